	.target	sm_80

	.elftype	@"ET_EXEC"


//--------------------- .note.nv.tkinfo           --------------------------
	.section	.note.nv.tkinfo,"",@"SHT_NOTE"
	.sectionflags	@"SHF_NOTE_NV_TKINFO"
	.tkinfo
        /*0018*/ 	.word	0x00000002
        /*0030*/ 	.string	""
        /*0030*/ 	.string	"ptxas"
        /*0030*/ 	.string	"Cuda compilation tools, release 13.0, V13.0.88"
        /*0030*/ 	.string	"Build cuda_13.0.r13.0/compiler.36424714_0"
        /*0030*/ 	.string	"-arch sm_80 -m 64 "



//--------------------- .note.nv.cuinfo           --------------------------
	.section	.note.nv.cuinfo,"",@"SHT_NOTE"
	.sectionflags	@"SHF_NOTE_NV_CUINFO"
        /*0018*/ 	.short	0x0002
        /*001a*/ 	.short	0x0050
        /*001c*/ 	.short	0x0082
	.zero		2


//--------------------- .nv.info                  --------------------------
	.section	.nv.info,"",@"SHT_CUDA_INFO"
	.align	4


	//----- nvinfo : EIATTR_REGCOUNT
	.align		4
        /*0000*/ 	.byte	0x04, 0x2f
        /*0002*/ 	.short	(.L_12 - .L_11)
	.align		4
.L_11:
        /*0004*/ 	.word	index@(_ZN5flash16flash_fwd_kernelI23Flash_fwd_kernel_traitsILi256ELi128ELi64ELi8ELb0ELb0EN7cutlass6half_tE19Flash_kernel_traitsILi256ELi128ELi64ELi8ES3_EELb0ELb0ELb1ELb1ELb0ELb0ELb1ELb0EEEvNS_16Flash_fwd_paramsE)
        /*0008*/ 	.word	0x000000ff


	//----- nvinfo : EIATTR_FRAME_SIZE
	.align		4
.L_12:
        /*000c*/ 	.byte	0x04, 0x11
        /*000e*/ 	.short	(.L_14 - .L_13)
	.align		4
.L_13:
        /*0010*/ 	.word	index@(_ZN5flash16flash_fwd_kernelI23Flash_fwd_kernel_traitsILi256ELi128ELi64ELi8ELb0ELb0EN7cutlass6half_tE19Flash_kernel_traitsILi256ELi128ELi64ELi8ES3_EELb0ELb0ELb1ELb1ELb0ELb0ELb1ELb0EEEvNS_16Flash_fwd_paramsE)
        /*0014*/ 	.word	0x000000b0


	//----- nvinfo : EIATTR_REGCOUNT
	.align		4
.L_14:
        /*0018*/ 	.byte	0x04, 0x2f
        /*001a*/ 	.short	(.L_16 - .L_15)
	.align		4
.L_15:
        /*001c*/ 	.word	index@(_ZN5flash16flash_fwd_kernelI23Flash_fwd_kernel_traitsILi256ELi128ELi64ELi8ELb0ELb0EN7cutlass6half_tE19Flash_kernel_traitsILi256ELi128ELi64ELi8ES3_EELb1ELb0ELb1ELb1ELb0ELb0ELb0ELb1EEEvNS_16Flash_fwd_paramsE)
        /*0020*/ 	.word	0x000000ff


	//----- nvinfo : EIATTR_FRAME_SIZE
	.align		4
.L_16:
        /*0024*/ 	.byte	0x04, 0x11
        /*0026*/ 	.short	(.L_18 - .L_17)
	.align		4
.L_17:
        /*0028*/ 	.word	index@($__internal_0_$__cuda_sm70_shflsync_bfly_p)
        /*002c*/ 	.word	0x00000000


	//----- nvinfo : EIATTR_FRAME_SIZE
	.align		4
.L_18:
        /*0030*/ 	.byte	0x04, 0x11
        /*0032*/ 	.short	(.L_20 - .L_19)
	.align		4
.L_19:
        /*0034*/ 	.word	index@($_ZN5flash16flash_fwd_kernelI23Flash_fwd_kernel_traitsILi256ELi128ELi64ELi8ELb0ELb0EN7cutlass6half_tE19Flash_kernel_traitsILi256ELi128ELi64ELi8ES3_EELb1ELb0ELb1ELb1ELb0ELb0ELb0ELb1EEEvNS_16Flash_fwd_paramsE$_ZN5flash22compute_attn_1rowblockI23Flash_fwd_kernel_traitsILi256ELi128ELi64ELi8ELb0ELb0EN7cutlass6half_tE19Flash_kernel_traitsILi256ELi128ELi64ELi8ES3_EELb1ELb0ELb1ELb1ELb0ELb0ELb0ELb1ENS_16Flash_fwd_paramsEEEvRKT8_iii)
        /*0038*/ 	.word	0x00000000


	//----- nvinfo : EIATTR_FRAME_SIZE
	.align		4
.L_20:
        /*003c*/ 	.byte	0x04, 0x11
        /*003e*/ 	.short	(.L_22 - .L_21)
	.align		4
.L_21:
        /*0040*/ 	.word	index@(_ZN5flash16flash_fwd_kernelI23Flash_fwd_kernel_traitsILi256ELi128ELi64ELi8ELb0ELb0EN7cutlass6half_tE19Flash_kernel_traitsILi256ELi128ELi64ELi8ES3_EELb1ELb0ELb1ELb1ELb0ELb0ELb0ELb1EEEvNS_16Flash_fwd_paramsE)
        /*0044*/ 	.word	0x00000208


	//----- nvinfo : EIATTR_REGCOUNT
	.align		4
.L_22:
        /*0048*/ 	.byte	0x04, 0x2f
        /*004a*/ 	.short	(.L_24 - .L_23)
	.align		4
.L_23:
        /*004c*/ 	.word	index@(_ZN5flash16flash_fwd_kernelI23Flash_fwd_kernel_traitsILi256ELi128ELi64ELi8ELb0ELb0EN7cutlass6half_tE19Flash_kernel_traitsILi256ELi128ELi64ELi8ES3_EELb0ELb0ELb1ELb0ELb0ELb0ELb1ELb0EEEvNS_16Flash_fwd_paramsE)
        /*0050*/ 	.word	0x000000ff


	//----- nvinfo : EIATTR_FRAME_SIZE
	.align		4
.L_24:
        /*0054*/ 	.byte	0x04, 0x11
        /*0056*/ 	.short	(.L_26 - .L_25)
	.align		4
.L_25:
        /*0058*/ 	.word	index@(_ZN5flash16flash_fwd_kernelI23Flash_fwd_kernel_traitsILi256ELi128ELi64ELi8ELb0ELb0EN7cutlass6half_tE19Flash_kernel_traitsILi256ELi128ELi64ELi8ES3_EELb0ELb0ELb1ELb0ELb0ELb0ELb1ELb0EEEvNS_16Flash_fwd_paramsE)
        /*005c*/ 	.word	0x00000068


	//----- nvinfo : EIATTR_REGCOUNT
	.align		4
.L_26:
        /*0060*/ 	.byte	0x04, 0x2f
        /*0062*/ 	.short	(.L_28 - .L_27)
	.align		4
.L_27:
        /*0064*/ 	.word	index@(_ZN5flash16flash_fwd_kernelI23Flash_fwd_kernel_traitsILi256ELi128ELi64ELi8ELb0ELb0EN7cutlass6half_tE19Flash_kernel_traitsILi256ELi128ELi64ELi8ES3_EELb1ELb0ELb1ELb0ELb0ELb0ELb0ELb1EEEvNS_16Flash_fwd_paramsE)
        /*0068*/ 	.word	0x000000ff


	//----- nvinfo : EIATTR_FRAME_SIZE
	.align		4
.L_28:
        /*006c*/ 	.byte	0x04, 0x11
        /*006e*/ 	.short	(.L_30 - .L_29)
	.align		4
.L_29:
        /*0070*/ 	.word	index@(_ZN5flash16flash_fwd_kernelI23Flash_fwd_kernel_traitsILi256ELi128ELi64ELi8ELb0ELb0EN7cutlass6half_tE19Flash_kernel_traitsILi256ELi128ELi64ELi8ES3_EELb1ELb0ELb1ELb0ELb0ELb0ELb0ELb1EEEvNS_16Flash_fwd_paramsE)
        /*0074*/ 	.word	0x000001b0


	//----- nvinfo : EIATTR_REGCOUNT
	.align		4
.L_30:
        /*0078*/ 	.byte	0x04, 0x2f
        /*007a*/ 	.short	(.L_32 - .L_31)
	.align		4
.L_31:
        /*007c*/ 	.word	index@(_ZN5flash16flash_fwd_kernelI23Flash_fwd_kernel_traitsILi256ELi128ELi64ELi8ELb0ELb0EN7cutlass6half_tE19Flash_kernel_traitsILi256ELi128ELi64ELi8ES3_EELb1ELb0ELb1ELb1ELb0ELb0ELb0ELb0EEEvNS_16Flash_fwd_paramsE)
        /*0080*/ 	.word	0x000000ff


	//----- nvinfo : EIATTR_FRAME_SIZE
	.align		4
.L_32:
        /*0084*/ 	.byte	0x04, 0x11
        /*0086*/ 	.short	(.L_34 - .L_33)
	.align		4
.L_33:
        /*0088*/ 	.word	index@(_ZN5flash16flash_fwd_kernelI23Flash_fwd_kernel_traitsILi256ELi128ELi64ELi8ELb0ELb0EN7cutlass6half_tE19Flash_kernel_traitsILi256ELi128ELi64ELi8ES3_EELb1ELb0ELb1ELb1ELb0ELb0ELb0ELb0EEEvNS_16Flash_fwd_paramsE)
        /*008c*/ 	.word	0x00000050


	//----- nvinfo : EIATTR_REGCOUNT
	.align		4
.L_34:
        /*0090*/ 	.byte	0x04, 0x2f
        /*0092*/ 	.short	(.L_36 - .L_35)
	.align		4
.L_35:
        /*0094*/ 	.word	index@(_ZN5flash16flash_fwd_kernelI23Flash_fwd_kernel_traitsILi256ELi128ELi64ELi8ELb0ELb0EN7cutlass6half_tE19Flash_kernel_traitsILi256ELi128ELi64ELi8ES3_EELb0ELb0ELb1ELb0ELb0ELb1ELb1ELb0EEEvNS_16Flash_fwd_paramsE)
        /*0098*/ 	.word	0x000000ff


	//----- nvinfo : EIATTR_FRAME_SIZE
	.align		4
.L_36:
        /*009c*/ 	.byte	0x04, 0x11
        /*009e*/ 	.short	(.L_38 - .L_37)
	.align		4
.L_37:
        /*00a0*/ 	.word	index@(_ZN5flash16flash_fwd_kernelI23Flash_fwd_kernel_traitsILi256ELi128ELi64ELi8ELb0ELb0EN7cutlass6half_tE19Flash_kernel_traitsILi256ELi128ELi64ELi8ES3_EELb0ELb0ELb1ELb0ELb0ELb1ELb1ELb0EEEvNS_16Flash_fwd_paramsE)
        /*00a4*/ 	.word	0x00000008


	//----- nvinfo : EIATTR_REGCOUNT
	.align		4
.L_38:
        /*00a8*/ 	.byte	0x04, 0x2f
        /*00aa*/ 	.short	(.L_40 - .L_39)
	.align		4
.L_39:
        /*00ac*/ 	.word	index@(_ZN5flash16flash_fwd_kernelI23Flash_fwd_kernel_traitsILi256ELi128ELi64ELi8ELb0ELb0EN7cutlass6half_tE19Flash_kernel_traitsILi256ELi128ELi64ELi8ES3_EELb1ELb0ELb1ELb0ELb0ELb1ELb0ELb0EEEvNS_16Flash_fwd_paramsE)
        /*00b0*/ 	.word	0x000000ff


	//----- nvinfo : EIATTR_FRAME_SIZE
	.align		4
.L_40:
        /*00b4*/ 	.byte	0x04, 0x11
        /*00b6*/ 	.short	(.L_42 - .L_41)
	.align		4
.L_41:
        /*00b8*/ 	.word	index@(_ZN5flash16flash_fwd_kernelI23Flash_fwd_kernel_traitsILi256ELi128ELi64ELi8ELb0ELb0EN7cutlass6half_tE19Flash_kernel_traitsILi256ELi128ELi64ELi8ES3_EELb1ELb0ELb1ELb0ELb0ELb1ELb0ELb0EEEvNS_16Flash_fwd_paramsE)
        /*00bc*/ 	.word	0x00000078


	//----- nvinfo : EIATTR_REGCOUNT
	.align		4
.L_42:
        /*00c0*/ 	.byte	0x04, 0x2f
        /*00c2*/ 	.short	(.L_44 - .L_43)
	.align		4
.L_43:
        /*00c4*/ 	.word	index@(_ZN5flash16flash_fwd_kernelI23Flash_fwd_kernel_traitsILi256ELi128ELi64ELi8ELb0ELb0EN7cutlass6half_tE19Flash_kernel_traitsILi256ELi128ELi64ELi8ES3_EELb0ELb0ELb0ELb1ELb0ELb0ELb1ELb0EEEvNS_16Flash_fwd_paramsE)
        /*00c8*/ 	.word	0x000000ff


	//----- nvinfo : EIATTR_FRAME_SIZE
	.align		4
.L_44:
        /*00cc*/ 	.byte	0x04, 0x11
        /*00ce*/ 	.short	(.L_46 - .L_45)
	.align		4
.L_45:
        /*00d0*/ 	.word	index@(_ZN5flash16flash_fwd_kernelI23Flash_fwd_kernel_traitsILi256ELi128ELi64ELi8ELb0ELb0EN7cutlass6half_tE19Flash_kernel_traitsILi256ELi128ELi64ELi8ES3_EELb0ELb0ELb0ELb1ELb0ELb0ELb1ELb0EEEvNS_16Flash_fwd_paramsE)
        /*00d4*/ 	.word	0x00000050


	//----- nvinfo : EIATTR_REGCOUNT
	.align		4
.L_46:
        /*00d8*/ 	.byte	0x04, 0x2f
        /*00da*/ 	.short	(.L_48 - .L_47)
	.align		4
.L_47:
        /*00dc*/ 	.word	index@(_ZN5flash16flash_fwd_kernelI23Flash_fwd_kernel_traitsILi256ELi128ELi64ELi8ELb0ELb0EN7cutlass6half_tE19Flash_kernel_traitsILi256ELi128ELi64ELi8ES3_EELb1ELb0ELb0ELb1ELb0ELb0ELb0ELb1EEEvNS_16Flash_fwd_paramsE)
        /*00e0*/ 	.word	0x000000ff


	//----- nvinfo : EIATTR_FRAME_SIZE
	.align		4
.L_48:
        /*00e4*/ 	.byte	0x04, 0x11
        /*00e6*/ 	.short	(.L_50 - .L_49)
	.align		4
.L_49:
        /*00e8*/ 	.word	index@(_ZN5flash16flash_fwd_kernelI23Flash_fwd_kernel_traitsILi256ELi128ELi64ELi8ELb0ELb0EN7cutlass6half_tE19Flash_kernel_traitsILi256ELi128ELi64ELi8ES3_EELb1ELb0ELb0ELb1ELb0ELb0ELb0ELb1EEEvNS_16Flash_fwd_paramsE)
        /*00ec*/ 	.word	0x00000070


	//----- nvinfo : EIATTR_REGCOUNT
	.align		4
.L_50:
        /*00f0*/ 	.byte	0x04, 0x2f
        /*00f2*/ 	.short	(.L_52 - .L_51)
	.align		4
.L_51:
        /*00f4*/ 	.word	index@(_ZN5flash16flash_fwd_kernelI23Flash_fwd_kernel_traitsILi256ELi128ELi64ELi8ELb0ELb0EN7cutlass6half_tE19Flash_kernel_traitsILi256ELi128ELi64ELi8ES3_EELb0ELb0ELb0ELb0ELb0ELb0ELb1ELb0EEEvNS_16Flash_fwd_paramsE)
        /*00f8*/ 	.word	0x000000ff


	//----- nvinfo : EIATTR_FRAME_SIZE
	.align		4
.L_52:
        /*00fc*/ 	.byte	0x04, 0x11
        /*00fe*/ 	.short	(.L_54 - .L_53)
	.align		4
.L_53:
        /*0100*/ 	.word	index@(_ZN5flash16flash_fwd_kernelI23Flash_fwd_kernel_traitsILi256ELi128ELi64ELi8ELb0ELb0EN7cutlass6half_tE19Flash_kernel_traitsILi256ELi128ELi64ELi8ES3_EELb0ELb0ELb0ELb0ELb0ELb0ELb1ELb0EEEvNS_16Flash_fwd_paramsE)
        /*0104*/ 	.word	0x00000020


	//----- nvinfo : EIATTR_REGCOUNT
	.align		4
.L_54:
        /*0108*/ 	.byte	0x04, 0x2f
        /*010a*/ 	.short	(.L_56 - .L_55)
	.align		4
.L_55:
        /*010c*/ 	.word	index@(_ZN5flash16flash_fwd_kernelI23Flash_fwd_kernel_traitsILi256ELi128ELi64ELi8ELb0ELb0EN7cutlass6half_tE19Flash_kernel_traitsILi256ELi128ELi64ELi8ES3_EELb1ELb0ELb0ELb0ELb0ELb0ELb0ELb1EEEvNS_16Flash_fwd_paramsE)
        /*0110*/ 	.word	0x000000ff


	//----- nvinfo : EIATTR_FRAME_SIZE
	.align		4
.L_56:
        /*0114*/ 	.byte	0x04, 0x11
        /*0116*/ 	.short	(.L_58 - .L_57)
	.align		4
.L_57:
        /*0118*/ 	.word	index@(_ZN5flash16flash_fwd_kernelI23Flash_fwd_kernel_traitsILi256ELi128ELi64ELi8ELb0ELb0EN7cutlass6half_tE19Flash_kernel_traitsILi256ELi128ELi64ELi8ES3_EELb1ELb0ELb0ELb0ELb0ELb0ELb0ELb1EEEvNS_16Flash_fwd_paramsE)
        /*011c*/ 	.word	0x00000070


	//----- nvinfo : EIATTR_REGCOUNT
	.align		4
.L_58:
        /*0120*/ 	.byte	0x04, 0x2f
        /*0122*/ 	.short	(.L_60 - .L_59)
	.align		4
.L_59:
        /*0124*/ 	.word	index@(_ZN5flash16flash_fwd_kernelI23Flash_fwd_kernel_traitsILi256ELi128ELi64ELi8ELb0ELb0EN7cutlass6half_tE19Flash_kernel_traitsILi256ELi128ELi64ELi8ES3_EELb1ELb0ELb0ELb1ELb0ELb0ELb0ELb0EEEvNS_16Flash_fwd_paramsE)
        /*0128*/ 	.word	0x000000ff


	//----- nvinfo : EIATTR_FRAME_SIZE
	.align		4
.L_60:
        /*012c*/ 	.byte	0x04, 0x11
        /*012e*/ 	.short	(.L_62 - .L_61)
	.align		4
.L_61:
        /*0130*/ 	.word	index@(_ZN5flash16flash_fwd_kernelI23Flash_fwd_kernel_traitsILi256ELi128ELi64ELi8ELb0ELb0EN7cutlass6half_tE19Flash_kernel_traitsILi256ELi128ELi64ELi8ES3_EELb1ELb0ELb0ELb1ELb0ELb0ELb0ELb0EEEvNS_16Flash_fwd_paramsE)
        /*0134*/ 	.word	0x00000030


	//----- nvinfo : EIATTR_REGCOUNT
	.align		4
.L_62:
        /*0138*/ 	.byte	0x04, 0x2f
        /*013a*/ 	.short	(.L_64 - .L_63)
	.align		4
.L_63:
        /*013c*/ 	.word	index@(_ZN5flash16flash_fwd_kernelI23Flash_fwd_kernel_traitsILi256ELi128ELi64ELi8ELb0ELb0EN7cutlass6half_tE19Flash_kernel_traitsILi256ELi128ELi64ELi8ES3_EELb0ELb0ELb0ELb0ELb0ELb1ELb1ELb0EEEvNS_16Flash_fwd_paramsE)
        /*0140*/ 	.word	0x000000ff


	//----- nvinfo : EIATTR_FRAME_SIZE
	.align		4
.L_64:
        /*0144*/ 	.byte	0x04, 0x11
        /*0146*/ 	.short	(.L_66 - .L_65)
	.align		4
.L_65:
        /*0148*/ 	.word	index@(_ZN5flash16flash_fwd_kernelI23Flash_fwd_kernel_traitsILi256ELi128ELi64ELi8ELb0ELb0EN7cutlass6half_tE19Flash_kernel_traitsILi256ELi128ELi64ELi8ES3_EELb0ELb0ELb0ELb0ELb0ELb1ELb1ELb0EEEvNS_16Flash_fwd_paramsE)
        /*014c*/ 	.word	0x00000008


	//----- nvinfo : EIATTR_REGCOUNT
	.align		4
.L_66:
        /*0150*/ 	.byte	0x04, 0x2f
        /*0152*/ 	.short	(.L_68 - .L_67)
	.align		4
.L_67:
        /*0154*/ 	.word	index@(_ZN5flash16flash_fwd_kernelI23Flash_fwd_kernel_traitsILi256ELi128ELi64ELi8ELb0ELb0EN7cutlass6half_tE19Flash_kernel_traitsILi256ELi128ELi64ELi8ES3_EELb1ELb0ELb0ELb0ELb0ELb1ELb0ELb0EEEvNS_16Flash_fwd_paramsE)
        /*0158*/ 	.word	0x000000fe


	//----- nvinfo : EIATTR_FRAME_SIZE
	.align		4
.L_68:
        /*015c*/ 	.byte	0x04, 0x11
        /*015e*/ 	.short	(.L_70 - .L_69)
	.align		4
.L_69:
        /*0160*/ 	.word	index@(_ZN5flash16flash_fwd_kernelI23Flash_fwd_kernel_traitsILi256ELi128ELi64ELi8ELb0ELb0EN7cutlass6half_tE19Flash_kernel_traitsILi256ELi128ELi64ELi8ES3_EELb1ELb0ELb0ELb0ELb0ELb1ELb0ELb0EEEvNS_16Flash_fwd_paramsE)
        /*0164*/ 	.word	0x00000010


	//----- nvinfo : EIATTR_REGCOUNT
	.align		4
.L_70:
        /*0168*/ 	.byte	0x04, 0x2f
        /*016a*/ 	.short	(.L_72 - .L_71)
	.align		4
.L_71:
        /*016c*/ 	.word	index@(_ZN5flash16flash_fwd_kernelI23Flash_fwd_kernel_traitsILi256ELi128ELi64ELi8ELb0ELb0EN7cutlass6half_tE19Flash_kernel_traitsILi256ELi128ELi64ELi8ES3_EELb1ELb0ELb1ELb0ELb0ELb0ELb0ELb0EEEvNS_16Flash_fwd_paramsE)
        /*0170*/ 	.word	0x000000ff


	//----- nvinfo : EIATTR_FRAME_SIZE
	.align		4
.L_72:
        /*0174*/ 	.byte	0x04, 0x11
        /*0176*/ 	.short	(.L_74 - .L_73)
	.align		4
.L_73:
        /*0178*/ 	.word	index@(_ZN5flash16flash_fwd_kernelI23Flash_fwd_kernel_traitsILi256ELi128ELi64ELi8ELb0ELb0EN7cutlass6half_tE19Flash_kernel_traitsILi256ELi128ELi64ELi8ES3_EELb1ELb0ELb1ELb0ELb0ELb0ELb0ELb0EEEvNS_16Flash_fwd_paramsE)
        /*017c*/ 	.word	0x00000040


	//----- nvinfo : EIATTR_REGCOUNT
	.align		4
.L_74:
        /*0180*/ 	.byte	0x04, 0x2f
        /*0182*/ 	.short	(.L_76 - .L_75)
	.align		4
.L_75:
        /*0184*/ 	.word	index@(_ZN5flash16flash_fwd_kernelI23Flash_fwd_kernel_traitsILi256ELi128ELi64ELi8ELb0ELb0EN7cutlass6half_tE19Flash_kernel_traitsILi256ELi128ELi64ELi8ES3_EELb1ELb0ELb0ELb0ELb0ELb0ELb0ELb0EEEvNS_16Flash_fwd_paramsE)
        /*0188*/ 	.word	0x000000ff


	//----- nvinfo : EIATTR_FRAME_SIZE
	.align		4
.L_76:
        /*018c*/ 	.byte	0x04, 0x11
        /*018e*/ 	.short	(.L_78 - .L_77)
	.align		4
.L_77:
        /*0190*/ 	.word	index@(_ZN5flash16flash_fwd_kernelI23Flash_fwd_kernel_traitsILi256ELi128ELi64ELi8ELb0ELb0EN7cutlass6half_tE19Flash_kernel_traitsILi256ELi128ELi64ELi8ES3_EELb1ELb0ELb0ELb0ELb0ELb0ELb0ELb0EEEvNS_16Flash_fwd_paramsE)
        /*0194*/ 	.word	0x00000070


	//----- nvinfo : EIATTR_REGCOUNT
	.align		4
.L_78:
        /*0198*/ 	.byte	0x04, 0x2f
        /*019a*/ 	.short	(.L_80 - .L_79)
	.align		4
.L_79:
        /*019c*/ 	.word	index@(_ZN5flash16flash_fwd_kernelI23Flash_fwd_kernel_traitsILi256ELi64ELi64ELi4ELb0ELb0EN7cutlass6half_tE19Flash_kernel_traitsILi256ELi64ELi64ELi4ES3_EELb0ELb0ELb1ELb1ELb0ELb0ELb1ELb0EEEvNS_16Flash_fwd_paramsE)
        /*01a0*/ 	.word	0x000000ff


	//----- nvinfo : EIATTR_FRAME_SIZE
	.align		4
.L_80:
        /*01a4*/ 	.byte	0x04, 0x11
        /*01a6*/ 	.short	(.L_82 - .L_81)
	.align		4
.L_81:
        /*01a8*/ 	.word	index@(_ZN5flash16flash_fwd_kernelI23Flash_fwd_kernel_traitsILi256ELi64ELi64ELi4ELb0ELb0EN7cutlass6half_tE19Flash_kernel_traitsILi256ELi64ELi64ELi4ES3_EELb0ELb0ELb1ELb1ELb0ELb0ELb1ELb0EEEvNS_16Flash_fwd_paramsE)
        /*01ac*/ 	.word	0x00000028


	//----- nvinfo : EIATTR_REGCOUNT
	.align		4
.L_82:
        /*01b0*/ 	.byte	0x04, 0x2f
        /*01b2*/ 	.short	(.L_84 - .L_83)
	.align		4
.L_83:
        /*01b4*/ 	.word	index@(_ZN5flash16flash_fwd_kernelI23Flash_fwd_kernel_traitsILi256ELi64ELi64ELi4ELb0ELb0EN7cutlass6half_tE19Flash_kernel_traitsILi256ELi64ELi64ELi4ES3_EELb1ELb0ELb1ELb1ELb0ELb0ELb0ELb1EEEvNS_16Flash_fwd_paramsE)
        /*01b8*/ 	.word	0x000000ff


	//----- nvinfo : EIATTR_FRAME_SIZE
	.align		4
.L_84:
        /*01bc*/ 	.byte	0x04, 0x11
        /*01be*/ 	.short	(.L_86 - .L_85)
	.align		4
.L_85:
        /*01c0*/ 	.word	index@(_ZN5flash16flash_fwd_kernelI23Flash_fwd_kernel_traitsILi256ELi64ELi64ELi4ELb0ELb0EN7cutlass6half_tE19Flash_kernel_traitsILi256ELi64ELi64ELi4ES3_EELb1ELb0ELb1ELb1ELb0ELb0ELb0ELb1EEEvNS_16Flash_fwd_paramsE)
        /*01c4*/ 	.word	0x00000178


	//----- nvinfo : EIATTR_REGCOUNT
	.align		4
.L_86:
        /*01c8*/ 	.byte	0x04, 0x2f
        /*01ca*/ 	.short	(.L_88 - .L_87)
	.align		4
.L_87:
        /*01cc*/ 	.word	index@(_ZN5flash16flash_fwd_kernelI23Flash_fwd_kernel_traitsILi256ELi64ELi64ELi4ELb0ELb0EN7cutlass6half_tE19Flash_kernel_traitsILi256ELi64ELi64ELi4ES3_EELb0ELb0ELb1ELb0ELb0ELb0ELb1ELb0EEEvNS_16Flash_fwd_paramsE)
        /*01d0*/ 	.word	0x000000ff


	//----- nvinfo : EIATTR_FRAME_SIZE
	.align		4
.L_88:
        /*01d4*/ 	.byte	0x04, 0x11
        /*01d6*/ 	.short	(.L_90 - .L_89)
	.align		4
.L_89:
        /*01d8*/ 	.word	index@(_ZN5flash16flash_fwd_kernelI23Flash_fwd_kernel_traitsILi256ELi64ELi64ELi4ELb0ELb0EN7cutlass6half_tE19Flash_kernel_traitsILi256ELi64ELi64ELi4ES3_EELb0ELb0ELb1ELb0ELb0ELb0ELb1ELb0EEEvNS_16Flash_fwd_paramsE)
        /*01dc*/ 	.word	0x00000038


	//----- nvinfo : EIATTR_REGCOUNT
	.align		4
.L_90:
        /*01e0*/ 	.byte	0x04, 0x2f
        /*01e2*/ 	.short	(.L_92 - .L_91)
	.align		4
.L_91:
        /*01e4*/ 	.word	index@(_ZN5flash16flash_fwd_kernelI23Flash_fwd_kernel_traitsILi256ELi64ELi64ELi4ELb0ELb0EN7cutlass6half_tE19Flash_kernel_traitsILi256ELi64ELi64ELi4ES3_EELb1ELb0ELb1ELb0ELb0ELb0ELb0ELb1EEEvNS_16Flash_fwd_paramsE)
        /*01e8*/ 	.word	0x000000ff


	//----- nvinfo : EIATTR_FRAME_SIZE
	.align		4
.L_92:
        /*01ec*/ 	.byte	0x04, 0x11
        /*01ee*/ 	.short	(.L_94 - .L_93)
	.align		4
.L_93:
        /*01f0*/ 	.word	index@(_ZN5flash16flash_fwd_kernelI23Flash_fwd_kernel_traitsILi256ELi64ELi64ELi4ELb0ELb0EN7cutlass6half_tE19Flash_kernel_traitsILi256ELi64ELi64ELi4ES3_EELb1ELb0ELb1ELb0ELb0ELb0ELb0ELb1EEEvNS_16Flash_fwd_paramsE)
        /*01f4*/ 	.word	0x00000190


	//----- nvinfo : EIATTR_REGCOUNT
	.align		4
.L_94:
        /*01f8*/ 	.byte	0x04, 0x2f
        /*01fa*/ 	.short	(.L_96 - .L_95)
	.align		4
.L_95:
        /*01fc*/ 	.word	index@(_ZN5flash16flash_fwd_kernelI23Flash_fwd_kernel_traitsILi256ELi64ELi64ELi4ELb0ELb0EN7cutlass6half_tE19Flash_kernel_traitsILi256ELi64ELi64ELi4ES3_EELb1ELb0ELb1ELb1ELb0ELb0ELb0ELb0EEEvNS_16Flash_fwd_paramsE)
        /*0200*/ 	.word	0x000000ff


	//----- nvinfo : EIATTR_FRAME_SIZE
	.align		4
.L_96:
        /*0204*/ 	.byte	0x04, 0x11
        /*0206*/ 	.short	(.L_98 - .L_97)
	.align		4
.L_97:
        /*0208*/ 	.word	index@(_ZN5flash16flash_fwd_kernelI23Flash_fwd_kernel_traitsILi256ELi64ELi64ELi4ELb0ELb0EN7cutlass6half_tE19Flash_kernel_traitsILi256ELi64ELi64ELi4ES3_EELb1ELb0ELb1ELb1ELb0ELb0ELb0ELb0EEEvNS_16Flash_fwd_paramsE)
        /*020c*/ 	.word	0x00000058


	//----- nvinfo : EIATTR_REGCOUNT
	.align		4
.L_98:
        /*0210*/ 	.byte	0x04, 0x2f
        /*0212*/ 	.short	(.L_100 - .L_99)
	.align		4
.L_99:
        /*0214*/ 	.word	index@(_ZN5flash16flash_fwd_kernelI23Flash_fwd_kernel_traitsILi256ELi64ELi64ELi4ELb0ELb0EN7cutlass6half_tE19Flash_kernel_traitsILi256ELi64ELi64ELi4ES3_EELb0ELb0ELb1ELb0ELb0ELb1ELb1ELb0EEEvNS_16Flash_fwd_paramsE)
        /*0218*/ 	.word	0x000000ff


	//----- nvinfo : EIATTR_FRAME_SIZE
	.align		4
.L_100:
        /*021c*/ 	.byte	0x04, 0x11
        /*021e*/ 	.short	(.L_102 - .L_101)
	.align		4
.L_101:
        /*0220*/ 	.word	index@(_ZN5flash16flash_fwd_kernelI23Flash_fwd_kernel_traitsILi256ELi64ELi64ELi4ELb0ELb0EN7cutlass6half_tE19Flash_kernel_traitsILi256ELi64ELi64ELi4ES3_EELb0ELb0ELb1ELb0ELb0ELb1ELb1ELb0EEEvNS_16Flash_fwd_paramsE)
        /*0224*/ 	.word	0x00000008


	//----- nvinfo : EIATTR_REGCOUNT
	.align		4
.L_102:
        /*0228*/ 	.byte	0x04, 0x2f
        /*022a*/ 	.short	(.L_104 - .L_103)
	.align		4
.L_103:
        /*022c*/ 	.word	index@(_ZN5flash16flash_fwd_kernelI23Flash_fwd_kernel_traitsILi256ELi64ELi64ELi4ELb0ELb0EN7cutlass6half_tE19Flash_kernel_traitsILi256ELi64ELi64ELi4ES3_EELb1ELb0ELb1ELb0ELb0ELb1ELb0ELb0EEEvNS_16Flash_fwd_paramsE)
        /*0230*/ 	.word	0x000000ff


	//----- nvinfo : EIATTR_FRAME_SIZE
	.align		4
.L_104:
        /*0234*/ 	.byte	0x04, 0x11
        /*0236*/ 	.short	(.L_106 - .L_105)
	.align		4
.L_105:
        /*0238*/ 	.word	index@(_ZN5flash16flash_fwd_kernelI23Flash_fwd_kernel_traitsILi256ELi64ELi64ELi4ELb0ELb0EN7cutlass6half_tE19Flash_kernel_traitsILi256ELi64ELi64ELi4ES3_EELb1ELb0ELb1ELb0ELb0ELb1ELb0ELb0EEEvNS_16Flash_fwd_paramsE)
        /*023c*/ 	.word	0x00000080


	//----- nvinfo : EIATTR_REGCOUNT
	.align		4
.L_106:
        /*0240*/ 	.byte	0x04, 0x2f
        /*0242*/ 	.short	(.L_108 - .L_107)
	.align		4
.L_107:
        /*0244*/ 	.word	index@(_ZN5flash16flash_fwd_kernelI23Flash_fwd_kernel_traitsILi256ELi64ELi64ELi4ELb0ELb0EN7cutlass6half_tE19Flash_kernel_traitsILi256ELi64ELi64ELi4ES3_EELb0ELb0ELb0ELb1ELb0ELb0ELb1ELb0EEEvNS_16Flash_fwd_paramsE)
        /*0248*/ 	.word	0x000000ff


	//----- nvinfo : EIATTR_FRAME_SIZE
	.align		4
.L_108:
        /*024c*/ 	.byte	0x04, 0x11
        /*024e*/ 	.short	(.L_110 - .L_109)
	.align		4
.L_109:
        /*0250*/ 	.word	index@(_ZN5flash16flash_fwd_kernelI23Flash_fwd_kernel_traitsILi256ELi64ELi64ELi4ELb0ELb0EN7cutlass6half_tE19Flash_kernel_traitsILi256ELi64ELi64ELi4ES3_EELb0ELb0ELb0ELb1ELb0ELb0ELb1ELb0EEEvNS_16Flash_fwd_paramsE)
        /*0254*/ 	.word	0x00000060


	//----- nvinfo : EIATTR_REGCOUNT
	.align		4
.L_110:
        /*0258*/ 	.byte	0x04, 0x2f
        /*025a*/ 	.short	(.L_112 - .L_111)
	.align		4
.L_111:
        /*025c*/ 	.word	index@(_ZN5flash16flash_fwd_kernelI23Flash_fwd_kernel_traitsILi256ELi64ELi64ELi4ELb0ELb0EN7cutlass6half_tE19Flash_kernel_traitsILi256ELi64ELi64ELi4ES3_EELb1ELb0ELb0ELb1ELb0ELb0ELb0ELb1EEEvNS_16Flash_fwd_paramsE)
        /*0260*/ 	.word	0x000000ff


	//----- nvinfo : EIATTR_FRAME_SIZE
	.align		4
.L_112:
        /*0264*/ 	.byte	0x04, 0x11
        /*0266*/ 	.short	(.L_114 - .L_113)
	.align		4
.L_113:
        /*0268*/ 	.word	index@(_ZN5flash16flash_fwd_kernelI23Flash_fwd_kernel_traitsILi256ELi64ELi64ELi4ELb0ELb0EN7cutlass6half_tE19Flash_kernel_traitsILi256ELi64ELi64ELi4ES3_EELb1ELb0ELb0ELb1ELb0ELb0ELb0ELb1EEEvNS_16Flash_fwd_paramsE)
        /*026c*/ 	.word	0x00000088


	//----- nvinfo : EIATTR_REGCOUNT
	.align		4
.L_114:
        /*0270*/ 	.byte	0x04, 0x2f
        /*0272*/ 	.short	(.L_116 - .L_115)
	.align		4
.L_115:
        /*0274*/ 	.word	index@(_ZN5flash16flash_fwd_kernelI23Flash_fwd_kernel_traitsILi256ELi64ELi64ELi4ELb0ELb0EN7cutlass6half_tE19Flash_kernel_traitsILi256ELi64ELi64ELi4ES3_EELb0ELb0ELb0ELb0ELb0ELb0ELb1ELb0EEEvNS_16Flash_fwd_paramsE)
        /*0278*/ 	.word	0x000000ff


	//----- nvinfo : EIATTR_FRAME_SIZE
	.align		4
.L_116:
        /*027c*/ 	.byte	0x04, 0x11
        /*027e*/ 	.short	(.L_118 - .L_117)
	.align		4
.L_117:
        /*0280*/ 	.word	index@(_ZN5flash16flash_fwd_kernelI23Flash_fwd_kernel_traitsILi256ELi64ELi64ELi4ELb0ELb0EN7cutlass6half_tE19Flash_kernel_traitsILi256ELi64ELi64ELi4ES3_EELb0ELb0ELb0ELb0ELb0ELb0ELb1ELb0EEEvNS_16Flash_fwd_paramsE)
        /*0284*/ 	.word	0x00000060


	//----- nvinfo : EIATTR_REGCOUNT
	.align		4
.L_118:
        /*0288*/ 	.byte	0x04, 0x2f
        /*028a*/ 	.short	(.L_120 - .L_119)
	.align		4
.L_119:
        /*028c*/ 	.word	index@(_ZN5flash16flash_fwd_kernelI23Flash_fwd_kernel_traitsILi256ELi64ELi64ELi4ELb0ELb0EN7cutlass6half_tE19Flash_kernel_traitsILi256ELi64ELi64ELi4ES3_EELb1ELb0ELb0ELb0ELb0ELb0ELb0ELb1EEEvNS_16Flash_fwd_paramsE)
        /*0290*/ 	.word	0x000000ff


	//----- nvinfo : EIATTR_FRAME_SIZE
	.align		4
.L_120:
        /*0294*/ 	.byte	0x04, 0x11
        /*0296*/ 	.short	(.L_122 - .L_121)
	.align		4
.L_121:
        /*0298*/ 	.word	index@(_ZN5flash16flash_fwd_kernelI23Flash_fwd_kernel_traitsILi256ELi64ELi64ELi4ELb0ELb0EN7cutlass6half_tE19Flash_kernel_traitsILi256ELi64ELi64ELi4ES3_EELb1ELb0ELb0ELb0ELb0ELb0ELb0ELb1EEEvNS_16Flash_fwd_paramsE)
        /*029c*/ 	.word	0x00000088


	//----- nvinfo : EIATTR_REGCOUNT
	.align		4
.L_122:
        /*02a0*/ 	.byte	0x04, 0x2f
        /*02a2*/ 	.short	(.L_124 - .L_123)
	.align		4
.L_123:
        /*02a4*/ 	.word	index@(_ZN5flash16flash_fwd_kernelI23Flash_fwd_kernel_traitsILi256ELi64ELi64ELi4ELb0ELb0EN7cutlass6half_tE19Flash_kernel_traitsILi256ELi64ELi64ELi4ES3_EELb1ELb0ELb0ELb1ELb0ELb0ELb0ELb0EEEvNS_16Flash_fwd_paramsE)
        /*02a8*/ 	.word	0x000000ff


	//----- nvinfo : EIATTR_FRAME_SIZE
	.align		4
.L_124:
        /*02ac*/ 	.byte	0x04, 0x11
        /*02ae*/ 	.short	(.L_126 - .L_125)
	.align		4
.L_125:
        /*02b0*/ 	.word	index@(_ZN5flash16flash_fwd_kernelI23Flash_fwd_kernel_traitsILi256ELi64ELi64ELi4ELb0ELb0EN7cutlass6half_tE19Flash_kernel_traitsILi256ELi64ELi64ELi4ES3_EELb1ELb0ELb0ELb1ELb0ELb0ELb0ELb0EEEvNS_16Flash_fwd_paramsE)
        /*02b4*/ 	.word	0x00000088


	//----- nvinfo : EIATTR_REGCOUNT
	.align		4
.L_126:
        /*02b8*/ 	.byte	0x04, 0x2f
        /*02ba*/ 	.short	(.L_128 - .L_127)
	.align		4
.L_127:
        /*02bc*/ 	.word	index@(_ZN5flash16flash_fwd_kernelI23Flash_fwd_kernel_traitsILi256ELi64ELi64ELi4ELb0ELb0EN7cutlass6half_tE19Flash_kernel_traitsILi256ELi64ELi64ELi4ES3_EELb0ELb0ELb0ELb0ELb0ELb1ELb1ELb0EEEvNS_16Flash_fwd_paramsE)
        /*02c0*/ 	.word	0x000000ff


	//----- nvinfo : EIATTR_FRAME_SIZE
	.align		4
.L_128:
        /*02c4*/ 	.byte	0x04, 0x11
        /*02c6*/ 	.short	(.L_130 - .L_129)
	.align		4
.L_129:
        /*02c8*/ 	.word	index@(_ZN5flash16flash_fwd_kernelI23Flash_fwd_kernel_traitsILi256ELi64ELi64ELi4ELb0ELb0EN7cutlass6half_tE19Flash_kernel_traitsILi256ELi64ELi64ELi4ES3_EELb0ELb0ELb0ELb0ELb0ELb1ELb1ELb0EEEvNS_16Flash_fwd_paramsE)
        /*02cc*/ 	.word	0x00000008


	//----- nvinfo : EIATTR_REGCOUNT
	.align		4
.L_130:
        /*02d0*/ 	.byte	0x04, 0x2f
        /*02d2*/ 	.short	(.L_132 - .L_131)
	.align		4
.L_131:
        /*02d4*/ 	.word	index@(_ZN5flash16flash_fwd_kernelI23Flash_fwd_kernel_traitsILi256ELi64ELi64ELi4ELb0ELb0EN7cutlass6half_tE19Flash_kernel_traitsILi256ELi64ELi64ELi4ES3_EELb1ELb0ELb0ELb0ELb0ELb1ELb0ELb0EEEvNS_16Flash_fwd_paramsE)
        /*02d8*/ 	.word	0x000000ff


	//----- nvinfo : EIATTR_FRAME_SIZE
	.align		4
.L_132:
        /*02dc*/ 	.byte	0x04, 0x11
        /*02de*/ 	.short	(.L_134 - .L_133)
	.align		4
.L_133:
        /*02e0*/ 	.word	index@(_ZN5flash16flash_fwd_kernelI23Flash_fwd_kernel_traitsILi256ELi64ELi64ELi4ELb0ELb0EN7cutlass6half_tE19Flash_kernel_traitsILi256ELi64ELi64ELi4ES3_EELb1ELb0ELb0ELb0ELb0ELb1ELb0ELb0EEEvNS_16Flash_fwd_paramsE)
        /*02e4*/ 	.word	0x00000038


	//----- nvinfo : EIATTR_REGCOUNT
	.align		4
.L_134:
        /*02e8*/ 	.byte	0x04, 0x2f
        /*02ea*/ 	.short	(.L_136 - .L_135)
	.align		4
.L_135:
        /*02ec*/ 	.word	index@(_ZN5flash16flash_fwd_kernelI23Flash_fwd_kernel_traitsILi256ELi64ELi64ELi4ELb0ELb0EN7cutlass6half_tE19Flash_kernel_traitsILi256ELi64ELi64ELi4ES3_EELb1ELb0ELb1ELb0ELb0ELb0ELb0ELb0EEEvNS_16Flash_fwd_paramsE)
        /*02f0*/ 	.word	0x000000ff


	//----- nvinfo : EIATTR_FRAME_SIZE
	.align		4
.L_136:
        /*02f4*/ 	.byte	0x04, 0x11
        /*02f6*/ 	.short	(.L_138 - .L_137)
	.align		4
.L_137:
        /*02f8*/ 	.word	index@(_ZN5flash16flash_fwd_kernelI23Flash_fwd_kernel_traitsILi256ELi64ELi64ELi4ELb0ELb0EN7cutlass6half_tE19Flash_kernel_traitsILi256ELi64ELi64ELi4ES3_EELb1ELb0ELb1ELb0ELb0ELb0ELb0ELb0EEEvNS_16Flash_fwd_paramsE)
        /*02fc*/ 	.word	0x00000040


	//----- nvinfo : EIATTR_REGCOUNT
	.align		4
.L_138:
        /*0300*/ 	.byte	0x04, 0x2f
        /*0302*/ 	.short	(.L_140 - .L_139)
	.align		4
.L_139:
        /*0304*/ 	.word	index@(_ZN5flash16flash_fwd_kernelI23Flash_fwd_kernel_traitsILi256ELi64ELi64ELi4ELb0ELb0EN7cutlass6half_tE19Flash_kernel_traitsILi256ELi64ELi64ELi4ES3_EELb1ELb0ELb0ELb0ELb0ELb0ELb0ELb0EEEvNS_16Flash_fwd_paramsE)
        /*0308*/ 	.word	0x000000ff


	//----- nvinfo : EIATTR_FRAME_SIZE
	.align		4
.L_140:
        /*030c*/ 	.byte	0x04, 0x11
        /*030e*/ 	.short	(.L_142 - .L_141)
	.align		4
.L_141:
        /*0310*/ 	.word	index@(_ZN5flash16flash_fwd_kernelI23Flash_fwd_kernel_traitsILi256ELi64ELi64ELi4ELb0ELb0EN7cutlass6half_tE19Flash_kernel_traitsILi256ELi64ELi64ELi4ES3_EELb1ELb0ELb0ELb0ELb0ELb0ELb0ELb0EEEvNS_16Flash_fwd_paramsE)
        /*0314*/ 	.word	0x00000038


	//----- nvinfo : EIATTR_REGCOUNT
	.align		4
.L_142:
        /*0318*/ 	.byte	0x04, 0x2f
        /*031a*/ 	.short	(.L_144 - .L_143)
	.align		4
.L_143:
        /*031c*/ 	.word	index@(_ZN5flash16flash_fwd_kernelI23Flash_fwd_kernel_traitsILi256ELi128ELi64ELi8ELb0ELb0EN7cutlass6half_tE19Flash_kernel_traitsILi256ELi128ELi64ELi8ES3_EELb0ELb0ELb1ELb1ELb0ELb0ELb0ELb0EEEvNS_16Flash_fwd_paramsE)
        /*0320*/ 	.word	0x000000ff


	//----- nvinfo : EIATTR_FRAME_SIZE
	.align		4
.L_144:
        /*0324*/ 	.byte	0x04, 0x11
        /*0326*/ 	.short	(.L_146 - .L_145)
	.align		4
.L_145:
        /*0328*/ 	.word	index@(_ZN5flash16flash_fwd_kernelI23Flash_fwd_kernel_traitsILi256ELi128ELi64ELi8ELb0ELb0EN7cutlass6half_tE19Flash_kernel_traitsILi256ELi128ELi64ELi8ES3_EELb0ELb0ELb1ELb1ELb0ELb0ELb0ELb0EEEvNS_16Flash_fwd_paramsE)
        /*032c*/ 	.word	0x000000b8


	//----- nvinfo : EIATTR_REGCOUNT
	.align		4
.L_146:
        /*0330*/ 	.byte	0x04, 0x2f
        /*0332*/ 	.short	(.L_148 - .L_147)
	.align		4
.L_147:
        /*0334*/ 	.word	index@(_ZN5flash16flash_fwd_kernelI23Flash_fwd_kernel_traitsILi256ELi128ELi64ELi8ELb0ELb0EN7cutlass6half_tE19Flash_kernel_traitsILi256ELi128ELi64ELi8ES3_EELb0ELb0ELb1ELb0ELb0ELb0ELb0ELb0EEEvNS_16Flash_fwd_paramsE)
        /*0338*/ 	.word	0x000000ff


	//----- nvinfo : EIATTR_FRAME_SIZE
	.align		4
.L_148:
        /*033c*/ 	.byte	0x04, 0x11
        /*033e*/ 	.short	(.L_150 - .L_149)
	.align		4
.L_149:
        /*0340*/ 	.word	index@(_ZN5flash16flash_fwd_kernelI23Flash_fwd_kernel_traitsILi256ELi128ELi64ELi8ELb0ELb0EN7cutlass6half_tE19Flash_kernel_traitsILi256ELi128ELi64ELi8ES3_EELb0ELb0ELb1ELb0ELb0ELb0ELb0ELb0EEEvNS_16Flash_fwd_paramsE)
        /*0344*/ 	.word	0x00000068


	//----- nvinfo : EIATTR_REGCOUNT
	.align		4
.L_150:
        /*0348*/ 	.byte	0x04, 0x2f
        /*034a*/ 	.short	(.L_152 - .L_151)
	.align		4
.L_151:
        /*034c*/ 	.word	index@(_ZN5flash16flash_fwd_kernelI23Flash_fwd_kernel_traitsILi256ELi128ELi64ELi8ELb0ELb0EN7cutlass6half_tE19Flash_kernel_traitsILi256ELi128ELi64ELi8ES3_EELb0ELb0ELb1ELb0ELb0ELb1ELb0ELb0EEEvNS_16Flash_fwd_paramsE)
        /*0350*/ 	.word	0x000000ff


	//----- nvinfo : EIATTR_FRAME_SIZE
	.align		4
.L_152:
        /*0354*/ 	.byte	0x04, 0x11
        /*0356*/ 	.short	(.L_154 - .L_153)
	.align		4
.L_153:
        /*0358*/ 	.word	index@(_ZN5flash16flash_fwd_kernelI23Flash_fwd_kernel_traitsILi256ELi128ELi64ELi8ELb0ELb0EN7cutlass6half_tE19Flash_kernel_traitsILi256ELi128ELi64ELi8ES3_EELb0ELb0ELb1ELb0ELb0ELb1ELb0ELb0EEEvNS_16Flash_fwd_paramsE)
        /*035c*/ 	.word	0x00000050


	//----- nvinfo : EIATTR_REGCOUNT
	.align		4
.L_154:
        /*0360*/ 	.byte	0x04, 0x2f
        /*0362*/ 	.short	(.L_156 - .L_155)
	.align		4
.L_155:
        /*0364*/ 	.word	index@(_ZN5flash16flash_fwd_kernelI23Flash_fwd_kernel_traitsILi256ELi128ELi64ELi8ELb0ELb0EN7cutlass6half_tE19Flash_kernel_traitsILi256ELi128ELi64ELi8ES3_EELb0ELb0ELb0ELb1ELb0ELb0ELb0ELb0EEEvNS_16Flash_fwd_paramsE)
        /*0368*/ 	.word	0x000000ff


	//----- nvinfo : EIATTR_FRAME_SIZE
	.align		4
.L_156:
        /*036c*/ 	.byte	0x04, 0x11
        /*036e*/ 	.short	(.L_158 - .L_157)
	.align		4
.L_157:
        /*0370*/ 	.word	index@(_ZN5flash16flash_fwd_kernelI23Flash_fwd_kernel_traitsILi256ELi128ELi64ELi8ELb0ELb0EN7cutlass6half_tE19Flash_kernel_traitsILi256ELi128ELi64ELi8ES3_EELb0ELb0ELb0ELb1ELb0ELb0ELb0ELb0EEEvNS_16Flash_fwd_paramsE)
        /*0374*/ 	.word	0x00000048


	//----- nvinfo : EIATTR_REGCOUNT
	.align		4
.L_158:
        /*0378*/ 	.byte	0x04, 0x2f
        /*037a*/ 	.short	(.L_160 - .L_159)
	.align		4
.L_159:
        /*037c*/ 	.word	index@(_ZN5flash16flash_fwd_kernelI23Flash_fwd_kernel_traitsILi256ELi128ELi64ELi8ELb0ELb0EN7cutlass6half_tE19Flash_kernel_traitsILi256ELi128ELi64ELi8ES3_EELb0ELb0ELb0ELb0ELb0ELb0ELb0ELb0EEEvNS_16Flash_fwd_paramsE)
        /*0380*/ 	.word	0x000000ff


	//----- nvinfo : EIATTR_FRAME_SIZE
	.align		4
.L_160:
        /*0384*/ 	.byte	0x04, 0x11
        /*0386*/ 	.short	(.L_162 - .L_161)
	.align		4
.L_161:
        /*0388*/ 	.word	index@(_ZN5flash16flash_fwd_kernelI23Flash_fwd_kernel_traitsILi256ELi128ELi64ELi8ELb0ELb0EN7cutlass6half_tE19Flash_kernel_traitsILi256ELi128ELi64ELi8ES3_EELb0ELb0ELb0ELb0ELb0ELb0ELb0ELb0EEEvNS_16Flash_fwd_paramsE)
        /*038c*/ 	.word	0x00000010


	//----- nvinfo : EIATTR_REGCOUNT
	.align		4
.L_162:
        /*0390*/ 	.byte	0x04, 0x2f
        /*0392*/ 	.short	(.L_164 - .L_163)
	.align		4
.L_163:
        /*0394*/ 	.word	index@(_ZN5flash16flash_fwd_kernelI23Flash_fwd_kernel_traitsILi256ELi128ELi64ELi8ELb0ELb0EN7cutlass6half_tE19Flash_kernel_traitsILi256ELi128ELi64ELi8ES3_EELb0ELb0ELb0ELb0ELb0ELb1ELb0ELb0EEEvNS_16Flash_fwd_paramsE)
        /*0398*/ 	.word	0x000000fe


	//----- nvinfo : EIATTR_FRAME_SIZE
	.align		4
.L_164:
        /*039c*/ 	.byte	0x04, 0x11
        /*039e*/ 	.short	(.L_166 - .L_165)
	.align		4
.L_165:
        /*03a0*/ 	.word	index@(_ZN5flash16flash_fwd_kernelI23Flash_fwd_kernel_traitsILi256ELi128ELi64ELi8ELb0ELb0EN7cutlass6half_tE19Flash_kernel_traitsILi256ELi128ELi64ELi8ES3_EELb0ELb0ELb0ELb0ELb0ELb1ELb0ELb0EEEvNS_16Flash_fwd_paramsE)
        /*03a4*/ 	.word	0x00000000


	//----- nvinfo : EIATTR_REGCOUNT
	.align		4
.L_166:
        /*03a8*/ 	.byte	0x04, 0x2f
        /*03aa*/ 	.short	(.L_168 - .L_167)
	.align		4
.L_167:
        /*03ac*/ 	.word	index@(_ZN5flash16flash_fwd_kernelI23Flash_fwd_kernel_traitsILi256ELi64ELi64ELi4ELb0ELb0EN7cutlass6half_tE19Flash_kernel_traitsILi256ELi64ELi64ELi4ES3_EELb0ELb0ELb1ELb1ELb0ELb0ELb0ELb0EEEvNS_16Flash_fwd_paramsE)
        /*03b0*/ 	.word	0x000000ff


	//----- nvinfo : EIATTR_FRAME_SIZE
	.align		4
.L_168:
        /*03b4*/ 	.byte	0x04, 0x11
        /*03b6*/ 	.short	(.L_170 - .L_169)
	.align		4
.L_169:
        /*03b8*/ 	.word	index@(_ZN5flash16flash_fwd_kernelI23Flash_fwd_kernel_traitsILi256ELi64ELi64ELi4ELb0ELb0EN7cutlass6half_tE19Flash_kernel_traitsILi256ELi64ELi64ELi4ES3_EELb0ELb0ELb1ELb1ELb0ELb0ELb0ELb0EEEvNS_16Flash_fwd_paramsE)
        /*03bc*/ 	.word	0x00000030


	//----- nvinfo : EIATTR_REGCOUNT
	.align		4
.L_170:
        /*03c0*/ 	.byte	0x04, 0x2f
        /*03c2*/ 	.short	(.L_172 - .L_171)
	.align		4
.L_171:
        /*03c4*/ 	.word	index@(_ZN5flash16flash_fwd_kernelI23Flash_fwd_kernel_traitsILi256ELi64ELi64ELi4ELb0ELb0EN7cutlass6half_tE19Flash_kernel_traitsILi256ELi64ELi64ELi4ES3_EELb0ELb0ELb1ELb0ELb0ELb0ELb0ELb0EEEvNS_16Flash_fwd_paramsE)
        /*03c8*/ 	.word	0x000000ff


	//----- nvinfo : EIATTR_FRAME_SIZE
	.align		4
.L_172:
        /*03cc*/ 	.byte	0x04, 0x11
        /*03ce*/ 	.short	(.L_174 - .L_173)
	.align		4
.L_173:
        /*03d0*/ 	.word	index@(_ZN5flash16flash_fwd_kernelI23Flash_fwd_kernel_traitsILi256ELi64ELi64ELi4ELb0ELb0EN7cutlass6half_tE19Flash_kernel_traitsILi256ELi64ELi64ELi4ES3_EELb0ELb0ELb1ELb0ELb0ELb0ELb0ELb0EEEvNS_16Flash_fwd_paramsE)
        /*03d4*/ 	.word	0x00000038


	//----- nvinfo : EIATTR_REGCOUNT
	.align		4
.L_174:
        /*03d8*/ 	.byte	0x04, 0x2f
        /*03da*/ 	.short	(.L_176 - .L_175)
	.align		4
.L_175:
        /*03dc*/ 	.word	index@(_ZN5flash16flash_fwd_kernelI23Flash_fwd_kernel_traitsILi256ELi64ELi64ELi4ELb0ELb0EN7cutlass6half_tE19Flash_kernel_traitsILi256ELi64ELi64ELi4ES3_EELb0ELb0ELb1ELb0ELb0ELb1ELb0ELb0EEEvNS_16Flash_fwd_paramsE)
        /*03e0*/ 	.word	0x000000ff


	//----- nvinfo : EIATTR_FRAME_SIZE
	.align		4
.L_176:
        /*03e4*/ 	.byte	0x04, 0x11
        /*03e6*/ 	.short	(.L_178 - .L_177)
	.align		4
.L_177:
        /*03e8*/ 	.word	index@(_ZN5flash16flash_fwd_kernelI23Flash_fwd_kernel_traitsILi256ELi64ELi64ELi4ELb0ELb0EN7cutlass6half_tE19Flash_kernel_traitsILi256ELi64ELi64ELi4ES3_EELb0ELb0ELb1ELb0ELb0ELb1ELb0ELb0EEEvNS_16Flash_fwd_paramsE)
        /*03ec*/ 	.word	0x00000000


	//----- nvinfo : EIATTR_REGCOUNT
	.align		4
.L_178:
        /*03f0*/ 	.byte	0x04, 0x2f
        /*03f2*/ 	.short	(.L_180 - .L_179)
	.align		4
.L_179:
        /*03f4*/ 	.word	index@(_ZN5flash16flash_fwd_kernelI23Flash_fwd_kernel_traitsILi256ELi64ELi64ELi4ELb0ELb0EN7cutlass6half_tE19Flash_kernel_traitsILi256ELi64ELi64ELi4ES3_EELb0ELb0ELb0ELb1ELb0ELb0ELb0ELb0EEEvNS_16Flash_fwd_paramsE)
        /*03f8*/ 	.word	0x000000ff


	//----- nvinfo : EIATTR_FRAME_SIZE
	.align		4
.L_180:
        /*03fc*/ 	.byte	0x04, 0x11
        /*03fe*/ 	.short	(.L_182 - .L_181)
	.align		4
.L_181:
        /*0400*/ 	.word	index@(_ZN5flash16flash_fwd_kernelI23Flash_fwd_kernel_traitsILi256ELi64ELi64ELi4ELb0ELb0EN7cutlass6half_tE19Flash_kernel_traitsILi256ELi64ELi64ELi4ES3_EELb0ELb0ELb0ELb1ELb0ELb0ELb0ELb0EEEvNS_16Flash_fwd_paramsE)
        /*0404*/ 	.word	0x00000058


	//----- nvinfo : EIATTR_REGCOUNT
	.align		4
.L_182:
        /*0408*/ 	.byte	0x04, 0x2f
        /*040a*/ 	.short	(.L_184 - .L_183)
	.align		4
.L_183:
        /*040c*/ 	.word	index@(_ZN5flash16flash_fwd_kernelI23Flash_fwd_kernel_traitsILi256ELi64ELi64ELi4ELb0ELb0EN7cutlass6half_tE19Flash_kernel_traitsILi256ELi64ELi64ELi4ES3_EELb0ELb0ELb0ELb0ELb0ELb0ELb0ELb0EEEvNS_16Flash_fwd_paramsE)
        /*0410*/ 	.word	0x000000ff


	//----- nvinfo : EIATTR_FRAME_SIZE
	.align		4
.L_184:
        /*0414*/ 	.byte	0x04, 0x11
        /*0416*/ 	.short	(.L_186 - .L_185)
	.align		4
.L_185:
        /*0418*/ 	.word	index@(_ZN5flash16flash_fwd_kernelI23Flash_fwd_kernel_traitsILi256ELi64ELi64ELi4ELb0ELb0EN7cutlass6half_tE19Flash_kernel_traitsILi256ELi64ELi64ELi4ES3_EELb0ELb0ELb0ELb0ELb0ELb0ELb0ELb0EEEvNS_16Flash_fwd_paramsE)
        /*041c*/ 	.word	0x00000050


	//----- nvinfo : EIATTR_REGCOUNT
	.align		4
.L_186:
        /*0420*/ 	.byte	0x04, 0x2f
        /*0422*/ 	.short	(.L_188 - .L_187)
	.align		4
.L_187:
        /*0424*/ 	.word	index@(_ZN5flash16flash_fwd_kernelI23Flash_fwd_kernel_traitsILi256ELi64ELi64ELi4ELb0ELb0EN7cutlass6half_tE19Flash_kernel_traitsILi256ELi64ELi64ELi4ES3_EELb0ELb0ELb0ELb0ELb0ELb1ELb0ELb0EEEvNS_16Flash_fwd_paramsE)
        /*0428*/ 	.word	0x000000fe


	//----- nvinfo : EIATTR_FRAME_SIZE
	.align		4
.L_188:
        /*042c*/ 	.byte	0x04, 0x11
        /*042e*/ 	.short	(.L_190 - .L_189)
	.align		4
.L_189:
        /*0430*/ 	.word	index@(_ZN5flash16flash_fwd_kernelI23Flash_fwd_kernel_traitsILi256ELi64ELi64ELi4ELb0ELb0EN7cutlass6half_tE19Flash_kernel_traitsILi256ELi64ELi64ELi4ES3_EELb0ELb0ELb0ELb0ELb0ELb1ELb0ELb0EEEvNS_16Flash_fwd_paramsE)
        /*0434*/ 	.word	0x00000000


	//----- nvinfo : EIATTR_MIN_STACK_SIZE
	.align		4
.L_190:
        /*0438*/ 	.byte	0x04, 0x12
        /*043a*/ 	.short	(.L_192 - .L_191)
	.align		4
.L_191:
        /*043c*/ 	.word	index@(_ZN5flash16flash_fwd_kernelI23Flash_fwd_kernel_traitsILi256ELi64ELi64ELi4ELb0ELb0EN7cutlass6half_tE19Flash_kernel_traitsILi256ELi64ELi64ELi4ES3_EELb0ELb0ELb0ELb0ELb0ELb1ELb0ELb0EEEvNS_16Flash_fwd_paramsE)
        /*0440*/ 	.word	0x00000000


	//----- nvinfo : EIATTR_MIN_STACK_SIZE
	.align		4
.L_192:
        /*0444*/ 	.byte	0x04, 0x12
        /*0446*/ 	.short	(.L_194 - .L_193)
	.align		4
.L_193:
        /*0448*/ 	.word	index@(_ZN5flash16flash_fwd_kernelI23Flash_fwd_kernel_traitsILi256ELi64ELi64ELi4ELb0ELb0EN7cutlass6half_tE19Flash_kernel_traitsILi256ELi64ELi64ELi4ES3_EELb0ELb0ELb0ELb0ELb0ELb0ELb0ELb0EEEvNS_16Flash_fwd_paramsE)
        /*044c*/ 	.word	0x00000050


	//----- nvinfo : EIATTR_MIN_STACK_SIZE
	.align		4
.L_194:
        /*0450*/ 	.byte	0x04, 0x12
        /*0452*/ 	.short	(.L_196 - .L_195)
	.align		4
.L_195:
        /*0454*/ 	.word	index@(_ZN5flash16flash_fwd_kernelI23Flash_fwd_kernel_traitsILi256ELi64ELi64ELi4ELb0ELb0EN7cutlass6half_tE19Flash_kernel_traitsILi256ELi64ELi64ELi4ES3_EELb0ELb0ELb0ELb1ELb0ELb0ELb0ELb0EEEvNS_16Flash_fwd_paramsE)
        /*0458*/ 	.word	0x00000058


	//----- nvinfo : EIATTR_MIN_STACK_SIZE
	.align		4
.L_196:
        /*045c*/ 	.byte	0x04, 0x12
        /*045e*/ 	.short	(.L_198 - .L_197)
	.align		4
.L_197:
        /*0460*/ 	.word	index@(_ZN5flash16flash_fwd_kernelI23Flash_fwd_kernel_traitsILi256ELi64ELi64ELi4ELb0ELb0EN7cutlass6half_tE19Flash_kernel_traitsILi256ELi64ELi64ELi4ES3_EELb0ELb0ELb1ELb0ELb0ELb1ELb0ELb0EEEvNS_16Flash_fwd_paramsE)
        /*0464*/ 	.word	0x00000000


	//----- nvinfo : EIATTR_MIN_STACK_SIZE
	.align		4
.L_198:
        /*0468*/ 	.byte	0x04, 0x12
        /*046a*/ 	.short	(.L_200 - .L_199)
	.align		4
.L_199:
        /*046c*/ 	.word	index@(_ZN5flash16flash_fwd_kernelI23Flash_fwd_kernel_traitsILi256ELi64ELi64ELi4ELb0ELb0EN7cutlass6half_tE19Flash_kernel_traitsILi256ELi64ELi64ELi4ES3_EELb0ELb0ELb1ELb0ELb0ELb0ELb0ELb0EEEvNS_16Flash_fwd_paramsE)
        /*0470*/ 	.word	0x00000038


	//----- nvinfo : EIATTR_MIN_STACK_SIZE
	.align		4
.L_200:
        /*0474*/ 	.byte	0x04, 0x12
        /*0476*/ 	.short	(.L_202 - .L_201)
	.align		4
.L_201:
        /*0478*/ 	.word	index@(_ZN5flash16flash_fwd_kernelI23Flash_fwd_kernel_traitsILi256ELi64ELi64ELi4ELb0ELb0EN7cutlass6half_tE19Flash_kernel_traitsILi256ELi64ELi64ELi4ES3_EELb0ELb0ELb1ELb1ELb0ELb0ELb0ELb0EEEvNS_16Flash_fwd_paramsE)
        /*047c*/ 	.word	0x00000030


	//----- nvinfo : EIATTR_MIN_STACK_SIZE
	.align		4
.L_202:
        /*0480*/ 	.byte	0x04, 0x12
        /*0482*/ 	.short	(.L_204 - .L_203)
	.align		4
.L_203:
        /*0484*/ 	.word	index@(_ZN5flash16flash_fwd_kernelI23Flash_fwd_kernel_traitsILi256ELi128ELi64ELi8ELb0ELb0EN7cutlass6half_tE19Flash_kernel_traitsILi256ELi128ELi64ELi8ES3_EELb0ELb0ELb0ELb0ELb0ELb1ELb0ELb0EEEvNS_16Flash_fwd_paramsE)
        /*0488*/ 	.word	0x00000000


	//----- nvinfo : EIATTR_MIN_STACK_SIZE
	.align		4
.L_204:
        /*048c*/ 	.byte	0x04, 0x12
        /*048e*/ 	.short	(.L_206 - .L_205)
	.align		4
.L_205:
        /*0490*/ 	.word	index@(_ZN5flash16flash_fwd_kernelI23Flash_fwd_kernel_traitsILi256ELi128ELi64ELi8ELb0ELb0EN7cutlass6half_tE19Flash_kernel_traitsILi256ELi128ELi64ELi8ES3_EELb0ELb0ELb0ELb0ELb0ELb0ELb0ELb0EEEvNS_16Flash_fwd_paramsE)
        /*0494*/ 	.word	0x00000010


	//----- nvinfo : EIATTR_MIN_STACK_SIZE
	.align		4
.L_206:
        /*0498*/ 	.byte	0x04, 0x12
        /*049a*/ 	.short	(.L_208 - .L_207)
	.align		4
.L_207:
        /*049c*/ 	.word	index@(_ZN5flash16flash_fwd_kernelI23Flash_fwd_kernel_traitsILi256ELi128ELi64ELi8ELb0ELb0EN7cutlass6half_tE19Flash_kernel_traitsILi256ELi128ELi64ELi8ES3_EELb0ELb0ELb0ELb1ELb0ELb0ELb0ELb0EEEvNS_16Flash_fwd_paramsE)
        /*04a0*/ 	.word	0x00000048


	//----- nvinfo : EIATTR_MIN_STACK_SIZE
	.align		4
.L_208:
        /*04a4*/ 	.byte	0x04, 0x12
        /*04a6*/ 	.short	(.L_210 - .L_209)
	.align		4
.L_209:
        /*04a8*/ 	.word	index@(_ZN5flash16flash_fwd_kernelI23Flash_fwd_kernel_traitsILi256ELi128ELi64ELi8ELb0ELb0EN7cutlass6half_tE19Flash_kernel_traitsILi256ELi128ELi64ELi8ES3_EELb0ELb0ELb1ELb0ELb0ELb1ELb0ELb0EEEvNS_16Flash_fwd_paramsE)
        /*04ac*/ 	.word	0x00000050


	//----- nvinfo : EIATTR_MIN_STACK_SIZE
	.align		4
.L_210:
        /*04b0*/ 	.byte	0x04, 0x12
        /*04b2*/ 	.short	(.L_212 - .L_211)
	.align		4
.L_211:
        /*04b4*/ 	.word	index@(_ZN5flash16flash_fwd_kernelI23Flash_fwd_kernel_traitsILi256ELi128ELi64ELi8ELb0ELb0EN7cutlass6half_tE19Flash_kernel_traitsILi256ELi128ELi64ELi8ES3_EELb0ELb0ELb1ELb0ELb0ELb0ELb0ELb0EEEvNS_16Flash_fwd_paramsE)
        /*04b8*/ 	.word	0x00000068


	//----- nvinfo : EIATTR_MIN_STACK_SIZE
	.align		4
.L_212:
        /*04bc*/ 	.byte	0x04, 0x12
        /*04be*/ 	.short	(.L_214 - .L_213)
	.align		4
.L_213:
        /*04c0*/ 	.word	index@(_ZN5flash16flash_fwd_kernelI23Flash_fwd_kernel_traitsILi256ELi128ELi64ELi8ELb0ELb0EN7cutlass6half_tE19Flash_kernel_traitsILi256ELi128ELi64ELi8ES3_EELb0ELb0ELb1ELb1ELb0ELb0ELb0ELb0EEEvNS_16Flash_fwd_paramsE)
        /*04c4*/ 	.word	0x000000b8


	//----- nvinfo : EIATTR_MIN_STACK_SIZE
	.align		4
.L_214:
        /*04c8*/ 	.byte	0x04, 0x12
        /*04ca*/ 	.short	(.L_216 - .L_215)
	.align		4
.L_215:
        /*04cc*/ 	.word	index@(_ZN5flash16flash_fwd_kernelI23Flash_fwd_kernel_traitsILi256ELi64ELi64ELi4ELb0ELb0EN7cutlass6half_tE19Flash_kernel_traitsILi256ELi64ELi64ELi4ES3_EELb1ELb0ELb0ELb0ELb0ELb0ELb0ELb0EEEvNS_16Flash_fwd_paramsE)
        /*04d0*/ 	.word	0x00000038


	//----- nvinfo : EIATTR_MIN_STACK_SIZE
	.align		4
.L_216:
        /*04d4*/ 	.byte	0x04, 0x12
        /*04d6*/ 	.short	(.L_218 - .L_217)
	.align		4
.L_217:
        /*04d8*/ 	.word	index@(_ZN5flash16flash_fwd_kernelI23Flash_fwd_kernel_traitsILi256ELi64ELi64ELi4ELb0ELb0EN7cutlass6half_tE19Flash_kernel_traitsILi256ELi64ELi64ELi4ES3_EELb1ELb0ELb1ELb0ELb0ELb0ELb0ELb0EEEvNS_16Flash_fwd_paramsE)
        /*04dc*/ 	.word	0x00000040


	//----- nvinfo : EIATTR_MIN_STACK_SIZE
	.align		4
.L_218:
        /*04e0*/ 	.byte	0x04, 0x12
        /*04e2*/ 	.short	(.L_220 - .L_219)
	.align		4
.L_219:
        /*04e4*/ 	.word	index@(_ZN5flash16flash_fwd_kernelI23Flash_fwd_kernel_traitsILi256ELi64ELi64ELi4ELb0ELb0EN7cutlass6half_tE19Flash_kernel_traitsILi256ELi64ELi64ELi4ES3_EELb1ELb0ELb0ELb0ELb0ELb1ELb0ELb0EEEvNS_16Flash_fwd_paramsE)
        /*04e8*/ 	.word	0x00000038


	//----- nvinfo : EIATTR_MIN_STACK_SIZE
	.align		4
.L_220:
        /*04ec*/ 	.byte	0x04, 0x12
        /*04ee*/ 	.short	(.L_222 - .L_221)
	.align		4
.L_221:
        /*04f0*/ 	.word	index@(_ZN5flash16flash_fwd_kernelI23Flash_fwd_kernel_traitsILi256ELi64ELi64ELi4ELb0ELb0EN7cutlass6half_tE19Flash_kernel_traitsILi256ELi64ELi64ELi4ES3_EELb0ELb0ELb0ELb0ELb0ELb1ELb1ELb0EEEvNS_16Flash_fwd_paramsE)
        /*04f4*/ 	.word	0x00000008


	//----- nvinfo : EIATTR_MIN_STACK_SIZE
	.align		4
.L_222:
        /*04f8*/ 	.byte	0x04, 0x12
        /*04fa*/ 	.short	(.L_224 - .L_223)
	.align		4
.L_223:
        /*04fc*/ 	.word	index@(_ZN5flash16flash_fwd_kernelI23Flash_fwd_kernel_traitsILi256ELi64ELi64ELi4ELb0ELb0EN7cutlass6half_tE19Flash_kernel_traitsILi256ELi64ELi64ELi4ES3_EELb1ELb0ELb0ELb1ELb0ELb0ELb0ELb0EEEvNS_16Flash_fwd_paramsE)
        /*0500*/ 	.word	0x00000088


	//----- nvinfo : EIATTR_MIN_STACK_SIZE
	.align		4
.L_224:
        /*0504*/ 	.byte	0x04, 0x12
        /*0506*/ 	.short	(.L_226 - .L_225)
	.align		4
.L_225:
        /*0508*/ 	.word	index@(_ZN5flash16flash_fwd_kernelI23Flash_fwd_kernel_traitsILi256ELi64ELi64ELi4ELb0ELb0EN7cutlass6half_tE19Flash_kernel_traitsILi256ELi64ELi64ELi4ES3_EELb1ELb0ELb0ELb0ELb0ELb0ELb0ELb1EEEvNS_16Flash_fwd_paramsE)
        /*050c*/ 	.word	0x00000088


	//----- nvinfo : EIATTR_MIN_STACK_SIZE
	.align		4
.L_226:
        /*0510*/ 	.byte	0x04, 0x12
        /*0512*/ 	.short	(.L_228 - .L_227)
	.align		4
.L_227:
        /*0514*/ 	.word	index@(_ZN5flash16flash_fwd_kernelI23Flash_fwd_kernel_traitsILi256ELi64ELi64ELi4ELb0ELb0EN7cutlass6half_tE19Flash_kernel_traitsILi256ELi64ELi64ELi4ES3_EELb0ELb0ELb0ELb0ELb0ELb0ELb1ELb0EEEvNS_16Flash_fwd_paramsE)
        /*0518*/ 	.word	0x00000060


	//----- nvinfo : EIATTR_MIN_STACK_SIZE
	.align		4
.L_228:
        /*051c*/ 	.byte	0x04, 0x12
        /*051e*/ 	.short	(.L_230 - .L_229)
	.align		4
.L_229:
        /*0520*/ 	.word	index@(_ZN5flash16flash_fwd_kernelI23Flash_fwd_kernel_traitsILi256ELi64ELi64ELi4ELb0ELb0EN7cutlass6half_tE19Flash_kernel_traitsILi256ELi64ELi64ELi4ES3_EELb1ELb0ELb0ELb1ELb0ELb0ELb0ELb1EEEvNS_16Flash_fwd_paramsE)
        /*0524*/ 	.word	0x00000088


	//----- nvinfo : EIATTR_MIN_STACK_SIZE
	.align		4
.L_230:
        /*0528*/ 	.byte	0x04, 0x12
        /*052a*/ 	.short	(.L_232 - .L_231)
	.align		4
.L_231:
        /*052c*/ 	.word	index@(_ZN5flash16flash_fwd_kernelI23Flash_fwd_kernel_traitsILi256ELi64ELi64ELi4ELb0ELb0EN7cutlass6half_tE19Flash_kernel_traitsILi256ELi64ELi64ELi4ES3_EELb0ELb0ELb0ELb1ELb0ELb0ELb1ELb0EEEvNS_16Flash_fwd_paramsE)
        /*0530*/ 	.word	0x00000060


	//----- nvinfo : EIATTR_MIN_STACK_SIZE
	.align		4
.L_232:
        /*0534*/ 	.byte	0x04, 0x12
        /*0536*/ 	.short	(.L_234 - .L_233)
	.align		4
.L_233:
        /*0538*/ 	.word	index@(_ZN5flash16flash_fwd_kernelI23Flash_fwd_kernel_traitsILi256ELi64ELi64ELi4ELb0ELb0EN7cutlass6half_tE19Flash_kernel_traitsILi256ELi64ELi64ELi4ES3_EELb1ELb0ELb1ELb0ELb0ELb1ELb0ELb0EEEvNS_16Flash_fwd_paramsE)
        /*053c*/ 	.word	0x00000080


	//----- nvinfo : EIATTR_MIN_STACK_SIZE
	.align		4
.L_234:
        /*0540*/ 	.byte	0x04, 0x12
        /*0542*/ 	.short	(.L_236 - .L_235)
	.align		4
.L_235:
        /*0544*/ 	.word	index@(_ZN5flash16flash_fwd_kernelI23Flash_fwd_kernel_traitsILi256ELi64ELi64ELi4ELb0ELb0EN7cutlass6half_tE19Flash_kernel_traitsILi256ELi64ELi64ELi4ES3_EELb0ELb0ELb1ELb0ELb0ELb1ELb1ELb0EEEvNS_16Flash_fwd_paramsE)
        /*0548*/ 	.word	0x00000008


	//----- nvinfo : EIATTR_MIN_STACK_SIZE
	.align		4
.L_236:
        /*054c*/ 	.byte	0x04, 0x12
        /*054e*/ 	.short	(.L_238 - .L_237)
	.align		4
.L_237:
        /*0550*/ 	.word	index@(_ZN5flash16flash_fwd_kernelI23Flash_fwd_kernel_traitsILi256ELi64ELi64ELi4ELb0ELb0EN7cutlass6half_tE19Flash_kernel_traitsILi256ELi64ELi64ELi4ES3_EELb1ELb0ELb1ELb1ELb0ELb0ELb0ELb0EEEvNS_16Flash_fwd_paramsE)
        /*0554*/ 	.word	0x00000058


	//----- nvinfo : EIATTR_MIN_STACK_SIZE
	.align		4
.L_238:
        /*0558*/ 	.byte	0x04, 0x12
        /*055a*/ 	.short	(.L_240 - .L_239)
	.align		4
.L_239:
        /*055c*/ 	.word	index@(_ZN5flash16flash_fwd_kernelI23Flash_fwd_kernel_traitsILi256ELi64ELi64ELi4ELb0ELb0EN7cutlass6half_tE19Flash_kernel_traitsILi256ELi64ELi64ELi4ES3_EELb1ELb0ELb1ELb0ELb0ELb0ELb0ELb1EEEvNS_16Flash_fwd_paramsE)
        /*0560*/ 	.word	0x00000190


	//----- nvinfo : EIATTR_MIN_STACK_SIZE
	.align		4
.L_240:
        /*0564*/ 	.byte	0x04, 0x12
        /*0566*/ 	.short	(.L_242 - .L_241)
	.align		4
.L_241:
        /*0568*/ 	.word	index@(_ZN5flash16flash_fwd_kernelI23Flash_fwd_kernel_traitsILi256ELi64ELi64ELi4ELb0ELb0EN7cutlass6half_tE19Flash_kernel_traitsILi256ELi64ELi64ELi4ES3_EELb0ELb0ELb1ELb0ELb0ELb0ELb1ELb0EEEvNS_16Flash_fwd_paramsE)
        /*056c*/ 	.word	0x00000038


	//----- nvinfo : EIATTR_MIN_STACK_SIZE
	.align		4
.L_242:
        /*0570*/ 	.byte	0x04, 0x12
        /*0572*/ 	.short	(.L_244 - .L_243)
	.align		4
.L_243:
        /*0574*/ 	.word	index@(_ZN5flash16flash_fwd_kernelI23Flash_fwd_kernel_traitsILi256ELi64ELi64ELi4ELb0ELb0EN7cutlass6half_tE19Flash_kernel_traitsILi256ELi64ELi64ELi4ES3_EELb1ELb0ELb1ELb1ELb0ELb0ELb0ELb1EEEvNS_16Flash_fwd_paramsE)
        /*0578*/ 	.word	0x00000178


	//----- nvinfo : EIATTR_MIN_STACK_SIZE
	.align		4
.L_244:
        /*057c*/ 	.byte	0x04, 0x12
        /*057e*/ 	.short	(.L_246 - .L_245)
	.align		4
.L_245:
        /*0580*/ 	.word	index@(_ZN5flash16flash_fwd_kernelI23Flash_fwd_kernel_traitsILi256ELi64ELi64ELi4ELb0ELb0EN7cutlass6half_tE19Flash_kernel_traitsILi256ELi64ELi64ELi4ES3_EELb0ELb0ELb1ELb1ELb0ELb0ELb1ELb0EEEvNS_16Flash_fwd_paramsE)
        /*0584*/ 	.word	0x00000028


	//----- nvinfo : EIATTR_MIN_STACK_SIZE
	.align		4
.L_246:
        /*0588*/ 	.byte	0x04, 0x12
        /*058a*/ 	.short	(.L_248 - .L_247)
	.align		4
.L_247:
        /*058c*/ 	.word	index@(_ZN5flash16flash_fwd_kernelI23Flash_fwd_kernel_traitsILi256ELi128ELi64ELi8ELb0ELb0EN7cutlass6half_tE19Flash_kernel_traitsILi256ELi128ELi64ELi8ES3_EELb1ELb0ELb0ELb0ELb0ELb0ELb0ELb0EEEvNS_16Flash_fwd_paramsE)
        /*0590*/ 	.word	0x00000070


	//----- nvinfo : EIATTR_MIN_STACK_SIZE
	.align		4
.L_248:
        /*0594*/ 	.byte	0x04, 0x12
        /*0596*/ 	.short	(.L_250 - .L_249)
	.align		4
.L_249:
        /*0598*/ 	.word	index@(_ZN5flash16flash_fwd_kernelI23Flash_fwd_kernel_traitsILi256ELi128ELi64ELi8ELb0ELb0EN7cutlass6half_tE19Flash_kernel_traitsILi256ELi128ELi64ELi8ES3_EELb1ELb0ELb1ELb0ELb0ELb0ELb0ELb0EEEvNS_16Flash_fwd_paramsE)
        /*059c*/ 	.word	0x00000040


	//----- nvinfo : EIATTR_MIN_STACK_SIZE
	.align		4
.L_250:
        /*05a0*/ 	.byte	0x04, 0x12
        /*05a2*/ 	.short	(.L_252 - .L_251)
	.align		4
.L_251:
        /*05a4*/ 	.word	index@(_ZN5flash16flash_fwd_kernelI23Flash_fwd_kernel_traitsILi256ELi128ELi64ELi8ELb0ELb0EN7cutlass6half_tE19Flash_kernel_traitsILi256ELi128ELi64ELi8ES3_EELb1ELb0ELb0ELb0ELb0ELb1ELb0ELb0EEEvNS_16Flash_fwd_paramsE)
        /*05a8*/ 	.word	0x00000010


	//----- nvinfo : EIATTR_MIN_STACK_SIZE
	.align		4
.L_252:
        /*05ac*/ 	.byte	0x04, 0x12
        /*05ae*/ 	.short	(.L_254 - .L_253)
	.align		4
.L_253:
        /*05b0*/ 	.word	index@(_ZN5flash16flash_fwd_kernelI23Flash_fwd_kernel_traitsILi256ELi128ELi64ELi8ELb0ELb0EN7cutlass6half_tE19Flash_kernel_traitsILi256ELi128ELi64ELi8ES3_EELb0ELb0ELb0ELb0ELb0ELb1ELb1ELb0EEEvNS_16Flash_fwd_paramsE)
        /*05b4*/ 	.word	0x00000008


	//----- nvinfo : EIATTR_MIN_STACK_SIZE
	.align		4
.L_254:
        /*05b8*/ 	.byte	0x04, 0x12
        /*05ba*/ 	.short	(.L_256 - .L_255)
	.align		4
.L_255:
        /*05bc*/ 	.word	index@(_ZN5flash16flash_fwd_kernelI23Flash_fwd_kernel_traitsILi256ELi128ELi64ELi8ELb0ELb0EN7cutlass6half_tE19Flash_kernel_traitsILi256ELi128ELi64ELi8ES3_EELb1ELb0ELb0ELb1ELb0ELb0ELb0ELb0EEEvNS_16Flash_fwd_paramsE)
        /*05c0*/ 	.word	0x00000030


	//----- nvinfo : EIATTR_MIN_STACK_SIZE
	.align		4
.L_256:
        /*05c4*/ 	.byte	0x04, 0x12
        /*05c6*/ 	.short	(.L_258 - .L_257)
	.align		4
.L_257:
        /*05c8*/ 	.word	index@(_ZN5flash16flash_fwd_kernelI23Flash_fwd_kernel_traitsILi256ELi128ELi64ELi8ELb0ELb0EN7cutlass6half_tE19Flash_kernel_traitsILi256ELi128ELi64ELi8ES3_EELb1ELb0ELb0ELb0ELb0ELb0ELb0ELb1EEEvNS_16Flash_fwd_paramsE)
        /*05cc*/ 	.word	0x00000070


	//----- nvinfo : EIATTR_MIN_STACK_SIZE
	.align		4
.L_258:
        /*05d0*/ 	.byte	0x04, 0x12
        /*05d2*/ 	.short	(.L_260 - .L_259)
	.align		4
.L_259:
        /*05d4*/ 	.word	index@(_ZN5flash16flash_fwd_kernelI23Flash_fwd_kernel_traitsILi256ELi128ELi64ELi8ELb0ELb0EN7cutlass6half_tE19Flash_kernel_traitsILi256ELi128ELi64ELi8ES3_EELb0ELb0ELb0ELb0ELb0ELb0ELb1ELb0EEEvNS_16Flash_fwd_paramsE)
        /*05d8*/ 	.word	0x00000020


	//----- nvinfo : EIATTR_MIN_STACK_SIZE
	.align		4
.L_260:
        /*05dc*/ 	.byte	0x04, 0x12
        /*05de*/ 	.short	(.L_262 - .L_261)
	.align		4
.L_261:
        /*05e0*/ 	.word	index@(_ZN5flash16flash_fwd_kernelI23Flash_fwd_kernel_traitsILi256ELi128ELi64ELi8ELb0ELb0EN7cutlass6half_tE19Flash_kernel_traitsILi256ELi128ELi64ELi8ES3_EELb1ELb0ELb0ELb1ELb0ELb0ELb0ELb1EEEvNS_16Flash_fwd_paramsE)
        /*05e4*/ 	.word	0x00000070


	//----- nvinfo : EIATTR_MIN_STACK_SIZE
	.align		4
.L_262:
        /*05e8*/ 	.byte	0x04, 0x12
        /*05ea*/ 	.short	(.L_264 - .L_263)
	.align		4
.L_263:
        /*05ec*/ 	.word	index@(_ZN5flash16flash_fwd_kernelI23Flash_fwd_kernel_traitsILi256ELi128ELi64ELi8ELb0ELb0EN7cutlass6half_tE19Flash_kernel_traitsILi256ELi128ELi64ELi8ES3_EELb0ELb0ELb0ELb1ELb0ELb0ELb1ELb0EEEvNS_16Flash_fwd_paramsE)
        /*05f0*/ 	.word	0x00000050


	//----- nvinfo : EIATTR_MIN_STACK_SIZE
	.align		4
.L_264:
        /*05f4*/ 	.byte	0x04, 0x12
        /*05f6*/ 	.short	(.L_266 - .L_265)
	.align		4
.L_265:
        /*05f8*/ 	.word	index@(_ZN5flash16flash_fwd_kernelI23Flash_fwd_kernel_traitsILi256ELi128ELi64ELi8ELb0ELb0EN7cutlass6half_tE19Flash_kernel_traitsILi256ELi128ELi64ELi8ES3_EELb1ELb0ELb1ELb0ELb0ELb1ELb0ELb0EEEvNS_16Flash_fwd_paramsE)
        /*05fc*/ 	.word	0x00000078


	//----- nvinfo : EIATTR_MIN_STACK_SIZE
	.align		4
.L_266:
        /*0600*/ 	.byte	0x04, 0x12
        /*0602*/ 	.short	(.L_268 - .L_267)
	.align		4
.L_267:
        /*0604*/ 	.word	index@(_ZN5flash16flash_fwd_kernelI23Flash_fwd_kernel_traitsILi256ELi128ELi64ELi8ELb0ELb0EN7cutlass6half_tE19Flash_kernel_traitsILi256ELi128ELi64ELi8ES3_EELb0ELb0ELb1ELb0ELb0ELb1ELb1ELb0EEEvNS_16Flash_fwd_paramsE)
        /*0608*/ 	.word	0x00000008


	//----- nvinfo : EIATTR_MIN_STACK_SIZE
	.align		4
.L_268:
        /*060c*/ 	.byte	0x04, 0x12
        /*060e*/ 	.short	(.L_270 - .L_269)
	.align		4
.L_269:
        /*0610*/ 	.word	index@(_ZN5flash16flash_fwd_kernelI23Flash_fwd_kernel_traitsILi256ELi128ELi64ELi8ELb0ELb0EN7cutlass6half_tE19Flash_kernel_traitsILi256ELi128ELi64ELi8ES3_EELb1ELb0ELb1ELb1ELb0ELb0ELb0ELb0EEEvNS_16Flash_fwd_paramsE)
        /*0614*/ 	.word	0x00000050


	//----- nvinfo : EIATTR_MIN_STACK_SIZE
	.align		4
.L_270:
        /*0618*/ 	.byte	0x04, 0x12
        /*061a*/ 	.short	(.L_272 - .L_271)
	.align		4
.L_271:
        /*061c*/ 	.word	index@(_ZN5flash16flash_fwd_kernelI23Flash_fwd_kernel_traitsILi256ELi128ELi64ELi8ELb0ELb0EN7cutlass6half_tE19Flash_kernel_traitsILi256ELi128ELi64ELi8ES3_EELb1ELb0ELb1ELb0ELb0ELb0ELb0ELb1EEEvNS_16Flash_fwd_paramsE)
        /*0620*/ 	.word	0x000001b0


	//----- nvinfo : EIATTR_MIN_STACK_SIZE
	.align		4
.L_272:
        /*0624*/ 	.byte	0x04, 0x12
        /*0626*/ 	.short	(.L_274 - .L_273)
	.align		4
.L_273:
        /*0628*/ 	.word	index@(_ZN5flash16flash_fwd_kernelI23Flash_fwd_kernel_traitsILi256ELi128ELi64ELi8ELb0ELb0EN7cutlass6half_tE19Flash_kernel_traitsILi256ELi128ELi64ELi8ES3_EELb0ELb0ELb1ELb0ELb0ELb0ELb1ELb0EEEvNS_16Flash_fwd_paramsE)
        /*062c*/ 	.word	0x00000068


	//----- nvinfo : EIATTR_MIN_STACK_SIZE
	.align		4
.L_274:
        /*0630*/ 	.byte	0x04, 0x12
        /*0632*/ 	.short	(.L_276 - .L_275)
	.align		4
.L_275:
        /*0634*/ 	.word	index@(_ZN5flash16flash_fwd_kernelI23Flash_fwd_kernel_traitsILi256ELi128ELi64ELi8ELb0ELb0EN7cutlass6half_tE19Flash_kernel_traitsILi256ELi128ELi64ELi8ES3_EELb1ELb0ELb1ELb1ELb0ELb0ELb0ELb1EEEvNS_16Flash_fwd_paramsE)
        /*0638*/ 	.word	0x00000208


	//----- nvinfo : EIATTR_MIN_STACK_SIZE
	.align		4
.L_276:
        /*063c*/ 	.byte	0x04, 0x12
        /*063e*/ 	.short	(.L_278 - .L_277)
	.align		4
.L_277:
        /*0640*/ 	.word	index@(_ZN5flash16flash_fwd_kernelI23Flash_fwd_kernel_traitsILi256ELi128ELi64ELi8ELb0ELb0EN7cutlass6half_tE19Flash_kernel_traitsILi256ELi128ELi64ELi8ES3_EELb0ELb0ELb1ELb1ELb0ELb0ELb1ELb0EEEvNS_16Flash_fwd_paramsE)
        /*0644*/ 	.word	0x000000b0
.L_278:


//--------------------- .nv.info._ZN5flash16flash_fwd_kernelI23Flash_fwd_kernel_traitsILi256ELi64ELi64ELi4ELb0ELb0EN7cutlass6half_tE19Flash_kernel_traitsILi256ELi64ELi64ELi4ES3_EELb0ELb0ELb0ELb0ELb0ELb1ELb0ELb0EEEvNS_16Flash_fwd_paramsE --------------------------
	.section	.nv.info._ZN5flash16flash_fwd_kernelI23Flash_fwd_kernel_traitsILi256ELi64ELi64ELi4ELb0ELb0EN7cutlass6half_tE19Flash_kernel_traitsILi256ELi64ELi64ELi4ES3_EELb0ELb0ELb0ELb0ELb0ELb1ELb0ELb0EEEvNS_16Flash_fwd_paramsE,"",@"SHT_CUDA_INFO"
	.sectionflags	@""
	.align	4


	//----- nvinfo : EIATTR_CUDA_API_VERSION
	.align		4
        /*0000*/ 	.byte	0x04, 0x37
        /*0002*/ 	.short	(.L_280 - .L_279)
.L_279:
        /*0004*/ 	.word	0x00000082


	//----- nvinfo : EIATTR_SW2861232_WAR
	.align		4
.L_280:
        /*0008*/ 	.byte	0x01, 0x35
	.zero		2


	//----- nvinfo : EIATTR_PARAM_CBANK
	.align		4
        /*000c*/ 	.byte	0x04, 0x0a
        /*000e*/ 	.short	(.L_282 - .L_281)
	.align		4
.L_281:
        /*0010*/ 	.word	index@(.nv.constant0._ZN5flash16flash_fwd_kernelI23Flash_fwd_kernel_traitsILi256ELi64ELi64ELi4ELb0ELb0EN7cutlass6half_tE19Flash_kernel_traitsILi256ELi64ELi64ELi4ES3_EELb0ELb0ELb0ELb0ELb0ELb1ELb0ELb0EEEvNS_16Flash_fwd_paramsE)
        /*0014*/ 	.short	0x0160
        /*0016*/ 	.short	0x01d0


	//----- nvinfo : EIATTR_CBANK_PARAM_SIZE
	.align		4
.L_282:
        /*0018*/ 	.byte	0x03, 0x19
        /*001a*/ 	.short	0x01d0


	//----- nvinfo : EIATTR_KPARAM_INFO
	.align		4
        /*001c*/ 	.byte	0x04, 0x17
        /*001e*/ 	.short	(.L_284 - .L_283)
.L_283:
        /*0020*/ 	.word	0x00000000
        /*0024*/ 	.short	0x0000
        /*0026*/ 	.short	0x0000
        /*0028*/ 	.byte	0x00, 0xf0, 0x41, 0x07


	//----- nvinfo : EIATTR_MAXREG_COUNT
	.align		4
.L_284:
        /*002c*/ 	.byte	0x03, 0x1b
        /*002e*/ 	.short	0x00ff


	//----- nvinfo : EIATTR_NUM_BARRIERS
	.align		4
        /*0030*/ 	.byte	0x02, 0x4c
        /*0032*/ 	.byte	0x01
	.zero		1


	//----- nvinfo : EIATTR_MERCURY_ISA_VERSION
	.align		4
        /*0034*/ 	.byte	0x03, 0x5f
        /*0036*/ 	.short	0x0000


	//----- nvinfo : EIATTR_INT_WARP_WIDE_INSTR_OFFSETS
	.align		4
        /*0038*/ 	.byte	0x04, 0x31
        /*003a*/ 	.short	(.L_286 - .L_285)


	//   ....[0]....
.L_285:
        /*003c*/ 	.word	0x000016b0


	//----- nvinfo : EIATTR_COOP_GROUP_MASK_REGIDS
	.align		4
.L_286:
        /*0040*/ 	.byte	0x04, 0x29
        /*0042*/ 	.short	(.L_288 - .L_287)


	//   ....[0]....
.L_287:
        /*0044*/ 	.word	0xffffffff


	//   ....[1]....
        /*0048*/ 	.word	0xffffffff


	//   ....[2]....
        /*004c*/ 	.word	0xffffffff


	//   ....[3]....
        /*0050*/ 	.word	0xffffffff


	//   ....[4]....
        /*0054*/ 	.word	0xffffffff


	//   ....[5]....
        /*0058*/ 	.word	0xffffffff


	//   ....[6]....
        /*005c*/ 	.word	0xffffffff


	//   ....[7]....
        /*0060*/ 	.word	0xffffffff


	//   ....[8]....
        /*0064*/ 	.word	0xffffffff


	//   ....[9]....
        /*0068*/ 	.word	0xffffffff


	//   ....[10]....
        /*006c*/ 	.word	0xffffffff


	//   ....[11]....
        /*0070*/ 	.word	0xffffffff


	//----- nvinfo : EIATTR_COOP_GROUP_INSTR_OFFSETS
	.align		4
.L_288:
        /*0074*/ 	.byte	0x04, 0x28
        /*0076*/ 	.short	(.L_290 - .L_289)


	//   ....[0]....
.L_289:
        /*0078*/ 	.word	0x00003300


	//   ....[1]....
        /*007c*/ 	.word	0x00003320


	//   ....[2]....
        /*0080*/ 	.word	0x000033c0


	//   ....[3]....
        /*0084*/ 	.word	0x000033d0


	//   ....[4]....
        /*0088*/ 	.word	0x00005c30


	//   ....[5]....
        /*008c*/ 	.word	0x00005c50


	//   ....[6]....
        /*0090*/ 	.word	0x00005c80


	//   ....[7]....
        /*0094*/ 	.word	0x00005c90


	//   ....[8]....
        /*0098*/ 	.word	0x00007860


	//   ....[9]....
        /*009c*/ 	.word	0x000078a0


	//   ....[10]....
        /*00a0*/ 	.word	0x00007990


	//   ....[11]....
        /*00a4*/ 	.word	0x000079c0


	//----- nvinfo : EIATTR_EXIT_INSTR_OFFSETS
	.align		4
.L_290:
        /*00a8*/ 	.byte	0x04, 0x1c
        /*00aa*/ 	.short	(.L_292 - .L_291)


	//   ....[0]....
.L_291:
        /*00ac*/ 	.word	0x000004d0


	//   ....[1]....
        /*00b0*/ 	.word	0x000095b0


	//   ....[2]....
        /*00b4*/ 	.word	0x00009690


	//   ....[3]....
        /*00b8*/ 	.word	0x0000a060


	//   ....[4]....
        /*00bc*/ 	.word	0x0000a0e0


	//----- nvinfo : EIATTR_CTAIDZ_USED
	.align		4
.L_292:
        /*00c0*/ 	.byte	0x01, 0x04
	.zero		2


	//----- nvinfo : EIATTR_CRS_STACK_SIZE
	.align		4
        /*00c4*/ 	.byte	0x04, 0x1e
        /*00c6*/ 	.short	(.L_294 - .L_293)
.L_293:
        /*00c8*/ 	.word	0x00000000
.L_294:


//--------------------- .nv.info._ZN5flash16flash_fwd_kernelI23Flash_fwd_kernel_traitsILi256ELi64ELi64ELi4ELb0ELb0EN7cutlass6half_tE19Flash_kernel_traitsILi256ELi64ELi64ELi4ES3_EELb0ELb0ELb0ELb0ELb0ELb0ELb0ELb0EEEvNS_16Flash_fwd_paramsE --------------------------
	.section	.nv.info._ZN5flash16flash_fwd_kernelI23Flash_fwd_kernel_traitsILi256ELi64ELi64ELi4ELb0ELb0EN7cutlass6half_tE19Flash_kernel_traitsILi256ELi64ELi64ELi4ES3_EELb0ELb0ELb0ELb0ELb0ELb0ELb0ELb0EEEvNS_16Flash_fwd_paramsE,"",@"SHT_CUDA_INFO"
	.sectionflags	@""
	.align	4


	//----- nvinfo : EIATTR_CUDA_API_VERSION
	.align		4
        /*0000*/ 	.byte	0x04, 0x37
        /*0002*/ 	.short	(.L_296 - .L_295)
.L_295:
        /*0004*/ 	.word	0x00000082


	//----- nvinfo : EIATTR_SW2861232_WAR
	.align		4
.L_296:
        /*0008*/ 	.byte	0x01, 0x35
	.zero		2


	//----- nvinfo : EIATTR_PARAM_CBANK
	.align		4
        /*000c*/ 	.byte	0x04, 0x0a
        /*000e*/ 	.short	(.L_298 - .L_297)
	.align		4
.L_297:
        /*0010*/ 	.word	index@(.nv.constant0._ZN5flash16flash_fwd_kernelI23Flash_fwd_kernel_traitsILi256ELi64ELi64ELi4ELb0ELb0EN7cutlass6half_tE19Flash_kernel_traitsILi256ELi64ELi64ELi4ES3_EELb0ELb0ELb0ELb0ELb0ELb0ELb0ELb0EEEvNS_16Flash_fwd_paramsE)
        /*0014*/ 	.short	0x0160
        /*0016*/ 	.short	0x01d0


	//----- nvinfo : EIATTR_CBANK_PARAM_SIZE
	.align		4
.L_298:
        /*0018*/ 	.byte	0x03, 0x19
        /*001a*/ 	.short	0x01d0


	//----- nvinfo : EIATTR_KPARAM_INFO
	.align		4
        /*001c*/ 	.byte	0x04, 0x17
        /*001e*/ 	.short	(.L_300 - .L_299)
.L_299:
        /*0020*/ 	.word	0x00000000
        /*0024*/ 	.short	0x0000
        /*0026*/ 	.short	0x0000
        /*0028*/ 	.byte	0x00, 0xf0, 0x41, 0x07


	//----- nvinfo : EIATTR_MAXREG_COUNT
	.align		4
.L_300:
        /*002c*/ 	.byte	0x03, 0x1b
        /*002e*/ 	.short	0x00ff


	//----- nvinfo : EIATTR_NUM_BARRIERS
	.align		4
        /*0030*/ 	.byte	0x02, 0x4c
        /*0032*/ 	.byte	0x01
	.zero		1


	//----- nvinfo : EIATTR_ANNOTATIONS
	.align		4
        /*0034*/ 	.byte	0x04, 0x55
        /*0036*/ 	.short	(.L_302 - .L_301)


	//   ....[0]....
.L_301:
        /*0038*/ 	.word	0x00000001
        /*003c*/ 	.byte	0x10, 0x0f, 0x00, 0x00, 0x01, 0x00, 0x00, 0x00, 0x40, 0x0f, 0x00, 0x00, 0x01, 0x00, 0x00, 0x00
        /* <DEDUP_REMOVED lines=15> */
        /*013c*/ 	.byte	0x60, 0x79, 0x00, 0x00, 0x01, 0x00, 0x00, 0x00, 0x30, 0x80, 0x00, 0x00


	//----- nvinfo : EIATTR_MERCURY_ISA_VERSION
	.align		4
.L_302:
        /*0148*/ 	.byte	0x03, 0x5f
        /*014a*/ 	.short	0x0000


	//----- nvinfo : EIATTR_COOP_GROUP_MASK_REGIDS
	.align		4
        /*014c*/ 	.byte	0x04, 0x29
        /*014e*/ 	.short	(.L_304 - .L_303)


	//   ....[0]....
.L_303:
        /*0150*/ 	.word	0xffffffff


	//   ....[1]....
        /*0154*/ 	.word	0xffffffff


	//   ....[2]....
        /*0158*/ 	.word	0xffffffff


	//   ....[3]....
        /*015c*/ 	.word	0xffffffff


	//   ....[4]....
        /*0160*/ 	.word	0xffffffff


	//   ....[5]....
        /*0164*/ 	.word	0xffffffff


	//   ....[6]....
        /*0168*/ 	.word	0xffffffff


	//   ....[7]....
        /*016c*/ 	.word	0xffffffff


	//   ....[8]....
        /*0170*/ 	.word	0xffffffff


	//   ....[9]....
        /*0174*/ 	.word	0xffffffff


	//   ....[10]....
        /*0178*/ 	.word	0xffffffff


	//   ....[11]....
        /*017c*/ 	.word	0xffffffff


	//----- nvinfo : EIATTR_COOP_GROUP_INSTR_OFFSETS
	.align		4
.L_304:
        /*0180*/ 	.byte	0x04, 0x28
        /*0182*/ 	.short	(.L_306 - .L_305)


	//   ....[0]....
.L_305:
        /*0184*/ 	.word	0x00005170


	//   ....[1]....
        /*0188*/ 	.word	0x00005190


	//   ....[2]....
        /*018c*/ 	.word	0x000051c0


	//   ....[3]....
        /*0190*/ 	.word	0x000051e0


	//   ....[4]....
        /*0194*/ 	.word	0x00009b10


	//   ....[5]....
        /*0198*/ 	.word	0x00009b30


	//   ....[6]....
        /*019c*/ 	.word	0x00009b60


	//   ....[7]....
        /*01a0*/ 	.word	0x00009b70


	//   ....[8]....
        /*01a4*/ 	.word	0x0000b760


	//   ....[9]....
        /*01a8*/ 	.word	0x0000b7a0


	//   ....[10]....
        /*01ac*/ 	.word	0x0000b880


	//   ....[11]....
        /*01b0*/ 	.word	0x0000b8a0


	//----- nvinfo : EIATTR_EXIT_INSTR_OFFSETS
	.align		4
.L_306:
        /*01b4*/ 	.byte	0x04, 0x1c
        /*01b6*/ 	.short	(.L_308 - .L_307)


	//   ....[0]....
.L_307:
        /*01b8*/ 	.word	0x000004e0


	//   ....[1]....
        /*01bc*/ 	.word	0x0000d5f0


	//   ....[2]....
        /*01c0*/ 	.word	0x0000d710


	//   ....[3]....
        /*01c4*/ 	.word	0x0000d730


	//   ....[4]....
        /*01c8*/ 	.word	0x0000e230


	//   ....[5]....
        /*01cc*/ 	.word	0x0000e2b0


	//----- nvinfo : EIATTR_CTAIDZ_USED
	.align		4
.L_308:
        /*01d0*/ 	.byte	0x01, 0x04
	.zero		2


	//----- nvinfo : EIATTR_CRS_STACK_SIZE
	.align		4
        /*01d4*/ 	.byte	0x04, 0x1e
        /*01d6*/ 	.short	(.L_310 - .L_309)
.L_309:
        /*01d8*/ 	.word	0x00000000
.L_310:


//--------------------- .nv.info._ZN5flash16flash_fwd_kernelI23Flash_fwd_kernel_traitsILi256ELi64ELi64ELi4ELb0ELb0EN7cutlass6half_tE19Flash_kernel_traitsILi256ELi64ELi64ELi4ES3_EELb0ELb0ELb0ELb1ELb0ELb0ELb0ELb0EEEvNS_16Flash_fwd_paramsE --------------------------
	.section	.nv.info._ZN5flash16flash_fwd_kernelI23Flash_fwd_kernel_traitsILi256ELi64ELi64ELi4ELb0ELb0EN7cutlass6half_tE19Flash_kernel_traitsILi256ELi64ELi64ELi4ES3_EELb0ELb0ELb0ELb1ELb0ELb0ELb0ELb0EEEvNS_16Flash_fwd_paramsE,"",@"SHT_CUDA_INFO"
	.sectionflags	@""
	.align	4


	//----- nvinfo : EIATTR_CUDA_API_VERSION
	.align		4
        /*0000*/ 	.byte	0x04, 0x37
        /*0002*/ 	.short	(.L_312 - .L_311)
.L_311:
        /*0004*/ 	.word	0x00000082


	//----- nvinfo : EIATTR_SW2861232_WAR
	.align		4
.L_312:
        /*0008*/ 	.byte	0x01, 0x35
	.zero		2


	//----- nvinfo : EIATTR_PARAM_CBANK
	.align		4
        /*000c*/ 	.byte	0x04, 0x0a
        /*000e*/ 	.short	(.L_314 - .L_313)
	.align		4
.L_313:
        /*0010*/ 	.word	index@(.nv.constant0._ZN5flash16flash_fwd_kernelI23Flash_fwd_kernel_traitsILi256ELi64ELi64ELi4ELb0ELb0EN7cutlass6half_tE19Flash_kernel_traitsILi256ELi64ELi64ELi4ES3_EELb0ELb0ELb0ELb1ELb0ELb0ELb0ELb0EEEvNS_16Flash_fwd_paramsE)
        /*0014*/ 	.short	0x0160
        /*0016*/ 	.short	0x01d0


	//----- nvinfo : EIATTR_CBANK_PARAM_SIZE
	.align		4
.L_314:
        /*0018*/ 	.byte	0x03, 0x19
        /*001a*/ 	.short	0x01d0


	//----- nvinfo : EIATTR_KPARAM_INFO
	.align		4
        /*001c*/ 	.byte	0x04, 0x17
        /*001e*/ 	.short	(.L_316 - .L_315)
.L_315:
        /*0020*/ 	.word	0x00000000
        /*0024*/ 	.short	0x0000
        /*0026*/ 	.short	0x0000
        /*0028*/ 	.byte	0x00, 0xf0, 0x41, 0x07


	//----- nvinfo : EIATTR_MAXREG_COUNT
	.align		4
.L_316:
        /*002c*/ 	.byte	0x03, 0x1b
        /*002e*/ 	.short	0x00ff


	//----- nvinfo : EIATTR_NUM_BARRIERS
	.align		4
        /*0030*/ 	.byte	0x02, 0x4c
        /*0032*/ 	.byte	0x01
	.zero		1


	//----- nvinfo : EIATTR_ANNOTATIONS
	.align		4
        /*0034*/ 	.byte	0x04, 0x55
        /*0036*/ 	.short	(.L_318 - .L_317)


	//   ....[0]....
.L_317:
        /* <DEDUP_REMOVED lines=21> */


	//----- nvinfo : EIATTR_MERCURY_ISA_VERSION
	.align		4
.L_318:
        /*0178*/ 	.byte	0x03, 0x5f
        /*017a*/ 	.short	0x0000


	//----- nvinfo : EIATTR_COOP_GROUP_MASK_REGIDS
	.align		4
        /*017c*/ 	.byte	0x04, 0x29
        /*017e*/ 	.short	(.L_320 - .L_319)


	//   ....[0]....
.L_319:
        /*0180*/ 	.word	0xffffffff


	//   ....[1]....
        /*0184*/ 	.word	0xffffffff


	//   ....[2]....
        /*0188*/ 	.word	0xffffffff


	//   ....[3]....
        /*018c*/ 	.word	0xffffffff


	//   ....[4]....
        /*0190*/ 	.word	0xffffffff


	//   ....[5]....
        /*0194*/ 	.word	0xffffffff


	//   ....[6]....
        /*0198*/ 	.word	0xffffffff


	//   ....[7]....
        /*019c*/ 	.word	0xffffffff


	//   ....[8]....
        /*01a0*/ 	.word	0xffffffff


	//   ....[9]....
        /*01a4*/ 	.word	0xffffffff


	//   ....[10]....
        /*01a8*/ 	.word	0xffffffff


	//   ....[11]....
        /*01ac*/ 	.word	0xffffffff


	//----- nvinfo : EIATTR_COOP_GROUP_INSTR_OFFSETS
	.align		4
.L_320:
        /*01b0*/ 	.byte	0x04, 0x28
        /*01b2*/ 	.short	(.L_322 - .L_321)


	//   ....[0]....
.L_321:
        /*01b4*/ 	.word	0x00005d30


	//   ....[1]....
        /*01b8*/ 	.word	0x00005d40


	//   ....[2]....
        /*01bc*/ 	.word	0x00005d70


	//   ....[3]....
        /*01c0*/ 	.word	0x00005d80


	//   ....[4]....
        /*01c4*/ 	.word	0x0000aa30


	//   ....[5]....
        /*01c8*/ 	.word	0x0000aa40


	//   ....[6]....
        /*01cc*/ 	.word	0x0000aa70


	//   ....[7]....
        /*01d0*/ 	.word	0x0000aa80


	//   ....[8]....
        /*01d4*/ 	.word	0x0000c670


	//   ....[9]....
        /*01d8*/ 	.word	0x0000c6b0


	//   ....[10]....
        /*01dc*/ 	.word	0x0000c790


	//   ....[11]....
        /*01e0*/ 	.word	0x0000c7b0


	//----- nvinfo : EIATTR_EXIT_INSTR_OFFSETS
	.align		4
.L_322:
        /*01e4*/ 	.byte	0x04, 0x1c
        /*01e6*/ 	.short	(.L_324 - .L_323)


	//   ....[0]....
.L_323:
        /*01e8*/ 	.word	0x000004e0


	//   ....[1]....
        /*01ec*/ 	.word	0x0000e550


	//   ....[2]....
        /*01f0*/ 	.word	0x0000e670


	//   ....[3]....
        /*01f4*/ 	.word	0x0000e690


	//   ....[4]....
        /*01f8*/ 	.word	0x0000f1a0


	//   ....[5]....
        /*01fc*/ 	.word	0x0000f220


	//----- nvinfo : EIATTR_CTAIDZ_USED
	.align		4
.L_324:
        /*0200*/ 	.byte	0x01, 0x04
	.zero		2


	//----- nvinfo : EIATTR_CRS_STACK_SIZE
	.align		4
        /*0204*/ 	.byte	0x04, 0x1e
        /*0206*/ 	.short	(.L_326 - .L_325)
.L_325:
        /*0208*/ 	.word	0x00000000
.L_326:


//--------------------- .nv.info._ZN5flash16flash_fwd_kernelI23Flash_fwd_kernel_traitsILi256ELi64ELi64ELi4ELb0ELb0EN7cutlass6half_tE19Flash_kernel_traitsILi256ELi64ELi64ELi4ES3_EELb0ELb0ELb1ELb0ELb0ELb1ELb0ELb0EEEvNS_16Flash_fwd_paramsE --------------------------
	.section	.nv.info._ZN5flash16flash_fwd_kernelI23Flash_fwd_kernel_traitsILi256ELi64ELi64ELi4ELb0ELb0EN7cutlass6half_tE19Flash_kernel_traitsILi256ELi64ELi64ELi4ES3_EELb0ELb0ELb1ELb0ELb0ELb1ELb0ELb0EEEvNS_16Flash_fwd_paramsE,"",@"SHT_CUDA_INFO"
	.sectionflags	@""
	.align	4


	//----- nvinfo : EIATTR_CUDA_API_VERSION
	.align		4
        /*0000*/ 	.byte	0x04, 0x37
        /*0002*/ 	.short	(.L_328 - .L_327)
.L_327:
        /*0004*/ 	.word	0x00000082


	//----- nvinfo : EIATTR_SW2861232_WAR
	.align		4
.L_328:
        /*0008*/ 	.byte	0x01, 0x35
	.zero		2


	//----- nvinfo : EIATTR_PARAM_CBANK
	.align		4
        /*000c*/ 	.byte	0x04, 0x0a
        /*000e*/ 	.short	(.L_330 - .L_329)
	.align		4
.L_329:
        /*0010*/ 	.word	index@(.nv.constant0._ZN5flash16flash_fwd_kernelI23Flash_fwd_kernel_traitsILi256ELi64ELi64ELi4ELb0ELb0EN7cutlass6half_tE19Flash_kernel_traitsILi256ELi64ELi64ELi4ES3_EELb0ELb0ELb1ELb0ELb0ELb1ELb0ELb0EEEvNS_16Flash_fwd_paramsE)
        /*0014*/ 	.short	0x0160
        /*0016*/ 	.short	0x01d0


	//----- nvinfo : EIATTR_CBANK_PARAM_SIZE
	.align		4
.L_330:
        /*0018*/ 	.byte	0x03, 0x19
        /*001a*/ 	.short	0x01d0


	//----- nvinfo : EIATTR_KPARAM_INFO
	.align		4
        /*001c*/ 	.byte	0x04, 0x17
        /*001e*/ 	.short	(.L_332 - .L_331)
.L_331:
        /*0020*/ 	.word	0x00000000
        /*0024*/ 	.short	0x0000
        /*0026*/ 	.short	0x0000
        /*0028*/ 	.byte	0x00, 0xf0, 0x41, 0x07


	//----- nvinfo : EIATTR_MAXREG_COUNT
	.align		4
.L_332:
        /*002c*/ 	.byte	0x03, 0x1b
        /*002e*/ 	.short	0x00ff


	//----- nvinfo : EIATTR_NUM_BARRIERS
	.align		4
        /*0030*/ 	.byte	0x02, 0x4c
        /*0032*/ 	.byte	0x01
	.zero		1


	//----- nvinfo : EIATTR_MERCURY_ISA_VERSION
	.align		4
        /*0034*/ 	.byte	0x03, 0x5f
        /*0036*/ 	.short	0x0000


	//----- nvinfo : EIATTR_INT_WARP_WIDE_INSTR_OFFSETS
	.align		4
        /*0038*/ 	.byte	0x04, 0x31
        /*003a*/ 	.short	(.L_334 - .L_333)


	//   ....[0]....
.L_333:
        /*003c*/ 	.word	0x00001ec0


	//   ....[1]....
        /*0040*/ 	.word	0x000021e0


	//----- nvinfo : EIATTR_COOP_GROUP_MASK_REGIDS
	.align		4
.L_334:
        /*0044*/ 	.byte	0x04, 0x29
        /*0046*/ 	.short	(.L_336 - .L_335)


	//   ....[0]....
.L_335:
        /*0048*/ 	.word	0xffffffff


	//   ....[1]....
        /*004c*/ 	.word	0xffffffff


	//   ....[2]....
        /*0050*/ 	.word	0xffffffff


	//   ....[3]....
        /*0054*/ 	.word	0xffffffff


	//   ....[4]....
        /*0058*/ 	.word	0xffffffff


	//   ....[5]....
        /*005c*/ 	.word	0xffffffff


	//   ....[6]....
        /*0060*/ 	.word	0xffffffff


	//   ....[7]....
        /*0064*/ 	.word	0xffffffff


	//   ....[8]....
        /*0068*/ 	.word	0xffffffff


	//   ....[9]....
        /*006c*/ 	.word	0xffffffff


	//   ....[10]....
        /*0070*/ 	.word	0xffffffff


	//   ....[11]....
        /*0074*/ 	.word	0xffffffff


	//   ....[12]....
        /*0078*/ 	.word	0xffffffff


	//   ....[13]....
        /*007c*/ 	.word	0xffffffff


	//   ....[14]....
        /*0080*/ 	.word	0xffffffff


	//   ....[15]....
        /*0084*/ 	.word	0xffffffff


	//----- nvinfo : EIATTR_COOP_GROUP_INSTR_OFFSETS
	.align		4
.L_336:
        /*0088*/ 	.byte	0x04, 0x28
        /*008a*/ 	.short	(.L_338 - .L_337)


	//   ....[0]....
.L_337:
        /*008c*/ 	.word	0x00004300


	//   ....[1]....
        /*0090*/ 	.word	0x00004320


	//   ....[2]....
        /*0094*/ 	.word	0x000043c0


	//   ....[3]....
        /*0098*/ 	.word	0x000043d0


	//   ....[4]....
        /*009c*/ 	.word	0x00007310


	//   ....[5]....
        /*00a0*/ 	.word	0x00007320


	//   ....[6]....
        /*00a4*/ 	.word	0x00007350


	//   ....[7]....
        /*00a8*/ 	.word	0x00007360


	//   ....[8]....
        /*00ac*/ 	.word	0x0000ab90


	//   ....[9]....
        /*00b0*/ 	.word	0x0000abb0


	//   ....[10]....
        /*00b4*/ 	.word	0x0000abe0


	//   ....[11]....
        /*00b8*/ 	.word	0x0000abf0


	//   ....[12]....
        /*00bc*/ 	.word	0x0000c850


	//   ....[13]....
        /*00c0*/ 	.word	0x0000c890


	//   ....[14]....
        /*00c4*/ 	.word	0x0000c9a0


	//   ....[15]....
        /*00c8*/ 	.word	0x0000c9d0


	//----- nvinfo : EIATTR_EXIT_INSTR_OFFSETS
	.align		4
.L_338:
        /*00cc*/ 	.byte	0x04, 0x1c
        /*00ce*/ 	.short	(.L_340 - .L_339)


	//   ....[0]....
.L_339:
        /*00d0*/ 	.word	0x000004d0


	//   ....[1]....
        /*00d4*/ 	.word	0x00001010


	//   ....[2]....
        /*00d8*/ 	.word	0x00001090


	//   ....[3]....
        /*00dc*/ 	.word	0x0000e580


	//   ....[4]....
        /*00e0*/ 	.word	0x0000e660


	//----- nvinfo : EIATTR_CTAIDZ_USED
	.align		4
.L_340:
        /*00e4*/ 	.byte	0x01, 0x04
	.zero		2


	//----- nvinfo : EIATTR_CRS_STACK_SIZE
	.align		4
        /*00e8*/ 	.byte	0x04, 0x1e
        /*00ea*/ 	.short	(.L_342 - .L_341)
.L_341:
        /*00ec*/ 	.word	0x00000000
.L_342:


//--------------------- .nv.info._ZN5flash16flash_fwd_kernelI23Flash_fwd_kernel_traitsILi256ELi64ELi64ELi4ELb0ELb0EN7cutlass6half_tE19Flash_kernel_traitsILi256ELi64ELi64ELi4ES3_EELb0ELb0ELb1ELb0ELb0ELb0ELb0ELb0EEEvNS_16Flash_fwd_paramsE --------------------------
	.section	.nv.info._ZN5flash16flash_fwd_kernelI23Flash_fwd_kernel_traitsILi256ELi64ELi64ELi4ELb0ELb0EN7cutlass6half_tE19Flash_kernel_traitsILi256ELi64ELi64ELi4ES3_EELb0ELb0ELb1ELb0ELb0ELb0ELb0ELb0EEEvNS_16Flash_fwd_paramsE,"",@"SHT_CUDA_INFO"
	.sectionflags	@""
	.align	4


	//----- nvinfo : EIATTR_CUDA_API_VERSION
	.align		4
        /*0000*/ 	.byte	0x04, 0x37
        /*0002*/ 	.short	(.L_344 - .L_343)
.L_343:
        /*0004*/ 	.word	0x00000082


	//----- nvinfo : EIATTR_SW2861232_WAR
	.align		4
.L_344:
        /*0008*/ 	.byte	0x01, 0x35
	.zero		2


	//----- nvinfo : EIATTR_PARAM_CBANK
	.align		4
        /*000c*/ 	.byte	0x04, 0x0a
        /*000e*/ 	.short	(.L_346 - .L_345)
	.align		4
.L_345:
        /*0010*/ 	.word	index@(.nv.constant0._ZN5flash16flash_fwd_kernelI23Flash_fwd_kernel_traitsILi256ELi64ELi64ELi4ELb0ELb0EN7cutlass6half_tE19Flash_kernel_traitsILi256ELi64ELi64ELi4ES3_EELb0ELb0ELb1ELb0ELb0ELb0ELb0ELb0EEEvNS_16Flash_fwd_paramsE)
        /*0014*/ 	.short	0x0160
        /*0016*/ 	.short	0x01d0


	//----- nvinfo : EIATTR_CBANK_PARAM_SIZE
	.align		4
.L_346:
        /*0018*/ 	.byte	0x03, 0x19
        /*001a*/ 	.short	0x01d0


	//----- nvinfo : EIATTR_KPARAM_INFO
	.align		4
        /*001c*/ 	.byte	0x04, 0x17
        /*001e*/ 	.short	(.L_348 - .L_347)
.L_347:
        /*0020*/ 	.word	0x00000000
        /*0024*/ 	.short	0x0000
        /*0026*/ 	.short	0x0000
        /*0028*/ 	.byte	0x00, 0xf0, 0x41, 0x07


	//----- nvinfo : EIATTR_MAXREG_COUNT
	.align		4
.L_348:
        /*002c*/ 	.byte	0x03, 0x1b
        /*002e*/ 	.short	0x00ff


	//----- nvinfo : EIATTR_NUM_BARRIERS
	.align		4
        /*0030*/ 	.byte	0x02, 0x4c
        /*0032*/ 	.byte	0x01
	.zero		1


	//----- nvinfo : EIATTR_ANNOTATIONS
	.align		4
        /*0034*/ 	.byte	0x04, 0x55
        /*0036*/ 	.short	(.L_350 - .L_349)


	//   ....[0]....
.L_349:
        /*0038*/ 	.word	0x00000001
        /*003c*/ 	.byte	0x10, 0xba, 0x00, 0x00, 0x01, 0x00, 0x00, 0x00, 0x70, 0xba, 0x00, 0x00, 0x01, 0x00, 0x00, 0x00
        /*004c*/ 	.byte	0x80, 0xba, 0x00, 0x00, 0x01, 0x00, 0x00, 0x00, 0x90, 0xba, 0x00, 0x00, 0x01, 0x00, 0x00, 0x00
        /*005c*/ 	.byte	0x70, 0xc1, 0x00, 0x00, 0x01, 0x00, 0x00, 0x00, 0xa0, 0xc1, 0x00, 0x00, 0x01, 0x00, 0x00, 0x00
        /*006c*/ 	.byte	0xd0, 0xc2, 0x00, 0x00, 0x01, 0x00, 0x00, 0x00, 0xe0, 0xc2, 0x00, 0x00, 0x01, 0x00, 0x00, 0x00
        /*007c*/ 	.byte	0x40, 0xc3, 0x00, 0x00, 0x01, 0x00, 0x00, 0x00, 0x50, 0xc3, 0x00, 0x00, 0x01, 0x00, 0x00, 0x00
        /*008c*/ 	.byte	0x60, 0xc3, 0x00, 0x00, 0x01, 0x00, 0x00, 0x00, 0x40, 0xd9, 0x00, 0x00, 0x01, 0x00, 0x00, 0x00
        /*009c*/ 	.byte	0x70, 0xd9, 0x00, 0x00, 0x01, 0x00, 0x00, 0x00, 0xb0, 0xd9, 0x00, 0x00


	//----- nvinfo : EIATTR_MERCURY_ISA_VERSION
	.align		4
.L_350:
        /*00a8*/ 	.byte	0x03, 0x5f
        /*00aa*/ 	.short	0x0000


	//----- nvinfo : EIATTR_COOP_GROUP_MASK_REGIDS
	.align		4
        /*00ac*/ 	.byte	0x04, 0x29
        /*00ae*/ 	.short	(.L_352 - .L_351)


	//   ....[0]....
.L_351:
        /*00b0*/ 	.word	0xffffffff


	//   ....[1]....
        /*00b4*/ 	.word	0xffffffff


	//   ....[2]....
        /*00b8*/ 	.word	0xffffffff


	//   ....[3]....
        /*00bc*/ 	.word	0xffffffff


	//   ....[4]....
        /*00c0*/ 	.word	0xffffffff


	//   ....[5]....
        /*00c4*/ 	.word	0xffffffff


	//   ....[6]....
        /*00c8*/ 	.word	0xffffffff


	//   ....[7]....
        /*00cc*/ 	.word	0xffffffff


	//   ....[8]....
        /*00d0*/ 	.word	0xffffffff


	//   ....[9]....
        /*00d4*/ 	.word	0xffffffff


	//   ....[10]....
        /*00d8*/ 	.word	0xffffffff


	//   ....[11]....
        /*00dc*/ 	.word	0xffffffff


	//   ....[12]....
        /*00e0*/ 	.word	0xffffffff


	//   ....[13]....
        /*00e4*/ 	.word	0xffffffff


	//   ....[14]....
        /*00e8*/ 	.word	0xffffffff


	//   ....[15]....
        /*00ec*/ 	.word	0xffffffff


	//----- nvinfo : EIATTR_COOP_GROUP_INSTR_OFFSETS
	.align		4
.L_352:
        /*00f0*/ 	.byte	0x04, 0x28
        /*00f2*/ 	.short	(.L_354 - .L_353)


	//   ....[0]....
.L_353:
        /*00f4*/ 	.word	0x00006070


	//   ....[1]....
        /*00f8*/ 	.word	0x00006090


	//   ....[2]....
        /*00fc*/ 	.word	0x00006130


	//   ....[3]....
        /*0100*/ 	.word	0x00006140


	//   ....[4]....
        /*0104*/ 	.word	0x00009b50


	//   ....[5]....
        /*0108*/ 	.word	0x00009ba0


	//   ....[6]....
        /*010c*/ 	.word	0x00009bc0


	//   ....[7]....
        /*0110*/ 	.word	0x00009be0


	//   ....[8]....
        /*0114*/ 	.word	0x0000e3e0


	//   ....[9]....
        /*0118*/ 	.word	0x0000e400


	//   ....[10]....
        /*011c*/ 	.word	0x0000e430


	//   ....[11]....
        /*0120*/ 	.word	0x0000e440


	//   ....[12]....
        /*0124*/ 	.word	0x00010180


	//   ....[13]....
        /*0128*/ 	.word	0x000101c0


	//   ....[14]....
        /*012c*/ 	.word	0x000102d0


	//   ....[15]....
        /*0130*/ 	.word	0x00010300


	//----- nvinfo : EIATTR_EXIT_INSTR_OFFSETS
	.align		4
.L_354:
        /*0134*/ 	.byte	0x04, 0x1c
        /*0136*/ 	.short	(.L_356 - .L_355)


	//   ....[0]....
.L_355:
        /*0138*/ 	.word	0x000004e0


	//   ....[1]....
        /*013c*/ 	.word	0x00001150


	//   ....[2]....
        /*0140*/ 	.word	0x000011d0


	//   ....[3]....
        /*0144*/ 	.word	0x00012040


	//   ....[4]....
        /*0148*/ 	.word	0x00012160


	//   ....[5]....
        /*014c*/ 	.word	0x00012180


	//----- nvinfo : EIATTR_CTAIDZ_USED
	.align		4
.L_356:
        /*0150*/ 	.byte	0x01, 0x04
	.zero		2


	//----- nvinfo : EIATTR_CRS_STACK_SIZE
	.align		4
        /*0154*/ 	.byte	0x04, 0x1e
        /*0156*/ 	.short	(.L_358 - .L_357)
.L_357:
        /*0158*/ 	.word	0x00000000
.L_358:


//--------------------- .nv.info._ZN5flash16flash_fwd_kernelI23Flash_fwd_kernel_traitsILi256ELi64ELi64ELi4ELb0ELb0EN7cutlass6half_tE19Flash_kernel_traitsILi256ELi64ELi64ELi4ES3_EELb0ELb0ELb1ELb1ELb0ELb0ELb0ELb0EEEvNS_16Flash_fwd_paramsE --------------------------
	.section	.nv.info._ZN5flash16flash_fwd_kernelI23Flash_fwd_kernel_traitsILi256ELi64ELi64ELi4ELb0ELb0EN7cutlass6half_tE19Flash_kernel_traitsILi256ELi64ELi64ELi4ES3_EELb0ELb0ELb1ELb1ELb0ELb0ELb0ELb0EEEvNS_16Flash_fwd_paramsE,"",@"SHT_CUDA_INFO"
	.sectionflags	@""
	.align	4


	//----- nvinfo : EIATTR_CUDA_API_VERSION
	.align		4
        /*0000*/ 	.byte	0x04, 0x37
        /*0002*/ 	.short	(.L_360 - .L_359)
.L_359:
        /*0004*/ 	.word	0x00000082


	//----- nvinfo : EIATTR_SW2861232_WAR
	.align		4
.L_360:
        /*0008*/ 	.byte	0x01, 0x35
	.zero		2


	//----- nvinfo : EIATTR_PARAM_CBANK
	.align		4
        /*000c*/ 	.byte	0x04, 0x0a
        /*000e*/ 	.short	(.L_362 - .L_361)
	.align		4
.L_361:
        /*0010*/ 	.word	index@(.nv.constant0._ZN5flash16flash_fwd_kernelI23Flash_fwd_kernel_traitsILi256ELi64ELi64ELi4ELb0ELb0EN7cutlass6half_tE19Flash_kernel_traitsILi256ELi64ELi64ELi4ES3_EELb0ELb0ELb1ELb1ELb0ELb0ELb0ELb0EEEvNS_16Flash_fwd_paramsE)
        /*0014*/ 	.short	0x0160
        /*0016*/ 	.short	0x01d0


	//----- nvinfo : EIATTR_CBANK_PARAM_SIZE
	.align		4
.L_362:
        /*0018*/ 	.byte	0x03, 0x19
        /*001a*/ 	.short	0x01d0


	//----- nvinfo : EIATTR_KPARAM_INFO
	.align		4
        /*001c*/ 	.byte	0x04, 0x17
        /*001e*/ 	.short	(.L_364 - .L_363)
.L_363:
        /*0020*/ 	.word	0x00000000
        /*0024*/ 	.short	0x0000
        /*0026*/ 	.short	0x0000
        /*0028*/ 	.byte	0x00, 0xf0, 0x41, 0x07


	//----- nvinfo : EIATTR_MAXREG_COUNT
	.align		4
.L_364:
        /*002c*/ 	.byte	0x03, 0x1b
        /*002e*/ 	.short	0x00ff


	//----- nvinfo : EIATTR_NUM_BARRIERS
	.align		4
        /*0030*/ 	.byte	0x02, 0x4c
        /*0032*/ 	.byte	0x01
	.zero		1


	//----- nvinfo : EIATTR_ANNOTATIONS
	.align		4
        /*0034*/ 	.byte	0x04, 0x55
        /*0036*/ 	.short	(.L_366 - .L_365)


	//   ....[0]....
.L_365:
        /* <DEDUP_REMOVED lines=8> */
        /*00ac*/ 	.byte	0xd0, 0x1b, 0x01, 0x00


	//----- nvinfo : EIATTR_MERCURY_ISA_VERSION
	.align		4
.L_366:
        /*00b0*/ 	.byte	0x03, 0x5f
        /*00b2*/ 	.short	0x0000


	//----- nvinfo : EIATTR_COOP_GROUP_MASK_REGIDS
	.align		4
        /*00b4*/ 	.byte	0x04, 0x29
        /*00b6*/ 	.short	(.L_368 - .L_367)


	//   ....[0]....
.L_367:
        /*00b8*/ 	.word	0xffffffff


	//   ....[1]....
        /*00bc*/ 	.word	0xffffffff


	//   ....[2]....
        /*00c0*/ 	.word	0xffffffff


	//   ....[3]....
        /*00c4*/ 	.word	0xffffffff


	//   ....[4]....
        /*00c8*/ 	.word	0xffffffff


	//   ....[5]....
        /*00cc*/ 	.word	0xffffffff


	//   ....[6]....
        /*00d0*/ 	.word	0xffffffff


	//   ....[7]....
        /*00d4*/ 	.word	0xffffffff


	//   ....[8]....
        /*00d8*/ 	.word	0xffffffff


	//   ....[9]....
        /*00dc*/ 	.word	0xffffffff


	//   ....[10]....
        /*00e0*/ 	.word	0xffffffff


	//   ....[11]....
        /*00e4*/ 	.word	0xffffffff


	//   ....[12]....
        /*00e8*/ 	.word	0xffffffff


	//   ....[13]....
        /*00ec*/ 	.word	0xffffffff


	//   ....[14]....
        /*00f0*/ 	.word	0xffffffff


	//   ....[15]....
        /*00f4*/ 	.word	0xffffffff


	//----- nvinfo : EIATTR_COOP_GROUP_INSTR_OFFSETS
	.align		4
.L_368:
        /*00f8*/ 	.byte	0x04, 0x28
        /*00fa*/ 	.short	(.L_370 - .L_369)


	//   ....[0]....
.L_369:
        /*00fc*/ 	.word	0x00006a60


	//   ....[1]....
        /*0100*/ 	.word	0x00006a80


	//   ....[2]....
        /*0104*/ 	.word	0x00006b20


	//   ....[3]....
        /*0108*/ 	.word	0x00006b30


	//   ....[4]....
        /*010c*/ 	.word	0x0000ae20


	//   ....[5]....
        /*0110*/ 	.word	0x0000ae30


	//   ....[6]....
        /*0114*/ 	.word	0x0000ae60


	//   ....[7]....
        /*0118*/ 	.word	0x0000ae70


	//   ....[8]....
        /*011c*/ 	.word	0x0000fde0


	//   ....[9]....
        /*0120*/ 	.word	0x0000ff40


	//   ....[10]....
        /*0124*/ 	.word	0x0000ff50


	//   ....[11]....
        /*0128*/ 	.word	0x0000ffb0


	//   ....[12]....
        /*012c*/ 	.word	0x00011c10


	//   ....[13]....
        /*0130*/ 	.word	0x00011d30


	//   ....[14]....
        /*0134*/ 	.word	0x00012540


	//   ....[15]....
        /*0138*/ 	.word	0x00012570


	//----- nvinfo : EIATTR_EXIT_INSTR_OFFSETS
	.align		4
.L_370:
        /*013c*/ 	.byte	0x04, 0x1c
        /*013e*/ 	.short	(.L_372 - .L_371)


	//   ....[0]....
.L_371:
        /*0140*/ 	.word	0x000004e0


	//   ....[1]....
        /*0144*/ 	.word	0x00001150


	//   ....[2]....
        /*0148*/ 	.word	0x000011d0


	//   ....[3]....
        /*014c*/ 	.word	0x00013aa0


	//   ....[4]....
        /*0150*/ 	.word	0x00013bc0


	//   ....[5]....
        /*0154*/ 	.word	0x00013be0


	//----- nvinfo : EIATTR_CTAIDZ_USED
	.align		4
.L_372:
        /*0158*/ 	.byte	0x01, 0x04
	.zero		2


	//----- nvinfo : EIATTR_CRS_STACK_SIZE
	.align		4
        /*015c*/ 	.byte	0x04, 0x1e
        /*015e*/ 	.short	(.L_374 - .L_373)
.L_373:
        /*0160*/ 	.word	0x00000000
.L_374:


//--------------------- .nv.info._ZN5flash16flash_fwd_kernelI23Flash_fwd_kernel_traitsILi256ELi128ELi64ELi8ELb0ELb0EN7cutlass6half_tE19Flash_kernel_traitsILi256ELi128ELi64ELi8ES3_EELb0ELb0ELb0ELb0ELb0ELb1ELb0ELb0EEEvNS_16Flash_fwd_paramsE --------------------------
	.section	.nv.info._ZN5flash16flash_fwd_kernelI23Flash_fwd_kernel_traitsILi256ELi128ELi64ELi8ELb0ELb0EN7cutlass6half_tE19Flash_kernel_traitsILi256ELi128ELi64ELi8ES3_EELb0ELb0ELb0ELb0ELb0ELb1ELb0ELb0EEEvNS_16Flash_fwd_paramsE,"",@"SHT_CUDA_INFO"
	.sectionflags	@""
	.align	4


	//----- nvinfo : EIATTR_CUDA_API_VERSION
	.align		4
        /*0000*/ 	.byte	0x04, 0x37
        /*0002*/ 	.short	(.L_376 - .L_375)
.L_375:
        /*0004*/ 	.word	0x00000082


	//----- nvinfo : EIATTR_SW2861232_WAR
	.align		4
.L_376:
        /*0008*/ 	.byte	0x01, 0x35
	.zero		2


	//----- nvinfo : EIATTR_PARAM_CBANK
	.align		4
        /*000c*/ 	.byte	0x04, 0x0a
        /*000e*/ 	.short	(.L_378 - .L_377)
	.align		4
.L_377:
        /*0010*/ 	.word	index@(.nv.constant0._ZN5flash16flash_fwd_kernelI23Flash_fwd_kernel_traitsILi256ELi128ELi64ELi8ELb0ELb0EN7cutlass6half_tE19Flash_kernel_traitsILi256ELi128ELi64ELi8ES3_EELb0ELb0ELb0ELb0ELb0ELb1ELb0ELb0EEEvNS_16Flash_fwd_paramsE)
        /*0014*/ 	.short	0x0160
        /*0016*/ 	.short	0x01d0


	//----- nvinfo : EIATTR_CBANK_PARAM_SIZE
	.align		4
.L_378:
        /*0018*/ 	.byte	0x03, 0x19
        /*001a*/ 	.short	0x01d0


	//----- nvinfo : EIATTR_KPARAM_INFO
	.align		4
        /*001c*/ 	.byte	0x04, 0x17
        /*001e*/ 	.short	(.L_380 - .L_379)
.L_379:
        /*0020*/ 	.word	0x00000000
        /*0024*/ 	.short	0x0000
        /*0026*/ 	.short	0x0000
        /*0028*/ 	.byte	0x00, 0xf0, 0x41, 0x07


	//----- nvinfo : EIATTR_MAXREG_COUNT
	.align		4
.L_380:
        /*002c*/ 	.byte	0x03, 0x1b
        /*002e*/ 	.short	0x00ff


	//----- nvinfo : EIATTR_NUM_BARRIERS
	.align		4
        /*0030*/ 	.byte	0x02, 0x4c
        /*0032*/ 	.byte	0x01
	.zero		1


	//----- nvinfo : EIATTR_MERCURY_ISA_VERSION
	.align		4
        /*0034*/ 	.byte	0x03, 0x5f
        /*0036*/ 	.short	0x0000


	//----- nvinfo : EIATTR_COOP_GROUP_MASK_REGIDS
	.align		4
        /*0038*/ 	.byte	0x04, 0x29
        /*003a*/ 	.short	(.L_382 - .L_381)


	//   ....[0]....
.L_381:
        /*003c*/ 	.word	0xffffffff


	//   ....[1]....
        /*0040*/ 	.word	0xffffffff


	//   ....[2]....
        /*0044*/ 	.word	0xffffffff


	//   ....[3]....
        /*0048*/ 	.word	0xffffffff


	//   ....[4]....
        /*004c*/ 	.word	0xffffffff


	//   ....[5]....
        /*0050*/ 	.word	0xffffffff


	//   ....[6]....
        /*0054*/ 	.word	0xffffffff


	//   ....[7]....
        /*0058*/ 	.word	0xffffffff


	//   ....[8]....
        /*005c*/ 	.word	0xffffffff


	//   ....[9]....
        /*0060*/ 	.word	0xffffffff


	//   ....[10]....
        /*0064*/ 	.word	0xffffffff


	//   ....[11]....
        /*0068*/ 	.word	0xffffffff


	//----- nvinfo : EIATTR_COOP_GROUP_INSTR_OFFSETS
	.align		4
.L_382:
        /*006c*/ 	.byte	0x04, 0x28
        /*006e*/ 	.short	(.L_384 - .L_383)


	//   ....[0]....
.L_383:
        /*0070*/ 	.word	0x00002ea0


	//   ....[1]....
        /*0074*/ 	.word	0x00002ec0


	//   ....[2]....
        /*0078*/ 	.word	0x00002f60


	//   ....[3]....
        /*007c*/ 	.word	0x00002f70


	//   ....[4]....
        /*0080*/ 	.word	0x00005640


	//   ....[5]....
        /*0084*/ 	.word	0x00005660


	//   ....[6]....
        /*0088*/ 	.word	0x00005690


	//   ....[7]....
        /*008c*/ 	.word	0x000056a0


	//   ....[8]....
        /*0090*/ 	.word	0x00007270


	//   ....[9]....
        /*0094*/ 	.word	0x000072b0


	//   ....[10]....
        /*0098*/ 	.word	0x000073a0


	//   ....[11]....
        /*009c*/ 	.word	0x000073d0


	//----- nvinfo : EIATTR_EXIT_INSTR_OFFSETS
	.align		4
.L_384:
        /*00a0*/ 	.byte	0x04, 0x1c
        /*00a2*/ 	.short	(.L_386 - .L_385)


	//   ....[0]....
.L_385:
        /*00a4*/ 	.word	0x000004d0


	//   ....[1]....
        /*00a8*/ 	.word	0x00008fc0


	//   ....[2]....
        /*00ac*/ 	.word	0x000090a0


	//   ....[3]....
        /*00b0*/ 	.word	0x00009a70


	//   ....[4]....
        /*00b4*/ 	.word	0x00009af0


	//----- nvinfo : EIATTR_CTAIDZ_USED
	.align		4
.L_386:
        /*00b8*/ 	.byte	0x01, 0x04
	.zero		2


	//----- nvinfo : EIATTR_CRS_STACK_SIZE
	.align		4
        /*00bc*/ 	.byte	0x04, 0x1e
        /*00be*/ 	.short	(.L_388 - .L_387)
.L_387:
        /*00c0*/ 	.word	0x00000000
.L_388:


//--------------------- .nv.info._ZN5flash16flash_fwd_kernelI23Flash_fwd_kernel_traitsILi256ELi128ELi64ELi8ELb0ELb0EN7cutlass6half_tE19Flash_kernel_traitsILi256ELi128ELi64ELi8ES3_EELb0ELb0ELb0ELb0ELb0ELb0ELb0ELb0EEEvNS_16Flash_fwd_paramsE --------------------------
	.section	.nv.info._ZN5flash16flash_fwd_kernelI23Flash_fwd_kernel_traitsILi256ELi128ELi64ELi8ELb0ELb0EN7cutlass6half_tE19Flash_kernel_traitsILi256ELi128ELi64ELi8ES3_EELb0ELb0ELb0ELb0ELb0ELb0ELb0ELb0EEEvNS_16Flash_fwd_paramsE,"",@"SHT_CUDA_INFO"
	.sectionflags	@""
	.align	4


	//----- nvinfo : EIATTR_CUDA_API_VERSION
	.align		4
        /*0000*/ 	.byte	0x04, 0x37
        /*0002*/ 	.short	(.L_390 - .L_389)
.L_389:
        /*0004*/ 	.word	0x00000082


	//----- nvinfo : EIATTR_SW2861232_WAR
	.align		4
.L_390:
        /*0008*/ 	.byte	0x01, 0x35
	.zero		2


	//----- nvinfo : EIATTR_PARAM_CBANK
	.align		4
        /*000c*/ 	.byte	0x04, 0x0a
        /*000e*/ 	.short	(.L_392 - .L_391)
	.align		4
.L_391:
        /*0010*/ 	.word	index@(.nv.constant0._ZN5flash16flash_fwd_kernelI23Flash_fwd_kernel_traitsILi256ELi128ELi64ELi8ELb0ELb0EN7cutlass6half_tE19Flash_kernel_traitsILi256ELi128ELi64ELi8ES3_EELb0ELb0ELb0ELb0ELb0ELb0ELb0ELb0EEEvNS_16Flash_fwd_paramsE)
        /*0014*/ 	.short	0x0160
        /*0016*/ 	.short	0x01d0


	//----- nvinfo : EIATTR_CBANK_PARAM_SIZE
	.align		4
.L_392:
        /*0018*/ 	.byte	0x03, 0x19
        /*001a*/ 	.short	0x01d0


	//----- nvinfo : EIATTR_KPARAM_INFO
	.align		4
        /*001c*/ 	.byte	0x04, 0x17
        /*001e*/ 	.short	(.L_394 - .L_393)
.L_393:
        /*0020*/ 	.word	0x00000000
        /*0024*/ 	.short	0x0000
        /*0026*/ 	.short	0x0000
        /*0028*/ 	.byte	0x00, 0xf0, 0x41, 0x07


	//----- nvinfo : EIATTR_MAXREG_COUNT
	.align		4
.L_394:
        /*002c*/ 	.byte	0x03, 0x1b
        /*002e*/ 	.short	0x00ff


	//----- nvinfo : EIATTR_NUM_BARRIERS
	.align		4
        /*0030*/ 	.byte	0x02, 0x4c
        /*0032*/ 	.byte	0x01
	.zero		1


	//----- nvinfo : EIATTR_ANNOTATIONS
	.align		4
        /*0034*/ 	.byte	0x04, 0x55
        /*0036*/ 	.short	(.L_396 - .L_395)


	//   ....[0]....
.L_395:
        /*0038*/ 	.word	0x00000001
        /*003c*/ 	.byte	0x50, 0x57, 0x00, 0x00, 0x01, 0x00, 0x00, 0x00, 0xd0, 0x5b, 0x00, 0x00, 0x01, 0x00, 0x00, 0x00
        /*004c*/ 	.byte	0x20, 0x5d, 0x00, 0x00, 0x01, 0x00, 0x00, 0x00, 0xa0, 0x6e, 0x00, 0x00


	//----- nvinfo : EIATTR_MERCURY_ISA_VERSION
	.align		4
.L_396:
        /*0058*/ 	.byte	0x03, 0x5f
        /*005a*/ 	.short	0x0000


	//----- nvinfo : EIATTR_INT_WARP_WIDE_INSTR_OFFSETS
	.align		4
        /*005c*/ 	.byte	0x04, 0x31
        /*005e*/ 	.short	(.L_398 - .L_397)


	//   ....[0]....
.L_397:
        /*0060*/ 	.word	0x00005790


	//----- nvinfo : EIATTR_COOP_GROUP_MASK_REGIDS
	.align		4
.L_398:
        /*0064*/ 	.byte	0x04, 0x29
        /*0066*/ 	.short	(.L_400 - .L_399)


	//   ....[0]....
.L_399:
        /*0068*/ 	.word	0xffffffff


	//   ....[1]....
        /*006c*/ 	.word	0xffffffff


	//   ....[2]....
        /*0070*/ 	.word	0xffffffff


	//   ....[3]....
        /*0074*/ 	.word	0xffffffff


	//   ....[4]....
        /*0078*/ 	.word	0xffffffff


	//   ....[5]....
        /*007c*/ 	.word	0xffffffff


	//   ....[6]....
        /*0080*/ 	.word	0xffffffff


	//   ....[7]....
        /*0084*/ 	.word	0xffffffff


	//   ....[8]....
        /*0088*/ 	.word	0xffffffff


	//   ....[9]....
        /*008c*/ 	.word	0xffffffff


	//   ....[10]....
        /*0090*/ 	.word	0xffffffff


	//   ....[11]....
        /*0094*/ 	.word	0xffffffff


	//----- nvinfo : EIATTR_COOP_GROUP_INSTR_OFFSETS
	.align		4
.L_400:
        /*0098*/ 	.byte	0x04, 0x28
        /*009a*/ 	.short	(.L_402 - .L_401)


	//   ....[0]....
.L_401:
        /*009c*/ 	.word	0x000040f0


	//   ....[1]....
        /*00a0*/ 	.word	0x00004110


	//   ....[2]....
        /*00a4*/ 	.word	0x000041b0


	//   ....[3]....
        /*00a8*/ 	.word	0x000041c0


	//   ....[4]....
        /*00ac*/ 	.word	0x000071b0


	//   ....[5]....
        /*00b0*/ 	.word	0x000071c0


	//   ....[6]....
        /*00b4*/ 	.word	0x000071f0


	//   ....[7]....
        /*00b8*/ 	.word	0x00007200


	//   ....[8]....
        /*00bc*/ 	.word	0x00008de0


	//   ....[9]....
        /*00c0*/ 	.word	0x00008e20


	//   ....[10]....
        /*00c4*/ 	.word	0x00008f20


	//   ....[11]....
        /*00c8*/ 	.word	0x00008f50


	//----- nvinfo : EIATTR_EXIT_INSTR_OFFSETS
	.align		4
.L_402:
        /*00cc*/ 	.byte	0x04, 0x1c
        /*00ce*/ 	.short	(.L_404 - .L_403)


	//   ....[0]....
.L_403:
        /*00d0*/ 	.word	0x000004e0


	//   ....[1]....
        /*00d4*/ 	.word	0x0000ac40


	//   ....[2]....
        /*00d8*/ 	.word	0x0000ad60


	//   ....[3]....
        /*00dc*/ 	.word	0x0000ad80


	//   ....[4]....
        /*00e0*/ 	.word	0x0000b880


	//   ....[5]....
        /*00e4*/ 	.word	0x0000b900


	//----- nvinfo : EIATTR_CTAIDZ_USED
	.align		4
.L_404:
        /*00e8*/ 	.byte	0x01, 0x04
	.zero		2


	//----- nvinfo : EIATTR_CRS_STACK_SIZE
	.align		4
        /*00ec*/ 	.byte	0x04, 0x1e
        /*00ee*/ 	.short	(.L_406 - .L_405)
.L_405:
        /*00f0*/ 	.word	0x00000000
.L_406:


//--------------------- .nv.info._ZN5flash16flash_fwd_kernelI23Flash_fwd_kernel_traitsILi256ELi128ELi64ELi8ELb0ELb0EN7cutlass6half_tE19Flash_kernel_traitsILi256ELi128ELi64ELi8ES3_EELb0ELb0ELb0ELb1ELb0ELb0ELb0ELb0EEEvNS_16Flash_fwd_paramsE --------------------------
	.section	.nv.info._ZN5flash16flash_fwd_kernelI23Flash_fwd_kernel_traitsILi256ELi128ELi64ELi8ELb0ELb0EN7cutlass6half_tE19Flash_kernel_traitsILi256ELi128ELi64ELi8ES3_EELb0ELb0ELb0ELb1ELb0ELb0ELb0ELb0EEEvNS_16Flash_fwd_paramsE,"",@"SHT_CUDA_INFO"
	.sectionflags	@""
	.align	4


	//----- nvinfo : EIATTR_CUDA_API_VERSION
	.align		4
        /*0000*/ 	.byte	0x04, 0x37
        /*0002*/ 	.short	(.L_408 - .L_407)
.L_407:
        /*0004*/ 	.word	0x00000082


	//----- nvinfo : EIATTR_SW2861232_WAR
	.align		4
.L_408:
        /*0008*/ 	.byte	0x01, 0x35
	.zero		2


	//----- nvinfo : EIATTR_PARAM_CBANK
	.align		4
        /*000c*/ 	.byte	0x04, 0x0a
        /*000e*/ 	.short	(.L_410 - .L_409)
	.align		4
.L_409:
        /*0010*/ 	.word	index@(.nv.constant0._ZN5flash16flash_fwd_kernelI23Flash_fwd_kernel_traitsILi256ELi128ELi64ELi8ELb0ELb0EN7cutlass6half_tE19Flash_kernel_traitsILi256ELi128ELi64ELi8ES3_EELb0ELb0ELb0ELb1ELb0ELb0ELb0ELb0EEEvNS_16Flash_fwd_paramsE)
        /*0014*/ 	.short	0x0160
        /*0016*/ 	.short	0x01d0


	//----- nvinfo : EIATTR_CBANK_PARAM_SIZE
	.align		4
.L_410:
        /*0018*/ 	.byte	0x03, 0x19
        /*001a*/ 	.short	0x01d0


	//----- nvinfo : EIATTR_KPARAM_INFO
	.align		4
        /*001c*/ 	.byte	0x04, 0x17
        /*001e*/ 	.short	(.L_412 - .L_411)
.L_411:
        /*0020*/ 	.word	0x00000000
        /*0024*/ 	.short	0x0000
        /*0026*/ 	.short	0x0000
        /*0028*/ 	.byte	0x00, 0xf0, 0x41, 0x07


	//----- nvinfo : EIATTR_MAXREG_COUNT
	.align		4
.L_412:
        /*002c*/ 	.byte	0x03, 0x1b
        /*002e*/ 	.short	0x00ff


	//----- nvinfo : EIATTR_NUM_BARRIERS
	.align		4
        /*0030*/ 	.byte	0x02, 0x4c
        /*0032*/ 	.byte	0x01
	.zero		1


	//----- nvinfo : EIATTR_ANNOTATIONS
	.align		4
        /*0034*/ 	.byte	0x04, 0x55
        /*0036*/ 	.short	(.L_414 - .L_413)


	//   ....[0]....
.L_413:
        /* <DEDUP_REMOVED lines=21> */


	//----- nvinfo : EIATTR_MERCURY_ISA_VERSION
	.align		4
.L_414:
        /*0170*/ 	.byte	0x03, 0x5f
        /*0172*/ 	.short	0x0000


	//----- nvinfo : EIATTR_INT_WARP_WIDE_INSTR_OFFSETS
	.align		4
        /*0174*/ 	.byte	0x04, 0x31
        /*0176*/ 	.short	(.L_416 - .L_415)


	//   ....[0]....
.L_415:
        /*0178*/ 	.word	0x000073b0


	//----- nvinfo : EIATTR_COOP_GROUP_MASK_REGIDS
	.align		4
.L_416:
        /*017c*/ 	.byte	0x04, 0x29
        /*017e*/ 	.short	(.L_418 - .L_417)


	//   ....[0]....
.L_417:
        /*0180*/ 	.word	0xffffffff


	//   ....[1]....
        /*0184*/ 	.word	0xffffffff


	//   ....[2]....
        /*0188*/ 	.word	0xffffffff


	//   ....[3]....
        /*018c*/ 	.word	0xffffffff


	//   ....[4]....
        /*0190*/ 	.word	0xffffffff


	//   ....[5]....
        /*0194*/ 	.word	0xffffffff


	//   ....[6]....
        /*0198*/ 	.word	0xffffffff


	//   ....[7]....
        /*019c*/ 	.word	0xffffffff


	//   ....[8]....
        /*01a0*/ 	.word	0xffffffff


	//   ....[9]....
        /*01a4*/ 	.word	0xffffffff


	//   ....[10]....
        /*01a8*/ 	.word	0xffffffff


	//   ....[11]....
        /*01ac*/ 	.word	0xffffffff


	//----- nvinfo : EIATTR_COOP_GROUP_INSTR_OFFSETS
	.align		4
.L_418:
        /*01b0*/ 	.byte	0x04, 0x28
        /*01b2*/ 	.short	(.L_420 - .L_419)


	//   ....[0]....
.L_419:
        /*01b4*/ 	.word	0x00004e20


	//   ....[1]....
        /*01b8*/ 	.word	0x00004e40


	//   ....[2]....
        /*01bc*/ 	.word	0x00004f90


	//   ....[3]....
        /*01c0*/ 	.word	0x00004fc0


	//   ....[4]....
        /*01c4*/ 	.word	0x00009430


	//   ....[5]....
        /*01c8*/ 	.word	0x00009440


	//   ....[6]....
        /*01cc*/ 	.word	0x00009470


	//   ....[7]....
        /*01d0*/ 	.word	0x00009480


	//   ....[8]....
        /*01d4*/ 	.word	0x0000b070


	//   ....[9]....
        /*01d8*/ 	.word	0x0000b0b0


	//   ....[10]....
        /*01dc*/ 	.word	0x0000b1a0


	//   ....[11]....
        /*01e0*/ 	.word	0x0000b1d0


	//----- nvinfo : EIATTR_EXIT_INSTR_OFFSETS
	.align		4
.L_420:
        /*01e4*/ 	.byte	0x04, 0x1c
        /*01e6*/ 	.short	(.L_422 - .L_421)


	//   ....[0]....
.L_421:
        /*01e8*/ 	.word	0x000004e0


	//   ....[1]....
        /*01ec*/ 	.word	0x0000cf30


	//   ....[2]....
        /*01f0*/ 	.word	0x0000d050


	//   ....[3]....
        /*01f4*/ 	.word	0x0000d070


	//   ....[4]....
        /*01f8*/ 	.word	0x0000db80


	//   ....[5]....
        /*01fc*/ 	.word	0x0000dc00


	//----- nvinfo : EIATTR_CTAIDZ_USED
	.align		4
.L_422:
        /*0200*/ 	.byte	0x01, 0x04
	.zero		2


	//----- nvinfo : EIATTR_CRS_STACK_SIZE
	.align		4
        /*0204*/ 	.byte	0x04, 0x1e
        /*0206*/ 	.short	(.L_424 - .L_423)
.L_423:
        /*0208*/ 	.word	0x00000000
.L_424:


//--------------------- .nv.info._ZN5flash16flash_fwd_kernelI23Flash_fwd_kernel_traitsILi256ELi128ELi64ELi8ELb0ELb0EN7cutlass6half_tE19Flash_kernel_traitsILi256ELi128ELi64ELi8ES3_EELb0ELb0ELb1ELb0ELb0ELb1ELb0ELb0EEEvNS_16Flash_fwd_paramsE --------------------------
	.section	.nv.info._ZN5flash16flash_fwd_kernelI23Flash_fwd_kernel_traitsILi256ELi128ELi64ELi8ELb0ELb0EN7cutlass6half_tE19Flash_kernel_traitsILi256ELi128ELi64ELi8ES3_EELb0ELb0ELb1ELb0ELb0ELb1ELb0ELb0EEEvNS_16Flash_fwd_paramsE,"",@"SHT_CUDA_INFO"
	.sectionflags	@""
	.align	4


	//----- nvinfo : EIATTR_CUDA_API_VERSION
	.align		4
        /*0000*/ 	.byte	0x04, 0x37
        /*0002*/ 	.short	(.L_426 - .L_425)
.L_425:
        /*0004*/ 	.word	0x00000082


	//----- nvinfo : EIATTR_SW2861232_WAR
	.align		4
.L_426:
        /*0008*/ 	.byte	0x01, 0x35
	.zero		2


	//----- nvinfo : EIATTR_PARAM_CBANK
	.align		4
        /*000c*/ 	.byte	0x04, 0x0a
        /*000e*/ 	.short	(.L_428 - .L_427)
	.align		4
.L_427:
        /*0010*/ 	.word	index@(.nv.constant0._ZN5flash16flash_fwd_kernelI23Flash_fwd_kernel_traitsILi256ELi128ELi64ELi8ELb0ELb0EN7cutlass6half_tE19Flash_kernel_traitsILi256ELi128ELi64ELi8ES3_EELb0ELb0ELb1ELb0ELb0ELb1ELb0ELb0EEEvNS_16Flash_fwd_paramsE)
        /*0014*/ 	.short	0x0160
        /*0016*/ 	.short	0x01d0


	//----- nvinfo : EIATTR_CBANK_PARAM_SIZE
	.align		4
.L_428:
        /*0018*/ 	.byte	0x03, 0x19
        /*001a*/ 	.short	0x01d0


	//----- nvinfo : EIATTR_KPARAM_INFO
	.align		4
        /*001c*/ 	.byte	0x04, 0x17
        /*001e*/ 	.short	(.L_430 - .L_429)
.L_429:
        /*0020*/ 	.word	0x00000000
        /*0024*/ 	.short	0x0000
        /*0026*/ 	.short	0x0000
        /*0028*/ 	.byte	0x00, 0xf0, 0x41, 0x07


	//----- nvinfo : EIATTR_MAXREG_COUNT
	.align		4
.L_430:
        /*002c*/ 	.byte	0x03, 0x1b
        /*002e*/ 	.short	0x00ff


	//----- nvinfo : EIATTR_NUM_BARRIERS
	.align		4
        /*0030*/ 	.byte	0x02, 0x4c
        /*0032*/ 	.byte	0x01
	.zero		1


	//----- nvinfo : EIATTR_ANNOTATIONS
	.align		4
        /*0034*/ 	.byte	0x04, 0x55
        /*0036*/ 	.short	(.L_432 - .L_431)


	//   ....[0]....
.L_431:
        /* <DEDUP_REMOVED lines=25> */


	//----- nvinfo : EIATTR_MERCURY_ISA_VERSION
	.align		4
.L_432:
        /*01b8*/ 	.byte	0x03, 0x5f
        /*01ba*/ 	.short	0x0000


	//----- nvinfo : EIATTR_COOP_GROUP_MASK_REGIDS
	.align		4
        /*01bc*/ 	.byte	0x04, 0x29
        /*01be*/ 	.short	(.L_434 - .L_433)


	//   ....[0]....
.L_433:
        /*01c0*/ 	.word	0xffffffff


	//   ....[1]....
        /*01c4*/ 	.word	0xffffffff


	//   ....[2]....
        /*01c8*/ 	.word	0xffffffff


	//   ....[3]....
        /*01cc*/ 	.word	0xffffffff


	//   ....[4]....
        /*01d0*/ 	.word	0xffffffff


	//   ....[5]....
        /*01d4*/ 	.word	0xffffffff


	//   ....[6]....
        /*01d8*/ 	.word	0xffffffff


	//   ....[7]....
        /*01dc*/ 	.word	0xffffffff


	//   ....[8]....
        /*01e0*/ 	.word	0xffffffff


	//   ....[9]....
        /*01e4*/ 	.word	0xffffffff


	//   ....[10]....
        /*01e8*/ 	.word	0xffffffff


	//   ....[11]....
        /*01ec*/ 	.word	0xffffffff


	//   ....[12]....
        /*01f0*/ 	.word	0xffffffff


	//   ....[13]....
        /*01f4*/ 	.word	0xffffffff


	//   ....[14]....
        /*01f8*/ 	.word	0xffffffff


	//   ....[15]....
        /*01fc*/ 	.word	0xffffffff


	//   ....[16]....
        /*0200*/ 	.word	0xffffffff


	//   ....[17]....
        /*0204*/ 	.word	0xffffffff


	//   ....[18]....
        /*0208*/ 	.word	0xffffffff


	//   ....[19]....
        /*020c*/ 	.word	0xffffffff


	//----- nvinfo : EIATTR_COOP_GROUP_INSTR_OFFSETS
	.align		4
.L_434:
        /*0210*/ 	.byte	0x04, 0x28
        /*0212*/ 	.short	(.L_436 - .L_435)


	//   ....[0]....
.L_435:
        /*0214*/ 	.word	0x00003f10


	//   ....[1]....
        /*0218*/ 	.word	0x00003f60


	//   ....[2]....
        /*021c*/ 	.word	0x00003f80


	//   ....[3]....
        /*0220*/ 	.word	0x00003fa0


	//   ....[4]....
        /*0224*/ 	.word	0x00007920


	//   ....[5]....
        /*0228*/ 	.word	0x00007970


	//   ....[6]....
        /*022c*/ 	.word	0x00007990


	//   ....[7]....
        /*0230*/ 	.word	0x000079b0


	//   ....[8]....
        /*0234*/ 	.word	0x0000bdb0


	//   ....[9]....
        /*0238*/ 	.word	0x0000be00


	//   ....[10]....
        /*023c*/ 	.word	0x0000be20


	//   ....[11]....
        /*0240*/ 	.word	0x0000be40


	//   ....[12]....
        /*0244*/ 	.word	0x000104d0


	//   ....[13]....
        /*0248*/ 	.word	0x00010610


	//   ....[14]....
        /*024c*/ 	.word	0x00010620


	//   ....[15]....
        /*0250*/ 	.word	0x00010680


	//   ....[16]....
        /*0254*/ 	.word	0x00012460


	//   ....[17]....
        /*0258*/ 	.word	0x00012470


	//   ....[18]....
        /*025c*/ 	.word	0x000124a0


	//   ....[19]....
        /*0260*/ 	.word	0x000124b0


	//----- nvinfo : EIATTR_EXIT_INSTR_OFFSETS
	.align		4
.L_436:
        /*0264*/ 	.byte	0x04, 0x1c
        /*0266*/ 	.short	(.L_438 - .L_437)


	//   ....[0]....
.L_437:
        /*0268*/ 	.word	0x000004e0


	//   ....[1]....
        /*026c*/ 	.word	0x00001020


	//   ....[2]....
        /*0270*/ 	.word	0x000010a0


	//   ....[3]....
        /*0274*/ 	.word	0x00014020


	//   ....[4]....
        /*0278*/ 	.word	0x00014110


	//----- nvinfo : EIATTR_CTAIDZ_USED
	.align		4
.L_438:
        /*027c*/ 	.byte	0x01, 0x04
	.zero		2


	//----- nvinfo : EIATTR_CRS_STACK_SIZE
	.align		4
        /*0280*/ 	.byte	0x04, 0x1e
        /*0282*/ 	.short	(.L_440 - .L_439)
.L_439:
        /*0284*/ 	.word	0x00000000
.L_440:


//--------------------- .nv.info._ZN5flash16flash_fwd_kernelI23Flash_fwd_kernel_traitsILi256ELi128ELi64ELi8ELb0ELb0EN7cutlass6half_tE19Flash_kernel_traitsILi256ELi128ELi64ELi8ES3_EELb0ELb0ELb1ELb0ELb0ELb0ELb0ELb0EEEvNS_16Flash_fwd_paramsE --------------------------
	.section	.nv.info._ZN5flash16flash_fwd_kernelI23Flash_fwd_kernel_traitsILi256ELi128ELi64ELi8ELb0ELb0EN7cutlass6half_tE19Flash_kernel_traitsILi256ELi128ELi64ELi8ES3_EELb0ELb0ELb1ELb0ELb0ELb0ELb0ELb0EEEvNS_16Flash_fwd_paramsE,"",@"SHT_CUDA_INFO"
	.sectionflags	@""
	.align	4


	//----- nvinfo : EIATTR_CUDA_API_VERSION
	.align		4
        /*0000*/ 	.byte	0x04, 0x37
        /*0002*/ 	.short	(.L_442 - .L_441)
.L_441:
        /*0004*/ 	.word	0x00000082


	//----- nvinfo : EIATTR_SW2861232_WAR
	.align		4
.L_442:
        /*0008*/ 	.byte	0x01, 0x35
	.zero		2


	//----- nvinfo : EIATTR_PARAM_CBANK
	.align		4
        /*000c*/ 	.byte	0x04, 0x0a
        /*000e*/ 	.short	(.L_444 - .L_443)
	.align		4
.L_443:
        /*0010*/ 	.word	index@(.nv.constant0._ZN5flash16flash_fwd_kernelI23Flash_fwd_kernel_traitsILi256ELi128ELi64ELi8ELb0ELb0EN7cutlass6half_tE19Flash_kernel_traitsILi256ELi128ELi64ELi8ES3_EELb0ELb0ELb1ELb0ELb0ELb0ELb0ELb0EEEvNS_16Flash_fwd_paramsE)
        /*0014*/ 	.short	0x0160
        /*0016*/ 	.short	0x01d0


	//----- nvinfo : EIATTR_CBANK_PARAM_SIZE
	.align		4
.L_444:
        /*0018*/ 	.byte	0x03, 0x19
        /*001a*/ 	.short	0x01d0


	//----- nvinfo : EIATTR_KPARAM_INFO
	.align		4
        /*001c*/ 	.byte	0x04, 0x17
        /*001e*/ 	.short	(.L_446 - .L_445)
.L_445:
        /*0020*/ 	.word	0x00000000
        /*0024*/ 	.short	0x0000
        /*0026*/ 	.short	0x0000
        /*0028*/ 	.byte	0x00, 0xf0, 0x41, 0x07


	//----- nvinfo : EIATTR_MAXREG_COUNT
	.align		4
.L_446:
        /*002c*/ 	.byte	0x03, 0x1b
        /*002e*/ 	.short	0x00ff


	//----- nvinfo : EIATTR_NUM_BARRIERS
	.align		4
        /*0030*/ 	.byte	0x02, 0x4c
        /*0032*/ 	.byte	0x01
	.zero		1


	//----- nvinfo : EIATTR_ANNOTATIONS
	.align		4
        /*0034*/ 	.byte	0x04, 0x55
        /*0036*/ 	.short	(.L_448 - .L_447)


	//   ....[0]....
.L_447:
        /* <DEDUP_REMOVED lines=31> */


	//----- nvinfo : EIATTR_MERCURY_ISA_VERSION
	.align		4
.L_448:
        /*0218*/ 	.byte	0x03, 0x5f
        /*021a*/ 	.short	0x0000


	//----- nvinfo : EIATTR_COOP_GROUP_MASK_REGIDS
	.align		4
        /*021c*/ 	.byte	0x04, 0x29
        /*021e*/ 	.short	(.L_450 - .L_449)


	//   ....[0]....
.L_449:
        /*0220*/ 	.word	0xffffffff


	//   ....[1]....
        /*0224*/ 	.word	0xffffffff


	//   ....[2]....
        /*0228*/ 	.word	0xffffffff


	//   ....[3]....
        /*022c*/ 	.word	0xffffffff


	//   ....[4]....
        /*0230*/ 	.word	0xffffffff


	//   ....[5]....
        /*0234*/ 	.word	0xffffffff


	//   ....[6]....
        /*0238*/ 	.word	0xffffffff


	//   ....[7]....
        /*023c*/ 	.word	0xffffffff


	//   ....[8]....
        /*0240*/ 	.word	0xffffffff


	//   ....[9]....
        /*0244*/ 	.word	0xffffffff


	//   ....[10]....
        /*0248*/ 	.word	0xffffffff


	//   ....[11]....
        /*024c*/ 	.word	0xffffffff


	//   ....[12]....
        /*0250*/ 	.word	0xffffffff


	//   ....[13]....
        /*0254*/ 	.word	0xffffffff


	//   ....[14]....
        /*0258*/ 	.word	0xffffffff


	//   ....[15]....
        /*025c*/ 	.word	0xffffffff


	//   ....[16]....
        /*0260*/ 	.word	0xffffffff


	//   ....[17]....
        /*0264*/ 	.word	0xffffffff


	//   ....[18]....
        /*0268*/ 	.word	0xffffffff


	//   ....[19]....
        /*026c*/ 	.word	0xffffffff


	//----- nvinfo : EIATTR_COOP_GROUP_INSTR_OFFSETS
	.align		4
.L_450:
        /*0270*/ 	.byte	0x04, 0x28
        /*0272*/ 	.short	(.L_452 - .L_451)


	//   ....[0]....
.L_451:
        /*0274*/ 	.word	0x000052f0


	//   ....[1]....
        /*0278*/ 	.word	0x00005340


	//   ....[2]....
        /*027c*/ 	.word	0x00005360


	//   ....[3]....
        /*0280*/ 	.word	0x00005380


	//   ....[4]....
        /*0284*/ 	.word	0x000092f0


	//   ....[5]....
        /*0288*/ 	.word	0x00009340


	//   ....[6]....
        /*028c*/ 	.word	0x00009360


	//   ....[7]....
        /*0290*/ 	.word	0x00009380


	//   ....[8]....
        /*0294*/ 	.word	0x0000d900


	//   ....[9]....
        /*0298*/ 	.word	0x0000d940


	//   ....[10]....
        /*029c*/ 	.word	0x0000d960


	//   ....[11]....
        /*02a0*/ 	.word	0x0000d980


	//   ....[12]....
        /*02a4*/ 	.word	0x00012570


	//   ....[13]....
        /*02a8*/ 	.word	0x000125b0


	//   ....[14]....
        /*02ac*/ 	.word	0x000125d0


	//   ....[15]....
        /*02b0*/ 	.word	0x000125f0


	//   ....[16]....
        /*02b4*/ 	.word	0x00014540


	//   ....[17]....
        /*02b8*/ 	.word	0x00014550


	//   ....[18]....
        /*02bc*/ 	.word	0x00014580


	//   ....[19]....
        /*02c0*/ 	.word	0x00014590


	//----- nvinfo : EIATTR_EXIT_INSTR_OFFSETS
	.align		4
.L_452:
        /*02c4*/ 	.byte	0x04, 0x1c
        /*02c6*/ 	.short	(.L_454 - .L_453)


	//   ....[0]....
.L_453:
        /*02c8*/ 	.word	0x000004d0


	//   ....[1]....
        /*02cc*/ 	.word	0x00001150


	//   ....[2]....
        /*02d0*/ 	.word	0x000011d0


	//   ....[3]....
        /*02d4*/ 	.word	0x00016170


	//   ....[4]....
        /*02d8*/ 	.word	0x00016290


	//   ....[5]....
        /*02dc*/ 	.word	0x000162b0


	//----- nvinfo : EIATTR_CTAIDZ_USED
	.align		4
.L_454:
        /*02e0*/ 	.byte	0x01, 0x04
	.zero		2


	//----- nvinfo : EIATTR_CRS_STACK_SIZE
	.align		4
        /*02e4*/ 	.byte	0x04, 0x1e
        /*02e6*/ 	.short	(.L_456 - .L_455)
.L_455:
        /*02e8*/ 	.word	0x00000000
.L_456:


//--------------------- .nv.info._ZN5flash16flash_fwd_kernelI23Flash_fwd_kernel_traitsILi256ELi128ELi64ELi8ELb0ELb0EN7cutlass6half_tE19Flash_kernel_traitsILi256ELi128ELi64ELi8ES3_EELb0ELb0ELb1ELb1ELb0ELb0ELb0ELb0EEEvNS_16Flash_fwd_paramsE --------------------------
	.section	.nv.info._ZN5flash16flash_fwd_kernelI23Flash_fwd_kernel_traitsILi256ELi128ELi64ELi8ELb0ELb0EN7cutlass6half_tE19Flash_kernel_traitsILi256ELi128ELi64ELi8ES3_EELb0ELb0ELb1ELb1ELb0ELb0ELb0ELb0EEEvNS_16Flash_fwd_paramsE,"",@"SHT_CUDA_INFO"
	.sectionflags	@""
	.align	4


	//----- nvinfo : EIATTR_CUDA_API_VERSION
	.align		4
        /*0000*/ 	.byte	0x04, 0x37
        /*0002*/ 	.short	(.L_458 - .L_457)
.L_457:
        /*0004*/ 	.word	0x00000082


	//----- nvinfo : EIATTR_SW2861232_WAR
	.align		4
.L_458:
        /*0008*/ 	.byte	0x01, 0x35
	.zero		2


	//----- nvinfo : EIATTR_PARAM_CBANK
	.align		4
        /*000c*/ 	.byte	0x04, 0x0a
        /*000e*/ 	.short	(.L_460 - .L_459)
	.align		4
.L_459:
        /*0010*/ 	.word	index@(.nv.constant0._ZN5flash16flash_fwd_kernelI23Flash_fwd_kernel_traitsILi256ELi128ELi64ELi8ELb0ELb0EN7cutlass6half_tE19Flash_kernel_traitsILi256ELi128ELi64ELi8ES3_EELb0ELb0ELb1ELb1ELb0ELb0ELb0ELb0EEEvNS_16Flash_fwd_paramsE)
        /*0014*/ 	.short	0x0160
        /*0016*/ 	.short	0x01d0


	//----- nvinfo : EIATTR_CBANK_PARAM_SIZE
	.align		4
.L_460:
        /*0018*/ 	.byte	0x03, 0x19
        /*001a*/ 	.short	0x01d0


	//----- nvinfo : EIATTR_KPARAM_INFO
	.align		4
        /*001c*/ 	.byte	0x04, 0x17
        /*001e*/ 	.short	(.L_462 - .L_461)
.L_461:
        /*0020*/ 	.word	0x00000000
        /*0024*/ 	.short	0x0000
        /*0026*/ 	.short	0x0000
        /*0028*/ 	.byte	0x00, 0xf0, 0x41, 0x07


	//----- nvinfo : EIATTR_MAXREG_COUNT
	.align		4
.L_462:
        /*002c*/ 	.byte	0x03, 0x1b
        /*002e*/ 	.short	0x00ff


	//----- nvinfo : EIATTR_NUM_BARRIERS
	.align		4
        /*0030*/ 	.byte	0x02, 0x4c
        /*0032*/ 	.byte	0x01
	.zero		1


	//----- nvinfo : EIATTR_ANNOTATIONS
	.align		4
        /*0034*/ 	.byte	0x04, 0x55
        /*0036*/ 	.short	(.L_464 - .L_463)


	//   ....[0]....
.L_463:
        /* <DEDUP_REMOVED lines=49> */


	//----- nvinfo : EIATTR_MERCURY_ISA_VERSION
	.align		4
.L_464:
        /*0338*/ 	.byte	0x03, 0x5f
        /*033a*/ 	.short	0x0000


	//----- nvinfo : EIATTR_COOP_GROUP_MASK_REGIDS
	.align		4
        /*033c*/ 	.byte	0x04, 0x29
        /*033e*/ 	.short	(.L_466 - .L_465)


	//   ....[0]....
.L_465:
        /*0340*/ 	.word	0xffffffff


	//   ....[1]....
        /*0344*/ 	.word	0xffffffff


	//   ....[2]....
        /*0348*/ 	.word	0xffffffff


	//   ....[3]....
        /*034c*/ 	.word	0xffffffff


	//   ....[4]....
        /*0350*/ 	.word	0xffffffff


	//   ....[5]....
        /*0354*/ 	.word	0xffffffff


	//   ....[6]....
        /*0358*/ 	.word	0xffffffff


	//   ....[7]....
        /*035c*/ 	.word	0xffffffff


	//   ....[8]....
        /*0360*/ 	.word	0xffffffff


	//   ....[9]....
        /*0364*/ 	.word	0xffffffff


	//   ....[10]....
        /*0368*/ 	.word	0xffffffff


	//   ....[11]....
        /*036c*/ 	.word	0xffffffff


	//   ....[12]....
        /*0370*/ 	.word	0xffffffff


	//   ....[13]....
        /*0374*/ 	.word	0xffffffff


	//   ....[14]....
        /*0378*/ 	.word	0xffffffff


	//   ....[15]....
        /*037c*/ 	.word	0xffffffff


	//   ....[16]....
        /*0380*/ 	.word	0xffffffff


	//   ....[17]....
        /*0384*/ 	.word	0xffffffff


	//   ....[18]....
        /*0388*/ 	.word	0xffffffff


	//   ....[19]....
        /*038c*/ 	.word	0xffffffff


	//----- nvinfo : EIATTR_COOP_GROUP_INSTR_OFFSETS
	.align		4
.L_466:
        /*0390*/ 	.byte	0x04, 0x28
        /*0392*/ 	.short	(.L_468 - .L_467)


	//   ....[0]....
.L_467:
        /*0394*/ 	.word	0x00005ef0


	//   ....[1]....
        /*0398*/ 	.word	0x00005f10


	//   ....[2]....
        /*039c*/ 	.word	0x00005fc0


	//   ....[3]....
        /*03a0*/ 	.word	0x00006020


	//   ....[4]....
        /*03a4*/ 	.word	0x0000ada0


	//   ....[5]....
        /*03a8*/ 	.word	0x0000adf0


	//   ....[6]....
        /*03ac*/ 	.word	0x0000ae10


	//   ....[7]....
        /*03b0*/ 	.word	0x0000ae30


	//   ....[8]....
        /*03b4*/ 	.word	0x0000fc90


	//   ....[9]....
        /*03b8*/ 	.word	0x0000fce0


	//   ....[10]....
        /*03bc*/ 	.word	0x0000fd00


	//   ....[11]....
        /*03c0*/ 	.word	0x0000fd20


	//   ....[12]....
        /*03c4*/ 	.word	0x00014e10


	//   ....[13]....
        /*03c8*/ 	.word	0x00014f50


	//   ....[14]....
        /*03cc*/ 	.word	0x00014fa0


	//   ....[15]....
        /*03d0*/ 	.word	0x00015020


	//   ....[16]....
        /*03d4*/ 	.word	0x00016f50


	//   ....[17]....
        /*03d8*/ 	.word	0x00016f60


	//   ....[18]....
        /*03dc*/ 	.word	0x00016f90


	//   ....[19]....
        /*03e0*/ 	.word	0x00016fa0


	//----- nvinfo : EIATTR_EXIT_INSTR_OFFSETS
	.align		4
.L_468:
        /*03e4*/ 	.byte	0x04, 0x1c
        /*03e6*/ 	.short	(.L_470 - .L_469)


	//   ....[0]....
.L_469:
        /*03e8*/ 	.word	0x000004d0


	//   ....[1]....
        /*03ec*/ 	.word	0x00001150


	//   ....[2]....
        /*03f0*/ 	.word	0x000011d0


	//   ....[3]....
        /*03f4*/ 	.word	0x00018b80


	//   ....[4]....
        /*03f8*/ 	.word	0x00018ca0


	//   ....[5]....
        /*03fc*/ 	.word	0x00018cc0


	//----- nvinfo : EIATTR_CTAIDZ_USED
	.align		4
.L_470:
        /*0400*/ 	.byte	0x01, 0x04
	.zero		2


	//----- nvinfo : EIATTR_CRS_STACK_SIZE
	.align		4
        /*0404*/ 	.byte	0x04, 0x1e
        /*0406*/ 	.short	(.L_472 - .L_471)
.L_471:
        /*0408*/ 	.word	0x00000000
.L_472:


//--------------------- .nv.info._ZN5flash16flash_fwd_kernelI23Flash_fwd_kernel_traitsILi256ELi64ELi64ELi4ELb0ELb0EN7cutlass6half_tE19Flash_kernel_traitsILi256ELi64ELi64ELi4ES3_EELb1ELb0ELb0ELb0ELb0ELb0ELb0ELb0EEEvNS_16Flash_fwd_paramsE --------------------------
	.section	.nv.info._ZN5flash16flash_fwd_kernelI23Flash_fwd_kernel_traitsILi256ELi64ELi64ELi4ELb0ELb0EN7cutlass6half_tE19Flash_kernel_traitsILi256ELi64ELi64ELi4ES3_EELb1ELb0ELb0ELb0ELb0ELb0ELb0ELb0EEEvNS_16Flash_fwd_paramsE,"",@"SHT_CUDA_INFO"
	.sectionflags	@""
	.align	4


	//----- nvinfo : EIATTR_CUDA_API_VERSION
	.align		4
        /*0000*/ 	.byte	0x04, 0x37
        /*0002*/ 	.short	(.L_474 - .L_473)
.L_473:
        /*0004*/ 	.word	0x00000082


	//----- nvinfo : EIATTR_SW2861232_WAR
	.align		4
.L_474:
        /*0008*/ 	.byte	0x01, 0x35
	.zero		2


	//----- nvinfo : EIATTR_PARAM_CBANK
	.align		4
        /*000c*/ 	.byte	0x04, 0x0a
        /*000e*/ 	.short	(.L_476 - .L_475)
	.align		4
.L_475:
        /*0010*/ 	.word	index@(.nv.constant0._ZN5flash16flash_fwd_kernelI23Flash_fwd_kernel_traitsILi256ELi64ELi64ELi4ELb0ELb0EN7cutlass6half_tE19Flash_kernel_traitsILi256ELi64ELi64ELi4ES3_EELb1ELb0ELb0ELb0ELb0ELb0ELb0ELb0EEEvNS_16Flash_fwd_paramsE)
        /*0014*/ 	.short	0x0160
        /*0016*/ 	.short	0x01d0


	//----- nvinfo : EIATTR_CBANK_PARAM_SIZE
	.align		4
.L_476:
        /*0018*/ 	.byte	0x03, 0x19
        /*001a*/ 	.short	0x01d0


	//----- nvinfo : EIATTR_KPARAM_INFO
	.align		4
        /*001c*/ 	.byte	0x04, 0x17
        /*001e*/ 	.short	(.L_478 - .L_477)
.L_477:
        /*0020*/ 	.word	0x00000000
        /*0024*/ 	.short	0x0000
        /*0026*/ 	.short	0x0000
        /*0028*/ 	.byte	0x00, 0xf0, 0x41, 0x07


	//----- nvinfo : EIATTR_MAXREG_COUNT
	.align		4
.L_478:
        /*002c*/ 	.byte	0x03, 0x1b
        /*002e*/ 	.short	0x00ff


	//----- nvinfo : EIATTR_NUM_BARRIERS
	.align		4
        /*0030*/ 	.byte	0x02, 0x4c
        /*0032*/ 	.byte	0x01
	.zero		1


	//----- nvinfo : EIATTR_ANNOTATIONS
	.align		4
        /*0034*/ 	.byte	0x04, 0x55
        /*0036*/ 	.short	(.L_480 - .L_479)


	//   ....[0]....
.L_479:
        /* <DEDUP_REMOVED lines=13> */


	//----- nvinfo : EIATTR_MERCURY_ISA_VERSION
	.align		4
.L_480:
        /*00f8*/ 	.byte	0x03, 0x5f
        /*00fa*/ 	.short	0x0000


	//----- nvinfo : EIATTR_COOP_GROUP_MASK_REGIDS
	.align		4
        /*00fc*/ 	.byte	0x04, 0x29
        /*00fe*/ 	.short	(.L_482 - .L_481)


	//   ....[0]....
.L_481:
        /*0100*/ 	.word	0xffffffff


	//   ....[1]....
        /*0104*/ 	.word	0xffffffff


	//   ....[2]....
        /*0108*/ 	.word	0xffffffff


	//   ....[3]....
        /*010c*/ 	.word	0xffffffff


	//   ....[4]....
        /*0110*/ 	.word	0xffffffff


	//   ....[5]....
        /*0114*/ 	.word	0xffffffff


	//   ....[6]....
        /*0118*/ 	.word	0xffffffff


	//   ....[7]....
        /*011c*/ 	.word	0xffffffff


	//   ....[8]....
        /*0120*/ 	.word	0xffffffff


	//   ....[9]....
        /*0124*/ 	.word	0xffffffff


	//   ....[10]....
        /*0128*/ 	.word	0xffffffff


	//   ....[11]....
        /*012c*/ 	.word	0xffffffff


	//----- nvinfo : EIATTR_COOP_GROUP_INSTR_OFFSETS
	.align		4
.L_482:
        /*0130*/ 	.byte	0x04, 0x28
        /*0132*/ 	.short	(.L_484 - .L_483)


	//   ....[0]....
.L_483:
        /*0134*/ 	.word	0x000053e0


	//   ....[1]....
        /*0138*/ 	.word	0x00005460


	//   ....[2]....
        /*013c*/ 	.word	0x00005480


	//   ....[3]....
        /*0140*/ 	.word	0x00005520


	//   ....[4]....
        /*0144*/ 	.word	0x0000a260


	//   ....[5]....
        /*0148*/ 	.word	0x0000a2b0


	//   ....[6]....
        /*014c*/ 	.word	0x0000a2e0


	//   ....[7]....
        /*0150*/ 	.word	0x0000a2f0


	//   ....[8]....
        /*0154*/ 	.word	0x0000c810


	//   ....[9]....
        /*0158*/ 	.word	0x0000c850


	//   ....[10]....
        /*015c*/ 	.word	0x0000c930


	//   ....[11]....
        /*0160*/ 	.word	0x0000c960


	//----- nvinfo : EIATTR_EXIT_INSTR_OFFSETS
	.align		4
.L_484:
        /*0164*/ 	.byte	0x04, 0x1c
        /*0166*/ 	.short	(.L_486 - .L_485)


	//   ....[0]....
.L_485:
        /*0168*/ 	.word	0x00000730


	//   ....[1]....
        /*016c*/ 	.word	0x0000e700


	//   ....[2]....
        /*0170*/ 	.word	0x0000e820


	//   ....[3]....
        /*0174*/ 	.word	0x0000e840


	//   ....[4]....
        /*0178*/ 	.word	0x0000f350


	//   ....[5]....
        /*017c*/ 	.word	0x0000f3d0


	//----- nvinfo : EIATTR_CTAIDZ_USED
	.align		4
.L_486:
        /*0180*/ 	.byte	0x01, 0x04
	.zero		2


	//----- nvinfo : EIATTR_CRS_STACK_SIZE
	.align		4
        /*0184*/ 	.byte	0x04, 0x1e
        /*0186*/ 	.short	(.L_488 - .L_487)
.L_487:
        /*0188*/ 	.word	0x00000000
.L_488:


//--------------------- .nv.info._ZN5flash16flash_fwd_kernelI23Flash_fwd_kernel_traitsILi256ELi64ELi64ELi4ELb0ELb0EN7cutlass6half_tE19Flash_kernel_traitsILi256ELi64ELi64ELi4ES3_EELb1ELb0ELb1ELb0ELb0ELb0ELb0ELb0EEEvNS_16Flash_fwd_paramsE --------------------------
	.section	.nv.info._ZN5flash16flash_fwd_kernelI23Flash_fwd_kernel_traitsILi256ELi64ELi64ELi4ELb0ELb0EN7cutlass6half_tE19Flash_kernel_traitsILi256ELi64ELi64ELi4ES3_EELb1ELb0ELb1ELb0ELb0ELb0ELb0ELb0EEEvNS_16Flash_fwd_paramsE,"",@"SHT_CUDA_INFO"
	.sectionflags	@""
	.align	4


	//----- nvinfo : EIATTR_CUDA_API_VERSION
	.align		4
        /*0000*/ 	.byte	0x04, 0x37
        /*0002*/ 	.short	(.L_490 - .L_489)
.L_489:
        /*0004*/ 	.word	0x00000082


	//----- nvinfo : EIATTR_SW2861232_WAR
	.align		4
.L_490:
        /*0008*/ 	.byte	0x01, 0x35
	.zero		2


	//----- nvinfo : EIATTR_PARAM_CBANK
	.align		4
        /*000c*/ 	.byte	0x04, 0x0a
        /*000e*/ 	.short	(.L_492 - .L_491)
	.align		4
.L_491:
        /*0010*/ 	.word	index@(.nv.constant0._ZN5flash16flash_fwd_kernelI23Flash_fwd_kernel_traitsILi256ELi64ELi64ELi4ELb0ELb0EN7cutlass6half_tE19Flash_kernel_traitsILi256ELi64ELi64ELi4ES3_EELb1ELb0ELb1ELb0ELb0ELb0ELb0ELb0EEEvNS_16Flash_fwd_paramsE)
        /*0014*/ 	.short	0x0160
        /*0016*/ 	.short	0x01d0


	//----- nvinfo : EIATTR_CBANK_PARAM_SIZE
	.align		4
.L_492:
        /*0018*/ 	.byte	0x03, 0x19
        /*001a*/ 	.short	0x01d0


	//----- nvinfo : EIATTR_KPARAM_INFO
	.align		4
        /*001c*/ 	.byte	0x04, 0x17
        /*001e*/ 	.short	(.L_494 - .L_493)
.L_493:
        /*0020*/ 	.word	0x00000000
        /*0024*/ 	.short	0x0000
        /*0026*/ 	.short	0x0000
        /*0028*/ 	.byte	0x00, 0xf0, 0x41, 0x07


	//----- nvinfo : EIATTR_MAXREG_COUNT
	.align		4
.L_494:
        /*002c*/ 	.byte	0x03, 0x1b
        /*002e*/ 	.short	0x00ff


	//----- nvinfo : EIATTR_NUM_BARRIERS
	.align		4
        /*0030*/ 	.byte	0x02, 0x4c
        /*0032*/ 	.byte	0x01
	.zero		1


	//----- nvinfo : EIATTR_ANNOTATIONS
	.align		4
        /*0034*/ 	.byte	0x04, 0x55
        /*0036*/ 	.short	(.L_496 - .L_495)


	//   ....[0]....
.L_495:
        /* <DEDUP_REMOVED lines=9> */


	//----- nvinfo : EIATTR_MERCURY_ISA_VERSION
	.align		4
.L_496:
        /*00b8*/ 	.byte	0x03, 0x5f
        /*00ba*/ 	.short	0x0000


	//----- nvinfo : EIATTR_COOP_GROUP_MASK_REGIDS
	.align		4
        /*00bc*/ 	.byte	0x04, 0x29
        /*00be*/ 	.short	(.L_498 - .L_497)


	//   ....[0]....
.L_497:
        /*00c0*/ 	.word	0xffffffff


	//   ....[1]....
        /*00c4*/ 	.word	0xffffffff


	//   ....[2]....
        /*00c8*/ 	.word	0xffffffff


	//   ....[3]....
        /*00cc*/ 	.word	0xffffffff


	//   ....[4]....
        /*00d0*/ 	.word	0xffffffff


	//   ....[5]....
        /*00d4*/ 	.word	0xffffffff


	//   ....[6]....
        /*00d8*/ 	.word	0xffffffff


	//   ....[7]....
        /*00dc*/ 	.word	0xffffffff


	//   ....[8]....
        /*00e0*/ 	.word	0xffffffff


	//   ....[9]....
        /*00e4*/ 	.word	0xffffffff


	//   ....[10]....
        /*00e8*/ 	.word	0xffffffff


	//   ....[11]....
        /*00ec*/ 	.word	0xffffffff


	//   ....[12]....
        /*00f0*/ 	.word	0xffffffff


	//   ....[13]....
        /*00f4*/ 	.word	0xffffffff


	//   ....[14]....
        /*00f8*/ 	.word	0xffffffff


	//   ....[15]....
        /*00fc*/ 	.word	0xffffffff


	//----- nvinfo : EIATTR_COOP_GROUP_INSTR_OFFSETS
	.align		4
.L_498:
        /*0100*/ 	.byte	0x04, 0x28
        /*0102*/ 	.short	(.L_500 - .L_499)


	//   ....[0]....
.L_499:
        /*0104*/ 	.word	0x00006420


	//   ....[1]....
        /*0108*/ 	.word	0x00006460


	//   ....[2]....
        /*010c*/ 	.word	0x00006590


	//   ....[3]....
        /*0110*/ 	.word	0x000065d0


	//   ....[4]....
        /*0114*/ 	.word	0x0000a6f0


	//   ....[5]....
        /*0118*/ 	.word	0x0000a850


	//   ....[6]....
        /*011c*/ 	.word	0x0000a880


	//   ....[7]....
        /*0120*/ 	.word	0x0000a910


	//   ....[8]....
        /*0124*/ 	.word	0x0000fb80


	//   ....[9]....
        /*0128*/ 	.word	0x0000fbd0


	//   ....[10]....
        /*012c*/ 	.word	0x0000fbf0


	//   ....[11]....
        /*0130*/ 	.word	0x0000fc10


	//   ....[12]....
        /*0134*/ 	.word	0x00012250


	//   ....[13]....
        /*0138*/ 	.word	0x00012290


	//   ....[14]....
        /*013c*/ 	.word	0x000123c0


	//   ....[15]....
        /*0140*/ 	.word	0x000123f0


	//----- nvinfo : EIATTR_EXIT_INSTR_OFFSETS
	.align		4
.L_500:
        /*0144*/ 	.byte	0x04, 0x1c
        /*0146*/ 	.short	(.L_502 - .L_501)


	//   ....[0]....
.L_501:
        /*0148*/ 	.word	0x000006e0


	//   ....[1]....
        /*014c*/ 	.word	0x00001350


	//   ....[2]....
        /*0150*/ 	.word	0x000013d0


	//   ....[3]....
        /*0154*/ 	.word	0x00014140


	//   ....[4]....
        /*0158*/ 	.word	0x00014260


	//   ....[5]....
        /*015c*/ 	.word	0x00014280


	//----- nvinfo : EIATTR_CTAIDZ_USED
	.align		4
.L_502:
        /*0160*/ 	.byte	0x01, 0x04
	.zero		2


	//----- nvinfo : EIATTR_CRS_STACK_SIZE
	.align		4
        /*0164*/ 	.byte	0x04, 0x1e
        /*0166*/ 	.short	(.L_504 - .L_503)
.L_503:
        /*0168*/ 	.word	0x00000000
.L_504:


//--------------------- .nv.info._ZN5flash16flash_fwd_kernelI23Flash_fwd_kernel_traitsILi256ELi64ELi64ELi4ELb0ELb0EN7cutlass6half_tE19Flash_kernel_traitsILi256ELi64ELi64ELi4ES3_EELb1ELb0ELb0ELb0ELb0ELb1ELb0ELb0EEEvNS_16Flash_fwd_paramsE --------------------------
	.section	.nv.info._ZN5flash16flash_fwd_kernelI23Flash_fwd_kernel_traitsILi256ELi64ELi64ELi4ELb0ELb0EN7cutlass6half_tE19Flash_kernel_traitsILi256ELi64ELi64ELi4ES3_EELb1ELb0ELb0ELb0ELb0ELb1ELb0ELb0EEEvNS_16Flash_fwd_paramsE,"",@"SHT_CUDA_INFO"
	.sectionflags	@""
	.align	4


	//----- nvinfo : EIATTR_CUDA_API_VERSION
	.align		4
        /*0000*/ 	.byte	0x04, 0x37
        /*0002*/ 	.short	(.L_506 - .L_505)
.L_505:
        /*0004*/ 	.word	0x00000082


	//----- nvinfo : EIATTR_SW2861232_WAR
	.align		4
.L_506:
        /*0008*/ 	.byte	0x01, 0x35
	.zero		2


	//----- nvinfo : EIATTR_PARAM_CBANK
	.align		4
        /*000c*/ 	.byte	0x04, 0x0a
        /*000e*/ 	.short	(.L_508 - .L_507)
	.align		4
.L_507:
        /*0010*/ 	.word	index@(.nv.constant0._ZN5flash16flash_fwd_kernelI23Flash_fwd_kernel_traitsILi256ELi64ELi64ELi4ELb0ELb0EN7cutlass6half_tE19Flash_kernel_traitsILi256ELi64ELi64ELi4ES3_EELb1ELb0ELb0ELb0ELb0ELb1ELb0ELb0EEEvNS_16Flash_fwd_paramsE)
        /*0014*/ 	.short	0x0160
        /*0016*/ 	.short	0x01d0


	//----- nvinfo : EIATTR_CBANK_PARAM_SIZE
	.align		4
.L_508:
        /*0018*/ 	.byte	0x03, 0x19
        /*001a*/ 	.short	0x01d0


	//----- nvinfo : EIATTR_KPARAM_INFO
	.align		4
        /*001c*/ 	.byte	0x04, 0x17
        /*001e*/ 	.short	(.L_510 - .L_509)
.L_509:
        /*0020*/ 	.word	0x00000000
        /*0024*/ 	.short	0x0000
        /*0026*/ 	.short	0x0000
        /*0028*/ 	.byte	0x00, 0xf0, 0x41, 0x07


	//----- nvinfo : EIATTR_MAXREG_COUNT
	.align		4
.L_510:
        /*002c*/ 	.byte	0x03, 0x1b
        /*002e*/ 	.short	0x00ff


	//----- nvinfo : EIATTR_NUM_BARRIERS
	.align		4
        /*0030*/ 	.byte	0x02, 0x4c
        /*0032*/ 	.byte	0x01
	.zero		1


	//----- nvinfo : EIATTR_ANNOTATIONS
	.align		4
        /*0034*/ 	.byte	0x04, 0x55
        /*0036*/ 	.short	(.L_512 - .L_511)


	//   ....[0]....
.L_511:
        /* <DEDUP_REMOVED lines=11> */


	//----- nvinfo : EIATTR_MERCURY_ISA_VERSION
	.align		4
.L_512:
        /*00d8*/ 	.byte	0x03, 0x5f
        /*00da*/ 	.short	0x0000


	//----- nvinfo : EIATTR_INT_WARP_WIDE_INSTR_OFFSETS
	.align		4
        /*00dc*/ 	.byte	0x04, 0x31
        /*00de*/ 	.short	(.L_514 - .L_513)


	//   ....[0]....
.L_513:
        /*00e0*/ 	.word	0x000018e0


	//----- nvinfo : EIATTR_COOP_GROUP_MASK_REGIDS
	.align		4
.L_514:
        /*00e4*/ 	.byte	0x04, 0x29
        /*00e6*/ 	.short	(.L_516 - .L_515)


	//   ....[0]....
.L_515:
        /*00e8*/ 	.word	0xffffffff


	//   ....[1]....
        /*00ec*/ 	.word	0xffffffff


	//   ....[2]....
        /*00f0*/ 	.word	0xffffffff


	//   ....[3]....
        /*00f4*/ 	.word	0xffffffff


	//   ....[4]....
        /*00f8*/ 	.word	0xffffffff


	//   ....[5]....
        /*00fc*/ 	.word	0xffffffff


	//   ....[6]....
        /*0100*/ 	.word	0xffffffff


	//   ....[7]....
        /*0104*/ 	.word	0xffffffff


	//   ....[8]....
        /*0108*/ 	.word	0xffffffff


	//   ....[9]....
        /*010c*/ 	.word	0xffffffff


	//   ....[10]....
        /*0110*/ 	.word	0xffffffff


	//   ....[11]....
        /*0114*/ 	.word	0xffffffff


	//----- nvinfo : EIATTR_COOP_GROUP_INSTR_OFFSETS
	.align		4
.L_516:
        /*0118*/ 	.byte	0x04, 0x28
        /*011a*/ 	.short	(.L_518 - .L_517)


	//   ....[0]....
.L_517:
        /*011c*/ 	.word	0x00003770


	//   ....[1]....
        /*0120*/ 	.word	0x000037b0


	//   ....[2]....
        /*0124*/ 	.word	0x000037e0


	//   ....[3]....
        /*0128*/ 	.word	0x00003850


	//   ....[4]....
        /*012c*/ 	.word	0x000077d0


	//   ....[5]....
        /*0130*/ 	.word	0x00007820


	//   ....[6]....
        /*0134*/ 	.word	0x00007850


	//   ....[7]....
        /*0138*/ 	.word	0x00007860


	//   ....[8]....
        /*013c*/ 	.word	0x00009d70


	//   ....[9]....
        /*0140*/ 	.word	0x00009db0


	//   ....[10]....
        /*0144*/ 	.word	0x00009e90


	//   ....[11]....
        /*0148*/ 	.word	0x00009ec0


	//----- nvinfo : EIATTR_EXIT_INSTR_OFFSETS
	.align		4
.L_518:
        /*014c*/ 	.byte	0x04, 0x1c
        /*014e*/ 	.short	(.L_520 - .L_519)


	//   ....[0]....
.L_519:
        /*0150*/ 	.word	0x00000730


	//   ....[1]....
        /*0154*/ 	.word	0x0000bb20


	//   ....[2]....
        /*0158*/ 	.word	0x0000bc10


	//   ....[3]....
        /*015c*/ 	.word	0x0000c5f0


	//   ....[4]....
        /*0160*/ 	.word	0x0000c670


	//----- nvinfo : EIATTR_CTAIDZ_USED
	.align		4
.L_520:
        /*0164*/ 	.byte	0x01, 0x04
	.zero		2


	//----- nvinfo : EIATTR_CRS_STACK_SIZE
	.align		4
        /*0168*/ 	.byte	0x04, 0x1e
        /*016a*/ 	.short	(.L_522 - .L_521)
.L_521:
        /*016c*/ 	.word	0x00000000
.L_522:


//--------------------- .nv.info._ZN5flash16flash_fwd_kernelI23Flash_fwd_kernel_traitsILi256ELi64ELi64ELi4ELb0ELb0EN7cutlass6half_tE19Flash_kernel_traitsILi256ELi64ELi64ELi4ES3_EELb0ELb0ELb0ELb0ELb0ELb1ELb1ELb0EEEvNS_16Flash_fwd_paramsE --------------------------
	.section	.nv.info._ZN5flash16flash_fwd_kernelI23Flash_fwd_kernel_traitsILi256ELi64ELi64ELi4ELb0ELb0EN7cutlass6half_tE19Flash_kernel_traitsILi256ELi64ELi64ELi4ES3_EELb0ELb0ELb0ELb0ELb0ELb1ELb1ELb0EEEvNS_16Flash_fwd_paramsE,"",@"SHT_CUDA_INFO"
	.sectionflags	@""
	.align	4


	//----- nvinfo : EIATTR_CUDA_API_VERSION
	.align		4
        /*0000*/ 	.byte	0x04, 0x37
        /*0002*/ 	.short	(.L_524 - .L_523)
.L_523:
        /*0004*/ 	.word	0x00000082


	//----- nvinfo : EIATTR_SW2861232_WAR
	.align		4
.L_524:
        /*0008*/ 	.byte	0x01, 0x35
	.zero		2


	//----- nvinfo : EIATTR_PARAM_CBANK
	.align		4
        /*000c*/ 	.byte	0x04, 0x0a
        /*000e*/ 	.short	(.L_526 - .L_525)
	.align		4
.L_525:
        /*0010*/ 	.word	index@(.nv.constant0._ZN5flash16flash_fwd_kernelI23Flash_fwd_kernel_traitsILi256ELi64ELi64ELi4ELb0ELb0EN7cutlass6half_tE19Flash_kernel_traitsILi256ELi64ELi64ELi4ES3_EELb0ELb0ELb0ELb0ELb0ELb1ELb1ELb0EEEvNS_16Flash_fwd_paramsE)
        /*0014*/ 	.short	0x0160
        /*0016*/ 	.short	0x01d0


	//----- nvinfo : EIATTR_CBANK_PARAM_SIZE
	.align		4
.L_526:
        /*0018*/ 	.byte	0x03, 0x19
        /*001a*/ 	.short	0x01d0


	//----- nvinfo : EIATTR_KPARAM_INFO
	.align		4
        /*001c*/ 	.byte	0x04, 0x17
        /*001e*/ 	.short	(.L_528 - .L_527)
.L_527:
        /*0020*/ 	.word	0x00000000
        /*0024*/ 	.short	0x0000
        /*0026*/ 	.short	0x0000
        /*0028*/ 	.byte	0x00, 0xf0, 0x41, 0x07


	//----- nvinfo : EIATTR_MAXREG_COUNT
	.align		4
.L_528:
        /*002c*/ 	.byte	0x03, 0x1b
        /*002e*/ 	.short	0x00ff


	//----- nvinfo : EIATTR_NUM_BARRIERS
	.align		4
        /*0030*/ 	.byte	0x02, 0x4c
        /*0032*/ 	.byte	0x01
	.zero		1


	//----- nvinfo : EIATTR_ANNOTATIONS
	.align		4
        /*0034*/ 	.byte	0x04, 0x55
        /*0036*/ 	.short	(.L_530 - .L_529)


	//   ....[0]....
.L_529:
        /*0038*/ 	.word	0x00000001
        /*003c*/ 	.byte	0x90, 0x45, 0x00, 0x00, 0x01, 0x00, 0x00, 0x00, 0x10, 0x63, 0x00, 0x00, 0x01, 0x00, 0x00, 0x00
        /*004c*/ 	.byte	0x30, 0x7b, 0x00, 0x00, 0x01, 0x00, 0x00, 0x00, 0xa0, 0x80, 0x00, 0x00


	//----- nvinfo : EIATTR_MERCURY_ISA_VERSION
	.align		4
.L_530:
        /*0058*/ 	.byte	0x03, 0x5f
        /*005a*/ 	.short	0x0000


	//----- nvinfo : EIATTR_INT_WARP_WIDE_INSTR_OFFSETS
	.align		4
        /*005c*/ 	.byte	0x04, 0x31
        /*005e*/ 	.short	(.L_532 - .L_531)


	//   ....[0]....
.L_531:
        /*0060*/ 	.word	0x000016f0


	//----- nvinfo : EIATTR_COOP_GROUP_MASK_REGIDS
	.align		4
.L_532:
        /*0064*/ 	.byte	0x04, 0x29
        /*0066*/ 	.short	(.L_534 - .L_533)


	//   ....[0]....
.L_533:
        /*0068*/ 	.word	0xffffffff


	//   ....[1]....
        /*006c*/ 	.word	0xffffffff


	//   ....[2]....
        /*0070*/ 	.word	0xffffffff


	//   ....[3]....
        /*0074*/ 	.word	0xffffffff


	//   ....[4]....
        /*0078*/ 	.word	0xffffffff


	//   ....[5]....
        /*007c*/ 	.word	0xffffffff


	//   ....[6]....
        /*0080*/ 	.word	0xffffffff


	//   ....[7]....
        /*0084*/ 	.word	0xffffffff


	//   ....[8]....
        /*0088*/ 	.word	0xffffffff


	//   ....[9]....
        /*008c*/ 	.word	0xffffffff


	//   ....[10]....
        /*0090*/ 	.word	0xffffffff


	//   ....[11]....
        /*0094*/ 	.word	0xffffffff


	//----- nvinfo : EIATTR_COOP_GROUP_INSTR_OFFSETS
	.align		4
.L_534:
        /*0098*/ 	.byte	0x04, 0x28
        /*009a*/ 	.short	(.L_536 - .L_535)


	//   ....[0]....
.L_535:
        /*009c*/ 	.word	0x00003710


	//   ....[1]....
        /*00a0*/ 	.word	0x00003730


	//   ....[2]....
        /*00a4*/ 	.word	0x000037d0


	//   ....[3]....
        /*00a8*/ 	.word	0x000037e0


	//   ....[4]....
        /*00ac*/ 	.word	0x00006450


	//   ....[5]....
        /*00b0*/ 	.word	0x00006460


	//   ....[6]....
        /*00b4*/ 	.word	0x00006480


	//   ....[7]....
        /*00b8*/ 	.word	0x000064a0


	//   ....[8]....
        /*00bc*/ 	.word	0x000080e0


	//   ....[9]....
        /*00c0*/ 	.word	0x000081e0


	//   ....[10]....
        /*00c4*/ 	.word	0x00008570


	//   ....[11]....
        /*00c8*/ 	.word	0x000085a0


	//----- nvinfo : EIATTR_EXIT_INSTR_OFFSETS
	.align		4
.L_536:
        /*00cc*/ 	.byte	0x04, 0x1c
        /*00ce*/ 	.short	(.L_538 - .L_537)


	//   ....[0]....
.L_537:
        /*00d0*/ 	.word	0x000004e0


	//   ....[1]....
        /*00d4*/ 	.word	0x00009e00


	//   ....[2]....
        /*00d8*/ 	.word	0x00009ef0


	//   ....[3]....
        /*00dc*/ 	.word	0x0000a8c0


	//   ....[4]....
        /*00e0*/ 	.word	0x0000a940


	//----- nvinfo : EIATTR_CTAIDZ_USED
	.align		4
.L_538:
        /*00e4*/ 	.byte	0x01, 0x04
	.zero		2


	//----- nvinfo : EIATTR_CRS_STACK_SIZE
	.align		4
        /*00e8*/ 	.byte	0x04, 0x1e
        /*00ea*/ 	.short	(.L_540 - .L_539)
.L_539:
        /*00ec*/ 	.word	0x00000000
.L_540:


//--------------------- .nv.info._ZN5flash16flash_fwd_kernelI23Flash_fwd_kernel_traitsILi256ELi64ELi64ELi4ELb0ELb0EN7cutlass6half_tE19Flash_kernel_traitsILi256ELi64ELi64ELi4ES3_EELb1ELb0ELb0ELb1ELb0ELb0ELb0ELb0EEEvNS_16Flash_fwd_paramsE --------------------------
	.section	.nv.info._ZN5flash16flash_fwd_kernelI23Flash_fwd_kernel_traitsILi256ELi64ELi64ELi4ELb0ELb0EN7cutlass6half_tE19Flash_kernel_traitsILi256ELi64ELi64ELi4ES3_EELb1ELb0ELb0ELb1ELb0ELb0ELb0ELb0EEEvNS_16Flash_fwd_paramsE,"",@"SHT_CUDA_INFO"
	.sectionflags	@""
	.align	4


	//----- nvinfo : EIATTR_CUDA_API_VERSION
	.align		4
        /*0000*/ 	.byte	0x04, 0x37
        /*0002*/ 	.short	(.L_542 - .L_541)
.L_541:
        /*0004*/ 	.word	0x00000082


	//----- nvinfo : EIATTR_SW2861232_WAR
	.align		4
.L_542:
        /*0008*/ 	.byte	0x01, 0x35
	.zero		2


	//----- nvinfo : EIATTR_PARAM_CBANK
	.align		4
        /*000c*/ 	.byte	0x04, 0x0a
        /*000e*/ 	.short	(.L_544 - .L_543)
	.align		4
.L_543:
        /*0010*/ 	.word	index@(.nv.constant0._ZN5flash16flash_fwd_kernelI23Flash_fwd_kernel_traitsILi256ELi64ELi64ELi4ELb0ELb0EN7cutlass6half_tE19Flash_kernel_traitsILi256ELi64ELi64ELi4ES3_EELb1ELb0ELb0ELb1ELb0ELb0ELb0ELb0EEEvNS_16Flash_fwd_paramsE)
        /*0014*/ 	.short	0x0160
        /*0016*/ 	.short	0x01d0


	//----- nvinfo : EIATTR_CBANK_PARAM_SIZE
	.align		4
.L_544:
        /*0018*/ 	.byte	0x03, 0x19
        /*001a*/ 	.short	0x01d0


	//----- nvinfo : EIATTR_KPARAM_INFO
	.align		4
        /*001c*/ 	.byte	0x04, 0x17
        /*001e*/ 	.short	(.L_546 - .L_545)
.L_545:
        /*0020*/ 	.word	0x00000000
        /*0024*/ 	.short	0x0000
        /*0026*/ 	.short	0x0000
        /*0028*/ 	.byte	0x00, 0xf0, 0x41, 0x07


	//----- nvinfo : EIATTR_MAXREG_COUNT
	.align		4
.L_546:
        /*002c*/ 	.byte	0x03, 0x1b
        /*002e*/ 	.short	0x00ff


	//----- nvinfo : EIATTR_NUM_BARRIERS
	.align		4
        /*0030*/ 	.byte	0x02, 0x4c
        /*0032*/ 	.byte	0x01
	.zero		1


	//----- nvinfo : EIATTR_ANNOTATIONS
	.align		4
        /*0034*/ 	.byte	0x04, 0x55
        /*0036*/ 	.short	(.L_548 - .L_547)


	//   ....[0]....
.L_547:
        /* <DEDUP_REMOVED lines=34> */


	//----- nvinfo : EIATTR_MERCURY_ISA_VERSION
	.align		4
.L_548:
        /*0240*/ 	.byte	0x03, 0x5f
        /*0242*/ 	.short	0x0000


	//----- nvinfo : EIATTR_COOP_GROUP_MASK_REGIDS
	.align		4
        /*0244*/ 	.byte	0x04, 0x29
        /*0246*/ 	.short	(.L_550 - .L_549)


	//   ....[0]....
.L_549:
        /*0248*/ 	.word	0xffffffff


	//   ....[1]....
        /*024c*/ 	.word	0xffffffff


	//   ....[2]....
        /*0250*/ 	.word	0xffffffff


	//   ....[3]....
        /*0254*/ 	.word	0xffffffff


	//   ....[4]....
        /*0258*/ 	.word	0xffffffff


	//   ....[5]....
        /*025c*/ 	.word	0xffffffff


	//   ....[6]....
        /*0260*/ 	.word	0xffffffff


	//   ....[7]....
        /*0264*/ 	.word	0xffffffff


	//   ....[8]....
        /*0268*/ 	.word	0xffffffff


	//   ....[9]....
        /*026c*/ 	.word	0xffffffff


	//   ....[10]....
        /*0270*/ 	.word	0xffffffff


	//   ....[11]....
        /*0274*/ 	.word	0xffffffff


	//----- nvinfo : EIATTR_COOP_GROUP_INSTR_OFFSETS
	.align		4
.L_550:
        /*0278*/ 	.byte	0x04, 0x28
        /*027a*/ 	.short	(.L_552 - .L_551)


	//   ....[0]....
.L_551:
        /*027c*/ 	.word	0x00006070


	//   ....[1]....
        /*0280*/ 	.word	0x000060f0


	//   ....[2]....
        /*0284*/ 	.word	0x000063f0


	//   ....[3]....
        /*0288*/ 	.word	0x00006410


	//   ....[4]....
        /*028c*/ 	.word	0x0000b9f0


	//   ....[5]....
        /*0290*/ 	.word	0x0000ba80


	//   ....[6]....
        /*0294*/ 	.word	0x0000baa0


	//   ....[7]....
        /*0298*/ 	.word	0x0000bb20


	//   ....[8]....
        /*029c*/ 	.word	0x0000dfa0


	//   ....[9]....
        /*02a0*/ 	.word	0x0000dfe0


	//   ....[10]....
        /*02a4*/ 	.word	0x0000e0c0


	//   ....[11]....
        /*02a8*/ 	.word	0x0000e0f0


	//----- nvinfo : EIATTR_EXIT_INSTR_OFFSETS
	.align		4
.L_552:
        /*02ac*/ 	.byte	0x04, 0x1c
        /*02ae*/ 	.short	(.L_554 - .L_553)


	//   ....[0]....
.L_553:
        /*02b0*/ 	.word	0x00000730


	//   ....[1]....
        /*02b4*/ 	.word	0x0000fed0


	//   ....[2]....
        /*02b8*/ 	.word	0x0000fff0


	//   ....[3]....
        /*02bc*/ 	.word	0x00010010


	//   ....[4]....
        /*02c0*/ 	.word	0x00010b30


	//   ....[5]....
        /*02c4*/ 	.word	0x00010bb0


	//----- nvinfo : EIATTR_CTAIDZ_USED
	.align		4
.L_554:
        /*02c8*/ 	.byte	0x01, 0x04
	.zero		2


	//----- nvinfo : EIATTR_CRS_STACK_SIZE
	.align		4
        /*02cc*/ 	.byte	0x04, 0x1e
        /*02ce*/ 	.short	(.L_556 - .L_555)
.L_555:
        /*02d0*/ 	.word	0x00000000
.L_556:


//--------------------- .nv.info._ZN5flash16flash_fwd_kernelI23Flash_fwd_kernel_traitsILi256ELi64ELi64ELi4ELb0ELb0EN7cutlass6half_tE19Flash_kernel_traitsILi256ELi64ELi64ELi4ES3_EELb1ELb0ELb0ELb0ELb0ELb0ELb0ELb1EEEvNS_16Flash_fwd_paramsE --------------------------
	.section	.nv.info._ZN5flash16flash_fwd_kernelI23Flash_fwd_kernel_traitsILi256ELi64ELi64ELi4ELb0ELb0EN7cutlass6half_tE19Flash_kernel_traitsILi256ELi64ELi64ELi4ES3_EELb1ELb0ELb0ELb0ELb0ELb0ELb0ELb1EEEvNS_16Flash_fwd_paramsE,"",@"SHT_CUDA_INFO"
	.sectionflags	@""
	.align	4


	//----- nvinfo : EIATTR_CUDA_API_VERSION
	.align		4
        /*0000*/ 	.byte	0x04, 0x37
        /*0002*/ 	.short	(.L_558 - .L_557)
.L_557:
        /*0004*/ 	.word	0x00000082


	//----- nvinfo : EIATTR_SW2861232_WAR
	.align		4
.L_558:
        /*0008*/ 	.byte	0x01, 0x35
	.zero		2


	//----- nvinfo : EIATTR_PARAM_CBANK
	.align		4
        /*000c*/ 	.byte	0x04, 0x0a
        /*000e*/ 	.short	(.L_560 - .L_559)
	.align		4
.L_559:
        /*0010*/ 	.word	index@(.nv.constant0._ZN5flash16flash_fwd_kernelI23Flash_fwd_kernel_traitsILi256ELi64ELi64ELi4ELb0ELb0EN7cutlass6half_tE19Flash_kernel_traitsILi256ELi64ELi64ELi4ES3_EELb1ELb0ELb0ELb0ELb0ELb0ELb0ELb1EEEvNS_16Flash_fwd_paramsE)
        /*0014*/ 	.short	0x0160
        /*0016*/ 	.short	0x01d0


	//----- nvinfo : EIATTR_CBANK_PARAM_SIZE
	.align		4
.L_560:
        /*0018*/ 	.byte	0x03, 0x19
        /*001a*/ 	.short	0x01d0


	//----- nvinfo : EIATTR_KPARAM_INFO
	.align		4
        /*001c*/ 	.byte	0x04, 0x17
        /*001e*/ 	.short	(.L_562 - .L_561)
.L_561:
        /*0020*/ 	.word	0x00000000
        /*0024*/ 	.short	0x0000
        /*0026*/ 	.short	0x0000
        /*0028*/ 	.byte	0x00, 0xf0, 0x41, 0x07


	//----- nvinfo : EIATTR_MAXREG_COUNT
	.align		4
.L_562:
        /*002c*/ 	.byte	0x03, 0x1b
        /*002e*/ 	.short	0x00ff


	//----- nvinfo : EIATTR_NUM_BARRIERS
	.align		4
        /*0030*/ 	.byte	0x02, 0x4c
        /*0032*/ 	.byte	0x01
	.zero		1


	//----- nvinfo : EIATTR_ANNOTATIONS
	.align		4
        /*0034*/ 	.byte	0x04, 0x55
        /*0036*/ 	.short	(.L_564 - .L_563)


	//   ....[0]....
.L_563:
        /* <DEDUP_REMOVED lines=25> */


	//----- nvinfo : EIATTR_MERCURY_ISA_VERSION
	.align		4
.L_564:
        /*01b8*/ 	.byte	0x03, 0x5f
        /*01ba*/ 	.short	0x0000


	//----- nvinfo : EIATTR_COOP_GROUP_MASK_REGIDS
	.align		4
        /*01bc*/ 	.byte	0x04, 0x29
        /*01be*/ 	.short	(.L_566 - .L_565)


	//   ....[0]....
.L_565:
        /*01c0*/ 	.word	0xffffffff


	//   ....[1]....
        /*01c4*/ 	.word	0xffffffff


	//   ....[2]....
        /*01c8*/ 	.word	0xffffffff


	//   ....[3]....
        /*01cc*/ 	.word	0xffffffff


	//   ....[4]....
        /*01d0*/ 	.word	0xffffffff


	//   ....[5]....
        /*01d4*/ 	.word	0xffffffff


	//   ....[6]....
        /*01d8*/ 	.word	0xffffffff


	//   ....[7]....
        /*01dc*/ 	.word	0xffffffff


	//   ....[8]....
        /*01e0*/ 	.word	0xffffffff


	//   ....[9]....
        /*01e4*/ 	.word	0xffffffff


	//   ....[10]....
        /*01e8*/ 	.word	0xffffffff


	//   ....[11]....
        /*01ec*/ 	.word	0xffffffff


	//----- nvinfo : EIATTR_COOP_GROUP_INSTR_OFFSETS
	.align		4
.L_566:
        /*01f0*/ 	.byte	0x04, 0x28
        /*01f2*/ 	.short	(.L_568 - .L_567)


	//   ....[0]....
.L_567:
        /*01f4*/ 	.word	0x00005530


	//   ....[1]....
        /*01f8*/ 	.word	0x00005560


	//   ....[2]....
        /*01fc*/ 	.word	0x00005690


	//   ....[3]....
        /*0200*/ 	.word	0x000056c0


	//   ....[4]....
        /*0204*/ 	.word	0x0000a9e0


	//   ....[5]....
        /*0208*/ 	.word	0x0000a9f0


	//   ....[6]....
        /*020c*/ 	.word	0x0000aa10


	//   ....[7]....
        /*0210*/ 	.word	0x0000aa30


	//   ....[8]....
        /*0214*/ 	.word	0x0000e5c0


	//   ....[9]....
        /*0218*/ 	.word	0x0000e5d0


	//   ....[10]....
        /*021c*/ 	.word	0x0000e610


	//   ....[11]....
        /*0220*/ 	.word	0x0000e620


	//----- nvinfo : EIATTR_EXIT_INSTR_OFFSETS
	.align		4
.L_568:
        /*0224*/ 	.byte	0x04, 0x1c
        /*0226*/ 	.short	(.L_570 - .L_569)


	//   ....[0]....
.L_569:
        /*0228*/ 	.word	0x00000660


	//   ....[1]....
        /*022c*/ 	.word	0x000101f0


	//   ....[2]....
        /*0230*/ 	.word	0x00010310


	//   ....[3]....
        /*0234*/ 	.word	0x00010330


	//   ....[4]....
        /*0238*/ 	.word	0x00010e40


	//   ....[5]....
        /*023c*/ 	.word	0x00010ec0


	//----- nvinfo : EIATTR_CTAIDZ_USED
	.align		4
.L_570:
        /*0240*/ 	.byte	0x01, 0x04
	.zero		2


	//----- nvinfo : EIATTR_CRS_STACK_SIZE
	.align		4
        /*0244*/ 	.byte	0x04, 0x1e
        /*0246*/ 	.short	(.L_572 - .L_571)
.L_571:
        /*0248*/ 	.word	0x00000000
.L_572:


//--------------------- .nv.info._ZN5flash16flash_fwd_kernelI23Flash_fwd_kernel_traitsILi256ELi64ELi64ELi4ELb0ELb0EN7cutlass6half_tE19Flash_kernel_traitsILi256ELi64ELi64ELi4ES3_EELb0ELb0ELb0ELb0ELb0ELb0ELb1ELb0EEEvNS_16Flash_fwd_paramsE --------------------------
	.section	.nv.info._ZN5flash16flash_fwd_kernelI23Flash_fwd_kernel_traitsILi256ELi64ELi64ELi4ELb0ELb0EN7cutlass6half_tE19Flash_kernel_traitsILi256ELi64ELi64ELi4ES3_EELb0ELb0ELb0ELb0ELb0ELb0ELb1ELb0EEEvNS_16Flash_fwd_paramsE,"",@"SHT_CUDA_INFO"
	.sectionflags	@""
	.align	4


	//----- nvinfo : EIATTR_CUDA_API_VERSION
	.align		4
        /*0000*/ 	.byte	0x04, 0x37
        /*0002*/ 	.short	(.L_574 - .L_573)
.L_573:
        /*0004*/ 	.word	0x00000082


	//----- nvinfo : EIATTR_SW2861232_WAR
	.align		4
.L_574:
        /*0008*/ 	.byte	0x01, 0x35
	.zero		2


	//----- nvinfo : EIATTR_PARAM_CBANK
	.align		4
        /*000c*/ 	.byte	0x04, 0x0a
        /*000e*/ 	.short	(.L_576 - .L_575)
	.align		4
.L_575:
        /*0010*/ 	.word	index@(.nv.constant0._ZN5flash16flash_fwd_kernelI23Flash_fwd_kernel_traitsILi256ELi64ELi64ELi4ELb0ELb0EN7cutlass6half_tE19Flash_kernel_traitsILi256ELi64ELi64ELi4ES3_EELb0ELb0ELb0ELb0ELb0ELb0ELb1ELb0EEEvNS_16Flash_fwd_paramsE)
        /*0014*/ 	.short	0x0160
        /*0016*/ 	.short	0x01d0


	//----- nvinfo : EIATTR_CBANK_PARAM_SIZE
	.align		4
.L_576:
        /*0018*/ 	.byte	0x03, 0x19
        /*001a*/ 	.short	0x01d0


	//----- nvinfo : EIATTR_KPARAM_INFO
	.align		4
        /*001c*/ 	.byte	0x04, 0x17
        /*001e*/ 	.short	(.L_578 - .L_577)
.L_577:
        /*0020*/ 	.word	0x00000000
        /*0024*/ 	.short	0x0000
        /*0026*/ 	.short	0x0000
        /*0028*/ 	.byte	0x00, 0xf0, 0x41, 0x07


	//----- nvinfo : EIATTR_MAXREG_COUNT
	.align		4
.L_578:
        /*002c*/ 	.byte	0x03, 0x1b
        /*002e*/ 	.short	0x00ff


	//----- nvinfo : EIATTR_NUM_BARRIERS
	.align		4
        /*0030*/ 	.byte	0x02, 0x4c
        /*0032*/ 	.byte	0x01
	.zero		1


	//----- nvinfo : EIATTR_ANNOTATIONS
	.align		4
        /*0034*/ 	.byte	0x04, 0x55
        /*0036*/ 	.short	(.L_580 - .L_579)


	//   ....[0]....
.L_579:
        /* <DEDUP_REMOVED lines=25> */


	//----- nvinfo : EIATTR_MERCURY_ISA_VERSION
	.align		4
.L_580:
        /*01b0*/ 	.byte	0x03, 0x5f
        /*01b2*/ 	.short	0x0000


	//----- nvinfo : EIATTR_COOP_GROUP_MASK_REGIDS
	.align		4
        /*01b4*/ 	.byte	0x04, 0x29
        /*01b6*/ 	.short	(.L_582 - .L_581)


	//   ....[0]....
.L_581:
        /*01b8*/ 	.word	0xffffffff


	//   ....[1]....
        /*01bc*/ 	.word	0xffffffff


	//   ....[2]....
        /*01c0*/ 	.word	0xffffffff


	//   ....[3]....
        /*01c4*/ 	.word	0xffffffff


	//   ....[4]....
        /*01c8*/ 	.word	0xffffffff


	//   ....[5]....
        /*01cc*/ 	.word	0xffffffff


	//   ....[6]....
        /*01d0*/ 	.word	0xffffffff


	//   ....[7]....
        /*01d4*/ 	.word	0xffffffff


	//   ....[8]....
        /*01d8*/ 	.word	0xffffffff


	//   ....[9]....
        /*01dc*/ 	.word	0xffffffff


	//   ....[10]....
        /*01e0*/ 	.word	0xffffffff


	//   ....[11]....
        /*01e4*/ 	.word	0xffffffff


	//----- nvinfo : EIATTR_COOP_GROUP_INSTR_OFFSETS
	.align		4
.L_582:
        /*01e8*/ 	.byte	0x04, 0x28
        /*01ea*/ 	.short	(.L_584 - .L_583)


	//   ....[0]....
.L_583:
        /*01ec*/ 	.word	0x00005550


	//   ....[1]....
        /*01f0*/ 	.word	0x00005580


	//   ....[2]....
        /*01f4*/ 	.word	0x000056d0


	//   ....[3]....
        /*01f8*/ 	.word	0x00005700


	//   ....[4]....
        /*01fc*/ 	.word	0x0000a260


	//   ....[5]....
        /*0200*/ 	.word	0x0000a280


	//   ....[6]....
        /*0204*/ 	.word	0x0000a2b0


	//   ....[7]....
        /*0208*/ 	.word	0x0000a2c0


	//   ....[8]....
        /*020c*/ 	.word	0x0000c240


	//   ....[9]....
        /*0210*/ 	.word	0x0000c250


	//   ....[10]....
        /*0214*/ 	.word	0x0000c280


	//   ....[11]....
        /*0218*/ 	.word	0x0000c290


	//----- nvinfo : EIATTR_EXIT_INSTR_OFFSETS
	.align		4
.L_584:
        /*021c*/ 	.byte	0x04, 0x1c
        /*021e*/ 	.short	(.L_586 - .L_585)


	//   ....[0]....
.L_585:
        /*0220*/ 	.word	0x000004e0


	//   ....[1]....
        /*0224*/ 	.word	0x0000de40


	//   ....[2]....
        /*0228*/ 	.word	0x0000df60


	//   ....[3]....
        /*022c*/ 	.word	0x0000df80


	//   ....[4]....
        /*0230*/ 	.word	0x0000ea80


	//   ....[5]....
        /*0234*/ 	.word	0x0000eb00


	//----- nvinfo : EIATTR_CTAIDZ_USED
	.align		4
.L_586:
        /*0238*/ 	.byte	0x01, 0x04
	.zero		2


	//----- nvinfo : EIATTR_CRS_STACK_SIZE
	.align		4
        /*023c*/ 	.byte	0x04, 0x1e
        /*023e*/ 	.short	(.L_588 - .L_587)
.L_587:
        /*0240*/ 	.word	0x00000000
.L_588:


//--------------------- .nv.info._ZN5flash16flash_fwd_kernelI23Flash_fwd_kernel_traitsILi256ELi64ELi64ELi4ELb0ELb0EN7cutlass6half_tE19Flash_kernel_traitsILi256ELi64ELi64ELi4ES3_EELb1ELb0ELb0ELb1ELb0ELb0ELb0ELb1EEEvNS_16Flash_fwd_paramsE --------------------------
	.section	.nv.info._ZN5flash16flash_fwd_kernelI23Flash_fwd_kernel_traitsILi256ELi64ELi64ELi4ELb0ELb0EN7cutlass6half_tE19Flash_kernel_traitsILi256ELi64ELi64ELi4ES3_EELb1ELb0ELb0ELb1ELb0ELb0ELb0ELb1EEEvNS_16Flash_fwd_paramsE,"",@"SHT_CUDA_INFO"
	.sectionflags	@""
	.align	4


	//----- nvinfo : EIATTR_CUDA_API_VERSION
	.align		4
        /*0000*/ 	.byte	0x04, 0x37
        /*0002*/ 	.short	(.L_590 - .L_589)
.L_589:
        /*0004*/ 	.word	0x00000082


	//----- nvinfo : EIATTR_SW2861232_WAR
	.align		4
.L_590:
        /*0008*/ 	.byte	0x01, 0x35
	.zero		2


	//----- nvinfo : EIATTR_PARAM_CBANK
	.align		4
        /*000c*/ 	.byte	0x04, 0x0a
        /*000e*/ 	.short	(.L_592 - .L_591)
	.align		4
.L_591:
        /*0010*/ 	.word	index@(.nv.constant0._ZN5flash16flash_fwd_kernelI23Flash_fwd_kernel_traitsILi256ELi64ELi64ELi4ELb0ELb0EN7cutlass6half_tE19Flash_kernel_traitsILi256ELi64ELi64ELi4ES3_EELb1ELb0ELb0ELb1ELb0ELb0ELb0ELb1EEEvNS_16Flash_fwd_paramsE)
        /*0014*/ 	.short	0x0160
        /*0016*/ 	.short	0x01d0


	//----- nvinfo : EIATTR_CBANK_PARAM_SIZE
	.align		4
.L_592:
        /*0018*/ 	.byte	0x03, 0x19
        /*001a*/ 	.short	0x01d0


	//----- nvinfo : EIATTR_KPARAM_INFO
	.align		4
        /*001c*/ 	.byte	0x04, 0x17
        /*001e*/ 	.short	(.L_594 - .L_593)
.L_593:
        /*0020*/ 	.word	0x00000000
        /*0024*/ 	.short	0x0000
        /*0026*/ 	.short	0x0000
        /*0028*/ 	.byte	0x00, 0xf0, 0x41, 0x07


	//----- nvinfo : EIATTR_MAXREG_COUNT
	.align		4
.L_594:
        /*002c*/ 	.byte	0x03, 0x1b
        /*002e*/ 	.short	0x00ff


	//----- nvinfo : EIATTR_NUM_BARRIERS
	.align		4
        /*0030*/ 	.byte	0x02, 0x4c
        /*0032*/ 	.byte	0x01
	.zero		1


	//----- nvinfo : EIATTR_ANNOTATIONS
	.align		4
        /*0034*/ 	.byte	0x04, 0x55
        /*0036*/ 	.short	(.L_596 - .L_595)


	//   ....[0]....
.L_595:
        /* <DEDUP_REMOVED lines=26> */


	//----- nvinfo : EIATTR_MERCURY_ISA_VERSION
	.align		4
.L_596:
        /*01c8*/ 	.byte	0x03, 0x5f
        /*01ca*/ 	.short	0x0000


	//----- nvinfo : EIATTR_COOP_GROUP_MASK_REGIDS
	.align		4
        /*01cc*/ 	.byte	0x04, 0x29
        /*01ce*/ 	.short	(.L_598 - .L_597)


	//   ....[0]....
.L_597:
        /*01d0*/ 	.word	0xffffffff


	//   ....[1]....
        /*01d4*/ 	.word	0xffffffff


	//   ....[2]....
        /*01d8*/ 	.word	0xffffffff


	//   ....[3]....
        /*01dc*/ 	.word	0xffffffff


	//   ....[4]....
        /*01e0*/ 	.word	0xffffffff


	//   ....[5]....
        /*01e4*/ 	.word	0xffffffff


	//   ....[6]....
        /*01e8*/ 	.word	0xffffffff


	//   ....[7]....
        /*01ec*/ 	.word	0xffffffff


	//   ....[8]....
        /*01f0*/ 	.word	0xffffffff


	//   ....[9]....
        /*01f4*/ 	.word	0xffffffff


	//   ....[10]....
        /*01f8*/ 	.word	0xffffffff


	//   ....[11]....
        /*01fc*/ 	.word	0xffffffff


	//----- nvinfo : EIATTR_COOP_GROUP_INSTR_OFFSETS
	.align		4
.L_598:
        /*0200*/ 	.byte	0x04, 0x28
        /*0202*/ 	.short	(.L_600 - .L_599)


	//   ....[0]....
.L_599:
        /*0204*/ 	.word	0x00005f90


	//   ....[1]....
        /*0208*/ 	.word	0x00005fd0


	//   ....[2]....
        /*020c*/ 	.word	0x000060e0


	//   ....[3]....
        /*0210*/ 	.word	0x00006110


	//   ....[4]....
        /*0214*/ 	.word	0x0000bb60


	//   ....[5]....
        /*0218*/ 	.word	0x0000bb70


	//   ....[6]....
        /*021c*/ 	.word	0x0000bb90


	//   ....[7]....
        /*0220*/ 	.word	0x0000bbb0


	//   ....[8]....
        /*0224*/ 	.word	0x0000f620


	//   ....[9]....
        /*0228*/ 	.word	0x0000f630


	//   ....[10]....
        /*022c*/ 	.word	0x0000f670


	//   ....[11]....
        /*0230*/ 	.word	0x0000f680


	//----- nvinfo : EIATTR_EXIT_INSTR_OFFSETS
	.align		4
.L_600:
        /*0234*/ 	.byte	0x04, 0x1c
        /*0236*/ 	.short	(.L_602 - .L_601)


	//   ....[0]....
.L_601:
        /*0238*/ 	.word	0x00000660


	//   ....[1]....
        /*023c*/ 	.word	0x00011250


	//   ....[2]....
        /*0240*/ 	.word	0x00011370


	//   ....[3]....
        /*0244*/ 	.word	0x00011390


	//   ....[4]....
        /*0248*/ 	.word	0x00011eb0


	//   ....[5]....
        /*024c*/ 	.word	0x00011f30


	//----- nvinfo : EIATTR_CTAIDZ_USED
	.align		4
.L_602:
        /*0250*/ 	.byte	0x01, 0x04
	.zero		2


	//----- nvinfo : EIATTR_CRS_STACK_SIZE
	.align		4
        /*0254*/ 	.byte	0x04, 0x1e
        /*0256*/ 	.short	(.L_604 - .L_603)
.L_603:
        /*0258*/ 	.word	0x00000000
.L_604:


//--------------------- .nv.info._ZN5flash16flash_fwd_kernelI23Flash_fwd_kernel_traitsILi256ELi64ELi64ELi4ELb0ELb0EN7cutlass6half_tE19Flash_kernel_traitsILi256ELi64ELi64ELi4ES3_EELb0ELb0ELb0ELb1ELb0ELb0ELb1ELb0EEEvNS_16Flash_fwd_paramsE --------------------------
	.section	.nv.info._ZN5flash16flash_fwd_kernelI23Flash_fwd_kernel_traitsILi256ELi64ELi64ELi4ELb0ELb0EN7cutlass6half_tE19Flash_kernel_traitsILi256ELi64ELi64ELi4ES3_EELb0ELb0ELb0ELb1ELb0ELb0ELb1ELb0EEEvNS_16Flash_fwd_paramsE,"",@"SHT_CUDA_INFO"
	.sectionflags	@""
	.align	4


	//----- nvinfo : EIATTR_CUDA_API_VERSION
	.align		4
        /*0000*/ 	.byte	0x04, 0x37
        /*0002*/ 	.short	(.L_606 - .L_605)
.L_605:
        /*0004*/ 	.word	0x00000082


	//----- nvinfo : EIATTR_SW2861232_WAR
	.align		4
.L_606:
        /*0008*/ 	.byte	0x01, 0x35
	.zero		2


	//----- nvinfo : EIATTR_PARAM_CBANK
	.align		4
        /*000c*/ 	.byte	0x04, 0x0a
        /*000e*/ 	.short	(.L_608 - .L_607)
	.align		4
.L_607:
        /*0010*/ 	.word	index@(.nv.constant0._ZN5flash16flash_fwd_kernelI23Flash_fwd_kernel_traitsILi256ELi64ELi64ELi4ELb0ELb0EN7cutlass6half_tE19Flash_kernel_traitsILi256ELi64ELi64ELi4ES3_EELb0ELb0ELb0ELb1ELb0ELb0ELb1ELb0EEEvNS_16Flash_fwd_paramsE)
        /*0014*/ 	.short	0x0160
        /*0016*/ 	.short	0x01d0


	//----- nvinfo : EIATTR_CBANK_PARAM_SIZE
	.align		4
.L_608:
        /*0018*/ 	.byte	0x03, 0x19
        /*001a*/ 	.short	0x01d0


	//----- nvinfo : EIATTR_KPARAM_INFO
	.align		4
        /*001c*/ 	.byte	0x04, 0x17
        /*001e*/ 	.short	(.L_610 - .L_609)
.L_609:
        /*0020*/ 	.word	0x00000000
        /*0024*/ 	.short	0x0000
        /*0026*/ 	.short	0x0000
        /*0028*/ 	.byte	0x00, 0xf0, 0x41, 0x07


	//----- nvinfo : EIATTR_MAXREG_COUNT
	.align		4
.L_610:
        /*002c*/ 	.byte	0x03, 0x1b
        /*002e*/ 	.short	0x00ff


	//----- nvinfo : EIATTR_NUM_BARRIERS
	.align		4
        /*0030*/ 	.byte	0x02, 0x4c
        /*0032*/ 	.byte	0x01
	.zero		1


	//----- nvinfo : EIATTR_ANNOTATIONS
	.align		4
        /*0034*/ 	.byte	0x04, 0x55
        /*0036*/ 	.short	(.L_612 - .L_611)


	//   ....[0]....
.L_611:
        /* <DEDUP_REMOVED lines=25> */


	//----- nvinfo : EIATTR_MERCURY_ISA_VERSION
	.align		4
.L_612:
        /*01b0*/ 	.byte	0x03, 0x5f
        /*01b2*/ 	.short	0x0000


	//----- nvinfo : EIATTR_COOP_GROUP_MASK_REGIDS
	.align		4
        /*01b4*/ 	.byte	0x04, 0x29
        /*01b6*/ 	.short	(.L_614 - .L_613)


	//   ....[0]....
.L_613:
        /*01b8*/ 	.word	0xffffffff


	//   ....[1]....
        /*01bc*/ 	.word	0xffffffff


	//   ....[2]....
        /*01c0*/ 	.word	0xffffffff


	//   ....[3]....
        /*01c4*/ 	.word	0xffffffff


	//   ....[4]....
        /*01c8*/ 	.word	0xffffffff


	//   ....[5]....
        /*01cc*/ 	.word	0xffffffff


	//   ....[6]....
        /*01d0*/ 	.word	0xffffffff


	//   ....[7]....
        /*01d4*/ 	.word	0xffffffff


	//   ....[8]....
        /*01d8*/ 	.word	0xffffffff


	//   ....[9]....
        /*01dc*/ 	.word	0xffffffff


	//   ....[10]....
        /*01e0*/ 	.word	0xffffffff


	//   ....[11]....
        /*01e4*/ 	.word	0xffffffff


	//----- nvinfo : EIATTR_COOP_GROUP_INSTR_OFFSETS
	.align		4
.L_614:
        /*01e8*/ 	.byte	0x04, 0x28
        /*01ea*/ 	.short	(.L_616 - .L_615)


	//   ....[0]....
.L_615:
        /*01ec*/ 	.word	0x00006030


	//   ....[1]....
        /*01f0*/ 	.word	0x00006060


	//   ....[2]....
        /*01f4*/ 	.word	0x00006160


	//   ....[3]....
        /*01f8*/ 	.word	0x00006190


	//   ....[4]....
        /*01fc*/ 	.word	0x0000b3d0


	//   ....[5]....
        /*0200*/ 	.word	0x0000b460


	//   ....[6]....
        /*0204*/ 	.word	0x0000b470


	//   ....[7]....
        /*0208*/ 	.word	0x0000b4d0


	//   ....[8]....
        /*020c*/ 	.word	0x0000d3c0


	//   ....[9]....
        /*0210*/ 	.word	0x0000d3d0


	//   ....[10]....
        /*0214*/ 	.word	0x0000d400


	//   ....[11]....
        /*0218*/ 	.word	0x0000d410


	//----- nvinfo : EIATTR_EXIT_INSTR_OFFSETS
	.align		4
.L_616:
        /*021c*/ 	.byte	0x04, 0x1c
        /*021e*/ 	.short	(.L_618 - .L_617)


	//   ....[0]....
.L_617:
        /*0220*/ 	.word	0x000004e0


	//   ....[1]....
        /*0224*/ 	.word	0x0000eff0


	//   ....[2]....
        /*0228*/ 	.word	0x0000f110


	//   ....[3]....
        /*022c*/ 	.word	0x0000f130


	//   ....[4]....
        /*0230*/ 	.word	0x0000fc40


	//   ....[5]....
        /*0234*/ 	.word	0x0000fcc0


	//----- nvinfo : EIATTR_CTAIDZ_USED
	.align		4
.L_618:
        /*0238*/ 	.byte	0x01, 0x04
	.zero		2


	//----- nvinfo : EIATTR_CRS_STACK_SIZE
	.align		4
        /*023c*/ 	.byte	0x04, 0x1e
        /*023e*/ 	.short	(.L_620 - .L_619)
.L_619:
        /*0240*/ 	.word	0x00000000
.L_620:


//--------------------- .nv.info._ZN5flash16flash_fwd_kernelI23Flash_fwd_kernel_traitsILi256ELi64ELi64ELi4ELb0ELb0EN7cutlass6half_tE19Flash_kernel_traitsILi256ELi64ELi64ELi4ES3_EELb1ELb0ELb1ELb0ELb0ELb1ELb0ELb0EEEvNS_16Flash_fwd_paramsE --------------------------
	.section	.nv.info._ZN5flash16flash_fwd_kernelI23Flash_fwd_kernel_traitsILi256ELi64ELi64ELi4ELb0ELb0EN7cutlass6half_tE19Flash_kernel_traitsILi256ELi64ELi64ELi4ES3_EELb1ELb0ELb1ELb0ELb0ELb1ELb0ELb0EEEvNS_16Flash_fwd_paramsE,"",@"SHT_CUDA_INFO"
	.sectionflags	@""
	.align	4


	//----- nvinfo : EIATTR_CUDA_API_VERSION
	.align		4
        /*0000*/ 	.byte	0x04, 0x37
        /*0002*/ 	.short	(.L_622 - .L_621)
.L_621:
        /*0004*/ 	.word	0x00000082


	//----- nvinfo : EIATTR_SW2861232_WAR
	.align		4
.L_622:
        /*0008*/ 	.byte	0x01, 0x35
	.zero		2


	//----- nvinfo : EIATTR_PARAM_CBANK
	.align		4
        /*000c*/ 	.byte	0x04, 0x0a
        /*000e*/ 	.short	(.L_624 - .L_623)
	.align		4
.L_623:
        /*0010*/ 	.word	index@(.nv.constant0._ZN5flash16flash_fwd_kernelI23Flash_fwd_kernel_traitsILi256ELi64ELi64ELi4ELb0ELb0EN7cutlass6half_tE19Flash_kernel_traitsILi256ELi64ELi64ELi4ES3_EELb1ELb0ELb1ELb0ELb0ELb1ELb0ELb0EEEvNS_16Flash_fwd_paramsE)
        /*0014*/ 	.short	0x0160
        /*0016*/ 	.short	0x01d0


	//----- nvinfo : EIATTR_CBANK_PARAM_SIZE
	.align		4
.L_624:
        /*0018*/ 	.byte	0x03, 0x19
        /*001a*/ 	.short	0x01d0


	//----- nvinfo : EIATTR_KPARAM_INFO
	.align		4
        /*001c*/ 	.byte	0x04, 0x17
        /*001e*/ 	.short	(.L_626 - .L_625)
.L_625:
        /*0020*/ 	.word	0x00000000
        /*0024*/ 	.short	0x0000
        /*0026*/ 	.short	0x0000
        /*0028*/ 	.byte	0x00, 0xf0, 0x41, 0x07


	//----- nvinfo : EIATTR_MAXREG_COUNT
	.align		4
.L_626:
        /*002c*/ 	.byte	0x03, 0x1b
        /*002e*/ 	.short	0x00ff


	//----- nvinfo : EIATTR_NUM_BARRIERS
	.align		4
        /*0030*/ 	.byte	0x02, 0x4c
        /*0032*/ 	.byte	0x01
	.zero		1


	//----- nvinfo : EIATTR_ANNOTATIONS
	.align		4
        /*0034*/ 	.byte	0x04, 0x55
        /*0036*/ 	.short	(.L_628 - .L_627)


	//   ....[0]....
.L_627:
        /* <DEDUP_REMOVED lines=28> */


	//----- nvinfo : EIATTR_MERCURY_ISA_VERSION
	.align		4
.L_628:
        /*01e8*/ 	.byte	0x03, 0x5f
        /*01ea*/ 	.short	0x0000


	//----- nvinfo : EIATTR_COOP_GROUP_MASK_REGIDS
	.align		4
        /*01ec*/ 	.byte	0x04, 0x29
        /*01ee*/ 	.short	(.L_630 - .L_629)


	//   ....[0]....
.L_629:
        /*01f0*/ 	.word	0xffffffff


	//   ....[1]....
        /*01f4*/ 	.word	0xffffffff


	//   ....[2]....
        /*01f8*/ 	.word	0xffffffff


	//   ....[3]....
        /*01fc*/ 	.word	0xffffffff


	//   ....[4]....
        /*0200*/ 	.word	0xffffffff


	//   ....[5]....
        /*0204*/ 	.word	0xffffffff


	//   ....[6]....
        /*0208*/ 	.word	0xffffffff


	//   ....[7]....
        /*020c*/ 	.word	0xffffffff


	//   ....[8]....
        /*0210*/ 	.word	0xffffffff


	//   ....[9]....
        /*0214*/ 	.word	0xffffffff


	//   ....[10]....
        /*0218*/ 	.word	0xffffffff


	//   ....[11]....
        /*021c*/ 	.word	0xffffffff


	//   ....[12]....
        /*0220*/ 	.word	0xffffffff


	//   ....[13]....
        /*0224*/ 	.word	0xffffffff


	//   ....[14]....
        /*0228*/ 	.word	0xffffffff


	//   ....[15]....
        /*022c*/ 	.word	0xffffffff


	//----- nvinfo : EIATTR_COOP_GROUP_INSTR_OFFSETS
	.align		4
.L_630:
        /*0230*/ 	.byte	0x04, 0x28
        /*0232*/ 	.short	(.L_632 - .L_631)


	//   ....[0]....
.L_631:
        /*0234*/ 	.word	0x00004740


	//   ....[1]....
        /*0238*/ 	.word	0x00004810


	//   ....[2]....
        /*023c*/ 	.word	0x00004870


	//   ....[3]....
        /*0240*/ 	.word	0x00004940


	//   ....[4]....
        /*0244*/ 	.word	0x00008ce0


	//   ....[5]....
        /*0248*/ 	.word	0x00008d20


	//   ....[6]....
        /*024c*/ 	.word	0x00008e30


	//   ....[7]....
        /*0250*/ 	.word	0x00008ed0


	//   ....[8]....
        /*0254*/ 	.word	0x0000dde0


	//   ....[9]....
        /*0258*/ 	.word	0x0000def0


	//   ....[10]....
        /*025c*/ 	.word	0x0000df10


	//   ....[11]....
        /*0260*/ 	.word	0x0000df70


	//   ....[12]....
        /*0264*/ 	.word	0x00010880


	//   ....[13]....
        /*0268*/ 	.word	0x00010890


	//   ....[14]....
        /*026c*/ 	.word	0x000108b0


	//   ....[15]....
        /*0270*/ 	.word	0x000108d0


	//----- nvinfo : EIATTR_EXIT_INSTR_OFFSETS
	.align		4
.L_632:
        /*0274*/ 	.byte	0x04, 0x1c
        /*0276*/ 	.short	(.L_634 - .L_633)


	//   ....[0]....
.L_633:
        /*0278*/ 	.word	0x00000730


	//   ....[1]....
        /*027c*/ 	.word	0x00001280


	//   ....[2]....
        /*0280*/ 	.word	0x00001300


	//   ....[3]....
        /*0284*/ 	.word	0x000123b0


	//   ....[4]....
        /*0288*/ 	.word	0x000124a0


	//----- nvinfo : EIATTR_CTAIDZ_USED
	.align		4
.L_634:
        /*028c*/ 	.byte	0x01, 0x04
	.zero		2


	//----- nvinfo : EIATTR_CRS_STACK_SIZE
	.align		4
        /*0290*/ 	.byte	0x04, 0x1e
        /*0292*/ 	.short	(.L_636 - .L_635)
.L_635:
        /*0294*/ 	.word	0x00000000
.L_636:


//--------------------- .nv.info._ZN5flash16flash_fwd_kernelI23Flash_fwd_kernel_traitsILi256ELi64ELi64ELi4ELb0ELb0EN7cutlass6half_tE19Flash_kernel_traitsILi256ELi64ELi64ELi4ES3_EELb0ELb0ELb1ELb0ELb0ELb1ELb1ELb0EEEvNS_16Flash_fwd_paramsE --------------------------
	.section	.nv.info._ZN5flash16flash_fwd_kernelI23Flash_fwd_kernel_traitsILi256ELi64ELi64ELi4ELb0ELb0EN7cutlass6half_tE19Flash_kernel_traitsILi256ELi64ELi64ELi4ES3_EELb0ELb0ELb1ELb0ELb0ELb1ELb1ELb0EEEvNS_16Flash_fwd_paramsE,"",@"SHT_CUDA_INFO"
	.sectionflags	@""
	.align	4


	//----- nvinfo : EIATTR_CUDA_API_VERSION
	.align		4
        /*0000*/ 	.byte	0x04, 0x37
        /*0002*/ 	.short	(.L_638 - .L_637)
.L_637:
        /*0004*/ 	.word	0x00000082


	//----- nvinfo : EIATTR_SW2861232_WAR
	.align		4
.L_638:
        /*0008*/ 	.byte	0x01, 0x35
	.zero		2


	//----- nvinfo : EIATTR_PARAM_CBANK
	.align		4
        /*000c*/ 	.byte	0x04, 0x0a
        /*000e*/ 	.short	(.L_640 - .L_639)
	.align		4
.L_639:
        /*0010*/ 	.word	index@(.nv.constant0._ZN5flash16flash_fwd_kernelI23Flash_fwd_kernel_traitsILi256ELi64ELi64ELi4ELb0ELb0EN7cutlass6half_tE19Flash_kernel_traitsILi256ELi64ELi64ELi4ES3_EELb0ELb0ELb1ELb0ELb0ELb1ELb1ELb0EEEvNS_16Flash_fwd_paramsE)
        /*0014*/ 	.short	0x0160
        /*0016*/ 	.short	0x01d0


	//----- nvinfo : EIATTR_CBANK_PARAM_SIZE
	.align		4
.L_640:
        /*0018*/ 	.byte	0x03, 0x19
        /*001a*/ 	.short	0x01d0


	//----- nvinfo : EIATTR_KPARAM_INFO
	.align		4
        /*001c*/ 	.byte	0x04, 0x17
        /*001e*/ 	.short	(.L_642 - .L_641)
.L_641:
        /*0020*/ 	.word	0x00000000
        /*0024*/ 	.short	0x0000
        /*0026*/ 	.short	0x0000
        /*0028*/ 	.byte	0x00, 0xf0, 0x41, 0x07


	//----- nvinfo : EIATTR_MAXREG_COUNT
	.align		4
.L_642:
        /*002c*/ 	.byte	0x03, 0x1b
        /*002e*/ 	.short	0x00ff


	//----- nvinfo : EIATTR_NUM_BARRIERS
	.align		4
        /*0030*/ 	.byte	0x02, 0x4c
        /*0032*/ 	.byte	0x01
	.zero		1


	//----- nvinfo : EIATTR_ANNOTATIONS
	.align		4
        /*0034*/ 	.byte	0x04, 0x55
        /*0036*/ 	.short	(.L_644 - .L_643)


	//   ....[0]....
.L_643:
        /*0038*/ 	.word	0x00000001
        /*003c*/ 	.byte	0x80, 0x58, 0x00, 0x00, 0x01, 0x00, 0x00, 0x00, 0xd0, 0x94, 0x00, 0x00, 0x01, 0x00, 0x00, 0x00
        /*004c*/ 	.byte	0x20, 0xd1, 0x00, 0x00, 0x01, 0x00, 0x00, 0x00, 0x50, 0xd4, 0x00, 0x00, 0x01, 0x00, 0x00, 0x00
        /*005c*/ 	.byte	0x80, 0xd4, 0x00, 0x00


	//----- nvinfo : EIATTR_MERCURY_ISA_VERSION
	.align		4
.L_644:
        /*0060*/ 	.byte	0x03, 0x5f
        /*0062*/ 	.short	0x0000


	//----- nvinfo : EIATTR_INT_WARP_WIDE_INSTR_OFFSETS
	.align		4
        /*0064*/ 	.byte	0x04, 0x31
        /*0066*/ 	.short	(.L_646 - .L_645)


	//   ....[0]....
.L_645:
        /*0068*/ 	.word	0x00001e00


	//   ....[1]....
        /*006c*/ 	.word	0x00002270


	//----- nvinfo : EIATTR_COOP_GROUP_MASK_REGIDS
	.align		4
.L_646:
        /*0070*/ 	.byte	0x04, 0x29
        /*0072*/ 	.short	(.L_648 - .L_647)


	//   ....[0]....
.L_647:
        /*0074*/ 	.word	0xffffffff


	//   ....[1]....
        /*0078*/ 	.word	0xffffffff


	//   ....[2]....
        /*007c*/ 	.word	0xffffffff


	//   ....[3]....
        /*0080*/ 	.word	0xffffffff


	//   ....[4]....
        /*0084*/ 	.word	0xffffffff


	//   ....[5]....
        /*0088*/ 	.word	0xffffffff


	//   ....[6]....
        /*008c*/ 	.word	0xffffffff


	//   ....[7]....
        /*0090*/ 	.word	0xffffffff


	//   ....[8]....
        /*0094*/ 	.word	0xffffffff


	//   ....[9]....
        /*0098*/ 	.word	0xffffffff


	//   ....[10]....
        /*009c*/ 	.word	0xffffffff


	//   ....[11]....
        /*00a0*/ 	.word	0xffffffff


	//   ....[12]....
        /*00a4*/ 	.word	0xffffffff


	//   ....[13]....
        /*00a8*/ 	.word	0xffffffff


	//   ....[14]....
        /*00ac*/ 	.word	0xffffffff


	//   ....[15]....
        /*00b0*/ 	.word	0xffffffff


	//----- nvinfo : EIATTR_COOP_GROUP_INSTR_OFFSETS
	.align		4
.L_648:
        /*00b4*/ 	.byte	0x04, 0x28
        /*00b6*/ 	.short	(.L_650 - .L_649)


	//   ....[0]....
.L_649:
        /*00b8*/ 	.word	0x00004710


	//   ....[1]....
        /*00bc*/ 	.word	0x00004730


	//   ....[2]....
        /*00c0*/ 	.word	0x000047d0


	//   ....[3]....
        /*00c4*/ 	.word	0x000047e0


	//   ....[4]....
        /*00c8*/ 	.word	0x00007af0


	//   ....[5]....
        /*00cc*/ 	.word	0x00007b00


	//   ....[6]....
        /*00d0*/ 	.word	0x00007b30


	//   ....[7]....
        /*00d4*/ 	.word	0x00007b40


	//   ....[8]....
        /*00d8*/ 	.word	0x0000b7a0


	//   ....[9]....
        /*00dc*/ 	.word	0x0000b7c0


	//   ....[10]....
        /*00e0*/ 	.word	0x0000b7f0


	//   ....[11]....
        /*00e4*/ 	.word	0x0000b810


	//   ....[12]....
        /*00e8*/ 	.word	0x0000d4c0


	//   ....[13]....
        /*00ec*/ 	.word	0x0000d5e0


	//   ....[14]....
        /*00f0*/ 	.word	0x0000ddf0


	//   ....[15]....
        /*00f4*/ 	.word	0x0000de20


	//----- nvinfo : EIATTR_EXIT_INSTR_OFFSETS
	.align		4
.L_650:
        /*00f8*/ 	.byte	0x04, 0x1c
        /*00fa*/ 	.short	(.L_652 - .L_651)


	//   ....[0]....
.L_651:
        /*00fc*/ 	.word	0x000004e0


	//   ....[1]....
        /*0100*/ 	.word	0x00001020


	//   ....[2]....
        /*0104*/ 	.word	0x000010a0


	//   ....[3]....
        /*0108*/ 	.word	0x0000f1c0


	//   ....[4]....
        /*010c*/ 	.word	0x0000f2a0


	//----- nvinfo : EIATTR_CTAIDZ_USED
	.align		4
.L_652:
        /*0110*/ 	.byte	0x01, 0x04
	.zero		2


	//----- nvinfo : EIATTR_CRS_STACK_SIZE
	.align		4
        /*0114*/ 	.byte	0x04, 0x1e
        /*0116*/ 	.short	(.L_654 - .L_653)
.L_653:
        /*0118*/ 	.word	0x00000000
.L_654:


//--------------------- .nv.info._ZN5flash16flash_fwd_kernelI23Flash_fwd_kernel_traitsILi256ELi64ELi64ELi4ELb0ELb0EN7cutlass6half_tE19Flash_kernel_traitsILi256ELi64ELi64ELi4ES3_EELb1ELb0ELb1ELb1ELb0ELb0ELb0ELb0EEEvNS_16Flash_fwd_paramsE --------------------------
	.section	.nv.info._ZN5flash16flash_fwd_kernelI23Flash_fwd_kernel_traitsILi256ELi64ELi64ELi4ELb0ELb0EN7cutlass6half_tE19Flash_kernel_traitsILi256ELi64ELi64ELi4ES3_EELb1ELb0ELb1ELb1ELb0ELb0ELb0ELb0EEEvNS_16Flash_fwd_paramsE,"",@"SHT_CUDA_INFO"
	.sectionflags	@""
	.align	4


	//----- nvinfo : EIATTR_CUDA_API_VERSION
	.align		4
        /*0000*/ 	.byte	0x04, 0x37
        /*0002*/ 	.short	(.L_656 - .L_655)
.L_655:
        /*0004*/ 	.word	0x00000082


	//----- nvinfo : EIATTR_SW2861232_WAR
	.align		4
.L_656:
        /*0008*/ 	.byte	0x01, 0x35
	.zero		2


	//----- nvinfo : EIATTR_PARAM_CBANK
	.align		4
        /*000c*/ 	.byte	0x04, 0x0a
        /*000e*/ 	.short	(.L_658 - .L_657)
	.align		4
.L_657:
        /*0010*/ 	.word	index@(.nv.constant0._ZN5flash16flash_fwd_kernelI23Flash_fwd_kernel_traitsILi256ELi64ELi64ELi4ELb0ELb0EN7cutlass6half_tE19Flash_kernel_traitsILi256ELi64ELi64ELi4ES3_EELb1ELb0ELb1ELb1ELb0ELb0ELb0ELb0EEEvNS_16Flash_fwd_paramsE)
        /*0014*/ 	.short	0x0160
        /*0016*/ 	.short	0x01d0


	//----- nvinfo : EIATTR_CBANK_PARAM_SIZE
	.align		4
.L_658:
        /*0018*/ 	.byte	0x03, 0x19
        /*001a*/ 	.short	0x01d0


	//----- nvinfo : EIATTR_KPARAM_INFO
	.align		4
        /*001c*/ 	.byte	0x04, 0x17
        /*001e*/ 	.short	(.L_660 - .L_659)
.L_659:
        /*0020*/ 	.word	0x00000000
        /*0024*/ 	.short	0x0000
        /*0026*/ 	.short	0x0000
        /*0028*/ 	.byte	0x00, 0xf0, 0x41, 0x07


	//----- nvinfo : EIATTR_MAXREG_COUNT
	.align		4
.L_660:
        /*002c*/ 	.byte	0x03, 0x1b
        /*002e*/ 	.short	0x00ff


	//----- nvinfo : EIATTR_NUM_BARRIERS
	.align		4
        /*0030*/ 	.byte	0x02, 0x4c
        /*0032*/ 	.byte	0x01
	.zero		1


	//----- nvinfo : EIATTR_ANNOTATIONS
	.align		4
        /*0034*/ 	.byte	0x04, 0x55
        /*0036*/ 	.short	(.L_662 - .L_661)


	//   ....[0]....
.L_661:
        /* <DEDUP_REMOVED lines=14> */


	//----- nvinfo : EIATTR_MERCURY_ISA_VERSION
	.align		4
.L_662:
        /*0108*/ 	.byte	0x03, 0x5f
        /*010a*/ 	.short	0x0000


	//----- nvinfo : EIATTR_COOP_GROUP_MASK_REGIDS
	.align		4
        /*010c*/ 	.byte	0x04, 0x29
        /*010e*/ 	.short	(.L_664 - .L_663)


	//   ....[0]....
.L_663:
        /*0110*/ 	.word	0xffffffff


	//   ....[1]....
        /*0114*/ 	.word	0xffffffff


	//   ....[2]....
        /*0118*/ 	.word	0xffffffff


	//   ....[3]....
        /*011c*/ 	.word	0xffffffff


	//   ....[4]....
        /*0120*/ 	.word	0xffffffff


	//   ....[5]....
        /*0124*/ 	.word	0xffffffff


	//   ....[6]....
        /*0128*/ 	.word	0xffffffff


	//   ....[7]....
        /*012c*/ 	.word	0xffffffff


	//   ....[8]....
        /*0130*/ 	.word	0xffffffff


	//   ....[9]....
        /*0134*/ 	.word	0xffffffff


	//   ....[10]....
        /*0138*/ 	.word	0xffffffff


	//   ....[11]....
        /*013c*/ 	.word	0xffffffff


	//   ....[12]....
        /*0140*/ 	.word	0xffffffff


	//   ....[13]....
        /*0144*/ 	.word	0xffffffff


	//   ....[14]....
        /*0148*/ 	.word	0xffffffff


	//   ....[15]....
        /*014c*/ 	.word	0xffffffff


	//----- nvinfo : EIATTR_COOP_GROUP_INSTR_OFFSETS
	.align		4
.L_664:
        /*0150*/ 	.byte	0x04, 0x28
        /*0152*/ 	.short	(.L_666 - .L_665)


	//   ....[0]....
.L_665:
        /*0154*/ 	.word	0x00006e00


	//   ....[1]....
        /*0158*/ 	.word	0x00006e40


	//   ....[2]....
        /*015c*/ 	.word	0x00006f30


	//   ....[3]....
        /*0160*/ 	.word	0x00006f80


	//   ....[4]....
        /*0164*/ 	.word	0x0000bad0


	//   ....[5]....
        /*0168*/ 	.word	0x0000bba0


	//   ....[6]....
        /*016c*/ 	.word	0x0000bbc0


	//   ....[7]....
        /*0170*/ 	.word	0x0000bc30


	//   ....[8]....
        /*0174*/ 	.word	0x00011790


	//   ....[9]....
        /*0178*/ 	.word	0x000117a0


	//   ....[10]....
        /*017c*/ 	.word	0x000117c0


	//   ....[11]....
        /*0180*/ 	.word	0x000117e0


	//   ....[12]....
        /*0184*/ 	.word	0x00013e20


	//   ....[13]....
        /*0188*/ 	.word	0x00013e60


	//   ....[14]....
        /*018c*/ 	.word	0x00013f90


	//   ....[15]....
        /*0190*/ 	.word	0x00013fc0


	//----- nvinfo : EIATTR_EXIT_INSTR_OFFSETS
	.align		4
.L_666:
        /*0194*/ 	.byte	0x04, 0x1c
        /*0196*/ 	.short	(.L_668 - .L_667)


	//   ....[0]....
.L_667:
        /*0198*/ 	.word	0x000006e0


	//   ....[1]....
        /*019c*/ 	.word	0x00001350


	//   ....[2]....
        /*01a0*/ 	.word	0x000013d0


	//   ....[3]....
        /*01a4*/ 	.word	0x00015d10


	//   ....[4]....
        /*01a8*/ 	.word	0x00015e30


	//   ....[5]....
        /*01ac*/ 	.word	0x00015e50


	//----- nvinfo : EIATTR_CTAIDZ_USED
	.align		4
.L_668:
        /*01b0*/ 	.byte	0x01, 0x04
	.zero		2


	//----- nvinfo : EIATTR_CRS_STACK_SIZE
	.align		4
        /*01b4*/ 	.byte	0x04, 0x1e
        /*01b6*/ 	.short	(.L_670 - .L_669)
.L_669:
        /*01b8*/ 	.word	0x00000000
.L_670:


//--------------------- .nv.info._ZN5flash16flash_fwd_kernelI23Flash_fwd_kernel_traitsILi256ELi64ELi64ELi4ELb0ELb0EN7cutlass6half_tE19Flash_kernel_traitsILi256ELi64ELi64ELi4ES3_EELb1ELb0ELb1ELb0ELb0ELb0ELb0ELb1EEEvNS_16Flash_fwd_paramsE --------------------------
	.section	.nv.info._ZN5flash16flash_fwd_kernelI23Flash_fwd_kernel_traitsILi256ELi64ELi64ELi4ELb0ELb0EN7cutlass6half_tE19Flash_kernel_traitsILi256ELi64ELi64ELi4ES3_EELb1ELb0ELb1ELb0ELb0ELb0ELb0ELb1EEEvNS_16Flash_fwd_paramsE,"",@"SHT_CUDA_INFO"
	.sectionflags	@""
	.align	4


	//----- nvinfo : EIATTR_CUDA_API_VERSION
	.align		4
        /*0000*/ 	.byte	0x04, 0x37
        /*0002*/ 	.short	(.L_672 - .L_671)
.L_671:
        /*0004*/ 	.word	0x00000082


	//----- nvinfo : EIATTR_SW2861232_WAR
	.align		4
.L_672:
        /*0008*/ 	.byte	0x01, 0x35
	.zero		2


	//----- nvinfo : EIATTR_PARAM_CBANK
	.align		4
        /*000c*/ 	.byte	0x04, 0x0a
        /*000e*/ 	.short	(.L_674 - .L_673)
	.align		4
.L_673:
        /*0010*/ 	.word	index@(.nv.constant0._ZN5flash16flash_fwd_kernelI23Flash_fwd_kernel_traitsILi256ELi64ELi64ELi4ELb0ELb0EN7cutlass6half_tE19Flash_kernel_traitsILi256ELi64ELi64ELi4ES3_EELb1ELb0ELb1ELb0ELb0ELb0ELb0ELb1EEEvNS_16Flash_fwd_paramsE)
        /*0014*/ 	.short	0x0160
        /*0016*/ 	.short	0x01d0


	//----- nvinfo : EIATTR_CBANK_PARAM_SIZE
	.align		4
.L_674:
        /*0018*/ 	.byte	0x03, 0x19
        /*001a*/ 	.short	0x01d0


	//----- nvinfo : EIATTR_KPARAM_INFO
	.align		4
        /*001c*/ 	.byte	0x04, 0x17
        /*001e*/ 	.short	(.L_676 - .L_675)
.L_675:
        /*0020*/ 	.word	0x00000000
        /*0024*/ 	.short	0x0000
        /*0026*/ 	.short	0x0000
        /*0028*/ 	.byte	0x00, 0xf0, 0x41, 0x07


	//----- nvinfo : EIATTR_MAXREG_COUNT
	.align		4
.L_676:
        /*002c*/ 	.byte	0x03, 0x1b
        /*002e*/ 	.short	0x00ff


	//----- nvinfo : EIATTR_NUM_BARRIERS
	.align		4
        /*0030*/ 	.byte	0x02, 0x4c
        /*0032*/ 	.byte	0x01
	.zero		1


	//----- nvinfo : EIATTR_ANNOTATIONS
	.align		4
        /*0034*/ 	.byte	0x04, 0x55
        /*0036*/ 	.short	(.L_678 - .L_677)


	//   ....[0]....
.L_677:
        /* <DEDUP_REMOVED lines=115> */


	//----- nvinfo : EIATTR_MERCURY_ISA_VERSION
	.align		4
.L_678:
        /*0750*/ 	.byte	0x03, 0x5f
        /*0752*/ 	.short	0x0000


	//----- nvinfo : EIATTR_COOP_GROUP_MASK_REGIDS
	.align		4
        /*0754*/ 	.byte	0x04, 0x29
        /*0756*/ 	.short	(.L_680 - .L_679)


	//   ....[0]....
.L_679:
        /*0758*/ 	.word	0xffffffff


	//   ....[1]....
        /*075c*/ 	.word	0xffffffff


	//   ....[2]....
        /*0760*/ 	.word	0xffffffff


	//   ....[3]....
        /*0764*/ 	.word	0xffffffff


	//   ....[4]....
        /*0768*/ 	.word	0xffffffff


	//   ....[5]....
        /*076c*/ 	.word	0xffffffff


	//   ....[6]....
        /*0770*/ 	.word	0xffffffff


	//   ....[7]....
        /*0774*/ 	.word	0xffffffff


	//   ....[8]....
        /*0778*/ 	.word	0xffffffff


	//   ....[9]....
        /*077c*/ 	.word	0xffffffff


	//   ....[10]....
        /*0780*/ 	.word	0xffffffff


	//   ....[11]....
        /*0784*/ 	.word	0xffffffff


	//   ....[12]....
        /*0788*/ 	.word	0xffffffff


	//   ....[13]....
        /*078c*/ 	.word	0xffffffff


	//   ....[14]....
        /*0790*/ 	.word	0xffffffff


	//   ....[15]....
        /*0794*/ 	.word	0xffffffff


	//----- nvinfo : EIATTR_COOP_GROUP_INSTR_OFFSETS
	.align		4
.L_680:
        /*0798*/ 	.byte	0x04, 0x28
        /*079a*/ 	.short	(.L_682 - .L_681)


	//   ....[0]....
.L_681:
        /*079c*/ 	.word	0x00006710


	//   ....[1]....
        /*07a0*/ 	.word	0x00006730


	//   ....[2]....
        /*07a4*/ 	.word	0x000067c0


	//   ....[3]....
        /*07a8*/ 	.word	0x000067f0


	//   ....[4]....
        /*07ac*/ 	.word	0x0000c930


	//   ....[5]....
        /*07b0*/ 	.word	0x0000c940


	//   ....[6]....
        /*07b4*/ 	.word	0x0000c9d0


	//   ....[7]....
        /*07b8*/ 	.word	0x0000c9e0


	//   ....[8]....
        /*07bc*/ 	.word	0x00014b00


	//   ....[9]....
        /*07c0*/ 	.word	0x00014ba0


	//   ....[10]....
        /*07c4*/ 	.word	0x00014c60


	//   ....[11]....
        /*07c8*/ 	.word	0x00014d50


	//   ....[12]....
        /*07cc*/ 	.word	0x00018990


	//   ....[13]....
        /*07d0*/ 	.word	0x000189a0


	//   ....[14]....
        /*07d4*/ 	.word	0x000189c0


	//   ....[15]....
        /*07d8*/ 	.word	0x000189f0


	//----- nvinfo : EIATTR_EXIT_INSTR_OFFSETS
	.align		4
.L_682:
        /*07dc*/ 	.byte	0x04, 0x1c
        /*07de*/ 	.short	(.L_684 - .L_683)


	//   ....[0]....
.L_683:
        /*07e0*/ 	.word	0x000006a0


	//   ....[1]....
        /*07e4*/ 	.word	0x00001330


	//   ....[2]....
        /*07e8*/ 	.word	0x000013b0


	//   ....[3]....
        /*07ec*/ 	.word	0x0001a5d0


	//   ....[4]....
        /*07f0*/ 	.word	0x0001a6f0


	//   ....[5]....
        /*07f4*/ 	.word	0x0001a710


	//----- nvinfo : EIATTR_CTAIDZ_USED
	.align		4
.L_684:
        /*07f8*/ 	.byte	0x01, 0x04
	.zero		2


	//----- nvinfo : EIATTR_CRS_STACK_SIZE
	.align		4
        /*07fc*/ 	.byte	0x04, 0x1e
        /*07fe*/ 	.short	(.L_686 - .L_685)
.L_685:
        /*0800*/ 	.word	0x00000000
.L_686:


//--------------------- .nv.info._ZN5flash16flash_fwd_kernelI23Flash_fwd_kernel_traitsILi256ELi64ELi64ELi4ELb0ELb0EN7cutlass6half_tE19Flash_kernel_traitsILi256ELi64ELi64ELi4ES3_EELb0ELb0ELb1ELb0ELb0ELb0ELb1ELb0EEEvNS_16Flash_fwd_paramsE --------------------------
	.section	.nv.info._ZN5flash16flash_fwd_kernelI23Flash_fwd_kernel_traitsILi256ELi64ELi64ELi4ELb0ELb0EN7cutlass6half_tE19Flash_kernel_traitsILi256ELi64ELi64ELi4ES3_EELb0ELb0ELb1ELb0ELb0ELb0ELb1ELb0EEEvNS_16Flash_fwd_paramsE,"",@"SHT_CUDA_INFO"
	.sectionflags	@""
	.align	4


	//----- nvinfo : EIATTR_CUDA_API_VERSION
	.align		4
        /*0000*/ 	.byte	0x04, 0x37
        /*0002*/ 	.short	(.L_688 - .L_687)
.L_687:
        /*0004*/ 	.word	0x00000082


	//----- nvinfo : EIATTR_SW2861232_WAR
	.align		4
.L_688:
        /*0008*/ 	.byte	0x01, 0x35
	.zero		2


	//----- nvinfo : EIATTR_PARAM_CBANK
	.align		4
        /*000c*/ 	.byte	0x04, 0x0a
        /*000e*/ 	.short	(.L_690 - .L_689)
	.align		4
.L_689:
        /*0010*/ 	.word	index@(.nv.constant0._ZN5flash16flash_fwd_kernelI23Flash_fwd_kernel_traitsILi256ELi64ELi64ELi4ELb0ELb0EN7cutlass6half_tE19Flash_kernel_traitsILi256ELi64ELi64ELi4ES3_EELb0ELb0ELb1ELb0ELb0ELb0ELb1ELb0EEEvNS_16Flash_fwd_paramsE)
        /*0014*/ 	.short	0x0160
        /*0016*/ 	.short	0x01d0


	//----- nvinfo : EIATTR_CBANK_PARAM_SIZE
	.align		4
.L_690:
        /*0018*/ 	.byte	0x03, 0x19
        /*001a*/ 	.short	0x01d0


	//----- nvinfo : EIATTR_KPARAM_INFO
	.align		4
        /*001c*/ 	.byte	0x04, 0x17
        /*001e*/ 	.short	(.L_692 - .L_691)
.L_691:
        /*0020*/ 	.word	0x00000000
        /*0024*/ 	.short	0x0000
        /*0026*/ 	.short	0x0000
        /*0028*/ 	.byte	0x00, 0xf0, 0x41, 0x07


	//----- nvinfo : EIATTR_MAXREG_COUNT
	.align		4
.L_692:
        /*002c*/ 	.byte	0x03, 0x1b
        /*002e*/ 	.short	0x00ff


	//----- nvinfo : EIATTR_NUM_BARRIERS
	.align		4
        /*0030*/ 	.byte	0x02, 0x4c
        /*0032*/ 	.byte	0x01
	.zero		1


	//----- nvinfo : EIATTR_ANNOTATIONS
	.align		4
        /*0034*/ 	.byte	0x04, 0x55
        /*0036*/ 	.short	(.L_694 - .L_693)


	//   ....[0]....
.L_693:
        /* <DEDUP_REMOVED lines=8> */


	//----- nvinfo : EIATTR_MERCURY_ISA_VERSION
	.align		4
.L_694:
        /*00a8*/ 	.byte	0x03, 0x5f
        /*00aa*/ 	.short	0x0000


	//----- nvinfo : EIATTR_COOP_GROUP_MASK_REGIDS
	.align		4
        /*00ac*/ 	.byte	0x04, 0x29
        /*00ae*/ 	.short	(.L_696 - .L_695)


	//   ....[0]....
.L_695:
        /*00b0*/ 	.word	0xffffffff


	//   ....[1]....
        /*00b4*/ 	.word	0xffffffff


	//   ....[2]....
        /*00b8*/ 	.word	0xffffffff


	//   ....[3]....
        /*00bc*/ 	.word	0xffffffff


	//   ....[4]....
        /*00c0*/ 	.word	0xffffffff


	//   ....[5]....
        /*00c4*/ 	.word	0xffffffff


	//   ....[6]....
        /*00c8*/ 	.word	0xffffffff


	//   ....[7]....
        /*00cc*/ 	.word	0xffffffff


	//   ....[8]....
        /*00d0*/ 	.word	0xffffffff


	//   ....[9]....
        /*00d4*/ 	.word	0xffffffff


	//   ....[10]....
        /*00d8*/ 	.word	0xffffffff


	//   ....[11]....
        /*00dc*/ 	.word	0xffffffff


	//   ....[12]....
        /*00e0*/ 	.word	0xffffffff


	//   ....[13]....
        /*00e4*/ 	.word	0xffffffff


	//   ....[14]....
        /*00e8*/ 	.word	0xffffffff


	//   ....[15]....
        /*00ec*/ 	.word	0xffffffff


	//----- nvinfo : EIATTR_COOP_GROUP_INSTR_OFFSETS
	.align		4
.L_696:
        /*00f0*/ 	.byte	0x04, 0x28
        /*00f2*/ 	.short	(.L_698 - .L_697)


	//   ....[0]....
.L_697:
        /*00f4*/ 	.word	0x00006470


	//   ....[1]....
        /*00f8*/ 	.word	0x00006490


	//   ....[2]....
        /*00fc*/ 	.word	0x00006530


	//   ....[3]....
        /*0100*/ 	.word	0x00006540


	//   ....[4]....
        /*0104*/ 	.word	0x0000a370


	//   ....[5]....
        /*0108*/ 	.word	0x0000a380


	//   ....[6]....
        /*010c*/ 	.word	0x0000a3b0


	//   ....[7]....
        /*0110*/ 	.word	0x0000a3c0


	//   ....[8]....
        /*0114*/ 	.word	0x0000eee0


	//   ....[9]....
        /*0118*/ 	.word	0x0000f010


	//   ....[10]....
        /*011c*/ 	.word	0x0000f020


	//   ....[11]....
        /*0120*/ 	.word	0x0000f040


	//   ....[12]....
        /*0124*/ 	.word	0x00010da0


	//   ....[13]....
        /*0128*/ 	.word	0x00010de0


	//   ....[14]....
        /*012c*/ 	.word	0x00010ef0


	//   ....[15]....
        /*0130*/ 	.word	0x00010f20


	//----- nvinfo : EIATTR_EXIT_INSTR_OFFSETS
	.align		4
.L_698:
        /*0134*/ 	.byte	0x04, 0x1c
        /*0136*/ 	.short	(.L_700 - .L_699)


	//   ....[0]....
.L_699:
        /*0138*/ 	.word	0x000004e0


	//   ....[1]....
        /*013c*/ 	.word	0x00001150


	//   ....[2]....
        /*0140*/ 	.word	0x000011d0


	//   ....[3]....
        /*0144*/ 	.word	0x00012c60


	//   ....[4]....
        /*0148*/ 	.word	0x00012d80


	//   ....[5]....
        /*014c*/ 	.word	0x00012da0


	//----- nvinfo : EIATTR_CTAIDZ_USED
	.align		4
.L_700:
        /*0150*/ 	.byte	0x01, 0x04
	.zero		2


	//----- nvinfo : EIATTR_CRS_STACK_SIZE
	.align		4
        /*0154*/ 	.byte	0x04, 0x1e
        /*0156*/ 	.short	(.L_702 - .L_701)
.L_701:
        /*0158*/ 	.word	0x00000000
.L_702:


//--------------------- .nv.info._ZN5flash16flash_fwd_kernelI23Flash_fwd_kernel_traitsILi256ELi64ELi64ELi4ELb0ELb0EN7cutlass6half_tE19Flash_kernel_traitsILi256ELi64ELi64ELi4ES3_EELb1ELb0ELb1ELb1ELb0ELb0ELb0ELb1EEEvNS_16Flash_fwd_paramsE --------------------------
	.section	.nv.info._ZN5flash16flash_fwd_kernelI23Flash_fwd_kernel_traitsILi256ELi64ELi64ELi4ELb0ELb0EN7cutlass6half_tE19Flash_kernel_traitsILi256ELi64ELi64ELi4ES3_EELb1ELb0ELb1ELb1ELb0ELb0ELb0ELb1EEEvNS_16Flash_fwd_paramsE,"",@"SHT_CUDA_INFO"
	.sectionflags	@""
	.align	4


	//----- nvinfo : EIATTR_CUDA_API_VERSION
	.align		4
        /*0000*/ 	.byte	0x04, 0x37
        /*0002*/ 	.short	(.L_704 - .L_703)
.L_703:
        /*0004*/ 	.word	0x00000082


	//----- nvinfo : EIATTR_SW2861232_WAR
	.align		4
.L_704:
        /*0008*/ 	.byte	0x01, 0x35
	.zero		2


	//----- nvinfo : EIATTR_PARAM_CBANK
	.align		4
        /*000c*/ 	.byte	0x04, 0x0a
        /*000e*/ 	.short	(.L_706 - .L_705)
	.align		4
.L_705:
        /*0010*/ 	.word	index@(.nv.constant0._ZN5flash16flash_fwd_kernelI23Flash_fwd_kernel_traitsILi256ELi64ELi64ELi4ELb0ELb0EN7cutlass6half_tE19Flash_kernel_traitsILi256ELi64ELi64ELi4ES3_EELb1ELb0ELb1ELb1ELb0ELb0ELb0ELb1EEEvNS_16Flash_fwd_paramsE)
        /*0014*/ 	.short	0x0160
        /*0016*/ 	.short	0x01d0


	//----- nvinfo : EIATTR_CBANK_PARAM_SIZE
	.align		4
.L_706:
        /*0018*/ 	.byte	0x03, 0x19
        /*001a*/ 	.short	0x01d0


	//----- nvinfo : EIATTR_KPARAM_INFO
	.align		4
        /*001c*/ 	.byte	0x04, 0x17
        /*001e*/ 	.short	(.L_708 - .L_707)
.L_707:
        /*0020*/ 	.word	0x00000000
        /*0024*/ 	.short	0x0000
        /*0026*/ 	.short	0x0000
        /*0028*/ 	.byte	0x00, 0xf0, 0x41, 0x07


	//----- nvinfo : EIATTR_MAXREG_COUNT
	.align		4
.L_708:
        /*002c*/ 	.byte	0x03, 0x1b
        /*002e*/ 	.short	0x00ff


	//----- nvinfo : EIATTR_NUM_BARRIERS
	.align		4
        /*0030*/ 	.byte	0x02, 0x4c
        /*0032*/ 	.byte	0x01
	.zero		1


	//----- nvinfo : EIATTR_ANNOTATIONS
	.align		4
        /*0034*/ 	.byte	0x04, 0x55
        /*0036*/ 	.short	(.L_710 - .L_709)


	//   ....[0]....
.L_709:
        /* <DEDUP_REMOVED lines=106> */


	//----- nvinfo : EIATTR_MERCURY_ISA_VERSION
	.align		4
.L_710:
        /*06c0*/ 	.byte	0x03, 0x5f
        /*06c2*/ 	.short	0x0000


	//----- nvinfo : EIATTR_COOP_GROUP_MASK_REGIDS
	.align		4
        /*06c4*/ 	.byte	0x04, 0x29
        /*06c6*/ 	.short	(.L_712 - .L_711)


	//   ....[0]....
.L_711:
        /*06c8*/ 	.word	0xffffffff


	//   ....[1]....
        /*06cc*/ 	.word	0xffffffff


	//   ....[2]....
        /*06d0*/ 	.word	0xffffffff


	//   ....[3]....
        /*06d4*/ 	.word	0xffffffff


	//   ....[4]....
        /*06d8*/ 	.word	0xffffffff


	//   ....[5]....
        /*06dc*/ 	.word	0xffffffff


	//   ....[6]....
        /*06e0*/ 	.word	0xffffffff


	//   ....[7]....
        /*06e4*/ 	.word	0xffffffff


	//   ....[8]....
        /*06e8*/ 	.word	0xffffffff


	//   ....[9]....
        /*06ec*/ 	.word	0xffffffff


	//   ....[10]....
        /*06f0*/ 	.word	0xffffffff


	//   ....[11]....
        /*06f4*/ 	.word	0xffffffff


	//   ....[12]....
        /*06f8*/ 	.word	0xffffffff


	//   ....[13]....
        /*06fc*/ 	.word	0xffffffff


	//   ....[14]....
        /*0700*/ 	.word	0xffffffff


	//   ....[15]....
        /*0704*/ 	.word	0xffffffff


	//----- nvinfo : EIATTR_COOP_GROUP_INSTR_OFFSETS
	.align		4
.L_712:
        /*0708*/ 	.byte	0x04, 0x28
        /*070a*/ 	.short	(.L_714 - .L_713)


	//   ....[0]....
.L_713:
        /*070c*/ 	.word	0x00007170


	//   ....[1]....
        /*0710*/ 	.word	0x00007190


	//   ....[2]....
        /*0714*/ 	.word	0x00007200


	//   ....[3]....
        /*0718*/ 	.word	0x00007220


	//   ....[4]....
        /*071c*/ 	.word	0x0000dc90


	//   ....[5]....
        /*0720*/ 	.word	0x0000dca0


	//   ....[6]....
        /*0724*/ 	.word	0x0000dd20


	//   ....[7]....
        /*0728*/ 	.word	0x0000dd30


	//   ....[8]....
        /*072c*/ 	.word	0x00016150


	//   ....[9]....
        /*0730*/ 	.word	0x00016170


	//   ....[10]....
        /*0734*/ 	.word	0x00016190


	//   ....[11]....
        /*0738*/ 	.word	0x000161b0


	//   ....[12]....
        /*073c*/ 	.word	0x00019f00


	//   ....[13]....
        /*0740*/ 	.word	0x00019f10


	//   ....[14]....
        /*0744*/ 	.word	0x00019f30


	//   ....[15]....
        /*0748*/ 	.word	0x00019f60


	//----- nvinfo : EIATTR_EXIT_INSTR_OFFSETS
	.align		4
.L_714:
        /*074c*/ 	.byte	0x04, 0x1c
        /*074e*/ 	.short	(.L_716 - .L_715)


	//   ....[0]....
.L_715:
        /*0750*/ 	.word	0x000006a0


	//   ....[1]....
        /*0754*/ 	.word	0x00001330


	//   ....[2]....
        /*0758*/ 	.word	0x000013b0


	//   ....[3]....
        /*075c*/ 	.word	0x0001ba70


	//   ....[4]....
        /*0760*/ 	.word	0x0001bb90


	//   ....[5]....
        /*0764*/ 	.word	0x0001bbb0


	//----- nvinfo : EIATTR_CTAIDZ_USED
	.align		4
.L_716:
        /*0768*/ 	.byte	0x01, 0x04
	.zero		2


	//----- nvinfo : EIATTR_CRS_STACK_SIZE
	.align		4
        /*076c*/ 	.byte	0x04, 0x1e
        /*076e*/ 	.short	(.L_718 - .L_717)
.L_717:
        /*0770*/ 	.word	0x00000000
.L_718:


//--------------------- .nv.info._ZN5flash16flash_fwd_kernelI23Flash_fwd_kernel_traitsILi256ELi64ELi64ELi4ELb0ELb0EN7cutlass6half_tE19Flash_kernel_traitsILi256ELi64ELi64ELi4ES3_EELb0ELb0ELb1ELb1ELb0ELb0ELb1ELb0EEEvNS_16Flash_fwd_paramsE --------------------------
	.section	.nv.info._ZN5flash16flash_fwd_kernelI23Flash_fwd_kernel_traitsILi256ELi64ELi64ELi4ELb0ELb0EN7cutlass6half_tE19Flash_kernel_traitsILi256ELi64ELi64ELi4ES3_EELb0ELb0ELb1ELb1ELb0ELb0ELb1ELb0EEEvNS_16Flash_fwd_paramsE,"",@"SHT_CUDA_INFO"
	.sectionflags	@""
	.align	4


	//----- nvinfo : EIATTR_CUDA_API_VERSION
	.align		4
        /*0000*/ 	.byte	0x04, 0x37
        /*0002*/ 	.short	(.L_720 - .L_719)
.L_719:
        /*0004*/ 	.word	0x00000082


	//----- nvinfo : EIATTR_SW2861232_WAR
	.align		4
.L_720:
        /*0008*/ 	.byte	0x01, 0x35
	.zero		2


	//----- nvinfo : EIATTR_PARAM_CBANK
	.align		4
        /*000c*/ 	.byte	0x04, 0x0a
        /*000e*/ 	.short	(.L_722 - .L_721)
	.align		4
.L_721:
        /*0010*/ 	.word	index@(.nv.constant0._ZN5flash16flash_fwd_kernelI23Flash_fwd_kernel_traitsILi256ELi64ELi64ELi4ELb0ELb0EN7cutlass6half_tE19Flash_kernel_traitsILi256ELi64ELi64ELi4ES3_EELb0ELb0ELb1ELb1ELb0ELb0ELb1ELb0EEEvNS_16Flash_fwd_paramsE)
        /*0014*/ 	.short	0x0160
        /*0016*/ 	.short	0x01d0


	//----- nvinfo : EIATTR_CBANK_PARAM_SIZE
	.align		4
.L_722:
        /*0018*/ 	.byte	0x03, 0x19
        /*001a*/ 	.short	0x01d0


	//----- nvinfo : EIATTR_KPARAM_INFO
	.align		4
        /*001c*/ 	.byte	0x04, 0x17
        /*001e*/ 	.short	(.L_724 - .L_723)
.L_723:
        /*0020*/ 	.word	0x00000000
        /*0024*/ 	.short	0x0000
        /*0026*/ 	.short	0x0000
        /*0028*/ 	.byte	0x00, 0xf0, 0x41, 0x07


	//----- nvinfo : EIATTR_MAXREG_COUNT
	.align		4
.L_724:
        /*002c*/ 	.byte	0x03, 0x1b
        /*002e*/ 	.short	0x00ff


	//----- nvinfo : EIATTR_NUM_BARRIERS
	.align		4
        /*0030*/ 	.byte	0x02, 0x4c
        /*0032*/ 	.byte	0x01
	.zero		1


	//----- nvinfo : EIATTR_ANNOTATIONS
	.align		4
        /*0034*/ 	.byte	0x04, 0x55
        /*0036*/ 	.short	(.L_726 - .L_725)


	//   ....[0]....
.L_725:
        /*0038*/ 	.word	0x00000001
        /*003c*/ 	.byte	0x00, 0xd6, 0x00, 0x00, 0x01, 0x00, 0x00, 0x00, 0x10, 0xd6, 0x00, 0x00, 0x01, 0x00, 0x00, 0x00
        /*004c*/ 	.byte	0x20, 0xd6, 0x00, 0x00, 0x01, 0x00, 0x00, 0x00, 0x00, 0xdd, 0x00, 0x00, 0x01, 0x00, 0x00, 0x00
        /*005c*/ 	.byte	0x30, 0xdd, 0x00, 0x00, 0x01, 0x00, 0x00, 0x00, 0x80, 0xde, 0x00, 0x00, 0x01, 0x00, 0x00, 0x00
        /*006c*/ 	.byte	0xc0, 0xde, 0x00, 0x00, 0x01, 0x00, 0x00, 0x00, 0x20, 0xe0, 0x00, 0x00, 0x01, 0x00, 0x00, 0x00
        /*007c*/ 	.byte	0x30, 0xf4, 0x00, 0x00, 0x01, 0x00, 0x00, 0x00, 0x60, 0xf5, 0x00, 0x00


	//----- nvinfo : EIATTR_MERCURY_ISA_VERSION
	.align		4
.L_726:
        /*0088*/ 	.byte	0x03, 0x5f
        /*008a*/ 	.short	0x0000


	//----- nvinfo : EIATTR_COOP_GROUP_MASK_REGIDS
	.align		4
        /*008c*/ 	.byte	0x04, 0x29
        /*008e*/ 	.short	(.L_728 - .L_727)


	//   ....[0]....
.L_727:
        /*0090*/ 	.word	0xffffffff


	//   ....[1]....
        /*0094*/ 	.word	0xffffffff


	//   ....[2]....
        /*0098*/ 	.word	0xffffffff


	//   ....[3]....
        /*009c*/ 	.word	0xffffffff


	//   ....[4]....
        /*00a0*/ 	.word	0xffffffff


	//   ....[5]....
        /*00a4*/ 	.word	0xffffffff


	//   ....[6]....
        /*00a8*/ 	.word	0xffffffff


	//   ....[7]....
        /*00ac*/ 	.word	0xffffffff


	//   ....[8]....
        /*00b0*/ 	.word	0xffffffff


	//   ....[9]....
        /*00b4*/ 	.word	0xffffffff


	//   ....[10]....
        /*00b8*/ 	.word	0xffffffff


	//   ....[11]....
        /*00bc*/ 	.word	0xffffffff


	//   ....[12]....
        /*00c0*/ 	.word	0xffffffff


	//   ....[13]....
        /*00c4*/ 	.word	0xffffffff


	//   ....[14]....
        /*00c8*/ 	.word	0xffffffff


	//   ....[15]....
        /*00cc*/ 	.word	0xffffffff


	//----- nvinfo : EIATTR_COOP_GROUP_INSTR_OFFSETS
	.align		4
.L_728:
        /*00d0*/ 	.byte	0x04, 0x28
        /*00d2*/ 	.short	(.L_730 - .L_729)


	//   ....[0]....
.L_729:
        /*00d4*/ 	.word	0x00006f80


	//   ....[1]....
        /*00d8*/ 	.word	0x00006fa0


	//   ....[2]....
        /*00dc*/ 	.word	0x00007040


	//   ....[3]....
        /*00e0*/ 	.word	0x00007050


	//   ....[4]....
        /*00e4*/ 	.word	0x0000b730


	//   ....[5]....
        /*00e8*/ 	.word	0x0000b740


	//   ....[6]....
        /*00ec*/ 	.word	0x0000b770


	//   ....[7]....
        /*00f0*/ 	.word	0x0000b780


	//   ....[8]....
        /*00f4*/ 	.word	0x00010a40


	//   ....[9]....
        /*00f8*/ 	.word	0x00010bd0


	//   ....[10]....
        /*00fc*/ 	.word	0x00010be0


	//   ....[11]....
        /*0100*/ 	.word	0x00010c00


	//   ....[12]....
        /*0104*/ 	.word	0x00012970


	//   ....[13]....
        /*0108*/ 	.word	0x000129b0


	//   ....[14]....
        /*010c*/ 	.word	0x00012ac0


	//   ....[15]....
        /*0110*/ 	.word	0x00012af0


	//----- nvinfo : EIATTR_EXIT_INSTR_OFFSETS
	.align		4
.L_730:
        /*0114*/ 	.byte	0x04, 0x1c
        /*0116*/ 	.short	(.L_732 - .L_731)


	//   ....[0]....
.L_731:
        /*0118*/ 	.word	0x000004e0


	//   ....[1]....
        /*011c*/ 	.word	0x00001150


	//   ....[2]....
        /*0120*/ 	.word	0x000011d0


	//   ....[3]....
        /*0124*/ 	.word	0x00014830


	//   ....[4]....
        /*0128*/ 	.word	0x00014950


	//   ....[5]....
        /*012c*/ 	.word	0x00014970


	//----- nvinfo : EIATTR_CTAIDZ_USED
	.align		4
.L_732:
        /*0130*/ 	.byte	0x01, 0x04
	.zero		2


	//----- nvinfo : EIATTR_CRS_STACK_SIZE
	.align		4
        /*0134*/ 	.byte	0x04, 0x1e
        /*0136*/ 	.short	(.L_734 - .L_733)
.L_733:
        /*0138*/ 	.word	0x00000000
.L_734:


//--------------------- .nv.info._ZN5flash16flash_fwd_kernelI23Flash_fwd_kernel_traitsILi256ELi128ELi64ELi8ELb0ELb0EN7cutlass6half_tE19Flash_kernel_traitsILi256ELi128ELi64ELi8ES3_EELb1ELb0ELb0ELb0ELb0ELb0ELb0ELb0EEEvNS_16Flash_fwd_paramsE --------------------------
	.section	.nv.info._ZN5flash16flash_fwd_kernelI23Flash_fwd_kernel_traitsILi256ELi128ELi64ELi8ELb0ELb0EN7cutlass6half_tE19Flash_kernel_traitsILi256ELi128ELi64ELi8ES3_EELb1ELb0ELb0ELb0ELb0ELb0ELb0ELb0EEEvNS_16Flash_fwd_paramsE,"",@"SHT_CUDA_INFO"
	.sectionflags	@""
	.align	4


	//----- nvinfo : EIATTR_CUDA_API_VERSION
	.align		4
        /*0000*/ 	.byte	0x04, 0x37
        /*0002*/ 	.short	(.L_736 - .L_735)
.L_735:
        /*0004*/ 	.word	0x00000082


	//----- nvinfo : EIATTR_SW2861232_WAR
	.align		4
.L_736:
        /*0008*/ 	.byte	0x01, 0x35
	.zero		2


	//----- nvinfo : EIATTR_PARAM_CBANK
	.align		4
        /*000c*/ 	.byte	0x04, 0x0a
        /*000e*/ 	.short	(.L_738 - .L_737)
	.align		4
.L_737:
        /*0010*/ 	.word	index@(.nv.constant0._ZN5flash16flash_fwd_kernelI23Flash_fwd_kernel_traitsILi256ELi128ELi64ELi8ELb0ELb0EN7cutlass6half_tE19Flash_kernel_traitsILi256ELi128ELi64ELi8ES3_EELb1ELb0ELb0ELb0ELb0ELb0ELb0ELb0EEEvNS_16Flash_fwd_paramsE)
        /*0014*/ 	.short	0x0160
        /*0016*/ 	.short	0x01d0


	//----- nvinfo : EIATTR_CBANK_PARAM_SIZE
	.align		4
.L_738:
        /*0018*/ 	.byte	0x03, 0x19
        /*001a*/ 	.short	0x01d0


	//----- nvinfo : EIATTR_KPARAM_INFO
	.align		4
        /*001c*/ 	.byte	0x04, 0x17
        /*001e*/ 	.short	(.L_740 - .L_739)
.L_739:
        /*0020*/ 	.word	0x00000000
        /*0024*/ 	.short	0x0000
        /*0026*/ 	.short	0x0000
        /*0028*/ 	.byte	0x00, 0xf0, 0x41, 0x07


	//----- nvinfo : EIATTR_MAXREG_COUNT
	.align		4
.L_740:
        /*002c*/ 	.byte	0x03, 0x1b
        /*002e*/ 	.short	0x00ff


	//----- nvinfo : EIATTR_NUM_BARRIERS
	.align		4
        /*0030*/ 	.byte	0x02, 0x4c
        /*0032*/ 	.byte	0x01
	.zero		1


	//----- nvinfo : EIATTR_ANNOTATIONS
	.align		4
        /*0034*/ 	.byte	0x04, 0x55
        /*0036*/ 	.short	(.L_742 - .L_741)


	//   ....[0]....
.L_741:
        /* <DEDUP_REMOVED lines=29> */


	//----- nvinfo : EIATTR_MERCURY_ISA_VERSION
	.align		4
.L_742:
        /*01f8*/ 	.byte	0x03, 0x5f
        /*01fa*/ 	.short	0x0000


	//----- nvinfo : EIATTR_INT_WARP_WIDE_INSTR_OFFSETS
	.align		4
        /*01fc*/ 	.byte	0x04, 0x31
        /*01fe*/ 	.short	(.L_744 - .L_743)


	//   ....[0]....
.L_743:
        /*0200*/ 	.word	0x000079b0


	//----- nvinfo : EIATTR_COOP_GROUP_MASK_REGIDS
	.align		4
.L_744:
        /*0204*/ 	.byte	0x04, 0x29
        /*0206*/ 	.short	(.L_746 - .L_745)


	//   ....[0]....
.L_745:
        /*0208*/ 	.word	0xffffffff


	//   ....[1]....
        /*020c*/ 	.word	0xffffffff


	//   ....[2]....
        /*0210*/ 	.word	0xffffffff


	//   ....[3]....
        /*0214*/ 	.word	0xffffffff


	//   ....[4]....
        /*0218*/ 	.word	0xffffffff


	//   ....[5]....
        /*021c*/ 	.word	0xffffffff


	//   ....[6]....
        /*0220*/ 	.word	0xffffffff


	//   ....[7]....
        /*0224*/ 	.word	0xffffffff


	//   ....[8]....
        /*0228*/ 	.word	0xffffffff


	//   ....[9]....
        /*022c*/ 	.word	0xffffffff


	//   ....[10]....
        /*0230*/ 	.word	0xffffffff


	//   ....[11]....
        /*0234*/ 	.word	0xffffffff


	//----- nvinfo : EIATTR_COOP_GROUP_INSTR_OFFSETS
	.align		4
.L_746:
        /*0238*/ 	.byte	0x04, 0x28
        /*023a*/ 	.short	(.L_748 - .L_747)


	//   ....[0]....
.L_747:
        /*023c*/ 	.word	0x00004660


	//   ....[1]....
        /*0240*/ 	.word	0x00004690


	//   ....[2]....
        /*0244*/ 	.word	0x000046c0


	//   ....[3]....
        /*0248*/ 	.word	0x00004730


	//   ....[4]....
        /*024c*/ 	.word	0x00009380


	//   ....[5]....
        /*0250*/ 	.word	0x000093d0


	//   ....[6]....
        /*0254*/ 	.word	0x00009400


	//   ....[7]....
        /*0258*/ 	.word	0x00009410


	//   ....[8]....
        /*025c*/ 	.word	0x0000b920


	//   ....[9]....
        /*0260*/ 	.word	0x0000b960


	//   ....[10]....
        /*0264*/ 	.word	0x0000ba40


	//   ....[11]....
        /*0268*/ 	.word	0x0000ba70


	//----- nvinfo : EIATTR_EXIT_INSTR_OFFSETS
	.align		4
.L_748:
        /*026c*/ 	.byte	0x04, 0x1c
        /*026e*/ 	.short	(.L_750 - .L_749)


	//   ....[0]....
.L_749:
        /*0270*/ 	.word	0x00000730


	//   ....[1]....
        /*0274*/ 	.word	0x0000d7f0


	//   ....[2]....
        /*0278*/ 	.word	0x0000d910


	//   ....[3]....
        /*027c*/ 	.word	0x0000d930


	//   ....[4]....
        /*0280*/ 	.word	0x0000e440


	//   ....[5]....
        /*0284*/ 	.word	0x0000e4c0


	//----- nvinfo : EIATTR_CTAIDZ_USED
	.align		4
.L_750:
        /*0288*/ 	.byte	0x01, 0x04
	.zero		2


	//----- nvinfo : EIATTR_CRS_STACK_SIZE
	.align		4
        /*028c*/ 	.byte	0x04, 0x1e
        /*028e*/ 	.short	(.L_752 - .L_751)
.L_751:
        /*0290*/ 	.word	0x00000000
.L_752:


//--------------------- .nv.info._ZN5flash16flash_fwd_kernelI23Flash_fwd_kernel_traitsILi256ELi128ELi64ELi8ELb0ELb0EN7cutlass6half_tE19Flash_kernel_traitsILi256ELi128ELi64ELi8ES3_EELb1ELb0ELb1ELb0ELb0ELb0ELb0ELb0EEEvNS_16Flash_fwd_paramsE --------------------------
	.section	.nv.info._ZN5flash16flash_fwd_kernelI23Flash_fwd_kernel_traitsILi256ELi128ELi64ELi8ELb0ELb0EN7cutlass6half_tE19Flash_kernel_traitsILi256ELi128ELi64ELi8ES3_EELb1ELb0ELb1ELb0ELb0ELb0ELb0ELb0EEEvNS_16Flash_fwd_paramsE,"",@"SHT_CUDA_INFO"
	.sectionflags	@""
	.align	4


	//----- nvinfo : EIATTR_CUDA_API_VERSION
	.align		4
        /*0000*/ 	.byte	0x04, 0x37
        /*0002*/ 	.short	(.L_754 - .L_753)
.L_753:
        /*0004*/ 	.word	0x00000082


	//----- nvinfo : EIATTR_SW2861232_WAR
	.align		4
.L_754:
        /*0008*/ 	.byte	0x01, 0x35
	.zero		2


	//----- nvinfo : EIATTR_PARAM_CBANK
	.align		4
        /*000c*/ 	.byte	0x04, 0x0a
        /*000e*/ 	.short	(.L_756 - .L_755)
	.align		4
.L_755:
        /*0010*/ 	.word	index@(.nv.constant0._ZN5flash16flash_fwd_kernelI23Flash_fwd_kernel_traitsILi256ELi128ELi64ELi8ELb0ELb0EN7cutlass6half_tE19Flash_kernel_traitsILi256ELi128ELi64ELi8ES3_EELb1ELb0ELb1ELb0ELb0ELb0ELb0ELb0EEEvNS_16Flash_fwd_paramsE)
        /*0014*/ 	.short	0x0160
        /*0016*/ 	.short	0x01d0


	//----- nvinfo : EIATTR_CBANK_PARAM_SIZE
	.align		4
.L_756:
        /*0018*/ 	.byte	0x03, 0x19
        /*001a*/ 	.short	0x01d0


	//----- nvinfo : EIATTR_KPARAM_INFO
	.align		4
        /*001c*/ 	.byte	0x04, 0x17
        /*001e*/ 	.short	(.L_758 - .L_757)
.L_757:
        /*0020*/ 	.word	0x00000000
        /*0024*/ 	.short	0x0000
        /*0026*/ 	.short	0x0000
        /*0028*/ 	.byte	0x00, 0xf0, 0x41, 0x07


	//----- nvinfo : EIATTR_MAXREG_COUNT
	.align		4
.L_758:
        /*002c*/ 	.byte	0x03, 0x1b
        /*002e*/ 	.short	0x00ff


	//----- nvinfo : EIATTR_NUM_BARRIERS
	.align		4
        /*0030*/ 	.byte	0x02, 0x4c
        /*0032*/ 	.byte	0x01
	.zero		1


	//----- nvinfo : EIATTR_ANNOTATIONS
	.align		4
        /*0034*/ 	.byte	0x04, 0x55
        /*0036*/ 	.short	(.L_760 - .L_759)


	//   ....[0]....
.L_759:
        /* <DEDUP_REMOVED lines=15> */


	//----- nvinfo : EIATTR_MERCURY_ISA_VERSION
	.align		4
.L_760:
        /*0118*/ 	.byte	0x03, 0x5f
        /*011a*/ 	.short	0x0000


	//----- nvinfo : EIATTR_COOP_GROUP_MASK_REGIDS
	.align		4
        /*011c*/ 	.byte	0x04, 0x29
        /*011e*/ 	.short	(.L_762 - .L_761)


	//   ....[0]....
.L_761:
        /*0120*/ 	.word	0xffffffff


	//   ....[1]....
        /*0124*/ 	.word	0xffffffff


	//   ....[2]....
        /*0128*/ 	.word	0xffffffff


	//   ....[3]....
        /*012c*/ 	.word	0xffffffff


	//   ....[4]....
        /*0130*/ 	.word	0xffffffff


	//   ....[5]....
        /*0134*/ 	.word	0xffffffff


	//   ....[6]....
        /*0138*/ 	.word	0xffffffff


	//   ....[7]....
        /*013c*/ 	.word	0xffffffff


	//   ....[8]....
        /*0140*/ 	.word	0xffffffff


	//   ....[9]....
        /*0144*/ 	.word	0xffffffff


	//   ....[10]....
        /*0148*/ 	.word	0xffffffff


	//   ....[11]....
        /*014c*/ 	.word	0xffffffff


	//   ....[12]....
        /*0150*/ 	.word	0xffffffff


	//   ....[13]....
        /*0154*/ 	.word	0xffffffff


	//   ....[14]....
        /*0158*/ 	.word	0xffffffff


	//   ....[15]....
        /*015c*/ 	.word	0xffffffff


	//   ....[16]....
        /*0160*/ 	.word	0xffffffff


	//   ....[17]....
        /*0164*/ 	.word	0xffffffff


	//   ....[18]....
        /*0168*/ 	.word	0xffffffff


	//   ....[19]....
        /*016c*/ 	.word	0xffffffff


	//----- nvinfo : EIATTR_COOP_GROUP_INSTR_OFFSETS
	.align		4
.L_762:
        /*0170*/ 	.byte	0x04, 0x28
        /*0172*/ 	.short	(.L_764 - .L_763)


	//   ....[0]....
.L_763:
        /*0174*/ 	.word	0x00005350


	//   ....[1]....
        /*0178*/ 	.word	0x00005540


	//   ....[2]....
        /*017c*/ 	.word	0x000056a0


	//   ....[3]....
        /*0180*/ 	.word	0x000057d0


	//   ....[4]....
        /*0184*/ 	.word	0x000093d0


	//   ....[5]....
        /*0188*/ 	.word	0x00009490


	//   ....[6]....
        /*018c*/ 	.word	0x000094c0


	//   ....[7]....
        /*0190*/ 	.word	0x00009540


	//   ....[8]....
        /*0194*/ 	.word	0x0000dac0


	//   ....[9]....
        /*0198*/ 	.word	0x0000daf0


	//   ....[10]....
        /*019c*/ 	.word	0x0000dbc0


	//   ....[11]....
        /*01a0*/ 	.word	0x0000dbf0


	//   ....[12]....
        /*01a4*/ 	.word	0x00012400


	//   ....[13]....
        /*01a8*/ 	.word	0x00012460


	//   ....[14]....
        /*01ac*/ 	.word	0x00012480


	//   ....[15]....
        /*01b0*/ 	.word	0x000124a0


	//   ....[16]....
        /*01b4*/ 	.word	0x00014b60


	//   ....[17]....
        /*01b8*/ 	.word	0x00014ba0


	//   ....[18]....
        /*01bc*/ 	.word	0x00014cc0


	//   ....[19]....
        /*01c0*/ 	.word	0x00014d00


	//----- nvinfo : EIATTR_EXIT_INSTR_OFFSETS
	.align		4
.L_764:
        /*01c4*/ 	.byte	0x04, 0x1c
        /*01c6*/ 	.short	(.L_766 - .L_765)


	//   ....[0]....
.L_765:
        /*01c8*/ 	.word	0x000006e0


	//   ....[1]....
        /*01cc*/ 	.word	0x00001350


	//   ....[2]....
        /*01d0*/ 	.word	0x000013d0


	//   ....[3]....
        /*01d4*/ 	.word	0x00016a50


	//   ....[4]....
        /*01d8*/ 	.word	0x00016b70


	//   ....[5]....
        /*01dc*/ 	.word	0x00016b90


	//----- nvinfo : EIATTR_CTAIDZ_USED
	.align		4
.L_766:
        /*01e0*/ 	.byte	0x01, 0x04
	.zero		2


	//----- nvinfo : EIATTR_CRS_STACK_SIZE
	.align		4
        /*01e4*/ 	.byte	0x04, 0x1e
        /*01e6*/ 	.short	(.L_768 - .L_767)
.L_767:
        /*01e8*/ 	.word	0x00000000
.L_768:


//--------------------- .nv.info._ZN5flash16flash_fwd_kernelI23Flash_fwd_kernel_traitsILi256ELi128ELi64ELi8ELb0ELb0EN7cutlass6half_tE19Flash_kernel_traitsILi256ELi128ELi64ELi8ES3_EELb1ELb0ELb0ELb0ELb0ELb1ELb0ELb0EEEvNS_16Flash_fwd_paramsE --------------------------
	.section	.nv.info._ZN5flash16flash_fwd_kernelI23Flash_fwd_kernel_traitsILi256ELi128ELi64ELi8ELb0ELb0EN7cutlass6half_tE19Flash_kernel_traitsILi256ELi128ELi64ELi8ES3_EELb1ELb0ELb0ELb0ELb0ELb1ELb0ELb0EEEvNS_16Flash_fwd_paramsE,"",@"SHT_CUDA_INFO"
	.sectionflags	@""
	.align	4


	//----- nvinfo : EIATTR_CUDA_API_VERSION
	.align		4
        /*0000*/ 	.byte	0x04, 0x37
        /*0002*/ 	.short	(.L_770 - .L_769)
.L_769:
        /*0004*/ 	.word	0x00000082


	//----- nvinfo : EIATTR_SW2861232_WAR
	.align		4
.L_770:
        /*0008*/ 	.byte	0x01, 0x35
	.zero		2


	//----- nvinfo : EIATTR_PARAM_CBANK
	.align		4
        /*000c*/ 	.byte	0x04, 0x0a
        /*000e*/ 	.short	(.L_772 - .L_771)
	.align		4
.L_771:
        /*0010*/ 	.word	index@(.nv.constant0._ZN5flash16flash_fwd_kernelI23Flash_fwd_kernel_traitsILi256ELi128ELi64ELi8ELb0ELb0EN7cutlass6half_tE19Flash_kernel_traitsILi256ELi128ELi64ELi8ES3_EELb1ELb0ELb0ELb0ELb0ELb1ELb0ELb0EEEvNS_16Flash_fwd_paramsE)
        /*0014*/ 	.short	0x0160
        /*0016*/ 	.short	0x01d0


	//----- nvinfo : EIATTR_CBANK_PARAM_SIZE
	.align		4
.L_772:
        /*0018*/ 	.byte	0x03, 0x19
        /*001a*/ 	.short	0x01d0


	//----- nvinfo : EIATTR_KPARAM_INFO
	.align		4
        /*001c*/ 	.byte	0x04, 0x17
        /*001e*/ 	.short	(.L_774 - .L_773)
.L_773:
        /*0020*/ 	.word	0x00000000
        /*0024*/ 	.short	0x0000
        /*0026*/ 	.short	0x0000
        /*0028*/ 	.byte	0x00, 0xf0, 0x41, 0x07


	//----- nvinfo : EIATTR_MAXREG_COUNT
	.align		4
.L_774:
        /*002c*/ 	.byte	0x03, 0x1b
        /*002e*/ 	.short	0x00ff


	//----- nvinfo : EIATTR_NUM_BARRIERS
	.align		4
        /*0030*/ 	.byte	0x02, 0x4c
        /*0032*/ 	.byte	0x01
	.zero		1


	//----- nvinfo : EIATTR_ANNOTATIONS
	.align		4
        /*0034*/ 	.byte	0x04, 0x55
        /*0036*/ 	.short	(.L_776 - .L_775)


	//   ....[0]....
.L_775:
        /*0038*/ 	.word	0x00000001
        /*003c*/ 	.byte	0xa0, 0x4f, 0x00, 0x00, 0x01, 0x00, 0x00, 0x00, 0x00, 0x61, 0x00, 0x00, 0x01, 0x00, 0x00, 0x00
        /*004c*/ 	.byte	0x20, 0x62, 0x00, 0x00, 0x01, 0x00, 0x00, 0x00, 0xe0, 0x7f, 0x00, 0x00


	//----- nvinfo : EIATTR_MERCURY_ISA_VERSION
	.align		4
.L_776:
        /*0058*/ 	.byte	0x03, 0x5f
        /*005a*/ 	.short	0x0000


	//----- nvinfo : EIATTR_COOP_GROUP_MASK_REGIDS
	.align		4
        /*005c*/ 	.byte	0x04, 0x29
        /*005e*/ 	.short	(.L_778 - .L_777)


	//   ....[0]....
.L_777:
        /*0060*/ 	.word	0xffffffff


	//   ....[1]....
        /*0064*/ 	.word	0xffffffff


	//   ....[2]....
        /*0068*/ 	.word	0xffffffff


	//   ....[3]....
        /*006c*/ 	.word	0xffffffff


	//   ....[4]....
        /*0070*/ 	.word	0xffffffff


	//   ....[5]....
        /*0074*/ 	.word	0xffffffff


	//   ....[6]....
        /*0078*/ 	.word	0xffffffff


	//   ....[7]....
        /*007c*/ 	.word	0xffffffff


	//   ....[8]....
        /*0080*/ 	.word	0xffffffff


	//   ....[9]....
        /*0084*/ 	.word	0xffffffff


	//   ....[10]....
        /*0088*/ 	.word	0xffffffff


	//   ....[11]....
        /*008c*/ 	.word	0xffffffff


	//----- nvinfo : EIATTR_COOP_GROUP_INSTR_OFFSETS
	.align		4
.L_778:
        /*0090*/ 	.byte	0x04, 0x28
        /*0092*/ 	.short	(.L_780 - .L_779)


	//   ....[0]....
.L_779:
        /*0094*/ 	.word	0x000032b0


	//   ....[1]....
        /*0098*/ 	.word	0x000033c0


	//   ....[2]....
        /*009c*/ 	.word	0x000033e0


	//   ....[3]....
        /*00a0*/ 	.word	0x00003480


	//   ....[4]....
        /*00a4*/ 	.word	0x00006360


	//   ....[5]....
        /*00a8*/ 	.word	0x00006370


	//   ....[6]....
        /*00ac*/ 	.word	0x000063c0


	//   ....[7]....
        /*00b0*/ 	.word	0x000063d0


	//   ....[8]....
        /*00b4*/ 	.word	0x00008910


	//   ....[9]....
        /*00b8*/ 	.word	0x00008950


	//   ....[10]....
        /*00bc*/ 	.word	0x00008a60


	//   ....[11]....
        /*00c0*/ 	.word	0x00008a80


	//----- nvinfo : EIATTR_EXIT_INSTR_OFFSETS
	.align		4
.L_780:
        /*00c4*/ 	.byte	0x04, 0x1c
        /*00c6*/ 	.short	(.L_782 - .L_781)


	//   ....[0]....
.L_781:
        /*00c8*/ 	.word	0x00000720


	//   ....[1]....
        /*00cc*/ 	.word	0x0000a690


	//   ....[2]....
        /*00d0*/ 	.word	0x0000a780


	//   ....[3]....
        /*00d4*/ 	.word	0x0000b160


	//   ....[4]....
        /*00d8*/ 	.word	0x0000b1e0


	//----- nvinfo : EIATTR_CTAIDZ_USED
	.align		4
.L_782:
        /*00dc*/ 	.byte	0x01, 0x04
	.zero		2


	//----- nvinfo : EIATTR_CRS_STACK_SIZE
	.align		4
        /*00e0*/ 	.byte	0x04, 0x1e
        /*00e2*/ 	.short	(.L_784 - .L_783)
.L_783:
        /*00e4*/ 	.word	0x00000000
.L_784:


//--------------------- .nv.info._ZN5flash16flash_fwd_kernelI23Flash_fwd_kernel_traitsILi256ELi128ELi64ELi8ELb0ELb0EN7cutlass6half_tE19Flash_kernel_traitsILi256ELi128ELi64ELi8ES3_EELb0ELb0ELb0ELb0ELb0ELb1ELb1ELb0EEEvNS_16Flash_fwd_paramsE --------------------------
	.section	.nv.info._ZN5flash16flash_fwd_kernelI23Flash_fwd_kernel_traitsILi256ELi128ELi64ELi8ELb0ELb0EN7cutlass6half_tE19Flash_kernel_traitsILi256ELi128ELi64ELi8ES3_EELb0ELb0ELb0ELb0ELb0ELb1ELb1ELb0EEEvNS_16Flash_fwd_paramsE,"",@"SHT_CUDA_INFO"
	.sectionflags	@""
	.align	4


	//----- nvinfo : EIATTR_CUDA_API_VERSION
	.align		4
        /*0000*/ 	.byte	0x04, 0x37
        /*0002*/ 	.short	(.L_786 - .L_785)
.L_785:
        /*0004*/ 	.word	0x00000082


	//----- nvinfo : EIATTR_SW2861232_WAR
	.align		4
.L_786:
        /*0008*/ 	.byte	0x01, 0x35
	.zero		2


	//----- nvinfo : EIATTR_PARAM_CBANK
	.align		4
        /*000c*/ 	.byte	0x04, 0x0a
        /*000e*/ 	.short	(.L_788 - .L_787)
	.align		4
.L_787:
        /*0010*/ 	.word	index@(.nv.constant0._ZN5flash16flash_fwd_kernelI23Flash_fwd_kernel_traitsILi256ELi128ELi64ELi8ELb0ELb0EN7cutlass6half_tE19Flash_kernel_traitsILi256ELi128ELi64ELi8ES3_EELb0ELb0ELb0ELb0ELb0ELb1ELb1ELb0EEEvNS_16Flash_fwd_paramsE)
        /*0014*/ 	.short	0x0160
        /*0016*/ 	.short	0x01d0


	//----- nvinfo : EIATTR_CBANK_PARAM_SIZE
	.align		4
.L_788:
        /*0018*/ 	.byte	0x03, 0x19
        /*001a*/ 	.short	0x01d0


	//----- nvinfo : EIATTR_KPARAM_INFO
	.align		4
        /*001c*/ 	.byte	0x04, 0x17
        /*001e*/ 	.short	(.L_790 - .L_789)
.L_789:
        /*0020*/ 	.word	0x00000000
        /*0024*/ 	.short	0x0000
        /*0026*/ 	.short	0x0000
        /*0028*/ 	.byte	0x00, 0xf0, 0x41, 0x07


	//----- nvinfo : EIATTR_MAXREG_COUNT
	.align		4
.L_790:
        /*002c*/ 	.byte	0x03, 0x1b
        /*002e*/ 	.short	0x00ff


	//----- nvinfo : EIATTR_NUM_BARRIERS
	.align		4
        /*0030*/ 	.byte	0x02, 0x4c
        /*0032*/ 	.byte	0x01
	.zero		1


	//----- nvinfo : EIATTR_ANNOTATIONS
	.align		4
        /*0034*/ 	.byte	0x04, 0x55
        /*0036*/ 	.short	(.L_792 - .L_791)


	//   ....[0]....
.L_791:
        /*0038*/ 	.word	0x00000001
        /*003c*/ 	.byte	0x40, 0x41, 0x00, 0x00, 0x01, 0x00, 0x00, 0x00, 0x30, 0x5d, 0x00, 0x00, 0x01, 0x00, 0x00, 0x00
        /*004c*/ 	.byte	0x50, 0x75, 0x00, 0x00, 0x01, 0x00, 0x00, 0x00, 0xc0, 0x7a, 0x00, 0x00


	//----- nvinfo : EIATTR_MERCURY_ISA_VERSION
	.align		4
.L_792:
        /*0058*/ 	.byte	0x03, 0x5f
        /*005a*/ 	.short	0x0000


	//----- nvinfo : EIATTR_COOP_GROUP_MASK_REGIDS
	.align		4
        /*005c*/ 	.byte	0x04, 0x29
        /*005e*/ 	.short	(.L_794 - .L_793)


	//   ....[0]....
.L_793:
        /*0060*/ 	.word	0xffffffff


	//   ....[1]....
        /*0064*/ 	.word	0xffffffff


	//   ....[2]....
        /*0068*/ 	.word	0xffffffff


	//   ....[3]....
        /*006c*/ 	.word	0xffffffff


	//   ....[4]....
        /*0070*/ 	.word	0xffffffff


	//   ....[5]....
        /*0074*/ 	.word	0xffffffff


	//   ....[6]....
        /*0078*/ 	.word	0xffffffff


	//   ....[7]....
        /*007c*/ 	.word	0xffffffff


	//   ....[8]....
        /*0080*/ 	.word	0xffffffff


	//   ....[9]....
        /*0084*/ 	.word	0xffffffff


	//   ....[10]....
        /*0088*/ 	.word	0xffffffff


	//   ....[11]....
        /*008c*/ 	.word	0xffffffff


	//----- nvinfo : EIATTR_COOP_GROUP_INSTR_OFFSETS
	.align		4
.L_794:
        /*0090*/ 	.byte	0x04, 0x28
        /*0092*/ 	.short	(.L_796 - .L_795)


	//   ....[0]....
.L_795:
        /*0094*/ 	.word	0x000032c0


	//   ....[1]....
        /*0098*/ 	.word	0x000032e0


	//   ....[2]....
        /*009c*/ 	.word	0x00003380


	//   ....[3]....
        /*00a0*/ 	.word	0x00003390


	//   ....[4]....
        /*00a4*/ 	.word	0x00005e70


	//   ....[5]....
        /*00a8*/ 	.word	0x00005e80


	//   ....[6]....
        /*00ac*/ 	.word	0x00005ea0


	//   ....[7]....
        /*00b0*/ 	.word	0x00005ec0


	//   ....[8]....
        /*00b4*/ 	.word	0x00007b00


	//   ....[9]....
        /*00b8*/ 	.word	0x00007c00


	//   ....[10]....
        /*00bc*/ 	.word	0x00007f90


	//   ....[11]....
        /*00c0*/ 	.word	0x00007fc0


	//----- nvinfo : EIATTR_EXIT_INSTR_OFFSETS
	.align		4
.L_796:
        /*00c4*/ 	.byte	0x04, 0x1c
        /*00c6*/ 	.short	(.L_798 - .L_797)


	//   ....[0]....
.L_797:
        /*00c8*/ 	.word	0x000004e0


	//   ....[1]....
        /*00cc*/ 	.word	0x00009820


	//   ....[2]....
        /*00d0*/ 	.word	0x00009910


	//   ....[3]....
        /*00d4*/ 	.word	0x0000a2e0


	//   ....[4]....
        /*00d8*/ 	.word	0x0000a360


	//----- nvinfo : EIATTR_CTAIDZ_USED
	.align		4
.L_798:
        /*00dc*/ 	.byte	0x01, 0x04
	.zero		2


	//----- nvinfo : EIATTR_CRS_STACK_SIZE
	.align		4
        /*00e0*/ 	.byte	0x04, 0x1e
        /*00e2*/ 	.short	(.L_800 - .L_799)
.L_799:
        /*00e4*/ 	.word	0x00000000
.L_800:


//--------------------- .nv.info._ZN5flash16flash_fwd_kernelI23Flash_fwd_kernel_traitsILi256ELi128ELi64ELi8ELb0ELb0EN7cutlass6half_tE19Flash_kernel_traitsILi256ELi128ELi64ELi8ES3_EELb1ELb0ELb0ELb1ELb0ELb0ELb0ELb0EEEvNS_16Flash_fwd_paramsE --------------------------
	.section	.nv.info._ZN5flash16flash_fwd_kernelI23Flash_fwd_kernel_traitsILi256ELi128ELi64ELi8ELb0ELb0EN7cutlass6half_tE19Flash_kernel_traitsILi256ELi128ELi64ELi8ES3_EELb1ELb0ELb0ELb1ELb0ELb0ELb0ELb0EEEvNS_16Flash_fwd_paramsE,"",@"SHT_CUDA_INFO"
	.sectionflags	@""
	.align	4


	//----- nvinfo : EIATTR_CUDA_API_VERSION
	.align		4
        /*0000*/ 	.byte	0x04, 0x37
        /*0002*/ 	.short	(.L_802 - .L_801)
.L_801:
        /*0004*/ 	.word	0x00000082


	//----- nvinfo : EIATTR_SW2861232_WAR
	.align		4
.L_802:
        /*0008*/ 	.byte	0x01, 0x35
	.zero		2


	//----- nvinfo : EIATTR_PARAM_CBANK
	.align		4
        /*000c*/ 	.byte	0x04, 0x0a
        /*000e*/ 	.short	(.L_804 - .L_803)
	.align		4
.L_803:
        /*0010*/ 	.word	index@(.nv.constant0._ZN5flash16flash_fwd_kernelI23Flash_fwd_kernel_traitsILi256ELi128ELi64ELi8ELb0ELb0EN7cutlass6half_tE19Flash_kernel_traitsILi256ELi128ELi64ELi8ES3_EELb1ELb0ELb0ELb1ELb0ELb0ELb0ELb0EEEvNS_16Flash_fwd_paramsE)
        /*0014*/ 	.short	0x0160
        /*0016*/ 	.short	0x01d0


	//----- nvinfo : EIATTR_CBANK_PARAM_SIZE
	.align		4
.L_804:
        /*0018*/ 	.byte	0x03, 0x19
        /*001a*/ 	.short	0x01d0


	//----- nvinfo : EIATTR_KPARAM_INFO
	.align		4
        /*001c*/ 	.byte	0x04, 0x17
        /*001e*/ 	.short	(.L_806 - .L_805)
.L_805:
        /*0020*/ 	.word	0x00000000
        /*0024*/ 	.short	0x0000
        /*0026*/ 	.short	0x0000
        /*0028*/ 	.byte	0x00, 0xf0, 0x41, 0x07


	//----- nvinfo : EIATTR_MAXREG_COUNT
	.align		4
.L_806:
        /*002c*/ 	.byte	0x03, 0x1b
        /*002e*/ 	.short	0x00ff


	//----- nvinfo : EIATTR_NUM_BARRIERS
	.align		4
        /*0030*/ 	.byte	0x02, 0x4c
        /*0032*/ 	.byte	0x01
	.zero		1


	//----- nvinfo : EIATTR_ANNOTATIONS
	.align		4
        /*0034*/ 	.byte	0x04, 0x55
        /*0036*/ 	.short	(.L_808 - .L_807)


	//   ....[0]....
.L_807:
        /* <DEDUP_REMOVED lines=12> */


	//----- nvinfo : EIATTR_MERCURY_ISA_VERSION
	.align		4
.L_808:
        /*00e8*/ 	.byte	0x03, 0x5f
        /*00ea*/ 	.short	0x0000


	//----- nvinfo : EIATTR_INT_WARP_WIDE_INSTR_OFFSETS
	.align		4
        /*00ec*/ 	.byte	0x04, 0x31
        /*00ee*/ 	.short	(.L_810 - .L_809)


	//   ....[0]....
.L_809:
        /*00f0*/ 	.word	0x00007ec0


	//----- nvinfo : EIATTR_COOP_GROUP_MASK_REGIDS
	.align		4
.L_810:
        /*00f4*/ 	.byte	0x04, 0x29
        /*00f6*/ 	.short	(.L_812 - .L_811)


	//   ....[0]....
.L_811:
        /*00f8*/ 	.word	0xffffffff


	//   ....[1]....
        /*00fc*/ 	.word	0xffffffff


	//   ....[2]....
        /*0100*/ 	.word	0xffffffff


	//   ....[3]....
        /*0104*/ 	.word	0xffffffff


	//   ....[4]....
        /*0108*/ 	.word	0xffffffff


	//   ....[5]....
        /*010c*/ 	.word	0xffffffff


	//   ....[6]....
        /*0110*/ 	.word	0xffffffff


	//   ....[7]....
        /*0114*/ 	.word	0xffffffff


	//   ....[8]....
        /*0118*/ 	.word	0xffffffff


	//   ....[9]....
        /*011c*/ 	.word	0xffffffff


	//   ....[10]....
        /*0120*/ 	.word	0xffffffff


	//   ....[11]....
        /*0124*/ 	.word	0xffffffff


	//----- nvinfo : EIATTR_COOP_GROUP_INSTR_OFFSETS
	.align		4
.L_812:
        /*0128*/ 	.byte	0x04, 0x28
        /*012a*/ 	.short	(.L_814 - .L_813)


	//   ....[0]....
.L_813:
        /*012c*/ 	.word	0x00005050


	//   ....[1]....
        /*0130*/ 	.word	0x00005100


	//   ....[2]....
        /*0134*/ 	.word	0x00005120


	//   ....[3]....
        /*0138*/ 	.word	0x000051c0


	//   ....[4]....
        /*013c*/ 	.word	0x00009ee0


	//   ....[5]....
        /*0140*/ 	.word	0x00009f70


	//   ....[6]....
        /*0144*/ 	.word	0x00009f90


	//   ....[7]....
        /*0148*/ 	.word	0x0000a040


	//   ....[8]....
        /*014c*/ 	.word	0x0000c4c0


	//   ....[9]....
        /*0150*/ 	.word	0x0000c500


	//   ....[10]....
        /*0154*/ 	.word	0x0000c5e0


	//   ....[11]....
        /*0158*/ 	.word	0x0000c610


	//----- nvinfo : EIATTR_EXIT_INSTR_OFFSETS
	.align		4
.L_814:
        /*015c*/ 	.byte	0x04, 0x1c
        /*015e*/ 	.short	(.L_816 - .L_815)


	//   ....[0]....
.L_815:
        /*0160*/ 	.word	0x00000730


	//   ....[1]....
        /*0164*/ 	.word	0x0000e3c0


	//   ....[2]....
        /*0168*/ 	.word	0x0000e4e0


	//   ....[3]....
        /*016c*/ 	.word	0x0000e500


	//   ....[4]....
        /*0170*/ 	.word	0x0000f020


	//   ....[5]....
        /*0174*/ 	.word	0x0000f0a0


	//----- nvinfo : EIATTR_CTAIDZ_USED
	.align		4
.L_816:
        /*0178*/ 	.byte	0x01, 0x04
	.zero		2


	//----- nvinfo : EIATTR_CRS_STACK_SIZE
	.align		4
        /*017c*/ 	.byte	0x04, 0x1e
        /*017e*/ 	.short	(.L_818 - .L_817)
.L_817:
        /*0180*/ 	.word	0x00000000
.L_818:


//--------------------- .nv.info._ZN5flash16flash_fwd_kernelI23Flash_fwd_kernel_traitsILi256ELi128ELi64ELi8ELb0ELb0EN7cutlass6half_tE19Flash_kernel_traitsILi256ELi128ELi64ELi8ES3_EELb1ELb0ELb0ELb0ELb0ELb0ELb0ELb1EEEvNS_16Flash_fwd_paramsE --------------------------
	.section	.nv.info._ZN5flash16flash_fwd_kernelI23Flash_fwd_kernel_traitsILi256ELi128ELi64ELi8ELb0ELb0EN7cutlass6half_tE19Flash_kernel_traitsILi256ELi128ELi64ELi8ES3_EELb1ELb0ELb0ELb0ELb0ELb0ELb0ELb1EEEvNS_16Flash_fwd_paramsE,"",@"SHT_CUDA_INFO"
	.sectionflags	@""
	.align	4


	//----- nvinfo : EIATTR_CUDA_API_VERSION
	.align		4
        /*0000*/ 	.byte	0x04, 0x37
        /*0002*/ 	.short	(.L_820 - .L_819)
.L_819:
        /*0004*/ 	.word	0x00000082


	//----- nvinfo : EIATTR_SW2861232_WAR
	.align		4
.L_820:
        /*0008*/ 	.byte	0x01, 0x35
	.zero		2


	//----- nvinfo : EIATTR_PARAM_CBANK
	.align		4
        /*000c*/ 	.byte	0x04, 0x0a
        /*000e*/ 	.short	(.L_822 - .L_821)
	.align		4
.L_821:
        /*0010*/ 	.word	index@(.nv.constant0._ZN5flash16flash_fwd_kernelI23Flash_fwd_kernel_traitsILi256ELi128ELi64ELi8ELb0ELb0EN7cutlass6half_tE19Flash_kernel_traitsILi256ELi128ELi64ELi8ES3_EELb1ELb0ELb0ELb0ELb0ELb0ELb0ELb1EEEvNS_16Flash_fwd_paramsE)
        /*0014*/ 	.short	0x0160
        /*0016*/ 	.short	0x01d0


	//----- nvinfo : EIATTR_CBANK_PARAM_SIZE
	.align		4
.L_822:
        /*0018*/ 	.byte	0x03, 0x19
        /*001a*/ 	.short	0x01d0


	//----- nvinfo : EIATTR_KPARAM_INFO
	.align		4
        /*001c*/ 	.byte	0x04, 0x17
        /*001e*/ 	.short	(.L_824 - .L_823)
.L_823:
        /*0020*/ 	.word	0x00000000
        /*0024*/ 	.short	0x0000
        /*0026*/ 	.short	0x0000
        /*0028*/ 	.byte	0x00, 0xf0, 0x41, 0x07


	//----- nvinfo : EIATTR_MAXREG_COUNT
	.align		4
.L_824:
        /*002c*/ 	.byte	0x03, 0x1b
        /*002e*/ 	.short	0x00ff


	//----- nvinfo : EIATTR_NUM_BARRIERS
	.align		4
        /*0030*/ 	.byte	0x02, 0x4c
        /*0032*/ 	.byte	0x01
	.zero		1


	//----- nvinfo : EIATTR_ANNOTATIONS
	.align		4
        /*0034*/ 	.byte	0x04, 0x55
        /*0036*/ 	.short	(.L_826 - .L_825)


	//   ....[0]....
.L_825:
        /* <DEDUP_REMOVED lines=23> */


	//----- nvinfo : EIATTR_MERCURY_ISA_VERSION
	.align		4
.L_826:
        /*0190*/ 	.byte	0x03, 0x5f
        /*0192*/ 	.short	0x0000


	//----- nvinfo : EIATTR_COOP_GROUP_MASK_REGIDS
	.align		4
        /*0194*/ 	.byte	0x04, 0x29
        /*0196*/ 	.short	(.L_828 - .L_827)


	//   ....[0]....
.L_827:
        /*0198*/ 	.word	0xffffffff


	//   ....[1]....
        /*019c*/ 	.word	0xffffffff


	//   ....[2]....
        /*01a0*/ 	.word	0xffffffff


	//   ....[3]....
        /*01a4*/ 	.word	0xffffffff


	//   ....[4]....
        /*01a8*/ 	.word	0xffffffff


	//   ....[5]....
        /*01ac*/ 	.word	0xffffffff


	//   ....[6]....
        /*01b0*/ 	.word	0xffffffff


	//   ....[7]....
        /*01b4*/ 	.word	0xffffffff


	//   ....[8]....
        /*01b8*/ 	.word	0xffffffff


	//   ....[9]....
        /*01bc*/ 	.word	0xffffffff


	//   ....[10]....
        /*01c0*/ 	.word	0xffffffff


	//   ....[11]....
        /*01c4*/ 	.word	0xffffffff


	//----- nvinfo : EIATTR_COOP_GROUP_INSTR_OFFSETS
	.align		4
.L_828:
        /*01c8*/ 	.byte	0x04, 0x28
        /*01ca*/ 	.short	(.L_830 - .L_829)


	//   ....[0]....
.L_829:
        /*01cc*/ 	.word	0x000046b0


	//   ....[1]....
        /*01d0*/ 	.word	0x00004700


	//   ....[2]....
        /*01d4*/ 	.word	0x000047e0


	//   ....[3]....
        /*01d8*/ 	.word	0x00004840


	//   ....[4]....
        /*01dc*/ 	.word	0x00009230


	//   ....[5]....
        /*01e0*/ 	.word	0x00009240


	//   ....[6]....
        /*01e4*/ 	.word	0x000092b0


	//   ....[7]....
        /*01e8*/ 	.word	0x000092e0


	//   ....[8]....
        /*01ec*/ 	.word	0x0000cbb0


	//   ....[9]....
        /*01f0*/ 	.word	0x0000cce0


	//   ....[10]....
        /*01f4*/ 	.word	0x0000d510


	//   ....[11]....
        /*01f8*/ 	.word	0x0000d540


	//----- nvinfo : EIATTR_EXIT_INSTR_OFFSETS
	.align		4
.L_830:
        /*01fc*/ 	.byte	0x04, 0x1c
        /*01fe*/ 	.short	(.L_832 - .L_831)


	//   ....[0]....
.L_831:
        /*0200*/ 	.word	0x00000660


	//   ....[1]....
        /*0204*/ 	.word	0x0000e9d0


	//   ....[2]....
        /*0208*/ 	.word	0x0000eae0


	//   ....[3]....
        /*020c*/ 	.word	0x0000eb00


	//   ....[4]....
        /*0210*/ 	.word	0x0000f610


	//   ....[5]....
        /*0214*/ 	.word	0x0000f690


	//----- nvinfo : EIATTR_CTAIDZ_USED
	.align		4
.L_832:
        /*0218*/ 	.byte	0x01, 0x04
	.zero		2


	//----- nvinfo : EIATTR_CRS_STACK_SIZE
	.align		4
        /*021c*/ 	.byte	0x04, 0x1e
        /*021e*/ 	.short	(.L_834 - .L_833)
.L_833:
        /*0220*/ 	.word	0x00000000
.L_834:


//--------------------- .nv.info._ZN5flash16flash_fwd_kernelI23Flash_fwd_kernel_traitsILi256ELi128ELi64ELi8ELb0ELb0EN7cutlass6half_tE19Flash_kernel_traitsILi256ELi128ELi64ELi8ES3_EELb0ELb0ELb0ELb0ELb0ELb0ELb1ELb0EEEvNS_16Flash_fwd_paramsE --------------------------
	.section	.nv.info._ZN5flash16flash_fwd_kernelI23Flash_fwd_kernel_traitsILi256ELi128ELi64ELi8ELb0ELb0EN7cutlass6half_tE19Flash_kernel_traitsILi256ELi128ELi64ELi8ES3_EELb0ELb0ELb0ELb0ELb0ELb0ELb1ELb0EEEvNS_16Flash_fwd_paramsE,"",@"SHT_CUDA_INFO"
	.sectionflags	@""
	.align	4


	//----- nvinfo : EIATTR_CUDA_API_VERSION
	.align		4
        /*0000*/ 	.byte	0x04, 0x37
        /*0002*/ 	.short	(.L_836 - .L_835)
.L_835:
        /*0004*/ 	.word	0x00000082


	//----- nvinfo : EIATTR_SW2861232_WAR
	.align		4
.L_836:
        /*0008*/ 	.byte	0x01, 0x35
	.zero		2


	//----- nvinfo : EIATTR_PARAM_CBANK
	.align		4
        /*000c*/ 	.byte	0x04, 0x0a
        /*000e*/ 	.short	(.L_838 - .L_837)
	.align		4
.L_837:
        /*0010*/ 	.word	index@(.nv.constant0._ZN5flash16flash_fwd_kernelI23Flash_fwd_kernel_traitsILi256ELi128ELi64ELi8ELb0ELb0EN7cutlass6half_tE19Flash_kernel_traitsILi256ELi128ELi64ELi8ES3_EELb0ELb0ELb0ELb0ELb0ELb0ELb1ELb0EEEvNS_16Flash_fwd_paramsE)
        /*0014*/ 	.short	0x0160
        /*0016*/ 	.short	0x01d0


	//----- nvinfo : EIATTR_CBANK_PARAM_SIZE
	.align		4
.L_838:
        /*0018*/ 	.byte	0x03, 0x19
        /*001a*/ 	.short	0x01d0


	//----- nvinfo : EIATTR_KPARAM_INFO
	.align		4
        /*001c*/ 	.byte	0x04, 0x17
        /*001e*/ 	.short	(.L_840 - .L_839)
.L_839:
        /*0020*/ 	.word	0x00000000
        /*0024*/ 	.short	0x0000
        /*0026*/ 	.short	0x0000
        /*0028*/ 	.byte	0x00, 0xf0, 0x41, 0x07


	//----- nvinfo : EIATTR_MAXREG_COUNT
	.align		4
.L_840:
        /*002c*/ 	.byte	0x03, 0x1b
        /*002e*/ 	.short	0x00ff


	//----- nvinfo : EIATTR_NUM_BARRIERS
	.align		4
        /*0030*/ 	.byte	0x02, 0x4c
        /*0032*/ 	.byte	0x01
	.zero		1


	//----- nvinfo : EIATTR_ANNOTATIONS
	.align		4
        /*0034*/ 	.byte	0x04, 0x55
        /*0036*/ 	.short	(.L_842 - .L_841)


	//   ....[0]....
.L_841:
        /* <DEDUP_REMOVED lines=8> */


	//----- nvinfo : EIATTR_MERCURY_ISA_VERSION
	.align		4
.L_842:
        /*00a8*/ 	.byte	0x03, 0x5f
        /*00aa*/ 	.short	0x0000


	//----- nvinfo : EIATTR_INT_WARP_WIDE_INSTR_OFFSETS
	.align		4
        /*00ac*/ 	.byte	0x04, 0x31
        /*00ae*/ 	.short	(.L_844 - .L_843)


	//   ....[0]....
.L_843:
        /*00b0*/ 	.word	0x00005bb0


	//----- nvinfo : EIATTR_COOP_GROUP_MASK_REGIDS
	.align		4
.L_844:
        /*00b4*/ 	.byte	0x04, 0x29
        /*00b6*/ 	.short	(.L_846 - .L_845)


	//   ....[0]....
.L_845:
        /*00b8*/ 	.word	0xffffffff


	//   ....[1]....
        /*00bc*/ 	.word	0xffffffff


	//   ....[2]....
        /*00c0*/ 	.word	0xffffffff


	//   ....[3]....
        /*00c4*/ 	.word	0xffffffff


	//   ....[4]....
        /*00c8*/ 	.word	0xffffffff


	//   ....[5]....
        /*00cc*/ 	.word	0xffffffff


	//   ....[6]....
        /*00d0*/ 	.word	0xffffffff


	//   ....[7]....
        /*00d4*/ 	.word	0xffffffff


	//   ....[8]....
        /*00d8*/ 	.word	0xffffffff


	//   ....[9]....
        /*00dc*/ 	.word	0xffffffff


	//   ....[10]....
        /*00e0*/ 	.word	0xffffffff


	//   ....[11]....
        /*00e4*/ 	.word	0xffffffff


	//----- nvinfo : EIATTR_COOP_GROUP_INSTR_OFFSETS
	.align		4
.L_846:
        /*00e8*/ 	.byte	0x04, 0x28
        /*00ea*/ 	.short	(.L_848 - .L_847)


	//   ....[0]....
.L_847:
        /*00ec*/ 	.word	0x000044f0


	//   ....[1]....
        /*00f0*/ 	.word	0x00004510


	//   ....[2]....
        /*00f4*/ 	.word	0x000045b0


	//   ....[3]....
        /*00f8*/ 	.word	0x000045c0


	//   ....[4]....
        /*00fc*/ 	.word	0x00007a90


	//   ....[5]....
        /*0100*/ 	.word	0x00007ab0


	//   ....[6]....
        /*0104*/ 	.word	0x00007ae0


	//   ....[7]....
        /*0108*/ 	.word	0x00007af0


	//   ....[8]....
        /*010c*/ 	.word	0x00009af0


	//   ....[9]....
        /*0110*/ 	.word	0x00009b00


	//   ....[10]....
        /*0114*/ 	.word	0x00009b30


	//   ....[11]....
        /*0118*/ 	.word	0x00009b50


	//----- nvinfo : EIATTR_EXIT_INSTR_OFFSETS
	.align		4
.L_848:
        /*011c*/ 	.byte	0x04, 0x1c
        /*011e*/ 	.short	(.L_850 - .L_849)


	//   ....[0]....
.L_849:
        /*0120*/ 	.word	0x000004e0


	//   ....[1]....
        /*0124*/ 	.word	0x0000b670


	//   ....[2]....
        /*0128*/ 	.word	0x0000b790


	//   ....[3]....
        /*012c*/ 	.word	0x0000b7b0


	//   ....[4]....
        /*0130*/ 	.word	0x0000c2b0


	//   ....[5]....
        /*0134*/ 	.word	0x0000c330


	//----- nvinfo : EIATTR_CTAIDZ_USED
	.align		4
.L_850:
        /*0138*/ 	.byte	0x01, 0x04
	.zero		2


	//----- nvinfo : EIATTR_CRS_STACK_SIZE
	.align		4
        /*013c*/ 	.byte	0x04, 0x1e
        /*013e*/ 	.short	(.L_852 - .L_851)
.L_851:
        /*0140*/ 	.word	0x00000000
.L_852:


//--------------------- .nv.info._ZN5flash16flash_fwd_kernelI23Flash_fwd_kernel_traitsILi256ELi128ELi64ELi8ELb0ELb0EN7cutlass6half_tE19Flash_kernel_traitsILi256ELi128ELi64ELi8ES3_EELb1ELb0ELb0ELb1ELb0ELb0ELb0ELb1EEEvNS_16Flash_fwd_paramsE --------------------------
	.section	.nv.info._ZN5flash16flash_fwd_kernelI23Flash_fwd_kernel_traitsILi256ELi128ELi64ELi8ELb0ELb0EN7cutlass6half_tE19Flash_kernel_traitsILi256ELi128ELi64ELi8ES3_EELb1ELb0ELb0ELb1ELb0ELb0ELb0ELb1EEEvNS_16Flash_fwd_paramsE,"",@"SHT_CUDA_INFO"
	.sectionflags	@""
	.align	4


	//----- nvinfo : EIATTR_CUDA_API_VERSION
	.align		4
        /*0000*/ 	.byte	0x04, 0x37
        /*0002*/ 	.short	(.L_854 - .L_853)
.L_853:
        /*0004*/ 	.word	0x00000082


	//----- nvinfo : EIATTR_SW2861232_WAR
	.align		4
.L_854:
        /*0008*/ 	.byte	0x01, 0x35
	.zero		2


	//----- nvinfo : EIATTR_PARAM_CBANK
	.align		4
        /*000c*/ 	.byte	0x04, 0x0a
        /*000e*/ 	.short	(.L_856 - .L_855)
	.align		4
.L_855:
        /*0010*/ 	.word	index@(.nv.constant0._ZN5flash16flash_fwd_kernelI23Flash_fwd_kernel_traitsILi256ELi128ELi64ELi8ELb0ELb0EN7cutlass6half_tE19Flash_kernel_traitsILi256ELi128ELi64ELi8ES3_EELb1ELb0ELb0ELb1ELb0ELb0ELb0ELb1EEEvNS_16Flash_fwd_paramsE)
        /*0014*/ 	.short	0x0160
        /*0016*/ 	.short	0x01d0


	//----- nvinfo : EIATTR_CBANK_PARAM_SIZE
	.align		4
.L_856:
        /*0018*/ 	.byte	0x03, 0x19
        /*001a*/ 	.short	0x01d0


	//----- nvinfo : EIATTR_KPARAM_INFO
	.align		4
        /*001c*/ 	.byte	0x04, 0x17
        /*001e*/ 	.short	(.L_858 - .L_857)
.L_857:
        /*0020*/ 	.word	0x00000000
        /*0024*/ 	.short	0x0000
        /*0026*/ 	.short	0x0000
        /*0028*/ 	.byte	0x00, 0xf0, 0x41, 0x07


	//----- nvinfo : EIATTR_MAXREG_COUNT
	.align		4
.L_858:
        /*002c*/ 	.byte	0x03, 0x1b
        /*002e*/ 	.short	0x00ff


	//----- nvinfo : EIATTR_NUM_BARRIERS
	.align		4
        /*0030*/ 	.byte	0x02, 0x4c
        /*0032*/ 	.byte	0x01
	.zero		1


	//----- nvinfo : EIATTR_ANNOTATIONS
	.align		4
        /*0034*/ 	.byte	0x04, 0x55
        /*0036*/ 	.short	(.L_860 - .L_859)


	//   ....[0]....
.L_859:
        /* <DEDUP_REMOVED lines=24> */


	//----- nvinfo : EIATTR_MERCURY_ISA_VERSION
	.align		4
.L_860:
        /*01a0*/ 	.byte	0x03, 0x5f
        /*01a2*/ 	.short	0x0000


	//----- nvinfo : EIATTR_COOP_GROUP_MASK_REGIDS
	.align		4
        /*01a4*/ 	.byte	0x04, 0x29
        /*01a6*/ 	.short	(.L_862 - .L_861)


	//   ....[0]....
.L_861:
        /*01a8*/ 	.word	0xffffffff


	//   ....[1]....
        /*01ac*/ 	.word	0xffffffff


	//   ....[2]....
        /*01b0*/ 	.word	0xffffffff


	//   ....[3]....
        /*01b4*/ 	.word	0xffffffff


	//   ....[4]....
        /*01b8*/ 	.word	0xffffffff


	//   ....[5]....
        /*01bc*/ 	.word	0xffffffff


	//   ....[6]....
        /*01c0*/ 	.word	0xffffffff


	//   ....[7]....
        /*01c4*/ 	.word	0xffffffff


	//   ....[8]....
        /*01c8*/ 	.word	0xffffffff


	//   ....[9]....
        /*01cc*/ 	.word	0xffffffff


	//   ....[10]....
        /*01d0*/ 	.word	0xffffffff


	//   ....[11]....
        /*01d4*/ 	.word	0xffffffff


	//----- nvinfo : EIATTR_COOP_GROUP_INSTR_OFFSETS
	.align		4
.L_862:
        /*01d8*/ 	.byte	0x04, 0x28
        /*01da*/ 	.short	(.L_864 - .L_863)


	//   ....[0]....
.L_863:
        /*01dc*/ 	.word	0x00005100


	//   ....[1]....
        /*01e0*/ 	.word	0x00005260


	//   ....[2]....
        /*01e4*/ 	.word	0x00005280


	//   ....[3]....
        /*01e8*/ 	.word	0x00005300


	//   ....[4]....
        /*01ec*/ 	.word	0x0000a340


	//   ....[5]....
        /*01f0*/ 	.word	0x0000a360


	//   ....[6]....
        /*01f4*/ 	.word	0x0000a3b0


	//   ....[7]....
        /*01f8*/ 	.word	0x0000a400


	//   ....[8]....
        /*01fc*/ 	.word	0x0000e0d0


	//   ....[9]....
        /*0200*/ 	.word	0x0000e0e0


	//   ....[10]....
        /*0204*/ 	.word	0x0000e120


	//   ....[11]....
        /*0208*/ 	.word	0x0000e130


	//----- nvinfo : EIATTR_EXIT_INSTR_OFFSETS
	.align		4
.L_864:
        /*020c*/ 	.byte	0x04, 0x1c
        /*020e*/ 	.short	(.L_866 - .L_865)


	//   ....[0]....
.L_865:
        /*0210*/ 	.word	0x00000660


	//   ....[1]....
        /*0214*/ 	.word	0x0000fc30


	//   ....[2]....
        /*0218*/ 	.word	0x0000fd40


	//   ....[3]....
        /*021c*/ 	.word	0x0000fd60


	//   ....[4]....
        /*0220*/ 	.word	0x00010880


	//   ....[5]....
        /*0224*/ 	.word	0x00010900


	//----- nvinfo : EIATTR_CTAIDZ_USED
	.align		4
.L_866:
        /*0228*/ 	.byte	0x01, 0x04
	.zero		2


	//----- nvinfo : EIATTR_CRS_STACK_SIZE
	.align		4
        /*022c*/ 	.byte	0x04, 0x1e
        /*022e*/ 	.short	(.L_868 - .L_867)
.L_867:
        /*0230*/ 	.word	0x00000000
.L_868:


//--------------------- .nv.info._ZN5flash16flash_fwd_kernelI23Flash_fwd_kernel_traitsILi256ELi128ELi64ELi8ELb0ELb0EN7cutlass6half_tE19Flash_kernel_traitsILi256ELi128ELi64ELi8ES3_EELb0ELb0ELb0ELb1ELb0ELb0ELb1ELb0EEEvNS_16Flash_fwd_paramsE --------------------------
	.section	.nv.info._ZN5flash16flash_fwd_kernelI23Flash_fwd_kernel_traitsILi256ELi128ELi64ELi8ELb0ELb0EN7cutlass6half_tE19Flash_kernel_traitsILi256ELi128ELi64ELi8ES3_EELb0ELb0ELb0ELb1ELb0ELb0ELb1ELb0EEEvNS_16Flash_fwd_paramsE,"",@"SHT_CUDA_INFO"
	.sectionflags	@""
	.align	4


	//----- nvinfo : EIATTR_CUDA_API_VERSION
	.align		4
        /*0000*/ 	.byte	0x04, 0x37
        /*0002*/ 	.short	(.L_870 - .L_869)
.L_869:
        /*0004*/ 	.word	0x00000082


	//----- nvinfo : EIATTR_SW2861232_WAR
	.align		4
.L_870:
        /*0008*/ 	.byte	0x01, 0x35
	.zero		2


	//----- nvinfo : EIATTR_PARAM_CBANK
	.align		4
        /*000c*/ 	.byte	0x04, 0x0a
        /*000e*/ 	.short	(.L_872 - .L_871)
	.align		4
.L_871:
        /*0010*/ 	.word	index@(.nv.constant0._ZN5flash16flash_fwd_kernelI23Flash_fwd_kernel_traitsILi256ELi128ELi64ELi8ELb0ELb0EN7cutlass6half_tE19Flash_kernel_traitsILi256ELi128ELi64ELi8ES3_EELb0ELb0ELb0ELb1ELb0ELb0ELb1ELb0EEEvNS_16Flash_fwd_paramsE)
        /*0014*/ 	.short	0x0160
        /*0016*/ 	.short	0x01d0


	//----- nvinfo : EIATTR_CBANK_PARAM_SIZE
	.align		4
.L_872:
        /*0018*/ 	.byte	0x03, 0x19
        /*001a*/ 	.short	0x01d0


	//----- nvinfo : EIATTR_KPARAM_INFO
	.align		4
        /*001c*/ 	.byte	0x04, 0x17
        /*001e*/ 	.short	(.L_874 - .L_873)
.L_873:
        /*0020*/ 	.word	0x00000000
        /*0024*/ 	.short	0x0000
        /*0026*/ 	.short	0x0000
        /*0028*/ 	.byte	0x00, 0xf0, 0x41, 0x07


	//----- nvinfo : EIATTR_MAXREG_COUNT
	.align		4
.L_874:
        /*002c*/ 	.byte	0x03, 0x1b
        /*002e*/ 	.short	0x00ff


	//----- nvinfo : EIATTR_NUM_BARRIERS
	.align		4
        /*0030*/ 	.byte	0x02, 0x4c
        /*0032*/ 	.byte	0x01
	.zero		1


	//----- nvinfo : EIATTR_ANNOTATIONS
	.align		4
        /*0034*/ 	.byte	0x04, 0x55
        /*0036*/ 	.short	(.L_876 - .L_875)


	//   ....[0]....
.L_875:
        /* <DEDUP_REMOVED lines=20> */


	//----- nvinfo : EIATTR_MERCURY_ISA_VERSION
	.align		4
.L_876:
        /*0160*/ 	.byte	0x03, 0x5f
        /*0162*/ 	.short	0x0000


	//----- nvinfo : EIATTR_INT_WARP_WIDE_INSTR_OFFSETS
	.align		4
        /*0164*/ 	.byte	0x04, 0x31
        /*0166*/ 	.short	(.L_878 - .L_877)


	//   ....[0]....
.L_877:
        /*0168*/ 	.word	0x00007420


	//----- nvinfo : EIATTR_COOP_GROUP_MASK_REGIDS
	.align		4
.L_878:
        /*016c*/ 	.byte	0x04, 0x29
        /*016e*/ 	.short	(.L_880 - .L_879)


	//   ....[0]....
.L_879:
        /*0170*/ 	.word	0xffffffff


	//   ....[1]....
        /*0174*/ 	.word	0xffffffff


	//   ....[2]....
        /*0178*/ 	.word	0xffffffff


	//   ....[3]....
        /*017c*/ 	.word	0xffffffff


	//   ....[4]....
        /*0180*/ 	.word	0xffffffff


	//   ....[5]....
        /*0184*/ 	.word	0xffffffff


	//   ....[6]....
        /*0188*/ 	.word	0xffffffff


	//   ....[7]....
        /*018c*/ 	.word	0xffffffff


	//   ....[8]....
        /*0190*/ 	.word	0xffffffff


	//   ....[9]....
        /*0194*/ 	.word	0xffffffff


	//   ....[10]....
        /*0198*/ 	.word	0xffffffff


	//   ....[11]....
        /*019c*/ 	.word	0xffffffff


	//----- nvinfo : EIATTR_COOP_GROUP_INSTR_OFFSETS
	.align		4
.L_880:
        /*01a0*/ 	.byte	0x04, 0x28
        /*01a2*/ 	.short	(.L_882 - .L_881)


	//   ....[0]....
.L_881:
        /*01a4*/ 	.word	0x00005190


	//   ....[1]....
        /*01a8*/ 	.word	0x000051e0


	//   ....[2]....
        /*01ac*/ 	.word	0x00005200


	//   ....[3]....
        /*01b0*/ 	.word	0x00005220


	//   ....[4]....
        /*01b4*/ 	.word	0x00009890


	//   ....[5]....
        /*01b8*/ 	.word	0x00009920


	//   ....[6]....
        /*01bc*/ 	.word	0x00009930


	//   ....[7]....
        /*01c0*/ 	.word	0x00009990


	//   ....[8]....
        /*01c4*/ 	.word	0x0000b550


	//   ....[9]....
        /*01c8*/ 	.word	0x0000b590


	//   ....[10]....
        /*01cc*/ 	.word	0x0000b680


	//   ....[11]....
        /*01d0*/ 	.word	0x0000b6b0


	//----- nvinfo : EIATTR_EXIT_INSTR_OFFSETS
	.align		4
.L_882:
        /*01d4*/ 	.byte	0x04, 0x1c
        /*01d6*/ 	.short	(.L_884 - .L_883)


	//   ....[0]....
.L_883:
        /*01d8*/ 	.word	0x000004e0


	//   ....[1]....
        /*01dc*/ 	.word	0x0000d420


	//   ....[2]....
        /*01e0*/ 	.word	0x0000d540


	//   ....[3]....
        /*01e4*/ 	.word	0x0000d560


	//   ....[4]....
        /*01e8*/ 	.word	0x0000e070


	//   ....[5]....
        /*01ec*/ 	.word	0x0000e0f0


	//----- nvinfo : EIATTR_CTAIDZ_USED
	.align		4
.L_884:
        /*01f0*/ 	.byte	0x01, 0x04
	.zero		2


	//----- nvinfo : EIATTR_CRS_STACK_SIZE
	.align		4
        /*01f4*/ 	.byte	0x04, 0x1e
        /*01f6*/ 	.short	(.L_886 - .L_885)
.L_885:
        /*01f8*/ 	.word	0x00000000
.L_886:


//--------------------- .nv.info._ZN5flash16flash_fwd_kernelI23Flash_fwd_kernel_traitsILi256ELi128ELi64ELi8ELb0ELb0EN7cutlass6half_tE19Flash_kernel_traitsILi256ELi128ELi64ELi8ES3_EELb1ELb0ELb1ELb0ELb0ELb1ELb0ELb0EEEvNS_16Flash_fwd_paramsE --------------------------
	.section	.nv.info._ZN5flash16flash_fwd_kernelI23Flash_fwd_kernel_traitsILi256ELi128ELi64ELi8ELb0ELb0EN7cutlass6half_tE19Flash_kernel_traitsILi256ELi128ELi64ELi8ES3_EELb1ELb0ELb1ELb0ELb0ELb1ELb0ELb0EEEvNS_16Flash_fwd_paramsE,"",@"SHT_CUDA_INFO"
	.sectionflags	@""
	.align	4


	//----- nvinfo : EIATTR_CUDA_API_VERSION
	.align		4
        /*0000*/ 	.byte	0x04, 0x37
        /*0002*/ 	.short	(.L_888 - .L_887)
.L_887:
        /*0004*/ 	.word	0x00000082


	//----- nvinfo : EIATTR_SW2861232_WAR
	.align		4
.L_888:
        /*0008*/ 	.byte	0x01, 0x35
	.zero		2


	//----- nvinfo : EIATTR_PARAM_CBANK
	.align		4
        /*000c*/ 	.byte	0x04, 0x0a
        /*000e*/ 	.short	(.L_890 - .L_889)
	.align		4
.L_889:
        /*0010*/ 	.word	index@(.nv.constant0._ZN5flash16flash_fwd_kernelI23Flash_fwd_kernel_traitsILi256ELi128ELi64ELi8ELb0ELb0EN7cutlass6half_tE19Flash_kernel_traitsILi256ELi128ELi64ELi8ES3_EELb1ELb0ELb1ELb0ELb0ELb1ELb0ELb0EEEvNS_16Flash_fwd_paramsE)
        /*0014*/ 	.short	0x0160
        /*0016*/ 	.short	0x01d0


	//----- nvinfo : EIATTR_CBANK_PARAM_SIZE
	.align		4
.L_890:
        /*0018*/ 	.byte	0x03, 0x19
        /*001a*/ 	.short	0x01d0


	//----- nvinfo : EIATTR_KPARAM_INFO
	.align		4
        /*001c*/ 	.byte	0x04, 0x17
        /*001e*/ 	.short	(.L_892 - .L_891)
.L_891:
        /*0020*/ 	.word	0x00000000
        /*0024*/ 	.short	0x0000
        /*0026*/ 	.short	0x0000
        /*0028*/ 	.byte	0x00, 0xf0, 0x41, 0x07


	//----- nvinfo : EIATTR_MAXREG_COUNT
	.align		4
.L_892:
        /*002c*/ 	.byte	0x03, 0x1b
        /*002e*/ 	.short	0x00ff


	//----- nvinfo : EIATTR_NUM_BARRIERS
	.align		4
        /*0030*/ 	.byte	0x02, 0x4c
        /*0032*/ 	.byte	0x01
	.zero		1


	//----- nvinfo : EIATTR_ANNOTATIONS
	.align		4
        /*0034*/ 	.byte	0x04, 0x55
        /*0036*/ 	.short	(.L_894 - .L_893)


	//   ....[0]....
.L_893:
        /* <DEDUP_REMOVED lines=30> */


	//----- nvinfo : EIATTR_MERCURY_ISA_VERSION
	.align		4
.L_894:
        /*0208*/ 	.byte	0x03, 0x5f
        /*020a*/ 	.short	0x0000


	//----- nvinfo : EIATTR_COOP_GROUP_MASK_REGIDS
	.align		4
        /*020c*/ 	.byte	0x04, 0x29
        /*020e*/ 	.short	(.L_896 - .L_895)


	//   ....[0]....
.L_895:
        /*0210*/ 	.word	0xffffffff


	//   ....[1]....
        /*0214*/ 	.word	0xffffffff


	//   ....[2]....
        /*0218*/ 	.word	0xffffffff


	//   ....[3]....
        /*021c*/ 	.word	0xffffffff


	//   ....[4]....
        /*0220*/ 	.word	0xffffffff


	//   ....[5]....
        /*0224*/ 	.word	0xffffffff


	//   ....[6]....
        /*0228*/ 	.word	0xffffffff


	//   ....[7]....
        /*022c*/ 	.word	0xffffffff


	//   ....[8]....
        /*0230*/ 	.word	0xffffffff


	//   ....[9]....
        /*0234*/ 	.word	0xffffffff


	//   ....[10]....
        /*0238*/ 	.word	0xffffffff


	//   ....[11]....
        /*023c*/ 	.word	0xffffffff


	//   ....[12]....
        /*0240*/ 	.word	0xffffffff


	//   ....[13]....
        /*0244*/ 	.word	0xffffffff


	//   ....[14]....
        /*0248*/ 	.word	0xffffffff


	//   ....[15]....
        /*024c*/ 	.word	0xffffffff


	//   ....[16]....
        /*0250*/ 	.word	0xffffffff


	//   ....[17]....
        /*0254*/ 	.word	0xffffffff


	//   ....[18]....
        /*0258*/ 	.word	0xffffffff


	//   ....[19]....
        /*025c*/ 	.word	0xffffffff


	//----- nvinfo : EIATTR_COOP_GROUP_INSTR_OFFSETS
	.align		4
.L_896:
        /*0260*/ 	.byte	0x04, 0x28
        /*0262*/ 	.short	(.L_898 - .L_897)


	//   ....[0]....
.L_897:
        /*0264*/ 	.word	0x000042d0


	//   ....[1]....
        /*0268*/ 	.word	0x000043b0


	//   ....[2]....
        /*026c*/ 	.word	0x00004400


	//   ....[3]....
        /*0270*/ 	.word	0x000044d0


	//   ....[4]....
        /*0274*/ 	.word	0x00008680


	//   ....[5]....
        /*0278*/ 	.word	0x000086f0


	//   ....[6]....
        /*027c*/ 	.word	0x00008710


	//   ....[7]....
        /*0280*/ 	.word	0x00008730


	//   ....[8]....
        /*0284*/ 	.word	0x0000d800


	//   ....[9]....
        /*0288*/ 	.word	0x0000d950


	//   ....[10]....
        /*028c*/ 	.word	0x0000d990


	//   ....[11]....
        /*0290*/ 	.word	0x0000da60


	//   ....[12]....
        /*0294*/ 	.word	0x00012360


	//   ....[13]....
        /*0298*/ 	.word	0x00012470


	//   ....[14]....
        /*029c*/ 	.word	0x00012490


	//   ....[15]....
        /*02a0*/ 	.word	0x000124f0


	//   ....[16]....
        /*02a4*/ 	.word	0x00014d80


	//   ....[17]....
        /*02a8*/ 	.word	0x00014d90


	//   ....[18]....
        /*02ac*/ 	.word	0x00014db0


	//   ....[19]....
        /*02b0*/ 	.word	0x00014dd0


	//----- nvinfo : EIATTR_EXIT_INSTR_OFFSETS
	.align		4
.L_898:
        /*02b4*/ 	.byte	0x04, 0x1c
        /*02b6*/ 	.short	(.L_900 - .L_899)


	//   ....[0]....
.L_899:
        /*02b8*/ 	.word	0x00000730


	//   ....[1]....
        /*02bc*/ 	.word	0x00001280


	//   ....[2]....
        /*02c0*/ 	.word	0x00001300


	//   ....[3]....
        /*02c4*/ 	.word	0x000168b0


	//   ....[4]....
        /*02c8*/ 	.word	0x000169a0


	//----- nvinfo : EIATTR_CTAIDZ_USED
	.align		4
.L_900:
        /*02cc*/ 	.byte	0x01, 0x04
	.zero		2


	//----- nvinfo : EIATTR_CRS_STACK_SIZE
	.align		4
        /*02d0*/ 	.byte	0x04, 0x1e
        /*02d2*/ 	.short	(.L_902 - .L_901)
.L_901:
        /*02d4*/ 	.word	0x00000000
.L_902:


//--------------------- .nv.info._ZN5flash16flash_fwd_kernelI23Flash_fwd_kernel_traitsILi256ELi128ELi64ELi8ELb0ELb0EN7cutlass6half_tE19Flash_kernel_traitsILi256ELi128ELi64ELi8ES3_EELb0ELb0ELb1ELb0ELb0ELb1ELb1ELb0EEEvNS_16Flash_fwd_paramsE --------------------------
	.section	.nv.info._ZN5flash16flash_fwd_kernelI23Flash_fwd_kernel_traitsILi256ELi128ELi64ELi8ELb0ELb0EN7cutlass6half_tE19Flash_kernel_traitsILi256ELi128ELi64ELi8ES3_EELb0ELb0ELb1ELb0ELb0ELb1ELb1ELb0EEEvNS_16Flash_fwd_paramsE,"",@"SHT_CUDA_INFO"
	.sectionflags	@""
	.align	4


	//----- nvinfo : EIATTR_CUDA_API_VERSION
	.align		4
        /*0000*/ 	.byte	0x04, 0x37
        /*0002*/ 	.short	(.L_904 - .L_903)
.L_903:
        /*0004*/ 	.word	0x00000082


	//----- nvinfo : EIATTR_SW2861232_WAR
	.align		4
.L_904:
        /*0008*/ 	.byte	0x01, 0x35
	.zero		2


	//----- nvinfo : EIATTR_PARAM_CBANK
	.align		4
        /*000c*/ 	.byte	0x04, 0x0a
        /*000e*/ 	.short	(.L_906 - .L_905)
	.align		4
.L_905:
        /*0010*/ 	.word	index@(.nv.constant0._ZN5flash16flash_fwd_kernelI23Flash_fwd_kernel_traitsILi256ELi128ELi64ELi8ELb0ELb0EN7cutlass6half_tE19Flash_kernel_traitsILi256ELi128ELi64ELi8ES3_EELb0ELb0ELb1ELb0ELb0ELb1ELb1ELb0EEEvNS_16Flash_fwd_paramsE)
        /*0014*/ 	.short	0x0160
        /*0016*/ 	.short	0x01d0


	//----- nvinfo : EIATTR_CBANK_PARAM_SIZE
	.align		4
.L_906:
        /*0018*/ 	.byte	0x03, 0x19
        /*001a*/ 	.short	0x01d0


	//----- nvinfo : EIATTR_KPARAM_INFO
	.align		4
        /*001c*/ 	.byte	0x04, 0x17
        /*001e*/ 	.short	(.L_908 - .L_907)
.L_907:
        /*0020*/ 	.word	0x00000000
        /*0024*/ 	.short	0x0000
        /*0026*/ 	.short	0x0000
        /*0028*/ 	.byte	0x00, 0xf0, 0x41, 0x07


	//----- nvinfo : EIATTR_MAXREG_COUNT
	.align		4
.L_908:
        /*002c*/ 	.byte	0x03, 0x1b
        /*002e*/ 	.short	0x00ff


	//----- nvinfo : EIATTR_NUM_BARRIERS
	.align		4
        /*0030*/ 	.byte	0x02, 0x4c
        /*0032*/ 	.byte	0x01
	.zero		1


	//----- nvinfo : EIATTR_ANNOTATIONS
	.align		4
        /*0034*/ 	.byte	0x04, 0x55
        /*0036*/ 	.short	(.L_910 - .L_909)


	//   ....[0]....
.L_909:
        /*0038*/ 	.word	0x00000001
        /*003c*/ 	.byte	0xc0, 0x53, 0x00, 0x00, 0x01, 0x00, 0x00, 0x00, 0x70, 0x8e, 0x00, 0x00, 0x01, 0x00, 0x00, 0x00
        /*004c*/ 	.byte	0x00, 0xc9, 0x00, 0x00, 0x01, 0x00, 0x00, 0x00, 0xf0, 0x03, 0x01, 0x00, 0x01, 0x00, 0x00, 0x00
        /*005c*/ 	.byte	0x20, 0x07, 0x01, 0x00, 0x01, 0x00, 0x00, 0x00, 0x50, 0x07, 0x01, 0x00


	//----- nvinfo : EIATTR_MERCURY_ISA_VERSION
	.align		4
.L_910:
        /*0068*/ 	.byte	0x03, 0x5f
        /*006a*/ 	.short	0x0000


	//----- nvinfo : EIATTR_COOP_GROUP_MASK_REGIDS
	.align		4
        /*006c*/ 	.byte	0x04, 0x29
        /*006e*/ 	.short	(.L_912 - .L_911)


	//   ....[0]....
.L_911:
        /*0070*/ 	.word	0xffffffff


	//   ....[1]....
        /*0074*/ 	.word	0xffffffff


	//   ....[2]....
        /*0078*/ 	.word	0xffffffff


	//   ....[3]....
        /*007c*/ 	.word	0xffffffff


	//   ....[4]....
        /*0080*/ 	.word	0xffffffff


	//   ....[5]....
        /*0084*/ 	.word	0xffffffff


	//   ....[6]....
        /*0088*/ 	.word	0xffffffff


	//   ....[7]....
        /*008c*/ 	.word	0xffffffff


	//   ....[8]....
        /*0090*/ 	.word	0xffffffff


	//   ....[9]....
        /*0094*/ 	.word	0xffffffff


	//   ....[10]....
        /*0098*/ 	.word	0xffffffff


	//   ....[11]....
        /*009c*/ 	.word	0xffffffff


	//   ....[12]....
        /*00a0*/ 	.word	0xffffffff


	//   ....[13]....
        /*00a4*/ 	.word	0xffffffff


	//   ....[14]....
        /*00a8*/ 	.word	0xffffffff


	//   ....[15]....
        /*00ac*/ 	.word	0xffffffff


	//   ....[16]....
        /*00b0*/ 	.word	0xffffffff


	//   ....[17]....
        /*00b4*/ 	.word	0xffffffff


	//   ....[18]....
        /*00b8*/ 	.word	0xffffffff


	//   ....[19]....
        /*00bc*/ 	.word	0xffffffff


	//----- nvinfo : EIATTR_COOP_GROUP_INSTR_OFFSETS
	.align		4
.L_912:
        /*00c0*/ 	.byte	0x04, 0x28
        /*00c2*/ 	.short	(.L_914 - .L_913)


	//   ....[0]....
.L_913:
        /*00c4*/ 	.word	0x00004250


	//   ....[1]....
        /*00c8*/ 	.word	0x00004270


	//   ....[2]....
        /*00cc*/ 	.word	0x00004310


	//   ....[3]....
        /*00d0*/ 	.word	0x00004320


	//   ....[4]....
        /*00d4*/ 	.word	0x00007490


	//   ....[5]....
        /*00d8*/ 	.word	0x000074a0


	//   ....[6]....
        /*00dc*/ 	.word	0x000074d0


	//   ....[7]....
        /*00e0*/ 	.word	0x000074e0


	//   ....[8]....
        /*00e4*/ 	.word	0x0000aea0


	//   ....[9]....
        /*00e8*/ 	.word	0x0000af60


	//   ....[10]....
        /*00ec*/ 	.word	0x0000af70


	//   ....[11]....
        /*00f0*/ 	.word	0x0000afa0


	//   ....[12]....
        /*00f4*/ 	.word	0x0000ea70


	//   ....[13]....
        /*00f8*/ 	.word	0x0000ea90


	//   ....[14]....
        /*00fc*/ 	.word	0x0000eac0


	//   ....[15]....
        /*0100*/ 	.word	0x0000eae0


	//   ....[16]....
        /*0104*/ 	.word	0x00010790


	//   ....[17]....
        /*0108*/ 	.word	0x000108b0


	//   ....[18]....
        /*010c*/ 	.word	0x000110c0


	//   ....[19]....
        /*0110*/ 	.word	0x000110f0


	//----- nvinfo : EIATTR_EXIT_INSTR_OFFSETS
	.align		4
.L_914:
        /*0114*/ 	.byte	0x04, 0x1c
        /*0116*/ 	.short	(.L_916 - .L_915)


	//   ....[0]....
.L_915:
        /*0118*/ 	.word	0x000004e0


	//   ....[1]....
        /*011c*/ 	.word	0x00001020


	//   ....[2]....
        /*0120*/ 	.word	0x000010a0


	//   ....[3]....
        /*0124*/ 	.word	0x00012490


	//   ....[4]....
        /*0128*/ 	.word	0x00012570


	//----- nvinfo : EIATTR_CTAIDZ_USED
	.align		4
.L_916:
        /*012c*/ 	.byte	0x01, 0x04
	.zero		2


	//----- nvinfo : EIATTR_CRS_STACK_SIZE
	.align		4
        /*0130*/ 	.byte	0x04, 0x1e
        /*0132*/ 	.short	(.L_918 - .L_917)
.L_917:
        /*0134*/ 	.word	0x00000000
.L_918:


//--------------------- .nv.info._ZN5flash16flash_fwd_kernelI23Flash_fwd_kernel_traitsILi256ELi128ELi64ELi8ELb0ELb0EN7cutlass6half_tE19Flash_kernel_traitsILi256ELi128ELi64ELi8ES3_EELb1ELb0ELb1ELb1ELb0ELb0ELb0ELb0EEEvNS_16Flash_fwd_paramsE --------------------------
	.section	.nv.info._ZN5flash16flash_fwd_kernelI23Flash_fwd_kernel_traitsILi256ELi128ELi64ELi8ELb0ELb0EN7cutlass6half_tE19Flash_kernel_traitsILi256ELi128ELi64ELi8ES3_EELb1ELb0ELb1ELb1ELb0ELb0ELb0ELb0EEEvNS_16Flash_fwd_paramsE,"",@"SHT_CUDA_INFO"
	.sectionflags	@""
	.align	4


	//----- nvinfo : EIATTR_CUDA_API_VERSION
	.align		4
        /*0000*/ 	.byte	0x04, 0x37
        /*0002*/ 	.short	(.L_920 - .L_919)
.L_919:
        /*0004*/ 	.word	0x00000082


	//----- nvinfo : EIATTR_SW2861232_WAR
	.align		4
.L_920:
        /*0008*/ 	.byte	0x01, 0x35
	.zero		2


	//----- nvinfo : EIATTR_PARAM_CBANK
	.align		4
        /*000c*/ 	.byte	0x04, 0x0a
        /*000e*/ 	.short	(.L_922 - .L_921)
	.align		4
.L_921:
        /*0010*/ 	.word	index@(.nv.constant0._ZN5flash16flash_fwd_kernelI23Flash_fwd_kernel_traitsILi256ELi128ELi64ELi8ELb0ELb0EN7cutlass6half_tE19Flash_kernel_traitsILi256ELi128ELi64ELi8ES3_EELb1ELb0ELb1ELb1ELb0ELb0ELb0ELb0EEEvNS_16Flash_fwd_paramsE)
        /*0014*/ 	.short	0x0160
        /*0016*/ 	.short	0x01d0


	//----- nvinfo : EIATTR_CBANK_PARAM_SIZE
	.align		4
.L_922:
        /*0018*/ 	.byte	0x03, 0x19
        /*001a*/ 	.short	0x01d0


	//----- nvinfo : EIATTR_KPARAM_INFO
	.align		4
        /*001c*/ 	.byte	0x04, 0x17
        /*001e*/ 	.short	(.L_924 - .L_923)
.L_923:
        /*0020*/ 	.word	0x00000000
        /*0024*/ 	.short	0x0000
        /*0026*/ 	.short	0x0000
        /*0028*/ 	.byte	0x00, 0xf0, 0x41, 0x07


	//----- nvinfo : EIATTR_MAXREG_COUNT
	.align		4
.L_924:
        /*002c*/ 	.byte	0x03, 0x1b
        /*002e*/ 	.short	0x00ff


	//----- nvinfo : EIATTR_NUM_BARRIERS
	.align		4
        /*0030*/ 	.byte	0x02, 0x4c
        /*0032*/ 	.byte	0x01
	.zero		1


	//----- nvinfo : EIATTR_ANNOTATIONS
	.align		4
        /*0034*/ 	.byte	0x04, 0x55
        /*0036*/ 	.short	(.L_926 - .L_925)


	//   ....[0]....
.L_925:
        /* <DEDUP_REMOVED lines=12> */


	//----- nvinfo : EIATTR_MERCURY_ISA_VERSION
	.align		4
.L_926:
        /*00e8*/ 	.byte	0x03, 0x5f
        /*00ea*/ 	.short	0x0000


	//----- nvinfo : EIATTR_COOP_GROUP_MASK_REGIDS
	.align		4
        /*00ec*/ 	.byte	0x04, 0x29
        /*00ee*/ 	.short	(.L_928 - .L_927)


	//   ....[0]....
.L_927:
        /*00f0*/ 	.word	0xffffffff


	//   ....[1]....
        /*00f4*/ 	.word	0xffffffff


	//   ....[2]....
        /*00f8*/ 	.word	0xffffffff


	//   ....[3]....
        /*00fc*/ 	.word	0xffffffff


	//   ....[4]....
        /*0100*/ 	.word	0xffffffff


	//   ....[5]....
        /*0104*/ 	.word	0xffffffff


	//   ....[6]....
        /*0108*/ 	.word	0xffffffff


	//   ....[7]....
        /*010c*/ 	.word	0xffffffff


	//   ....[8]....
        /*0110*/ 	.word	0xffffffff


	//   ....[9]....
        /*0114*/ 	.word	0xffffffff


	//   ....[10]....
        /*0118*/ 	.word	0xffffffff


	//   ....[11]....
        /*011c*/ 	.word	0xffffffff


	//   ....[12]....
        /*0120*/ 	.word	0xffffffff


	//   ....[13]....
        /*0124*/ 	.word	0xffffffff


	//   ....[14]....
        /*0128*/ 	.word	0xffffffff


	//   ....[15]....
        /*012c*/ 	.word	0xffffffff


	//   ....[16]....
        /*0130*/ 	.word	0xffffffff


	//   ....[17]....
        /*0134*/ 	.word	0xffffffff


	//   ....[18]....
        /*0138*/ 	.word	0xffffffff


	//   ....[19]....
        /*013c*/ 	.word	0xffffffff


	//----- nvinfo : EIATTR_COOP_GROUP_INSTR_OFFSETS
	.align		4
.L_928:
        /*0140*/ 	.byte	0x04, 0x28
        /*0142*/ 	.short	(.L_930 - .L_929)


	//   ....[0]....
.L_929:
        /*0144*/ 	.word	0x00005f10


	//   ....[1]....
        /*0148*/ 	.word	0x00006050


	//   ....[2]....
        /*014c*/ 	.word	0x00006080


	//   ....[3]....
        /*0150*/ 	.word	0x00006140


	//   ....[4]....
        /*0154*/ 	.word	0x0000a550


	//   ....[5]....
        /*0158*/ 	.word	0x0000a5b0


	//   ....[6]....
        /*015c*/ 	.word	0x0000a650


	//   ....[7]....
        /*0160*/ 	.word	0x0000a6b0


	//   ....[8]....
        /*0164*/ 	.word	0x0000f460


	//   ....[9]....
        /*0168*/ 	.word	0x0000f480


	//   ....[10]....
        /*016c*/ 	.word	0x0000f540


	//   ....[11]....
        /*0170*/ 	.word	0x0000f560


	//   ....[12]....
        /*0174*/ 	.word	0x00014880


	//   ....[13]....
        /*0178*/ 	.word	0x00014890


	//   ....[14]....
        /*017c*/ 	.word	0x000148b0


	//   ....[15]....
        /*0180*/ 	.word	0x000148d0


	//   ....[16]....
        /*0184*/ 	.word	0x00016f90


	//   ....[17]....
        /*0188*/ 	.word	0x00016fd0


	//   ....[18]....
        /*018c*/ 	.word	0x00017100


	//   ....[19]....
        /*0190*/ 	.word	0x00017130


	//----- nvinfo : EIATTR_EXIT_INSTR_OFFSETS
	.align		4
.L_930:
        /*0194*/ 	.byte	0x04, 0x1c
        /*0196*/ 	.short	(.L_932 - .L_931)


	//   ....[0]....
.L_931:
        /*0198*/ 	.word	0x000006e0


	//   ....[1]....
        /*019c*/ 	.word	0x00001350


	//   ....[2]....
        /*01a0*/ 	.word	0x000013d0


	//   ....[3]....
        /*01a4*/ 	.word	0x00018e80


	//   ....[4]....
        /*01a8*/ 	.word	0x00018fa0


	//   ....[5]....
        /*01ac*/ 	.word	0x00018fc0


	//----- nvinfo : EIATTR_CTAIDZ_USED
	.align		4
.L_932:
        /*01b0*/ 	.byte	0x01, 0x04
	.zero		2


	//----- nvinfo : EIATTR_CRS_STACK_SIZE
	.align		4
        /*01b4*/ 	.byte	0x04, 0x1e
        /*01b6*/ 	.short	(.L_934 - .L_933)
.L_933:
        /*01b8*/ 	.word	0x00000000
.L_934:


//--------------------- .nv.info._ZN5flash16flash_fwd_kernelI23Flash_fwd_kernel_traitsILi256ELi128ELi64ELi8ELb0ELb0EN7cutlass6half_tE19Flash_kernel_traitsILi256ELi128ELi64ELi8ES3_EELb1ELb0ELb1ELb0ELb0ELb0ELb0ELb1EEEvNS_16Flash_fwd_paramsE --------------------------
	.section	.nv.info._ZN5flash16flash_fwd_kernelI23Flash_fwd_kernel_traitsILi256ELi128ELi64ELi8ELb0ELb0EN7cutlass6half_tE19Flash_kernel_traitsILi256ELi128ELi64ELi8ES3_EELb1ELb0ELb1ELb0ELb0ELb0ELb0ELb1EEEvNS_16Flash_fwd_paramsE,"",@"SHT_CUDA_INFO"
	.sectionflags	@""
	.align	4


	//----- nvinfo : EIATTR_CUDA_API_VERSION
	.align		4
        /*0000*/ 	.byte	0x04, 0x37
        /*0002*/ 	.short	(.L_936 - .L_935)
.L_935:
        /*0004*/ 	.word	0x00000082


	//----- nvinfo : EIATTR_SW2861232_WAR
	.align		4
.L_936:
        /*0008*/ 	.byte	0x01, 0x35
	.zero		2


	//----- nvinfo : EIATTR_PARAM_CBANK
	.align		4
        /*000c*/ 	.byte	0x04, 0x0a
        /*000e*/ 	.short	(.L_938 - .L_937)
	.align		4
.L_937:
        /*0010*/ 	.word	index@(.nv.constant0._ZN5flash16flash_fwd_kernelI23Flash_fwd_kernel_traitsILi256ELi128ELi64ELi8ELb0ELb0EN7cutlass6half_tE19Flash_kernel_traitsILi256ELi128ELi64ELi8ES3_EELb1ELb0ELb1ELb0ELb0ELb0ELb0ELb1EEEvNS_16Flash_fwd_paramsE)
        /*0014*/ 	.short	0x0160
        /*0016*/ 	.short	0x01d0


	//----- nvinfo : EIATTR_CBANK_PARAM_SIZE
	.align		4
.L_938:
        /*0018*/ 	.byte	0x03, 0x19
        /*001a*/ 	.short	0x01d0


	//----- nvinfo : EIATTR_KPARAM_INFO
	.align		4
        /*001c*/ 	.byte	0x04, 0x17
        /*001e*/ 	.short	(.L_940 - .L_939)
.L_939:
        /*0020*/ 	.word	0x00000000
        /*0024*/ 	.short	0x0000
        /*0026*/ 	.short	0x0000
        /*0028*/ 	.byte	0x00, 0xf0, 0x41, 0x07


	//----- nvinfo : EIATTR_MAXREG_COUNT
	.align		4
.L_940:
        /*002c*/ 	.byte	0x03, 0x1b
        /*002e*/ 	.short	0x00ff


	//----- nvinfo : EIATTR_NUM_BARRIERS
	.align		4
        /*0030*/ 	.byte	0x02, 0x4c
        /*0032*/ 	.byte	0x01
	.zero		1


	//----- nvinfo : EIATTR_ANNOTATIONS
	.align		4
        /*0034*/ 	.byte	0x04, 0x55
        /*0036*/ 	.short	(.L_942 - .L_941)


	//   ....[0]....
.L_941:
        /* <DEDUP_REMOVED lines=148> */


	//----- nvinfo : EIATTR_MERCURY_ISA_VERSION
	.align		4
.L_942:
        /*0960*/ 	.byte	0x03, 0x5f
        /*0962*/ 	.short	0x0000


	//----- nvinfo : EIATTR_COOP_GROUP_MASK_REGIDS
	.align		4
        /*0964*/ 	.byte	0x04, 0x29
        /*0966*/ 	.short	(.L_944 - .L_943)


	//   ....[0]....
.L_943:
        /*0968*/ 	.word	0xffffffff


	//   ....[1]....
        /*096c*/ 	.word	0xffffffff


	//   ....[2]....
        /*0970*/ 	.word	0xffffffff


	//   ....[3]....
        /*0974*/ 	.word	0xffffffff


	//   ....[4]....
        /*0978*/ 	.word	0xffffffff


	//   ....[5]....
        /*097c*/ 	.word	0xffffffff


	//   ....[6]....
        /*0980*/ 	.word	0xffffffff


	//   ....[7]....
        /*0984*/ 	.word	0xffffffff


	//   ....[8]....
        /*0988*/ 	.word	0xffffffff


	//   ....[9]....
        /*098c*/ 	.word	0xffffffff


	//   ....[10]....
        /*0990*/ 	.word	0xffffffff


	//   ....[11]....
        /*0994*/ 	.word	0xffffffff


	//   ....[12]....
        /*0998*/ 	.word	0xffffffff


	//   ....[13]....
        /*099c*/ 	.word	0xffffffff


	//   ....[14]....
        /*09a0*/ 	.word	0xffffffff


	//   ....[15]....
        /*09a4*/ 	.word	0xffffffff


	//   ....[16]....
        /*09a8*/ 	.word	0xffffffff


	//   ....[17]....
        /*09ac*/ 	.word	0xffffffff


	//   ....[18]....
        /*09b0*/ 	.word	0xffffffff


	//   ....[19]....
        /*09b4*/ 	.word	0xffffffff


	//----- nvinfo : EIATTR_COOP_GROUP_INSTR_OFFSETS
	.align		4
.L_944:
        /*09b8*/ 	.byte	0x04, 0x28
        /*09ba*/ 	.short	(.L_946 - .L_945)


	//   ....[0]....
.L_945:
        /*09bc*/ 	.word	0x000057f0


	//   ....[1]....
        /*09c0*/ 	.word	0x00005800


	//   ....[2]....
        /*09c4*/ 	.word	0x00005850


	//   ....[3]....
        /*09c8*/ 	.word	0x00005870


	//   ....[4]....
        /*09cc*/ 	.word	0x0000aea0


	//   ....[5]....
        /*09d0*/ 	.word	0x0000afb0


	//   ....[6]....
        /*09d4*/ 	.word	0x0000b0a0


	//   ....[7]....
        /*09d8*/ 	.word	0x0000b0e0


	//   ....[8]....
        /*09dc*/ 	.word	0x00012e20


	//   ....[9]....
        /*09e0*/ 	.word	0x00012e80


	//   ....[10]....
        /*09e4*/ 	.word	0x00012ea0


	//   ....[11]....
        /*09e8*/ 	.word	0x00012ec0


	//   ....[12]....
        /*09ec*/ 	.word	0x0001ad70


	//   ....[13]....
        /*09f0*/ 	.word	0x0001ad90


	//   ....[14]....
        /*09f4*/ 	.word	0x0001adb0


	//   ....[15]....
        /*09f8*/ 	.word	0x0001add0


	//   ....[16]....
        /*09fc*/ 	.word	0x0001e700


	//   ....[17]....
        /*0a00*/ 	.word	0x0001e740


	//   ....[18]....
        /*0a04*/ 	.word	0x0001e850


	//   ....[19]....
        /*0a08*/ 	.word	0x0001e890


	//----- nvinfo : EIATTR_EXIT_INSTR_OFFSETS
	.align		4
.L_946:
        /*0a0c*/ 	.byte	0x04, 0x1c
        /*0a0e*/ 	.short	(.L_948 - .L_947)


	//   ....[0]....
.L_947:
        /*0a10*/ 	.word	0x000006a0


	//   ....[1]....
        /*0a14*/ 	.word	0x00001330


	//   ....[2]....
        /*0a18*/ 	.word	0x000013b0


	//   ....[3]....
        /*0a1c*/ 	.word	0x00020650


	//   ....[4]....
        /*0a20*/ 	.word	0x00020770


	//   ....[5]....
        /*0a24*/ 	.word	0x00020790


	//----- nvinfo : EIATTR_CTAIDZ_USED
	.align		4
.L_948:
        /*0a28*/ 	.byte	0x01, 0x04
	.zero		2


	//----- nvinfo : EIATTR_CRS_STACK_SIZE
	.align		4
        /*0a2c*/ 	.byte	0x04, 0x1e
        /*0a2e*/ 	.short	(.L_950 - .L_949)
.L_949:
        /*0a30*/ 	.word	0x00000000
.L_950:


//--------------------- .nv.info._ZN5flash16flash_fwd_kernelI23Flash_fwd_kernel_traitsILi256ELi128ELi64ELi8ELb0ELb0EN7cutlass6half_tE19Flash_kernel_traitsILi256ELi128ELi64ELi8ES3_EELb0ELb0ELb1ELb0ELb0ELb0ELb1ELb0EEEvNS_16Flash_fwd_paramsE --------------------------
	.section	.nv.info._ZN5flash16flash_fwd_kernelI23Flash_fwd_kernel_traitsILi256ELi128ELi64ELi8ELb0ELb0EN7cutlass6half_tE19Flash_kernel_traitsILi256ELi128ELi64ELi8ES3_EELb0ELb0ELb1ELb0ELb0ELb0ELb1ELb0EEEvNS_16Flash_fwd_paramsE,"",@"SHT_CUDA_INFO"
	.sectionflags	@""
	.align	4


	//----- nvinfo : EIATTR_CUDA_API_VERSION
	.align		4
        /*0000*/ 	.byte	0x04, 0x37
        /*0002*/ 	.short	(.L_952 - .L_951)
.L_951:
        /*0004*/ 	.word	0x00000082


	//----- nvinfo : EIATTR_SW2861232_WAR
	.align		4
.L_952:
        /*0008*/ 	.byte	0x01, 0x35
	.zero		2


	//----- nvinfo : EIATTR_PARAM_CBANK
	.align		4
        /*000c*/ 	.byte	0x04, 0x0a
        /*000e*/ 	.short	(.L_954 - .L_953)
	.align		4
.L_953:
        /*0010*/ 	.word	index@(.nv.constant0._ZN5flash16flash_fwd_kernelI23Flash_fwd_kernel_traitsILi256ELi128ELi64ELi8ELb0ELb0EN7cutlass6half_tE19Flash_kernel_traitsILi256ELi128ELi64ELi8ES3_EELb0ELb0ELb1ELb0ELb0ELb0ELb1ELb0EEEvNS_16Flash_fwd_paramsE)
        /*0014*/ 	.short	0x0160
        /*0016*/ 	.short	0x01d0


	//----- nvinfo : EIATTR_CBANK_PARAM_SIZE
	.align		4
.L_954:
        /*0018*/ 	.byte	0x03, 0x19
        /*001a*/ 	.short	0x01d0


	//----- nvinfo : EIATTR_KPARAM_INFO
	.align		4
        /*001c*/ 	.byte	0x04, 0x17
        /*001e*/ 	.short	(.L_956 - .L_955)
.L_955:
        /*0020*/ 	.word	0x00000000
        /*0024*/ 	.short	0x0000
        /*0026*/ 	.short	0x0000
        /*0028*/ 	.byte	0x00, 0xf0, 0x41, 0x07


	//----- nvinfo : EIATTR_MAXREG_COUNT
	.align		4
.L_956:
        /*002c*/ 	.byte	0x03, 0x1b
        /*002e*/ 	.short	0x00ff


	//----- nvinfo : EIATTR_NUM_BARRIERS
	.align		4
        /*0030*/ 	.byte	0x02, 0x4c
        /*0032*/ 	.byte	0x01
	.zero		1


	//----- nvinfo : EIATTR_ANNOTATIONS
	.align		4
        /*0034*/ 	.byte	0x04, 0x55
        /*0036*/ 	.short	(.L_958 - .L_957)


	//   ....[0]....
.L_957:
        /* <DEDUP_REMOVED lines=31> */


	//----- nvinfo : EIATTR_MERCURY_ISA_VERSION
	.align		4
.L_958:
        /*0218*/ 	.byte	0x03, 0x5f
        /*021a*/ 	.short	0x0000


	//----- nvinfo : EIATTR_COOP_GROUP_MASK_REGIDS
	.align		4
        /*021c*/ 	.byte	0x04, 0x29
        /*021e*/ 	.short	(.L_960 - .L_959)


	//   ....[0]....
.L_959:
        /*0220*/ 	.word	0xffffffff


	//   ....[1]....
        /*0224*/ 	.word	0xffffffff


	//   ....[2]....
        /*0228*/ 	.word	0xffffffff


	//   ....[3]....
        /*022c*/ 	.word	0xffffffff


	//   ....[4]....
        /*0230*/ 	.word	0xffffffff


	//   ....[5]....
        /*0234*/ 	.word	0xffffffff


	//   ....[6]....
        /*0238*/ 	.word	0xffffffff


	//   ....[7]....
        /*023c*/ 	.word	0xffffffff


	//   ....[8]....
        /*0240*/ 	.word	0xffffffff


	//   ....[9]....
        /*0244*/ 	.word	0xffffffff


	//   ....[10]....
        /*0248*/ 	.word	0xffffffff


	//   ....[11]....
        /*024c*/ 	.word	0xffffffff


	//   ....[12]....
        /*0250*/ 	.word	0xffffffff


	//   ....[13]....
        /*0254*/ 	.word	0xffffffff


	//   ....[14]....
        /*0258*/ 	.word	0xffffffff


	//   ....[15]....
        /*025c*/ 	.word	0xffffffff


	//   ....[16]....
        /*0260*/ 	.word	0xffffffff


	//   ....[17]....
        /*0264*/ 	.word	0xffffffff


	//   ....[18]....
        /*0268*/ 	.word	0xffffffff


	//   ....[19]....
        /*026c*/ 	.word	0xffffffff


	//----- nvinfo : EIATTR_COOP_GROUP_INSTR_OFFSETS
	.align		4
.L_960:
        /*0270*/ 	.byte	0x04, 0x28
        /*0272*/ 	.short	(.L_962 - .L_961)


	//   ....[0]....
.L_961:
        /*0274*/ 	.word	0x00005700


	//   ....[1]....
        /*0278*/ 	.word	0x00005750


	//   ....[2]....
        /*027c*/ 	.word	0x00005770


	//   ....[3]....
        /*0280*/ 	.word	0x00005790


	//   ....[4]....
        /*0284*/ 	.word	0x00009be0


	//   ....[5]....
        /*0288*/ 	.word	0x00009c30


	//   ....[6]....
        /*028c*/ 	.word	0x00009c50


	//   ....[7]....
        /*0290*/ 	.word	0x00009c70


	//   ....[8]....
        /*0294*/ 	.word	0x0000e4c0


	//   ....[9]....
        /*0298*/ 	.word	0x0000e500


	//   ....[10]....
        /*029c*/ 	.word	0x0000e520


	//   ....[11]....
        /*02a0*/ 	.word	0x0000e540


	//   ....[12]....
        /*02a4*/ 	.word	0x00013650


	//   ....[13]....
        /*02a8*/ 	.word	0x00013660


	//   ....[14]....
        /*02ac*/ 	.word	0x00013680


	//   ....[15]....
        /*02b0*/ 	.word	0x000136a0


	//   ....[16]....
        /*02b4*/ 	.word	0x00015610


	//   ....[17]....
        /*02b8*/ 	.word	0x00015620


	//   ....[18]....
        /*02bc*/ 	.word	0x00015650


	//   ....[19]....
        /*02c0*/ 	.word	0x00015660


	//----- nvinfo : EIATTR_EXIT_INSTR_OFFSETS
	.align		4
.L_962:
        /*02c4*/ 	.byte	0x04, 0x1c
        /*02c6*/ 	.short	(.L_964 - .L_963)


	//   ....[0]....
.L_963:
        /*02c8*/ 	.word	0x000004d0


	//   ....[1]....
        /*02cc*/ 	.word	0x00001150


	//   ....[2]....
        /*02d0*/ 	.word	0x000011d0


	//   ....[3]....
        /*02d4*/ 	.word	0x00017240


	//   ....[4]....
        /*02d8*/ 	.word	0x00017360


	//   ....[5]....
        /*02dc*/ 	.word	0x00017380


	//----- nvinfo : EIATTR_CTAIDZ_USED
	.align		4
.L_964:
        /*02e0*/ 	.byte	0x01, 0x04
	.zero		2


	//----- nvinfo : EIATTR_CRS_STACK_SIZE
	.align		4
        /*02e4*/ 	.byte	0x04, 0x1e
        /*02e6*/ 	.short	(.L_966 - .L_965)
.L_965:
        /*02e8*/ 	.word	0x00000000
.L_966:


//--------------------- .nv.info._ZN5flash16flash_fwd_kernelI23Flash_fwd_kernel_traitsILi256ELi128ELi64ELi8ELb0ELb0EN7cutlass6half_tE19Flash_kernel_traitsILi256ELi128ELi64ELi8ES3_EELb1ELb0ELb1ELb1ELb0ELb0ELb0ELb1EEEvNS_16Flash_fwd_paramsE --------------------------
	.section	.nv.info._ZN5flash16flash_fwd_kernelI23Flash_fwd_kernel_traitsILi256ELi128ELi64ELi8ELb0ELb0EN7cutlass6half_tE19Flash_kernel_traitsILi256ELi128ELi64ELi8ES3_EELb1ELb0ELb1ELb1ELb0ELb0ELb0ELb1EEEvNS_16Flash_fwd_paramsE,"",@"SHT_CUDA_INFO"
	.sectionflags	@""
	.align	4


	//----- nvinfo : EIATTR_CUDA_API_VERSION
	.align		4
        /*0000*/ 	.byte	0x04, 0x37
        /*0002*/ 	.short	(.L_968 - .L_967)
.L_967:
        /*0004*/ 	.word	0x00000082


	//----- nvinfo : EIATTR_SW2861232_WAR
	.align		4
.L_968:
        /*0008*/ 	.byte	0x01, 0x35
	.zero		2


	//----- nvinfo : EIATTR_PARAM_CBANK
	.align		4
        /*000c*/ 	.byte	0x04, 0x0a
        /*000e*/ 	.short	(.L_970 - .L_969)
	.align		4
.L_969:
        /*0010*/ 	.word	index@(.nv.constant0._ZN5flash16flash_fwd_kernelI23Flash_fwd_kernel_traitsILi256ELi128ELi64ELi8ELb0ELb0EN7cutlass6half_tE19Flash_kernel_traitsILi256ELi128ELi64ELi8ES3_EELb1ELb0ELb1ELb1ELb0ELb0ELb0ELb1EEEvNS_16Flash_fwd_paramsE)
        /*0014*/ 	.short	0x0160
        /*0016*/ 	.short	0x01d0


	//----- nvinfo : EIATTR_CBANK_PARAM_SIZE
	.align		4
.L_970:
        /*0018*/ 	.byte	0x03, 0x19
        /*001a*/ 	.short	0x01d0


	//----- nvinfo : EIATTR_KPARAM_INFO
	.align		4
        /*001c*/ 	.byte	0x04, 0x17
        /*001e*/ 	.short	(.L_972 - .L_971)
.L_971:
        /*0020*/ 	.word	0x00000000
        /*0024*/ 	.short	0x0000
        /*0026*/ 	.short	0x0000
        /*0028*/ 	.byte	0x00, 0xf0, 0x41, 0x07


	//----- nvinfo : EIATTR_MAXREG_COUNT
	.align		4
.L_972:
        /*002c*/ 	.byte	0x03, 0x1b
        /*002e*/ 	.short	0x00ff


	//----- nvinfo : EIATTR_NUM_BARRIERS
	.align		4
        /*0030*/ 	.byte	0x02, 0x4c
        /*0032*/ 	.byte	0x01
	.zero		1


	//----- nvinfo : EIATTR_ANNOTATIONS
	.align		4
        /*0034*/ 	.byte	0x04, 0x55
        /*0036*/ 	.short	(.L_974 - .L_973)


	//   ....[0]....
.L_973:
        /* <DEDUP_REMOVED lines=197> */


	//----- nvinfo : EIATTR_MERCURY_ISA_VERSION
	.align		4
.L_974:
        /*0c70*/ 	.byte	0x03, 0x5f
        /*0c72*/ 	.short	0x0000


	//----- nvinfo : EIATTR_COOP_GROUP_MASK_REGIDS
	.align		4
        /*0c74*/ 	.byte	0x04, 0x29
        /*0c76*/ 	.short	(.L_976 - .L_975)


	//   ....[0]....
.L_975:
        /*0c78*/ 	.word	0xffffffff


	//   ....[1]....
        /*0c7c*/ 	.word	0xffffffff


	//   ....[2]....
        /*0c80*/ 	.word	0xffffffff


	//   ....[3]....
        /*0c84*/ 	.word	0xffffffff


	//   ....[4]....
        /*0c88*/ 	.word	0xffffffff


	//   ....[5]....
        /*0c8c*/ 	.word	0xffffffff


	//   ....[6]....
        /*0c90*/ 	.word	0xffffffff


	//   ....[7]....
        /*0c94*/ 	.word	0xffffffff


	//   ....[8]....
        /*0c98*/ 	.word	0xffffffff


	//   ....[9]....
        /*0c9c*/ 	.word	0xffffffff


	//   ....[10]....
        /*0ca0*/ 	.word	0xffffffff


	//   ....[11]....
        /*0ca4*/ 	.word	0xffffffff


	//   ....[12]....
        /*0ca8*/ 	.word	0xffffffff


	//   ....[13]....
        /*0cac*/ 	.word	0xffffffff


	//   ....[14]....
        /*0cb0*/ 	.word	0xffffffff


	//   ....[15]....
        /*0cb4*/ 	.word	0xffffffff


	//   ....[16]....
        /*0cb8*/ 	.word	0xffffffff


	//   ....[17]....
        /*0cbc*/ 	.word	0xffffffff


	//   ....[18]....
        /*0cc0*/ 	.word	0xffffffff


	//   ....[19]....
        /*0cc4*/ 	.word	0xffffffff


	//   ....[20]....
        /*0cc8*/ 	.word	0xffffffff


	//   ....[21]....
        /*0ccc*/ 	.word	0xffffffff


	//   ....[22]....
        /*0cd0*/ 	.word	0xffffffff


	//   ....[23]....
        /*0cd4*/ 	.word	0xffffffff


	//----- nvinfo : EIATTR_COOP_GROUP_INSTR_OFFSETS
	.align		4
.L_976:
        /*0cd8*/ 	.byte	0x04, 0x28
        /*0cda*/ 	.short	(.L_978 - .L_977)


	//   ....[0]....
.L_977:
        /*0cdc*/ 	.word	0x00006170


	//   ....[1]....
        /*0ce0*/ 	.word	0x00006270


	//   ....[2]....
        /*0ce4*/ 	.word	0x00006340


	//   ....[3]....
        /*0ce8*/ 	.word	0x00006480


	//   ....[4]....
        /*0cec*/ 	.word	0x0000bdd0


	//   ....[5]....
        /*0cf0*/ 	.word	0x0000be50


	//   ....[6]....
        /*0cf4*/ 	.word	0x0000be60


	//   ....[7]....
        /*0cf8*/ 	.word	0x0000c1d0


	//   ....[8]....
        /*0cfc*/ 	.word	0x00014040


	//   ....[9]....
        /*0d00*/ 	.word	0x00014060


	//   ....[10]....
        /*0d04*/ 	.word	0x00014080


	//   ....[11]....
        /*0d08*/ 	.word	0x000140a0


	//   ....[12]....
        /*0d0c*/ 	.word	0x0001bd40


	//   ....[13]....
        /*0d10*/ 	.word	0x0001bd70


	//   ....[14]....
        /*0d14*/ 	.word	0x0001c040


	//   ....[15]....
        /*0d18*/ 	.word	0x0001c090


	//   ....[16]....
        /*0d1c*/ 	.word	0x0001fad0


	//   ....[17]....
        /*0d20*/ 	.word	0x0001fb20


	//   ....[18]....
        /*0d24*/ 	.word	0x0001fb40


	//   ....[19]....
        /*0d28*/ 	.word	0x0001fb60


	//   ....[20]....
        /*0d2c*/ 	.word	0x00021d50


	//   ....[21]....
        /*0d30*/ 	.word	0x00021da0


	//   ....[22]....
        /*0d34*/ 	.word	0x00021df0


	//   ....[23]....
        /*0d38*/ 	.word	0x00021e50


	//----- nvinfo : EIATTR_EXIT_INSTR_OFFSETS
	.align		4
.L_978:
        /*0d3c*/ 	.byte	0x04, 0x1c
        /*0d3e*/ 	.short	(.L_980 - .L_979)


	//   ....[0]....
.L_979:
        /*0d40*/ 	.word	0x00000080


	//----- nvinfo : EIATTR_CTAIDZ_USED
	.align		4
.L_980:
        /*0d44*/ 	.byte	0x01, 0x04
	.zero		2


	//----- nvinfo : EIATTR_CRS_STACK_SIZE
	.align		4
        /*0d48*/ 	.byte	0x04, 0x1e
        /*0d4a*/ 	.short	(.L_982 - .L_981)
.L_981:
        /*0d4c*/ 	.word	0x00000000
.L_982:


//--------------------- .nv.info._ZN5flash16flash_fwd_kernelI23Flash_fwd_kernel_traitsILi256ELi128ELi64ELi8ELb0ELb0EN7cutlass6half_tE19Flash_kernel_traitsILi256ELi128ELi64ELi8ES3_EELb0ELb0ELb1ELb1ELb0ELb0ELb1ELb0EEEvNS_16Flash_fwd_paramsE --------------------------
	.section	.nv.info._ZN5flash16flash_fwd_kernelI23Flash_fwd_kernel_traitsILi256ELi128ELi64ELi8ELb0ELb0EN7cutlass6half_tE19Flash_kernel_traitsILi256ELi128ELi64ELi8ES3_EELb0ELb0ELb1ELb1ELb0ELb0ELb1ELb0EEEvNS_16Flash_fwd_paramsE,"",@"SHT_CUDA_INFO"
	.sectionflags	@""
	.align	4


	//----- nvinfo : EIATTR_CUDA_API_VERSION
	.align		4
        /*0000*/ 	.byte	0x04, 0x37
        /*0002*/ 	.short	(.L_984 - .L_983)
.L_983:
        /*0004*/ 	.word	0x00000082


	//----- nvinfo : EIATTR_SW2861232_WAR
	.align		4
.L_984:
        /*0008*/ 	.byte	0x01, 0x35
	.zero		2


	//----- nvinfo : EIATTR_PARAM_CBANK
	.align		4
        /*000c*/ 	.byte	0x04, 0x0a
        /*000e*/ 	.short	(.L_986 - .L_985)
	.align		4
.L_985:
        /*0010*/ 	.word	index@(.nv.constant0._ZN5flash16flash_fwd_kernelI23Flash_fwd_kernel_traitsILi256ELi128ELi64ELi8ELb0ELb0EN7cutlass6half_tE19Flash_kernel_traitsILi256ELi128ELi64ELi8ES3_EELb0ELb0ELb1ELb1ELb0ELb0ELb1ELb0EEEvNS_16Flash_fwd_paramsE)
        /*0014*/ 	.short	0x0160
        /*0016*/ 	.short	0x01d0


	//----- nvinfo : EIATTR_CBANK_PARAM_SIZE
	.align		4
.L_986:
        /*0018*/ 	.byte	0x03, 0x19
        /*001a*/ 	.short	0x01d0


	//----- nvinfo : EIATTR_KPARAM_INFO
	.align		4
        /*001c*/ 	.byte	0x04, 0x17
        /*001e*/ 	.short	(.L_988 - .L_987)
.L_987:
        /*0020*/ 	.word	0x00000000
        /*0024*/ 	.short	0x0000
        /*0026*/ 	.short	0x0000
        /*0028*/ 	.byte	0x00, 0xf0, 0x41, 0x07


	//----- nvinfo : EIATTR_MAXREG_COUNT
	.align		4
.L_988:
        /*002c*/ 	.byte	0x03, 0x1b
        /*002e*/ 	.short	0x00ff


	//----- nvinfo : EIATTR_NUM_BARRIERS
	.align		4
        /*0030*/ 	.byte	0x02, 0x4c
        /*0032*/ 	.byte	0x01
	.zero		1


	//----- nvinfo : EIATTR_ANNOTATIONS
	.align		4
        /*0034*/ 	.byte	0x04, 0x55
        /*0036*/ 	.short	(.L_990 - .L_989)


	//   ....[0]....
.L_989:
        /* <DEDUP_REMOVED lines=51> */


	//----- nvinfo : EIATTR_MERCURY_ISA_VERSION
	.align		4
.L_990:
        /*0358*/ 	.byte	0x03, 0x5f
        /*035a*/ 	.short	0x0000


	//----- nvinfo : EIATTR_COOP_GROUP_MASK_REGIDS
	.align		4
        /*035c*/ 	.byte	0x04, 0x29
        /*035e*/ 	.short	(.L_992 - .L_991)


	//   ....[0]....
.L_991:
        /*0360*/ 	.word	0xffffffff


	//   ....[1]....
        /*0364*/ 	.word	0xffffffff


	//   ....[2]....
        /*0368*/ 	.word	0xffffffff


	//   ....[3]....
        /*036c*/ 	.word	0xffffffff


	//   ....[4]....
        /*0370*/ 	.word	0xffffffff


	//   ....[5]....
        /*0374*/ 	.word	0xffffffff


	//   ....[6]....
        /*0378*/ 	.word	0xffffffff


	//   ....[7]....
        /*037c*/ 	.word	0xffffffff


	//   ....[8]....
        /*0380*/ 	.word	0xffffffff


	//   ....[9]....
        /*0384*/ 	.word	0xffffffff


	//   ....[10]....
        /*0388*/ 	.word	0xffffffff


	//   ....[11]....
        /*038c*/ 	.word	0xffffffff


	//   ....[12]....
        /*0390*/ 	.word	0xffffffff


	//   ....[13]....
        /*0394*/ 	.word	0xffffffff


	//   ....[14]....
        /*0398*/ 	.word	0xffffffff


	//   ....[15]....
        /*039c*/ 	.word	0xffffffff


	//   ....[16]....
        /*03a0*/ 	.word	0xffffffff


	//   ....[17]....
        /*03a4*/ 	.word	0xffffffff


	//   ....[18]....
        /*03a8*/ 	.word	0xffffffff


	//   ....[19]....
        /*03ac*/ 	.word	0xffffffff


	//----- nvinfo : EIATTR_COOP_GROUP_INSTR_OFFSETS
	.align		4
.L_992:
        /*03b0*/ 	.byte	0x04, 0x28
        /*03b2*/ 	.short	(.L_994 - .L_993)


	//   ....[0]....
.L_993:
        /*03b4*/ 	.word	0x00006360


	//   ....[1]....
        /*03b8*/ 	.word	0x00006390


	//   ....[2]....
        /*03bc*/ 	.word	0x000064a0


	//   ....[3]....
        /*03c0*/ 	.word	0x000064f0


	//   ....[4]....
        /*03c4*/ 	.word	0x0000b2f0


	//   ....[5]....
        /*03c8*/ 	.word	0x0000b340


	//   ....[6]....
        /*03cc*/ 	.word	0x0000b360


	//   ....[7]....
        /*03d0*/ 	.word	0x0000b380


	//   ....[8]....
        /*03d4*/ 	.word	0x000106c0


	//   ....[9]....
        /*03d8*/ 	.word	0x00010710


	//   ....[10]....
        /*03dc*/ 	.word	0x00010730


	//   ....[11]....
        /*03e0*/ 	.word	0x00010750


	//   ....[12]....
        /*03e4*/ 	.word	0x00015c70


	//   ....[13]....
        /*03e8*/ 	.word	0x00015da0


	//   ....[14]....
        /*03ec*/ 	.word	0x00015db0


	//   ....[15]....
        /*03f0*/ 	.word	0x00015e10


	//   ....[16]....
        /*03f4*/ 	.word	0x00017d40


	//   ....[17]....
        /*03f8*/ 	.word	0x00017d50


	//   ....[18]....
        /*03fc*/ 	.word	0x00017d80


	//   ....[19]....
        /*0400*/ 	.word	0x00017d90


	//----- nvinfo : EIATTR_EXIT_INSTR_OFFSETS
	.align		4
.L_994:
        /*0404*/ 	.byte	0x04, 0x1c
        /*0406*/ 	.short	(.L_996 - .L_995)


	//   ....[0]....
.L_995:
        /*0408*/ 	.word	0x000004d0


	//   ....[1]....
        /*040c*/ 	.word	0x00001150


	//   ....[2]....
        /*0410*/ 	.word	0x000011d0


	//   ....[3]....
        /*0414*/ 	.word	0x00019970


	//   ....[4]....
        /*0418*/ 	.word	0x00019a90


	//   ....[5]....
        /*041c*/ 	.word	0x00019ab0


	//----- nvinfo : EIATTR_CTAIDZ_USED
	.align		4
.L_996:
        /*0420*/ 	.byte	0x01, 0x04
	.zero		2


	//----- nvinfo : EIATTR_CRS_STACK_SIZE
	.align		4
        /*0424*/ 	.byte	0x04, 0x1e
        /*0426*/ 	.short	(.L_998 - .L_997)
.L_997:
        /*0428*/ 	.word	0x00000000
.L_998:


//--------------------- .nv.callgraph             --------------------------
	.section	.nv.callgraph,"",@"SHT_CUDA_CALLGRAPH"
	.align	4
	.sectionentsize	8
	.align		4
        /*0000*/ 	.word	0x00000000
	.align		4
        /*0004*/ 	.word	0xffffffff
	.align		4
        /*0008*/ 	.word	0x00000000
	.align		4
        /*000c*/ 	.word	0xfffffffe
	.align		4
        /*0010*/ 	.word	0x00000000
	.align		4
        /*0014*/ 	.word	0xfffffffd
	.align		4
        /*0018*/ 	.word	0x00000000
	.align		4
        /*001c*/ 	.word	0xfffffffc


//--------------------- .nv.rel.action            --------------------------
	.section	.nv.rel.action,"",@"SHT_CUDA_RELOCINFO"
	.align	8
	.sectionentsize	8
        /*0000*/ 	.byte	0x73, 0x00, 0x00, 0x00, 0x00, 0x00, 0x00, 0x00, 0x00, 0x00, 0x00, 0x11, 0x25, 0x00, 0x05, 0x36


//--------------------- .nv.constant4             --------------------------
	.section	.nv.constant4,"a",@progbits
	.align	8
	.align		8
.nv.constant4:
        /*0000*/ 	.dword	_ZN66_INTERNAL_a1905241_30_flash_fwd_hdim256_fp16_sm80_cu_c0233546_28404cuda3std3__45__cpo5beginE
	.align		8
        /*0008*/ 	.dword	_ZN66_INTERNAL_a1905241_30_flash_fwd_hdim256_fp16_sm80_cu_c0233546_28404cuda3std3__45__cpo3endE
	.align		8
        /*0010*/ 	.dword	_ZN66_INTERNAL_a1905241_30_flash_fwd_hdim256_fp16_sm80_cu_c0233546_28404cuda3std3__45__cpo6cbeginE
	.align		8
        /*0018*/ 	.dword	_ZN66_INTERNAL_a1905241_30_flash_fwd_hdim256_fp16_sm80_cu_c0233546_28404cuda3std3__45__cpo4cendE
	.align		8
        /*0020*/ 	.dword	_ZN66_INTERNAL_a1905241_30_flash_fwd_hdim256_fp16_sm80_cu_c0233546_28404cuda3std3__468_GLOBAL__N__a1905241_30_flash_fwd_hdim256_fp16_sm80_cu_c0233546_28406ignoreE
	.align		8
        /*0028*/ 	.dword	_ZN66_INTERNAL_a1905241_30_flash_fwd_hdim256_fp16_sm80_cu_c0233546_28404cuda3std3__419piecewise_constructE
	.align		8
        /*0030*/ 	.dword	_ZN66_INTERNAL_a1905241_30_flash_fwd_hdim256_fp16_sm80_cu_c0233546_28404cuda3std3__48in_placeE
	.align		8
        /*0038*/ 	.dword	_ZN66_INTERNAL_a1905241_30_flash_fwd_hdim256_fp16_sm80_cu_c0233546_28404cuda3std6ranges3__45__cpo4swapE
	.align		8
        /*0040*/ 	.dword	_ZN66_INTERNAL_a1905241_30_flash_fwd_hdim256_fp16_sm80_cu_c0233546_28404cuda3std6ranges3__45__cpo9iter_moveE
	.align		8
        /*0048*/ 	.dword	_ZN66_INTERNAL_a1905241_30_flash_fwd_hdim256_fp16_sm80_cu_c0233546_28404cute7productE
	.align		8
        /*0050*/ 	.dword	_ZN66_INTERNAL_a1905241_30_flash_fwd_hdim256_fp16_sm80_cu_c0233546_28404cute1_E


//--------------------- .nv.constant0._ZN5flash16flash_fwd_kernelI23Flash_fwd_kernel_traitsILi256ELi64ELi64ELi4ELb0ELb0EN7cutlass6half_tE19Flash_kernel_traitsILi256ELi64ELi64ELi4ES3_EELb0ELb0ELb0ELb0ELb0ELb1ELb0ELb0EEEvNS_16Flash_fwd_paramsE --------------------------
	.section	.nv.constant0._ZN5flash16flash_fwd_kernelI23Flash_fwd_kernel_traitsILi256ELi64ELi64ELi4ELb0ELb0EN7cutlass6half_tE19Flash_kernel_traitsILi256ELi64ELi64ELi4ES3_EELb0ELb0ELb0ELb0ELb0ELb1ELb0ELb0EEEvNS_16Flash_fwd_paramsE,"a",@progbits
	.sectionflags	@""
	.align	4
.nv.constant0._ZN5flash16flash_fwd_kernelI23Flash_fwd_kernel_traitsILi256ELi64ELi64ELi4ELb0ELb0EN7cutlass6half_tE19Flash_kernel_traitsILi256ELi64ELi64ELi4ES3_EELb0ELb0ELb0ELb0ELb0ELb1ELb0ELb0EEEvNS_16Flash_fwd_paramsE:
	.zero		816


//--------------------- .nv.constant0._ZN5flash16flash_fwd_kernelI23Flash_fwd_kernel_traitsILi256ELi64ELi64ELi4ELb0ELb0EN7cutlass6half_tE19Flash_kernel_traitsILi256ELi64ELi64ELi4ES3_EELb0ELb0ELb0ELb0ELb0ELb0ELb0ELb0EEEvNS_16Flash_fwd_paramsE --------------------------
	.section	.nv.constant0._ZN5flash16flash_fwd_kernelI23Flash_fwd_kernel_traitsILi256ELi64ELi64ELi4ELb0ELb0EN7cutlass6half_tE19Flash_kernel_traitsILi256ELi64ELi64ELi4ES3_EELb0ELb0ELb0ELb0ELb0ELb0ELb0ELb0EEEvNS_16Flash_fwd_paramsE,"a",@progbits
	.sectionflags	@""
	.align	4
.nv.constant0._ZN5flash16flash_fwd_kernelI23Flash_fwd_kernel_traitsILi256ELi64ELi64ELi4ELb0ELb0EN7cutlass6half_tE19Flash_kernel_traitsILi256ELi64ELi64ELi4ES3_EELb0ELb0ELb0ELb0ELb0ELb0ELb0ELb0EEEvNS_16Flash_fwd_paramsE:
	.zero		816


//--------------------- .nv.constant0._ZN5flash16flash_fwd_kernelI23Flash_fwd_kernel_traitsILi256ELi64ELi64ELi4ELb0ELb0EN7cutlass6half_tE19Flash_kernel_traitsILi256ELi64ELi64ELi4ES3_EELb0ELb0ELb0ELb1ELb0ELb0ELb0ELb0EEEvNS_16Flash_fwd_paramsE --------------------------
	.section	.nv.constant0._ZN5flash16flash_fwd_kernelI23Flash_fwd_kernel_traitsILi256ELi64ELi64ELi4ELb0ELb0EN7cutlass6half_tE19Flash_kernel_traitsILi256ELi64ELi64ELi4ES3_EELb0ELb0ELb0ELb1ELb0ELb0ELb0ELb0EEEvNS_16Flash_fwd_paramsE,"a",@progbits
	.sectionflags	@""
	.align	4
.nv.constant0._ZN5flash16flash_fwd_kernelI23Flash_fwd_kernel_traitsILi256ELi64ELi64ELi4ELb0ELb0EN7cutlass6half_tE19Flash_kernel_traitsILi256ELi64ELi64ELi4ES3_EELb0ELb0ELb0ELb1ELb0ELb0ELb0ELb0EEEvNS_16Flash_fwd_paramsE:
	.zero		816


//--------------------- .nv.constant0._ZN5flash16flash_fwd_kernelI23Flash_fwd_kernel_traitsILi256ELi64ELi64ELi4ELb0ELb0EN7cutlass6half_tE19Flash_kernel_traitsILi256ELi64ELi64ELi4ES3_EELb0ELb0ELb1ELb0ELb0ELb1ELb0ELb0EEEvNS_16Flash_fwd_paramsE --------------------------
	.section	.nv.constant0._ZN5flash16flash_fwd_kernelI23Flash_fwd_kernel_traitsILi256ELi64ELi64ELi4ELb0ELb0EN7cutlass6half_tE19Flash_kernel_traitsILi256ELi64ELi64ELi4ES3_EELb0ELb0ELb1ELb0ELb0ELb1ELb0ELb0EEEvNS_16Flash_fwd_paramsE,"a",@progbits
	.sectionflags	@""
	.align	4
.nv.constant0._ZN5flash16flash_fwd_kernelI23Flash_fwd_kernel_traitsILi256ELi64ELi64ELi4ELb0ELb0EN7cutlass6half_tE19Flash_kernel_traitsILi256ELi64ELi64ELi4ES3_EELb0ELb0ELb1ELb0ELb0ELb1ELb0ELb0EEEvNS_16Flash_fwd_paramsE:
	.zero		816


//--------------------- .nv.constant0._ZN5flash16flash_fwd_kernelI23Flash_fwd_kernel_traitsILi256ELi64ELi64ELi4ELb0ELb0EN7cutlass6half_tE19Flash_kernel_traitsILi256ELi64ELi64ELi4ES3_EELb0ELb0ELb1ELb0ELb0ELb0ELb0ELb0EEEvNS_16Flash_fwd_paramsE --------------------------
	.section	.nv.constant0._ZN5flash16flash_fwd_kernelI23Flash_fwd_kernel_traitsILi256ELi64ELi64ELi4ELb0ELb0EN7cutlass6half_tE19Flash_kernel_traitsILi256ELi64ELi64ELi4ES3_EELb0ELb0ELb1ELb0ELb0ELb0ELb0ELb0EEEvNS_16Flash_fwd_paramsE,"a",@progbits
	.sectionflags	@""
	.align	4
.nv.constant0._ZN5flash16flash_fwd_kernelI23Flash_fwd_kernel_traitsILi256ELi64ELi64ELi4ELb0ELb0EN7cutlass6half_tE19Flash_kernel_traitsILi256ELi64ELi64ELi4ES3_EELb0ELb0ELb1ELb0ELb0ELb0ELb0ELb0EEEvNS_16Flash_fwd_paramsE:
	.zero		816


//--------------------- .nv.constant0._ZN5flash16flash_fwd_kernelI23Flash_fwd_kernel_traitsILi256ELi64ELi64ELi4ELb0ELb0EN7cutlass6half_tE19Flash_kernel_traitsILi256ELi64ELi64ELi4ES3_EELb0ELb0ELb1ELb1ELb0ELb0ELb0ELb0EEEvNS_16Flash_fwd_paramsE --------------------------
	.section	.nv.constant0._ZN5flash16flash_fwd_kernelI23Flash_fwd_kernel_traitsILi256ELi64ELi64ELi4ELb0ELb0EN7cutlass6half_tE19Flash_kernel_traitsILi256ELi64ELi64ELi4ES3_EELb0ELb0ELb1ELb1ELb0ELb0ELb0ELb0EEEvNS_16Flash_fwd_paramsE,"a",@progbits
	.sectionflags	@""
	.align	4
.nv.constant0._ZN5flash16flash_fwd_kernelI23Flash_fwd_kernel_traitsILi256ELi64ELi64ELi4ELb0ELb0EN7cutlass6half_tE19Flash_kernel_traitsILi256ELi64ELi64ELi4ES3_EELb0ELb0ELb1ELb1ELb0ELb0ELb0ELb0EEEvNS_16Flash_fwd_paramsE:
	.zero		816


//--------------------- .nv.constant0._ZN5flash16flash_fwd_kernelI23Flash_fwd_kernel_traitsILi256ELi128ELi64ELi8ELb0ELb0EN7cutlass6half_tE19Flash_kernel_traitsILi256ELi128ELi64ELi8ES3_EELb0ELb0ELb0ELb0ELb0ELb1ELb0ELb0EEEvNS_16Flash_fwd_paramsE --------------------------
	.section	.nv.constant0._ZN5flash16flash_fwd_kernelI23Flash_fwd_kernel_traitsILi256ELi128ELi64ELi8ELb0ELb0EN7cutlass6half_tE19Flash_kernel_traitsILi256ELi128ELi64ELi8ES3_EELb0ELb0ELb0ELb0ELb0ELb1ELb0ELb0EEEvNS_16Flash_fwd_paramsE,"a",@progbits
	.sectionflags	@""
	.align	4
.nv.constant0._ZN5flash16flash_fwd_kernelI23Flash_fwd_kernel_traitsILi256ELi128ELi64ELi8ELb0ELb0EN7cutlass6half_tE19Flash_kernel_traitsILi256ELi128ELi64ELi8ES3_EELb0ELb0ELb0ELb0ELb0ELb1ELb0ELb0EEEvNS_16Flash_fwd_paramsE:
	.zero		816


//--------------------- .nv.constant0._ZN5flash16flash_fwd_kernelI23Flash_fwd_kernel_traitsILi256ELi128ELi64ELi8ELb0ELb0EN7cutlass6half_tE19Flash_kernel_traitsILi256ELi128ELi64ELi8ES3_EELb0ELb0ELb0ELb0ELb0ELb0ELb0ELb0EEEvNS_16Flash_fwd_paramsE --------------------------
	.section	.nv.constant0._ZN5flash16flash_fwd_kernelI23Flash_fwd_kernel_traitsILi256ELi128ELi64ELi8ELb0ELb0EN7cutlass6half_tE19Flash_kernel_traitsILi256ELi128ELi64ELi8ES3_EELb0ELb0ELb0ELb0ELb0ELb0ELb0ELb0EEEvNS_16Flash_fwd_paramsE,"a",@progbits
	.sectionflags	@""
	.align	4
.nv.constant0._ZN5flash16flash_fwd_kernelI23Flash_fwd_kernel_traitsILi256ELi128ELi64ELi8ELb0ELb0EN7cutlass6half_tE19Flash_kernel_traitsILi256ELi128ELi64ELi8ES3_EELb0ELb0ELb0ELb0ELb0ELb0ELb0ELb0EEEvNS_16Flash_fwd_paramsE:
	.zero		816


//--------------------- .nv.constant0._ZN5flash16flash_fwd_kernelI23Flash_fwd_kernel_traitsILi256ELi128ELi64ELi8ELb0ELb0EN7cutlass6half_tE19Flash_kernel_traitsILi256ELi128ELi64ELi8ES3_EELb0ELb0ELb0ELb1ELb0ELb0ELb0ELb0EEEvNS_16Flash_fwd_paramsE --------------------------
	.section	.nv.constant0._ZN5flash16flash_fwd_kernelI23Flash_fwd_kernel_traitsILi256ELi128ELi64ELi8ELb0ELb0EN7cutlass6half_tE19Flash_kernel_traitsILi256ELi128ELi64ELi8ES3_EELb0ELb0ELb0ELb1ELb0ELb0ELb0ELb0EEEvNS_16Flash_fwd_paramsE,"a",@progbits
	.sectionflags	@""
	.align	4
.nv.constant0._ZN5flash16flash_fwd_kernelI23Flash_fwd_kernel_traitsILi256ELi128ELi64ELi8ELb0ELb0EN7cutlass6half_tE19Flash_kernel_traitsILi256ELi128ELi64ELi8ES3_EELb0ELb0ELb0ELb1ELb0ELb0ELb0ELb0EEEvNS_16Flash_fwd_paramsE:
	.zero		816


//--------------------- .nv.constant0._ZN5flash16flash_fwd_kernelI23Flash_fwd_kernel_traitsILi256ELi128ELi64ELi8ELb0ELb0EN7cutlass6half_tE19Flash_kernel_traitsILi256ELi128ELi64ELi8ES3_EELb0ELb0ELb1ELb0ELb0ELb1ELb0ELb0EEEvNS_16Flash_fwd_paramsE --------------------------
	.section	.nv.constant0._ZN5flash16flash_fwd_kernelI23Flash_fwd_kernel_traitsILi256ELi128ELi64ELi8ELb0ELb0EN7cutlass6half_tE19Flash_kernel_traitsILi256ELi128ELi64ELi8ES3_EELb0ELb0ELb1ELb0ELb0ELb1ELb0ELb0EEEvNS_16Flash_fwd_paramsE,"a",@progbits
	.sectionflags	@""
	.align	4
.nv.constant0._ZN5flash16flash_fwd_kernelI23Flash_fwd_kernel_traitsILi256ELi128ELi64ELi8ELb0ELb0EN7cutlass6half_tE19Flash_kernel_traitsILi256ELi128ELi64ELi8ES3_EELb0ELb0ELb1ELb0ELb0ELb1ELb0ELb0EEEvNS_16Flash_fwd_paramsE:
	.zero		816


//--------------------- .nv.constant0._ZN5flash16flash_fwd_kernelI23Flash_fwd_kernel_traitsILi256ELi128ELi64ELi8ELb0ELb0EN7cutlass6half_tE19Flash_kernel_traitsILi256ELi128ELi64ELi8ES3_EELb0ELb0ELb1ELb0ELb0ELb0ELb0ELb0EEEvNS_16Flash_fwd_paramsE --------------------------
	.section	.nv.constant0._ZN5flash16flash_fwd_kernelI23Flash_fwd_kernel_traitsILi256ELi128ELi64ELi8ELb0ELb0EN7cutlass6half_tE19Flash_kernel_traitsILi256ELi128ELi64ELi8ES3_EELb0ELb0ELb1ELb0ELb0ELb0ELb0ELb0EEEvNS_16Flash_fwd_paramsE,"a",@progbits
	.sectionflags	@""
	.align	4
.nv.constant0._ZN5flash16flash_fwd_kernelI23Flash_fwd_kernel_traitsILi256ELi128ELi64ELi8ELb0ELb0EN7cutlass6half_tE19Flash_kernel_traitsILi256ELi128ELi64ELi8ES3_EELb0ELb0ELb1ELb0ELb0ELb0ELb0ELb0EEEvNS_16Flash_fwd_paramsE:
	.zero		816


//--------------------- .nv.constant0._ZN5flash16flash_fwd_kernelI23Flash_fwd_kernel_traitsILi256ELi128ELi64ELi8ELb0ELb0EN7cutlass6half_tE19Flash_kernel_traitsILi256ELi128ELi64ELi8ES3_EELb0ELb0ELb1ELb1ELb0ELb0ELb0ELb0EEEvNS_16Flash_fwd_paramsE --------------------------
	.section	.nv.constant0._ZN5flash16flash_fwd_kernelI23Flash_fwd_kernel_traitsILi256ELi128ELi64ELi8ELb0ELb0EN7cutlass6half_tE19Flash_kernel_traitsILi256ELi128ELi64ELi8ES3_EELb0ELb0ELb1ELb1ELb0ELb0ELb0ELb0EEEvNS_16Flash_fwd_paramsE,"a",@progbits
	.sectionflags	@""
	.align	4
.nv.constant0._ZN5flash16flash_fwd_kernelI23Flash_fwd_kernel_traitsILi256ELi128ELi64ELi8ELb0ELb0EN7cutlass6half_tE19Flash_kernel_traitsILi256ELi128ELi64ELi8ES3_EELb0ELb0ELb1ELb1ELb0ELb0ELb0ELb0EEEvNS_16Flash_fwd_paramsE:
	.zero		816


//--------------------- .nv.constant0._ZN5flash16flash_fwd_kernelI23Flash_fwd_kernel_traitsILi256ELi64ELi64ELi4ELb0ELb0EN7cutlass6half_tE19Flash_kernel_traitsILi256ELi64ELi64ELi4ES3_EELb1ELb0ELb0ELb0ELb0ELb0ELb0ELb0EEEvNS_16Flash_fwd_paramsE --------------------------
	.section	.nv.constant0._ZN5flash16flash_fwd_kernelI23Flash_fwd_kernel_traitsILi256ELi64ELi64ELi4ELb0ELb0EN7cutlass6half_tE19Flash_kernel_traitsILi256ELi64ELi64ELi4ES3_EELb1ELb0ELb0ELb0ELb0ELb0ELb0ELb0EEEvNS_16Flash_fwd_paramsE,"a",@progbits
	.sectionflags	@""
	.align	4
.nv.constant0._ZN5flash16flash_fwd_kernelI23Flash_fwd_kernel_traitsILi256ELi64ELi64ELi4ELb0ELb0EN7cutlass6half_tE19Flash_kernel_traitsILi256ELi64ELi64ELi4ES3_EELb1ELb0ELb0ELb0ELb0ELb0ELb0ELb0EEEvNS_16Flash_fwd_paramsE:
	.zero		816


//--------------------- .nv.constant0._ZN5flash16flash_fwd_kernelI23Flash_fwd_kernel_traitsILi256ELi64ELi64ELi4ELb0ELb0EN7cutlass6half_tE19Flash_kernel_traitsILi256ELi64ELi64ELi4ES3_EELb1ELb0ELb1ELb0ELb0ELb0ELb0ELb0EEEvNS_16Flash_fwd_paramsE --------------------------
	.section	.nv.constant0._ZN5flash16flash_fwd_kernelI23Flash_fwd_kernel_traitsILi256ELi64ELi64ELi4ELb0ELb0EN7cutlass6half_tE19Flash_kernel_traitsILi256ELi64ELi64ELi4ES3_EELb1ELb0ELb1ELb0ELb0ELb0ELb0ELb0EEEvNS_16Flash_fwd_paramsE,"a",@progbits
	.sectionflags	@""
	.align	4
.nv.constant0._ZN5flash16flash_fwd_kernelI23Flash_fwd_kernel_traitsILi256ELi64ELi64ELi4ELb0ELb0EN7cutlass6half_tE19Flash_kernel_traitsILi256ELi64ELi64ELi4ES3_EELb1ELb0ELb1ELb0ELb0ELb0ELb0ELb0EEEvNS_16Flash_fwd_paramsE:
	.zero		816


//--------------------- .nv.constant0._ZN5flash16flash_fwd_kernelI23Flash_fwd_kernel_traitsILi256ELi64ELi64ELi4ELb0ELb0EN7cutlass6half_tE19Flash_kernel_traitsILi256ELi64ELi64ELi4ES3_EELb1ELb0ELb0ELb0ELb0ELb1ELb0ELb0EEEvNS_16Flash_fwd_paramsE --------------------------
	.section	.nv.constant0._ZN5flash16flash_fwd_kernelI23Flash_fwd_kernel_traitsILi256ELi64ELi64ELi4ELb0ELb0EN7cutlass6half_tE19Flash_kernel_traitsILi256ELi64ELi64ELi4ES3_EELb1ELb0ELb0ELb0ELb0ELb1ELb0ELb0EEEvNS_16Flash_fwd_paramsE,"a",@progbits
	.sectionflags	@""
	.align	4
.nv.constant0._ZN5flash16flash_fwd_kernelI23Flash_fwd_kernel_traitsILi256ELi64ELi64ELi4ELb0ELb0EN7cutlass6half_tE19Flash_kernel_traitsILi256ELi64ELi64ELi4ES3_EELb1ELb0ELb0ELb0ELb0ELb1ELb0ELb0EEEvNS_16Flash_fwd_paramsE:
	.zero		816


//--------------------- .nv.constant0._ZN5flash16flash_fwd_kernelI23Flash_fwd_kernel_traitsILi256ELi64ELi64ELi4ELb0ELb0EN7cutlass6half_tE19Flash_kernel_traitsILi256ELi64ELi64ELi4ES3_EELb0ELb0ELb0ELb0ELb0ELb1ELb1ELb0EEEvNS_16Flash_fwd_paramsE --------------------------
	.section	.nv.constant0._ZN5flash16flash_fwd_kernelI23Flash_fwd_kernel_traitsILi256ELi64ELi64ELi4ELb0ELb0EN7cutlass6half_tE19Flash_kernel_traitsILi256ELi64ELi64ELi4ES3_EELb0ELb0ELb0ELb0ELb0ELb1ELb1ELb0EEEvNS_16Flash_fwd_paramsE,"a",@progbits
	.sectionflags	@""
	.align	4
.nv.constant0._ZN5flash16flash_fwd_kernelI23Flash_fwd_kernel_traitsILi256ELi64ELi64ELi4ELb0ELb0EN7cutlass6half_tE19Flash_kernel_traitsILi256ELi64ELi64ELi4ES3_EELb0ELb0ELb0ELb0ELb0ELb1ELb1ELb0EEEvNS_16Flash_fwd_paramsE:
	.zero		816


//--------------------- .nv.constant0._ZN5flash16flash_fwd_kernelI23Flash_fwd_kernel_traitsILi256ELi64ELi64ELi4ELb0ELb0EN7cutlass6half_tE19Flash_kernel_traitsILi256ELi64ELi64ELi4ES3_EELb1ELb0ELb0ELb1ELb0ELb0ELb0ELb0EEEvNS_16Flash_fwd_paramsE --------------------------
	.section	.nv.constant0._ZN5flash16flash_fwd_kernelI23Flash_fwd_kernel_traitsILi256ELi64ELi64ELi4ELb0ELb0EN7cutlass6half_tE19Flash_kernel_traitsILi256ELi64ELi64ELi4ES3_EELb1ELb0ELb0ELb1ELb0ELb0ELb0ELb0EEEvNS_16Flash_fwd_paramsE,"a",@progbits
	.sectionflags	@""
	.align	4
.nv.constant0._ZN5flash16flash_fwd_kernelI23Flash_fwd_kernel_traitsILi256ELi64ELi64ELi4ELb0ELb0EN7cutlass6half_tE19Flash_kernel_traitsILi256ELi64ELi64ELi4ES3_EELb1ELb0ELb0ELb1ELb0ELb0ELb0ELb0EEEvNS_16Flash_fwd_paramsE:
	.zero		816


//--------------------- .nv.constant0._ZN5flash16flash_fwd_kernelI23Flash_fwd_kernel_traitsILi256ELi64ELi64ELi4ELb0ELb0EN7cutlass6half_tE19Flash_kernel_traitsILi256ELi64ELi64ELi4ES3_EELb1ELb0ELb0ELb0ELb0ELb0ELb0ELb1EEEvNS_16Flash_fwd_paramsE --------------------------
	.section	.nv.constant0._ZN5flash16flash_fwd_kernelI23Flash_fwd_kernel_traitsILi256ELi64ELi64ELi4ELb0ELb0EN7cutlass6half_tE19Flash_kernel_traitsILi256ELi64ELi64ELi4ES3_EELb1ELb0ELb0ELb0ELb0ELb0ELb0ELb1EEEvNS_16Flash_fwd_paramsE,"a",@progbits
	.sectionflags	@""
	.align	4
.nv.constant0._ZN5flash16flash_fwd_kernelI23Flash_fwd_kernel_traitsILi256ELi64ELi64ELi4ELb0ELb0EN7cutlass6half_tE19Flash_kernel_traitsILi256ELi64ELi64ELi4ES3_EELb1ELb0ELb0ELb0ELb0ELb0ELb0ELb1EEEvNS_16Flash_fwd_paramsE:
	.zero		816


//--------------------- .nv.constant0._ZN5flash16flash_fwd_kernelI23Flash_fwd_kernel_traitsILi256ELi64ELi64ELi4ELb0ELb0EN7cutlass6half_tE19Flash_kernel_traitsILi256ELi64ELi64ELi4ES3_EELb0ELb0ELb0ELb0ELb0ELb0ELb1ELb0EEEvNS_16Flash_fwd_paramsE --------------------------
	.section	.nv.constant0._ZN5flash16flash_fwd_kernelI23Flash_fwd_kernel_traitsILi256ELi64ELi64ELi4ELb0ELb0EN7cutlass6half_tE19Flash_kernel_traitsILi256ELi64ELi64ELi4ES3_EELb0ELb0ELb0ELb0ELb0ELb0ELb1ELb0EEEvNS_16Flash_fwd_paramsE,"a",@progbits
	.sectionflags	@""
	.align	4
.nv.constant0._ZN5flash16flash_fwd_kernelI23Flash_fwd_kernel_traitsILi256ELi64ELi64ELi4ELb0ELb0EN7cutlass6half_tE19Flash_kernel_traitsILi256ELi64ELi64ELi4ES3_EELb0ELb0ELb0ELb0ELb0ELb0ELb1ELb0EEEvNS_16Flash_fwd_paramsE:
	.zero		816


//--------------------- .nv.constant0._ZN5flash16flash_fwd_kernelI23Flash_fwd_kernel_traitsILi256ELi64ELi64ELi4ELb0ELb0EN7cutlass6half_tE19Flash_kernel_traitsILi256ELi64ELi64ELi4ES3_EELb1ELb0ELb0ELb1ELb0ELb0ELb0ELb1EEEvNS_16Flash_fwd_paramsE --------------------------
	.section	.nv.constant0._ZN5flash16flash_fwd_kernelI23Flash_fwd_kernel_traitsILi256ELi64ELi64ELi4ELb0ELb0EN7cutlass6half_tE19Flash_kernel_traitsILi256ELi64ELi64ELi4ES3_EELb1ELb0ELb0ELb1ELb0ELb0ELb0ELb1EEEvNS_16Flash_fwd_paramsE,"a",@progbits
	.sectionflags	@""
	.align	4
.nv.constant0._ZN5flash16flash_fwd_kernelI23Flash_fwd_kernel_traitsILi256ELi64ELi64ELi4ELb0ELb0EN7cutlass6half_tE19Flash_kernel_traitsILi256ELi64ELi64ELi4ES3_EELb1ELb0ELb0ELb1ELb0ELb0ELb0ELb1EEEvNS_16Flash_fwd_paramsE:
	.zero		816


//--------------------- .nv.constant0._ZN5flash16flash_fwd_kernelI23Flash_fwd_kernel_traitsILi256ELi64ELi64ELi4ELb0ELb0EN7cutlass6half_tE19Flash_kernel_traitsILi256ELi64ELi64ELi4ES3_EELb0ELb0ELb0ELb1ELb0ELb0ELb1ELb0EEEvNS_16Flash_fwd_paramsE --------------------------
	.section	.nv.constant0._ZN5flash16flash_fwd_kernelI23Flash_fwd_kernel_traitsILi256ELi64ELi64ELi4ELb0ELb0EN7cutlass6half_tE19Flash_kernel_traitsILi256ELi64ELi64ELi4ES3_EELb0ELb0ELb0ELb1ELb0ELb0ELb1ELb0EEEvNS_16Flash_fwd_paramsE,"a",@progbits
	.sectionflags	@""
	.align	4
.nv.constant0._ZN5flash16flash_fwd_kernelI23Flash_fwd_kernel_traitsILi256ELi64ELi64ELi4ELb0ELb0EN7cutlass6half_tE19Flash_kernel_traitsILi256ELi64ELi64ELi4ES3_EELb0ELb0ELb0ELb1ELb0ELb0ELb1ELb0EEEvNS_16Flash_fwd_paramsE:
	.zero		816


//--------------------- .nv.constant0._ZN5flash16flash_fwd_kernelI23Flash_fwd_kernel_traitsILi256ELi64ELi64ELi4ELb0ELb0EN7cutlass6half_tE19Flash_kernel_traitsILi256ELi64ELi64ELi4ES3_EELb1ELb0ELb1ELb0ELb0ELb1ELb0ELb0EEEvNS_16Flash_fwd_paramsE --------------------------
	.section	.nv.constant0._ZN5flash16flash_fwd_kernelI23Flash_fwd_kernel_traitsILi256ELi64ELi64ELi4ELb0ELb0EN7cutlass6half_tE19Flash_kernel_traitsILi256ELi64ELi64ELi4ES3_EELb1ELb0ELb1ELb0ELb0ELb1ELb0ELb0EEEvNS_16Flash_fwd_paramsE,"a",@progbits
	.sectionflags	@""
	.align	4
.nv.constant0._ZN5flash16flash_fwd_kernelI23Flash_fwd_kernel_traitsILi256ELi64ELi64ELi4ELb0ELb0EN7cutlass6half_tE19Flash_kernel_traitsILi256ELi64ELi64ELi4ES3_EELb1ELb0ELb1ELb0ELb0ELb1ELb0ELb0EEEvNS_16Flash_fwd_paramsE:
	.zero		816


//--------------------- .nv.constant0._ZN5flash16flash_fwd_kernelI23Flash_fwd_kernel_traitsILi256ELi64ELi64ELi4ELb0ELb0EN7cutlass6half_tE19Flash_kernel_traitsILi256ELi64ELi64ELi4ES3_EELb0ELb0ELb1ELb0ELb0ELb1ELb1ELb0EEEvNS_16Flash_fwd_paramsE --------------------------
	.section	.nv.constant0._ZN5flash16flash_fwd_kernelI23Flash_fwd_kernel_traitsILi256ELi64ELi64ELi4ELb0ELb0EN7cutlass6half_tE19Flash_kernel_traitsILi256ELi64ELi64ELi4ES3_EELb0ELb0ELb1ELb0ELb0ELb1ELb1ELb0EEEvNS_16Flash_fwd_paramsE,"a",@progbits
	.sectionflags	@""
	.align	4
.nv.constant0._ZN5flash16flash_fwd_kernelI23Flash_fwd_kernel_traitsILi256ELi64ELi64ELi4ELb0ELb0EN7cutlass6half_tE19Flash_kernel_traitsILi256ELi64ELi64ELi4ES3_EELb0ELb0ELb1ELb0ELb0ELb1ELb1ELb0EEEvNS_16Flash_fwd_paramsE:
	.zero		816


//--------------------- .nv.constant0._ZN5flash16flash_fwd_kernelI23Flash_fwd_kernel_traitsILi256ELi64ELi64ELi4ELb0ELb0EN7cutlass6half_tE19Flash_kernel_traitsILi256ELi64ELi64ELi4ES3_EELb1ELb0ELb1ELb1ELb0ELb0ELb0ELb0EEEvNS_16Flash_fwd_paramsE --------------------------
	.section	.nv.constant0._ZN5flash16flash_fwd_kernelI23Flash_fwd_kernel_traitsILi256ELi64ELi64ELi4ELb0ELb0EN7cutlass6half_tE19Flash_kernel_traitsILi256ELi64ELi64ELi4ES3_EELb1ELb0ELb1ELb1ELb0ELb0ELb0ELb0EEEvNS_16Flash_fwd_paramsE,"a",@progbits
	.sectionflags	@""
	.align	4
.nv.constant0._ZN5flash16flash_fwd_kernelI23Flash_fwd_kernel_traitsILi256ELi64ELi64ELi4ELb0ELb0EN7cutlass6half_tE19Flash_kernel_traitsILi256ELi64ELi64ELi4ES3_EELb1ELb0ELb1ELb1ELb0ELb0ELb0ELb0EEEvNS_16Flash_fwd_paramsE:
	.zero		816


//--------------------- .nv.constant0._ZN5flash16flash_fwd_kernelI23Flash_fwd_kernel_traitsILi256ELi64ELi64ELi4ELb0ELb0EN7cutlass6half_tE19Flash_kernel_traitsILi256ELi64ELi64ELi4ES3_EELb1ELb0ELb1ELb0ELb0ELb0ELb0ELb1EEEvNS_16Flash_fwd_paramsE --------------------------
	.section	.nv.constant0._ZN5flash16flash_fwd_kernelI23Flash_fwd_kernel_traitsILi256ELi64ELi64ELi4ELb0ELb0EN7cutlass6half_tE19Flash_kernel_traitsILi256ELi64ELi64ELi4ES3_EELb1ELb0ELb1ELb0ELb0ELb0ELb0ELb1EEEvNS_16Flash_fwd_paramsE,"a",@progbits
	.sectionflags	@""
	.align	4
.nv.constant0._ZN5flash16flash_fwd_kernelI23Flash_fwd_kernel_traitsILi256ELi64ELi64ELi4ELb0ELb0EN7cutlass6half_tE19Flash_kernel_traitsILi256ELi64ELi64ELi4ES3_EELb1ELb0ELb1ELb0ELb0ELb0ELb0ELb1EEEvNS_16Flash_fwd_paramsE:
	.zero		816


//--------------------- .nv.constant0._ZN5flash16flash_fwd_kernelI23Flash_fwd_kernel_traitsILi256ELi64ELi64ELi4ELb0ELb0EN7cutlass6half_tE19Flash_kernel_traitsILi256ELi64ELi64ELi4ES3_EELb0ELb0ELb1ELb0ELb0ELb0ELb1ELb0EEEvNS_16Flash_fwd_paramsE --------------------------
	.section	.nv.constant0._ZN5flash16flash_fwd_kernelI23Flash_fwd_kernel_traitsILi256ELi64ELi64ELi4ELb0ELb0EN7cutlass6half_tE19Flash_kernel_traitsILi256ELi64ELi64ELi4ES3_EELb0ELb0ELb1ELb0ELb0ELb0ELb1ELb0EEEvNS_16Flash_fwd_paramsE,"a",@progbits
	.sectionflags	@""
	.align	4
.nv.constant0._ZN5flash16flash_fwd_kernelI23Flash_fwd_kernel_traitsILi256ELi64ELi64ELi4ELb0ELb0EN7cutlass6half_tE19Flash_kernel_traitsILi256ELi64ELi64ELi4ES3_EELb0ELb0ELb1ELb0ELb0ELb0ELb1ELb0EEEvNS_16Flash_fwd_paramsE:
	.zero		816


//--------------------- .nv.constant0._ZN5flash16flash_fwd_kernelI23Flash_fwd_kernel_traitsILi256ELi64ELi64ELi4ELb0ELb0EN7cutlass6half_tE19Flash_kernel_traitsILi256ELi64ELi64ELi4ES3_EELb1ELb0ELb1ELb1ELb0ELb0ELb0ELb1EEEvNS_16Flash_fwd_paramsE --------------------------
	.section	.nv.constant0._ZN5flash16flash_fwd_kernelI23Flash_fwd_kernel_traitsILi256ELi64ELi64ELi4ELb0ELb0EN7cutlass6half_tE19Flash_kernel_traitsILi256ELi64ELi64ELi4ES3_EELb1ELb0ELb1ELb1ELb0ELb0ELb0ELb1EEEvNS_16Flash_fwd_paramsE,"a",@progbits
	.sectionflags	@""
	.align	4
.nv.constant0._ZN5flash16flash_fwd_kernelI23Flash_fwd_kernel_traitsILi256ELi64ELi64ELi4ELb0ELb0EN7cutlass6half_tE19Flash_kernel_traitsILi256ELi64ELi64ELi4ES3_EELb1ELb0ELb1ELb1ELb0ELb0ELb0ELb1EEEvNS_16Flash_fwd_paramsE:
	.zero		816


//--------------------- .nv.constant0._ZN5flash16flash_fwd_kernelI23Flash_fwd_kernel_traitsILi256ELi64ELi64ELi4ELb0ELb0EN7cutlass6half_tE19Flash_kernel_traitsILi256ELi64ELi64ELi4ES3_EELb0ELb0ELb1ELb1ELb0ELb0ELb1ELb0EEEvNS_16Flash_fwd_paramsE --------------------------
	.section	.nv.constant0._ZN5flash16flash_fwd_kernelI23Flash_fwd_kernel_traitsILi256ELi64ELi64ELi4ELb0ELb0EN7cutlass6half_tE19Flash_kernel_traitsILi256ELi64ELi64ELi4ES3_EELb0ELb0ELb1ELb1ELb0ELb0ELb1ELb0EEEvNS_16Flash_fwd_paramsE,"a",@progbits
	.sectionflags	@""
	.align	4
.nv.constant0._ZN5flash16flash_fwd_kernelI23Flash_fwd_kernel_traitsILi256ELi64ELi64ELi4ELb0ELb0EN7cutlass6half_tE19Flash_kernel_traitsILi256ELi64ELi64ELi4ES3_EELb0ELb0ELb1ELb1ELb0ELb0ELb1ELb0EEEvNS_16Flash_fwd_paramsE:
	.zero		816


//--------------------- .nv.constant0._ZN5flash16flash_fwd_kernelI23Flash_fwd_kernel_traitsILi256ELi128ELi64ELi8ELb0ELb0EN7cutlass6half_tE19Flash_kernel_traitsILi256ELi128ELi64ELi8ES3_EELb1ELb0ELb0ELb0ELb0ELb0ELb0ELb0EEEvNS_16Flash_fwd_paramsE --------------------------
	.section	.nv.constant0._ZN5flash16flash_fwd_kernelI23Flash_fwd_kernel_traitsILi256ELi128ELi64ELi8ELb0ELb0EN7cutlass6half_tE19Flash_kernel_traitsILi256ELi128ELi64ELi8ES3_EELb1ELb0ELb0ELb0ELb0ELb0ELb0ELb0EEEvNS_16Flash_fwd_paramsE,"a",@progbits
	.sectionflags	@""
	.align	4
.nv.constant0._ZN5flash16flash_fwd_kernelI23Flash_fwd_kernel_traitsILi256ELi128ELi64ELi8ELb0ELb0EN7cutlass6half_tE19Flash_kernel_traitsILi256ELi128ELi64ELi8ES3_EELb1ELb0ELb0ELb0ELb0ELb0ELb0ELb0EEEvNS_16Flash_fwd_paramsE:
	.zero		816


//--------------------- .nv.constant0._ZN5flash16flash_fwd_kernelI23Flash_fwd_kernel_traitsILi256ELi128ELi64ELi8ELb0ELb0EN7cutlass6half_tE19Flash_kernel_traitsILi256ELi128ELi64ELi8ES3_EELb1ELb0ELb1ELb0ELb0ELb0ELb0ELb0EEEvNS_16Flash_fwd_paramsE --------------------------
	.section	.nv.constant0._ZN5flash16flash_fwd_kernelI23Flash_fwd_kernel_traitsILi256ELi128ELi64ELi8ELb0ELb0EN7cutlass6half_tE19Flash_kernel_traitsILi256ELi128ELi64ELi8ES3_EELb1ELb0ELb1ELb0ELb0ELb0ELb0ELb0EEEvNS_16Flash_fwd_paramsE,"a",@progbits
	.sectionflags	@""
	.align	4
.nv.constant0._ZN5flash16flash_fwd_kernelI23Flash_fwd_kernel_traitsILi256ELi128ELi64ELi8ELb0ELb0EN7cutlass6half_tE19Flash_kernel_traitsILi256ELi128ELi64ELi8ES3_EELb1ELb0ELb1ELb0ELb0ELb0ELb0ELb0EEEvNS_16Flash_fwd_paramsE:
	.zero		816


//--------------------- .nv.constant0._ZN5flash16flash_fwd_kernelI23Flash_fwd_kernel_traitsILi256ELi128ELi64ELi8ELb0ELb0EN7cutlass6half_tE19Flash_kernel_traitsILi256ELi128ELi64ELi8ES3_EELb1ELb0ELb0ELb0ELb0ELb1ELb0ELb0EEEvNS_16Flash_fwd_paramsE --------------------------
	.section	.nv.constant0._ZN5flash16flash_fwd_kernelI23Flash_fwd_kernel_traitsILi256ELi128ELi64ELi8ELb0ELb0EN7cutlass6half_tE19Flash_kernel_traitsILi256ELi128ELi64ELi8ES3_EELb1ELb0ELb0ELb0ELb0ELb1ELb0ELb0EEEvNS_16Flash_fwd_paramsE,"a",@progbits
	.sectionflags	@""
	.align	4
.nv.constant0._ZN5flash16flash_fwd_kernelI23Flash_fwd_kernel_traitsILi256ELi128ELi64ELi8ELb0ELb0EN7cutlass6half_tE19Flash_kernel_traitsILi256ELi128ELi64ELi8ES3_EELb1ELb0ELb0ELb0ELb0ELb1ELb0ELb0EEEvNS_16Flash_fwd_paramsE:
	.zero		816


//--------------------- .nv.constant0._ZN5flash16flash_fwd_kernelI23Flash_fwd_kernel_traitsILi256ELi128ELi64ELi8ELb0ELb0EN7cutlass6half_tE19Flash_kernel_traitsILi256ELi128ELi64ELi8ES3_EELb0ELb0ELb0ELb0ELb0ELb1ELb1ELb0EEEvNS_16Flash_fwd_paramsE --------------------------
	.section	.nv.constant0._ZN5flash16flash_fwd_kernelI23Flash_fwd_kernel_traitsILi256ELi128ELi64ELi8ELb0ELb0EN7cutlass6half_tE19Flash_kernel_traitsILi256ELi128ELi64ELi8ES3_EELb0ELb0ELb0ELb0ELb0ELb1ELb1ELb0EEEvNS_16Flash_fwd_paramsE,"a",@progbits
	.sectionflags	@""
	.align	4
.nv.constant0._ZN5flash16flash_fwd_kernelI23Flash_fwd_kernel_traitsILi256ELi128ELi64ELi8ELb0ELb0EN7cutlass6half_tE19Flash_kernel_traitsILi256ELi128ELi64ELi8ES3_EELb0ELb0ELb0ELb0ELb0ELb1ELb1ELb0EEEvNS_16Flash_fwd_paramsE:
	.zero		816


//--------------------- .nv.constant0._ZN5flash16flash_fwd_kernelI23Flash_fwd_kernel_traitsILi256ELi128ELi64ELi8ELb0ELb0EN7cutlass6half_tE19Flash_kernel_traitsILi256ELi128ELi64ELi8ES3_EELb1ELb0ELb0ELb1ELb0ELb0ELb0ELb0EEEvNS_16Flash_fwd_paramsE --------------------------
	.section	.nv.constant0._ZN5flash16flash_fwd_kernelI23Flash_fwd_kernel_traitsILi256ELi128ELi64ELi8ELb0ELb0EN7cutlass6half_tE19Flash_kernel_traitsILi256ELi128ELi64ELi8ES3_EELb1ELb0ELb0ELb1ELb0ELb0ELb0ELb0EEEvNS_16Flash_fwd_paramsE,"a",@progbits
	.sectionflags	@""
	.align	4
.nv.constant0._ZN5flash16flash_fwd_kernelI23Flash_fwd_kernel_traitsILi256ELi128ELi64ELi8ELb0ELb0EN7cutlass6half_tE19Flash_kernel_traitsILi256ELi128ELi64ELi8ES3_EELb1ELb0ELb0ELb1ELb0ELb0ELb0ELb0EEEvNS_16Flash_fwd_paramsE:
	.zero		816


//--------------------- .nv.constant0._ZN5flash16flash_fwd_kernelI23Flash_fwd_kernel_traitsILi256ELi128ELi64ELi8ELb0ELb0EN7cutlass6half_tE19Flash_kernel_traitsILi256ELi128ELi64ELi8ES3_EELb1ELb0ELb0ELb0ELb0ELb0ELb0ELb1EEEvNS_16Flash_fwd_paramsE --------------------------
	.section	.nv.constant0._ZN5flash16flash_fwd_kernelI23Flash_fwd_kernel_traitsILi256ELi128ELi64ELi8ELb0ELb0EN7cutlass6half_tE19Flash_kernel_traitsILi256ELi128ELi64ELi8ES3_EELb1ELb0ELb0ELb0ELb0ELb0ELb0ELb1EEEvNS_16Flash_fwd_paramsE,"a",@progbits
	.sectionflags	@""
	.align	4
.nv.constant0._ZN5flash16flash_fwd_kernelI23Flash_fwd_kernel_traitsILi256ELi128ELi64ELi8ELb0ELb0EN7cutlass6half_tE19Flash_kernel_traitsILi256ELi128ELi64ELi8ES3_EELb1ELb0ELb0ELb0ELb0ELb0ELb0ELb1EEEvNS_16Flash_fwd_paramsE:
	.zero		816


//--------------------- .nv.constant0._ZN5flash16flash_fwd_kernelI23Flash_fwd_kernel_traitsILi256ELi128ELi64ELi8ELb0ELb0EN7cutlass6half_tE19Flash_kernel_traitsILi256ELi128ELi64ELi8ES3_EELb0ELb0ELb0ELb0ELb0ELb0ELb1ELb0EEEvNS_16Flash_fwd_paramsE --------------------------
	.section	.nv.constant0._ZN5flash16flash_fwd_kernelI23Flash_fwd_kernel_traitsILi256ELi128ELi64ELi8ELb0ELb0EN7cutlass6half_tE19Flash_kernel_traitsILi256ELi128ELi64ELi8ES3_EELb0ELb0ELb0ELb0ELb0ELb0ELb1ELb0EEEvNS_16Flash_fwd_paramsE,"a",@progbits
	.sectionflags	@""
	.align	4
.nv.constant0._ZN5flash16flash_fwd_kernelI23Flash_fwd_kernel_traitsILi256ELi128ELi64ELi8ELb0ELb0EN7cutlass6half_tE19Flash_kernel_traitsILi256ELi128ELi64ELi8ES3_EELb0ELb0ELb0ELb0ELb0ELb0ELb1ELb0EEEvNS_16Flash_fwd_paramsE:
	.zero		816


//--------------------- .nv.constant0._ZN5flash16flash_fwd_kernelI23Flash_fwd_kernel_traitsILi256ELi128ELi64ELi8ELb0ELb0EN7cutlass6half_tE19Flash_kernel_traitsILi256ELi128ELi64ELi8ES3_EELb1ELb0ELb0ELb1ELb0ELb0ELb0ELb1EEEvNS_16Flash_fwd_paramsE --------------------------
	.section	.nv.constant0._ZN5flash16flash_fwd_kernelI23Flash_fwd_kernel_traitsILi256ELi128ELi64ELi8ELb0ELb0EN7cutlass6half_tE19Flash_kernel_traitsILi256ELi128ELi64ELi8ES3_EELb1ELb0ELb0ELb1ELb0ELb0ELb0ELb1EEEvNS_16Flash_fwd_paramsE,"a",@progbits
	.sectionflags	@""
	.align	4
.nv.constant0._ZN5flash16flash_fwd_kernelI23Flash_fwd_kernel_traitsILi256ELi128ELi64ELi8ELb0ELb0EN7cutlass6half_tE19Flash_kernel_traitsILi256ELi128ELi64ELi8ES3_EELb1ELb0ELb0ELb1ELb0ELb0ELb0ELb1EEEvNS_16Flash_fwd_paramsE:
	.zero		816


//--------------------- .nv.constant0._ZN5flash16flash_fwd_kernelI23Flash_fwd_kernel_traitsILi256ELi128ELi64ELi8ELb0ELb0EN7cutlass6half_tE19Flash_kernel_traitsILi256ELi128ELi64ELi8ES3_EELb0ELb0ELb0ELb1ELb0ELb0ELb1ELb0EEEvNS_16Flash_fwd_paramsE --------------------------
	.section	.nv.constant0._ZN5flash16flash_fwd_kernelI23Flash_fwd_kernel_traitsILi256ELi128ELi64ELi8ELb0ELb0EN7cutlass6half_tE19Flash_kernel_traitsILi256ELi128ELi64ELi8ES3_EELb0ELb0ELb0ELb1ELb0ELb0ELb1ELb0EEEvNS_16Flash_fwd_paramsE,"a",@progbits
	.sectionflags	@""
	.align	4
.nv.constant0._ZN5flash16flash_fwd_kernelI23Flash_fwd_kernel_traitsILi256ELi128ELi64ELi8ELb0ELb0EN7cutlass6half_tE19Flash_kernel_traitsILi256ELi128ELi64ELi8ES3_EELb0ELb0ELb0ELb1ELb0ELb0ELb1ELb0EEEvNS_16Flash_fwd_paramsE:
	.zero		816


//--------------------- .nv.constant0._ZN5flash16flash_fwd_kernelI23Flash_fwd_kernel_traitsILi256ELi128ELi64ELi8ELb0ELb0EN7cutlass6half_tE19Flash_kernel_traitsILi256ELi128ELi64ELi8ES3_EELb1ELb0ELb1ELb0ELb0ELb1ELb0ELb0EEEvNS_16Flash_fwd_paramsE --------------------------
	.section	.nv.constant0._ZN5flash16flash_fwd_kernelI23Flash_fwd_kernel_traitsILi256ELi128ELi64ELi8ELb0ELb0EN7cutlass6half_tE19Flash_kernel_traitsILi256ELi128ELi64ELi8ES3_EELb1ELb0ELb1ELb0ELb0ELb1ELb0ELb0EEEvNS_16Flash_fwd_paramsE,"a",@progbits
	.sectionflags	@""
	.align	4
.nv.constant0._ZN5flash16flash_fwd_kernelI23Flash_fwd_kernel_traitsILi256ELi128ELi64ELi8ELb0ELb0EN7cutlass6half_tE19Flash_kernel_traitsILi256ELi128ELi64ELi8ES3_EELb1ELb0ELb1ELb0ELb0ELb1ELb0ELb0EEEvNS_16Flash_fwd_paramsE:
	.zero		816


//--------------------- .nv.constant0._ZN5flash16flash_fwd_kernelI23Flash_fwd_kernel_traitsILi256ELi128ELi64ELi8ELb0ELb0EN7cutlass6half_tE19Flash_kernel_traitsILi256ELi128ELi64ELi8ES3_EELb0ELb0ELb1ELb0ELb0ELb1ELb1ELb0EEEvNS_16Flash_fwd_paramsE --------------------------
	.section	.nv.constant0._ZN5flash16flash_fwd_kernelI23Flash_fwd_kernel_traitsILi256ELi128ELi64ELi8ELb0ELb0EN7cutlass6half_tE19Flash_kernel_traitsILi256ELi128ELi64ELi8ES3_EELb0ELb0ELb1ELb0ELb0ELb1ELb1ELb0EEEvNS_16Flash_fwd_paramsE,"a",@progbits
	.sectionflags	@""
	.align	4
.nv.constant0._ZN5flash16flash_fwd_kernelI23Flash_fwd_kernel_traitsILi256ELi128ELi64ELi8ELb0ELb0EN7cutlass6half_tE19Flash_kernel_traitsILi256ELi128ELi64ELi8ES3_EELb0ELb0ELb1ELb0ELb0ELb1ELb1ELb0EEEvNS_16Flash_fwd_paramsE:
	.zero		816


//--------------------- .nv.constant0._ZN5flash16flash_fwd_kernelI23Flash_fwd_kernel_traitsILi256ELi128ELi64ELi8ELb0ELb0EN7cutlass6half_tE19Flash_kernel_traitsILi256ELi128ELi64ELi8ES3_EELb1ELb0ELb1ELb1ELb0ELb0ELb0ELb0EEEvNS_16Flash_fwd_paramsE --------------------------
	.section	.nv.constant0._ZN5flash16flash_fwd_kernelI23Flash_fwd_kernel_traitsILi256ELi128ELi64ELi8ELb0ELb0EN7cutlass6half_tE19Flash_kernel_traitsILi256ELi128ELi64ELi8ES3_EELb1ELb0ELb1ELb1ELb0ELb0ELb0ELb0EEEvNS_16Flash_fwd_paramsE,"a",@progbits
	.sectionflags	@""
	.align	4
.nv.constant0._ZN5flash16flash_fwd_kernelI23Flash_fwd_kernel_traitsILi256ELi128ELi64ELi8ELb0ELb0EN7cutlass6half_tE19Flash_kernel_traitsILi256ELi128ELi64ELi8ES3_EELb1ELb0ELb1ELb1ELb0ELb0ELb0ELb0EEEvNS_16Flash_fwd_paramsE:
	.zero		816


//--------------------- .nv.constant0._ZN5flash16flash_fwd_kernelI23Flash_fwd_kernel_traitsILi256ELi128ELi64ELi8ELb0ELb0EN7cutlass6half_tE19Flash_kernel_traitsILi256ELi128ELi64ELi8ES3_EELb1ELb0ELb1ELb0ELb0ELb0ELb0ELb1EEEvNS_16Flash_fwd_paramsE --------------------------
	.section	.nv.constant0._ZN5flash16flash_fwd_kernelI23Flash_fwd_kernel_traitsILi256ELi128ELi64ELi8ELb0ELb0EN7cutlass6half_tE19Flash_kernel_traitsILi256ELi128ELi64ELi8ES3_EELb1ELb0ELb1ELb0ELb0ELb0ELb0ELb1EEEvNS_16Flash_fwd_paramsE,"a",@progbits
	.sectionflags	@""
	.align	4
.nv.constant0._ZN5flash16flash_fwd_kernelI23Flash_fwd_kernel_traitsILi256ELi128ELi64ELi8ELb0ELb0EN7cutlass6half_tE19Flash_kernel_traitsILi256ELi128ELi64ELi8ES3_EELb1ELb0ELb1ELb0ELb0ELb0ELb0ELb1EEEvNS_16Flash_fwd_paramsE:
	.zero		816


//--------------------- .nv.constant0._ZN5flash16flash_fwd_kernelI23Flash_fwd_kernel_traitsILi256ELi128ELi64ELi8ELb0ELb0EN7cutlass6half_tE19Flash_kernel_traitsILi256ELi128ELi64ELi8ES3_EELb0ELb0ELb1ELb0ELb0ELb0ELb1ELb0EEEvNS_16Flash_fwd_paramsE --------------------------
	.section	.nv.constant0._ZN5flash16flash_fwd_kernelI23Flash_fwd_kernel_traitsILi256ELi128ELi64ELi8ELb0ELb0EN7cutlass6half_tE19Flash_kernel_traitsILi256ELi128ELi64ELi8ES3_EELb0ELb0ELb1ELb0ELb0ELb0ELb1ELb0EEEvNS_16Flash_fwd_paramsE,"a",@progbits
	.sectionflags	@""
	.align	4
.nv.constant0._ZN5flash16flash_fwd_kernelI23Flash_fwd_kernel_traitsILi256ELi128ELi64ELi8ELb0ELb0EN7cutlass6half_tE19Flash_kernel_traitsILi256ELi128ELi64ELi8ES3_EELb0ELb0ELb1ELb0ELb0ELb0ELb1ELb0EEEvNS_16Flash_fwd_paramsE:
	.zero		816


//--------------------- .nv.constant0._ZN5flash16flash_fwd_kernelI23Flash_fwd_kernel_traitsILi256ELi128ELi64ELi8ELb0ELb0EN7cutlass6half_tE19Flash_kernel_traitsILi256ELi128ELi64ELi8ES3_EELb1ELb0ELb1ELb1ELb0ELb0ELb0ELb1EEEvNS_16Flash_fwd_paramsE --------------------------
	.section	.nv.constant0._ZN5flash16flash_fwd_kernelI23Flash_fwd_kernel_traitsILi256ELi128ELi64ELi8ELb0ELb0EN7cutlass6half_tE19Flash_kernel_traitsILi256ELi128ELi64ELi8ES3_EELb1ELb0ELb1ELb1ELb0ELb0ELb0ELb1EEEvNS_16Flash_fwd_paramsE,"a",@progbits
	.sectionflags	@""
	.align	4
.nv.constant0._ZN5flash16flash_fwd_kernelI23Flash_fwd_kernel_traitsILi256ELi128ELi64ELi8ELb0ELb0EN7cutlass6half_tE19Flash_kernel_traitsILi256ELi128ELi64ELi8ES3_EELb1ELb0ELb1ELb1ELb0ELb0ELb0ELb1EEEvNS_16Flash_fwd_paramsE:
	.zero		816


//--------------------- .nv.constant0._ZN5flash16flash_fwd_kernelI23Flash_fwd_kernel_traitsILi256ELi128ELi64ELi8ELb0ELb0EN7cutlass6half_tE19Flash_kernel_traitsILi256ELi128ELi64ELi8ES3_EELb0ELb0ELb1ELb1ELb0ELb0ELb1ELb0EEEvNS_16Flash_fwd_paramsE --------------------------
	.section	.nv.constant0._ZN5flash16flash_fwd_kernelI23Flash_fwd_kernel_traitsILi256ELi128ELi64ELi8ELb0ELb0EN7cutlass6half_tE19Flash_kernel_traitsILi256ELi128ELi64ELi8ES3_EELb0ELb0ELb1ELb1ELb0ELb0ELb1ELb0EEEvNS_16Flash_fwd_paramsE,"a",@progbits
	.sectionflags	@""
	.align	4
.nv.constant0._ZN5flash16flash_fwd_kernelI23Flash_fwd_kernel_traitsILi256ELi128ELi64ELi8ELb0ELb0EN7cutlass6half_tE19Flash_kernel_traitsILi256ELi128ELi64ELi8ES3_EELb0ELb0ELb1ELb1ELb0ELb0ELb1ELb0EEEvNS_16Flash_fwd_paramsE:
	.zero		816


//--------------------- .text._ZN5flash16flash_fwd_kernelI23Flash_fwd_kernel_traitsILi256ELi64ELi64ELi4ELb0ELb0EN7cutlass6half_tE19Flash_kernel_traitsILi256ELi64ELi64ELi4ES3_EELb0ELb0ELb0ELb0ELb0ELb1ELb0ELb0EEEvNS_16Flash_fwd_paramsE --------------------------
	.section	.text._ZN5flash16flash_fwd_kernelI23Flash_fwd_kernel_traitsILi256ELi64ELi64ELi4ELb0ELb0EN7cutlass6half_tE19Flash_kernel_traitsILi256ELi64ELi64ELi4ES3_EELb0ELb0ELb0ELb0ELb0ELb1ELb0ELb0EEEvNS_16Flash_fwd_paramsE,"ax",@progbits
	.sectioninfo	@"SHI_REGISTERS=254"
	.align	128
        .global         _ZN5flash16flash_fwd_kernelI23Flash_fwd_kernel_traitsILi256ELi64ELi64ELi4ELb0ELb0EN7cutlass6half_tE19Flash_kernel_traitsILi256ELi64ELi64ELi4ES3_EELb0ELb0ELb0ELb0ELb0ELb1ELb0ELb0EEEvNS_16Flash_fwd_paramsE
        .type           _ZN5flash16flash_fwd_kernelI23Flash_fwd_kernel_traitsILi256ELi64ELi64ELi4ELb0ELb0EN7cutlass6half_tE19Flash_kernel_traitsILi256ELi64ELi64ELi4ES3_EELb0ELb0ELb0ELb0ELb0ELb1ELb0ELb0EEEvNS_16Flash_fwd_paramsE,@function
        .size           _ZN5flash16flash_fwd_kernelI23Flash_fwd_kernel_traitsILi256ELi64ELi64ELi4ELb0ELb0EN7cutlass6half_tE19Flash_kernel_traitsILi256ELi64ELi64ELi4ES3_EELb0ELb0ELb0ELb0ELb0ELb1ELb0ELb0EEEvNS_16Flash_fwd_paramsE,(.L_x_2022 - _ZN5flash16flash_fwd_kernelI23Flash_fwd_kernel_traitsILi256ELi64ELi64ELi4ELb0ELb0EN7cutlass6half_tE19Flash_kernel_traitsILi256ELi64ELi64ELi4ES3_EELb0ELb0ELb0ELb0ELb0ELb1ELb0ELb0EEEvNS_16Flash_fwd_paramsE)
        .other          _ZN5flash16flash_fwd_kernelI23Flash_fwd_kernel_traitsILi256ELi64ELi64ELi4ELb0ELb0EN7cutlass6half_tE19Flash_kernel_traitsILi256ELi64ELi64ELi4ES3_EELb0ELb0ELb0ELb0ELb0ELb1ELb0ELb0EEEvNS_16Flash_fwd_paramsE,@"STO_CUDA_ENTRY STV_DEFAULT"
_ZN5flash16flash_fwd_kernelI23Flash_fwd_kernel_traitsILi256ELi64ELi64ELi4ELb0ELb0EN7cutlass6half_tE19Flash_kernel_traitsILi256ELi64ELi64ELi4ES3_EELb0ELb0ELb0ELb0ELb0ELb1ELb0ELb0EEEvNS_16Flash_fwd_paramsE:
.text._ZN5flash16flash_fwd_kernelI23Flash_fwd_kernel_traitsILi256ELi64ELi64ELi4ELb0ELb0EN7cutlass6half_tE19Flash_kernel_traitsILi256ELi64ELi64ELi4ES3_EELb0ELb0ELb0ELb0ELb0ELb1ELb0ELb0EEEvNS_16Flash_fwd_paramsE:
[----:B------:R-:W-:Y:S02]  /*0000*/  MOV R1, c[0x0][0x28] ;  /* 0x00000a0000017a02 */ /* 0x000fe40000000f00 */
[----:B------:R-:W1:Y:S01]  /*0010*/  S2UR UR10, SR_CTAID.Y ;  /* 0x00000000000a79c3 */ /* 0x000e620000002600 */
[----:B------:R-:W-:Y:S02]  /*0020*/  ULDC.64 UR4, c[0x0][0x240] ;  /* 0x0000900000047ab9 */ /* 0x000fe40000000a00 */
[----:B------:R-:W-:Y:S02]  /*0030*/  UISETP.NE.U32.AND UP2, UPT, URZ, UR4, UPT ;  /* 0x000000043f00728c */ /* 0x000fe4000bf45070 */
[----:B------:R-:W-:Y:S02]  /*0040*/  UMOV UR7, 0x4 ;  /* 0x0000000400077882 */ /* 0x000fe40000000000 */
[----:B------:R-:W-:Y:S02]  /*0050*/  UISETP.NE.AND.EX UP2, UPT, URZ, UR5, UPT, UP2 ;  /* 0x000000053f00728c */ /* 0x000fe4000bf45320 */
[----:B------:R-:W-:Y:S02]  /*0060*/  ULDC.64 UR12, c[0x0][0x240] ;  /* 0x00009000000c7ab9 */ /* 0x000fe40000000a00 */
[----:B------:R-:W-:-:S02]  /*0070*/  ULDC.64 UR4, c[0x0][0x250] ;  /* 0x0000940000047ab9 */ /* 0x000fc40000000a00 */
[----:B------:R-:W-:Y:S01]  /*0080*/  PLOP3.LUT P2, PT, PT, PT, UP2, 0x80, 0x0 ;  /* 0x000000000000781c */ /* 0x000fe20003f4f028 */
[----:B------:R-:W-:Y:S02]  /*0090*/  UISETP.NE.U32.AND UP0, UPT, URZ, UR4, UPT ;  /* 0x000000043f00728c */ /* 0x000fe4000bf05070 */
[----:B------:R-:W-:Y:S02]  /*00a0*/  ULDC.64 UR16, c[0x0][0x118] ;  /* 0x0000460000107ab9 */ /* 0x000fe40000000a00 */
[----:B------:R-:W-:Y:S02]  /*00b0*/  UISETP.NE.AND.EX UP0, UPT, URZ, UR5, UPT, UP0 ;  /* 0x000000053f00728c */ /* 0x000fe4000bf05300 */
[----:B------:R-:W-:Y:S02]  /*00c0*/  ULDC.U8 UR6, c[0x0][0x312] ;  /* 0x0000c48000067ab9 */ /* 0x000fe40000000000 */
[----:B------:R-:W-:Y:S02]  /*00d0*/  ULDC.64 UR8, c[0x0][0x248] ;  /* 0x0000920000087ab9 */ /* 0x000fe40000000a00 */
[----:B-1----:R-:W-:Y:S01]  /*00e0*/  UIMAD.WIDE UR12, UR10, UR7, UR12 ;  /* 0x000000070a0c72a5 */ /* 0x002fe2000f8e020c */
[----:B------:R-:W-:Y:S01]  /*00f0*/  PLOP3.LUT P0, PT, PT, PT, UP0, 0x80, 0x0 ;  /* 0x000000000000781c */ /* 0x000fe20003f0f008 */
[----:B------:R-:W-:-:S02]  /*0100*/  ULDC.64 UR4, c[0x0][0x250] ;  /* 0x0000940000047ab9 */ /* 0x000fc40000000a00 */
[----:B------:R-:W-:Y:S02]  /*0110*/  UISETP.NE.AND UP3, UPT, UR6, URZ, UPT ;  /* 0x0000003f0600728c */ /* 0x000fe4000bf65270 */
[----:B------:R-:W-:Y:S01]  /*0120*/  IMAD.U32 R10, RZ, RZ, UR12 ;  /* 0x0000000cff0a7e24 */ /* 0x000fe2000f8e00ff */
[----:B------:R-:W-:Y:S01]  /*0130*/  UISETP.EQ.U32.AND UP1, UPT, URZ, UR8, UPT ;  /* 0x000000083f00728c */ /* 0x000fe2000bf22070 */
[----:B------:R-:W-:Y:S01]  /*0140*/  IMAD.U32 R11, RZ, RZ, UR13 ;  /* 0x0000000dff0b7e24 */ /* 0x000fe2000f8e00ff */
[----:B------:R-:W-:Y:S02]  /*0150*/  @UP0 UIMAD.WIDE UR4, UR10, UR7, UR4 ;  /* 0x000000070a0402a5 */ /* 0x000fe4000f8e0204 */
[----:B------:R-:W-:Y:S02]  /*0160*/  UISETP.EQ.OR.EX UP1, UPT, URZ, UR9, !UP3, UP1 ;  /* 0x000000093f00728c */ /* 0x000fe4000df22710 */
[----:B------:R-:W2:Y:S01]  /*0170*/  @P2 LDG.E R6, [R10.64] ;  /* 0x000000100a062981 */ /* 0x000ea2000c1e1900 */
[----:B------:R-:W-:-:S03]  /*0180*/  ULDC.64 UR8, c[0x0][0x248] ;  /* 0x0000920000087ab9 */ /* 0x000fc60000000a00 */
[----:B------:R-:W3:Y:S01]  /*0190*/  @P2 LDG.E R0, [R10.64+0x4] ;  /* 0x000004100a002981 */ /* 0x000ee2000c1e1900 */
[----:B------:R-:W-:Y:S01]  /*01a0*/  IMAD.U32 R8, RZ, RZ, UR4 ;  /* 0x00000004ff087e24 */ /* 0x000fe2000f8e00ff */
[----:B------:R-:W-:-:S05]  /*01b0*/  MOV R9, UR5 ;  /* 0x0000000500097c02 */ /* 0x000fca0008000f00 */
[----:B------:R-:W4:Y:S01]  /*01c0*/  @P0 LDG.E R4, [R8.64] ;  /* 0x0000001008040981 */ /* 0x000f22000c1e1900 */
[----:B------:R-:W-:Y:S01]  /*01d0*/  PLOP3.LUT P1, PT, PT, PT, UP1, 0x80, 0x0 ;  /* 0x000000000000781c */ /* 0x000fe20003f2f018 */
[----:B------:R-:W-:-:S06]  /*01e0*/  UIMAD.WIDE UR8, UR10, UR7, UR8 ;  /* 0x000000070a0872a5 */ /* 0x000fcc000f8e0208 */
[----:B------:R-:W-:Y:S01]  /*01f0*/  IMAD.U32 R2, RZ, RZ, UR8 ;  /* 0x00000008ff027e24 */ /* 0x000fe2000f8e00ff */
[----:B------:R-:W-:-:S05]  /*0200*/  MOV R3, UR9 ;  /* 0x0000000900037c02 */ /* 0x000fca0008000f00 */
[----:B------:R-:W5:Y:S01]  /*0210*/  @!P1 LDG.E R5, [R2.64] ;  /* 0x0000001002059981 */ /* 0x000f62000c1e1900 */
[----:B------:R-:W-:Y:S02]  /*0220*/  UMOV UR9, 0xffffffff ;  /* 0xffffffff00097882 */ /* 0x000fe40000000000 */
[----:B------:R-:W-:Y:S01]  /*0230*/  UMOV UR14, URZ ;  /* 0x0000003f000e7c82 */ /* 0x000fe20008000000 */
[----:B------:R-:W1:Y:S01]  /*0240*/  S2R R84, SR_TID.X ;  /* 0x0000000000547919 */ /* 0x000e620000002100 */
[----:B------:R-:W-:Y:S01]  /*0250*/  UMOV UR19, 0xffffffff ;  /* 0xffffffff00137882 */ /* 0x000fe20000000000 */
[----:B------:R-:W1:Y:S08]  /*0260*/  S2UR UR12, SR_CTAID.X ;  /* 0x00000000000c79c3 */ /* 0x000e700000002500 */
[----:B------:R-:W1:Y:S08]  /*0270*/  S2UR UR11, SR_CTAID.Z ;  /* 0x00000000000b79c3 */ /* 0x000e700000002700 */
[----:B--2---:R-:W2:Y:S08]  /*0280*/  @P2 R2UR UR9, R6 ;  /* 0x00000000060923c2 */ /* 0x004eb000000e0000 */
[----:B---3--:R-:W2:Y:S08]  /*0290*/  @P2 R2UR UR15, R0 ;  /* 0x00000000000f23c2 */ /* 0x008eb000000e0000 */
[----:B----4-:R3:W4:Y:S01]  /*02a0*/  @P0 R2UR UR14, R4 ;  /* 0x00000000040e03c2 */ /* 0x01072200000e0000 */
[----:B------:R-:W-:-:S04]  /*02b0*/  ISETP.NE.U32.AND P0, PT, RZ, c[0x0][0x248], PT ;  /* 0x00009200ff007a0c */ /* 0x000fc80003f05070 */
[----:B------:R-:W-:-:S03]  /*02c0*/  ISETP.NE.AND.EX P0, PT, RZ, c[0x0][0x24c], PT, P0 ;  /* 0x00009300ff007a0c */ /* 0x000fc60003f05300 */
[----:B-----5:R3:W1:Y:S01]  /*02d0*/  @!P1 R2UR UR19, R5 ;  /* 0x00000000051393c2 */ /* 0x02066200000e0000 */
[----:B--2---:R-:W-:-:S07]  /*02e0*/  @UP2 UIADD3 UR15, UR15, -UR9, URZ ;  /* 0x800000090f0f2290 */ /* 0x004fce000fffe03f */
[----:B------:R-:W-:Y:S02]  /*02f0*/  @!UP2 ULDC UR15, c[0x0][0x214] ;  /* 0x00008500000faab9 */ /* 0x000fe40000000800 */
[----:B-1-34-:R-:W-:Y:S05]  /*0300*/  @!P0 BRA `(.L_x_0) ;  /* 0x0000007000008947 */ /* 0x01afea0003800000 */
[----:B------:R-:W-:-:S13]  /*0310*/  PLOP3.LUT P0, PT, PT, PT, UP3, 0x80, 0x0 ;  /* 0x000000000000781c */ /* 0x000fda0003f0f038 */
[----:B------:R-:W2:Y:S04]  /*0320*/  @P0 LDG.E R0, [R2.64+0x4] ;  /* 0x0000041002000981 */ /* 0x000ea8000c1e1900 */
[----:B------:R-:W3:Y:S01]  /*0330*/  @!P0 LDG.E R4, [R2.64] ;  /* 0x0000001002048981 */ /* 0x000ee2000c1e1900 */
[----:B--2---:R-:W1:Y:S02]  /*0340*/  @P0 R2UR UR6, R0 ;  /* 0x00000000000603c2 */ /* 0x004e6400000e0000 */
[----:B-1----:R-:W-:-:S11]  /*0350*/  @UP3 UIADD3 UR6, UR6, -UR19, URZ ;  /* 0x8000001306063290 */ /* 0x002fd6000fffe03f */
[----:B---3--:R1:W2:Y:S02]  /*0360*/  @!P0 R2UR UR6, R4 ;  /* 0x00000000040683c2 */ /* 0x0082a400000e0000 */
[----:B-12---:R-:W-:Y:S05]  /*0370*/  BRA `(.L_x_1) ;  /* 0x0000001000007947 */ /* 0x006fea0003800000 */
.L_x_0:
[----:B------:R-:W-:Y:S02]  /*0380*/  ULDC UR6, c[0x0][0x218] ;  /* 0x0000860000067ab9 */ /* 0x000fe40000000800 */
.L_x_1:
[----:B------:R-:W-:Y:S02]  /*0390*/  ULDC.64 UR4, c[0x0][0x258] ;  /* 0x0000960000047ab9 */ /* 0x000fe40000000a00 */
[----:B------:R-:W-:-:S04]  /*03a0*/  UISETP.NE.U32.AND UP2, UPT, URZ, UR4, UPT ;  /* 0x000000043f00728c */ /* 0x000fc8000bf45070 */
[----:B------:R-:W-:-:S03]  /*03b0*/  UISETP.NE.AND.EX UP2, UPT, URZ, UR5, UPT, UP2 ;  /* 0x000000053f00728c */ /* 0x000fc6000bf45320 */
[----:B------:R-:W-:-:S03]  /*03c0*/  ULDC.64 UR4, c[0x0][0x258] ;  /* 0x0000960000047ab9 */ /* 0x000fc60000000a00 */
[----:B------:R-:W-:-:S05]  /*03d0*/  PLOP3.LUT P0, PT, PT, PT, UP2, 0x80, 0x0 ;  /* 0x000000000000781c */ /* 0x000fca0003f0f028 */
[----:B------:R-:W-:-:S06]  /*03e0*/  @UP2 UIMAD.WIDE UR4, UR10, UR7, UR4 ;  /* 0x000000070a0422a5 */ /* 0x000fcc000f8e0204 */
[----:B------:R-:W-:Y:S02]  /*03f0*/  IMAD.U32 R2, RZ, RZ, UR4 ;  /* 0x00000004ff027e24 */ /* 0x000fe4000f8e00ff */
[----:B------:R-:W-:Y:S01]  /*0400*/  IMAD.U32 R3, RZ, RZ, UR5 ;  /* 0x00000005ff037e24 */ /* 0x000fe2000f8e00ff */
[----:B------:R-:W-:Y:S02]  /*0410*/  USHF.L.U32 UR12, UR12, 0x6, URZ ;  /* 0x000000060c0c7899 */ /* 0x000fe4000800063f */
[----:B------:R-:W-:Y:S02]  /*0420*/  ULDC.64 UR4, c[0x0][0x268] ;  /* 0x00009a0000047ab9 */ /* 0x000fe40000000a00 */
[----:B------:R-:W2:Y:S01]  /*0430*/  @P0 LDG.E R0, [R2.64] ;  /* 0x0000001002000981 */ /* 0x000ea2000c1e1900 */
[----:B------:R-:W-:Y:S02]  /*0440*/  UISETP.GT.AND UP0, UPT, UR15, UR12, UPT ;  /* 0x0000000c0f00728c */ /* 0x000fe4000bf04270 */
[----:B------:R-:W-:-:S03]  /*0450*/  @!UP2 UISETP.NE.U32.AND UP1, UPT, URZ, UR4, UPT ;  /* 0x000000043f00a28c */ /* 0x000fc6000bf25070 */
[----:B------:R-:W-:Y:S02]  /*0460*/  ULDC UR4, c[0x0][0x21c] ;  /* 0x0000870000047ab9 */ /* 0x000fe40000000800 */
[----:B------:R-:W-:-:S04]  /*0470*/  @!UP2 UISETP.NE.AND.EX UP1, UPT, URZ, UR5, UPT, UP1 ;  /* 0x000000053f00a28c */ /* 0x000fc8000bf25310 */
[----:B------:R-:W-:Y:S01]  /*0480*/  @!UP2 USEL UR4, URZ, UR4, !UP1 ;  /* 0x000000043f04a287 */ /* 0x000fe2000c800000 */
[----:B--2---:R-:W1:Y:S01]  /*0490*/  @P0 R2UR UR13, R0 ;  /* 0x00000000000d03c2 */ /* 0x004e6200000e0000 */
[----:B------:R-:W-:Y:S01]  /*04a0*/  PLOP3.LUT P0, PT, PT, PT, UP0, 0x80, 0x0 ;  /* 0x000000000000781c */ /* 0x000fe20003f0f008 */
[----:B-1----:R-:W-:Y:S02]  /*04b0*/  @UP2 UIADD3 UR13, UR13, -UR14, URZ ;  /* 0x8000000e0d0d2290 */ /* 0x002fe4000fffe03f */
[----:B------:R-:W-:-:S10]  /*04c0*/  @!UP2 UIADD3 UR13, UR4, UR6, -UR14 ;  /* 0x00000006040da290 */ /* 0x000fd4000fffe80e */
[----:B------:R-:W-:Y:S05]  /*04d0*/  @!P0 EXIT ;  /* 0x000000000000894d */ /* 0x000fea0003800000 */
[----:B------:R-:W-:Y:S02]  /*04e0*/  UISETP.GE.AND UP0, UPT, UR13, 0x1, UPT ;  /* 0x000000010d00788c */ /* 0x000fe4000bf06270 */
[----:B------:R-:W-:-:S04]  /*04f0*/  UIADD3 UR4, UR13, 0x3f, URZ ;  /* 0x0000003f0d047890 */ /* 0x000fc8000fffe03f */
[----:B------:R-:W-:Y:S01]  /*0500*/  PLOP3.LUT P0, PT, PT, PT, UP0, 0x80, 0x0 ;  /* 0x000000000000781c */ /* 0x000fe20003f0f008 */
[----:B------:R-:W-:-:S04]  /*0510*/  USHF.R.S32.HI UR8, URZ, 0x1f, UR4 ;  /* 0x0000001f3f087899 */ /* 0x000fc80008011404 */
[----:B------:R-:W-:-:S08]  /*0520*/  ULEA.HI UR8, UR8, UR4, URZ, 0x6 ;  /* 0x0000000408087291 */ /* 0x000fd0000f8f303f */
[----:B------:R-:W-:Y:S05]  /*0530*/  @!P0 BRA `(.L_x_2) ;  /* 0x0000916000008947 */ /* 0x000fea0003800000 */
[----:B------:R-:W-:Y:S02]  /*0540*/  UISETP.NE.AND UP1, UPT, UR9, -0x1, UPT ;  /* 0xffffffff0900788c */ /* 0x000fe4000bf25270 */
[----:B------:R-:W-:Y:S02]  /*0550*/  UISETP.NE.AND UP0, UPT, UR19, -0x1, UPT ;  /* 0xffffffff1300788c */ /* 0x000fe4000bf05270 */
[----:B------:R-:W-:Y:S02]  /*0560*/  ULDC.64 UR4, c[0x0][0x190] ;  /* 0x0000640000047ab9 */ /* 0x000fe40000000a00 */
[----:B------:R-:W-:Y:S02]  /*0570*/  ULDC.64 UR6, c[0x0][0x178] ;  /* 0x00005e0000067ab9 */ /* 0x000fe40000000a00 */
[----:B------:R-:W-:-:S03]  /*0580*/  PLOP3.LUT P0, PT, PT, PT, UP0, 0x80, 0x0 ;  /* 0x000000000000781c */ /* 0x000fc60003f0f008 */
[----:B------:R-:W-:Y:S02]  /*0590*/  @UP1 UIMAD.WIDE.U32 UR24, UR9, UR4, URZ ;  /* 0x00000004091812a5 */ /* 0x000fe4000f8e003f */
[----:B------:R-:W-:Y:S02]  /*05a0*/  @!UP1 USHF.R.S32.HI UR22, URZ, 0x1f, UR10 ;  /* 0x0000001f3f169899 */ /* 0x000fe4000801140a */
[----:B------:R-:W-:Y:S02]  /*05b0*/  @UP0 UIADD3 UR23, UR14, UR19, URZ ;  /* 0x000000130e170290 */ /* 0x000fe4000fffe03f */
[----:B------:R-:W-:Y:S02]  /*05c0*/  @UP1 UIMAD UR18, UR9, UR5, UR25 ;  /* 0x00000005091212a4 */ /* 0x000fe4000f8e0219 */
[----:B------:R-:W-:Y:S02]  /*05d0*/  @!UP1 UIMAD.WIDE.U32 UR20, UR10, UR6, URZ ;  /* 0x000000060a1492a5 */ /* 0x000fe4000f8e003f */
[----:B------:R-:W-:-:S02]  /*05e0*/  ULDC.64 UR4, c[0x0][0x198] ;  /* 0x0000660000047ab9 */ /* 0x000fc40000000a00 */
[----:B------:R-:W-:Y:S02]  /*05f0*/  @!UP1 UIMAD UR22, UR22, UR6, URZ ;  /* 0x00000006161692a4 */ /* 0x000fe4000f8e023f */
[----:B------:R-:W-:Y:S02]  /*0600*/  @UP0 UIMAD.WIDE.U32 UR26, UR23, UR4, URZ ;  /* 0x00000004171a02a5 */ /* 0x000fe4000f8e003f */
[----:B------:R-:W-:Y:S02]  /*0610*/  @!UP1 UIMAD UR22, UR10, UR7, UR22 ;  /* 0x000000070a1692a4 */ /* 0x000fe4000f8e0216 */
[----:B------:R-:W-:Y:S02]  /*0620*/  @UP1 UMOV UR6, UR24 ;  /* 0x0000001800061c82 */ /* 0x000fe40008000000 */
[----:B------:R-:W-:Y:S02]  /*0630*/  @!UP1 UMOV UR6, UR20 ;  /* 0x0000001400069c82 */ /* 0x000fe40008000000 */
[----:B------:R-:W-:-:S02]  /*0640*/  @UP0 UIMAD UR7, UR23, UR5, UR27 ;  /* 0x00000005170702a4 */ /* 0x000fc4000f8e021b */
[----:B------:R-:W-:Y:S02]  /*0650*/  @!UP1 UIADD3 UR18, UR21, UR22, URZ ;  /* 0x0000001615129290 */ /* 0x000fe4000fffe03f */
[----:B------:R-:W-:Y:S01]  /*0660*/  @UP0 UMOV UR20, UR26 ;  /* 0x0000001a00140c82 */ /* 0x000fe20008000000 */
[----:B------:R-:W-:Y:S05]  /*0670*/  @P0 BRA `(.L_x_3) ;  /* 0x000000d000000947 */ /* 0x000fea0003800000 */
[----:B------:R-:W-:Y:S02]  /*0680*/  USHF.R.S32.HI UR20, URZ, 0x1f, UR14 ;  /* 0x0000001f3f147899 */ /* 0x000fe4000801140e */
[----:B------:R-:W-:Y:S02]  /*0690*/  ULDC.64 UR4, c[0x0][0x198] ;  /* 0x0000660000047ab9 */ /* 0x000fe40000000a00 */
[----:B------:R-:W-:Y:S02]  /*06a0*/  UIMAD UR20, UR20, UR4, URZ ;  /* 0x00000004141472a4 */ /* 0x000fe4000f8e023f */
[----:B------:R-:W-:Y:S02]  /*06b0*/  UIMAD.WIDE.U32 UR22, UR14, UR4, URZ ;  /* 0x000000040e1672a5 */ /* 0x000fe4000f8e003f */
[----:B------:R-:W-:-:S02]  /*06c0*/  UIMAD UR20, UR14, UR5, UR20 ;  /* 0x000000050e1472a4 */ /* 0x000fc4000f8e0214 */
[----:B------:R-:W-:Y:S02]  /*06d0*/  USHF.R.S32.HI UR7, URZ, 0x1f, UR10 ;  /* 0x0000001f3f077899 */ /* 0x000fe4000801140a */
[----:B------:R-:W-:Y:S02]  /*06e0*/  ULDC.64 UR4, c[0x0][0x180] ;  /* 0x0000600000047ab9 */ /* 0x000fe40000000a00 */
[----:B------:R-:W-:Y:S02]  /*06f0*/  UIADD3 UR21, UR23, UR20, URZ ;  /* 0x0000001417157290 */ /* 0x000fe4000fffe03f */
[----:B------:R-:W-:Y:S02]  /*0700*/  UIMAD UR7, UR7, UR4, URZ ;  /* 0x00000004070772a4 */ /* 0x000fe4000f8e023f */
[----:B------:R-:W-:Y:S02]  /*0710*/  UMOV UR20, UR22 ;  /* 0x0000001600147c82 */ /* 0x000fe40008000000 */
[----:B------:R-:W-:-:S02]  /*0720*/  UIMAD UR7, UR10, UR5, UR7 ;  /* 0x000000050a0772a4 */ /* 0x000fc4000f8e0207 */
[----:B------:R-:W-:-:S04]  /*0730*/  UIMAD.WIDE.U32 UR20, UR10, UR4, UR20 ;  /* 0x000000040a1472a5 */ /* 0x000fc8000f8e0014 */
[----:B------:R-:W-:Y:S02]  /*0740*/  UIADD3 UR7, UR21, UR7, URZ ;  /* 0x0000000715077290 */ /* 0x000fe4000fffe03f */
.L_x_3:
[----:B------:R-:W-:Y:S01]  /*0750*/  IABS R3, c[0x0][0x1c8] ;  /* 0x0000720000037a13 */ /* 0x000fe20000000000 */
[----:B------:R-:W1:Y:S01]  /*0760*/  S2R R0, SR_CTAID.Z ;  /* 0x0000000000007919 */ /* 0x000e620000002700 */
[----:B------:R-:W-:Y:S02]  /*0770*/  ULDC UR4, c[0x0][0x1c8] ;  /* 0x0000720000047ab9 */ /* 0x000fe40000000800 */
[----:B------:R-:W2:Y:S01]  /*0780*/  I2F.RP R6, R3 ;  /* 0x0000000300067306 */ /* 0x000ea20000209400 */
[----:B------:R-:W-:Y:S02]  /*0790*/  ULOP3.LUT UR4, UR11, UR4, URZ, 0x3c, !UPT ;  /* 0x000000040b047292 */ /* 0x000fe4000f8e3c3f */
[----:B------:R-:W-:-:S04]  /*07a0*/  @UP0 UIADD3 UR19, UR14, UR19, URZ ;  /* 0x000000130e130290 */ /* 0x000fc8000fffe03f */
[----:B------:R-:W-:Y:S01]  /*07b0*/  ISETP.LE.AND P1, PT, RZ, UR4, PT ;  /* 0x00000004ff007c0c */ /* 0x000fe2000bf23270 */
[----:B------:R-:W-:Y:S02]  /*07c0*/  ULDC.64 UR4, c[0x0][0x1a0] ;  /* 0x0000680000047ab9 */ /* 0x000fe40000000a00 */
[----:B------:R-:W-:-:S04]  /*07d0*/  @UP0 UIMAD.WIDE.U32 UR22, UR19, UR4, URZ ;  /* 0x00000004131602a5 */ /* 0x000fc8000f8e003f */
[----:B------:R-:W-:Y:S01]  /*07e0*/  @UP0 UIMAD UR21, UR19, UR5, UR23 ;  /* 0x00000005131502a4 */ /* 0x000fe2000f8e0217 */
[----:B--2---:R-:W2:Y:S01]  /*07f0*/  MUFU.RCP R4, R6 ;  /* 0x0000000600047308 */ /* 0x004ea20000001000 */
[----:B------:R-:W-:Y:S01]  /*0800*/  USHF.R.S32.HI UR19, URZ, 0x1f, UR11 ;  /* 0x0000001f3f137899 */ /* 0x000fe2000801140b */
[----:B-1----:R-:W-:Y:S02]  /*0810*/  IABS R0, R0 ;  /* 0x0000000000007213 */ /* 0x002fe40000000000 */
[----:B--2---:R-:W-:-:S04]  /*0820*/  IADD3 R4, R4, 0xffffffe, RZ ;  /* 0x0ffffffe04047810 */ /* 0x004fc80007ffe0ff */
[----:B------:R-:W1:Y:S02]  /*0830*/  F2I.FTZ.U32.TRUNC.NTZ R5, R4 ;  /* 0x0000000400057305 */ /* 0x000e64000021f000 */
[----:B-1----:R-:W-:Y:S02]  /*0840*/  IMAD.MOV R2, RZ, RZ, -R5 ;  /* 0x000000ffff027224 */ /* 0x002fe400078e0a05 */
[----:B------:R-:W-:Y:S02]  /*0850*/  IMAD.MOV.U32 R4, RZ, RZ, RZ ;  /* 0x000000ffff047224 */ /* 0x000fe400078e00ff */
[----:B------:R-:W-:-:S04]  /*0860*/  IMAD R2, R2, R3, RZ ;  /* 0x0000000302027224 */ /* 0x000fc800078e02ff */
[----:B------:R-:W-:-:S04]  /*0870*/  IMAD.HI.U32 R5, R5, R2, R4 ;  /* 0x0000000205057227 */ /* 0x000fc800078e0004 */
[----:B------:R-:W-:-:S04]  /*0880*/  IMAD.MOV.U32 R2, RZ, RZ, R0 ;  /* 0x000000ffff027224 */ /* 0x000fc800078e0000 */
[----:B------:R-:W-:-:S04]  /*0890*/  IMAD.HI.U32 R238, R5, R2, RZ ;  /* 0x0000000205ee7227 */ /* 0x000fc800078e00ff */
[----:B------:R-:W-:-:S04]  /*08a0*/  IMAD.MOV R0, RZ, RZ, -R238 ;  /* 0x000000ffff007224 */ /* 0x000fc800078e0aee */
[----:B------:R-:W-:-:S05]  /*08b0*/  IMAD R0, R3, R0, R2 ;  /* 0x0000000003007224 */ /* 0x000fca00078e0202 */
[----:B------:R-:W-:-:S13]  /*08c0*/  ISETP.GT.U32.AND P2, PT, R3, R0, PT ;  /* 0x000000000300720c */ /* 0x000fda0003f44070 */
[----:B------:R-:W-:Y:S01]  /*08d0*/  @!P2 IMAD.IADD R0, R0, 0x1, -R3 ;  /* 0x000000010000a824 */ /* 0x000fe200078e0a03 */
[----:B------:R-:W-:Y:S02]  /*08e0*/  @!P2 IADD3 R238, R238, 0x1, RZ ;  /* 0x00000001eeeea810 */ /* 0x000fe40007ffe0ff */
[----:B------:R-:W-:Y:S02]  /*08f0*/  ISETP.NE.AND P2, PT, RZ, c[0x0][0x1c8], PT ;  /* 0x00007200ff007a0c */ /* 0x000fe40003f45270 */
[----:B------:R-:W-:-:S13]  /*0900*/  ISETP.GE.U32.AND P3, PT, R0, R3, PT ;  /* 0x000000030000720c */ /* 0x000fda0003f66070 */
[----:B------:R-:W-:-:S05]  /*0910*/  @P3 IADD3 R238, R238, 0x1, RZ ;  /* 0x00000001eeee3810 */ /* 0x000fca0007ffe0ff */
[----:B------:R-:W-:Y:S01]  /*0920*/  @!P1 IMAD.MOV R238, RZ, RZ, -R238 ;  /* 0x000000ffffee9224 */ /* 0x000fe200078e0aee */
[----:B------:R-:W-:Y:S01]  /*0930*/  @!P2 LOP3.LUT R238, RZ, c[0x0][0x1c8], RZ, 0x33, !PT ;  /* 0x00007200ffeeaa12 */ /* 0x000fe200078e33ff */
        /* <DEDUP_REMOVED lines=10> */
[----:B------:R-:W-:Y:S02]  /*09e0*/  UIMAD.WIDE.U32 UR22, UR10, UR4, UR22 ;  /* 0x000000040a1672a5 */ /* 0x000fe4000f8e0016 */
[----:B------:R-:W-:-:S04]  /*09f0*/  UIMAD UR5, UR10, UR5, UR14 ;  /* 0x000000050a0572a4 */ /* 0x000fc8000f8e020e */
[----:B------:R-:W-:Y:S02]  /*0a00*/  UIADD3 UR21, UR23, UR5, URZ ;  /* 0x0000000517157290 */ /* 0x000fe4000fffe03f */
.L_x_4:
[----:B------:R-:W-:Y:S01]  /*0a10*/  SHF.R.S32.HI R9, RZ, 0x1f, R84 ;  /* 0x0000001fff097819 */ /* 0x000fe20000011454 */
[----:B------:R-:W1:Y:S01]  /*0a20*/  S2R R247, SR_CTAID.X ;  /* 0x0000000000f77919 */ /* 0x000e620000002500 */
[----:B------:R-:W-:Y:S01]  /*0a30*/  UIADD3 UR12, -UR12, UR15, URZ ;  /* 0x0000000f0c0c7290 */ /* 0x000fe2000fffe13f */
[----:B------:R-:W-:Y:S01]  /*0a40*/  SHF.R.S32.HI R8, RZ, 0x1f, R238 ;  /* 0x0000001fff087819 */ /* 0x000fe200000114ee */
[----:B------:R-:W-:Y:S01]  /*0a50*/  ULDC.64 UR4, c[0x0][0x1a8] ;  /* 0x00006a0000047ab9 */ /* 0x000fe20000000a00 */
[CC--:B------:R-:W-:Y:S01]  /*0a60*/  LEA.HI R5, R9.reuse, R84.reuse, RZ, 0x3 ;  /* 0x0000005409057211 */ /* 0x0c0fe200078f18ff */
[----:B------:R-:W2:Y:S01]  /*0a70*/  S2R R24, SR_CTAID.Z ;  /* 0x0000000000187919 */ /* 0x000ea20000002700 */
[----:B------:R-:W-:Y:S01]  /*0a80*/  UIMAD UR4, UR19, UR4, URZ ;  /* 0x00000004130472a4 */ /* 0x000fe2000f8e023f */
[----:B------:R-:W-:Y:S01]  /*0a90*/  LEA.HI R4, R9, R84, RZ, 0x6 ;  /* 0x0000005409047211 */ /* 0x000fe200078f30ff */
[----:B------:R-:W-:Y:S01]  /*0aa0*/  ULEA.HI.SX32 UR10, UR8, 0xffffffff, 0x1a ;  /* 0xffffffff080a7891 */ /* 0x000fe2000f8fd23f */
[----:B------:R-:W-:Y:S01]  /*0ab0*/  SHF.R.S32.HI R10, RZ, 0x3, R5 ;  /* 0x00000003ff0a7819 */ /* 0x000fe20000011405 */
[----:B------:R-:W-:Y:S01]  /*0ac0*/  UIMAD UR4, UR11, UR5, UR4 ;  /* 0x000000050b0472a4 */ /* 0x000fe2000f8e0204 */
[----:B------:R-:W-:Y:S01]  /*0ad0*/  LOP3.LUT R5, R5, 0xfffffff8, RZ, 0xc0, !PT ;  /* 0xfffffff805057812 */ /* 0x000fe200078ec0ff */
[----:B------:R-:W-:Y:S01]  /*0ae0*/  IMAD.SHL.U32 R4, R4, 0x8, RZ ;  /* 0x0000000804047824 */ /* 0x000fe200078e00ff */
[C---:B------:R-:W-:Y:S01]  /*0af0*/  IADD3 R16, R10.reuse, 0x10, RZ ;  /* 0x000000100a107810 */ /* 0x040fe20007ffe0ff */
[----:B------:R-:W-:Y:S01]  /*0b00*/  IMAD.SHL.U32 R3, R10, 0x40, RZ ;  /* 0x000000400a037824 */ /* 0x000fe200078e00ff */
[--C-:B------:R-:W-:Y:S01]  /*0b10*/  SHF.R.S32.HI R11, RZ, 0x1f, R10.reuse ;  /* 0x0000001fff0b7819 */ /* 0x100fe2000001140a */
[----:B------:R-:W-:Y:S01]  /*0b20*/  IMAD.IADD R0, R84, 0x1, -R5 ;  /* 0x0000000154007824 */ /* 0x000fe200078e0a05 */
[----:B------:R-:W-:Y:S01]  /*0b30*/  IADD3 R7, R10, 0x20, RZ ;  /* 0x000000200a077810 */ /* 0x000fe20007ffe0ff */
[----:B------:R-:W-:Y:S01]  /*0b40*/  IMAD R243, R8, c[0x0][0x1b0], RZ ;  /* 0x00006c0008f37a24 */ /* 0x000fe200078e02ff */
[----:B------:R-:W-:Y:S01]  /*0b50*/  LOP3.LUT R3, R3, 0x1c0, RZ, 0xc0, !PT ;  /* 0x000001c003037812 */ /* 0x000fe200078ec0ff */
[----:B------:R-:W-:Y:S01]  /*0b60*/  IMAD.SHL.U32 R244, R0, 0x8, RZ ;  /* 0x0000000800f47824 */ /* 0x000fe200078e00ff */
[----:B------:R-:W-:Y:S01]  /*0b70*/  ISETP.GE.AND P3, PT, R16, UR12, PT ;  /* 0x0000000c10007c0c */ /* 0x000fe2000bf66270 */
[----:B------:R-:W-:Y:S01]  /*0b80*/  IMAD R243, R238, c[0x0][0x1b4], R243 ;  /* 0x00006d00eef37a24 */ /* 0x000fe200078e02f3 */
[----:B------:R-:W-:Y:S01]  /*0b90*/  SHF.R.U32.HI R237, RZ, 0x3, R3 ;  /* 0x00000003ffed7819 */ /* 0x000fe20000011603 */
[----:B-1----:R-:W-:Y:S01]  /*0ba0*/  IMAD.WIDE R246, R247, 0x40, R10 ;  /* 0x00000040f7f67825 */ /* 0x002fe200078e020a */
[----:B------:R-:W-:-:S02]  /*0bb0*/  SHF.R.S32.HI R245, RZ, 0x1f, R244 ;  /* 0x0000001ffff57819 */ /* 0x000fc400000114f4 */
[--C-:B------:R-:W-:Y:S01]  /*0bc0*/  LOP3.LUT R2, R3, 0x38, R244.reuse, 0xf8, !PT ;  /* 0x0000003803027812 */ /* 0x100fe200078ef8f4 */
[----:B------:R-:W-:Y:S01]  /*0bd0*/  IMAD R3, R11, c[0x0][0x198], RZ ;  /* 0x000066000b037a24 */ /* 0x000fe200078e02ff */
[----:B------:R-:W-:Y:S01]  /*0be0*/  ISETP.GE.AND P1, PT, R7, UR12, PT ;  /* 0x0000000c07007c0c */ /* 0x000fe2000bf26270 */
[----:B------:R-:W-:Y:S01]  /*0bf0*/  IMAD.WIDE.U32 R12, R10, c[0x0][0x198], R244 ;  /* 0x000066000a0c7a25 */ /* 0x000fe200078e00f4 */
[----:B------:R-:W-:Y:S01]  /*0c00*/  IADD3 R14, P0, R244, UR6, RZ ;  /* 0x00000006f40e7c10 */ /* 0x000fe2000ff1e0ff */
[----:B------:R-:W-:Y:S01]  /*0c10*/  UIMAD UR6, UR10, -0x40, UR13 ;  /* 0xffffffc00a0678a4 */ /* 0x000fe2000f8e020d */
[----:B------:R-:W-:Y:S01]  /*0c20*/  LOP3.LUT R237, R2, R237, RZ, 0x3c, !PT ;  /* 0x000000ed02ed7212 */ /* 0x000fe200078e3cff */
[----:B------:R-:W-:Y:S01]  /*0c30*/  IMAD R2, R10, c[0x0][0x19c], R3 ;  /* 0x000067000a027a24 */ /* 0x000fe200078e0203 */
[----:B------:R-:W-:Y:S01]  /*0c40*/  IADD3.X R15, R245, UR18, RZ, P0, !PT ;  /* 0x00000012f50f7c10 */ /* 0x000fe200087fe4ff */
[----:B------:R-:W-:Y:S01]  /*0c50*/  IMAD R11, R11, c[0x0][0x1a0], RZ ;  /* 0x000068000b0b7a24 */ /* 0x000fe200078e02ff */
[----:B------:R-:W-:Y:S01]  /*0c60*/  IADD3 R240, P4, R12, UR20, RZ ;  /* 0x000000140cf07c10 */ /* 0x000fe2000ff9e0ff */
[----:B------:R-:W-:Y:S01]  /*0c70*/  IMAD R235, R8, c[0x0][0x1b8], RZ ;  /* 0x00006e0008eb7a24 */ /* 0x000fe200078e02ff */
[----:B------:R-:W-:Y:S01]  /*0c80*/  IADD3 R236, R10, 0x30, RZ ;  /* 0x000000300aec7810 */ /* 0x000fe20007ffe0ff */
[----:B--2---:R-:W-:Y:S01]  /*0c90*/  IMAD.WIDE.U32 R24, R24, c[0x0][0x1a8], R14 ;  /* 0x00006a0018187a25 */ /* 0x004fe200078e000e */
[----:B------:R-:W-:-:S02]  /*0ca0*/  ISETP.GE.AND P2, PT, R10, UR12, PT ;  /* 0x0000000c0a007c0c */ /* 0x000fc4000bf46270 */
[----:B------:R-:W-:Y:S01]  /*0cb0*/  IADD3.X R241, R13, UR7, R2, P4, !PT ;  /* 0x000000070df17c10 */ /* 0x000fe2000a7fe402 */
[--C-:B------:R-:W-:Y:S01]  /*0cc0*/  @!P3 IMAD.MOV.U32 R22, RZ, RZ, R24.reuse ;  /* 0x000000ffff16b224 */ /* 0x100fe200078e0018 */
[----:B------:R-:W-:Y:S01]  /*0cd0*/  ISETP.GE.AND P0, PT, R236, UR12, PT ;  /* 0x0000000cec007c0c */ /* 0x000fe2000bf06270 */
[----:B------:R-:W-:Y:S01]  /*0ce0*/  @!P1 IMAD.MOV.U32 R20, RZ, RZ, R24 ;  /* 0x000000ffff149224 */ /* 0x000fe200078e0018 */
[----:B------:R-:W-:Y:S01]  /*0cf0*/  @!P3 IADD3 R18, P4, R246, 0x10, RZ ;  /* 0x00000010f612b810 */ /* 0x000fe20007f9e0ff */
[----:B------:R-:W-:Y:S01]  /*0d00*/  IMAD.WIDE.U32 R240, R238, c[0x0][0x1b0], R240 ;  /* 0x00006c00eef07a25 */ /* 0x000fe200078e00f0 */
[----:B------:R-:W-:Y:S01]  /*0d10*/  @!P1 IADD3 R14, P5, R246, 0x20, RZ ;  /* 0x00000020f60e9810 */ /* 0x000fe20007fbe0ff */
[----:B------:R-:W-:Y:S01]  /*0d20*/  USHF.R.S32.HI UR7, URZ, 0x1f, UR10 ;  /* 0x0000001f3f077899 */ /* 0x000fe2000801140a */
[----:B------:R-:W-:Y:S01]  /*0d30*/  IADD3 R25, R25, UR4, RZ ;  /* 0x0000000419197c10 */ /* 0x000fe2000fffe0ff */
[--C-:B------:R-:W-:Y:S01]  /*0d40*/  @!P3 IMAD.X R15, RZ, RZ, R247.reuse, P4 ;  /* 0x000000ffff0fb224 */ /* 0x100fe200020e06f7 */
[----:B------:R-:W-:Y:S01]  /*0d50*/  LOP3.LUT R237, R237, 0xfffffe00, R4, 0xf8, !PT ;  /* 0xfffffe00eded7812 */ /* 0x000fe200078ef804 */
[----:B------:R-:W-:Y:S01]  /*0d60*/  @!P1 IMAD.X R13, RZ, RZ, R247, P5 ;  /* 0x000000ffff0d9224 */ /* 0x000fe200028e06f7 */
[----:B------:R-:W-:Y:S01]  /*0d70*/  ISETP.GE.AND P6, PT, R10, UR6, PT ;  /* 0x000000060a007c0c */ /* 0x000fe2000bfc6270 */
[----:B------:R-:W-:Y:S01]  /*0d80*/  @!P3 IMAD R15, R15, c[0x0][0x190], RZ ;  /* 0x000064000f0fba24 */ /* 0x000fe200078e02ff */
[----:B------:R-:W-:Y:S01]  /*0d90*/  ULDC.64 UR4, c[0x0][0x1a0] ;  /* 0x0000680000047ab9 */ /* 0x000fe20000000a00 */
[----:B------:R-:W-:Y:S01]  /*0da0*/  @!P2 IMAD R3, R247, c[0x0][0x190], RZ ;  /* 0x00006400f703aa24 */ /* 0x000fe200078e02ff */
[----:B------:R-:W-:Y:S01]  /*0db0*/  @!P0 IADD3 R12, P4, R246, 0x30, RZ ;  /* 0x00000030f60c8810 */ /* 0x000fe20007f9e0ff */
[--C-:B------:R-:W-:Y:S01]  /*0dc0*/  @!P3 IMAD.MOV.U32 R23, RZ, RZ, R25.reuse ;  /* 0x000000ffff17b224 */ /* 0x100fe200078e0019 */
[----:B------:R-:W-:Y:S01]  /*0dd0*/  UIMAD.WIDE.U32 UR18, UR10, UR4, URZ ;  /* 0x000000040a1272a5 */ /* 0x000fe2000f8e003f */
[----:B------:R-:W-:-:S02]  /*0de0*/  @!P1 IMAD.MOV.U32 R21, RZ, RZ, R25 ;  /* 0x000000ffff159224 */ /* 0x000fc400078e0019 */
[--C-:B------:R-:W-:Y:S02]  /*0df0*/  @!P0 IMAD.MOV.U32 R26, RZ, RZ, R24.reuse ;  /* 0x000000ffff1a8224 */ /* 0x100fe400078e0018 */
[----:B------:R-:W-:Y:S02]  /*0e00*/  @!P0 IMAD.MOV.U32 R27, RZ, RZ, R25 ;  /* 0x000000ffff1b8224 */ /* 0x000fe400078e0019 */
[----:B------:R-:W-:Y:S02]  /*0e10*/  @!P1 IMAD R13, R13, c[0x0][0x190], RZ ;  /* 0x000064000d0d9a24 */ /* 0x000fe400078e02ff */
[----:B------:R-:W-:Y:S02]  /*0e20*/  @!P3 IMAD R4, R18, c[0x0][0x194], R15 ;  /* 0x000065001204ba24 */ /* 0x000fe400078e020f */
[C---:B------:R-:W-:Y:S02]  /*0e30*/  @!P2 IMAD R3, R246.reuse, c[0x0][0x194], R3 ;  /* 0x00006500f603aa24 */ /* 0x040fe400078e0203 */
[----:B------:R-:W-:-:S04]  /*0e40*/  @!P2 IMAD.WIDE.U32 R24, R246, c[0x0][0x190], R24 ;  /* 0x00006400f618aa25 */ /* 0x000fc800078e0018 */
[----:B------:R-:W-:Y:S01]  /*0e50*/  @!P3 IMAD.WIDE.U32 R18, R18, c[0x0][0x190], R22 ;  /* 0x000064001212ba25 */ /* 0x000fe200078e0016 */
[----:B------:R-:W-:-:S03]  /*0e60*/  @!P2 LEA R22, P5, R24, c[0x0][0x160], 0x1 ;  /* 0x000058001816aa11 */ /* 0x000fc600078a08ff */
[C---:B------:R-:W-:Y:S02]  /*0e70*/  @!P1 IMAD R2, R14.reuse, c[0x0][0x194], R13 ;  /* 0x000065000e029a24 */ /* 0x040fe400078e020d */
[----:B------:R-:W-:Y:S02]  /*0e80*/  @!P0 IMAD.X R5, RZ, RZ, R247, P4 ;  /* 0x000000ffff058224 */ /* 0x000fe400020e06f7 */
[----:B------:R-:W-:Y:S01]  /*0e90*/  @!P1 IMAD.WIDE.U32 R14, R14, c[0x0][0x190], R20 ;  /* 0x000064000e0e9a25 */ /* 0x000fe200078e0014 */
[----:B------:R-:W-:-:S03]  /*0ea0*/  @!P3 LEA R20, P4, R18, c[0x0][0x160], 0x1 ;  /* 0x000058001214ba11 */ /* 0x000fc600078808ff */
[----:B------:R-:W-:Y:S02]  /*0eb0*/  @!P2 IMAD.IADD R3, R25, 0x1, R3 ;  /* 0x000000011903a824 */ /* 0x000fe400078e0203 */
[----:B------:R-:W-:Y:S02]  /*0ec0*/  @!P3 IMAD.IADD R4, R19, 0x1, R4 ;  /* 0x000000011304b824 */ /* 0x000fe400078e0204 */
[----:B------:R-:W-:Y:S01]  /*0ed0*/  @!P0 IMAD R5, R5, c[0x0][0x190], RZ ;  /* 0x0000640005058a24 */ /* 0x000fe200078e02ff */
[----:B------:R-:W-:Y:S01]  /*0ee0*/  @!P2 LEA.HI.X R23, R24, c[0x0][0x164], R3, 0x1, P5 ;  /* 0x000059001817aa11 */ /* 0x000fe200028f0c03 */
[----:B------:R-:W-:Y:S01]  /*0ef0*/  IMAD.MOV.U32 R3, RZ, RZ, c[0x0][0x198] ;  /* 0x00006600ff037624 */ /* 0x000fe200078e00ff */
[----:B------:R-:W-:Y:S01]  /*0f00*/  @!P3 LEA.HI.X R21, R18, c[0x0][0x164], R4, 0x1, P4 ;  /* 0x000059001215ba11 */ /* 0x000fe200020f0c04 */
[----:B------:R-:W-:Y:S01]  /*0f10*/  IMAD.MOV.U32 R4, RZ, RZ, 0x6 ;  /* 0x00000006ff047424 */ /* 0x000fe200078e00ff */
[----:B------:R-:W-:Y:S01]  /*0f20*/  @!P1 LEA R18, P4, R14, c[0x0][0x160], 0x1 ;  /* 0x000058000e129a11 */ /* 0x000fe200078808ff */
[----:B------:R-:W-:Y:S01]  /*0f30*/  @!P0 IMAD R5, R12, c[0x0][0x194], R5 ;  /* 0x000065000c058a24 */ /* 0x000fe200078e0205 */
[----:B------:R-:W-:Y:S01]  /*0f40*/  ISETP.GE.AND P5, PT, R16, UR6, PT ;  /* 0x0000000610007c0c */ /* 0x000fe2000bfa6270 */
[----:B------:R-:W-:Y:S01]  /*0f50*/  @!P1 IMAD.IADD R2, R15, 0x1, R2 ;  /* 0x000000010f029824 */ /* 0x000fe200078e0202 */
[----:B------:R-:W-:Y:S01]  /*0f60*/  SHF.L.U64.HI R4, R3, R4, c[0x0][0x19c] ;  /* 0x0000670003047619 */ /* 0x000fe20000010204 */
[----:B------:R-:W-:-:S03]  /*0f70*/  @!P0 IMAD.WIDE.U32 R12, R12, c[0x0][0x190], R26 ;  /* 0x000064000c0c8a25 */ /* 0x000fc600078e001a */
[----:B------:R-:W-:Y:S01]  /*0f80*/  @!P1 LEA.HI.X R19, R14, c[0x0][0x164], R2, 0x1, P4 ;  /* 0x000059000e139a11 */ /* 0x000fe200020f0c02 */
[----:B------:R-:W-:Y:S01]  /*0f90*/  @!P0 IMAD.IADD R5, R13, 0x1, R5 ;  /* 0x000000010d058824 */ /* 0x000fe200078e0205 */
[----:B------:R-:W-:Y:S01]  /*0fa0*/  @!P0 LEA R14, P4, R12, c[0x0][0x160], 0x1 ;  /* 0x000058000c0e8a11 */ /* 0x000fe200078808ff */
[----:B------:R-:W-:Y:S02]  /*0fb0*/  IMAD.SHL.U32 R85, R3, 0x40, RZ ;  /* 0x0000004003557824 */ /* 0x000fe400078e00ff */
[----:B------:R-:W-:Y:S01]  /*0fc0*/  IMAD R2, R4, UR10, RZ ;  /* 0x0000000a04027c24 */ /* 0x000fe2000f8e02ff */
[----:B------:R-:W-:Y:S01]  /*0fd0*/  @!P0 LEA.HI.X R15, R12, c[0x0][0x164], R5, 0x1, P4 ;  /* 0x000059000c0f8a11 */ /* 0x000fe200020f0c05 */
[----:B------:R-:W-:Y:S01]  /*0fe0*/  IMAD.IADD R243, R241, 0x1, R243 ;  /* 0x00000001f1f37824 */ /* 0x000fe200078e02f3 */
[----:B------:R-:W-:Y:S01]  /*0ff0*/  ISETP.GE.AND P4, PT, R7, UR6, PT ;  /* 0x0000000607007c0c */ /* 0x000fe2000bf86270 */
[----:B------:R-:W-:Y:S02]  /*1000*/  IMAD.SHL.U32 R237, R237, 0x2, RZ ;  /* 0x00000002eded7824 */ /* 0x000fe400078e00ff */
[----:B------:R-:W-:-:S02]  /*1010*/  IMAD.MOV.U32 R242, RZ, RZ, R240 ;  /* 0x000000fffff27224 */ /* 0x000fc400078e00f0 */
[C---:B------:R-:W-:Y:S01]  /*1020*/  IMAD R5, R85.reuse, UR7, R2 ;  /* 0x0000000755057c24 */ /* 0x040fe2000f8e0202 */
[----:B------:R-:W-:Y:S01]  /*1030*/  @!PT LDS RZ, [RZ] ;  /* 0x00000000fffff984 */ /* 0x000fe20000000800 */
[----:B------:R-:W-:Y:S01]  /*1040*/  @!PT LDS RZ, [RZ] ;  /* 0x00000000fffff984 */ /* 0x000fe20000000800 */
[----:B------:R-:W-:Y:S01]  /*1050*/  @!PT LDS RZ, [RZ] ;  /* 0x00000000fffff984 */ /* 0x000fe20000000800 */
[----:B------:R1:W-:Y:S01]  /*1060*/  @!P2 LDGSTS.E.BYPASS.LTC128B.128 [R237], [R22.64] ;  /* 0x0000000016edafae */ /* 0x0003e2000b901d50 */
[----:B------:R-:W-:Y:S01]  /*1070*/  IMAD.WIDE.U32 R12, R85, UR10, R242 ;  /* 0x0000000a550c7c25 */ /* 0x000fe2000f8e00f2 */
[----:B------:R-:W-:Y:S02]  /*1080*/  UIMAD UR7, UR7, UR4, URZ ;  /* 0x00000004070772a4 */ /* 0x000fe4000f8e023f */
[----:B------:R1:W-:Y:S01]  /*1090*/  @!P2 LDGSTS.E.BYPASS.LTC128B.128 [R237+0x2000], [R22.64+0x80] ;  /* 0x0200008016edafae */ /* 0x0003e2000b901d50 */
[----:B------:R-:W-:Y:S01]  /*10a0*/  IMAD.MOV.U32 R2, RZ, RZ, c[0x0][0x19c] ;  /* 0x00006700ff027624 */ /* 0x000fe200078e00ff */
[----:B------:R-:W-:Y:S01]  /*10b0*/  UIMAD UR7, UR10, UR5, UR7 ;  /* 0x000000050a0772a4 */ /* 0x000fe2000f8e0207 */
[----:B------:R-:W-:Y:S01]  /*10c0*/  IMAD.IADD R13, R13, 0x1, R5 ;  /* 0x000000010d0d7824 */ /* 0x000fe200078e0205 */
[----:B------:R1:W-:Y:S01]  /*10d0*/  @!P2 LDGSTS.E.BYPASS.LTC128B.128 [R237+0x4000], [R22.64+0x100] ;  /* 0x0400010016edafae */ /* 0x0003e2000b901d50 */
[----:B------:R-:W-:Y:S01]  /*10e0*/  IMAD.WIDE.U32 R24, R3, 0x20, RZ ;  /* 0x0000002003187825 */ /* 0x000fe200078e00ff */
[----:B------:R-:W-:-:S02]  /*10f0*/  UIADD3 UR7, UR19, UR7, URZ ;  /* 0x0000000713077290 */ /* 0x000fc4000fffe03f */
[----:B------:R1:W-:Y:S01]  /*1100*/  @!P2 LDGSTS.E.BYPASS.LTC128B.128 [R237+0x6000], [R22.64+0x180] ;  /* 0x0600018016edafae */ /* 0x0003e2000b901d50 */
[C---:B------:R-:W-:Y:S01]  /*1110*/  @!P5 LEA R6, P2, R3.reuse, R12, 0x4 ;  /* 0x0000000c0306d211 */ /* 0x040fe200078420ff */
[----:B------:R-:W-:Y:S02]  /*1120*/  IMAD R11, R10, c[0x0][0x1a4], R11 ;  /* 0x000069000a0b7a24 */ /* 0x000fe400078e020b */
[----:B------:R2:W-:Y:S01]  /*1130*/  @!P3 LDGSTS.E.BYPASS.LTC128B.128 [R237+0x800], [R20.64] ;  /* 0x0080000014edbfae */ /* 0x0005e2000b901d50 */
[----:B------:R-:W-:Y:S01]  /*1140*/  @!P5 LEA.HI.X R5, R3, R13, R2, 0x4, P2 ;  /* 0x0000000d0305d211 */ /* 0x000fe200010f2402 */
[----:B------:R-:W-:Y:S01]  /*1150*/  IMAD R235, R238, c[0x0][0x1bc], R235 ;  /* 0x00006f00eeeb7a24 */ /* 0x000fe200078e02eb */
[----:B------:R-:W-:Y:S01]  /*1160*/  ISETP.GE.AND P2, PT, R16, UR6, PT ;  /* 0x0000000610007c0c */ /* 0x000fe2000bf46270 */
[----:B------:R2:W-:Y:S01]  /*1170*/  @!P3 LDGSTS.E.BYPASS.LTC128B.128 [R237+0x2800], [R20.64+0x80] ;  /* 0x0280008014edbfae */ /* 0x0005e2000b901d50 */
[----:B------:R-:W-:-:S03]  /*1180*/  IMAD.WIDE.U32 R16, R10, c[0x0][0x1a0], R244 ;  /* 0x000068000a107a25 */ /* 0x000fc600078e00f4 */
[----:B------:R2:W-:Y:S01]  /*1190*/  @!P3 LDGSTS.E.BYPASS.LTC128B.128 [R237+0x4800], [R20.64+0x100] ;  /* 0x0480010014edbfae */ /* 0x0005e2000b901d50 */
[----:B------:R-:W-:Y:S02]  /*11a0*/  IMAD.U32 R26, RZ, RZ, UR18 ;  /* 0x00000012ff1a7e24 */ /* 0x000fe4000f8e00ff */
[----:B------:R-:W-:Y:S01]  /*11b0*/  IMAD.U32 R8, RZ, RZ, UR7 ;  /* 0x00000007ff087e24 */ /* 0x000fe2000f8e00ff */
[----:B------:R2:W-:Y:S01]  /*11c0*/  @!P3 LDGSTS.E.BYPASS.LTC128B.128 [R237+0x6800], [R20.64+0x180] ;  /* 0x0680018014edbfae */ /* 0x0005e2000b901d50 */
[----:B------:R-:W-:Y:S01]  /*11d0*/  IMAD.U32 R27, RZ, RZ, UR19 ;  /* 0x00000013ff1b7e24 */ /* 0x000fe2000f8e00ff */
[----:B------:R-:W-:Y:S02]  /*11e0*/  UIMAD.WIDE.U32 UR18, UR4, 0x20, URZ ;  /* 0x00000020041278a5 */ /* 0x000fe4000f8e003f */
[----:B------:R3:W-:Y:S04]  /*11f0*/  @!P1 LDGSTS.E.BYPASS.LTC128B.128 [R237+0x1000], [R18.64] ;  /* 0x0100000012ed9fae */ /* 0x0007e8000b901d50 */
[----:B------:R3:W-:Y:S01]  /*1200*/  @!P1 LDGSTS.E.BYPASS.LTC128B.128 [R237+0x3000], [R18.64+0x80] ;  /* 0x0300008012ed9fae */ /* 0x0007e2000b901d50 */
[----:B-1----:R-:W-:-:S03]  /*1210*/  @!P5 LEA R22, P3, R6, c[0x0][0x168], 0x1 ;  /* 0x00005a000616da11 */ /* 0x002fc600078608ff */
[----:B------:R3:W-:Y:S01]  /*1220*/  @!P1 LDGSTS.E.BYPASS.LTC128B.128 [R237+0x5000], [R18.64+0x100] ;  /* 0x0500010012ed9fae */ /* 0x0007e2000b901d50 */
[----:B------:R-:W-:-:S03]  /*1230*/  @!P5 LEA.HI.X R23, R6, c[0x0][0x16c], R5, 0x1, P3 ;  /* 0x00005b000617da11 */ /* 0x000fc600018f0c05 */
[----:B------:R3:W-:Y:S01]  /*1240*/  @!P1 LDGSTS.E.BYPASS.LTC128B.128 [R237+0x7000], [R18.64+0x180] ;  /* 0x0700018012ed9fae */ /* 0x0007e2000b901d50 */
[----:B------:R-:W-:Y:S01]  /*1250*/  IMAD.SHL.U32 R5, R2, 0x20, RZ ;  /* 0x0000002002057824 */ /* 0x000fe200078e00ff */
[C---:B------:R-:W-:Y:S02]  /*1260*/  @!P4 IADD3 R6, P1, R12.reuse, R24, RZ ;  /* 0x000000180c06c210 */ /* 0x040fe40007f3e0ff */
[C---:B------:R-:W-:Y:S01]  /*1270*/  @!P6 LEA R24, P3, R12.reuse, c[0x0][0x168], 0x1 ;  /* 0x00005a000c18ea11 */ /* 0x040fe200078608ff */
[----:B------:R1:W-:Y:S01]  /*1280*/  @!P0 LDGSTS.E.BYPASS.LTC128B.128 [R237+0x1800], [R14.64] ;  /* 0x018000000eed8fae */ /* 0x0003e2000b901d50 */
[----:B------:R-:W-:Y:S02]  /*1290*/  @!P4 IADD3.X R5, R13, R25, R5, P1, !PT ;  /* 0x000000190d05c210 */ /* 0x000fe40000ffe405 */
[----:B------:R-:W-:Y:S01]  /*12a0*/  @!P6 LEA.HI.X R25, R12, c[0x0][0x16c], R13, 0x1, P3 ;  /* 0x00005b000c19ea11 */ /* 0x000fe200018f0c0d */
[----:B------:R1:W-:Y:S01]  /*12b0*/  @!P0 LDGSTS.E.BYPASS.LTC128B.128 [R237+0x3800], [R14.64+0x80] ;  /* 0x038000800eed8fae */ /* 0x0003e2000b901d50 */
[----:B------:R-:W-:-:S02]  /*12c0*/  ISETP.GE.AND P3, PT, R236, UR6, PT ;  /* 0x00000006ec007c0c */ /* 0x000fc4000bf66270 */
[----:B------:R-:W-:Y:S01]  /*12d0*/  IADD3 R16, P1, R16, UR22, RZ ;  /* 0x0000001610107c10 */ /* 0x000fe2000ff3e0ff */
[----:B------:R1:W-:Y:S03]  /*12e0*/  @!P0 LDGSTS.E.BYPASS.LTC128B.128 [R237+0x5800], [R14.64+0x100] ;  /* 0x058001000eed8fae */ /* 0x0003e6000b901d50 */
[----:B------:R-:W-:Y:S01]  /*12f0*/  IADD3.X R17, R17, UR21, R11, P1, !PT ;  /* 0x0000001511117c10 */ /* 0x000fe20008ffe40b */
[----:B------:R1:W-:Y:S01]  /*1300*/  @!P0 LDGSTS.E.BYPASS.LTC128B.128 [R237+0x7800], [R14.64+0x180] ;  /* 0x078001800eed8fae */ /* 0x0003e2000b901d50 */
[C---:B--2---:R-:W-:Y:S01]  /*1310*/  @!P4 LEA R20, P1, R6.reuse, c[0x0][0x168], 0x1 ;  /* 0x00005a000614ca11 */ /* 0x044fe200078208ff */
[----:B------:R-:W-:Y:S02]  /*1320*/  IMAD.U32 R11, RZ, RZ, UR4 ;  /* 0x00000004ff0b7e24 */ /* 0x000fe4000f8e00ff */
[----:B------:R2:W-:Y:S01]  /*1330*/  @!P6 LDGSTS.E.BYPASS.LTC128B.128 [R237+0x8000], [R24.64] ;  /* 0x0800000018edefae */ /* 0x0005e2000b901d50 */
[----:B------:R-:W-:Y:S01]  /*1340*/  @!P4 LEA.HI.X R21, R6, c[0x0][0x16c], R5, 0x1, P1 ;  /* 0x00005b000615ca11 */ /* 0x000fe200008f0c05 */
[----:B------:R-:W-:Y:S01]  /*1350*/  @!P3 IMAD R5, R2, 0x30, RZ ;  /* 0x000000300205b824 */ /* 0x000fe200078e02ff */
[-C--:B------:R-:W-:Y:S01]  /*1360*/  LEA.HI R6, R9, R84.reuse, RZ, 0x4 ;  /* 0x0000005409067211 */ /* 0x080fe200078f20ff */
[----:B------:R-:W-:Y:S01]  /*1370*/  @!P3 IMAD.WIDE.U32 R12, R3, 0x30, R12 ;  /* 0x00000030030cb825 */ /* 0x000fe200078e000c */
[----:B------:R2:W-:Y:S01]  /*1380*/  @!P6 LDGSTS.E.BYPASS.LTC128B.128 [R237+0xa000], [R24.64+0x80] ;  /* 0x0a00008018edefae */ /* 0x0005e2000b901d50 */
[----:B------:R-:W-:-:S02]  /*1390*/  LEA.HI R9, R9, R84, RZ, 0x5 ;  /* 0x0000005409097211 */ /* 0x000fc400078f28ff */
[----:B------:R-:W-:Y:S01]  /*13a0*/  @!P3 IMAD.IADD R5, R13, 0x1, R5 ;  /* 0x000000010d05b824 */ /* 0x000fe200078e0205 */
[----:B------:R2:W-:Y:S01]  /*13b0*/  @!P6 LDGSTS.E.BYPASS.LTC128B.128 [R237+0xc000], [R24.64+0x100] ;  /* 0x0c00010018edefae */ /* 0x0005e2000b901d50 */
[----:B---3--:R-:W-:Y:S01]  /*13c0*/  @!P3 LEA R18, P1, R12, c[0x0][0x168], 0x1 ;  /* 0x00005a000c12ba11 */ /* 0x008fe200078208ff */
[----:B------:R-:W-:Y:S02]  /*13d0*/  IMAD.WIDE.U32 R238, R238, c[0x0][0x1b8], R16 ;  /* 0x00006e00eeee7a25 */ /* 0x000fe400078e0010 */
[----:B------:R2:W-:Y:S01]  /*13e0*/  @!P6 LDGSTS.E.BYPASS.LTC128B.128 [R237+0xe000], [R24.64+0x180] ;  /* 0x0e00018018edefae */ /* 0x0005e2000b901d50 */
[----:B------:R-:W-:Y:S01]  /*13f0*/  @!P3 LEA.HI.X R19, R12, c[0x0][0x16c], R5, 0x1, P1 ;  /* 0x00005b000c13ba11 */ /* 0x000fe200008f0c05 */
[----:B------:R-:W-:Y:S01]  /*1400*/  IMAD.IADD R235, R239, 0x1, R235 ;  /* 0x00000001efeb7824 */ /* 0x000fe200078e02eb */
[----:B------:R-:W-:Y:S01]  /*1410*/  LOP3.LUT R5, R6, 0xfffffff0, RZ, 0xc0, !PT ;  /* 0xfffffff006057812 */ /* 0x000fe200078ec0ff */
[----:B------:R3:W-:Y:S01]  /*1420*/  @!P5 LDGSTS.E.BYPASS.LTC128B.128 [R237+0x8800], [R22.64] ;  /* 0x0880000016eddfae */ /* 0x0007e2000b901d50 */
[----:B------:R-:W-:Y:S01]  /*1430*/  ISETP.GE.AND P1, PT, R7, UR6, PT ;  /* 0x0000000607007c0c */ /* 0x000fe2000bf26270 */
[----:B------:R-:W-:Y:S01]  /*1440*/  IMAD.U32 R7, RZ, RZ, UR4 ;  /* 0x00000004ff077e24 */ /* 0x000fe2000f8e00ff */
[----:B------:R-:W-:Y:S01]  /*1450*/  LEA R16, P0, R26, R238, 0x6 ;  /* 0x000000ee1a107211 */ /* 0x000fe200078030ff */
[----:B------:R3:W-:Y:S01]  /*1460*/  @!P5 LDGSTS.E.BYPASS.LTC128B.128 [R237+0xa800], [R22.64+0x80] ;  /* 0x0a80008016eddfae */ /* 0x0007e2000b901d50 */
[----:B------:R-:W-:Y:S01]  /*1470*/  ISETP.GE.AND P6, PT, R10, UR6, PT ;  /* 0x000000060a007c0c */ /* 0x000fe2000bfc6270 */
[----:B-1----:R-:W-:Y:S01]  /*1480*/  IMAD.IADD R14, R84, 0x1, -R5 ;  /* 0x00000001540e7824 */ /* 0x002fe200078e0a05 */
[----:B------:R-:W-:Y:S01]  /*1490*/  LEA.HI.X R17, R26, R235, R8, 0x6, P0 ;  /* 0x000000eb1a117211 */ /* 0x000fe200000f3408 */
[----:B------:R3:W-:Y:S01]  /*14a0*/  @!P5 LDGSTS.E.BYPASS.LTC128B.128 [R237+0xc800], [R22.64+0x100] ;  /* 0x0c80010016eddfae */ /* 0x0007e2000b901d50 */
[----:B------:R-:W-:Y:S01]  /*14b0*/  IMAD.SHL.U32 R12, R0, 0x40, RZ ;  /* 0x00000040000c7824 */ /* 0x000fe200078e00ff */
[----:B------:R-:W-:Y:S01]  /*14c0*/  SHF.R.S32.HI R15, RZ, 0x4, R6 ;  /* 0x00000004ff0f7819 */ /* 0x000fe20000011406 */
[----:B------:R-:W-:Y:S01]  /*14d0*/  IMAD.SHL.U32 R13, R10, 0x8, RZ ;  /* 0x000000080a0d7824 */ /* 0x000fe200078e00ff */
[----:B------:R3:W-:Y:S01]  /*14e0*/  @!P5 LDGSTS.E.BYPASS.LTC128B.128 [R237+0xe800], [R22.64+0x180] ;  /* 0x0e80018016eddfae */ /* 0x0007e2000b901d50 */
[----:B------:R-:W-:Y:S01]  /*14f0*/  SHF.R.S32.HI R5, RZ, 0x1f, R14 ;  /* 0x0000001fff057819 */ /* 0x000fe2000001140e */
[----:B------:R-:W-:Y:S01]  /*1500*/  IMAD.U32 R10, RZ, RZ, UR5 ;  /* 0x00000005ff0a7e24 */ /* 0x000fe2000f8e00ff */
[----:B------:R-:W-:Y:S01]  /*1510*/  @!P2 LEA R7, P0, R7, R16, 0x4 ;  /* 0x000000100707a211 */ /* 0x000fe200078020ff */
[----:B------:R1:W-:Y:S01]  /*1520*/  @!P4 LDGSTS.E.BYPASS.LTC128B.128 [R237+0x9000], [R20.64] ;  /* 0x0900000014edcfae */ /* 0x0003e2000b901d50 */
[----:B------:R-:W-:Y:S01]  /*1530*/  LEA.HI R8, R5, R14, RZ, 0x3 ;  /* 0x0000000e05087211 */ /* 0x000fe200078f18ff */
[----:B------:R-:W-:Y:S01]  /*1540*/  IMAD.SHL.U32 R84, R84, 0x2, RZ ;  /* 0x0000000254547824 */ /* 0x000fe200078e00ff */
[----:B------:R-:W-:Y:S01]  /*1550*/  LOP3.LUT R12, R12, 0x1c0, RZ, 0xc0, !PT ;  /* 0x000001c00c0c7812 */ /* 0x000fe200078ec0ff */
[----:B------:R1:W-:Y:S01]  /*1560*/  @!P4 LDGSTS.E.BYPASS.LTC128B.128 [R237+0xb000], [R20.64+0x80] ;  /* 0x0b00008014edcfae */ /* 0x0003e2000b901d50 */
[----:B------:R-:W-:Y:S01]  /*1570*/  LEA.HI R6, R6, R15, RZ, 0x1 ;  /* 0x0000000f06067211 */ /* 0x000fe200078f08ff */
[C---:B------:R-:W-:Y:S01]  /*1580*/  IMAD.SHL.U32 R87, R8.reuse, 0x40, RZ ;  /* 0x0000004008577824 */ /* 0x040fe200078e00ff */
[----:B------:R-:W-:Y:S01]  /*1590*/  @!P2 LEA.HI.X R10, R11, R17, R10, 0x4, P0 ;  /* 0x000000110b0aa211 */ /* 0x000fe200000f240a */
[----:B------:R1:W-:Y:S01]  /*15a0*/  @!P4 LDGSTS.E.BYPASS.LTC128B.128 [R237+0xd000], [R20.64+0x100] ;  /* 0x0d00010014edcfae */ /* 0x0003e2000b901d50 */
[----:B------:R-:W-:-:S02]  /*15b0*/  LOP3.LUT R5, R8, 0xfffffff8, RZ, 0xc0, !PT ;  /* 0xfffffff808057812 */ /* 0x000fc400078ec0ff */
[----:B------:R-:W-:Y:S01]  /*15c0*/  ISETP.GE.AND P0, PT, R236, UR6, PT ;  /* 0x00000006ec007c0c */ /* 0x000fe2000bf06270 */
[----:B------:R1:W-:Y:S01]  /*15d0*/  @!P4 LDGSTS.E.BYPASS.LTC128B.128 [R237+0xf000], [R20.64+0x180] ;  /* 0x0f00018014edcfae */ /* 0x0003e2000b901d50 */
[----:B------:R-:W-:Y:S01]  /*15e0*/  LOP3.LUT R13, R12, 0x8, R13, 0xf8, !PT ;  /* 0x000000080c0d7812 */ /* 0x000fe200078ef80d */
[----:B------:R-:W-:Y:S01]  /*15f0*/  IMAD.IADD R5, R14, 0x1, -R5 ;  /* 0x000000010e057824 */ /* 0x000fe200078e0a05 */
[----:B------:R-:W-:Y:S01]  /*1600*/  LOP3.LUT R6, R6, 0xfffffffe, RZ, 0xc0, !PT ;  /* 0xfffffffe06067812 */ /* 0x000fe200078ec0ff */
[----:B------:R4:W-:Y:S01]  /*1610*/  @!P3 LDGSTS.E.BYPASS.LTC128B.128 [R237+0x9800], [R18.64] ;  /* 0x0980000012edbfae */ /* 0x0009e2000b901d50 */
[----:B------:R-:W-:Y:S01]  /*1620*/  SHF.R.U32.HI R12, RZ, 0x3, R12 ;  /* 0x00000003ff0c7819 */ /* 0x000fe2000001160c */
[----:B------:R-:W-:Y:S01]  /*1630*/  USHF.L.U32 UR6, UR5, 0x5, URZ ;  /* 0x0000000505067899 */ /* 0x000fe2000800063f */
[----:B------:R-:W-:Y:S01]  /*1640*/  SHF.R.S32.HI R8, RZ, 0x5, R9 ;  /* 0x00000005ff087819 */ /* 0x000fe20000011409 */
[----:B------:R4:W-:Y:S01]  /*1650*/  @!P3 LDGSTS.E.BYPASS.LTC128B.128 [R237+0xb800], [R18.64+0x80] ;  /* 0x0b80008012edbfae */ /* 0x0009e2000b901d50 */
[----:B------:R-:W-:Y:S01]  /*1660*/  LOP3.LUT R13, R13, R12, RZ, 0x3c, !PT ;  /* 0x0000000c0d0d7212 */ /* 0x000fe200078e3cff */
[----:B------:R-:W-:Y:S01]  /*1670*/  IMAD.IADD R6, R15, 0x1, -R6 ;  /* 0x000000010f067824 */ /* 0x000fe200078e0a06 */
[----:B------:R-:W-:Y:S01]  /*1680*/  LOP3.LUT R87, R87, 0xfffffe00, RZ, 0xc0, !PT ;  /* 0xfffffe0057577812 */ /* 0x000fe200078ec0ff */
[----:B------:R4:W-:Y:S01]  /*1690*/  @!P3 LDGSTS.E.BYPASS.LTC128B.128 [R237+0xd800], [R18.64+0x100] ;  /* 0x0d80010012edbfae */ /* 0x0009e2000b901d50 */
[----:B------:R-:W-:Y:S01]  /*16a0*/  IMAD.SHL.U32 R12, R5, 0x40, RZ ;  /* 0x00000040050c7824 */ /* 0x000fe200078e00ff */
[----:B------:R-:W-:Y:S01]  /*16b0*/  VOTEU.ALL UP0, P0 ;  /* 0x00000000003f7886 */ /* 0x000fe20000000000 */
[C---:B------:R-:W-:Y:S01]  /*16c0*/  IMAD R233, R6.reuse, 0x200, R13 ;  /* 0x0000020006e97824 */ /* 0x040fe200078e020d */
[----:B------:R4:W-:Y:S01]  /*16d0*/  @!P3 LDGSTS.E.BYPASS.LTC128B.128 [R237+0xf800], [R18.64+0x180] ;  /* 0x0f80018012edbfae */ /* 0x0009e2000b901d50 */
[----:B------:R-:W-:Y:S01]  /*16e0*/  IMAD.SHL.U32 R13, R6, 0x8, RZ ;  /* 0x00000008060d7824 */ /* 0x000fe200078e00ff */
[----:B------:R-:W-:Y:S01]  /*16f0*/  LOP3.LUT R12, R12, 0x1c0, RZ, 0xc0, !PT ;  /* 0x000001c00c0c7812 */ /* 0x000fe200078ec0ff */
[----:B------:R-:W-:Y:S01]  /*1700*/  IMAD.U32 R15, RZ, RZ, UR4 ;  /* 0x00000004ff0f7e24 */ /* 0x000fe2000f8e00ff */
[----:B------:R-:W0:Y:S01]  /*1710*/  LDGDEPBAR ;  /* 0x00000000000079af */ /* 0x000e220000000000 */
[----:B------:R-:W-:Y:S01]  /*1720*/  IMAD.U32 R11, RZ, RZ, UR6 ;  /* 0x00000006ff0b7e24 */ /* 0x000fe2000f8e00ff */
[----:B------:R-:W-:Y:S01]  /*1730*/  @!UP0 UIMAD UR6, UR5, 0x30, URZ ;  /* 0x00000030050688a4 */ /* 0x000fe2000f8e023f */
[----:B------:R-:W-:Y:S01]  /*1740*/  LOP3.LUT R13, R12, 0x8, R13, 0xf8, !PT ;  /* 0x000000080c0d7812 */ /* 0x000fe200078ef80d */
[----:B------:R-:W-:Y:S01]  /*1750*/  IMAD.SHL.U32 R233, R233, 0x2, RZ ;  /* 0x00000002e9e97824 */ /* 0x000fe200078e00ff */
[----:B------:R-:W-:Y:S01]  /*1760*/  SHF.R.U32.HI R6, RZ, 0x3, R12 ;  /* 0x00000003ff067819 */ /* 0x000fe2000001160c */
[----:B------:R-:W-:Y:S01]  /*1770*/  UISETP.GE.AND UP0, UPT, UR13, 0x41, UPT ;  /* 0x000000410d00788c */ /* 0x000fe2000bf06270 */
[----:B-1----:R-:W-:-:S02]  /*1780*/  @!P6 LEA R20, P4, R16, c[0x0][0x170], 0x1 ;  /* 0x00005c001014ea11 */ /* 0x002fc400078808ff */
[C---:B------:R-:W-:Y:S02]  /*1790*/  @!P1 IADD3 R12, P3, R16.reuse, UR18, RZ ;  /* 0x00000012100c9c10 */ /* 0x040fe4000ff7e0ff */
[----:B------:R-:W-:Y:S02]  /*17a0*/  @!P6 LEA.HI.X R21, R16, c[0x0][0x174], R17, 0x1, P4 ;  /* 0x00005d001015ea11 */ /* 0x000fe400020f0c11 */
[----:B------:R-:W-:Y:S02]  /*17b0*/  @!P2 LEA R14, P4, R7, c[0x0][0x170], 0x1 ;  /* 0x00005c00070eaa11 */ /* 0x000fe400078808ff */
[----:B------:R-:W-:Y:S02]  /*17c0*/  @!P1 IADD3.X R11, R17, UR19, R11, P3, !PT ;  /* 0x00000013110b9c10 */ /* 0x000fe40009ffe40b */
[----:B------:R-:W-:Y:S02]  /*17d0*/  LOP3.LUT R6, R13, R6, RZ, 0x3c, !PT ;  /* 0x000000060d067212 */ /* 0x000fe400078e3cff */
[----:B------:R-:W-:Y:S01]  /*17e0*/  IADD3 R231, R233, 0x8020, RZ ;  /* 0x00008020e9e77810 */ /* 0x000fe20007ffe0ff */
[----:B----4-:R-:W-:Y:S01]  /*17f0*/  @!P0 IMAD.WIDE.U32 R18, R15, 0x30, R16 ;  /* 0x000000300f128825 */ /* 0x010fe200078e0010 */
[----:B------:R-:W-:-:S04]  /*1800*/  DEPBAR.LE SB0, 0x0 ;  /* 0x000080000000791a */ /* 0x000fc80000000000 */
[----:B------:R-:W-:Y:S01]  /*1810*/  BAR.SYNC.DEFER_BLOCKING 0x0 ;  /* 0x0000000000007b1d */ /* 0x000fe20000010000 */
[----:B------:R-:W-:Y:S02]  /*1820*/  @!P2 LEA.HI.X R15, R7, c[0x0][0x174], R10, 0x1, P4 ;  /* 0x00005d00070faa11 */ /* 0x000fe400020f0c0a */
[----:B------:R-:W-:Y:S02]  /*1830*/  @!P1 LEA R16, P4, R12, c[0x0][0x170], 0x1 ;  /* 0x00005c000c109a11 */ /* 0x000fe400078808ff */
[----:B------:R-:W-:Y:S02]  /*1840*/  @!P0 IADD3 R7, R19, UR6, RZ ;  /* 0x0000000613078c10 */ /* 0x000fe4000fffe0ff */
[----:B------:R-:W-:Y:S02]  /*1850*/  @!P0 LEA R10, P3, R18, c[0x0][0x170], 0x1 ;  /* 0x00005c00120a8a11 */ /* 0x000fe400078608ff */
[----:B------:R-:W-:Y:S02]  /*1860*/  @!P1 LEA.HI.X R17, R12, c[0x0][0x174], R11, 0x1, P4 ;  /* 0x00005d000c119a11 */ /* 0x000fe400020f0c0b */
[----:B------:R-:W-:Y:S01]  /*1870*/  @!P0 LEA.HI.X R11, R18, c[0x0][0x174], R7, 0x1, P3 ;  /* 0x00005d00120b8a11 */ /* 0x000fe200018f0c07 */
[----:B------:R-:W-:-:S04]  /*1880*/  IMAD R7, R8, 0x400, R87 ;  /* 0x0000040008077824 */ /* 0x000fc800078e0257 */
[----:B------:R-:W-:Y:S02]  /*1890*/  IMAD.IADD R234, R6, 0x1, R7 ;  /* 0x0000000106ea7824 */ /* 0x000fe400078e0207 */
[----:B------:R-:W-:Y:S02]  /*18a0*/  IMAD.MOV.U32 R7, RZ, RZ, 0x10 ;  /* 0x00000010ff077424 */ /* 0x000fe400078e00ff */
[----:B------:R-:W-:Y:S01]  /*18b0*/  IMAD.SHL.U32 R234, R234, 0x2, RZ ;  /* 0x00000002eaea7824 */ /* 0x000fe200078e00ff */
[----:B------:R-:W-:Y:S04]  /*18c0*/  @P6 STS.128 [R237+0x10000], RZ ;  /* 0x010000ffed006388 */ /* 0x000fe80000000c00 */
[----:B------:R-:W-:Y:S04]  /*18d0*/  @P6 STS.128 [R237+0x12000], RZ ;  /* 0x012000ffed006388 */ /* 0x000fe80000000c00 */
[----:B------:R-:W-:Y:S04]  /*18e0*/  @P6 STS.128 [R237+0x14000], RZ ;  /* 0x014000ffed006388 */ /* 0x000fe80000000c00 */
[----:B------:R-:W-:Y:S04]  /*18f0*/  @P6 STS.128 [R237+0x16000], RZ ;  /* 0x016000ffed006388 */ /* 0x000fe80000000c00 */
[----:B------:R-:W-:Y:S01]  /*1900*/  @!PT LDS RZ, [RZ] ;  /* 0x00000000fffff984 */ /* 0x000fe20000000800 */
[----:B------:R-:W-:Y:S01]  /*1910*/  @!PT LDS RZ, [RZ] ;  /* 0x00000000fffff984 */ /* 0x000fe20000000800 */
[----:B------:R-:W-:Y:S01]  /*1920*/  @!PT LDS RZ, [RZ] ;  /* 0x00000000fffff984 */ /* 0x000fe20000000800 */
[----:B------:R3:W-:Y:S04]  /*1930*/  @!P6 LDGSTS.E.BYPASS.LTC128B.128 [R237+0x10000], [R20.64] ;  /* 0x1000000014edefae */ /* 0x0007e8000b901d50 */
[----:B------:R3:W-:Y:S04]  /*1940*/  @!P6 LDGSTS.E.BYPASS.LTC128B.128 [R237+0x12000], [R20.64+0x80] ;  /* 0x1200008014edefae */ /* 0x0007e8000b901d50 */
[----:B------:R3:W-:Y:S04]  /*1950*/  @!P6 LDGSTS.E.BYPASS.LTC128B.128 [R237+0x14000], [R20.64+0x100] ;  /* 0x1400010014edefae */ /* 0x0007e8000b901d50 */
[----:B------:R3:W-:Y:S04]  /*1960*/  @!P6 LDGSTS.E.BYPASS.LTC128B.128 [R237+0x16000], [R20.64+0x180] ;  /* 0x1600018014edefae */ /* 0x0007e8000b901d50 */
        /* <DEDUP_REMOVED lines=21> */
[----:B------:R4:W-:Y:S01]  /*1ac0*/  @!P1 LDGSTS.E.BYPASS.LTC128B.128 [R237+0x17000], [R16.64+0x180] ;  /* 0x1700018010ed9fae */ /* 0x0009e2000b901d50 */
[----:B------:R-:W-:Y:S01]  /*1ad0*/  R2P PR, R5, 0x6 ;  /* 0x0000000605007804 */ /* 0x000fe20000000000 */
[----:B------:R-:W-:-:S02]  /*1ae0*/  IMAD.MOV.U32 R5, RZ, RZ, 0x20 ;  /* 0x00000020ff057424 */ /* 0x000fc400078e00ff */
[----:B------:R-:W-:Y:S02]  /*1af0*/  @P0 STS.128 [R237+0x11800], RZ ;  /* 0x011800ffed000388 */ /* 0x000fe40000000c00 */
[----:B------:R-:W-:Y:S02]  /*1b00*/  SEL R7, R7, 0xfffffff0, !P1 ;  /* 0xfffffff007077807 */ /* 0x000fe40004800000 */
[----:B------:R-:W-:Y:S01]  /*1b10*/  @P0 STS.128 [R237+0x13800], RZ ;  /* 0x013800ffed000388 */ /* 0x000fe20000000c00 */
[----:B------:R-:W-:Y:S02]  /*1b20*/  SEL R5, R5, 0xffffffe0, !P2 ;  /* 0xffffffe005057807 */ /* 0x000fe40005000000 */
[----:B------:R-:W-:Y:S01]  /*1b30*/  R2P PR, R0, 0x6 ;  /* 0x0000000600007804 */ /* 0x000fe20000000000 */
[----:B------:R-:W-:Y:S01]  /*1b40*/  @P0 STS.128 [R237+0x15800], RZ ;  /* 0x015800ffed000388 */ /* 0x000fe20000000c00 */
[----:B------:R-:W-:Y:S01]  /*1b50*/  IADD3 R0, R233, 0x8000, RZ ;  /* 0x00008000e9007810 */ /* 0x000fe20007ffe0ff */
[----:B------:R-:W-:-:S02]  /*1b60*/  IMAD R232, R7, 0x2, R234 ;  /* 0x0000000207e87824 */ /* 0x000fc400078e02ea */
[----:B------:R-:W-:Y:S01]  /*1b70*/  @P0 STS.128 [R237+0x17800], RZ ;  /* 0x017800ffed000388 */ /* 0x000fe20000000c00 */
[C---:B------:R-:W-:Y:S02]  /*1b80*/  IMAD R230, R5.reuse, 0x2, R234 ;  /* 0x0000000205e67824 */ /* 0x040fe400078e02ea */
[----:B------:R-:W-:Y:S01]  /*1b90*/  IMAD R229, R5, 0x2, R232 ;  /* 0x0000000205e57824 */ /* 0x000fe200078e02e8 */
[----:B------:R-:W-:Y:S01]  /*1ba0*/  @!PT LDS RZ, [RZ] ;  /* 0x00000000fffff984 */ /* 0x000fe20000000800 */
[----:B------:R-:W-:Y:S01]  /*1bb0*/  @!PT LDS RZ, [RZ] ;  /* 0x00000000fffff984 */ /* 0x000fe20000000800 */
[----:B------:R-:W-:Y:S01]  /*1bc0*/  @!PT LDS RZ, [RZ] ;  /* 0x00000000fffff984 */ /* 0x000fe20000000800 */
[----:B------:R5:W-:Y:S04]  /*1bd0*/  @!P0 LDGSTS.E.BYPASS.LTC128B.128 [R237+0x11800], [R10.64] ;  /* 0x118000000aed8fae */ /* 0x000be8000b901d50 */
[----:B------:R5:W-:Y:S01]  /*1be0*/  @!P0 LDGSTS.E.BYPASS.LTC128B.128 [R237+0x13800], [R10.64+0x80] ;  /* 0x138000800aed8fae */ /* 0x000be2000b901d50 */
[----:B------:R-:W-:Y:S01]  /*1bf0*/  @P1 IADD3 R231, R0, -0x20, RZ ;  /* 0xffffffe000e71810 */ /* 0x000fe20007ffe0ff */
[----:B------:R-:W-:-:S02]  /*1c00*/  IMAD.MOV.U32 R0, RZ, RZ, 0x40 ;  /* 0x00000040ff007424 */ /* 0x000fc400078e00ff */
[----:B------:R5:W-:Y:S01]  /*1c10*/  @!P0 LDGSTS.E.BYPASS.LTC128B.128 [R237+0x15800], [R10.64+0x100] ;  /* 0x158001000aed8fae */ /* 0x000be2000b901d50 */
[C---:B------:R-:W-:Y:S02]  /*1c20*/  IADD3 R223, R231.reuse, 0x800, RZ ;  /* 0x00000800e7df7810 */ /* 0x040fe40007ffe0ff */
[----:B------:R-:W-:Y:S01]  /*1c30*/  SEL R0, R0, 0xffffffc0, !P2 ;  /* 0xffffffc000007807 */ /* 0x000fe20005000000 */
[----:B------:R5:W-:Y:S01]  /*1c40*/  @!P0 LDGSTS.E.BYPASS.LTC128B.128 [R237+0x17800], [R10.64+0x180] ;  /* 0x178001800aed8fae */ /* 0x000be2000b901d50 */
[C---:B------:R-:W-:Y:S02]  /*1c50*/  IADD3 R222, R231.reuse, 0x1000, RZ ;  /* 0x00001000e7de7810 */ /* 0x040fe40007ffe0ff */
[----:B------:R-:W-:Y:S01]  /*1c60*/  IADD3 R221, R231, 0x1800, RZ ;  /* 0x00001800e7dd7810 */ /* 0x000fe20007ffe0ff */
[----:B--2---:R-:W-:Y:S01]  /*1c70*/  LDSM.16.M88.4 R24, [R234] ;  /* 0x00000000ea18783b */ /* 0x004fe20000000200 */
[----:B------:R-:W-:Y:S01]  /*1c80*/  IMAD.IADD R227, R233, 0x1, R0 ;  /* 0x00000001e9e37824 */ /* 0x000fe200078e0200 */
[C---:B------:R-:W-:Y:S01]  /*1c90*/  IADD3 R219, R231.reuse, 0x2000, RZ ;  /* 0x00002000e7db7810 */ /* 0x040fe20007ffe0ff */
[----:B------:R-:W-:Y:S01]  /*1ca0*/  IMAD.IADD R220, R0, 0x1, R231 ;  /* 0x0000000100dc7824 */ /* 0x000fe200078e02e7 */
[----:B------:R-:W5:Y:S01]  /*1cb0*/  LDSM.16.M88.4 R72, [R233+0x8000] ;  /* 0x00800000e948783b */ /* 0x000f620000000200 */
[----:B------:R-:W-:Y:S01]  /*1cc0*/  IMAD.U32 R0, RZ, RZ, UR10 ;  /* 0x0000000aff007e24 */ /* 0x000fe2000f8e00ff */
[----:B------:R-:W-:-:S02]  /*1cd0*/  IADD3 R218, R231, 0x2800, RZ ;  /* 0x00002800e7da7810 */ /* 0x000fc40007ffe0ff */
[----:B------:R-:W2:Y:S01]  /*1ce0*/  LDSM.16.M88.4 R32, [R233+0x9000] ;  /* 0x00900000e920783b */ /* 0x000ea20000000200 */
[C---:B------:R-:W-:Y:S02]  /*1cf0*/  IADD3 R217, R231.reuse, 0x3000, RZ ;  /* 0x00003000e7d97810 */ /* 0x040fe40007ffe0ff */
[C---:B------:R-:W-:Y:S01]  /*1d00*/  IADD3 R216, R231.reuse, 0x3800, RZ ;  /* 0x00003800e7d87810 */ /* 0x040fe20007ffe0ff */
[----:B------:R-:W2:Y:S01]  /*1d10*/  LDSM.16.M88.4 R40, [R233+0x8800] ;  /* 0x00880000e928783b */ /* 0x000ea20000000200 */
[C---:B------:R-:W-:Y:S02]  /*1d20*/  IADD3 R215, R231.reuse, 0x4000, RZ ;  /* 0x00004000e7d77810 */ /* 0x040fe40007ffe0ff */
[C---:B------:R-:W-:Y:S01]  /*1d30*/  IADD3 R214, R231.reuse, 0x4800, RZ ;  /* 0x00004800e7d67810 */ /* 0x040fe20007ffe0ff */
[----:B-1----:R-:W1:Y:S01]  /*1d40*/  LDSM.16.M88.4 R12, [R233+0x9800] ;  /* 0x00980000e90c783b */ /* 0x002e620000000200 */
[C---:B------:R-:W-:Y:S02]  /*1d50*/  IADD3 R213, R231.reuse, 0x5000, RZ ;  /* 0x00005000e7d57810 */ /* 0x040fe40007ffe0ff */
[C---:B------:R-:W-:Y:S01]  /*1d60*/  IADD3 R212, R231.reuse, 0x5800, RZ ;  /* 0x00005800e7d47810 */ /* 0x040fe20007ffe0ff */
[----:B------:R-:W-:Y:S01]  /*1d70*/  LDSM.16.M88.4 R60, [R232] ;  /* 0x00000000e83c783b */ /* 0x000fe20000000200 */
[----:B------:R-:W-:-:S02]  /*1d80*/  IADD3 R211, R231, 0x6000, RZ ;  /* 0x00006000e7d37810 */ /* 0x000fc40007ffe0ff */
[C---:B------:R-:W-:Y:S01]  /*1d90*/  IADD3 R210, R231.reuse, 0x6800, RZ ;  /* 0x00006800e7d27810 */ /* 0x040fe20007ffe0ff */
[----:B------:R-:W1:Y:S01]  /*1da0*/  LDSM.16.M88.4 R64, [R231] ;  /* 0x00000000e740783b */ /* 0x000e620000000200 */
[C---:B------:R-:W-:Y:S02]  /*1db0*/  IADD3 R209, R231.reuse, 0x7000, RZ ;  /* 0x00007000e7d17810 */ /* 0x040fe40007ffe0ff */
[----:B------:R-:W-:Y:S01]  /*1dc0*/  IADD3 R208, R231, 0x7800, RZ ;  /* 0x00007800e7d07810 */ /* 0x000fe20007ffe0ff */
[----:B------:R-:W1:Y:S04]  /*1dd0*/  LDSM.16.M88.4 R52, [R231+0x1000] ;  /* 0x00100000e734783b */ /* 0x000e680000000200 */
[----:B------:R-:W1:Y:S04]  /*1de0*/  LDSM.16.M88.4 R56, [R231+0x800] ;  /* 0x00080000e738783b */ /* 0x000e680000000200 */
[----:B------:R-:W1:Y:S04]  /*1df0*/  LDSM.16.M88.4 R48, [R231+0x1800] ;  /* 0x00180000e730783b */ /* 0x000e680000000200 */
[----:B---3--:R-:W-:Y:S01]  /*1e00*/  LDSM.16.M88.4 R20, [R230] ;  /* 0x00000000e614783b */ /* 0x008fe20000000200 */
[C---:B-----5:R-:W-:Y:S03]  /*1e10*/  HMMA.16816.F32 R8, R24.reuse, R72, RZ ;  /* 0x000000481808723c */ /* 0x060fe600000018ff */
[----:B----4-:R-:W3:Y:S04]  /*1e20*/  LDSM.16.M88.4 R16, [R227+0x8000] ;  /* 0x00800000e310783b */ /* 0x010ee80000000200 */
[----:B------:R-:W4:Y:S01]  /*1e30*/  LDSM.16.M88.4 R80, [R227+0x9000] ;  /* 0x00900000e350783b */ /* 0x000f220000000200 */
[C---:B------:R-:W-:Y:S03]  /*1e40*/  HMMA.16816.F32 R72, R24.reuse, R74, RZ ;  /* 0x0000004a1848723c */ /* 0x040fe600000018ff */
[----:B------:R-:W-:Y:S04]  /*1e50*/  LDSM.16.M88.4 R76, [R227+0x9800] ;  /* 0x00980000e34c783b */ /* 0x000fe80000000200 */
[----:B------:R-:W-:Y:S01]  /*1e60*/  LDSM.16.M88.4 R68, [R229] ;  /* 0x00000000e544783b */ /* 0x000fe20000000200 */
[C---:B--2---:R-:W-:Y:S03]  /*1e70*/  HMMA.16816.F32 R36, R24.reuse, R32, RZ ;  /* 0x000000201824723c */ /* 0x044fe600000018ff */
[----:B------:R-:W0:Y:S05]  /*1e80*/  LDGDEPBAR ;  /* 0x00000000000079af */ /* 0x000e2a0000000000 */
[C---:B------:R-:W-:Y:S08]  /*1e90*/  HMMA.16816.F32 R44, R24.reuse, R40, RZ ;  /* 0x00000028182c723c */ /* 0x040ff000000018ff */
[C---:B------:R-:W-:Y:S08]  /*1ea0*/  HMMA.16816.F32 R32, R24.reuse, R34, RZ ;  /* 0x000000221820723c */ /* 0x040ff000000018ff */
[C---:B------:R-:W-:Y:S08]  /*1eb0*/  HMMA.16816.F32 R40, R24.reuse, R42, RZ ;  /* 0x0000002a1828723c */ /* 0x040ff000000018ff */
[C---:B-1----:R-:W-:Y:S08]  /*1ec0*/  HMMA.16816.F32 R28, R24.reuse, R12, RZ ;  /* 0x0000000c181c723c */ /* 0x042ff000000018ff */
[----:B------:R-:W-:Y:S01]  /*1ed0*/  HMMA.16816.F32 R24, R24, R14, RZ ;  /* 0x0000000e1818723c */ /* 0x000fe200000018ff */
[----:B------:R-:W1:Y:S07]  /*1ee0*/  LDSM.16.M88.4 R12, [R227+0x8800] ;  /* 0x00880000e30c783b */ /* 0x000e6e0000000200 */
[C---:B------:R-:W-:Y:S08]  /*1ef0*/  HMMA.16816.F32 R8, R60.reuse, R64, R8 ;  /* 0x000000403c08723c */ /* 0x040ff00000001808 */
[C---:B------:R-:W-:Y:S01]  /*1f00*/  HMMA.16816.F32 R72, R60.reuse, R66, R72 ;  /* 0x000000423c48723c */ /* 0x040fe20000001848 */
[----:B------:R-:W2:Y:S07]  /*1f10*/  LDSM.16.M88.4 R64, [R220] ;  /* 0x00000000dc40783b */ /* 0x000eae0000000200 */
[C---:B------:R-:W-:Y:S08]  /*1f20*/  HMMA.16816.F32 R36, R60.reuse, R52, R36 ;  /* 0x000000343c24723c */ /* 0x040ff00000001824 */
[C---:B------:R-:W-:Y:S01]  /*1f30*/  HMMA.16816.F32 R32, R60.reuse, R54, R32 ;  /* 0x000000363c20723c */ /* 0x040fe20000001820 */
[----:B------:R-:W-:Y:S07]  /*1f40*/  LDSM.16.M88.4 R52, [R220+0x800] ;  /* 0x00080000dc34783b */ /* 0x000fee0000000200 */
[C---:B------:R-:W-:Y:S08]  /*1f50*/  HMMA.16816.F32 R44, R60.reuse, R56, R44 ;  /* 0x000000383c2c723c */ /* 0x040ff0000000182c */
[C---:B------:R-:W-:Y:S01]  /*1f60*/  HMMA.16816.F32 R40, R60.reuse, R58, R40 ;  /* 0x0000003a3c28723c */ /* 0x040fe20000001828 */
[----:B------:R-:W-:Y:S07]  /*1f70*/  LDSM.16.M88.4 R56, [R234+0x2000] ;  /* 0x00200000ea38783b */ /* 0x000fee0000000200 */
[C---:B------:R-:W-:Y:S08]  /*1f80*/  HMMA.16816.F32 R28, R60.reuse, R48, R28 ;  /* 0x000000303c1c723c */ /* 0x040ff0000000181c */
[----:B------:R-:W-:Y:S01]  /*1f90*/  HMMA.16816.F32 R24, R60, R50, R24 ;  /* 0x000000323c18723c */ /* 0x000fe20000001818 */
[----:B------:R-:W5:Y:S04]  /*1fa0*/  LDSM.16.M88.4 R48, [R220+0x1000] ;  /* 0x00100000dc30783b */ /* 0x000f680000000200 */
[----:B------:R-:W2:Y:S03]  /*1fb0*/  LDSM.16.M88.4 R60, [R220+0x1800] ;  /* 0x00180000dc3c783b */ /* 0x000ea60000000200 */
[C---:B---3--:R-:W-:Y:S08]  /*1fc0*/  HMMA.16816.F32 R8, R20.reuse, R16, R8 ;  /* 0x000000101408723c */ /* 0x048ff00000001808 */
[C---:B------:R-:W-:Y:S01]  /*1fd0*/  HMMA.16816.F32 R72, R20.reuse, R18, R72 ;  /* 0x000000121448723c */ /* 0x040fe20000001848 */
[----:B------:R-:W3:Y:S07]  /*1fe0*/  LDSM.16.M88.4 R16, [R233+0xa000] ;  /* 0x00a00000e910783b */ /* 0x000eee0000000200 */
[C---:B----4-:R-:W-:Y:S08]  /*1ff0*/  HMMA.16816.F32 R36, R20.reuse, R80, R36 ;  /* 0x000000501424723c */ /* 0x050ff00000001824 */
[C---:B------:R-:W-:Y:S01]  /*2000*/  HMMA.16816.F32 R32, R20.reuse, R82, R32 ;  /* 0x000000521420723c */ /* 0x040fe20000001820 */
[----:B------:R-:W-:Y:S07]  /*2010*/  LDSM.16.M88.4 R80, [R233+0xb800] ;  /* 0x00b80000e950783b */ /* 0x000fee0000000200 */
[C---:B-1----:R-:W-:Y:S08]  /*2020*/  HMMA.16816.F32 R44, R20.reuse, R12, R44 ;  /* 0x0000000c142c723c */ /* 0x042ff0000000182c */
[C---:B------:R-:W-:Y:S01]  /*2030*/  HMMA.16816.F32 R40, R20.reuse, R14, R40 ;  /* 0x0000000e1428723c */ /* 0x040fe20000001828 */
[----:B------:R-:W1:Y:S07]  /*2040*/  LDSM.16.M88.4 R12, [R233+0xb000] ;  /* 0x00b00000e90c783b */ /* 0x000e6e0000000200 */
[C---:B------:R-:W-:Y:S08]  /*2050*/  HMMA.16816.F32 R28, R20.reuse, R76, R28 ;  /* 0x0000004c141c723c */ /* 0x040ff0000000181c */
[----:B------:R-:W-:Y:S01]  /*2060*/  HMMA.16816.F32 R24, R20, R78, R24 ;  /* 0x0000004e1418723c */ /* 0x000fe20000001818 */
[----:B------:R-:W4:Y:S07]  /*2070*/  LDSM.16.M88.4 R20, [R233+0xa800] ;  /* 0x00a80000e914783b */ /* 0x000f2e0000000200 */
[C---:B--2---:R-:W-:Y:S08]  /*2080*/  HMMA.16816.F32 R8, R68.reuse, R64, R8 ;  /* 0x000000404408723c */ /* 0x044ff00000001808 */
[C---:B------:R-:W-:Y:S01]  /*2090*/  HMMA.16816.F32 R76, R68.reuse, R66, R72 ;  /* 0x00000042444c723c */ /* 0x040fe20000001848 */
[----:B------:R-:W-:Y:S04]  /*20a0*/  LDSM.16.M88.4 R72, [R232+0x2000] ;  /* 0x00200000e848783b */ /* 0x000fe80000000200 */
[----:B------:R-:W2:Y:S03]  /*20b0*/  LDSM.16.M88.4 R64, [R231+0x2000] ;  /* 0x00200000e740783b */ /* 0x000ea60000000200 */
[C---:B-----5:R-:W-:Y:S08]  /*20c0*/  HMMA.16816.F32 R36, R68.reuse, R48, R36 ;  /* 0x000000304424723c */ /* 0x060ff00000001824 */
[C---:B------:R-:W-:Y:S01]  /*20d0*/  HMMA.16816.F32 R32, R68.reuse, R50, R32 ;  /* 0x000000324420723c */ /* 0x040fe20000001820 */
[----:B------:R-:W5:Y:S07]  /*20e0*/  LDSM.16.M88.4 R48, [R231+0x3000] ;  /* 0x00300000e730783b */ /* 0x000f6e0000000200 */
[C---:B------:R-:W-:Y:S08]  /*20f0*/  HMMA.16816.F32 R44, R68.reuse, R52, R44 ;  /* 0x00000034442c723c */ /* 0x040ff0000000182c */
[C---:B------:R-:W-:Y:S01]  /*2100*/  HMMA.16816.F32 R40, R68.reuse, R54, R40 ;  /* 0x000000364428723c */ /* 0x040fe20000001828 */
[----:B------:R-:W2:Y:S07]  /*2110*/  LDSM.16.M88.4 R52, [R231+0x2800] ;  /* 0x00280000e734783b */ /* 0x000eae0000000200 */
[C---:B------:R-:W-:Y:S08]  /*2120*/  HMMA.16816.F32 R28, R68.reuse, R60, R28 ;  /* 0x0000003c441c723c */ /* 0x040ff0000000181c */
[----:B------:R-:W-:Y:S01]  /*2130*/  HMMA.16816.F32 R24, R68, R62, R24 ;  /* 0x0000003e4418723c */ /* 0x000fe20000001818 */
[----:B------:R-:W2:Y:S04]  /*2140*/  LDSM.16.M88.4 R68, [R231+0x3800] ;  /* 0x00380000e744783b */ /* 0x000ea80000000200 */
[----:B------:R-:W-:Y:S03]  /*2150*/  LDSM.16.M88.4 R60, [R230+0x2000] ;  /* 0x00200000e63c783b */ /* 0x000fe60000000200 */
[C---:B---3--:R-:W-:Y:S08]  /*2160*/  HMMA.16816.F32 R8, R56.reuse, R16, R8 ;  /* 0x000000103808723c */ /* 0x048ff00000001808 */
[C---:B------:R-:W-:Y:S01]  /*2170*/  HMMA.16816.F32 R76, R56.reuse, R18, R76 ;  /* 0x00000012384c723c */ /* 0x040fe2000000184c */
[----:B------:R-:W3:Y:S07]  /*2180*/  LDSM.16.M88.4 R16, [R227+0xa000] ;  /* 0x00a00000e310783b */ /* 0x000eee0000000200 */
[C---:B-1----:R-:W-:Y:S08]  /*2190*/  HMMA.16816.F32 R36, R56.reuse, R12, R36 ;  /* 0x0000000c3824723c */ /* 0x042ff00000001824 */
[C---:B------:R-:W-:Y:S01]  /*21a0*/  HMMA.16816.F32 R32, R56.reuse, R14, R32 ;  /* 0x0000000e3820723c */ /* 0x040fe20000001820 */
[----:B------:R-:W1:Y:S07]  /*21b0*/  LDSM.16.M88.4 R12, [R227+0xb000] ;  /* 0x00b00000e30c783b */ /* 0x000e6e0000000200 */
[C---:B----4-:R-:W-:Y:S08]  /*21c0*/  HMMA.16816.F32 R44, R56.reuse, R20, R44 ;  /* 0x00000014382c723c */ /* 0x050ff0000000182c */
[C---:B------:R-:W-:Y:S01]  /*21d0*/  HMMA.16816.F32 R40, R56.reuse, R22, R40 ;  /* 0x000000163828723c */ /* 0x040fe20000001828 */
[----:B------:R-:W4:Y:S07]  /*21e0*/  LDSM.16.M88.4 R20, [R227+0xa800] ;  /* 0x00a80000e314783b */ /* 0x000f2e0000000200 */
[C---:B------:R-:W-:Y:S08]  /*21f0*/  HMMA.16816.F32 R28, R56.reuse, R80, R28 ;  /* 0x00000050381c723c */ /* 0x040ff0000000181c */
[----:B------:R-:W-:Y:S01]  /*2200*/  HMMA.16816.F32 R24, R56, R82, R24 ;  /* 0x000000523818723c */ /* 0x000fe20000001818 */
[----:B------:R-:W1:Y:S04]  /*2210*/  LDSM.16.M88.4 R80, [R227+0xb800] ;  /* 0x00b80000e350783b */ /* 0x000e680000000200 */
[----:B------:R-:W-:Y:S03]  /*2220*/  LDSM.16.M88.4 R56, [R220+0x2000] ;  /* 0x00200000dc38783b */ /* 0x000fe60000000200 */
[C---:B--2---:R-:W-:Y:S08]  /*2230*/  HMMA.16816.F32 R8, R72.reuse, R64, R8 ;  /* 0x000000404808723c */ /* 0x044ff00000001808 */
[C---:B------:R-:W-:Y:S01]  /*2240*/  HMMA.16816.F32 R76, R72.reuse, R66, R76 ;  /* 0x00000042484c723c */ /* 0x040fe2000000184c */
[----:B------:R-:W2:Y:S07]  /*2250*/  LDSM.16.M88.4 R64, [R229+0x2000] ;  /* 0x00200000e540783b */ /* 0x000eae0000000200 */
        /* <DEDUP_REMOVED lines=46> */
[----:B------:R-:W-:Y:S08]  /*2540*/  HMMA.16816.F32 R24, R68, R82, R24 ;  /* 0x000000524418723c */ /* 0x000ff00000001818 */
[C---:B--2---:R-:W-:Y:S08]  /*2550*/  HMMA.16816.F32 R8, R60.reuse, R56, R8 ;  /* 0x000000383c08723c */ /* 0x044ff00000001808 */
[C---:B------:R-:W-:Y:S01]  /*2560*/  HMMA.16816.F32 R76, R60.reuse, R58, R76 ;  /* 0x0000003a3c4c723c */ /* 0x040fe2000000184c */
[----:B------:R-:W-:Y:S07]  /*2570*/  LDSM.16.M88.4 R56, [R229+0x4000] ;  /* 0x00400000e538783b */ /* 0x000fee0000000200 */
[C---:B-----5:R-:W-:Y:S08]  /*2580*/  HMMA.16816.F32 R36, R60.reuse, R48, R36 ;  /* 0x000000303c24723c */ /* 0x060ff00000001824 */
[C---:B------:R-:W-:Y:S01]  /*2590*/  HMMA.16816.F32 R32, R60.reuse, R50, R32 ;  /* 0x000000323c20723c */ /* 0x040fe20000001820 */
[----:B------:R-:W2:Y:S07]  /*25a0*/  LDSM.16.M88.4 R48, [R227+0xd800] ;  /* 0x00d80000e330783b */ /* 0x000eae0000000200 */
[C---:B------:R-:W-:Y:S08]  /*25b0*/  HMMA.16816.F32 R44, R60.reuse, R52, R44 ;  /* 0x000000343c2c723c */ /* 0x040ff0000000182c */
[C---:B------:R-:W-:Y:S01]  /*25c0*/  HMMA.16816.F32 R40, R60.reuse, R54, R40 ;  /* 0x000000363c28723c */ /* 0x040fe20000001828 */
[----:B------:R-:W-:Y:S07]  /*25d0*/  LDSM.16.M88.4 R52, [R220+0x4000] ;  /* 0x00400000dc34783b */ /* 0x000fee0000000200 */
[C---:B------:R-:W-:Y:S08]  /*25e0*/  HMMA.16816.F32 R28, R60.reuse, R72, R28 ;  /* 0x000000483c1c723c */ /* 0x040ff0000000181c */
[----:B------:R-:W-:Y:S01]  /*25f0*/  HMMA.16816.F32 R24, R60, R74, R24 ;  /* 0x0000004a3c18723c */ /* 0x000fe20000001818 */
[----:B------:R-:W-:Y:S07]  /*2600*/  LDSM.16.M88.4 R60, [R220+0x5000] ;  /* 0x00500000dc3c783b */ /* 0x000fee0000000200 */
        /* <DEDUP_REMOVED lines=8> */
[----:B------:R-:W-:Y:S04]  /*2690*/  LDSM.16.M88.4 R32, [R234+0x6000] ;  /* 0x00600000ea20783b */ /* 0x000fe80000000200 */
[----:B------:R-:W-:Y:S03]  /*26a0*/  LDSM.16.M88.4 R20, [R233+0xe000] ;  /* 0x00e00000e914783b */ /* 0x000fe60000000200 */
[C---:B--2---:R-:W-:Y:S08]  /*26b0*/  HMMA.16816.F32 R28, R64.reuse, R48, R28 ;  /* 0x00000030401c723c */ /* 0x044ff0000000181c */
[----:B------:R-:W-:Y:S01]  /*26c0*/  HMMA.16816.F32 R64, R64, R50, R24 ;  /* 0x000000324040723c */ /* 0x000fe20000001818 */
[----:B------:R-:W2:Y:S04]  /*26d0*/  LDSM.16.M88.4 R48, [R233+0xe800] ;  /* 0x00e80000e930783b */ /* 0x000ea80000000200 */
[----:B------:R-:W4:Y:S03]  /*26e0*/  LDSM.16.M88.4 R24, [R233+0xf000] ;  /* 0x00f00000e918783b */ /* 0x000f260000000200 */
[C---:B---3--:R-:W-:Y:S08]  /*26f0*/  HMMA.16816.F32 R44, R56.reuse, R16, R44 ;  /* 0x00000010382c723c */ /* 0x048ff0000000182c */
[C---:B------:R-:W-:Y:S01]  /*2700*/  HMMA.16816.F32 R40, R56.reuse, R18, R40 ;  /* 0x000000123828723c */ /* 0x040fe20000001828 */
[----:B------:R-:W3:Y:S07]  /*2710*/  LDSM.16.M88.4 R16, [R233+0xf800] ;  /* 0x00f80000e910783b */ /* 0x000eee0000000200 */
[C---:B------:R-:W-:Y:S08]  /*2720*/  HMMA.16816.F32 R8, R56.reuse, R52, R8 ;  /* 0x000000343808723c */ /* 0x040ff00000001808 */
[C---:B------:R-:W-:Y:S01]  /*2730*/  HMMA.16816.F32 R76, R56.reuse, R54, R76 ;  /* 0x00000036384c723c */ /* 0x040fe2000000184c */
[----:B------:R-:W-:Y:S07]  /*2740*/  LDSM.16.M88.4 R52, [R231+0x6000] ;  /* 0x00600000e734783b */ /* 0x000fee0000000200 */
[C---:B------:R-:W-:Y:S08]  /*2750*/  HMMA.16816.F32 R36, R56.reuse, R60, R36 ;  /* 0x0000003c3824723c */ /* 0x040ff00000001824 */
[C---:B------:R-:W-:Y:S01]  /*2760*/  HMMA.16816.F32 R68, R56.reuse, R62, R68 ;  /* 0x0000003e3844723c */ /* 0x040fe20000001844 */
[----:B------:R-:W-:Y:S07]  /*2770*/  LDSM.16.M88.4 R60, [R231+0x7000] ;  /* 0x00700000e73c783b */ /* 0x000fee0000000200 */
[C---:B-1----:R-:W-:Y:S08]  /*2780*/  HMMA.16816.F32 R28, R56.reuse, R12, R28 ;  /* 0x0000000c381c723c */ /* 0x042ff0000000181c */
[----:B------:R-:W-:Y:S01]  /*2790*/  HMMA.16816.F32 R64, R56, R14, R64 ;  /* 0x0000000e3840723c */ /* 0x000fe20000001840 */
[----:B------:R-:W-:Y:S04]  /*27a0*/  LDSM.16.M88.4 R56, [R232+0x6000] ;  /* 0x00600000e838783b */ /* 0x000fe80000000200 */
[----:B------:R-:W1:Y:S03]  /*27b0*/  LDSM.16.M88.4 R12, [R231+0x6800] ;  /* 0x00680000e70c783b */ /* 0x000e660000000200 */
[C---:B--2---:R-:W-:Y:S08]  /*27c0*/  HMMA.16816.F32 R44, R32.reuse, R48, R44 ;  /* 0x00000030202c723c */ /* 0x044ff0000000182c */
[C---:B------:R-:W-:Y:S08]  /*27d0*/  HMMA.16816.F32 R40, R32.reuse, R50, R40 ;  /* 0x000000322028723c */ /* 0x040ff00000001828 */
[C---:B------:R-:W-:Y:S08]  /*27e0*/  HMMA.16816.F32 R8, R32.reuse, R20, R8 ;  /* 0x000000142008723c */ /* 0x040ff00000001808 */
[C---:B------:R-:W-:Y:S01]  /*27f0*/  HMMA.16816.F32 R76, R32.reuse, R22, R76 ;  /* 0x00000016204c723c */ /* 0x040fe2000000184c */
[----:B------:R-:W2:Y:S07]  /*2800*/  LDSM.16.M88.4 R20, [R231+0x7800] ;  /* 0x00780000e714783b */ /* 0x000eae0000000200 */
[C---:B----4-:R-:W-:Y:S08]  /*2810*/  HMMA.16816.F32 R36, R32.reuse, R24, R36 ;  /* 0x000000182024723c */ /* 0x050ff00000001824 */
[C---:B------:R-:W-:Y:S01]  /*2820*/  HMMA.16816.F32 R68, R32.reuse, R26, R68 ;  /* 0x0000001a2044723c */ /* 0x040fe20000001844 */
[----:B------:R-:W-:Y:S07]  /*2830*/  LDSM.16.M88.4 R24, [R227+0xe000] ;  /* 0x00e00000e318783b */ /* 0x000fee0000000200 */
[C---:B---3--:R-:W-:Y:S01]  /*2840*/  HMMA.16816.F32 R48, R32.reuse, R16, R28 ;  /* 0x000000102030723c */ /* 0x048fe2000000181c */
[----:B------:R-:W-:Y:S07]  /*2850*/  LDSM.16.M88.4 R28, [R230+0x6000] ;  /* 0x00600000e61c783b */ /* 0x000fee0000000200 */
[----:B------:R-:W-:Y:S01]  /*2860*/  HMMA.16816.F32 R64, R32, R18, R64 ;  /* 0x000000122040723c */ /* 0x000fe20000001840 */
[----:B------:R-:W3:Y:S04]  /*2870*/  LDSM.16.M88.4 R16, [R227+0xe800] ;  /* 0x00e80000e310783b */ /* 0x000ee80000000200 */
[----:B------:R-:W-:Y:S03]  /*2880*/  LDSM.16.M88.4 R32, [R227+0xf800] ;  /* 0x00f80000e320783b */ /* 0x000fe60000000200 */
[C---:B-1----:R-:W-:Y:S08]  /*2890*/  HMMA.16816.F32 R44, R56.reuse, R12, R44 ;  /* 0x0000000c382c723c */ /* 0x042ff0000000182c */
[C---:B------:R-:W-:Y:S01]  /*28a0*/  HMMA.16816.F32 R40, R56.reuse, R14, R40 ;  /* 0x0000000e3828723c */ /* 0x040fe20000001828 */
[----:B------:R-:W1:Y:S07]  /*28b0*/  LDSM.16.M88.4 R12, [R227+0xf000] ;  /* 0x00f00000e30c783b */ /* 0x000e6e0000000200 */
[C---:B------:R-:W-:Y:S08]  /*28c0*/  HMMA.16816.F32 R36, R56.reuse, R60, R36 ;  /* 0x0000003c3824723c */ /* 0x040ff00000001824 */
[C---:B------:R-:W-:Y:S08]  /*28d0*/  HMMA.16816.F32 R68, R56.reuse, R62, R68 ;  /* 0x0000003e3844723c */ /* 0x040ff00000001844 */
[C---:B------:R-:W-:Y:S08]  /*28e0*/  HMMA.16816.F32 R8, R56.reuse, R52, R8 ;  /* 0x000000343808723c */ /* 0x040ff00000001808 */
[C---:B------:R-:W-:Y:S01]  /*28f0*/  HMMA.16816.F32 R76, R56.reuse, R54, R76 ;  /* 0x00000036384c723c */ /* 0x040fe2000000184c */
[----:B------:R-:W-:Y:S07]  /*2900*/  LDSM.16.M88.4 R52, [R229+0x6000] ;  /* 0x00600000e534783b */ /* 0x000fee0000000200 */
[C---:B--2---:R-:W-:Y:S01]  /*2910*/  HMMA.16816.F32 R60, R56.reuse, R20, R48 ;  /* 0x00000014383c723c */ /* 0x044fe20000001830 */
[----:B------:R-:W2:Y:S07]  /*2920*/  LDSM.16.M88.4 R48, [R220+0x6000] ;  /* 0x00600000dc30783b */ /* 0x000eae0000000200 */
[----:B------:R-:W-:Y:S01]  /*2930*/  HMMA.16816.F32 R64, R56, R22, R64 ;  /* 0x000000163840723c */ /* 0x000fe20000001840 */
[----:B------:R-:W4:Y:S07]  /*2940*/  LDSM.16.M88.4 R20, [R220+0x6800] ;  /* 0x00680000dc14783b */ /* 0x000f2e0000000200 */
[C---:B---3--:R-:W-:Y:S07]  /*2950*/  HMMA.16816.F32 R44, R28.reuse, R16, R44 ;  /* 0x000000101c2c723c */ /* 0x048fee000000182c */
[----:B------:R-:W-:Y:S01]  /*2960*/  LOP3.LUT R17, R84, 0x6, RZ, 0xc0, !PT ;  /* 0x0000000654117812 */ /* 0x000fe200078ec0ff */
[----:B-1----:R-:W-:Y:S04]  /*2970*/  HMMA.16816.F32 R36, R28, R12, R36 ;  /* 0x0000000c1c24723c */ /* 0x002fe80000001824 */
[----:B------:R-:W-:-:S04]  /*2980*/  IMAD R0, R0, 0x40, R17 ;  /* 0x0000004000007824 */ /* 0x000fc800078e0211 */
[----:B------:R-:W-:Y:S01]  /*2990*/  HMMA.16816.F32 R68, R28, R14, R68 ;  /* 0x0000000e1c44723c */ /* 0x000fe20000001844 */
[----:B------:R-:W1:Y:S01]  /*29a0*/  LDSM.16.M88.4 R12, [R220+0x7000] ;  /* 0x00700000dc0c783b */ /* 0x000e620000000200 */
[----:B------:R-:W-:-:S06]  /*29b0*/  ISETP.GE.AND P1, PT, R0, UR13, PT ;  /* 0x0000000d00007c0c */ /* 0x000fcc000bf26270 */
[C---:B------:R-:W-:Y:S07]  /*29c0*/  HMMA.16816.F32 R8, R28.reuse, R24, R8 ;  /* 0x000000181c08723c */ /* 0x040fee0000001808 */
[C---:B------:R-:W-:Y:S01]  /*29d0*/  IADD3 R24, R0.reuse, 0x8, RZ ;  /* 0x0000000800187810 */ /* 0x040fe20007ffe0ff */
[----:B------:R-:W-:Y:S01]  /*29e0*/  HMMA.16816.F32 R40, R28, R18, R40 ;  /* 0x000000121c28723c */ /* 0x000fe20000001828 */
[----:B------:R-:W3:Y:S01]  /*29f0*/  LDSM.16.M88.4 R16, [R220+0x7800] ;  /* 0x00780000dc10783b */ /* 0x000ee20000000200 */
[----:B------:R-:W-:Y:S01]  /*2a00*/  IADD3 R25, R0, 0x1, RZ ;  /* 0x0000000100197810 */ /* 0x000fe20007ffe0ff */
[----:B------:R-:W-:-:S04]  /*2a10*/  DEPBAR.LE SB0, 0x0 ;  /* 0x000080000000791a */ /* 0x000fc80000000000 */
[----:B------:R-:W-:Y:S01]  /*2a20*/  ISETP.GE.AND P6, PT, R24, UR13, PT ;  /* 0x0000000d18007c0c */ /* 0x000fe2000bfc6270 */
[----:B------:R-:W-:Y:S01]  /*2a30*/  HMMA.16816.F32 R76, R28, R26, R76 ;  /* 0x0000001a1c4c723c */ /* 0x000fe2000000184c */
[----:B------:R-:W-:-:S07]  /*2a40*/  ISETP.GE.AND P0, PT, R25, UR13, PT ;  /* 0x0000000d19007c0c */ /* 0x000fce000bf06270 */
[----:B------:R-:W-:Y:S08]  /*2a50*/  HMMA.16816.F32 R64, R28, R34, R64 ;  /* 0x000000221c40723c */ /* 0x000ff00000001840 */
[C---:B--2---:R-:W-:Y:S08]  /*2a60*/  HMMA.16816.F32 R8, R52.reuse, R48, R8 ;  /* 0x000000303408723c */ /* 0x044ff00000001808 */
[C---:B------:R-:W-:Y:S08]  /*2a70*/  HMMA.16816.F32 R76, R52.reuse, R50, R76 ;  /* 0x00000032344c723c */ /* 0x040ff0000000184c */
[----:B----4-:R-:W-:Y:S07]  /*2a80*/  HMMA.16816.F32 R44, R52, R20, R44 ;  /* 0x00000014342c723c */ /* 0x010fee000000182c */
[C---:B------:R-:W-:Y:S01]  /*2a90*/  IADD3 R20, R0.reuse, 0x10, RZ ;  /* 0x0000001000147810 */ /* 0x040fe20007ffe0ff */
[----:B------:R-:W-:Y:S01]  /*2aa0*/  HMMA.16816.F32 R60, R28, R32, R60 ;  /* 0x000000201c3c723c */ /* 0x000fe2000000183c */
[----:B------:R-:W-:-:S02]  /*2ab0*/  IADD3 R21, R0, 0x9, RZ ;  /* 0x0000000900157810 */ /* 0x000fc40007ffe0ff */
[----:B------:R-:W-:Y:S02]  /*2ac0*/  ISETP.GE.AND P4, PT, R20, UR13, PT ;  /* 0x0000000d14007c0c */ /* 0x000fe4000bf86270 */
[C---:B------:R-:W-:Y:S02]  /*2ad0*/  IADD3 R20, R0.reuse, 0x11, RZ ;  /* 0x0000001100147810 */ /* 0x040fe40007ffe0ff */
[----:B------:R-:W-:Y:S01]  /*2ae0*/  ISETP.GE.AND P5, PT, R21, UR13, PT ;  /* 0x0000000d15007c0c */ /* 0x000fe2000bfa6270 */
[----:B-1----:R-:W-:Y:S01]  /*2af0*/  HMMA.16816.F32 R36, R52, R12, R36 ;  /* 0x0000000c3424723c */ /* 0x002fe20000001824 */
[----:B------:R-:W-:Y:S02]  /*2b00*/  IADD3 R21, R0, 0x19, RZ ;  /* 0x0000001900157810 */ /* 0x000fe40007ffe0ff */
[----:B------:R-:W-:Y:S02]  /*2b10*/  ISETP.GE.AND P3, PT, R20, UR13, PT ;  /* 0x0000000d14007c0c */ /* 0x000fe4000bf66270 */
[----:B------:R-:W-:-:S02]  /*2b20*/  FSEL R78, R78, -INF , !P6 ;  /* 0xff8000004e4e7808 */ /* 0x000fc40007000000 */
[----:B------:R-:W-:Y:S01]  /*2b30*/  FSEL R25, R76, -INF , !P6 ;  /* 0xff8000004c197808 */ /* 0x000fe20007000000 */
[C---:B---3--:R-:W-:Y:S01]  /*2b40*/  HMMA.16816.F32 R64, R52.reuse, R18, R64 ;  /* 0x000000123440723c */ /* 0x048fe20000001840 */
[----:B------:R-:W-:Y:S02]  /*2b50*/  FSEL R20, R10, -INF , !P1 ;  /* 0xff8000000a147808 */ /* 0x000fe40004800000 */
[----:B------:R-:W-:Y:S02]  /*2b60*/  IADD3 R10, R0, 0x20, RZ ;  /* 0x00000020000a7810 */ /* 0x000fe40007ffe0ff */
[----:B------:R-:W-:Y:S02]  /*2b70*/  FSEL R12, R46, -INF , !P4 ;  /* 0xff8000002e0c7808 */ /* 0x000fe40006000000 */
[----:B------:R-:W-:Y:S01]  /*2b80*/  FSEL R77, R77, -INF , !P5 ;  /* 0xff8000004d4d7808 */ /* 0x000fe20006800000 */
[C---:B------:R-:W-:Y:S07]  /*2b90*/  HMMA.16816.F32 R40, R52.reuse, R22, R40 ;  /* 0x000000163428723c */ /* 0x040fee0000001828 */
[----:B------:R-:W-:Y:S01]  /*2ba0*/  FSEL R23, R8, -INF , !P1 ;  /* 0xff80000008177808 */ /* 0x000fe20004800000 */
[----:B------:R-:W-:Y:S01]  /*2bb0*/  HMMA.16816.F32 R60, R52, R16, R60 ;  /* 0x00000010343c723c */ /* 0x000fe2000000183c */
[----:B------:R-:W-:-:S02]  /*2bc0*/  IADD3 R8, R0, 0x21, RZ ;  /* 0x0000002100087810 */ /* 0x000fc40007ffe0ff */
[----:B------:R-:W-:Y:S01]  /*2bd0*/  IADD3 R22, R0, 0x18, RZ ;  /* 0x0000001800167810 */ /* 0x000fe20007ffe0ff */
[----:B------:R-:W-:Y:S01]  /*2be0*/  BAR.SYNC.DEFER_BLOCKING 0x0 ;  /* 0x0000000000007b1d */ /* 0x000fe20000010000 */
[----:B------:R-:W-:Y:S02]  /*2bf0*/  ISETP.GE.AND P6, PT, R8, UR13, PT ;  /* 0x0000000d08007c0c */ /* 0x000fe4000bfc6270 */
[----:B------:R-:W-:Y:S01]  /*2c00*/  IADD3 R8, R0, 0x29, RZ ;  /* 0x0000002900087810 */ /* 0x000fe20007ffe0ff */
[----:B------:R-:W-:Y:S01]  /*2c10*/  HMMA.16816.F32 R68, R52, R14, R68 ;  /* 0x0000000e3444723c */ /* 0x000fe20000001844 */
[----:B------:R-:W-:Y:S02]  /*2c20*/  ISETP.GE.AND P1, PT, R21, UR13, PT ;  /* 0x0000000d15007c0c */ /* 0x000fe4000bf26270 */
[----:B------:R-:W-:Y:S02]  /*2c30*/  ISETP.GE.AND P2, PT, R22, UR13, PT ;  /* 0x0000000d16007c0c */ /* 0x000fe4000bf46270 */
[----:B------:R-:W-:-:S02]  /*2c40*/  FSEL R21, R11, -INF , !P0 ;  /* 0xff8000000b157808 */ /* 0x000fc40004000000 */
[----:B------:R-:W-:Y:S02]  /*2c50*/  FSEL R22, R9, -INF , !P0 ;  /* 0xff80000009167808 */ /* 0x000fe40004000000 */
[----:B------:R-:W-:Y:S02]  /*2c60*/  FSEL R11, R44, -INF , !P4 ;  /* 0xff8000002c0b7808 */ /* 0x000fe40006000000 */
[----:B------:R-:W-:Y:S02]  /*2c70*/  ISETP.GE.AND P0, PT, R10, UR13, PT ;  /* 0x0000000d0a007c0c */ /* 0x000fe4000bf06270 */
[----:B------:R-:W-:Y:S02]  /*2c80*/  ISETP.GE.AND P4, PT, R8, UR13, PT ;  /* 0x0000000d08007c0c */ /* 0x000fe4000bf86270 */
[C---:B------:R-:W-:Y:S02]  /*2c90*/  IADD3 R9, R0.reuse, 0x28, RZ ;  /* 0x0000002800097810 */ /* 0x040fe40007ffe0ff */
[----:B------:R-:W-:-:S02]  /*2ca0*/  IADD3 R8, R0, 0x30, RZ ;  /* 0x0000003000087810 */ /* 0x000fc40007ffe0ff */
[C---:B------:R-:W-:Y:S02]  /*2cb0*/  IADD3 R10, R0.reuse, 0x31, RZ ;  /* 0x00000031000a7810 */ /* 0x040fe40007ffe0ff */
[C---:B------:R-:W-:Y:S02]  /*2cc0*/  IADD3 R17, R0.reuse, 0x38, RZ ;  /* 0x0000003800117810 */ /* 0x040fe40007ffe0ff */
[----:B------:R-:W-:Y:S02]  /*2cd0*/  IADD3 R0, R0, 0x39, RZ ;  /* 0x0000003900007810 */ /* 0x000fe40007ffe0ff */
[----:B------:R-:W-:Y:S02]  /*2ce0*/  FSEL R186, R38, -INF , !P0 ;  /* 0xff80000026ba7808 */ /* 0x000fe40004000000 */
[----:B------:R-:W-:Y:S02]  /*2cf0*/  FSEL R191, R36, -INF , !P0 ;  /* 0xff80000024bf7808 */ /* 0x000fe40004000000 */
[----:B------:R-:W-:Y:S01]  /*2d00*/  ISETP.GE.AND P0, PT, R0, UR13, PT ;  /* 0x0000000d00007c0c */ /* 0x000fe2000bf06270 */
[----:B------:R-:W-:Y:S01]  /*2d10*/  IMAD.IADD R0, R87, 0x1, R6 ;  /* 0x0000000157007824 */ /* 0x000fe200078e0206 */
[----:B------:R-:W-:-:S02]  /*2d20*/  FSEL R14, R79, -INF , !P5 ;  /* 0xff8000004f0e7808 */ /* 0x000fc40006800000 */
[----:B------:R-:W-:Y:S02]  /*2d30*/  FSEL R168, R67, -INF , !P0 ;  /* 0xff80000043a87808 */ /* 0x000fe40004000000 */
[----:B------:R-:W-:Y:S02]  /*2d40*/  FSEL R171, R65, -INF , !P0 ;  /* 0xff80000041ab7808 */ /* 0x000fe40004000000 */
[----:B------:R-:W-:Y:S02]  /*2d50*/  PLOP3.LUT P0, PT, PT, PT, UP0, 0x80, 0x0 ;  /* 0x000000000000781c */ /* 0x000fe40003f0f008 */
[----:B------:R-:W-:Y:S02]  /*2d60*/  FSEL R16, R47, -INF , !P3 ;  /* 0xff8000002f107808 */ /* 0x000fe40005800000 */
[----:B------:R-:W-:Y:S02]  /*2d70*/  FSEL R15, R45, -INF , !P3 ;  /* 0xff8000002d0f7808 */ /* 0x000fe40005800000 */
[----:B------:R-:W-:-:S02]  /*2d80*/  ISETP.GE.AND P5, PT, R9, UR13, PT ;  /* 0x0000000d09007c0c */ /* 0x000fc4000bfa6270 */
[----:B------:R-:W-:Y:S02]  /*2d90*/  ISETP.GE.AND P3, PT, R8, UR13, PT ;  /* 0x0000000d08007c0c */ /* 0x000fe4000bf66270 */
[----:B------:R-:W-:Y:S02]  /*2da0*/  FSEL R8, R42, -INF , !P2 ;  /* 0xff8000002a087808 */ /* 0x000fe40005000000 */
[----:B------:R-:W-:Y:S02]  /*2db0*/  FSEL R9, R40, -INF , !P2 ;  /* 0xff80000028097808 */ /* 0x000fe40005000000 */
[----:B------:R-:W-:Y:S02]  /*2dc0*/  ISETP.GE.AND P2, PT, R10, UR13, PT ;  /* 0x0000000d0a007c0c */ /* 0x000fe4000bf46270 */
[----:B------:R-:W-:Y:S02]  /*2dd0*/  FSEL R10, R43, -INF , !P1 ;  /* 0xff8000002b0a7808 */ /* 0x000fe40004800000 */
[----:B------:R-:W-:-:S02]  /*2de0*/  FSEL R13, R41, -INF , !P1 ;  /* 0xff800000290d7808 */ /* 0x000fc40004800000 */
[----:B------:R-:W-:Y:S02]  /*2df0*/  ISETP.GE.AND P1, PT, R17, UR13, PT ;  /* 0x0000000d11007c0c */ /* 0x000fe4000bf26270 */
[----:B------:R-:W-:Y:S02]  /*2e00*/  FSEL R198, R39, -INF , !P6 ;  /* 0xff80000027c67808 */ /* 0x000fe40007000000 */
[----:B------:R-:W-:Y:S02]  /*2e10*/  FSEL R185, R37, -INF , !P6 ;  /* 0xff80000025b97808 */ /* 0x000fe40007000000 */
[----:B------:R-:W-:Y:S02]  /*2e20*/  FSEL R190, R70, -INF , !P5 ;  /* 0xff80000046be7808 */ /* 0x000fe40006800000 */
[----:B------:R-:W-:Y:S02]  /*2e30*/  FSEL R189, R68, -INF , !P5 ;  /* 0xff80000044bd7808 */ /* 0x000fe40006800000 */
[----:B------:R-:W-:-:S02]  /*2e40*/  FSEL R196, R71, -INF , !P4 ;  /* 0xff80000047c47808 */ /* 0x000fc40006000000 */
[----:B------:R-:W-:Y:S02]  /*2e50*/  FSEL R187, R69, -INF , !P4 ;  /* 0xff80000045bb7808 */ /* 0x000fe40006000000 */
[----:B------:R-:W-:Y:S02]  /*2e60*/  FSEL R192, R62, -INF , !P3 ;  /* 0xff8000003ec07808 */ /* 0x000fe40005800000 */
[----:B------:R-:W-:Y:S02]  /*2e70*/  FSEL R197, R60, -INF , !P3 ;  /* 0xff8000003cc57808 */ /* 0x000fe40005800000 */
[----:B------:R-:W-:Y:S02]  /*2e80*/  FSEL R188, R63, -INF , !P2 ;  /* 0xff8000003fbc7808 */ /* 0x000fe40005000000 */
[----:B------:R-:W-:Y:S02]  /*2e90*/  FSEL R195, R61, -INF , !P2 ;  /* 0xff8000003dc37808 */ /* 0x000fe40005000000 */
[----:B------:R-:W-:-:S02]  /*2ea0*/  FSEL R170, R66, -INF , !P1 ;  /* 0xff80000042aa7808 */ /* 0x000fc40004800000 */
[----:B------:R-:W-:Y:S01]  /*2eb0*/  FSEL R193, R64, -INF , !P1 ;  /* 0xff80000040c17808 */ /* 0x000fe20004800000 */
[----:B------:R-:W-:Y:S05]  /*2ec0*/  @!P0 BRA `(.L_x_5) ;  /* 0x0000024000008947 */ /* 0x000fea0003800000 */
[----:B------:R-:W-:Y:S01]  /*2ed0*/  ULEA.HI.SX32 UR7, UR8, 0xfffffffe, 0x1a ;  /* 0xfffffffe08077891 */ /* 0x000fe2000f8fd23f */
[C---:B------:R-:W-:Y:S01]  /*2ee0*/  IMAD.SHL.U32 R6, R3.reuse, 0x20, RZ ;  /* 0x0000002003067824 */ /* 0x040fe200078e00ff */
[----:B------:R-:W-:Y:S02]  /*2ef0*/  SHF.L.U64.HI R2, R3, 0x5, R2 ;  /* 0x0000000503027819 */ /* 0x000fe40000010202 */
[----:B------:R-:W-:Y:S02]  /*2f00*/  USHF.R.S32.HI UR6, URZ, 0x1f, UR7 ;  /* 0x0000001f3f067899 */ /* 0x000fe40008011407 */
[----:B------:R-:W-:Y:S02]  /*2f10*/  IMAD R4, R4, UR7, RZ ;  /* 0x0000000704047c24 */ /* 0x000fe4000f8e02ff */
[----:B------:R-:W-:-:S04]  /*2f20*/  IMAD.WIDE.U32 R18, R85, UR7, R242 ;  /* 0x0000000755127c25 */ /* 0x000fc8000f8e00f2 */
[----:B------:R-:W-:Y:S01]  /*2f30*/  IMAD R4, R85, UR6, R4 ;  /* 0x0000000655047c24 */ /* 0x000fe2000f8e0204 */
[----:B------:R-:W-:-:S03]  /*2f40*/  LEA R26, P2, R18, c[0x0][0x168], 0x1 ;  /* 0x00005a00121a7a11 */ /* 0x000fc600078408ff */
[----:B------:R-:W-:Y:S01]  /*2f50*/  IMAD.IADD R4, R19, 0x1, R4 ;  /* 0x0000000113047824 */ /* 0x000fe200078e0204 */
[----:B------:R-:W-:-:S04]  /*2f60*/  IADD3 R28, P1, R6, R26, RZ ;  /* 0x0000001a061c7210 */ /* 0x000fc80007f3e0ff */
[----:B------:R-:W-:Y:S02]  /*2f70*/  LEA.HI.X R27, R18, c[0x0][0x16c], R4, 0x1, P2 ;  /* 0x00005b00121b7a11 */ /* 0x000fe400010f0c04 */
[----:B------:R-:W-:Y:S02]  /*2f80*/  IADD3 R18, P2, R6, R28, RZ ;  /* 0x0000001c06127210 */ /* 0x000fe40007f5e0ff */
[----:B------:R-:W-:Y:S01]  /*2f90*/  IADD3.X R29, R2, R27, RZ, P1, !PT ;  /* 0x0000001b021d7210 */ /* 0x000fe20000ffe4ff */
[----:B------:R-:W-:Y:S01]  /*2fa0*/  @!PT LDS RZ, [RZ] ;  /* 0x00000000fffff984 */ /* 0x000fe20000000800 */
[----:B------:R-:W-:Y:S01]  /*2fb0*/  @!PT LDS RZ, [RZ] ;  /* 0x00000000fffff984 */ /* 0x000fe20000000800 */
[----:B------:R-:W-:Y:S01]  /*2fc0*/  @!PT LDS RZ, [RZ] ;  /* 0x00000000fffff984 */ /* 0x000fe20000000800 */
[----:B------:R1:W-:Y:S01]  /*2fd0*/  LDGSTS.E.BYPASS.LTC128B.128 [R237+0x8000], [R26.64] ;  /* 0x080000001aed7fae */ /* 0x0003e2000b901d50 */
[----:B------:R-:W-:-:S03]  /*2fe0*/  IADD3 R30, P1, R6, R18, RZ ;  /* 0x00000012061e7210 */ /* 0x000fc60007f3e0ff */
[----:B------:R1:W-:Y:S01]  /*2ff0*/  LDGSTS.E.BYPASS.LTC128B.128 [R237+0xa000], [R26.64+0x80] ;  /* 0x0a0000801aed7fae */ /* 0x0003e2000b901d50 */
[----:B------:R-:W-:-:S03]  /*3000*/  IMAD.X R19, R2, 0x1, R29, P2 ;  /* 0x0000000102137824 */ /* 0x000fc600010e061d */
[----:B------:R1:W-:Y:S02]  /*3010*/  LDGSTS.E.BYPASS.LTC128B.128 [R237+0xc000], [R26.64+0x100] ;  /* 0x0c0001001aed7fae */ /* 0x0003e4000b901d50 */
[----:B------:R-:W-:Y:S02]  /*3020*/  IADD3.X R31, R2, R19, RZ, P1, !PT ;  /* 0x00000013021f7210 */ /* 0x000fe40000ffe4ff */
[----:B------:R1:W-:Y:S04]  /*3030*/  LDGSTS.E.BYPASS.LTC128B.128 [R237+0xe000], [R26.64+0x180] ;  /* 0x0e0001801aed7fae */ /* 0x0003e8000b901d50 */
[----:B------:R1:W-:Y:S04]  /*3040*/  LDGSTS.E.BYPASS.LTC128B.128 [R237+0x8800], [R28.64] ;  /* 0x088000001ced7fae */ /* 0x0003e8000b901d50 */
[----:B------:R1:W-:Y:S04]  /*3050*/  LDGSTS.E.BYPASS.LTC128B.128 [R237+0xa800], [R28.64+0x80] ;  /* 0x0a8000801ced7fae */ /* 0x0003e8000b901d50 */
[----:B------:R1:W-:Y:S04]  /*3060*/  LDGSTS.E.BYPASS.LTC128B.128 [R237+0xc800], [R28.64+0x100] ;  /* 0x0c8001001ced7fae */ /* 0x0003e8000b901d50 */
        /* <DEDUP_REMOVED lines=9> */
[----:B------:R-:W0:Y:S02]  /*3100*/  LDGDEPBAR ;  /* 0x00000000000079af */ /* 0x000e240000000000 */
.L_x_5:
[----:B------:R-:W-:Y:S02]  /*3110*/  FMNMX.FTZ R4, R23, R22, !PT ;  /* 0x0000001617047209 */ /* 0x000fe40007810000 */
[----:B-1----:R-:W-:-:S02]  /*3120*/  FMNMX.FTZ R19, R20, R21, !PT ;  /* 0x0000001514137209 */ /* 0x002fc40007810000 */
[----:B------:R-:W-:Y:S02]  /*3130*/  FMNMX.FTZ R4, R25, R4, !PT ;  /* 0x0000000419047209 */ /* 0x000fe40007810000 */
[----:B------:R-:W-:Y:S02]  /*3140*/  FMNMX.FTZ R19, R78, R19, !PT ;  /* 0x000000134e137209 */ /* 0x000fe40007810000 */
[----:B------:R-:W-:Y:S02]  /*3150*/  FMNMX.FTZ R4, R77, R4, !PT ;  /* 0x000000044d047209 */ /* 0x000fe40007810000 */
[----:B------:R-:W-:Y:S02]  /*3160*/  FMNMX.FTZ R19, R14, R19, !PT ;  /* 0x000000130e137209 */ /* 0x000fe40007810000 */
[----:B------:R-:W-:Y:S02]  /*3170*/  FMNMX.FTZ R4, R11, R4, !PT ;  /* 0x000000040b047209 */ /* 0x000fe40007810000 */
[----:B------:R-:W-:-:S02]  /*3180*/  FMNMX.FTZ R19, R12, R19, !PT ;  /* 0x000000130c137209 */ /* 0x000fc40007810000 */
        /* <DEDUP_REMOVED lines=22> */
[----:B------:R-:W-:Y:S01]  /*32f0*/  SHF.L.U32 R228, R0, 0x1, RZ ;  /* 0x0000000100e47819 */ /* 0x000fe200000006ff */
[----:B------:R-:W1:Y:S03]  /*3300*/  SHFL.BFLY PT, R17, R4, 0x2, 0x1f ;  /* 0x0c401f0004117f89 */ /* 0x000e6600000e0000 */
[-C--:B------:R-:W-:Y:S01]  /*3310*/  LEA R226, R7, R228.reuse, 0x1 ;  /* 0x000000e407e27211 */ /* 0x080fe200078e08ff */
[----:B------:R-:W2:Y:S01]  /*3320*/  SHFL.BFLY PT, R2, R19, 0x2, 0x1f ;  /* 0x0c401f0013027f89 */ /* 0x000ea200000e0000 */
[----:B------:R-:W-:-:S02]  /*3330*/  LEA R225, R5, R228, 0x1 ;  /* 0x000000e405e17211 */ /* 0x000fc400078e08ff */
[----:B------:R-:W-:Y:S01]  /*3340*/  LEA R224, R5, R226, 0x1 ;  /* 0x000000e205e07211 */ /* 0x000fe200078e08ff */
[----:B------:R-:W-:Y:S04]  /*3350*/  LDSM.16.MT88.4 R36, [R228+0x10000] ;  /* 0x01000000e424783b */ /* 0x000fe80000004200 */
[----:B------:R-:W-:Y:S04]  /*3360*/  LDSM.16.MT88.4 R60, [R224+0x10000] ;  /* 0x01000000e03c783b */ /* 0x000fe80000004200 */
[----:B------:R-:W-:Y:S04]  /*3370*/  LDSM.16.MT88.4 R44, [R226+0x10000] ;  /* 0x01000000e22c783b */ /* 0x000fe80000004200 */
[----:B------:R-:W-:Y:S01]  /*3380*/  LDSM.16.MT88.4 R52, [R225+0x10000] ;  /* 0x01000000e134783b */ /* 0x000fe20000004200 */
[----:B-1----:R-:W-:-:S03]  /*3390*/  FMNMX.FTZ R17, R4, R17, !PT ;  /* 0x0000001104117209 */ /* 0x002fc60007810000 */
[----:B------:R-:W-:Y:S01]  /*33a0*/  LDSM.16.MT88.4 R68, [R228+0x12000] ;  /* 0x01200000e444783b */ /* 0x000fe20000004200 */
[----:B--2---:R-:W-:-:S03]  /*33b0*/  FMNMX.FTZ R2, R19, R2, !PT ;  /* 0x0000000213027209 */ /* 0x004fc60007810000 */
[----:B------:R-:W1:Y:S04]  /*33c0*/  SHFL.BFLY PT, R164, R17, 0x1, 0x1f ;  /* 0x0c201f0011a47f89 */ /* 0x000e6800000e0000 */
[----:B------:R-:W2:Y:S04]  /*33d0*/  SHFL.BFLY PT, R3, R2, 0x1, 0x1f ;  /* 0x0c201f0002037f89 */ /* 0x000ea800000e0000 */
[----:B------:R-:W-:Y:S04]  /*33e0*/  LDSM.16.MT88.4 R84, [R225+0x12000] ;  /* 0x01200000e154783b */ /* 0x000fe80000004200 */
[----:B------:R-:W-:Y:S04]  /*33f0*/  LDSM.16.MT88.4 R92, [R224+0x12000] ;  /* 0x01200000e05c783b */ /* 0x000fe80000004200 */
[----:B------:R-:W-:Y:S04]  /*3400*/  LDSM.16.MT88.4 R100, [R228+0x14000] ;  /* 0x01400000e464783b */ /* 0x000fe80000004200 */
[----:B------:R-:W-:Y:S01]  /*3410*/  LDSM.16.MT88.4 R108, [R226+0x14000] ;  /* 0x01400000e26c783b */ /* 0x000fe20000004200 */
[----:B-1----:R-:W-:-:S03]  /*3420*/  FMNMX.FTZ R164, R17, R164, !PT ;  /* 0x000000a411a47209 */ /* 0x002fc60007810000 */
[----:B------:R-:W-:Y:S01]  /*3430*/  LDSM.16.MT88.4 R116, [R225+0x14000] ;  /* 0x01400000e174783b */ /* 0x000fe20000004200 */
[----:B--2---:R-:W-:Y:S01]  /*3440*/  FMNMX.FTZ R3, R2, R3, !PT ;  /* 0x0000000302037209 */ /* 0x004fe20007810000 */
[C---:B------:R-:W-:Y:S01]  /*3450*/  FMUL.FTZ R194, R164.reuse, c[0x0][0x23c] ;  /* 0x00008f00a4c27a20 */ /* 0x040fe20000410000 */
[----:B------:R-:W-:Y:S01]  /*3460*/  FSETP.NEU.FTZ.AND P1, PT, R164, -INF , PT ;  /* 0xff800000a400780b */ /* 0x000fe20003f3d000 */
[----:B------:R-:W-:Y:S02]  /*3470*/  LDSM.16.MT88.4 R124, [R224+0x14000] ;  /* 0x01400000e07c783b */ /* 0x000fe40000004200 */
[C---:B------:R-:W-:Y:S01]  /*3480*/  FMUL.FTZ R169, R3.reuse, c[0x0][0x23c] ;  /* 0x00008f0003a97a20 */ /* 0x040fe20000410000 */
[----:B------:R-:W-:Y:S01]  /*3490*/  FSEL R194, R194, RZ, P1 ;  /* 0x000000ffc2c27208 */ /* 0x000fe20000800000 */
[----:B------:R-:W-:Y:S01]  /*34a0*/  LDSM.16.MT88.4 R132, [R228+0x16000] ;  /* 0x01600000e484783b */ /* 0x000fe20000004200 */
[----:B------:R-:W-:-:S03]  /*34b0*/  FSETP.NEU.FTZ.AND P1, PT, R3, -INF , PT ;  /* 0xff8000000300780b */ /* 0x000fc60003f3d000 */
[--C-:B------:R-:W-:Y:S01]  /*34c0*/  FFMA.FTZ R179, R23, c[0x0][0x23c], -R194.reuse ;  /* 0x00008f0017b37a23 */ /* 0x100fe200000108c2 */
[----:B------:R-:W-:Y:S01]  /*34d0*/  FSEL R169, R169, RZ, P1 ;  /* 0x000000ffa9a97208 */ /* 0x000fe20000800000 */
[--C-:B------:R-:W-:Y:S01]  /*34e0*/  FFMA.FTZ R178, R22, c[0x0][0x23c], -R194.reuse ;  /* 0x00008f0016b27a23 */ /* 0x100fe200000108c2 */
[----:B------:R-:W-:Y:S01]  /*34f0*/  LDSM.16.MT88.4 R156, [R226+0x16000] ;  /* 0x01600000e29c783b */ /* 0x000fe20000004200 */
[--C-:B------:R-:W-:Y:S02]  /*3500*/  FFMA.FTZ R176, R25, c[0x0][0x23c], -R194.reuse ;  /* 0x00008f0019b07a23 */ /* 0x100fe400000108c2 */
[----:B------:R-:W-:Y:S01]  /*3510*/  FFMA.FTZ R173, R77, c[0x0][0x23c], -R194 ;  /* 0x00008f004dad7a23 */ /* 0x000fe200000108c2 */
[----:B------:R-:W-:Y:S01]  /*3520*/  LDSM.16.MT88.4 R144, [R225+0x16000] ;  /* 0x01600000e190783b */ /* 0x000fe20000004200 */
[--C-:B------:R-:W-:Y:S01]  /*3530*/  FFMA.FTZ R181, R20, c[0x0][0x23c], -R169.reuse ;  /* 0x00008f0014b57a23 */ /* 0x100fe200000108a9 */
[----:B------:R-:W-:Y:S01]  /*3540*/  MUFU.EX2 R179, R179 ;  /* 0x000000b300b37308 */ /* 0x000fe20000000800 */
[--C-:B------:R-:W-:Y:S01]  /*3550*/  FFMA.FTZ R180, R21, c[0x0][0x23c], -R169.reuse ;  /* 0x00008f0015b47a23 */ /* 0x100fe200000108a9 */
[----:B------:R-:W-:Y:S01]  /*3560*/  LDSM.16.MT88.4 R4, [R224+0x16000] ;  /* 0x01600000e004783b */ /* 0x000fe20000004200 */
[----:B------:R-:W-:-:S02]  /*3570*/  FFMA.FTZ R183, R78, c[0x0][0x23c], -R169 ;  /* 0x00008f004eb77a23 */ /* 0x000fc400000108a9 */
[--C-:B------:R-:W-:Y:S01]  /*3580*/  FFMA.FTZ R174, R14, c[0x0][0x23c], -R169.reuse ;  /* 0x00008f000eae7a23 */ /* 0x100fe200000108a9 */
[----:B------:R-:W1:Y:S01]  /*3590*/  LDSM.16.MT88.4 R76, [R226+0x12000] ;  /* 0x01200000e24c783b */ /* 0x000e620000004200 */
[--C-:B------:R-:W-:Y:S01]  /*35a0*/  FFMA.FTZ R177, R11, c[0x0][0x23c], -R194.reuse ;  /* 0x00008f000bb17a23 */ /* 0x100fe200000108c2 */
[----:B------:R-:W2:Y:S01]  /*35b0*/  MUFU.EX2 R178, R178 ;  /* 0x000000b200b27308 */ /* 0x000ea20000000800 */
        /* <DEDUP_REMOVED lines=8> */
[----:B------:R-:W3:Y:S01]  /*3640*/  LDSM.16.MT88.4 R12, [R228+0x10800] ;  /* 0x01080000e40c783b */ /* 0x000ee20000004200 */
[----:B------:R-:W-:-:S02]  /*3650*/  FFMA.FTZ R0, R10, c[0x0][0x23c], -R169 ;  /* 0x00008f000a007a23 */ /* 0x000fc400000108a9 */
[--C-:B------:R-:W-:Y:S01]  /*3660*/  FFMA.FTZ R166, R16, c[0x0][0x23c], -R169.reuse ;  /* 0x00008f0010a67a23 */ /* 0x100fe200000108a9 */
[----:B------:R-:W4:Y:S01]  /*3670*/  LDSM.16.MT88.4 R8, [R224+0x10800] ;  /* 0x01080000e008783b */ /* 0x000f220000004200 */
[--C-:B------:R-:W-:Y:S01]  /*3680*/  FFMA.FTZ R182, R191, c[0x0][0x23c], -R194.reuse ;  /* 0x00008f00bfb67a23 */ /* 0x100fe200000108c2 */
[----:B------:R-:W5:Y:S01]  /*3690*/  MUFU.EX2 R173, R173 ;  /* 0x000000ad00ad7308 */ /* 0x000f620000000800 */
[----:B--2---:R-:W-:Y:S01]  /*36a0*/  F2FP.PACK_AB R148, R178, R179 ;  /* 0x000000b3b294723e */ /* 0x004fe200000000ff */
[----:B------:R-:W-:Y:S01]  /*36b0*/  LDSM.16.MT88.4 R24, [R225+0x10800] ;  /* 0x01080000e118783b */ /* 0x000fe20000004200 */
[--C-:B------:R-:W-:Y:S02]  /*36c0*/  FFMA.FTZ R184, R189, c[0x0][0x23c], -R194.reuse ;  /* 0x00008f00bdb87a23 */ /* 0x100fe400000108c2 */
[--C-:B------:R-:W-:Y:S01]  /*36d0*/  FFMA.FTZ R185, R185, c[0x0][0x23c], -R194.reuse ;  /* 0x00008f00b9b97a23 */ /* 0x100fe200000108c2 */
[----:B------:R-:W-:Y:S01]  /*36e0*/  LDSM.16.MT88.4 R16, [R226+0x12800] ;  /* 0x01280000e210783b */ /* 0x000fe20000004200 */
[----:B------:R-:W-:Y:S01]  /*36f0*/  FFMA.FTZ R187, R187, c[0x0][0x23c], -R194 ;  /* 0x00008f00bbbb7a23 */ /* 0x000fe200000108c2 */
[----:B------:R-:W-:Y:S01]  /*3700*/  MUFU.EX2 R181, R181 ;  /* 0x000000b500b57308 */ /* 0x000fe20000000800 */
[--C-:B------:R-:W-:Y:S01]  /*3710*/  FFMA.FTZ R186, R186, c[0x0][0x23c], -R169.reuse ;  /* 0x00008f00baba7a23 */ /* 0x100fe200000108a9 */
[----:B------:R-:W-:Y:S01]  /*3720*/  LDSM.16.MT88.4 R32, [R224+0x12800] ;  /* 0x01280000e020783b */ /* 0x000fe20000004200 */
[----:B------:R-:W-:-:S02]  /*3730*/  FFMA.FTZ R189, R198, c[0x0][0x23c], -R169 ;  /* 0x00008f00c6bd7a23 */ /* 0x000fc400000108a9 */
[--C-:B------:R-:W-:Y:S02]  /*3740*/  FFMA.FTZ R190, R190, c[0x0][0x23c], -R169.reuse ;  /* 0x00008f00bebe7a23 */ /* 0x100fe400000108a9 */
[--C-:B------:R-:W-:Y:S01]  /*3750*/  FFMA.FTZ R191, R196, c[0x0][0x23c], -R169.reuse ;  /* 0x00008f00c4bf7a23 */ /* 0x100fe200000108a9 */
[----:B------:R-:W2:Y:S01]  /*3760*/  MUFU.EX2 R180, R180 ;  /* 0x000000b400b47308 */ /* 0x000ea20000000800 */
[----:B-----5:R-:W-:Y:S01]  /*3770*/  F2FP.PACK_AB R150, R173, R176 ;  /* 0x000000b0ad96723e */ /* 0x020fe200000000ff */
[--C-:B------:R-:W-:Y:S02]  /*3780*/  FFMA.FTZ R196, R197, c[0x0][0x23c], -R194.reuse ;  /* 0x00008f00c5c47a23 */ /* 0x100fe400000108c2 */
[--C-:B------:R-:W-:Y:S02]  /*3790*/  FFMA.FTZ R195, R195, c[0x0][0x23c], -R194.reuse ;  /* 0x00008f00c3c37a23 */ /* 0x100fe400000108c2 */
[----:B------:R-:W-:Y:S02]  /*37a0*/  FFMA.FTZ R193, R193, c[0x0][0x23c], -R194 ;  /* 0x00008f00c1c17a23 */ /* 0x000fe400000108c2 */
[----:B------:R-:W-:Y:S01]  /*37b0*/  MUFU.EX2 R183, R183 ;  /* 0x000000b700b77308 */ /* 0x000fe20000000800 */
[----:B------:R-:W-:-:S02]  /*37c0*/  FFMA.FTZ R197, R188, c[0x0][0x23c], -R169 ;  /* 0x00008f00bcc57a23 */ /* 0x000fc400000108a9 */
[----:B------:R-:W-:Y:S02]  /*37d0*/  FFMA.FTZ R194, R171, c[0x0][0x23c], -R194 ;  /* 0x00008f00abc27a23 */ /* 0x000fe400000108c2 */
[--C-:B------:R-:W-:Y:S02]  /*37e0*/  FFMA.FTZ R192, R192, c[0x0][0x23c], -R169.reuse ;  /* 0x00008f00c0c07a23 */ /* 0x100fe400000108a9 */
[--C-:B------:R-:W-:Y:S01]  /*37f0*/  FFMA.FTZ R188, R170, c[0x0][0x23c], -R169.reuse ;  /* 0x00008f00aabc7a23 */ /* 0x100fe200000108a9 */
[----:B------:R-:W5:Y:S01]  /*3800*/  MUFU.EX2 R174, R174 ;  /* 0x000000ae00ae7308 */ /* 0x000f620000000800 */
[----:B--2---:R-:W-:Y:S01]  /*3810*/  F2FP.PACK_AB R149, R180, R181 ;  /* 0x000000b5b495723e */ /* 0x004fe200000000ff */
[----:B------:R-:W-:Y:S02]  /*3820*/  FFMA.FTZ R249, R168, c[0x0][0x23c], -R169 ;  /* 0x00008f00a8f97a23 */ /* 0x000fe400000108a9 */
[----:B------:R-:W-:Y:S01]  /*3830*/  FADD.FTZ R179, R179, R178 ;  /* 0x000000b2b3b37221 */ /* 0x000fe20000010000 */
[----:B------:R-:W-:Y:S01]  /*3840*/  LDSM.16.MT88.4 R168, [R225+0x13800] ;  /* 0x01380000e1a8783b */ /* 0x000fe20000004200 */
[----:B------:R-:W-:-:S02]  /*3850*/  FADD.FTZ R180, R181, R180 ;  /* 0x000000b4b5b47221 */ /* 0x000fc40000010000 */
[----:B------:R-:W-:Y:S01]  /*3860*/  MUFU.EX2 R177, R177 ;  /* 0x000000b100b17308 */ /* 0x000fe20000000800 */
[----:B------:R-:W-:-:S04]  /*3870*/  FADD.FTZ R176, R176, R179 ;  /* 0x000000b3b0b07221 */ /* 0x000fc80000010000 */
[----:B------:R-:W-:Y:S01]  /*3880*/  FADD.FTZ R176, R173, R176 ;  /* 0x000000b0adb07221 */ /* 0x000fe20000010000 */
[----:B-----5:R-:W-:Y:S02]  /*3890*/  F2FP.PACK_AB R151, R174, R183 ;  /* 0x000000b7ae97723e */ /* 0x020fe400000000ff */
[----:B------:R-:W2:Y:S01]  /*38a0*/  MUFU.EX2 R172, R172 ;  /* 0x000000ac00ac7308 */ /* 0x000ea20000000800 */
[----:B------:R-:W-:-:S04]  /*38b0*/  FADD.FTZ R183, R183, R180 ;  /* 0x000000b4b7b77221 */ /* 0x000fc80000010000 */
[----:B------:R-:W-:Y:S01]  /*38c0*/  FADD.FTZ R174, R174, R183 ;  /* 0x000000b7aeae7221 */ /* 0x000fe20000010000 */
[C---:B------:R-:W-:Y:S02]  /*38d0*/  HMMA.16816.F32 R160, R148.reuse, R36, RZ ;  /* 0x0000002494a0723c */ /* 0x040fe400000018ff */
[----:B------:R-:W-:Y:S06]  /*38e0*/  MUFU.EX2 R167, R167 ;  /* 0x000000a700a77308 */ /* 0x000fec0000000800 */
[C---:B------:R-:W-:Y:S02]  /*38f0*/  HMMA.16816.F32 R56, R148.reuse, R60, RZ ;  /* 0x0000003c9438723c */ /* 0x040fe400000018ff */
[----:B------:R-:W-:Y:S06]  /*3900*/  MUFU.EX2 R2, R2 ;  /* 0x0000000200027308 */ /* 0x000fec0000000800 */
[C---:B------:R-:W-:Y:S02]  /*3910*/  HMMA.16816.F32 R36, R148.reuse, R38, RZ ;  /* 0x000000269424723c */ /* 0x040fe400000018ff */
[----:B------:R-:W-:Y:S06]  /*3920*/  MUFU.EX2 R175, R175 ;  /* 0x000000af00af7308 */ /* 0x000fec0000000800 */
[C---:B------:R-:W-:Y:S02]  /*3930*/  HMMA.16816.F32 R60, R148.reuse, R62, RZ ;  /* 0x0000003e943c723c */ /* 0x040fe400000018ff */
[----:B------:R-:W5:Y:S06]  /*3940*/  MUFU.EX2 R166, R166 ;  /* 0x000000a600a67308 */ /* 0x000f6c0000000800 */
[C---:B------:R-:W-:Y:S02]  /*3950*/  HMMA.16816.F32 R40, R148.reuse, R44, RZ ;  /* 0x0000002c9428723c */ /* 0x040fe400000018ff */
[----:B------:R-:W-:Y:S06]  /*3960*/  MUFU.EX2 R165, R165 ;  /* 0x000000a500a57308 */ /* 0x000fec0000000800 */
[C---:B------:R-:W-:Y:S02]  /*3970*/  HMMA.16816.F32 R48, R148.reuse, R52, RZ ;  /* 0x000000349430723c */ /* 0x040fe400000018ff */
[----:B------:R-:W2:Y:S06]  /*3980*/  MUFU.EX2 R0, R0 ;  /* 0x0000000000007308 */ /* 0x000eac0000000800 */
[C---:B------:R-:W-:Y:S02]  /*3990*/  HMMA.16816.F32 R64, R148.reuse, R68, RZ ;  /* 0x000000449440723c */ /* 0x040fe400000018ff */
[----:B------:R-:W-:Y:S06]  /*39a0*/  MUFU.EX2 R182, R182 ;  /* 0x000000b600b67308 */ /* 0x000fec0000000800 */
[C---:B-1----:R-:W-:Y:S02]  /*39b0*/  HMMA.16816.F32 R72, R148.reuse, R76, RZ ;  /* 0x0000004c9448723c */ /* 0x042fe400000018ff */
[----:B------:R-:W1:Y:S06]  /*39c0*/  MUFU.EX2 R185, R185 ;  /* 0x000000b900b97308 */ /* 0x000e6c0000000800 */
[C---:B------:R-:W-:Y:S02]  /*39d0*/  HMMA.16816.F32 R80, R148.reuse, R84, RZ ;  /* 0x000000549450723c */ /* 0x040fe400000018ff */
[----:B------:R-:W-:Y:S06]  /*39e0*/  MUFU.EX2 R184, R184 ;  /* 0x000000b800b87308 */ /* 0x000fec0000000800 */
[C---:B------:R-:W-:Y:S02]  /*39f0*/  HMMA.16816.F32 R88, R148.reuse, R92, RZ ;  /* 0x0000005c9458723c */ /* 0x040fe400000018ff */
[----:B------:R-:W-:Y:S06]  /*3a00*/  MUFU.EX2 R187, R187 ;  /* 0x000000bb00bb7308 */ /* 0x000fec0000000800 */
[C---:B------:R-:W-:Y:S02]  /*3a10*/  HMMA.16816.F32 R96, R148.reuse, R100, RZ ;  /* 0x000000649460723c */ /* 0x040fe400000018ff */
[----:B------:R-:W-:Y:S06]  /*3a20*/  MUFU.EX2 R186, R186 ;  /* 0x000000ba00ba7308 */ /* 0x000fec0000000800 */
[C---:B------:R-:W-:Y:S02]  /*3a30*/  HMMA.16816.F32 R104, R148.reuse, R108, RZ ;  /* 0x0000006c9468723c */ /* 0x040fe400000018ff */
[----:B------:R-:W1:Y:S06]  /*3a40*/  MUFU.EX2 R189, R189 ;  /* 0x000000bd00bd7308 */ /* 0x000e6c0000000800 */
        /* <DEDUP_REMOVED lines=20> */
[C---:B------:R-:W-:Y:S08]  /*3b90*/  HMMA.16816.F32 R92, R148.reuse, R94, RZ ;  /* 0x0000005e945c723c */ /* 0x040ff000000018ff */
[C---:B------:R-:W-:Y:S08]  /*3ba0*/  HMMA.16816.F32 R100, R148.reuse, R102, RZ ;  /* 0x000000669464723c */ /* 0x040ff000000018ff */
[C---:B------:R-:W-:Y:S08]  /*3bb0*/  HMMA.16816.F32 R108, R148.reuse, R110, RZ ;  /* 0x0000006e946c723c */ /* 0x040ff000000018ff */
[C---:B------:R-:W-:Y:S08]  /*3bc0*/  HMMA.16816.F32 R116, R148.reuse, R118, RZ ;  /* 0x000000769474723c */ /* 0x040ff000000018ff */
[C---:B------:R-:W-:Y:S08]  /*3bd0*/  HMMA.16816.F32 R124, R148.reuse, R126, RZ ;  /* 0x0000007e947c723c */ /* 0x040ff000000018ff */
[C---:B------:R-:W-:Y:S08]  /*3be0*/  HMMA.16816.F32 R132, R148.reuse, R134, RZ ;  /* 0x000000869484723c */ /* 0x040ff000000018ff */
[C---:B------:R-:W-:Y:S08]  /*3bf0*/  HMMA.16816.F32 R156, R148.reuse, R158, RZ ;  /* 0x0000009e949c723c */ /* 0x040ff000000018ff */
[C---:B------:R-:W-:Y:S08]  /*3c00*/  HMMA.16816.F32 R144, R148.reuse, R146, RZ ;  /* 0x000000929490723c */ /* 0x040ff000000018ff */
[C---:B------:R-:W-:Y:S07]  /*3c10*/  HMMA.16816.F32 R152, R148.reuse, R4, RZ ;  /* 0x000000049498723c */ /* 0x040fee00000018ff */
[----:B--2---:R-:W-:Y:S01]  /*3c20*/  F2FP.PACK_AB R4, R172, R177 ;  /* 0x000000b1ac04723e */ /* 0x004fe200000000ff */
[----:B------:R-:W-:Y:S01]  /*3c30*/  HMMA.16816.F32 R148, R148, R6, RZ ;  /* 0x000000069494723c */ /* 0x000fe200000018ff */
[----:B-----5:R-:W-:Y:S01]  /*3c40*/  F2FP.PACK_AB R5, R166, R175 ;  /* 0x000000afa605723e */ /* 0x020fe200000000ff */
[----:B------:R-:W-:-:S02]  /*3c50*/  FADD.FTZ R177, R177, R176 ;  /* 0x000000b0b1b17221 */ /* 0x000fc40000010000 */
[----:B------:R-:W-:Y:S02]  /*3c60*/  FADD.FTZ R175, R175, R174 ;  /* 0x000000aeafaf7221 */ /* 0x000fe40000010000 */
[----:B------:R-:W-:Y:S01]  /*3c70*/  FADD.FTZ R172, R172, R177 ;  /* 0x000000b1acac7221 */ /* 0x000fe20000010000 */
[----:B------:R-:W-:Y:S01]  /*3c80*/  F2FP.PACK_AB R6, R2, R167 ;  /* 0x000000a70206723e */ /* 0x000fe200000000ff */
[----:B------:R-:W-:Y:S01]  /*3c90*/  FADD.FTZ R166, R166, R175 ;  /* 0x000000afa6a67221 */ /* 0x000fe20000010000 */
[----:B------:R-:W-:Y:S01]  /*3ca0*/  F2FP.PACK_AB R7, R0, R165 ;  /* 0x000000a50007723e */ /* 0x000fe200000000ff */
[----:B------:R-:W-:Y:S02]  /*3cb0*/  FADD.FTZ R167, R167, R172 ;  /* 0x000000aca7a77221 */ /* 0x000fe40000010000 */
[----:B------:R-:W-:Y:S02]  /*3cc0*/  FADD.FTZ R165, R165, R166 ;  /* 0x000000a6a5a57221 */ /* 0x000fe40000010000 */
[----:B------:R-:W-:-:S02]  /*3cd0*/  FADD.FTZ R167, R2, R167 ;  /* 0x000000a702a77221 */ /* 0x000fc40000010000 */
[----:B---3--:R-:W-:Y:S01]  /*3ce0*/  HMMA.16816.F32 R160, R4, R12, R160 ;  /* 0x0000000c04a0723c */ /* 0x008fe200000018a0 */
[----:B------:R-:W-:-:S07]  /*3cf0*/  FADD.FTZ R165, R0, R165 ;  /* 0x000000a500a57221 */ /* 0x000fce0000010000 */
[C---:B------:R-:W-:Y:S01]  /*3d00*/  HMMA.16816.F32 R36, R4.reuse, R14, R36 ;  /* 0x0000000e0424723c */ /* 0x040fe20000001824 */
[----:B------:R-:W2:Y:S07]  /*3d10*/  LDSM.16.MT88.4 R12, [R225+0x12800] ;  /* 0x01280000e10c783b */ /* 0x000eae0000004200 */
[C---:B----4-:R-:W-:Y:S08]  /*3d20*/  HMMA.16816.F32 R56, R4.reuse, R8, R56 ;  /* 0x000000080438723c */ /* 0x050ff00000001838 */
[C---:B------:R-:W-:Y:S01]  /*3d30*/  HMMA.16816.F32 R60, R4.reuse, R10, R60 ;  /* 0x0000000a043c723c */ /* 0x040fe2000000183c */
[----:B------:R-:W3:Y:S07]  /*3d40*/  LDSM.16.MT88.4 R8, [R225+0x14800] ;  /* 0x01480000e108783b */ /* 0x000eee0000004200 */
[C---:B------:R-:W-:Y:S08]  /*3d50*/  HMMA.16816.F32 R64, R4.reuse, R20, R64 ;  /* 0x000000140440723c */ /* 0x040ff00000001840 */
[C---:B------:R-:W-:Y:S01]  /*3d60*/  HMMA.16816.F32 R68, R4.reuse, R22, R68 ;  /* 0x000000160444723c */ /* 0x040fe20000001844 */
[----:B------:R-:W4:Y:S07]  /*3d70*/  LDSM.16.MT88.4 R20, [R224+0x14800] ;  /* 0x01480000e014783b */ /* 0x000f2e0000004200 */
[C---:B------:R-:W-:Y:S08]  /*3d80*/  HMMA.16816.F32 R40, R4.reuse, R28, R40 ;  /* 0x0000001c0428723c */ /* 0x040ff00000001828 */
[C---:B--2---:R-:W-:Y:S08]  /*3d90*/  HMMA.16816.F32 R80, R4.reuse, R12, R80 ;  /* 0x0000000c0450723c */ /* 0x044ff00000001850 */
[C---:B------:R-:W-:Y:S01]  /*3da0*/  HMMA.16816.F32 R84, R4.reuse, R14, R84 ;  /* 0x0000000e0454723c */ /* 0x040fe20000001854 */
[----:B------:R-:W2:Y:S07]  /*3db0*/  LDSM.16.MT88.4 R12, [R226+0x16800] ;  /* 0x01680000e20c783b */ /* 0x000eae0000004200 */
[C---:B---3--:R-:W-:Y:S08]  /*3dc0*/  HMMA.16816.F32 R112, R4.reuse, R8, R112 ;  /* 0x000000080470723c */ /* 0x048ff00000001870 */
[C---:B------:R-:W-:Y:S01]  /*3dd0*/  HMMA.16816.F32 R116, R4.reuse, R10, R116 ;  /* 0x0000000a0474723c */ /* 0x040fe20000001874 */
[----:B------:R-:W3:Y:S07]  /*3de0*/  LDSM.16.MT88.4 R8, [R225+0x16800] ;  /* 0x01680000e108783b */ /* 0x000eee0000004200 */
[C---:B------:R-:W-:Y:S01]  /*3df0*/  HMMA.16816.F32 R44, R4.reuse, R30, R44 ;  /* 0x0000001e042c723c */ /* 0x040fe2000000182c */
[----:B------:R-:W5:Y:S07]  /*3e00*/  LDSM.16.MT88.4 R28, [R228+0x14800] ;  /* 0x01480000e41c783b */ /* 0x000f6e0000004200 */
[C---:B------:R-:W-:Y:S08]  /*3e10*/  HMMA.16816.F32 R48, R4.reuse, R24, R48 ;  /* 0x000000180430723c */ /* 0x040ff00000001830 */
[C---:B------:R-:W-:Y:S01]  /*3e20*/  HMMA.16816.F32 R52, R4.reuse, R26, R52 ;  /* 0x0000001a0434723c */ /* 0x040fe20000001834 */
[----:B------:R-:W1:Y:S07]  /*3e30*/  LDSM.16.MT88.4 R24, [R226+0x14800] ;  /* 0x01480000e218783b */ /* 0x000e6e0000004200 */
[C---:B------:R-:W-:Y:S08]  /*3e40*/  HMMA.16816.F32 R72, R4.reuse, R16, R72 ;  /* 0x000000100448723c */ /* 0x040ff00000001848 */
[C---:B------:R-:W-:Y:S01]  /*3e50*/  HMMA.16816.F32 R76, R4.reuse, R18, R76 ;  /* 0x00000012044c723c */ /* 0x040fe2000000184c */
[----:B------:R-:W1:Y:S07]  /*3e60*/  LDSM.16.MT88.4 R16, [R228+0x16800] ;  /* 0x01680000e410783b */ /* 0x000e6e0000004200 */
[C---:B----4-:R-:W-:Y:S08]  /*3e70*/  HMMA.16816.F32 R120, R4.reuse, R20, R120 ;  /* 0x000000140478723c */ /* 0x050ff00000001878 */
[C---:B------:R-:W-:Y:S01]  /*3e80*/  HMMA.16816.F32 R124, R4.reuse, R22, R124 ;  /* 0x00000016047c723c */ /* 0x040fe2000000187c */
[----:B------:R-:W4:Y:S07]  /*3e90*/  LDSM.16.MT88.4 R20, [R224+0x16800] ;  /* 0x01680000e014783b */ /* 0x000f2e0000004200 */
[C---:B--2---:R-:W-:Y:S08]  /*3ea0*/  HMMA.16816.F32 R136, R4.reuse, R12, R136 ;  /* 0x0000000c0488723c */ /* 0x044ff00000001888 */
[C---:B------:R-:W-:Y:S01]  /*3eb0*/  HMMA.16816.F32 R156, R4.reuse, R14, R156 ;  /* 0x0000000e049c723c */ /* 0x040fe2000000189c */
[----:B------:R-:W2:Y:S07]  /*3ec0*/  LDSM.16.MT88.4 R12, [R225+0x11000] ;  /* 0x01100000e10c783b */ /* 0x000eae0000004200 */
[C---:B---3--:R-:W-:Y:S08]  /*3ed0*/  HMMA.16816.F32 R140, R4.reuse, R8, R140 ;  /* 0x00000008048c723c */ /* 0x048ff0000000188c */
[C---:B------:R-:W-:Y:S01]  /*3ee0*/  HMMA.16816.F32 R144, R4.reuse, R10, R144 ;  /* 0x0000000a0490723c */ /* 0x040fe20000001890 */
[----:B------:R-:W3:Y:S07]  /*3ef0*/  LDSM.16.MT88.4 R8, [R224+0x11000] ;  /* 0x01100000e008783b */ /* 0x000eee0000004200 */
[C---:B------:R-:W-:Y:S08]  /*3f00*/  HMMA.16816.F32 R88, R4.reuse, R32, R88 ;  /* 0x000000200458723c */ /* 0x040ff00000001858 */
[C---:B------:R-:W-:Y:S01]  /*3f10*/  HMMA.16816.F32 R92, R4.reuse, R34, R92 ;  /* 0x00000022045c723c */ /* 0x040fe2000000185c */
[----:B------:R-:W-:Y:S07]  /*3f20*/  LDSM.16.MT88.4 R32, [R226+0x13000] ;  /* 0x01300000e220783b */ /* 0x000fee0000004200 */
[C---:B-----5:R-:W-:Y:S08]  /*3f30*/  HMMA.16816.F32 R96, R4.reuse, R28, R96 ;  /* 0x0000001c0460723c */ /* 0x060ff00000001860 */
[C---:B------:R-:W-:Y:S01]  /*3f40*/  HMMA.16816.F32 R100, R4.reuse, R30, R100 ;  /* 0x0000001e0464723c */ /* 0x040fe20000001864 */
[----:B------:R-:W-:Y:S07]  /*3f50*/  LDSM.16.MT88.4 R28, [R224+0x13000] ;  /* 0x01300000e01c783b */ /* 0x000fee0000004200 */
[C---:B-1----:R-:W-:Y:S08]  /*3f60*/  HMMA.16816.F32 R104, R4.reuse, R24, R104 ;  /* 0x000000180468723c */ /* 0x042ff00000001868 */
[C---:B------:R-:W-:Y:S01]  /*3f70*/  HMMA.16816.F32 R108, R4.reuse, R26, R108 ;  /* 0x0000001a046c723c */ /* 0x040fe2000000186c */
[----:B------:R-:W-:Y:S07]  /*3f80*/  LDSM.16.MT88.4 R24, [R228+0x11000] ;  /* 0x01100000e418783b */ /* 0x000fee0000004200 */
[C---:B------:R-:W-:Y:S08]  /*3f90*/  HMMA.16816.F32 R128, R4.reuse, R16, R128 ;  /* 0x000000100480723c */ /* 0x040ff00000001880 */
[C---:B------:R-:W-:Y:S01]  /*3fa0*/  HMMA.16816.F32 R132, R4.reuse, R18, R132 ;  /* 0x000000120484723c */ /* 0x040fe20000001884 */
[----:B------:R-:W1:Y:S07]  /*3fb0*/  LDSM.16.MT88.4 R16, [R226+0x11000] ;  /* 0x01100000e210783b */ /* 0x000e6e0000004200 */
[C---:B----4-:R-:W-:Y:S08]  /*3fc0*/  HMMA.16816.F32 R152, R4.reuse, R20, R152 ;  /* 0x000000140498723c */ /* 0x050ff00000001898 */
[----:B------:R-:W-:Y:S01]  /*3fd0*/  HMMA.16816.F32 R148, R4, R22, R148 ;  /* 0x000000160494723c */ /* 0x000fe20000001894 */
[----:B------:R-:W-:Y:S06]  /*3fe0*/  LDSM.16.MT88.4 R20, [R228+0x13000] ;  /* 0x01300000e414783b */ /* 0x000fec0000004200 */
[----:B------:R-:W-:Y:S01]  /*3ff0*/  F2FP.PACK_AB R4, R185, R182 ;  /* 0x000000b6b904723e */ /* 0x000fe200000000ff */
[----:B------:R-:W-:Y:S01]  /*4000*/  FADD.FTZ R182, R182, R167 ;  /* 0x000000a7b6b67221 */ /* 0x000fe20000010000 */
[----:B------:R-:W-:Y:S01]  /*4010*/  F2FP.PACK_AB R5, R189, R186 ;  /* 0x000000babd05723e */ /* 0x000fe200000000ff */
[----:B------:R-:W-:Y:S01]  /*4020*/  FADD.FTZ R186, R186, R165 ;  /* 0x000000a5baba7221 */ /* 0x000fe20000010000 */
[----:B------:R-:W-:Y:S01]  /*4030*/  F2FP.PACK_AB R6, R187, R184 ;  /* 0x000000b8bb06723e */ /* 0x000fe200000000ff */
[----:B------:R-:W-:Y:S01]  /*4040*/  FADD.FTZ R185, R185, R182 ;  /* 0x000000b6b9b97221 */ /* 0x000fe20000010000 */
[----:B------:R-:W-:Y:S01]  /*4050*/  F2FP.PACK_AB R7, R191, R190 ;  /* 0x000000bebf07723e */ /* 0x000fe200000000ff */
[----:B------:R-:W-:-:S02]  /*4060*/  FADD.FTZ R189, R189, R186 ;  /* 0x000000babdbd7221 */ /* 0x000fc40000010000 */
[----:B------:R-:W-:Y:S02]  /*4070*/  FADD.FTZ R184, R184, R185 ;  /* 0x000000b9b8b87221 */ /* 0x000fe40000010000 */
[----:B------:R-:W-:Y:S02]  /*4080*/  FADD.FTZ R190, R190, R189 ;  /* 0x000000bdbebe7221 */ /* 0x000fe40000010000 */
[----:B--2---:R-:W-:Y:S01]  /*4090*/  HMMA.16816.F32 R48, R4, R12, R48 ;  /* 0x0000000c0430723c */ /* 0x004fe20000001830 */
[----:B------:R-:W-:Y:S02]  /*40a0*/  FADD.FTZ R187, R187, R184 ;  /* 0x000000b8bbbb7221 */ /* 0x000fe40000010000 */
[----:B------:R-:W-:-:S05]  /*40b0*/  FADD.FTZ R191, R191, R190 ;  /* 0x000000bebfbf7221 */ /* 0x000fca0000010000 */
[C---:B------:R-:W-:Y:S01]  /*40c0*/  HMMA.16816.F32 R52, R4.reuse, R14, R52 ;  /* 0x0000000e0434723c */ /* 0x040fe20000001834 */
[----:B------:R-:W2:Y:S07]  /*40d0*/  LDSM.16.MT88.4 R12, [R226+0x15000] ;  /* 0x01500000e20c783b */ /* 0x000eae0000004200 */
[C---:B---3--:R-:W-:Y:S08]  /*40e0*/  HMMA.16816.F32 R56, R4.reuse, R8, R56 ;  /* 0x000000080438723c */ /* 0x048ff00000001838 */
[C---:B------:R-:W-:Y:S01]  /*40f0*/  HMMA.16816.F32 R60, R4.reuse, R10, R60 ;  /* 0x0000000a043c723c */ /* 0x040fe2000000183c */
[----:B------:R-:W3:Y:S07]  /*4100*/  LDSM.16.MT88.4 R8, [R225+0x15000] ;  /* 0x01500000e108783b */ /* 0x000eee0000004200 */
[C---:B-1----:R-:W-:Y:S08]  /*4110*/  HMMA.16816.F32 R40, R4.reuse, R16, R40 ;  /* 0x000000100428723c */ /* 0x042ff00000001828 */
[C---:B------:R-:W-:Y:S01]  /*4120*/  HMMA.16816.F32 R44, R4.reuse, R18, R44 ;  /* 0x00000012042c723c */ /* 0x040fe2000000182c */
[----:B------:R-:W1:Y:S07]  /*4130*/  LDSM.16.MT88.4 R16, [R225+0x13000] ;  /* 0x01300000e110783b */ /* 0x000e6e0000004200 */
        /* <DEDUP_REMOVED lines=8> */
[----:B------:R-:W4:Y:S07]  /*41c0*/  LDSM.16.MT88.4 R24, [R228+0x15000] ;  /* 0x01500000e418783b */ /* 0x000f2e0000004200 */
[C---:B------:R-:W-:Y:S08]  /*41d0*/  HMMA.16816.F32 R64, R4.reuse, R20, R64 ;  /* 0x000000140440723c */ /* 0x040ff00000001840 */
[C---:B------:R-:W-:Y:S01]  /*41e0*/  HMMA.16816.F32 R68, R4.reuse, R22, R68 ;  /* 0x000000160444723c */ /* 0x040fe20000001844 */
[----:B------:R-:W5:Y:S07]  /*41f0*/  LDSM.16.MT88.4 R20, [R224+0x15000] ;  /* 0x01500000e014783b */ /* 0x000f6e0000004200 */
[C---:B------:R-:W-:Y:S08]  /*4200*/  HMMA.16816.F32 R72, R4.reuse, R32, R72 ;  /* 0x000000200448723c */ /* 0x040ff00000001848 */
[C---:B------:R-:W-:Y:S01]  /*4210*/  HMMA.16816.F32 R76, R4.reuse, R34, R76 ;  /* 0x00000022044c723c */ /* 0x040fe2000000184c */
[----:B------:R-:W-:Y:S07]  /*4220*/  LDSM.16.MT88.4 R32, [R224+0x17000] ;  /* 0x01700000e020783b */ /* 0x000fee0000004200 */
[C---:B-1----:R-:W-:Y:S08]  /*4230*/  HMMA.16816.F32 R80, R4.reuse, R16, R80 ;  /* 0x000000100450723c */ /* 0x042ff00000001850 */
[C---:B------:R-:W-:Y:S01]  /*4240*/  HMMA.16816.F32 R84, R4.reuse, R18, R84 ;  /* 0x000000120454723c */ /* 0x040fe20000001854 */
[----:B------:R-:W1:Y:S07]  /*4250*/  LDSM.16.MT88.4 R16, [R228+0x17000] ;  /* 0x01700000e410783b */ /* 0x000e6e0000004200 */
        /* <DEDUP_REMOVED lines=8> */
[----:B------:R-:W2:Y:S07]  /*42e0*/  LDSM.16.MT88.4 R28, [R228+0x11800] ;  /* 0x01180000e41c783b */ /* 0x000eae0000004200 */
[C---:B----4-:R-:W-:Y:S08]  /*42f0*/  HMMA.16816.F32 R96, R4.reuse, R24, R96 ;  /* 0x000000180460723c */ /* 0x050ff00000001860 */
[C---:B------:R-:W-:Y:S01]  /*4300*/  HMMA.16816.F32 R100, R4.reuse, R26, R100 ;  /* 0x0000001a0464723c */ /* 0x040fe20000001864 */
[----:B------:R-:W4:Y:S07]  /*4310*/  LDSM.16.MT88.4 R24, [R226+0x11800] ;  /* 0x01180000e218783b */ /* 0x000f2e0000004200 */
[C---:B-----5:R-:W-:Y:S08]  /*4320*/  HMMA.16816.F32 R120, R4.reuse, R20, R120 ;  /* 0x000000140478723c */ /* 0x060ff00000001878 */
[C---:B------:R-:W-:Y:S01]  /*4330*/  HMMA.16816.F32 R124, R4.reuse, R22, R124 ;  /* 0x00000016047c723c */ /* 0x040fe2000000187c */
[----:B------:R-:W5:Y:S07]  /*4340*/  LDSM.16.MT88.4 R20, [R225+0x11800] ;  /* 0x01180000e114783b */ /* 0x000f6e0000004200 */
[C---:B-1----:R-:W-:Y:S08]  /*4350*/  HMMA.16816.F32 R128, R4.reuse, R16, R128 ;  /* 0x000000100480723c */ /* 0x042ff00000001880 */
[C---:B------:R-:W-:Y:S01]  /*4360*/  HMMA.16816.F32 R132, R4.reuse, R18, R132 ;  /* 0x000000120484723c */ /* 0x040fe20000001884 */
[----:B------:R-:W1:Y:S07]  /*4370*/  LDSM.16.MT88.4 R16, [R228+0x13800] ;  /* 0x01380000e410783b */ /* 0x000e6e0000004200 */
[C---:B------:R-:W-:Y:S08]  /*4380*/  HMMA.16816.F32 R152, R4.reuse, R32, R152 ;  /* 0x000000200498723c */ /* 0x040ff00000001898 */
        /* <DEDUP_REMOVED lines=39> */
[C---:B------:R-:W-:Y:S08]  /*4600*/  HMMA.16816.F32 R84, R4.reuse, R170, R84 ;  /* 0x000000aa0454723c */ /* 0x040ff00000001854 */
[C---:B------:R-:W-:Y:S08]  /*4610*/  HMMA.16816.F32 R88, R4.reuse, R32, R88 ;  /* 0x000000200458723c */ /* 0x040ff00000001858 */
[C---:B------:R-:W-:Y:S08]  /*4620*/  HMMA.16816.F32 R92, R4.reuse, R34, R92 ;  /* 0x00000022045c723c */ /* 0x040ff0000000185c */
[C---:B------:R-:W-:Y:S08]  /*4630*/  HMMA.16816.F32 R104, R4.reuse, R28, R104 ;  /* 0x0000001c0468723c */ /* 0x040ff00000001868 */
[C---:B------:R-:W-:Y:S08]  /*4640*/  HMMA.16816.F32 R108, R4.reuse, R30, R108 ;  /* 0x0000001e046c723c */ /* 0x040ff0000000186c */
[C---:B----4-:R-:W-:Y:S08]  /*4650*/  HMMA.16816.F32 R112, R4.reuse, R24, R112 ;  /* 0x000000180470723c */ /* 0x050ff00000001870 */
[C---:B------:R-:W-:Y:S08]  /*4660*/  HMMA.16816.F32 R116, R4.reuse, R26, R116 ;  /* 0x0000001a0474723c */ /* 0x040ff00000001874 */
[C---:B-----5:R-:W-:Y:S08]  /*4670*/  HMMA.16816.F32 R120, R4.reuse, R20, R120 ;  /* 0x000000140478723c */ /* 0x060ff00000001878 */
[C---:B------:R-:W-:Y:S08]  /*4680*/  HMMA.16816.F32 R124, R4.reuse, R22, R124 ;  /* 0x00000016047c723c */ /* 0x040ff0000000187c */
[C---:B-1----:R-:W-:Y:S08]  /*4690*/  HMMA.16816.F32 R136, R4.reuse, R16, R136 ;  /* 0x000000100488723c */ /* 0x042ff00000001888 */
[C---:B------:R-:W-:Y:S08]  /*46a0*/  HMMA.16816.F32 R156, R4.reuse, R18, R156 ;  /* 0x00000012049c723c */ /* 0x040ff0000000189c */
[C---:B--2---:R-:W-:Y:S08]  /*46b0*/  HMMA.16816.F32 R140, R4.reuse, R12, R140 ;  /* 0x0000000c048c723c */ /* 0x044ff0000000188c */
[C---:B------:R-:W-:Y:S08]  /*46c0*/  HMMA.16816.F32 R144, R4.reuse, R14, R144 ;  /* 0x0000000e0490723c */ /* 0x040ff00000001890 */
[C---:B---3--:R-:W-:Y:S08]  /*46d0*/  HMMA.16816.F32 R152, R4.reuse, R8, R152 ;  /* 0x000000080498723c */ /* 0x048ff00000001898 */
[----:B------:R-:W-:Y:S01]  /*46e0*/  HMMA.16816.F32 R148, R4, R10, R148 ;  /* 0x0000000a0494723c */ /* 0x000fe20000001894 */
[----:B------:R-:W-:Y:S07]  /*46f0*/  @!P0 BRA `(.L_x_6) ;  /* 0x0000316000008947 */ /* 0x000fee0003800000 */
[----:B------:R-:W-:Y:S01]  /*4700*/  MOV R0, R3 ;  /* 0x0000000300007202 */ /* 0x000fe20000000f00 */
[----:B------:R-:W-:Y:S01]  /*4710*/  USHF.L.U64.HI UR10, UR4, 0x5, UR5 ;  /* 0x00000005040a7899 */ /* 0x000fe20008010205 */
[----:B------:R-:W-:Y:S01]  /*4720*/  MOV R165, R164 ;  /* 0x000000a400a57202 */ /* 0x000fe20000000f00 */
[----:B------:R-:W-:-:S02]  /*4730*/  USHF.L.U32 UR11, UR4, 0x5, URZ ;  /* 0x00000005040b7899 */ /* 0x000fc4000800063f */
[----:B------:R-:W-:Y:S02]  /*4740*/  ULEA.HI.SX32 UR14, UR8, 0xfffffffe, 0x1a ;  /* 0xfffffffe080e7891 */ /* 0x000fe4000f8fd23f */
[----:B------:R-:W-:Y:S01]  /*4750*/  ULDC.64 UR6, c[0x0][0x1a0] ;  /* 0x0000680000067ab9 */ /* 0x000fe20000000a00 */
[----:B------:R-:W-:Y:S08]  /*4760*/  BRA `(.L_x_7) ;  /* 0x000002b000007947 */ /* 0x000ff00003800000 */
.L_x_9:
[----:B------:R-:W-:Y:S02]  /*4770*/  UIADD3 UR13, UR14, -0x1, URZ ;  /* 0xffffffff0e0d7890 */ /* 0x000fe4000fffe03f */
[----:B------:R-:W-:Y:S02]  /*4780*/  ULDC.64 UR4, c[0x0][0x198] ;  /* 0x0000660000047ab9 */ /* 0x000fe40000000a00 */
[----:B------:R-:W-:Y:S02]  /*4790*/  USHF.R.S32.HI UR8, URZ, 0x1f, UR13 ;  /* 0x0000001f3f087899 */ /* 0x000fe4000801140d */
[----:B------:R-:W-:Y:S02]  /*47a0*/  UIMAD.WIDE.U32 UR18, UR13, UR4, URZ ;  /* 0x000000040d1272a5 */ /* 0x000fe4000f8e003f */
[----:B------:R-:W-:Y:S04]  /*47b0*/  UIMAD UR8, UR8, UR4, URZ ;  /* 0x00000004080872a4 */ /* 0x000fe8000f8e023f */
[----:B------:R-:W-:Y:S01]  /*47c0*/  UIMAD UR8, UR13, UR5, UR8 ;  /* 0x000000050d0872a4 */ /* 0x000fe2000f8e0208 */
[----:B------:R-:W-:Y:S02]  /*47d0*/  IMAD.U32 R168, RZ, RZ, UR18 ;  /* 0x00000012ffa87e24 */ /* 0x000fe4000f8e00ff */
[----:B------:R-:W-:Y:S01]  /*47e0*/  IMAD.U32 R169, RZ, RZ, UR19 ;  /* 0x00000013ffa97e24 */ /* 0x000fe2000f8e00ff */
[----:B------:R-:W-:Y:S02]  /*47f0*/  UIADD3 UR8, UR19, UR8, URZ ;  /* 0x0000000813087290 */ /* 0x000fe4000fffe03f */
[----:B------:R-:W-:Y:S04]  /*4800*/  LEA R2, P1, R168, R240, 0x6 ;  /* 0x000000f0a8027211 */ /* 0x000fe800078230ff */
[----:B------:R-:W-:Y:S01]  /*4810*/  IMAD.U32 R3, RZ, RZ, UR8 ;  /* 0x00000008ff037e24 */ /* 0x000fe2000f8e00ff */
[----:B------:R-:W-:Y:S01]  /*4820*/  LEA R166, P2, R2, c[0x0][0x168], 0x1 ;  /* 0x00005a0002a67a11 */ /* 0x000fe200078408ff */
[----:B------:R-:W-:Y:S02]  /*4830*/  USHF.L.U32 UR8, UR4, 0x5, URZ ;  /* 0x0000000504087899 */ /* 0x000fe4000800063f */
[----:B------:R-:W-:Y:S01]  /*4840*/  USHF.L.U64.HI UR4, UR4, 0x5, UR5 ;  /* 0x0000000504047899 */ /* 0x000fe20008010205 */
[----:B------:R-:W-:Y:S03]  /*4850*/  LEA.HI.X R3, R168, R243, R3, 0x6, P1 ;  /* 0x000000f3a8037211 */ /* 0x000fe600008f3403 */
[----:B------:R-:W-:Y:S02]  /*4860*/  IADD3 R168, P1, R166, UR8, RZ ;  /* 0x00000008a6a87c10 */ /* 0x000fe4000ff3e0ff */
[----:B------:R-:W-:Y:S02]  /*4870*/  LEA.HI.X R167, R2, c[0x0][0x16c], R3, 0x1, P2 ;  /* 0x00005b0002a77a11 */ /* 0x000fe400010f0c03 */
[----:B------:R-:W-:Y:S02]  /*4880*/  IADD3 R170, P2, R168, UR8, RZ ;  /* 0x00000008a8aa7c10 */ /* 0x000fe4000ff5e0ff */
[----:B------:R-:W-:Y:S01]  /*4890*/  IADD3.X R169, R167, UR4, RZ, P1, !PT ;  /* 0x00000004a7a97c10 */ /* 0x000fe20008ffe4ff */
[----:B------:R-:W-:Y:S01]  /*48a0*/  @!PT LDS RZ, [RZ] ;  /* 0x00000000fffff984 */ /* 0x000fe20000000800 */
[----:B------:R-:W-:Y:S01]  /*48b0*/  @!PT LDS RZ, [RZ] ;  /* 0x00000000fffff984 */ /* 0x000fe20000000800 */
[----:B------:R-:W-:Y:S01]  /*48c0*/  @!PT LDS RZ, [RZ] ;  /* 0x00000000fffff984 */ /* 0x000fe20000000800 */
[----:B------:R1:W-:Y:S01]  /*48d0*/  LDGSTS.E.BYPASS.LTC128B.128 [R237+0x8000], [R166.64] ;  /* 0x08000000a6ed7fae */ /* 0x0003e2000b901d50 */
[----:B------:R-:W-:Y:S02]  /*48e0*/  IADD3 R2, P1, R170, UR8, RZ ;  /* 0x00000008aa027c10 */ /* 0x000fe4000ff3e0ff */
[----:B------:R-:W-:Y:S01]  /*48f0*/  IADD3.X R171, R169, UR4, RZ, P2, !PT ;  /* 0x00000004a9ab7c10 */ /* 0x000fe200097fe4ff */
[----:B------:R1:W-:Y:S03]  /*4900*/  LDGSTS.E.BYPASS.LTC128B.128 [R237+0xa000], [R166.64+0x80] ;  /* 0x0a000080a6ed7fae */ /* 0x0003e6000b901d50 */
[----:B------:R-:W-:Y:S01]  /*4910*/  IADD3.X R3, R171, UR4, RZ, P1, !PT ;  /* 0x00000004ab037c10 */ /* 0x000fe20008ffe4ff */
        /* <DEDUP_REMOVED lines=14> */
[----:B------:R-:W0:Y:S01]  /*4a00*/  LDGDEPBAR ;  /* 0x00000000000079af */ /* 0x000e220000000000 */
[----:B------:R-:W-:-:S05]  /*4a10*/  BRA `(.L_x_8) ;  /* 0x00000fc000007947 */ /* 0x000fca0003800000 */
.L_x_7:
[----:B------:R-:W-:Y:S01]  /*4a20*/  USHF.R.S32.HI UR4, URZ, 0x1f, UR14 ;  /* 0x0000001f3f047899 */ /* 0x000fe2000801140e */
[----:B------:R-:W-:Y:S04]  /*4a30*/  DEPBAR.LE SB0, 0x0 ;  /* 0x000080000000791a */ /* 0x000fe80000000000 */
[----:B------:R-:W-:Y:S01]  /*4a40*/  UIMAD UR4, UR4, UR6, URZ ;  /* 0x00000006040472a4 */ /* 0x000fe2000f8e023f */
[----:B------:R-:W-:Y:S01]  /*4a50*/  BAR.SYNC.DEFER_BLOCKING 0x0 ;  /* 0x0000000000007b1d */ /* 0x000fe20000010000 */
[----:B------:R-:W-:Y:S02]  /*4a60*/  UIMAD.WIDE.U32 UR18, UR14, UR6, URZ ;  /* 0x000000060e1272a5 */ /* 0x000fe4000f8e003f */
[----:B------:R-:W-:Y:S04]  /*4a70*/  UIMAD UR4, UR14, UR7, UR4 ;  /* 0x000000070e0472a4 */ /* 0x000fe8000f8e0204 */
[----:B------:R-:W-:Y:S01]  /*4a80*/  UIADD3 UR4, UR19, UR4, URZ ;  /* 0x0000000413047290 */ /* 0x000fe2000fffe03f */
[----:B------:R-:W-:Y:S02]  /*4a90*/  IMAD.U32 R22, RZ, RZ, UR18 ;  /* 0x00000012ff167e24 */ /* 0x000fe4000f8e00ff */
[----:B------:R-:W-:Y:S03]  /*4aa0*/  IMAD.U32 R23, RZ, RZ, UR19 ;  /* 0x00000013ff177e24 */ /* 0x000fe6000f8e00ff */
[----:B------:R-:W-:Y:S01]  /*4ab0*/  IMAD.U32 R2, RZ, RZ, UR4 ;  /* 0x00000004ff027e24 */ /* 0x000fe2000f8e00ff */
[C---:B------:R-:W-:Y:S04]  /*4ac0*/  LEA R3, P0, R22.reuse, R238, 0x6 ;  /* 0x000000ee16037211 */ /* 0x040fe800078030ff */
[C---:B------:R-:W-:Y:S02]  /*4ad0*/  LEA R166, P1, R3.reuse, c[0x0][0x170], 0x1 ;  /* 0x00005c0003a67a11 */ /* 0x040fe400078208ff */
[----:B------:R-:W-:Y:S02]  /*4ae0*/  LEA.HI.X R2, R22, R235, R2, 0x6, P0 ;  /* 0x000000eb16027211 */ /* 0x000fe400000f3402 */
        /* <DEDUP_REMOVED lines=12> */
[----:B------:R1:W-:Y:S01]  /*4bb0*/  LDGSTS.E.BYPASS.LTC128B.128 [R237+0x14000], [R166.64+0x100] ;  /* 0x14000100a6ed7fae */ /* 0x0003e2000b901d50 */
[----:B------:R-:W-:Y:S03]  /*4bc0*/  ISETP.LT.AND P0, PT, RZ, UR14, PT ;  /* 0x0000000eff007c0c */ /* 0x000fe6000bf01270 */
        /* <DEDUP_REMOVED lines=13> */
[----:B------:R-:W-:Y:S04]  /*4ca0*/  LDSM.16.M88.4 R168, [R234] ;  /* 0x00000000eaa8783b */ /* 0x000fe80000000200 */
[----:B------:R-:W4:Y:S04]  /*4cb0*/  LDSM.16.M88.4 R172, [R233+0x8000] ;  /* 0x00800000e9ac783b */ /* 0x000f280000000200 */
[----:B------:R-:W5:Y:S04]  /*4cc0*/  LDSM.16.M88.4 R176, [R233+0x8800] ;  /* 0x00880000e9b0783b */ /* 0x000f680000000200 */
[----:B------:R-:W2:Y:S04]  /*4cd0*/  LDSM.16.M88.4 R180, [R233+0x9000] ;  /* 0x00900000e9b4783b */ /* 0x000ea80000000200 */
[----:B------:R-:W0:Y:S04]  /*4ce0*/  LDGDEPBAR ;  /* 0x00000000000079af */ /* 0x000e280000000000 */
[----:B------:R-:W1:Y:S04]  /*4cf0*/  LDSM.16.M88.4 R184, [R233+0x9800] ;  /* 0x00980000e9b8783b */ /* 0x000e680000000200 */
[----:B------:R-:W-:Y:S04]  /*4d00*/  LDSM.16.M88.4 R188, [R232] ;  /* 0x00000000e8bc783b */ /* 0x000fe80000000200 */
[----:B------:R-:W1:Y:S04]  /*4d10*/  LDSM.16.M88.4 R192, [R231] ;  /* 0x00000000e7c0783b */ /* 0x000e680000000200 */
[----:B------:R-:W1:Y:S04]  /*4d20*/  LDSM.16.M88.4 R196, [R223] ;  /* 0x00000000dfc4783b */ /* 0x000e680000000200 */
[----:B------:R-:W1:Y:S04]  /*4d30*/  LDSM.16.M88.4 R200, [R222] ;  /* 0x00000000dec8783b */ /* 0x000e680000000200 */
[----:B------:R-:W1:Y:S01]  /*4d40*/  LDSM.16.M88.4 R204, [R221] ;  /* 0x00000000ddcc783b */ /* 0x000e620000000200 */
[C---:B----4-:R-:W-:Y:S08]  /*4d50*/  HMMA.16816.F32 R4, R168.reuse, R172, RZ ;  /* 0x000000aca804723c */ /* 0x050ff000000018ff */
[C---:B------:R-:W-:Y:S01]  /*4d60*/  HMMA.16816.F32 R8, R168.reuse, R174, RZ ;  /* 0x000000aea808723c */ /* 0x040fe200000018ff */
[----:B------:R-:W-:Y:S07]  /*4d70*/  LDSM.16.M88.4 R172, [R230] ;  /* 0x00000000e6ac783b */ /* 0x000fee0000000200 */
[C---:B-----5:R-:W-:Y:S08]  /*4d80*/  HMMA.16816.F32 R12, R168.reuse, R176, RZ ;  /* 0x000000b0a80c723c */ /* 0x060ff000000018ff */
[C---:B------:R-:W-:Y:S01]  /*4d90*/  HMMA.16816.F32 R16, R168.reuse, R178, RZ ;  /* 0x000000b2a810723c */ /* 0x040fe200000018ff */
[----:B------:R-:W4:Y:S07]  /*4da0*/  LDSM.16.M88.4 R176, [R227+0x8000] ;  /* 0x00800000e3b0783b */ /* 0x000f2e0000000200 */
[C---:B--2---:R-:W-:Y:S08]  /*4db0*/  HMMA.16816.F32 R20, R168.reuse, R180, RZ ;  /* 0x000000b4a814723c */ /* 0x044ff000000018ff */
[C---:B---3--:R-:W-:Y:S01]  /*4dc0*/  HMMA.16816.F32 R24, R168.reuse, R182, RZ ;  /* 0x000000b6a818723c */ /* 0x048fe200000018ff */
[----:B------:R-:W2:Y:S07]  /*4dd0*/  LDSM.16.M88.4 R180, [R227+0x8800] ;  /* 0x00880000e3b4783b */ /* 0x000eae0000000200 */
[C---:B-1----:R-:W-:Y:S08]  /*4de0*/  HMMA.16816.F32 R28, R168.reuse, R184, RZ ;  /* 0x000000b8a81c723c */ /* 0x042ff000000018ff */
[----:B------:R-:W-:Y:S01]  /*4df0*/  HMMA.16816.F32 R32, R168, R186, RZ ;  /* 0x000000baa820723c */ /* 0x000fe200000018ff */
[----:B------:R-:W1:Y:S04]  /*4e00*/  LDSM.16.M88.4 R168, [R227+0x9000] ;  /* 0x00900000e3a8783b */ /* 0x000e680000000200 */
[----:B------:R-:W3:Y:S03]  /*4e10*/  LDSM.16.M88.4 R184, [R227+0x9800] ;  /* 0x00980000e3b8783b */ /* 0x000ee60000000200 */
[C---:B------:R-:W-:Y:S08]  /*4e20*/  HMMA.16816.F32 R4, R188.reuse, R192, R4 ;  /* 0x000000c0bc04723c */ /* 0x040ff00000001804 */
[C---:B------:R-:W-:Y:S01]  /*4e30*/  HMMA.16816.F32 R8, R188.reuse, R194, R8 ;  /* 0x000000c2bc08723c */ /* 0x040fe20000001808 */
[----:B------:R-:W-:Y:S07]  /*4e40*/  LDSM.16.M88.4 R192, [R229] ;  /* 0x00000000e5c0783b */ /* 0x000fee0000000200 */
[C---:B------:R-:W-:Y:S08]  /*4e50*/  HMMA.16816.F32 R12, R188.reuse, R196, R12 ;  /* 0x000000c4bc0c723c */ /* 0x040ff0000000180c */
[C---:B------:R-:W-:Y:S01]  /*4e60*/  HMMA.16816.F32 R16, R188.reuse, R198, R16 ;  /* 0x000000c6bc10723c */ /* 0x040fe20000001810 */
[----:B------:R-:W5:Y:S07]  /*4e70*/  LDSM.16.M88.4 R196, [R220] ;  /* 0x00000000dcc4783b */ /* 0x000f6e0000000200 */
[C---:B------:R-:W-:Y:S08]  /*4e80*/  HMMA.16816.F32 R20, R188.reuse, R200, R20 ;  /* 0x000000c8bc14723c */ /* 0x040ff00000001814 */
[C---:B------:R-:W-:Y:S01]  /*4e90*/  HMMA.16816.F32 R24, R188.reuse, R202, R24 ;  /* 0x000000cabc18723c */ /* 0x040fe20000001818 */
[----:B------:R-:W1:Y:S07]  /*4ea0*/  LDSM.16.M88.4 R200, [R220+0x800] ;  /* 0x00080000dcc8783b */ /* 0x000e6e0000000200 */
[C---:B------:R-:W-:Y:S08]  /*4eb0*/  HMMA.16816.F32 R28, R188.reuse, R204, R28 ;  /* 0x000000ccbc1c723c */ /* 0x040ff0000000181c */
[----:B------:R-:W-:Y:S01]  /*4ec0*/  HMMA.16816.F32 R32, R188, R206, R32 ;  /* 0x000000cebc20723c */ /* 0x000fe20000001820 */
[----:B------:R-:W3:Y:S04]  /*4ed0*/  LDSM.16.M88.4 R188, [R220+0x1000] ;  /* 0x00100000dcbc783b */ /* 0x000ee80000000200 */
[----:B------:R-:W3:Y:S03]  /*4ee0*/  LDSM.16.M88.4 R204, [R220+0x1800] ;  /* 0x00180000dccc783b */ /* 0x000ee60000000200 */
[C---:B----4-:R-:W-:Y:S08]  /*4ef0*/  HMMA.16816.F32 R4, R172.reuse, R176, R4 ;  /* 0x000000b0ac04723c */ /* 0x050ff00000001804 */
[C---:B------:R-:W-:Y:S01]  /*4f00*/  HMMA.16816.F32 R8, R172.reuse, R178, R8 ;  /* 0x000000b2ac08723c */ /* 0x040fe20000001808 */
[----:B------:R-:W-:Y:S07]  /*4f10*/  LDSM.16.M88.4 R176, [R233+0xa000] ;  /* 0x00a00000e9b0783b */ /* 0x000fee0000000200 */
[C---:B--2---:R-:W-:Y:S08]  /*4f20*/  HMMA.16816.F32 R12, R172.reuse, R180, R12 ;  /* 0x000000b4ac0c723c */ /* 0x044ff0000000180c */
[C---:B------:R-:W-:Y:S01]  /*4f30*/  HMMA.16816.F32 R16, R172.reuse, R182, R16 ;  /* 0x000000b6ac10723c */ /* 0x040fe20000001810 */
[----:B------:R-:W-:Y:S07]  /*4f40*/  LDSM.16.M88.4 R180, [R233+0xa800] ;  /* 0x00a80000e9b4783b */ /* 0x000fee0000000200 */
[C---:B-1----:R-:W-:Y:S08]  /*4f50*/  HMMA.16816.F32 R20, R172.reuse, R168, R20 ;  /* 0x000000a8ac14723c */ /* 0x042ff00000001814 */
[C---:B------:R-:W-:Y:S01]  /*4f60*/  HMMA.16816.F32 R24, R172.reuse, R170, R24 ;  /* 0x000000aaac18723c */ /* 0x040fe20000001818 */
[----:B------:R-:W1:Y:S07]  /*4f70*/  LDSM.16.M88.4 R168, [R234+0x2000] ;  /* 0x00200000eaa8783b */ /* 0x000e6e0000000200 */
[C---:B---3--:R-:W-:Y:S08]  /*4f80*/  HMMA.16816.F32 R28, R172.reuse, R184, R28 ;  /* 0x000000b8ac1c723c */ /* 0x048ff0000000181c */
[----:B------:R-:W-:Y:S01]  /*4f90*/  HMMA.16816.F32 R32, R172, R186, R32 ;  /* 0x000000baac20723c */ /* 0x000fe20000001820 */
[----:B------:R-:W2:Y:S04]  /*4fa0*/  LDSM.16.M88.4 R172, [R233+0xb000] ;  /* 0x00b00000e9ac783b */ /* 0x000ea80000000200 */
[----:B------:R-:W3:Y:S03]  /*4fb0*/  LDSM.16.M88.4 R184, [R233+0xb800] ;  /* 0x00b80000e9b8783b */ /* 0x000ee60000000200 */
[C---:B-----5:R-:W-:Y:S08]  /*4fc0*/  HMMA.16816.F32 R4, R192.reuse, R196, R4 ;  /* 0x000000c4c004723c */ /* 0x060ff00000001804 */
[C---:B------:R-:W-:Y:S01]  /*4fd0*/  HMMA.16816.F32 R8, R192.reuse, R198, R8 ;  /* 0x000000c6c008723c */ /* 0x040fe20000001808 */
[----:B------:R-:W-:Y:S07]  /*4fe0*/  LDSM.16.M88.4 R196, [R219] ;  /* 0x00000000dbc4783b */ /* 0x000fee0000000200 */
[C---:B------:R-:W-:Y:S08]  /*4ff0*/  HMMA.16816.F32 R12, R192.reuse, R200, R12 ;  /* 0x000000c8c00c723c */ /* 0x040ff0000000180c */
[C---:B------:R-:W-:Y:S01]  /*5000*/  HMMA.16816.F32 R16, R192.reuse, R202, R16 ;  /* 0x000000cac010723c */ /* 0x040fe20000001810 */
[----:B------:R-:W-:Y:S07]  /*5010*/  LDSM.16.M88.4 R200, [R218] ;  /* 0x00000000dac8783b */ /* 0x000fee0000000200 */
[C---:B------:R-:W-:Y:S08]  /*5020*/  HMMA.16816.F32 R20, R192.reuse, R188, R20 ;  /* 0x000000bcc014723c */ /* 0x040ff00000001814 */
[C---:B------:R-:W-:Y:S01]  /*5030*/  HMMA.16816.F32 R24, R192.reuse, R190, R24 ;  /* 0x000000bec018723c */ /* 0x040fe20000001818 */
[----:B------:R-:W4:Y:S07]  /*5040*/  LDSM.16.M88.4 R188, [R232+0x2000] ;  /* 0x00200000e8bc783b */ /* 0x000f2e0000000200 */
[C---:B------:R-:W-:Y:S08]  /*5050*/  HMMA.16816.F32 R28, R192.reuse, R204, R28 ;  /* 0x000000ccc01c723c */ /* 0x040ff0000000181c */
[----:B------:R-:W-:Y:S01]  /*5060*/  HMMA.16816.F32 R32, R192, R206, R32 ;  /* 0x000000cec020723c */ /* 0x000fe20000001820 */
[----:B------:R-:W5:Y:S04]  /*5070*/  LDSM.16.M88.4 R192, [R217] ;  /* 0x00000000d9c0783b */ /* 0x000f680000000200 */
[----:B------:R-:W3:Y:S03]  /*5080*/  LDSM.16.M88.4 R204, [R216] ;  /* 0x00000000d8cc783b */ /* 0x000ee60000000200 */
[C---:B-1----:R-:W-:Y:S08]  /*5090*/  HMMA.16816.F32 R4, R168.reuse, R176, R4 ;  /* 0x000000b0a804723c */ /* 0x042ff00000001804 */
[C---:B------:R-:W-:Y:S01]  /*50a0*/  HMMA.16816.F32 R8, R168.reuse, R178, R8 ;  /* 0x000000b2a808723c */ /* 0x040fe20000001808 */
[----:B------:R-:W-:Y:S07]  /*50b0*/  LDSM.16.M88.4 R176, [R227+0xa000] ;  /* 0x00a00000e3b0783b */ /* 0x000fee0000000200 */
[C---:B------:R-:W-:Y:S08]  /*50c0*/  HMMA.16816.F32 R12, R168.reuse, R180, R12 ;  /* 0x000000b4a80c723c */ /* 0x040ff0000000180c */
[C---:B------:R-:W-:Y:S01]  /*50d0*/  HMMA.16816.F32 R16, R168.reuse, R182, R16 ;  /* 0x000000b6a810723c */ /* 0x040fe20000001810 */
[----:B------:R-:W-:Y:S07]  /*50e0*/  LDSM.16.M88.4 R180, [R227+0xa800] ;  /* 0x00a80000e3b4783b */ /* 0x000fee0000000200 */
[C---:B--2---:R-:W-:Y:S08]  /*50f0*/  HMMA.16816.F32 R20, R168.reuse, R172, R20 ;  /* 0x000000aca814723c */ /* 0x044ff00000001814 */
[C---:B------:R-:W-:Y:S01]  /*5100*/  HMMA.16816.F32 R24, R168.reuse, R174, R24 ;  /* 0x000000aea818723c */ /* 0x040fe20000001818 */
[----:B------:R-:W1:Y:S07]  /*5110*/  LDSM.16.M88.4 R172, [R230+0x2000] ;  /* 0x00200000e6ac783b */ /* 0x000e6e0000000200 */
[C---:B---3--:R-:W-:Y:S08]  /*5120*/  HMMA.16816.F32 R28, R168.reuse, R184, R28 ;  /* 0x000000b8a81c723c */ /* 0x048ff0000000181c */
[----:B------:R-:W-:Y:S01]  /*5130*/  HMMA.16816.F32 R32, R168, R186, R32 ;  /* 0x000000baa820723c */ /* 0x000fe20000001820 */
[----:B------:R-:W2:Y:S04]  /*5140*/  LDSM.16.M88.4 R168, [R227+0xb000] ;  /* 0x00b00000e3a8783b */ /* 0x000ea80000000200 */
[----:B------:R-:W3:Y:S03]  /*5150*/  LDSM.16.M88.4 R184, [R227+0xb800] ;  /* 0x00b80000e3b8783b */ /* 0x000ee60000000200 */
[C---:B----4-:R-:W-:Y:S08]  /*5160*/  HMMA.16816.F32 R4, R188.reuse, R196, R4 ;  /* 0x000000c4bc04723c */ /* 0x050ff00000001804 */
[C---:B------:R-:W-:Y:S01]  /*5170*/  HMMA.16816.F32 R8, R188.reuse, R198, R8 ;  /* 0x000000c6bc08723c */ /* 0x040fe20000001808 */
[----:B------:R-:W-:Y:S07]  /*5180*/  LDSM.16.M88.4 R196, [R220+0x2000] ;  /* 0x00200000dcc4783b */ /* 0x000fee0000000200 */
[C---:B------:R-:W-:Y:S08]  /*5190*/  HMMA.16816.F32 R12, R188.reuse, R200, R12 ;  /* 0x000000c8bc0c723c */ /* 0x040ff0000000180c */
[C---:B------:R-:W-:Y:S01]  /*51a0*/  HMMA.16816.F32 R16, R188.reuse, R202, R16 ;  /* 0x000000cabc10723c */ /* 0x040fe20000001810 */
[----:B------:R-:W-:Y:S07]  /*51b0*/  LDSM.16.M88.4 R200, [R220+0x2800] ;  /* 0x00280000dcc8783b */ /* 0x000fee0000000200 */
[C---:B-----5:R-:W-:Y:S08]  /*51c0*/  HMMA.16816.F32 R20, R188.reuse, R192, R20 ;  /* 0x000000c0bc14723c */ /* 0x060ff00000001814 */
[C---:B------:R-:W-:Y:S01]  /*51d0*/  HMMA.16816.F32 R24, R188.reuse, R194, R24 ;  /* 0x000000c2bc18723c */ /* 0x040fe20000001818 */
[----:B------:R-:W4:Y:S07]  /*51e0*/  LDSM.16.M88.4 R192, [R229+0x2000] ;  /* 0x00200000e5c0783b */ /* 0x000f2e0000000200 */
[C---:B------:R-:W-:Y:S08]  /*51f0*/  HMMA.16816.F32 R28, R188.reuse, R204, R28 ;  /* 0x000000ccbc1c723c */ /* 0x040ff0000000181c */
[----:B------:R-:W-:Y:S01]  /*5200*/  HMMA.16816.F32 R32, R188, R206, R32 ;  /* 0x000000cebc20723c */ /* 0x000fe20000001820 */
[----:B------:R-:W5:Y:S04]  /*5210*/  LDSM.16.M88.4 R188, [R220+0x3000] ;  /* 0x00300000dcbc783b */ /* 0x000f680000000200 */
[----:B------:R-:W3:Y:S03]  /*5220*/  LDSM.16.M88.4 R204, [R220+0x3800] ;  /* 0x00380000dccc783b */ /* 0x000ee60000000200 */
        /* <DEDUP_REMOVED lines=15> */
[----:B------:R-:W-:Y:S07]  /*5320*/  LDSM.16.M88.4 R196, [R215] ;  /* 0x00000000d7c4783b */ /* 0x000fee0000000200 */
[C---:B------:R-:W-:Y:S08]  /*5330*/  HMMA.16816.F32 R12, R192.reuse, R200, R12 ;  /* 0x000000c8c00c723c */ /* 0x040ff0000000180c */
[C---:B------:R-:W-:Y:S01]  /*5340*/  HMMA.16816.F32 R16, R192.reuse, R202, R16 ;  /* 0x000000cac010723c */ /* 0x040fe20000001810 */
[----:B------:R-:W-:Y:S07]  /*5350*/  LDSM.16.M88.4 R200, [R214] ;  /* 0x00000000d6c8783b */ /* 0x000fee0000000200 */
[C---:B-----5:R-:W-:Y:S08]  /*5360*/  HMMA.16816.F32 R20, R192.reuse, R188, R20 ;  /* 0x000000bcc014723c */ /* 0x060ff00000001814 */
        /* <DEDUP_REMOVED lines=84> */
[C---:B-1----:R-:W-:Y:S01]  /*58b0*/  HMMA.16816.F32 R4, R172.reuse, R176, R4 ;  /* 0x000000b0ac04723c */ /* 0x042fe20000001804 */
[----:B------:R-:W-:Y:S04]  /*58c0*/  DEPBAR.LE SB0, 0x0 ;  /* 0x000080000000791a */ /* 0x000fe80000000000 */
[----:B------:R-:W-:Y:S03]  /*58d0*/  BAR.SYNC.DEFER_BLOCKING 0x0 ;  /* 0x0000000000007b1d */ /* 0x000fe60000010000 */
[C---:B------:R-:W-:Y:S08]  /*58e0*/  HMMA.16816.F32 R8, R172.reuse, R178, R8 ;  /* 0x000000b2ac08723c */ /* 0x040ff00000001808 */
[C---:B------:R-:W-:Y:S08]  /*58f0*/  HMMA.16816.F32 R12, R172.reuse, R180, R12 ;  /* 0x000000b4ac0c723c */ /* 0x040ff0000000180c */
[C---:B------:R-:W-:Y:S08]  /*5900*/  HMMA.16816.F32 R16, R172.reuse, R182, R16 ;  /* 0x000000b6ac10723c */ /* 0x040ff00000001810 */
[C---:B--2---:R-:W-:Y:S08]  /*5910*/  HMMA.16816.F32 R20, R172.reuse, R168, R20 ;  /* 0x000000a8ac14723c */ /* 0x044ff00000001814 */
[C---:B------:R-:W-:Y:S08]  /*5920*/  HMMA.16816.F32 R24, R172.reuse, R170, R24 ;  /* 0x000000aaac18723c */ /* 0x040ff00000001818 */
[C---:B---3--:R-:W-:Y:S08]  /*5930*/  HMMA.16816.F32 R28, R172.reuse, R184, R28 ;  /* 0x000000b8ac1c723c */ /* 0x048ff0000000181c */
[----:B------:R-:W-:Y:S08]  /*5940*/  HMMA.16816.F32 R32, R172, R186, R32 ;  /* 0x000000baac20723c */ /* 0x000ff00000001820 */
[C---:B----4-:R-:W-:Y:S08]  /*5950*/  HMMA.16816.F32 R4, R192.reuse, R196, R4 ;  /* 0x000000c4c004723c */ /* 0x050ff00000001804 */
[C---:B------:R-:W-:Y:S08]  /*5960*/  HMMA.16816.F32 R8, R192.reuse, R198, R8 ;  /* 0x000000c6c008723c */ /* 0x040ff00000001808 */
[C---:B------:R-:W-:Y:S08]  /*5970*/  HMMA.16816.F32 R12, R192.reuse, R200, R12 ;  /* 0x000000c8c00c723c */ /* 0x040ff0000000180c */
[C---:B------:R-:W-:Y:S08]  /*5980*/  HMMA.16816.F32 R16, R192.reuse, R202, R16 ;  /* 0x000000cac010723c */ /* 0x040ff00000001810 */
[C---:B-----5:R-:W-:Y:S08]  /*5990*/  HMMA.16816.F32 R20, R192.reuse, R188, R20 ;  /* 0x000000bcc014723c */ /* 0x060ff00000001814 */
[C---:B------:R-:W-:Y:S08]  /*59a0*/  HMMA.16816.F32 R24, R192.reuse, R190, R24 ;  /* 0x000000bec018723c */ /* 0x040ff00000001818 */
[C---:B------:R-:W-:Y:S08]  /*59b0*/  HMMA.16816.F32 R28, R192.reuse, R204, R28 ;  /* 0x000000ccc01c723c */ /* 0x040ff0000000181c */
[----:B------:R-:W-:Y:S01]  /*59c0*/  HMMA.16816.F32 R32, R192, R206, R32 ;  /* 0x000000cec020723c */ /* 0x000fe20000001820 */
[----:B------:R-:W-:-:S07]  /*59d0*/  @P0 BRA `(.L_x_9) ;  /* 0xffffed9000000947 */ /* 0x000fce000383ffff */
.L_x_8:
[----:B-1----:R-:W-:Y:S01]  /*59e0*/  FMNMX.FTZ R2, R4, R165, !PT ;  /* 0x000000a504027209 */ /* 0x002fe20007810000 */
[----:B------:R-:W-:Y:S01]  /*59f0*/  LDSM.16.MT88.4 R172, [R226+0x10000] ;  /* 0x01000000e2ac783b */ /* 0x000fe20000004200 */
[----:B------:R-:W-:Y:S01]  /*5a00*/  FMNMX.FTZ R164, R6, R0, !PT ;  /* 0x0000000006a47209 */ /* 0x000fe20007810000 */
[----:B------:R-:W-:Y:S01]  /*5a10*/  UIADD3 UR14, UR14, -0x1, URZ ;  /* 0xffffffff0e0e7890 */ /* 0x000fe2000fffe03f */
[----:B------:R-:W-:Y:S02]  /*5a20*/  FMNMX.FTZ R3, R5, R2, !PT ;  /* 0x0000000205037209 */ /* 0x000fe40007810000 */
[----:B------:R-:W-:Y:S02]  /*5a30*/  FMNMX.FTZ R167, R7, R164, !PT ;  /* 0x000000a407a77209 */ /* 0x000fe40007810000 */
[----:B------:R-:W-:Y:S01]  /*5a40*/  FMNMX.FTZ R2, R8, R3, !PT ;  /* 0x0000000308027209 */ /* 0x000fe20007810000 */
[----:B------:R-:W-:Y:S01]  /*5a50*/  LDSM.16.MT88.4 R176, [R225+0x10000] ;  /* 0x01000000e1b0783b */ /* 0x000fe20000004200 */
[----:B------:R-:W-:Y:S02]  /*5a60*/  FMNMX.FTZ R164, R10, R167, !PT ;  /* 0x000000a70aa47209 */ /* 0x000fe40007810000 */
        /* <DEDUP_REMOVED lines=23> */
[----:B------:R-:W-:Y:S04]  /*5be0*/  FMNMX.FTZ R3, R29, R2, !PT ;  /* 0x000000021d037209 */ /* 0x000fe80007810000 */
[----:B------:R-:W-:Y:S02]  /*5bf0*/  FMNMX.FTZ R2, R32, R3, !PT ;  /* 0x0000000320027209 */ /* 0x000fe40007810000 */
[----:B------:R-:W-:Y:S02]  /*5c00*/  FMNMX.FTZ R3, R31, R164, !PT ;  /* 0x000000a41f037209 */ /* 0x000fe40007810000 */
[----:B------:R-:W-:Y:S02]  /*5c10*/  FMNMX.FTZ R168, R33, R2, !PT ;  /* 0x0000000221a87209 */ /* 0x000fe40007810000 */
[----:B------:R-:W-:Y:S03]  /*5c20*/  FMNMX.FTZ R2, R34, R3, !PT ;  /* 0x0000000322027209 */ /* 0x000fe60007810000 */
[----:B------:R-:W-:Y:S01]  /*5c30*/  SHFL.BFLY PT, R3, R168, 0x2, 0x1f ;  /* 0x0c401f00a8037f89 */ /* 0x000fe200000e0000 */
[----:B------:R-:W-:Y:S07]  /*5c40*/  FMNMX.FTZ R169, R35, R2, !PT ;  /* 0x0000000223a97209 */ /* 0x000fee0007810000 */
[----:B------:R-:W1:Y:S02]  /*5c50*/  SHFL.BFLY PT, R2, R169, 0x2, 0x1f ;  /* 0x0c401f00a9027f89 */ /* 0x000e6400000e0000 */
[----:B-1----:R-:W-:Y:S02]  /*5c60*/  FMNMX.FTZ R166, R169, R2, !PT ;  /* 0x00000002a9a67209 */ /* 0x002fe40007810000 */
[----:B------:R-:W-:Y:S04]  /*5c70*/  FMNMX.FTZ R171, R168, R3, !PT ;  /* 0x00000003a8ab7209 */ /* 0x000fe80007810000 */
[----:B------:R-:W1:Y:S08]  /*5c80*/  SHFL.BFLY PT, R3, R166, 0x1, 0x1f ;  /* 0x0c201f00a6037f89 */ /* 0x000e7000000e0000 */
[----:B------:R-:W2:Y:S01]  /*5c90*/  SHFL.BFLY PT, R164, R171, 0x1, 0x1f ;  /* 0x0c201f00aba47f89 */ /* 0x000ea200000e0000 */
[----:B-1----:R-:W-:Y:S05]  /*5ca0*/  FMNMX.FTZ R3, R166, R3, !PT ;  /* 0x00000003a6037209 */ /* 0x002fea0007810000 */
[----:B------:R-:W-:Y:S01]  /*5cb0*/  FMUL.FTZ R195, R3, c[0x0][0x23c] ;  /* 0x00008f0003c37a20 */ /* 0x000fe20000410000 */
[----:B--2---:R-:W-:Y:S02]  /*5cc0*/  FMNMX.FTZ R164, R171, R164, !PT ;  /* 0x000000a4aba47209 */ /* 0x004fe40007810000 */
[----:B------:R-:W1:Y:S02]  /*5cd0*/  LDSM.16.MT88.4 R168, [R228+0x10000] ;  /* 0x01000000e4a8783b */ /* 0x000e640000004200 */
[C---:B------:R-:W-:Y:S01]  /*5ce0*/  FSETP.NEU.FTZ.AND P1, PT, R164.reuse, -INF , PT ;  /* 0xff800000a400780b */ /* 0x040fe20003f3d000 */
[C---:B------:R-:W-:Y:S02]  /*5cf0*/  FADD.FTZ R2, -R164.reuse, R165 ;  /* 0x000000a5a4027221 */ /* 0x040fe40000010100 */
[----:B------:R-:W-:Y:S02]  /*5d00*/  FMUL.FTZ R196, R164, c[0x0][0x23c] ;  /* 0x00008f00a4c47a20 */ /* 0x000fe40000410000 */
[----:B------:R-:W-:Y:S02]  /*5d10*/  FMUL.FTZ R167, R2, c[0x0][0x23c] ;  /* 0x00008f0002a77a20 */ /* 0x000fe40000410000 */
[C---:B------:R-:W-:Y:S01]  /*5d20*/  FADD.FTZ R165, -R3.reuse, R0 ;  /* 0x0000000003a57221 */ /* 0x040fe20000010100 */
[----:B------:R-:W-:Y:S01]  /*5d30*/  FSEL R196, R196, RZ, P1 ;  /* 0x000000ffc4c47208 */ /* 0x000fe20000800000 */
[----:B------:R2:W3:Y:S01]  /*5d40*/  MUFU.EX2 R2, R167 ;  /* 0x000000a700027308 */ /* 0x0004e20000000800 */
[----:B------:R-:W-:Y:S01]  /*5d50*/  FSETP.NEU.FTZ.AND P1, PT, R3, -INF , PT ;  /* 0xff8000000300780b */ /* 0x000fe20003f3d000 */
[----:B------:R-:W-:Y:S01]  /*5d60*/  FMUL.FTZ R0, R165, c[0x0][0x23c] ;  /* 0x00008f00a5007a20 */ /* 0x000fe20000410000 */
[----:B------:R-:W-:Y:S01]  /*5d70*/  MOV R165, R164 ;  /* 0x000000a400a57202 */ /* 0x000fe20000000f00 */
[--C-:B------:R-:W-:Y:S01]  /*5d80*/  FFMA.FTZ R166, R4, c[0x0][0x23c], -R196.reuse ;  /* 0x00008f0004a67a23 */ /* 0x100fe200000108c4 */
[----:B------:R-:W-:Y:S01]  /*5d90*/  FSEL R195, R195, RZ, P1 ;  /* 0x000000ffc3c37208 */ /* 0x000fe20000800000 */
[--C-:B------:R-:W-:Y:S02]  /*5da0*/  FFMA.FTZ R5, R5, c[0x0][0x23c], -R196.reuse ;  /* 0x00008f0005057a23 */ /* 0x100fe400000108c4 */
[--C-:B------:R-:W-:Y:S02]  /*5db0*/  FFMA.FTZ R192, R9, c[0x0][0x23c], -R196.reuse ;  /* 0x00008f0009c07a23 */ /* 0x100fe400000108c4 */
[--C-:B------:R-:W-:Y:S01]  /*5dc0*/  FFMA.FTZ R6, R6, c[0x0][0x23c], -R195.reuse ;  /* 0x00008f0006067a23 */ /* 0x100fe200000108c3 */
[----:B------:R-:W4:Y:S01]  /*5dd0*/  MUFU.EX2 R0, R0 ;  /* 0x0000000000007308 */ /* 0x000f220000000800 */
[--C-:B------:R-:W-:Y:S02]  /*5de0*/  FFMA.FTZ R7, R7, c[0x0][0x23c], -R195.reuse ;  /* 0x00008f0007077a23 */ /* 0x100fe400000108c3 */
[--C-:B------:R-:W-:Y:S02]  /*5df0*/  FFMA.FTZ R193, R10, c[0x0][0x23c], -R195.reuse ;  /* 0x00008f000ac17a23 */ /* 0x100fe400000108c3 */
[--C-:B------:R-:W-:Y:S02]  /*5e00*/  FFMA.FTZ R194, R11, c[0x0][0x23c], -R195.reuse ;  /* 0x00008f000bc27a23 */ /* 0x100fe400000108c3 */
[--C-:B------:R-:W-:Y:S02]  /*5e10*/  FFMA.FTZ R205, R32, c[0x0][0x23c], -R196.reuse ;  /* 0x00008f0020cd7a23 */ /* 0x100fe400000108c4 */
[--C-:B------:R-:W-:Y:S01]  /*5e20*/  FFMA.FTZ R206, R34, c[0x0][0x23c], -R195.reuse ;  /* 0x00008f0022ce7a23 */ /* 0x100fe200000108c3 */
[----:B------:R-:W-:Y:S01]  /*5e30*/  MUFU.EX2 R166, R166 ;  /* 0x000000a600a67308 */ /* 0x000fe20000000800 */
[--C-:B------:R-:W-:Y:S02]  /*5e40*/  FFMA.FTZ R197, R12, c[0x0][0x23c], -R196.reuse ;  /* 0x00008f000cc57a23 */ /* 0x100fe400000108c4 */
[--C-:B--2---:R-:W-:Y:S02]  /*5e50*/  FFMA.FTZ R167, R8, c[0x0][0x23c], -R196.reuse ;  /* 0x00008f0008a77a23 */ /* 0x104fe400000108c4 */
[C---:B---3--:R-:W-:Y:S02]  /*5e60*/  FMUL.FTZ R8, R2.reuse, R160 ;  /* 0x000000a002087220 */ /* 0x048fe40000410000 */
[C---:B------:R-:W-:Y:S02]  /*5e70*/  FMUL.FTZ R9, R2.reuse, R161 ;  /* 0x000000a102097220 */ /* 0x040fe40000410000 */
[C---:B------:R-:W-:Y:S01]  /*5e80*/  FMUL.FTZ R36, R2.reuse, R36 ;  /* 0x0000002402247220 */ /* 0x040fe20000410000 */
[----:B------:R-:W2:Y:S01]  /*5e90*/  MUFU.EX2 R5, R5 ;  /* 0x0000000500057308 */ /* 0x000ea20000000800 */
[C---:B------:R-:W-:Y:S02]  /*5ea0*/  FMUL.FTZ R37, R2.reuse, R37 ;  /* 0x0000002502257220 */ /* 0x040fe40000410000 */
[----:B------:R-:W-:Y:S02]  /*5eb0*/  FMUL.FTZ R40, R2, R40 ;  /* 0x0000002802287220 */ /* 0x000fe40000410000 */
[C---:B----4-:R-:W-:Y:S02]  /*5ec0*/  FMUL.FTZ R10, R0.reuse, R162 ;  /* 0x000000a2000a7220 */ /* 0x050fe40000410000 */
[C---:B------:R-:W-:Y:S02]  /*5ed0*/  FMUL.FTZ R11, R0.reuse, R163 ;  /* 0x000000a3000b7220 */ /* 0x040fe40000410000 */
[C---:B------:R-:W-:Y:S01]  /*5ee0*/  FMUL.FTZ R38, R0.reuse, R38 ;  /* 0x0000002600267220 */ /* 0x040fe20000410000 */
[----:B------:R-:W-:Y:S01]  /*5ef0*/  MUFU.EX2 R6, R6 ;  /* 0x0000000600067308 */ /* 0x000fe20000000800 */
[----:B------:R-:W-:Y:S02]  /*5f00*/  FMUL.FTZ R39, R0, R39 ;  /* 0x0000002700277220 */ /* 0x000fe40000410000 */
[----:B------:R-:W-:Y:S02]  /*5f10*/  FMUL.FTZ R41, R2, R41 ;  /* 0x0000002902297220 */ /* 0x000fe40000410000 */
[C---:B------:R-:W-:Y:S02]  /*5f20*/  FMUL.FTZ R42, R0.reuse, R42 ;  /* 0x0000002a002a7220 */ /* 0x040fe40000410000 */
[----:B------:R-:W-:Y:S02]  /*5f30*/  FMUL.FTZ R43, R0, R43 ;  /* 0x0000002b002b7220 */ /* 0x000fe40000410000 */
[C---:B------:R-:W-:Y:S01]  /*5f40*/  FMUL.FTZ R44, R2.reuse, R44 ;  /* 0x0000002c022c7220 */ /* 0x040fe20000410000 */
[----:B------:R-:W3:Y:S01]  /*5f50*/  MUFU.EX2 R7, R7 ;  /* 0x0000000700077308 */ /* 0x000ee20000000800 */
[----:B------:R-:W-:Y:S02]  /*5f60*/  FMUL.FTZ R45, R2, R45 ;  /* 0x0000002d022d7220 */ /* 0x000fe40000410000 */
[C---:B------:R-:W-:Y:S01]  /*5f70*/  FMUL.FTZ R46, R0.reuse, R46 ;  /* 0x0000002e002e7220 */ /* 0x040fe20000410000 */
[----:B--2---:R-:W-:Y:S01]  /*5f80*/  F2FP.PACK_AB R160, R5, R166 ;  /* 0x000000a605a0723e */ /* 0x004fe200000000ff */
[----:B------:R-:W-:Y:S02]  /*5f90*/  FMUL.FTZ R47, R0, R47 ;  /* 0x0000002f002f7220 */ /* 0x000fe40000410000 */
[C---:B------:R-:W-:Y:S02]  /*5fa0*/  FMUL.FTZ R12, R2.reuse, R156 ;  /* 0x0000009c020c7220 */ /* 0x040fe40000410000 */
[C---:B------:R-:W-:Y:S01]  /*5fb0*/  FMUL.FTZ R48, R2.reuse, R48 ;  /* 0x0000003002307220 */ /* 0x040fe20000410000 */
[----:B------:R-:W-:Y:S01]  /*5fc0*/  MUFU.EX2 R167, R167 ;  /* 0x000000a700a77308 */ /* 0x000fe20000000800 */
[----:B------:R-:W-:Y:S02]  /*5fd0*/  FMUL.FTZ R49, R2, R49 ;  /* 0x0000003102317220 */ /* 0x000fe40000410000 */
[C---:B------:R-:W-:Y:S02]  /*5fe0*/  FMUL.FTZ R50, R0.reuse, R50 ;  /* 0x0000003200327220 */ /* 0x040fe40000410000 */
[----:B------:R-:W-:Y:S02]  /*5ff0*/  FMUL.FTZ R51, R0, R51 ;  /* 0x0000003300337220 */ /* 0x000fe40000410000 */
[C---:B------:R-:W-:Y:S02]  /*6000*/  FMUL.FTZ R52, R2.reuse, R52 ;  /* 0x0000003402347220 */ /* 0x040fe40000410000 */
[----:B------:R-:W-:Y:S01]  /*6010*/  FMUL.FTZ R53, R2, R53 ;  /* 0x0000003502357220 */ /* 0x000fe20000410000 */
[----:B------:R-:W2:Y:S01]  /*6020*/  MUFU.EX2 R192, R192 ;  /* 0x000000c000c07308 */ /* 0x000ea20000000800 */
[C---:B------:R-:W-:Y:S02]  /*6030*/  FMUL.FTZ R54, R0.reuse, R54 ;  /* 0x0000003600367220 */ /* 0x040fe40000410000 */
[----:B------:R-:W-:Y:S01]  /*6040*/  FMUL.FTZ R55, R0, R55 ;  /* 0x0000003700377220 */ /* 0x000fe20000410000 */
[----:B---3--:R-:W-:Y:S01]  /*6050*/  F2FP.PACK_AB R161, R7, R6 ;  /* 0x0000000607a1723e */ /* 0x008fe200000000ff */
[C---:B------:R-:W-:Y:S02]  /*6060*/  FMUL.FTZ R56, R2.reuse, R56 ;  /* 0x0000003802387220 */ /* 0x040fe40000410000 */
[----:B------:R-:W-:Y:S02]  /*6070*/  FMUL.FTZ R57, R2, R57 ;  /* 0x0000003902397220 */ /* 0x000fe40000410000 */
[C---:B------:R-:W-:Y:S01]  /*6080*/  FMUL.FTZ R58, R0.reuse, R58 ;  /* 0x0000003a003a7220 */ /* 0x040fe20000410000 */
[----:B------:R-:W-:Y:S01]  /*6090*/  MUFU.EX2 R193, R193 ;  /* 0x000000c100c17308 */ /* 0x000fe20000000800 */
[----:B------:R-:W-:Y:S02]  /*60a0*/  FMUL.FTZ R59, R0, R59 ;  /* 0x0000003b003b7220 */ /* 0x000fe40000410000 */
[C---:B------:R-:W-:Y:S02]  /*60b0*/  FMUL.FTZ R60, R2.reuse, R60 ;  /* 0x0000003c023c7220 */ /* 0x040fe40000410000 */
[----:B------:R-:W-:Y:S02]  /*60c0*/  FMUL.FTZ R61, R2, R61 ;  /* 0x0000003d023d7220 */ /* 0x000fe40000410000 */
[C---:B------:R-:W-:Y:S02]  /*60d0*/  FMUL.FTZ R62, R0.reuse, R62 ;  /* 0x0000003e003e7220 */ /* 0x040fe40000410000 */
[----:B------:R-:W-:Y:S01]  /*60e0*/  FMUL.FTZ R63, R0, R63 ;  /* 0x0000003f003f7220 */ /* 0x000fe20000410000 */
[----:B------:R-:W3:Y:S01]  /*60f0*/  MUFU.EX2 R194, R194 ;  /* 0x000000c200c27308 */ /* 0x000ee20000000800 */
[C---:B------:R-:W-:Y:S02]  /*6100*/  FMUL.FTZ R64, R2.reuse, R64 ;  /* 0x0000004002407220 */ /* 0x040fe40000410000 */
[----:B------:R-:W-:Y:S01]  /*6110*/  FMUL.FTZ R65, R2, R65 ;  /* 0x0000004102417220 */ /* 0x000fe20000410000 */
[----:B--2---:R-:W-:Y:S01]  /*6120*/  F2FP.PACK_AB R162, R192, R167 ;  /* 0x000000a7c0a2723e */ /* 0x004fe200000000ff */
        /* <DEDUP_REMOVED lines=9> */
[----:B------:R-:W-:Y:S01]  /*61c0*/  MUFU.EX2 R205, R205 ;  /* 0x000000cd00cd7308 */ /* 0x000fe20000000800 */
[C---:B------:R-:W-:Y:S02]  /*61d0*/  FMUL.FTZ R74, R0.reuse, R74 ;  /* 0x0000004a004a7220 */ /* 0x040fe40000410000 */
[----:B------:R-:W-:Y:S01]  /*61e0*/  FMUL.FTZ R75, R0, R75 ;  /* 0x0000004b004b7220 */ /* 0x000fe20000410000 */
[----:B---3--:R-:W-:Y:S01]  /*61f0*/  F2FP.PACK_AB R163, R194, R193 ;  /* 0x000000c1c2a3723e */ /* 0x008fe200000000ff */
[C---:B------:R-:W-:Y:S02]  /*6200*/  FMUL.FTZ R76, R2.reuse, R76 ;  /* 0x0000004c024c7220 */ /* 0x040fe40000410000 */
[----:B------:R-:W-:Y:S02]  /*6210*/  FMUL.FTZ R77, R2, R77 ;  /* 0x0000004d024d7220 */ /* 0x000fe40000410000 */
[C---:B------:R-:W-:Y:S01]  /*6220*/  FMUL.FTZ R78, R0.reuse, R78 ;  /* 0x0000004e004e7220 */ /* 0x040fe20000410000 */
[----:B------:R-:W-:Y:S01]  /*6230*/  MUFU.EX2 R206, R206 ;  /* 0x000000ce00ce7308 */ /* 0x000fe20000000800 */
[C---:B-1----:R-:W-:Y:S05]  /*6240*/  HMMA.16816.F32 R8, R160.reuse, R168, R8 ;  /* 0x000000a8a008723c */ /* 0x042fea0000001808 */
[----:B------:R-:W-:Y:S02]  /*6250*/  FMUL.FTZ R79, R0, R79 ;  /* 0x0000004f004f7220 */ /* 0x000fe40000410000 */
[C---:B------:R-:W-:Y:S01]  /*6260*/  FMUL.FTZ R80, R2.reuse, R80 ;  /* 0x0000005002507220 */ /* 0x040fe20000410000 */
[C---:B------:R-:W-:Y:S01]  /*6270*/  HMMA.16816.F32 R36, R160.reuse, R170, R36 ;  /* 0x000000aaa024723c */ /* 0x040fe20000001824 */
[----:B------:R-:W1:Y:S03]  /*6280*/  LDSM.16.MT88.4 R168, [R224+0x10000] ;  /* 0x01000000e0a8783b */ /* 0x000e660000004200 */
[----:B------:R-:W-:Y:S02]  /*6290*/  FMUL.FTZ R81, R2, R81 ;  /* 0x0000005102517220 */ /* 0x000fe40000410000 */
[C---:B------:R-:W-:Y:S02]  /*62a0*/  FMUL.FTZ R82, R0.reuse, R82 ;  /* 0x0000005200527220 */ /* 0x040fe40000410000 */
[C---:B------:R-:W-:Y:S04]  /*62b0*/  HMMA.16816.F32 R40, R160.reuse, R172, R40 ;  /* 0x000000aca028723c */ /* 0x040fe80000001828 */
[----:B------:R-:W-:Y:S02]  /*62c0*/  FMUL.FTZ R83, R0, R83 ;  /* 0x0000005300537220 */ /* 0x000fe40000410000 */
[C---:B------:R-:W-:Y:S02]  /*62d0*/  FMUL.FTZ R84, R2.reuse, R84 ;  /* 0x0000005402547220 */ /* 0x040fe40000410000 */
[C---:B------:R-:W-:Y:S01]  /*62e0*/  HMMA.16816.F32 R44, R160.reuse, R174, R44 ;  /* 0x000000aea02c723c */ /* 0x040fe2000000182c */
[----:B------:R-:W2:Y:S03]  /*62f0*/  LDSM.16.MT88.4 R172, [R228+0x12000] ;  /* 0x01200000e4ac783b */ /* 0x000ea60000004200 */
[----:B------:R-:W-:Y:S02]  /*6300*/  FMUL.FTZ R85, R2, R85 ;  /* 0x0000005502557220 */ /* 0x000fe40000410000 */
[C---:B------:R-:W-:Y:S02]  /*6310*/  FMUL.FTZ R86, R0.reuse, R86 ;  /* 0x0000005600567220 */ /* 0x040fe40000410000 */
[C---:B------:R-:W-:Y:S04]  /*6320*/  HMMA.16816.F32 R48, R160.reuse, R176, R48 ;  /* 0x000000b0a030723c */ /* 0x040fe80000001830 */
[----:B------:R-:W-:Y:S02]  /*6330*/  FMUL.FTZ R87, R0, R87 ;  /* 0x0000005700577220 */ /* 0x000fe40000410000 */
[C---:B------:R-:W-:Y:S02]  /*6340*/  FMUL.FTZ R88, R2.reuse, R88 ;  /* 0x0000005802587220 */ /* 0x040fe40000410000 */
[C---:B------:R-:W-:Y:S01]  /*6350*/  HMMA.16816.F32 R52, R160.reuse, R178, R52 ;  /* 0x000000b2a034723c */ /* 0x040fe20000001834 */
[----:B------:R-:W3:Y:S03]  /*6360*/  LDSM.16.MT88.4 R176, [R226+0x12000] ;  /* 0x01200000e2b0783b */ /* 0x000ee60000004200 */
[----:B------:R-:W-:Y:S02]  /*6370*/  FMUL.FTZ R89, R2, R89 ;  /* 0x0000005902597220 */ /* 0x000fe40000410000 */
[C---:B------:R-:W-:Y:S02]  /*6380*/  FMUL.FTZ R90, R0.reuse, R90 ;  /* 0x0000005a005a7220 */ /* 0x040fe40000410000 */
[----:B------:R-:W-:Y:S01]  /*6390*/  FMUL.FTZ R91, R0, R91 ;  /* 0x0000005b005b7220 */ /* 0x000fe20000410000 */
[C---:B-1----:R-:W-:Y:S03]  /*63a0*/  HMMA.16816.F32 R56, R160.reuse, R168, R56 ;  /* 0x000000a8a038723c */ /* 0x042fe60000001838 */
[C---:B------:R-:W-:Y:S02]  /*63b0*/  FMUL.FTZ R92, R2.reuse, R92 ;  /* 0x0000005c025c7220 */ /* 0x040fe40000410000 */
[----:B------:R-:W-:Y:S02]  /*63c0*/  FMUL.FTZ R93, R2, R93 ;  /* 0x0000005d025d7220 */ /* 0x000fe40000410000 */
[C---:B------:R-:W-:Y:S01]  /*63d0*/  FMUL.FTZ R94, R0.reuse, R94 ;  /* 0x0000005e005e7220 */ /* 0x040fe20000410000 */
[C---:B------:R-:W-:Y:S01]  /*63e0*/  HMMA.16816.F32 R60, R160.reuse, R170, R60 ;  /* 0x000000aaa03c723c */ /* 0x040fe2000000183c */
[----:B------:R-:W1:Y:S03]  /*63f0*/  LDSM.16.MT88.4 R168, [R225+0x12000] ;  /* 0x01200000e1a8783b */ /* 0x000e660000004200 */
[----:B------:R-:W-:Y:S02]  /*6400*/  FMUL.FTZ R95, R0, R95 ;  /* 0x0000005f005f7220 */ /* 0x000fe40000410000 */
[C---:B------:R-:W-:Y:S02]  /*6410*/  FMUL.FTZ R96, R2.reuse, R96 ;  /* 0x0000006002607220 */ /* 0x040fe40000410000 */
[C---:B--2---:R-:W-:Y:S04]  /*6420*/  HMMA.16816.F32 R64, R160.reuse, R172, R64 ;  /* 0x000000aca040723c */ /* 0x044fe80000001840 */
[----:B------:R-:W-:Y:S02]  /*6430*/  FMUL.FTZ R97, R2, R97 ;  /* 0x0000006102617220 */ /* 0x000fe40000410000 */
[C---:B------:R-:W-:Y:S02]  /*6440*/  FMUL.FTZ R98, R0.reuse, R98 ;  /* 0x0000006200627220 */ /* 0x040fe40000410000 */
[C---:B------:R-:W-:Y:S01]  /*6450*/  HMMA.16816.F32 R68, R160.reuse, R174, R68 ;  /* 0x000000aea044723c */ /* 0x040fe20000001844 */
[----:B------:R-:W2:Y:S03]  /*6460*/  LDSM.16.MT88.4 R172, [R224+0x12000] ;  /* 0x01200000e0ac783b */ /* 0x000ea60000004200 */
[----:B------:R-:W-:Y:S02]  /*6470*/  FMUL.FTZ R99, R0, R99 ;  /* 0x0000006300637220 */ /* 0x000fe40000410000 */
[C---:B------:R-:W-:Y:S02]  /*6480*/  FMUL.FTZ R100, R2.reuse, R100 ;  /* 0x0000006402647220 */ /* 0x040fe40000410000 */
[C---:B---3--:R-:W-:Y:S04]  /*6490*/  HMMA.16816.F32 R72, R160.reuse, R176, R72 ;  /* 0x000000b0a048723c */ /* 0x048fe80000001848 */
        /* <DEDUP_REMOVED lines=52> */
[----:B------:R-:W-:Y:S03]  /*67e0*/  FMUL.FTZ R133, R2, R133 ;  /* 0x0000008502857220 */ /* 0x000fe60000410000 */
[C---:B-1----:R-:W-:Y:S03]  /*67f0*/  HMMA.16816.F32 R128, R160.reuse, R168, R128 ;  /* 0x000000a8a080723c */ /* 0x042fe60000001880 */
[C---:B------:R-:W-:Y:S02]  /*6800*/  FMUL.FTZ R134, R0.reuse, R134 ;  /* 0x0000008600867220 */ /* 0x040fe40000410000 */
[----:B------:R-:W-:Y:S02]  /*6810*/  FMUL.FTZ R135, R0, R135 ;  /* 0x0000008700877220 */ /* 0x000fe40000410000 */
[--C-:B------:R-:W-:Y:S02]  /*6820*/  FFMA.FTZ R198, R13, c[0x0][0x23c], -R196.reuse ;  /* 0x00008f000dc67a23 */ /* 0x100fe400000108c4 */
[----:B------:R-:W-:Y:S03]  /*6830*/  FMUL.FTZ R13, R2, R157 ;  /* 0x0000009d020d7220 */ /* 0x000fe60000410000 */
[C---:B------:R-:W-:Y:S01]  /*6840*/  HMMA.16816.F32 R132, R160.reuse, R170, R132 ;  /* 0x000000aaa084723c */ /* 0x040fe20000001884 */
[----:B------:R-:W-:Y:S01]  /*6850*/  LDSM.16.MT88.4 R168, [R228+0x10800] ;  /* 0x01080000e4a8783b */ /* 0x000fe20000004200 */
[----:B------:R-:W1:Y:S01]  /*6860*/  MUFU.EX2 R198, R198 ;  /* 0x000000c600c67308 */ /* 0x000e620000000800 */
[--C-:B------:R-:W-:Y:S02]  /*6870*/  FFMA.FTZ R199, R14, c[0x0][0x23c], -R195.reuse ;  /* 0x00008f000ec77a23 */ /* 0x100fe400000108c3 */
[C---:B------:R-:W-:Y:S02]  /*6880*/  FMUL.FTZ R14, R0.reuse, R158 ;  /* 0x0000009e000e7220 */ /* 0x040fe40000410000 */
[--C-:B------:R-:W-:Y:S02]  /*6890*/  FFMA.FTZ R200, R15, c[0x0][0x23c], -R195.reuse ;  /* 0x00008f000fc87a23 */ /* 0x100fe400000108c3 */
[----:B------:R-:W-:Y:S02]  /*68a0*/  FMUL.FTZ R15, R0, R159 ;  /* 0x0000009f000f7220 */ /* 0x000fe40000410000 */
[----:B------:R-:W4:Y:S01]  /*68b0*/  LDSM.16.MT88.4 R156, [R224+0x16000] ;  /* 0x01600000e09c783b */ /* 0x000f220000004200 */
[C---:B------:R-:W-:Y:S01]  /*68c0*/  FMUL.FTZ R136, R2.reuse, R136 ;  /* 0x0000008802887220 */ /* 0x040fe20000410000 */
[----:B------:R-:W-:Y:S01]  /*68d0*/  MUFU.EX2 R199, R199 ;  /* 0x000000c700c77308 */ /* 0x000fe20000000800 */
[----:B------:R-:W-:Y:S02]  /*68e0*/  FMUL.FTZ R137, R2, R137 ;  /* 0x0000008902897220 */ /* 0x000fe40000410000 */
[C---:B------:R-:W-:Y:S02]  /*68f0*/  FMUL.FTZ R138, R0.reuse, R138 ;  /* 0x0000008a008a7220 */ /* 0x040fe40000410000 */
[----:B------:R-:W-:Y:S02]  /*6900*/  FMUL.FTZ R139, R0, R139 ;  /* 0x0000008b008b7220 */ /* 0x000fe40000410000 */
[C---:B------:R-:W-:Y:S02]  /*6910*/  FMUL.FTZ R140, R2.reuse, R140 ;  /* 0x0000008c028c7220 */ /* 0x040fe40000410000 */
[----:B------:R-:W-:Y:S01]  /*6920*/  FMUL.FTZ R141, R2, R141 ;  /* 0x0000008d028d7220 */ /* 0x000fe20000410000 */
[----:B------:R-:W5:Y:S01]  /*6930*/  MUFU.EX2 R200, R200 ;  /* 0x000000c800c87308 */ /* 0x000f620000000800 */
[C---:B------:R-:W-:Y:S01]  /*6940*/  FMUL.FTZ R142, R0.reuse, R142 ;  /* 0x0000008e008e7220 */ /* 0x040fe20000410000 */
[C---:B--2---:R-:W-:Y:S03]  /*6950*/  HMMA.16816.F32 R136, R160.reuse, R172, R136 ;  /* 0x000000aca088723c */ /* 0x044fe60000001888 */
[----:B------:R-:W-:Y:S02]  /*6960*/  FMUL.FTZ R143, R0, R143 ;  /* 0x0000008f008f7220 */ /* 0x000fe40000410000 */
[--C-:B------:R-:W-:Y:S02]  /*6970*/  FFMA.FTZ R201, R16, c[0x0][0x23c], -R196.reuse ;  /* 0x00008f0010c97a23 */ /* 0x100fe400000108c4 */
[----:B------:R-:W-:Y:S01]  /*6980*/  FFMA.FTZ R202, R17, c[0x0][0x23c], -R196 ;  /* 0x00008f0011ca7a23 */ /* 0x000fe200000108c4 */
[C---:B------:R-:W-:Y:S01]  /*6990*/  HMMA.16816.F32 R12, R160.reuse, R174, R12 ;  /* 0x000000aea00c723c */ /* 0x040fe2000000180c */
[----:B------:R-:W2:Y:S02]  /*69a0*/  LDSM.16.MT88.4 R172, [R226+0x10800] ;  /* 0x01080000e2ac783b */ /* 0x000ea40000004200 */
[----:B------:R-:W-:Y:S01]  /*69b0*/  MUFU.EX2 R201, R201 ;  /* 0x000000c900c97308 */ /* 0x000fe20000000800 */
[--C-:B------:R-:W-:Y:S02]  /*69c0*/  FFMA.FTZ R203, R18, c[0x0][0x23c], -R195.reuse ;  /* 0x00008f0012cb7a23 */ /* 0x100fe400000108c3 */
[----:B------:R-:W-:Y:S02]  /*69d0*/  FFMA.FTZ R204, R19, c[0x0][0x23c], -R195 ;  /* 0x00008f0013cc7a23 */ /* 0x000fe400000108c3 */
[C---:B---3--:R-:W-:Y:S04]  /*69e0*/  HMMA.16816.F32 R140, R160.reuse, R176, R140 ;  /* 0x000000b0a08c723c */ /* 0x048fe8000000188c */
[C---:B------:R-:W-:Y:S01]  /*69f0*/  FMUL.FTZ R144, R2.reuse, R144 ;  /* 0x0000009002907220 */ /* 0x040fe20000410000 */
[----:B------:R-:W3:Y:S01]  /*6a00*/  MUFU.EX2 R202, R202 ;  /* 0x000000ca00ca7308 */ /* 0x000ee20000000800 */
[----:B------:R-:W-:Y:S02]  /*6a10*/  FMUL.FTZ R145, R2, R145 ;  /* 0x0000009102917220 */ /* 0x000fe40000410000 */
[C---:B------:R-:W-:Y:S04]  /*6a20*/  FMUL.FTZ R146, R0.reuse, R146 ;  /* 0x0000009200927220 */ /* 0x040fe80000410000 */
[----:B------:R-:W-:Y:S02]  /*6a30*/  FMUL.FTZ R147, R0, R147 ;  /* 0x0000009300937220 */ /* 0x000fe40000410000 */
[----:B------:R-:W-:Y:S01]  /*6a40*/  FMUL.FTZ R16, R2, R152 ;  /* 0x0000009802107220 */ /* 0x000fe20000410000 */
[----:B------:R-:W-:Y:S01]  /*6a50*/  MUFU.EX2 R203, R203 ;  /* 0x000000cb00cb7308 */ /* 0x000fe20000000800 */
[----:B-1----:R-:W-:Y:S01]  /*6a60*/  F2FP.PACK_AB R152, R198, R197 ;  /* 0x000000c5c698723e */ /* 0x002fe200000000ff */
[----:B------:R-:W-:Y:S01]  /*6a70*/  FMUL.FTZ R17, R2, R153 ;  /* 0x0000009902117220 */ /* 0x000fe20000410000 */
[----:B-----5:R-:W-:Y:S01]  /*6a80*/  F2FP.PACK_AB R153, R200, R199 ;  /* 0x000000c7c899723e */ /* 0x020fe200000000ff */
[C---:B------:R-:W-:Y:S01]  /*6a90*/  HMMA.16816.F32 R144, R160.reuse, R178, R144 ;  /* 0x000000b2a090723c */ /* 0x040fe20000001890 */
[----:B------:R-:W1:Y:S02]  /*6aa0*/  LDSM.16.MT88.4 R176, [R225+0x10800] ;  /* 0x01080000e1b0783b */ /* 0x000e640000004200 */
[C---:B------:R-:W-:Y:S02]  /*6ab0*/  FMUL.FTZ R18, R0.reuse, R154 ;  /* 0x0000009a00127220 */ /* 0x040fe40000410000 */
[----:B------:R-:W-:Y:S01]  /*6ac0*/  FMUL.FTZ R19, R0, R155 ;  /* 0x0000009b00137220 */ /* 0x000fe20000410000 */
[----:B------:R-:W5:Y:S01]  /*6ad0*/  MUFU.EX2 R204, R204 ;  /* 0x000000cc00cc7308 */ /* 0x000f620000000800 */
[C---:B------:R-:W-:Y:S02]  /*6ae0*/  FMUL.FTZ R148, R2.reuse, R148 ;  /* 0x0000009402947220 */ /* 0x040fe40000410000 */
[----:B------:R-:W-:Y:S03]  /*6af0*/  FMUL.FTZ R149, R2, R149 ;  /* 0x0000009502957220 */ /* 0x000fe60000410000 */
[C---:B----4-:R-:W-:Y:S03]  /*6b00*/  HMMA.16816.F32 R16, R160.reuse, R156, R16 ;  /* 0x0000009ca010723c */ /* 0x050fe60000001810 */
[----:B------:R-:W-:Y:S01]  /*6b10*/  FMUL.FTZ R150, R0, R150 ;  /* 0x0000009600967220 */ /* 0x000fe20000410000 */
[----:B---3--:R-:W-:Y:S01]  /*6b20*/  F2FP.PACK_AB R154, R202, R201 ;  /* 0x000000c9ca9a723e */ /* 0x008fe200000000ff */
[----:B------:R-:W-:Y:S02]  /*6b30*/  FMUL.FTZ R151, R0, R151 ;  /* 0x0000009700977220 */ /* 0x000fe40000410000 */
[----:B------:R-:W-:Y:S02]  /*6b40*/  FFMA.FTZ R166, R2, R251, R166 ;  /* 0x000000fb02a67223 */ /* 0x000fe400000100a6 */
[----:B------:R-:W-:Y:S03]  /*6b50*/  FFMA.FTZ R6, R0, R249, R6 ;  /* 0x000000f900067223 */ /* 0x000fe60000010006 */
[----:B------:R-:W-:Y:S01]  /*6b60*/  HMMA.16816.F32 R148, R160, R158, R148 ;  /* 0x0000009ea094723c */ /* 0x000fe20000001894 */
[----:B------:R-:W3:Y:S02]  /*6b70*/  LDSM.16.MT88.4 R156, [R224+0x10800] ;  /* 0x01080000e09c783b */ /* 0x000ee40000004200 */
[----:B------:R-:W-:Y:S01]  /*6b80*/  MOV R0, R3 ;  /* 0x0000000300007202 */ /* 0x000fe20000000f00 */
[----:B------:R-:W-:Y:S01]  /*6b90*/  FADD.FTZ R166, R5, R166 ;  /* 0x000000a605a67221 */ /* 0x000fe20000010000 */
[----:B-----5:R-:W-:Y:S01]  /*6ba0*/  F2FP.PACK_AB R155, R204, R203 ;  /* 0x000000cbcc9b723e */ /* 0x020fe200000000ff */
[----:B------:R-:W-:Y:S03]  /*6bb0*/  FADD.FTZ R6, R7, R6 ;  /* 0x0000000607067221 */ /* 0x000fe60000010000 */
[----:B------:R-:W4:Y:S03]  /*6bc0*/  LDSM.16.MT88.4 R160, [R228+0x12800] ;  /* 0x01280000e4a0783b */ /* 0x000f260000004200 */
[----:B------:R-:W-:Y:S01]  /*6bd0*/  FADD.FTZ R167, R167, R166 ;  /* 0x000000a6a7a77221 */ /* 0x000fe20000010000 */
[C---:B------:R-:W-:Y:S05]  /*6be0*/  HMMA.16816.F32 R8, R152.reuse, R168, R8 ;  /* 0x000000a89808723c */ /* 0x040fea0000001808 */
[----:B------:R-:W-:Y:S02]  /*6bf0*/  FADD.FTZ R193, R193, R6 ;  /* 0x00000006c1c17221 */ /* 0x000fe40000010000 */
[----:B------:R-:W-:Y:S01]  /*6c00*/  FADD.FTZ R192, R192, R167 ;  /* 0x000000a7c0c07221 */ /* 0x000fe20000010000 */
[C---:B------:R-:W-:Y:S01]  /*6c10*/  HMMA.16816.F32 R36, R152.reuse, R170, R36 ;  /* 0x000000aa9824723c */ /* 0x040fe20000001824 */
[----:B------:R-:W5:Y:S03]  /*6c20*/  LDSM.16.MT88.4 R168, [R224+0x12800] ;  /* 0x01280000e0a8783b */ /* 0x000f660000004200 */
[----:B------:R-:W-:Y:S02]  /*6c30*/  FADD.FTZ R194, R194, R193 ;  /* 0x000000c1c2c27221 */ /* 0x000fe40000010000 */
[----:B------:R-:W-:Y:S02]  /*6c40*/  FADD.FTZ R197, R197, R192 ;  /* 0x000000c0c5c57221 */ /* 0x000fe40000010000 */
[C---:B--2---:R-:W-:Y:S04]  /*6c50*/  HMMA.16816.F32 R40, R152.reuse, R172, R40 ;  /* 0x000000ac9828723c */ /* 0x044fe80000001828 */
[----:B------:R-:W-:Y:S02]  /*6c60*/  FADD.FTZ R199, R199, R194 ;  /* 0x000000c2c7c77221 */ /* 0x000fe40000010000 */
[----:B------:R-:W-:Y:S02]  /*6c70*/  FADD.FTZ R198, R198, R197 ;  /* 0x000000c5c6c67221 */ /* 0x000fe40000010000 */
[C---:B------:R-:W-:Y:S01]  /*6c80*/  HMMA.16816.F32 R44, R152.reuse, R174, R44 ;  /* 0x000000ae982c723c */ /* 0x040fe2000000182c */
[----:B------:R-:W2:Y:S03]  /*6c90*/  LDSM.16.MT88.4 R172, [R228+0x14800] ;  /* 0x01480000e4ac783b */ /* 0x000ea60000004200 */
[----:B------:R-:W-:Y:S02]  /*6ca0*/  FADD.FTZ R200, R200, R199 ;  /* 0x000000c7c8c87221 */ /* 0x000fe40000010000 */
[----:B------:R-:W-:Y:S02]  /*6cb0*/  FADD.FTZ R5, R201, R198 ;  /* 0x000000c6c9057221 */ /* 0x000fe40000010000 */
[C---:B-1----:R-:W-:Y:S04]  /*6cc0*/  HMMA.16816.F32 R48, R152.reuse, R176, R48 ;  /* 0x000000b09830723c */ /* 0x042fe80000001830 */
[----:B------:R-:W-:Y:S02]  /*6cd0*/  FADD.FTZ R7, R203, R200 ;  /* 0x000000c8cb077221 */ /* 0x000fe40000010000 */
[----:B------:R-:W-:Y:S02]  /*6ce0*/  FADD.FTZ R5, R202, R5 ;  /* 0x00000005ca057221 */ /* 0x000fe40000010000 */
[C---:B------:R-:W-:Y:S01]  /*6cf0*/  HMMA.16816.F32 R52, R152.reuse, R178, R52 ;  /* 0x000000b29834723c */ /* 0x040fe20000001834 */
[----:B------:R-:W-:Y:S03]  /*6d00*/  LDSM.16.MT88.4 R176, [R224+0x15800] ;  /* 0x01580000e0b0783b */ /* 0x000fe60000004200 */
[----:B------:R-:W-:Y:S04]  /*6d10*/  FADD.FTZ R7, R204, R7 ;  /* 0x00000007cc077221 */ /* 0x000fe80000010000 */
[C---:B---3--:R-:W-:Y:S08]  /*6d20*/  HMMA.16816.F32 R56, R152.reuse, R156, R56 ;  /* 0x0000009c9838723c */ /* 0x048ff00000001838 */
[C---:B------:R-:W-:Y:S01]  /*6d30*/  HMMA.16816.F32 R60, R152.reuse, R158, R60 ;  /* 0x0000009e983c723c */ /* 0x040fe2000000183c */
[----:B------:R-:W1:Y:S07]  /*6d40*/  LDSM.16.MT88.4 R156, [R225+0x14800] ;  /* 0x01480000e19c783b */ /* 0x000e6e0000004200 */
[C---:B----4-:R-:W-:Y:S08]  /*6d50*/  HMMA.16816.F32 R64, R152.reuse, R160, R64 ;  /* 0x000000a09840723c */ /* 0x050ff00000001840 */
[C---:B------:R-:W-:Y:S01]  /*6d60*/  HMMA.16816.F32 R68, R152.reuse, R162, R68 ;  /* 0x000000a29844723c */ /* 0x040fe20000001844 */
[----:B------:R-:W3:Y:S07]  /*6d70*/  LDSM.16.MT88.4 R160, [R224+0x14800] ;  /* 0x01480000e0a0783b */ /* 0x000eee0000004200 */
[C---:B------:R-:W-:Y:S07]  /*6d80*/  HMMA.16816.F32 R72, R152.reuse, R180, R72 ;  /* 0x000000b49848723c */ /* 0x040fee0000001848 */
[--C-:B------:R-:W-:Y:S01]  /*6d90*/  FFMA.FTZ R180, R20, c[0x0][0x23c], -R196.reuse ;  /* 0x00008f0014b47a23 */ /* 0x100fe200000108c4 */
[C---:B------:R-:W-:Y:S04]  /*6da0*/  HMMA.16816.F32 R76, R152.reuse, R182, R76 ;  /* 0x000000b6984c723c */ /* 0x040fe8000000184c */
[--C-:B------:R-:W-:Y:S01]  /*6db0*/  FFMA.FTZ R181, R21, c[0x0][0x23c], -R196.reuse ;  /* 0x00008f0015b57a23 */ /* 0x100fe200000108c4 */
[----:B------:R-:W-:Y:S02]  /*6dc0*/  MUFU.EX2 R180, R180 ;  /* 0x000000b400b47308 */ /* 0x000fe40000000800 */
[--C-:B------:R-:W-:Y:S01]  /*6dd0*/  FFMA.FTZ R182, R22, c[0x0][0x23c], -R195.reuse ;  /* 0x00008f0016b67a23 */ /* 0x100fe200000108c3 */
[C---:B------:R-:W-:Y:S04]  /*6de0*/  HMMA.16816.F32 R80, R152.reuse, R184, R80 ;  /* 0x000000b89850723c */ /* 0x040fe80000001850 */
[--C-:B------:R-:W-:Y:S02]  /*6df0*/  FFMA.FTZ R183, R23, c[0x0][0x23c], -R195.reuse ;  /* 0x00008f0017b77a23 */ /* 0x100fe400000108c3 */
[----:B------:R-:W-:Y:S01]  /*6e00*/  LDSM.16.MT88.4 R20, [R225+0x16800] ;  /* 0x01680000e114783b */ /* 0x000fe20000004200 */
[--C-:B------:R-:W-:Y:S01]  /*6e10*/  FFMA.FTZ R184, R24, c[0x0][0x23c], -R196.reuse ;  /* 0x00008f0018b87a23 */ /* 0x100fe200000108c4 */
[C---:B------:R-:W-:Y:S01]  /*6e20*/  HMMA.16816.F32 R84, R152.reuse, R186, R84 ;  /* 0x000000ba9854723c */ /* 0x040fe20000001854 */
[----:B------:R-:W4:Y:S03]  /*6e30*/  MUFU.EX2 R181, R181 ;  /* 0x000000b500b57308 */ /* 0x000f260000000800 */
[--C-:B------:R-:W-:Y:S03]  /*6e40*/  FFMA.FTZ R185, R25, c[0x0][0x23c], -R196.reuse ;  /* 0x00008f0019b97a23 */ /* 0x100fe600000108c4 */
[--C-:B------:R-:W-:Y:S01]  /*6e50*/  FFMA.FTZ R186, R26, c[0x0][0x23c], -R195.reuse ;  /* 0x00008f001aba7a23 */ /* 0x100fe200000108c3 */
[C---:B-----5:R-:W-:Y:S03]  /*6e60*/  HMMA.16816.F32 R88, R152.reuse, R168, R88 ;  /* 0x000000a89858723c */ /* 0x060fe60000001858 */
[----:B------:R-:W-:Y:S01]  /*6e70*/  MUFU.EX2 R182, R182 ;  /* 0x000000b600b67308 */ /* 0x000fe20000000800 */
[--C-:B------:R-:W-:Y:S02]  /*6e80*/  FFMA.FTZ R187, R27, c[0x0][0x23c], -R195.reuse ;  /* 0x00008f001bbb7a23 */ /* 0x100fe400000108c3 */
[----:B------:R-:W-:Y:S02]  /*6e90*/  LDSM.16.MT88.4 R24, [R226+0x11000] ;  /* 0x01100000e218783b */ /* 0x000fe40000004200 */
[C---:B------:R-:W-:Y:S05]  /*6ea0*/  HMMA.16816.F32 R92, R152.reuse, R170, R92 ;  /* 0x000000aa985c723c */ /* 0x040fea000000185c */
[----:B------:R-:W5:Y:S01]  /*6eb0*/  MUFU.EX2 R183, R183 ;  /* 0x000000b700b77308 */ /* 0x000f620000000800 */
[----:B------:R-:W3:Y:S02]  /*6ec0*/  LDSM.16.MT88.4 R168, [R228+0x16800] ;  /* 0x01680000e4a8783b */ /* 0x000ee40000004200 */
[C---:B--2---:R-:W-:Y:S07]  /*6ed0*/  HMMA.16816.F32 R96, R152.reuse, R172, R96 ;  /* 0x000000ac9860723c */ /* 0x044fee0000001860 */
[----:B------:R-:W-:Y:S01]  /*6ee0*/  MUFU.EX2 R184, R184 ;  /* 0x000000b800b87308 */ /* 0x000fe20000000800 */
[C---:B------:R-:W-:Y:S01]  /*6ef0*/  HMMA.16816.F32 R100, R152.reuse, R174, R100 ;  /* 0x000000ae9864723c */ /* 0x040fe20000001864 */
[----:B------:R-:W2:Y:S07]  /*6f00*/  LDSM.16.MT88.4 R172, [R226+0x16800] ;  /* 0x01680000e2ac783b */ /* 0x000eae0000004200 */
[C---:B------:R-:W-:Y:S01]  /*6f10*/  HMMA.16816.F32 R104, R152.reuse, R188, R104 ;  /* 0x000000bc9868723c */ /* 0x040fe20000001868 */
[----:B------:R-:W2:Y:S06]  /*6f20*/  MUFU.EX2 R185, R185 ;  /* 0x000000b900b97308 */ /* 0x000eac0000000800 */
[--C-:B------:R-:W-:Y:S01]  /*6f30*/  FFMA.FTZ R188, R28, c[0x0][0x23c], -R196.reuse ;  /* 0x00008f001cbc7a23 */ /* 0x100fe200000108c4 */
[C---:B------:R-:W-:Y:S03]  /*6f40*/  HMMA.16816.F32 R108, R152.reuse, R190, R108 ;  /* 0x000000be986c723c */ /* 0x040fe6000000186c */
[----:B------:R-:W-:Y:S01]  /*6f50*/  MUFU.EX2 R186, R186 ;  /* 0x000000ba00ba7308 */ /* 0x000fe20000000800 */
[--C-:B------:R-:W-:Y:S02]  /*6f60*/  FFMA.FTZ R189, R29, c[0x0][0x23c], -R196.reuse ;  /* 0x00008f001dbd7a23 */ /* 0x100fe400000108c4 */
[----:B------:R-:W-:Y:S02]  /*6f70*/  FFMA.FTZ R196, R33, c[0x0][0x23c], -R196 ;  /* 0x00008f0021c47a23 */ /* 0x000fe400000108c4 */
[C---:B-1----:R-:W-:Y:S04]  /*6f80*/  HMMA.16816.F32 R112, R152.reuse, R156, R112 ;  /* 0x0000009c9870723c */ /* 0x042fe80000001870 */
[--C-:B------:R-:W-:Y:S01]  /*6f90*/  FFMA.FTZ R190, R30, c[0x0][0x23c], -R195.reuse ;  /* 0x00008f001ebe7a23 */ /* 0x100fe200000108c3 */
[----:B------:R-:W1:Y:S01]  /*6fa0*/  MUFU.EX2 R187, R187 ;  /* 0x000000bb00bb7308 */ /* 0x000e620000000800 */
[--C-:B------:R-:W-:Y:S02]  /*6fb0*/  FFMA.FTZ R191, R31, c[0x0][0x23c], -R195.reuse ;  /* 0x00008f001fbf7a23 */ /* 0x100fe400000108c3 */
[C---:B------:R-:W-:Y:S01]  /*6fc0*/  HMMA.16816.F32 R116, R152.reuse, R158, R116 ;  /* 0x0000009e9874723c */ /* 0x040fe20000001874 */
[----:B------:R-:W1:Y:S03]  /*6fd0*/  LDSM.16.MT88.4 R156, [R224+0x16800] ;  /* 0x01680000e09c783b */ /* 0x000e660000004200 */
[----:B------:R-:W-:Y:S03]  /*6fe0*/  FFMA.FTZ R195, R35, c[0x0][0x23c], -R195 ;  /* 0x00008f0023c37a23 */ /* 0x000fe600000108c3 */
[----:B------:R-:W-:Y:S01]  /*6ff0*/  MUFU.EX2 R188, R188 ;  /* 0x000000bc00bc7308 */ /* 0x000fe20000000800 */
[C---:B---3--:R-:W-:Y:S01]  /*7000*/  HMMA.16816.F32 R120, R152.reuse, R160, R120 ;  /* 0x000000a09878723c */ /* 0x048fe20000001878 */
[----:B------:R-:W-:Y:S07]  /*7010*/  LDSM.16.MT88.4 R28, [R225+0x17000] ;  /* 0x01700000e11c783b */ /* 0x000fee0000004200 */
[C---:B------:R-:W-:Y:S01]  /*7020*/  HMMA.16816.F32 R124, R152.reuse, R162, R124 ;  /* 0x000000a2987c723c */ /* 0x040fe2000000187c */
[----:B------:R-:W3:Y:S01]  /*7030*/  LDSM.16.MT88.4 R160, [R228+0x11000] ;  /* 0x01100000e4a0783b */ /* 0x000ee20000004200 */
[----:B------:R-:W1:Y:S06]  /*7040*/  MUFU.EX2 R189, R189 ;  /* 0x000000bd00bd7308 */ /* 0x000e6c0000000800 */
[C---:B------:R-:W-:Y:S01]  /*7050*/  HMMA.16816.F32 R128, R152.reuse, R168, R128 ;  /* 0x000000a89880723c */ /* 0x040fe20000001880 */
[----:B------:R-:W-:Y:S03]  /*7060*/  LDSM.16.MT88.4 R32, [R226+0x11800] ;  /* 0x01180000e220783b */ /* 0x000fe60000004200 */
[----:B------:R-:W-:Y:S04]  /*7070*/  MUFU.EX2 R190, R190 ;  /* 0x000000be00be7308 */ /* 0x000fe80000000800 */
[C---:B------:R-:W-:Y:S01]  /*7080*/  HMMA.16816.F32 R132, R152.reuse, R170, R132 ;  /* 0x000000aa9884723c */ /* 0x040fe20000001884 */
[----:B------:R-:W3:Y:S05]  /*7090*/  LDSM.16.MT88.4 R168, [R225+0x11000] ;  /* 0x01100000e1a8783b */ /* 0x000eea0000004200 */
[----:B------:R-:W1:Y:S02]  /*70a0*/  MUFU.EX2 R191, R191 ;  /* 0x000000bf00bf7308 */ /* 0x000e640000000800 */
[C---:B--2---:R-:W-:Y:S08]  /*70b0*/  HMMA.16816.F32 R136, R152.reuse, R172, R136 ;  /* 0x000000ac9888723c */ /* 0x044ff00000001888 */
[C---:B------:R-:W-:Y:S01]  /*70c0*/  HMMA.16816.F32 R12, R152.reuse, R174, R12 ;  /* 0x000000ae980c723c */ /* 0x040fe2000000180c */
[----:B------:R-:W2:Y:S01]  /*70d0*/  LDSM.16.MT88.4 R172, [R224+0x11000] ;  /* 0x01100000e0ac783b */ /* 0x000ea20000004200 */
[----:B------:R-:W2:Y:S06]  /*70e0*/  MUFU.EX2 R196, R196 ;  /* 0x000000c400c47308 */ /* 0x000eac0000000800 */
[C---:B------:R-:W-:Y:S04]  /*70f0*/  HMMA.16816.F32 R140, R152.reuse, R20, R140 ;  /* 0x00000014988c723c */ /* 0x040fe8000000188c */
[----:B------:R-:W2:Y:S03]  /*7100*/  MUFU.EX2 R195, R195 ;  /* 0x000000c300c37308 */ /* 0x000ea60000000800 */
[----:B----4-:R-:W-:Y:S01]  /*7110*/  F2FP.PACK_AB R20, R181, R180 ;  /* 0x000000b4b514723e */ /* 0x010fe200000000ff */
[C---:B------:R-:W-:Y:S04]  /*7120*/  HMMA.16816.F32 R144, R152.reuse, R22, R144 ;  /* 0x000000169890723c */ /* 0x040fe80000001890 */
[----:B-----5:R-:W-:Y:S01]  /*7130*/  F2FP.PACK_AB R21, R183, R182 ;  /* 0x000000b6b715723e */ /* 0x020fe200000000ff */
[----:B------:R-:W-:Y:S02]  /*7140*/  FADD.FTZ R180, R180, R5 ;  /* 0x00000005b4b47221 */ /* 0x000fe40000010000 */
[----:B------:R-:W-:Y:S01]  /*7150*/  F2FP.PACK_AB R22, R185, R184 ;  /* 0x000000b8b916723e */ /* 0x000fe200000000ff */
[C---:B-1----:R-:W-:Y:S04]  /*7160*/  HMMA.16816.F32 R16, R152.reuse, R156, R16 ;  /* 0x0000009c9810723c */ /* 0x042fe80000001810 */
[----:B------:R-:W-:Y:S01]  /*7170*/  F2FP.PACK_AB R23, R187, R186 ;  /* 0x000000babb17723e */ /* 0x000fe200000000ff */
[----:B------:R-:W-:Y:S02]  /*7180*/  FADD.FTZ R182, R182, R7 ;  /* 0x00000007b6b67221 */ /* 0x000fe40000010000 */
[----:B------:R-:W-:Y:S01]  /*7190*/  FADD.FTZ R181, R181, R180 ;  /* 0x000000b4b5b57221 */ /* 0x000fe20000010000 */
[----:B------:R-:W-:Y:S01]  /*71a0*/  HMMA.16816.F32 R148, R152, R158, R148 ;  /* 0x0000009e9894723c */ /* 0x000fe20000001894 */
[----:B------:R-:W1:Y:S03]  /*71b0*/  LDSM.16.MT88.4 R152, [R228+0x13000] ;  /* 0x01300000e498783b */ /* 0x000e660000004200 */
[----:B------:R-:W-:Y:S02]  /*71c0*/  FADD.FTZ R183, R183, R182 ;  /* 0x000000b6b7b77221 */ /* 0x000fe40000010000 */
[----:B------:R-:W-:Y:S02]  /*71d0*/  FADD.FTZ R184, R184, R181 ;  /* 0x000000b5b8b87221 */ /* 0x000fe40000010000 */
[C---:B---3--:R-:W-:Y:S01]  /*71e0*/  HMMA.16816.F32 R8, R20.reuse, R160, R8 ;  /* 0x000000a01408723c */ /* 0x048fe20000001808 */
[----:B------:R-:W3:Y:S04]  /*71f0*/  LDSM.16.MT88.4 R156, [R226+0x13000] ;  /* 0x01300000e29c783b */ /* 0x000ee80000004200 */
[----:B------:R-:W-:Y:S02]  /*7200*/  FADD.FTZ R186, R186, R183 ;  /* 0x000000b7baba7221 */ /* 0x000fe40000010000 */
[----:B------:R-:W-:Y:S01]  /*7210*/  FADD.FTZ R185, R185, R184 ;  /* 0x000000b8b9b97221 */ /* 0x000fe20000010000 */
[C---:B------:R-:W-:Y:S01]  /*7220*/  HMMA.16816.F32 R36, R20.reuse, R162, R36 ;  /* 0x000000a21424723c */ /* 0x040fe20000001824 */
[----:B------:R-:W4:Y:S03]  /*7230*/  LDSM.16.MT88.4 R160, [R225+0x13000] ;  /* 0x01300000e1a0783b */ /* 0x000f260000004200 */
[----:B------:R-:W-:Y:S04]  /*7240*/  FADD.FTZ R187, R187, R186 ;  /* 0x000000babbbb7221 */ /* 0x000fe80000010000 */
[C---:B------:R-:W-:Y:S08]  /*7250*/  HMMA.16816.F32 R40, R20.reuse, R24, R40 ;  /* 0x000000181428723c */ /* 0x040ff00000001828 */
[C---:B------:R-:W-:Y:S01]  /*7260*/  HMMA.16816.F32 R44, R20.reuse, R26, R44 ;  /* 0x0000001a142c723c */ /* 0x040fe2000000182c */
[----:B------:R-:W5:Y:S07]  /*7270*/  LDSM.16.MT88.4 R24, [R224+0x13000] ;  /* 0x01300000e018783b */ /* 0x000f6e0000004200 */
[C---:B------:R-:W-:Y:S08]  /*7280*/  HMMA.16816.F32 R48, R20.reuse, R168, R48 ;  /* 0x000000a81430723c */ /* 0x040ff00000001830 */
[C---:B------:R-:W-:Y:S01]  /*7290*/  HMMA.16816.F32 R52, R20.reuse, R170, R52 ;  /* 0x000000aa1434723c */ /* 0x040fe20000001834 */
[----:B------:R-:W4:Y:S07]  /*72a0*/  LDSM.16.MT88.4 R168, [R228+0x15000] ;  /* 0x01500000e4a8783b */ /* 0x000f2e0000004200 */
[C---:B--2---:R-:W-:Y:S08]  /*72b0*/  HMMA.16816.F32 R56, R20.reuse, R172, R56 ;  /* 0x000000ac1438723c */ /* 0x044ff00000001838 */
[C---:B------:R-:W-:Y:S01]  /*72c0*/  HMMA.16816.F32 R60, R20.reuse, R174, R60 ;  /* 0x000000ae143c723c */ /* 0x040fe2000000183c */
[----:B------:R-:W2:Y:S07]  /*72d0*/  LDSM.16.MT88.4 R172, [R226+0x15000] ;  /* 0x01500000e2ac783b */ /* 0x000eae0000004200 */
[C---:B-1----:R-:W-:Y:S08]  /*72e0*/  HMMA.16816.F32 R64, R20.reuse, R152, R64 ;  /* 0x000000981440723c */ /* 0x042ff00000001840 */
[C---:B------:R-:W-:Y:S01]  /*72f0*/  HMMA.16816.F32 R68, R20.reuse, R154, R68 ;  /* 0x0000009a1444723c */ /* 0x040fe20000001844 */
[----:B------:R-:W1:Y:S07]  /*7300*/  LDSM.16.MT88.4 R152, [R225+0x15000] ;  /* 0x01500000e198783b */ /* 0x000e6e0000004200 */
[C---:B---3--:R-:W-:Y:S08]  /*7310*/  HMMA.16816.F32 R72, R20.reuse, R156, R72 ;  /* 0x0000009c1448723c */ /* 0x048ff00000001848 */
[C---:B------:R-:W-:Y:S01]  /*7320*/  HMMA.16816.F32 R76, R20.reuse, R158, R76 ;  /* 0x0000009e144c723c */ /* 0x040fe2000000184c */
[----:B------:R-:W3:Y:S07]  /*7330*/  LDSM.16.MT88.4 R156, [R224+0x15000] ;  /* 0x01500000e09c783b */ /* 0x000eee0000004200 */
[C---:B----4-:R-:W-:Y:S08]  /*7340*/  HMMA.16816.F32 R80, R20.reuse, R160, R80 ;  /* 0x000000a01450723c */ /* 0x050ff00000001850 */
[C---:B------:R-:W-:Y:S01]  /*7350*/  HMMA.16816.F32 R84, R20.reuse, R162, R84 ;  /* 0x000000a21454723c */ /* 0x040fe20000001854 */
[----:B------:R-:W-:Y:S07]  /*7360*/  LDSM.16.MT88.4 R160, [R226+0x17000] ;  /* 0x01700000e2a0783b */ /* 0x000fee0000004200 */
[C---:B-----5:R-:W-:Y:S08]  /*7370*/  HMMA.16816.F32 R88, R20.reuse, R24, R88 ;  /* 0x000000181458723c */ /* 0x060ff00000001858 */
[C---:B------:R-:W-:Y:S01]  /*7380*/  HMMA.16816.F32 R92, R20.reuse, R26, R92 ;  /* 0x0000001a145c723c */ /* 0x040fe2000000185c */
[----:B------:R-:W4:Y:S07]  /*7390*/  LDSM.16.MT88.4 R24, [R228+0x17000] ;  /* 0x01700000e418783b */ /* 0x000f2e0000004200 */
[C---:B------:R-:W-:Y:S08]  /*73a0*/  HMMA.16816.F32 R96, R20.reuse, R168, R96 ;  /* 0x000000a81460723c */ /* 0x040ff00000001860 */
[C---:B------:R-:W-:Y:S01]  /*73b0*/  HMMA.16816.F32 R100, R20.reuse, R170, R100 ;  /* 0x000000aa1464723c */ /* 0x040fe20000001864 */
[----:B------:R-:W-:Y:S07]  /*73c0*/  LDSM.16.MT88.4 R168, [R228+0x15800] ;  /* 0x01580000e4a8783b */ /* 0x000fee0000004200 */
[C---:B--2---:R-:W-:Y:S08]  /*73d0*/  HMMA.16816.F32 R104, R20.reuse, R172, R104 ;  /* 0x000000ac1468723c */ /* 0x044ff00000001868 */
[C---:B------:R-:W-:Y:S01]  /*73e0*/  HMMA.16816.F32 R108, R20.reuse, R174, R108 ;  /* 0x000000ae146c723c */ /* 0x040fe2000000186c */
[----:B------:R-:W-:Y:S07]  /*73f0*/  LDSM.16.MT88.4 R172, [R225+0x15800] ;  /* 0x01580000e1ac783b */ /* 0x000fee0000004200 */
[C---:B-1----:R-:W-:Y:S08]  /*7400*/  HMMA.16816.F32 R112, R20.reuse, R152, R112 ;  /* 0x000000981470723c */ /* 0x042ff00000001870 */
[C---:B------:R-:W-:Y:S01]  /*7410*/  HMMA.16816.F32 R116, R20.reuse, R154, R116 ;  /* 0x0000009a1474723c */ /* 0x040fe20000001874 */
[----:B------:R-:W1:Y:S07]  /*7420*/  LDSM.16.MT88.4 R152, [R224+0x17000] ;  /* 0x01700000e098783b */ /* 0x000e6e0000004200 */
[C---:B---3--:R-:W-:Y:S08]  /*7430*/  HMMA.16816.F32 R120, R20.reuse, R156, R120 ;  /* 0x0000009c1478723c */ /* 0x048ff00000001878 */
[C---:B------:R-:W-:Y:S01]  /*7440*/  HMMA.16816.F32 R124, R20.reuse, R158, R124 ;  /* 0x0000009e147c723c */ /* 0x040fe2000000187c */
[----:B------:R-:W-:Y:S07]  /*7450*/  LDSM.16.MT88.4 R156, [R225+0x11800] ;  /* 0x01180000e19c783b */ /* 0x000fee0000004200 */
[C---:B----4-:R-:W-:Y:S08]  /*7460*/  HMMA.16816.F32 R128, R20.reuse, R24, R128 ;  /* 0x000000181480723c */ /* 0x050ff00000001880 */
[C---:B------:R-:W-:Y:S01]  /*7470*/  HMMA.16816.F32 R132, R20.reuse, R26, R132 ;  /* 0x0000001a1484723c */ /* 0x040fe20000001884 */
[----:B------:R-:W2:Y:S07]  /*7480*/  LDSM.16.MT88.4 R24, [R228+0x11800] ;  /* 0x01180000e418783b */ /* 0x000eae0000004200 */
[C---:B------:R-:W-:Y:S08]  /*7490*/  HMMA.16816.F32 R136, R20.reuse, R160, R136 ;  /* 0x000000a01488723c */ /* 0x040ff00000001888 */
[C---:B------:R-:W-:Y:S08]  /*74a0*/  HMMA.16816.F32 R12, R20.reuse, R162, R12 ;  /* 0x000000a2140c723c */ /* 0x040ff0000000180c */
[C---:B------:R-:W-:Y:S08]  /*74b0*/  HMMA.16816.F32 R140, R20.reuse, R28, R140 ;  /* 0x0000001c148c723c */ /* 0x040ff0000000188c */
[C---:B------:R-:W-:Y:S01]  /*74c0*/  HMMA.16816.F32 R144, R20.reuse, R30, R144 ;  /* 0x0000001e1490723c */ /* 0x040fe20000001890 */
[----:B------:R-:W3:Y:S07]  /*74d0*/  LDSM.16.MT88.4 R28, [R224+0x11800] ;  /* 0x01180000e01c783b */ /* 0x000eee0000004200 */
[C---:B-1----:R-:W-:Y:S08]  /*74e0*/  HMMA.16816.F32 R16, R20.reuse, R152, R16 ;  /* 0x000000981410723c */ /* 0x042ff00000001810 */
[----:B------:R-:W-:Y:S01]  /*74f0*/  HMMA.16816.F32 R148, R20, R154, R148 ;  /* 0x0000009a1494723c */ /* 0x000fe20000001894 */
[----:B------:R-:W-:Y:S06]  /*7500*/  LDSM.16.MT88.4 R152, [R224+0x13800] ;  /* 0x01380000e098783b */ /* 0x000fec0000004200 */
[----:B------:R-:W-:Y:S01]  /*7510*/  F2FP.PACK_AB R20, R189, R188 ;  /* 0x000000bcbd14723e */ /* 0x000fe200000000ff */
[----:B------:R-:W-:Y:S01]  /*7520*/  FADD.FTZ R188, R188, R185 ;  /* 0x000000b9bcbc7221 */ /* 0x000fe20000010000 */
[----:B------:R-:W-:Y:S03]  /*7530*/  F2FP.PACK_AB R21, R191, R190 ;  /* 0x000000bebf15723e */ /* 0x000fe600000000ff */
[----:B------:R-:W-:Y:S01]  /*7540*/  F2FP.PACK_AB R22, R196, R205 ;  /* 0x000000cdc416723e */ /* 0x000fe200000000ff */
[----:B------:R-:W-:Y:S01]  /*7550*/  FADD.FTZ R190, R190, R187 ;  /* 0x000000bbbebe7221 */ /* 0x000fe20000010000 */
[----:B------:R-:W-:Y:S01]  /*7560*/  F2FP.PACK_AB R23, R195, R206 ;  /* 0x000000cec317723e */ /* 0x000fe200000000ff */
[----:B------:R-:W-:Y:S02]  /*7570*/  FADD.FTZ R188, R189, R188 ;  /* 0x000000bcbdbc7221 */ /* 0x000fe40000010000 */
[----:B------:R-:W-:Y:S02]  /*7580*/  FADD.FTZ R191, R191, R190 ;  /* 0x000000bebfbf7221 */ /* 0x000fe40000010000 */
[----:B------:R-:W-:Y:S02]  /*7590*/  FADD.FTZ R205, R205, R188 ;  /* 0x000000bccdcd7221 */ /* 0x000fe40000010000 */
[C---:B--2---:R-:W-:Y:S01]  /*75a0*/  HMMA.16816.F32 R160, R20.reuse, R24, R8 ;  /* 0x0000001814a0723c */ /* 0x044fe20000001808 */
[----:B------:R-:W1:Y:S02]  /*75b0*/  LDSM.16.MT88.4 R8, [R228+0x13800] ;  /* 0x01380000e408783b */ /* 0x000e640000004200 */
[----:B------:R-:W-:Y:S02]  /*75c0*/  FADD.FTZ R206, R206, R191 ;  /* 0x000000bfcece7221 */ /* 0x000fe40000010000 */
[----:B------:R-:W-:Y:S02]  /*75d0*/  FADD.FTZ R251, R196, R205 ;  /* 0x000000cdc4fb7221 */ /* 0x000fe40000010000 */
[----:B------:R-:W-:Y:S01]  /*75e0*/  FADD.FTZ R249, R195, R206 ;  /* 0x000000cec3f97221 */ /* 0x000fe20000010000 */
[C---:B------:R-:W-:Y:S01]  /*75f0*/  HMMA.16816.F32 R36, R20.reuse, R26, R36 ;  /* 0x0000001a1424723c */ /* 0x040fe20000001824 */
[----:B------:R-:W2:Y:S07]  /*7600*/  LDSM.16.MT88.4 R24, [R226+0x13800] ;  /* 0x01380000e218783b */ /* 0x000eae0000004200 */
[C---:B------:R-:W-:Y:S08]  /*7610*/  HMMA.16816.F32 R40, R20.reuse, R32, R40 ;  /* 0x000000201428723c */ /* 0x040ff00000001828 */
[C---:B------:R-:W-:Y:S01]  /*7620*/  HMMA.16816.F32 R44, R20.reuse, R34, R44 ;  /* 0x00000022142c723c */ /* 0x040fe2000000182c */
[----:B------:R-:W4:Y:S07]  /*7630*/  LDSM.16.MT88.4 R32, [R225+0x13800] ;  /* 0x01380000e120783b */ /* 0x000f2e0000004200 */
[C---:B------:R-:W-:Y:S08]  /*7640*/  HMMA.16816.F32 R48, R20.reuse, R156, R48 ;  /* 0x0000009c1430723c */ /* 0x040ff00000001830 */
[C---:B------:R-:W-:Y:S01]  /*7650*/  HMMA.16816.F32 R52, R20.reuse, R158, R52 ;  /* 0x0000009e1434723c */ /* 0x040fe20000001834 */
[----:B------:R-:W5:Y:S07]  /*7660*/  LDSM.16.MT88.4 R156, [R226+0x15800] ;  /* 0x01580000e29c783b */ /* 0x000f6e0000004200 */
[C---:B---3--:R-:W-:Y:S08]  /*7670*/  HMMA.16816.F32 R56, R20.reuse, R28, R56 ;  /* 0x0000001c1438723c */ /* 0x048ff00000001838 */
[C---:B------:R-:W-:Y:S01]  /*7680*/  HMMA.16816.F32 R60, R20.reuse, R30, R60 ;  /* 0x0000001e143c723c */ /* 0x040fe2000000183c */
[----:B------:R-:W3:Y:S07]  /*7690*/  LDSM.16.MT88.4 R28, [R228+0x17800] ;  /* 0x01780000e41c783b */ /* 0x000eee0000004200 */
[C---:B-1----:R-:W-:Y:S08]  /*76a0*/  HMMA.16816.F32 R64, R20.reuse, R8, R64 ;  /* 0x000000081440723c */ /* 0x042ff00000001840 */
[C---:B------:R-:W-:Y:S01]  /*76b0*/  HMMA.16816.F32 R68, R20.reuse, R10, R68 ;  /* 0x0000000a1444723c */ /* 0x040fe20000001844 */
[----:B------:R-:W1:Y:S07]  /*76c0*/  LDSM.16.MT88.4 R8, [R226+0x17800] ;  /* 0x01780000e208783b */ /* 0x000e6e0000004200 */
[C---:B--2---:R-:W-:Y:S08]  /*76d0*/  HMMA.16816.F32 R72, R20.reuse, R24, R72 ;  /* 0x000000181448723c */ /* 0x044ff00000001848 */
[C---:B------:R-:W-:Y:S01]  /*76e0*/  HMMA.16816.F32 R76, R20.reuse, R26, R76 ;  /* 0x0000001a144c723c */ /* 0x040fe2000000184c */
[----:B------:R-:W2:Y:S07]  /*76f0*/  LDSM.16.MT88.4 R24, [R225+0x17800] ;  /* 0x01780000e118783b */ /* 0x000eae0000004200 */
[C---:B----4-:R-:W-:Y:S08]  /*7700*/  HMMA.16816.F32 R80, R20.reuse, R32, R80 ;  /* 0x000000201450723c */ /* 0x050ff00000001850 */
[C---:B------:R-:W-:Y:S08]  /*7710*/  HMMA.16816.F32 R84, R20.reuse, R34, R84 ;  /* 0x000000221454723c */ /* 0x040ff00000001854 */
[C---:B------:R-:W-:Y:S08]  /*7720*/  HMMA.16816.F32 R88, R20.reuse, R152, R88 ;  /* 0x000000981458723c */ /* 0x040ff00000001858 */
[C---:B------:R-:W-:Y:S08]  /*7730*/  HMMA.16816.F32 R92, R20.reuse, R154, R92 ;  /* 0x0000009a145c723c */ /* 0x040ff0000000185c */
[C---:B------:R-:W-:Y:S08]  /*7740*/  HMMA.16816.F32 R96, R20.reuse, R168, R96 ;  /* 0x000000a81460723c */ /* 0x040ff00000001860 */
[C---:B------:R-:W-:Y:S08]  /*7750*/  HMMA.16816.F32 R100, R20.reuse, R170, R100 ;  /* 0x000000aa1464723c */ /* 0x040ff00000001864 */
[C---:B-----5:R-:W-:Y:S08]  /*7760*/  HMMA.16816.F32 R104, R20.reuse, R156, R104 ;  /* 0x0000009c1468723c */ /* 0x060ff00000001868 */
[C---:B------:R-:W-:Y:S08]  /*7770*/  HMMA.16816.F32 R108, R20.reuse, R158, R108 ;  /* 0x0000009e146c723c */ /* 0x040ff0000000186c */
[C---:B------:R-:W-:Y:S08]  /*7780*/  HMMA.16816.F32 R112, R20.reuse, R172, R112 ;  /* 0x000000ac1470723c */ /* 0x040ff00000001870 */
[C---:B------:R-:W-:Y:S08]  /*7790*/  HMMA.16816.F32 R116, R20.reuse, R174, R116 ;  /* 0x000000ae1474723c */ /* 0x040ff00000001874 */
[C---:B------:R-:W-:Y:S08]  /*77a0*/  HMMA.16816.F32 R120, R20.reuse, R176, R120 ;  /* 0x000000b01478723c */ /* 0x040ff00000001878 */
[C---:B------:R-:W-:Y:S08]  /*77b0*/  HMMA.16816.F32 R124, R20.reuse, R178, R124 ;  /* 0x000000b2147c723c */ /* 0x040ff0000000187c */
[C---:B---3--:R-:W-:Y:S08]  /*77c0*/  HMMA.16816.F32 R128, R20.reuse, R28, R128 ;  /* 0x0000001c1480723c */ /* 0x048ff00000001880 */
[C---:B------:R-:W-:Y:S01]  /*77d0*/  HMMA.16816.F32 R132, R20.reuse, R30, R132 ;  /* 0x0000001e1484723c */ /* 0x040fe20000001884 */
[----:B------:R-:W3:Y:S07]  /*77e0*/  LDSM.16.MT88.4 R28, [R224+0x17800] ;  /* 0x01780000e01c783b */ /* 0x000eee0000004200 */
[C---:B-1----:R-:W-:Y:S08]  /*77f0*/  HMMA.16816.F32 R136, R20.reuse, R8, R136 ;  /* 0x000000081488723c */ /* 0x042ff00000001888 */
[C---:B------:R-:W-:Y:S08]  /*7800*/  HMMA.16816.F32 R156, R20.reuse, R10, R12 ;  /* 0x0000000a149c723c */ /* 0x040ff0000000180c */
[C---:B--2---:R-:W-:Y:S08]  /*7810*/  HMMA.16816.F32 R140, R20.reuse, R24, R140 ;  /* 0x00000018148c723c */ /* 0x044ff0000000188c */
[C---:B------:R-:W-:Y:S08]  /*7820*/  HMMA.16816.F32 R144, R20.reuse, R26, R144 ;  /* 0x0000001a1490723c */ /* 0x040ff00000001890 */
[C---:B---3--:R-:W-:Y:S08]  /*7830*/  HMMA.16816.F32 R152, R20.reuse, R28, R16 ;  /* 0x0000001c1498723c */ /* 0x048ff00000001810 */
[----:B------:R-:W-:Y:S01]  /*7840*/  HMMA.16816.F32 R148, R20, R30, R148 ;  /* 0x0000001e1494723c */ /* 0x000fe20000001894 */
[----:B------:R-:W-:-:S07]  /*7850*/  @P0 BRA `(.L_x_7) ;  /* 0xffffd1c000000947 */ /* 0x000fce000383ffff */
.L_x_6:
[----:B------:R-:W1:Y:S01]  /*7860*/  SHFL.BFLY PT, R2, R251, 0x2, 0x1f ;  /* 0x0c401f00fb027f89 */ /* 0x000e6200000e0000 */
[----:B------:R-:W-:Y:S01]  /*7870*/  MOV R4, 0x3f800000 ;  /* 0x3f80000000047802 */ /* 0x000fe20000000f00 */
[----:B------:R-:W2:Y:S01]  /*7880*/  S2UR UR6, SR_CTAID.Y ;  /* 0x00000000000679c3 */ /* 0x000ea20000002600 */
[----:B------:R-:W-:Y:S01]  /*7890*/  MOV R5, 0x3f800000 ;  /* 0x3f80000000057802 */ /* 0x000fe20000000f00 */
[----:B------:R-:W3:Y:S01]  /*78a0*/  SHFL.BFLY PT, R0, R249, 0x2, 0x1f ;  /* 0x0c401f00f9007f89 */ /* 0x000ee200000e0000 */
[----:B------:R-:W-:Y:S01]  /*78b0*/  UISETP.NE.AND UP0, UPT, UR9, -0x1, UPT ;  /* 0xffffffff0900788c */ /* 0x000fe2000bf05270 */
[----:B------:R-:W-:Y:S01]  /*78c0*/  BSSY B0, `(.L_x_10) ;  /* 0x000018b000007945 */ /* 0x000fe20003800000 */
[----:B------:R-:W-:-:S02]  /*78d0*/  ULDC.64 UR4, c[0x0][0x1e8] ;  /* 0x00007a0000047ab9 */ /* 0x000fc40000000a00 */
[----:B------:R-:W-:Y:S01]  /*78e0*/  ULDC UR8, c[0x0][0x214] ;  /* 0x0000850000087ab9 */ /* 0x000fe20000000800 */
[----:B------:R-:W4:Y:S01]  /*78f0*/  S2UR UR10, SR_CTAID.X ;  /* 0x00000000000a79c3 */ /* 0x000f220000002500 */
[----:B------:R-:W-:Y:S02]  /*7900*/  UMOV UR24, URZ ;  /* 0x0000003f00187c82 */ /* 0x000fe40008000000 */
[----:B------:R-:W-:-:S03]  /*7910*/  UMOV UR25, URZ ;  /* 0x0000003f00197c82 */ /* 0x000fc60008000000 */
[----:B------:R-:W-:Y:S02]  /*7920*/  @UP0 UIMAD.WIDE.U32 UR18, UR9, UR4, URZ ;  /* 0x00000004091202a5 */ /* 0x000fe4000f8e003f */
[----:B------:R-:W5:Y:S02]  /*7930*/  S2UR UR11, SR_CTAID.Z ;  /* 0x00000000000b79c3 */ /* 0x000f640000002700 */
[----:B------:R-:W-:-:S03]  /*7940*/  @UP0 UIMAD UR7, UR9, UR5, UR19 ;  /* 0x00000005090702a4 */ /* 0x000fc6000f8e0213 */
[----:B------:R-:W-:Y:S01]  /*7950*/  ULDC.64 UR4, c[0x0][0x1e0] ;  /* 0x0000780000047ab9 */ /* 0x000fe20000000a00 */
[----:B-1----:R-:W-:Y:S01]  /*7960*/  FADD.FTZ R9, R2, R251 ;  /* 0x000000fb02097221 */ /* 0x002fe20000010000 */
[----:B--2---:R-:W-:Y:S01]  /*7970*/  @!UP0 USHF.R.S32.HI UR13, URZ, 0x1f, UR6 ;  /* 0x0000001f3f0d8899 */ /* 0x004fe20008011406 */
[----:B---3--:R-:W-:-:S03]  /*7980*/  FADD.FTZ R7, R0, R249 ;  /* 0x000000f900077221 */ /* 0x008fc60000010000 */
[----:B------:R-:W1:Y:S01]  /*7990*/  SHFL.BFLY PT, R2, R9, 0x1, 0x1f ;  /* 0x0c201f0009027f89 */ /* 0x000e6200000e0000 */
[----:B------:R-:W-:Y:S02]  /*79a0*/  @!UP0 UIMAD UR13, UR13, UR4, URZ ;  /* 0x000000040d0d82a4 */ /* 0x000fe4000f8e023f */
[----:B------:R-:W-:Y:S01]  /*79b0*/  @!UP0 UIMAD.WIDE.U32 UR22, UR6, UR4, URZ ;  /* 0x00000004061682a5 */ /* 0x000fe2000f8e003f */
[----:B------:R-:W2:Y:S01]  /*79c0*/  SHFL.BFLY PT, R0, R7, 0x1, 0x1f ;  /* 0x0c201f0007007f89 */ /* 0x000ea200000e0000 */
[----:B------:R-:W-:Y:S02]  /*79d0*/  @!UP0 UIMAD UR13, UR6, UR5, UR13 ;  /* 0x00000005060d82a4 */ /* 0x000fe4000f8e020d */
[----:B------:R-:W-:Y:S02]  /*79e0*/  ULDC.U8 UR4, c[0x0][0x329] ;  /* 0x0000ca4000047ab9 */ /* 0x000fe40000000000 */
[----:B------:R-:W-:Y:S02]  /*79f0*/  UISETP.NE.AND UP1, UPT, UR4, URZ, UPT ;  /* 0x0000003f0400728c */ /* 0x000fe4000bf25270 */
[----:B------:R-:W-:-:S02]  /*7a00*/  ULDC.U8 UR5, c[0x0][0x328] ;  /* 0x0000ca0000057ab9 */ /* 0x000fc40000000000 */
[----:B------:R-:W-:Y:S02]  /*7a10*/  UISETP.NE.AND UP2, UPT, UR5, URZ, UPT ;  /* 0x0000003f0500728c */ /* 0x000fe4000bf45270 */
[----:B------:R-:W-:Y:S02]  /*7a20*/  @!UP0 UIADD3 UR7, UR23, UR13, URZ ;  /* 0x0000000d17078290 */ /* 0x000fe4000fffe03f */
[----:B------:R-:W-:Y:S02]  /*7a30*/  UISETP.NE.OR UP3, UPT, UR4, URZ, !UP2 ;  /* 0x0000003f0400728c */ /* 0x000fe4000d765670 */
[----:B------:R-:W-:Y:S02]  /*7a40*/  ULDC UR5, c[0x0][0x234] ;  /* 0x00008d0000057ab9 */ /* 0x000fe40000000800 */
[----:B------:R-:W-:Y:S02]  /*7a50*/  @UP1 ULDC UR14, c[0x0][0x210] ;  /* 0x00008400000e1ab9 */ /* 0x000fe40000000800 */
[----:B------:R-:W-:Y:S01]  /*7a60*/  @UP1 UIMAD UR14, UR14, UR8, URZ ;  /* 0x000000080e0e12a4 */ /* 0x000fe2000f8e023f */
[----:B-1----:R-:W-:Y:S01]  /*7a70*/  FADD.FTZ R2, R9, R2 ;  /* 0x0000000209027221 */ /* 0x002fe20000010000 */
[----:B------:R-:W-:-:S02]  /*7a80*/  @!UP1 USEL UR14, UR8, UR5, !UP2 ;  /* 0x00000005080e9287 */ /* 0x000fc4000d000000 */
[----:B------:R-:W-:Y:S01]  /*7a90*/  ULDC UR4, c[0x0][0x1c0] ;  /* 0x0000700000047ab9 */ /* 0x000fe20000000800 */
[----:B--2---:R-:W-:Y:S01]  /*7aa0*/  FADD.FTZ R0, R7, R0 ;  /* 0x0000000007007221 */ /* 0x004fe20000010000 */
[----:B------:R-:W-:Y:S01]  /*7ab0*/  FSETP.NE.FTZ.AND P4, PT, R2, RZ, PT ;  /* 0x000000ff0200720b */ /* 0x000fe20003f95000 */
[----:B------:R-:W-:Y:S02]  /*7ac0*/  @UP1 UMOV UR19, 0x1 ;  /* 0x0000000100131882 */ /* 0x000fe40000000000 */
[----:B------:R-:W-:Y:S01]  /*7ad0*/  @!UP1 UIMAD UR19, UR14, UR4, URZ ;  /* 0x000000040e1392a4 */ /* 0x000fe2000f8e023f */
[----:B------:R-:W-:Y:S01]  /*7ae0*/  FSETP.NE.FTZ.AND P3, PT, R0, RZ, PT ;  /* 0x000000ff0000720b */ /* 0x000fe20003f75000 */
[----:B------:R-:W-:Y:S02]  /*7af0*/  @!UP3 UIMAD UR21, UR6, UR8, URZ ;  /* 0x000000080615b2a4 */ /* 0x000fe4000f8e023f */
[----:B------:R-:W-:Y:S02]  /*7b00*/  @UP1 ULDC UR20, c[0x0][0x210] ;  /* 0x0000840000141ab9 */ /* 0x000fe40000000800 */
[----:B------:R-:W-:-:S02]  /*7b10*/  UIMAD UR4, UR6, UR19, URZ ;  /* 0x00000013060472a4 */ /* 0x000fc4000f8e023f */
[----:B------:R-:W-:Y:S02]  /*7b20*/  @!UP1 UMOV UR20, 0x1 ;  /* 0x0000000100149882 */ /* 0x000fe40000000000 */
[----:B------:R-:W1:Y:S01]  /*7b30*/  @P4 MUFU.RCP R4, R2 ;  /* 0x0000000200044308 */ /* 0x000e620000001000 */
[----:B------:R-:W-:Y:S02]  /*7b40*/  @!UP3 USEL UR21, UR21, UR9, !UP0 ;  /* 0x000000091515b287 */ /* 0x000fe4000c000000 */
[----:B----4-:R-:W-:Y:S02]  /*7b50*/  UIMAD UR5, UR10, UR20, URZ ;  /* 0x000000140a0572a4 */ /* 0x010fe4000f8e023f */
[----:B------:R-:W-:Y:S02]  /*7b60*/  USEL UR4, UR4, URZ, UP3 ;  /* 0x0000003f04047287 */ /* 0x000fe40009800000 */
[----:B------:R-:W-:Y:S01]  /*7b70*/  USHF.L.U32 UR5, UR5, 0x6, URZ ;  /* 0x0000000605057899 */ /* 0x000fe2000800063f */
[----:B------:R-:W2:Y:S01]  /*7b80*/  @P3 MUFU.RCP R5, R0 ;  /* 0x0000000000053308 */ /* 0x000ea20000001000 */
[----:B-----5:R-:W-:-:S02]  /*7b90*/  UIMAD UR14, UR11, UR14, UR4 ;  /* 0x0000000e0b0e72a4 */ /* 0x020fc4000f8e0204 */
[----:B------:R-:W-:Y:S02]  /*7ba0*/  @!UP3 UMOV UR24, UR21 ;  /* 0x000000150018bc82 */ /* 0x000fe40008000000 */
[----:B------:R-:W-:Y:S02]  /*7bb0*/  USHF.R.S32.HI UR4, URZ, 0x1f, UR5 ;  /* 0x0000001f3f047899 */ /* 0x000fe40008011405 */
[----:B------:R-:W-:Y:S01]  /*7bc0*/  @!UP3 USHF.R.S32.HI UR25, URZ, 0x1f, UR21 ;  /* 0x0000001f3f19b899 */ /* 0x000fe20008011415 */
[C---:B-1----:R-:W-:Y:S01]  /*7bd0*/  FMUL.FTZ R160, R4.reuse, R160 ;  /* 0x000000a004a07220 */ /* 0x042fe20000410000 */
[----:B------:R-:W1:Y:S01]  /*7be0*/  @P4 MUFU.LG2 R2, R2 ;  /* 0x0000000200024308 */ /* 0x000e620000000c00 */
[C---:B------:R-:W-:Y:S01]  /*7bf0*/  FMUL.FTZ R161, R4.reuse, R161 ;  /* 0x000000a104a17220 */ /* 0x040fe20000410000 */
[----:B------:R-:W-:Y:S01]  /*7c00*/  USHF.R.S32.HI UR6, URZ, 0x1f, UR14 ;  /* 0x0000001f3f067899 */ /* 0x000fe2000801140e */
[C---:B------:R-:W-:Y:S01]  /*7c10*/  FMUL.FTZ R36, R4.reuse, R36 ;  /* 0x0000002404247220 */ /* 0x040fe20000410000 */
[----:B------:R-:W-:Y:S01]  /*7c20*/  UIADD3 UR5, UP2, UP1, UR5, UR24, UR14 ;  /* 0x0000001805057290 */ /* 0x000fe2000f95e00e */
[C---:B------:R-:W-:Y:S01]  /*7c30*/  FMUL.FTZ R37, R4.reuse, R37 ;  /* 0x0000002504257220 */ /* 0x040fe20000410000 */
[----:B------:R-:W-:Y:S01]  /*7c40*/  F2FP.PACK_AB R160, R161, R160 ;  /* 0x000000a0a1a0723e */ /* 0x000fe200000000ff */
[C---:B------:R-:W-:Y:S01]  /*7c50*/  FMUL.FTZ R40, R4.reuse, R40 ;  /* 0x0000002804287220 */ /* 0x040fe20000410000 */
[----:B------:R-:W3:Y:S01]  /*7c60*/  @P3 MUFU.LG2 R0, R0 ;  /* 0x0000000000003308 */ /* 0x000ee20000000c00 */
[C---:B------:R-:W-:Y:S01]  /*7c70*/  FMUL.FTZ R41, R4.reuse, R41 ;  /* 0x0000002904297220 */ /* 0x040fe20000410000 */
[----:B------:R-:W-:Y:S01]  /*7c80*/  F2FP.PACK_AB R36, R37, R36 ;  /* 0x000000242524723e */ /* 0x000fe200000000ff */
[C---:B------:R-:W-:Y:S01]  /*7c90*/  FMUL.FTZ R44, R4.reuse, R44 ;  /* 0x0000002c042c7220 */ /* 0x040fe20000410000 */
[----:B------:R-:W-:Y:S01]  /*7ca0*/  UIADD3.X UR4, UR4, UR25, UR6, UP2, UP1 ;  /* 0x0000001904047290 */ /* 0x000fe200097e2406 */
[C---:B------:R-:W-:Y:S01]  /*7cb0*/  FMUL.FTZ R45, R4.reuse, R45 ;  /* 0x0000002d042d7220 */ /* 0x040fe20000410000 */
[----:B------:R-:W-:Y:S01]  /*7cc0*/  F2FP.PACK_AB R40, R41, R40 ;  /* 0x000000282928723e */ /* 0x000fe200000000ff */
[C---:B------:R-:W-:Y:S01]  /*7cd0*/  FMUL.FTZ R48, R4.reuse, R48 ;  /* 0x0000003004307220 */ /* 0x040fe20000410000 */
[----:B------:R-:W-:Y:S01]  /*7ce0*/  @!UP0 UMOV UR18, UR22 ;  /* 0x0000001600128c82 */ /* 0x000fe20008000000 */
[C---:B------:R-:W-:Y:S01]  /*7cf0*/  FMUL.FTZ R49, R4.reuse, R49 ;  /* 0x0000003104317220 */ /* 0x040fe20000410000 */
[----:B------:R-:W-:Y:S01]  /*7d00*/  F2FP.PACK_AB R44, R45, R44 ;  /* 0x0000002c2d2c723e */ /* 0x000fe200000000ff */
[----:B------:R-:W-:-:S02]  /*7d10*/  FMUL.FTZ R52, R4, R52 ;  /* 0x0000003404347220 */ /* 0x000fc40000410000 */
[C---:B------:R-:W-:Y:S01]  /*7d20*/  FMUL.FTZ R53, R4.reuse, R53 ;  /* 0x0000003504357220 */ /* 0x040fe20000410000 */
[----:B------:R-:W-:Y:S01]  /*7d30*/  F2FP.PACK_AB R48, R49, R48 ;  /* 0x000000303130723e */ /* 0x000fe200000000ff */
[C---:B------:R-:W-:Y:S02]  /*7d40*/  FMUL.FTZ R56, R4.reuse, R56 ;  /* 0x0000003804387220 */ /* 0x040fe40000410000 */
[C---:B------:R-:W-:Y:S01]  /*7d50*/  FMUL.FTZ R57, R4.reuse, R57 ;  /* 0x0000003904397220 */ /* 0x040fe20000410000 */
[----:B------:R-:W-:Y:S01]  /*7d60*/  F2FP.PACK_AB R52, R53, R52 ;  /* 0x000000343534723e */ /* 0x000fe200000000ff */
[C---:B------:R-:W-:Y:S02]  /*7d70*/  FMUL.FTZ R60, R4.reuse, R60 ;  /* 0x0000003c043c7220 */ /* 0x040fe40000410000 */
        /* <DEDUP_REMOVED lines=72> */
[----:B------:R-:W-:Y:S01]  /*8200*/  FMUL.FTZ R149, R4, R149 ;  /* 0x0000009504957220 */ /* 0x000fe20000410000 */
[----:B------:R-:W-:Y:S01]  /*8210*/  F2FP.PACK_AB R152, R153, R152 ;  /* 0x000000989998723e */ /* 0x000fe200000000ff */
[----:B------:R-:W4:Y:S01]  /*8220*/  S2R R4, SR_TID.X ;  /* 0x0000000000047919 */ /* 0x000f220000002100 */
[----:B--2---:R-:W-:-:S02]  /*8230*/  FMUL.FTZ R163, R5, R163 ;  /* 0x000000a305a37220 */ /* 0x004fc40000410000 */
[----:B------:R-:W-:Y:S01]  /*8240*/  FMUL.FTZ R162, R5, R162 ;  /* 0x000000a205a27220 */ /* 0x000fe20000410000 */
[----:B------:R-:W-:Y:S01]  /*8250*/  F2FP.PACK_AB R148, R149, R148 ;  /* 0x000000949594723e */ /* 0x000fe200000000ff */
[C---:B------:R-:W-:Y:S02]  /*8260*/  FMUL.FTZ R39, R5.reuse, R39 ;  /* 0x0000002705277220 */ /* 0x040fe40000410000 */
[----:B------:R-:W-:Y:S01]  /*8270*/  FMUL.FTZ R38, R5, R38 ;  /* 0x0000002605267220 */ /* 0x000fe20000410000 */
[----:B------:R-:W-:Y:S01]  /*8280*/  F2FP.PACK_AB R162, R163, R162 ;  /* 0x000000a2a3a2723e */ /* 0x000fe200000000ff */
[C---:B------:R-:W-:Y:S02]  /*8290*/  FMUL.FTZ R43, R5.reuse, R43 ;  /* 0x0000002b052b7220 */ /* 0x040fe40000410000 */
[----:B------:R-:W-:Y:S01]  /*82a0*/  FMUL.FTZ R42, R5, R42 ;  /* 0x0000002a052a7220 */ /* 0x000fe20000410000 */
[----:B------:R-:W-:Y:S01]  /*82b0*/  F2FP.PACK_AB R38, R39, R38 ;  /* 0x000000262726723e */ /* 0x000fe200000000ff */
[----:B------:R-:W-:-:S02]  /*82c0*/  FMUL.FTZ R47, R5, R47 ;  /* 0x0000002f052f7220 */ /* 0x000fc40000410000 */
[----:B------:R-:W-:Y:S01]  /*82d0*/  FMUL.FTZ R46, R5, R46 ;  /* 0x0000002e052e7220 */ /* 0x000fe20000410000 */
[----:B------:R-:W-:Y:S01]  /*82e0*/  F2FP.PACK_AB R42, R43, R42 ;  /* 0x0000002a2b2a723e */ /* 0x000fe200000000ff */
[C---:B------:R-:W-:Y:S02]  /*82f0*/  FMUL.FTZ R51, R5.reuse, R51 ;  /* 0x0000003305337220 */ /* 0x040fe40000410000 */
[----:B------:R-:W-:Y:S01]  /*8300*/  FMUL.FTZ R50, R5, R50 ;  /* 0x0000003205327220 */ /* 0x000fe20000410000 */
[----:B------:R-:W-:Y:S01]  /*8310*/  F2FP.PACK_AB R46, R47, R46 ;  /* 0x0000002e2f2e723e */ /* 0x000fe200000000ff */
[C---:B------:R-:W-:Y:S02]  /*8320*/  FMUL.FTZ R55, R5.reuse, R55 ;  /* 0x0000003705377220 */ /* 0x040fe40000410000 */
[C---:B------:R-:W-:Y:S01]  /*8330*/  FMUL.FTZ R54, R5.reuse, R54 ;  /* 0x0000003605367220 */ /* 0x040fe20000410000 */
[----:B----4-:R-:W-:Y:S01]  /*8340*/  SHF.R.S32.HI R7, RZ, 0x1f, R4 ;  /* 0x0000001fff077819 */ /* 0x010fe20000011404 */
[----:B------:R-:W-:Y:S01]  /*8350*/  FMUL.FTZ R59, R5, R59 ;  /* 0x0000003b053b7220 */ /* 0x000fe20000410000 */
[----:B------:R-:W-:Y:S01]  /*8360*/  F2FP.PACK_AB R50, R51, R50 ;  /* 0x000000323332723e */ /* 0x000fe200000000ff */
[----:B------:R-:W-:Y:S01]  /*8370*/  FMUL.FTZ R58, R5, R58 ;  /* 0x0000003a053a7220 */ /* 0x000fe20000410000 */
[-C--:B------:R-:W-:Y:S01]  /*8380*/  LEA.HI R6, R7, R4.reuse, RZ, 0x2 ;  /* 0x0000000407067211 */ /* 0x080fe200078f10ff */
[----:B------:R-:W-:Y:S01]  /*8390*/  FMUL.FTZ R63, R5, R63 ;  /* 0x0000003f053f7220 */ /* 0x000fe20000410000 */
[----:B------:R-:W-:Y:S01]  /*83a0*/  LEA.HI R7, R7, R4, RZ, 0x5 ;  /* 0x0000000407077211 */ /* 0x000fe200078f28ff */
[C---:B------:R-:W-:Y:S01]  /*83b0*/  FMUL.FTZ R62, R5.reuse, R62 ;  /* 0x0000003e053e7220 */ /* 0x040fe20000410000 */
[--C-:B------:R-:W-:Y:S01]  /*83c0*/  SHF.R.S32.HI R9, RZ, 0x2, R6.reuse ;  /* 0x00000002ff097819 */ /* 0x100fe20000011406 */
[C---:B------:R-:W-:Y:S01]  /*83d0*/  FMUL.FTZ R67, R5.reuse, R67 ;  /* 0x0000004305437220 */ /* 0x040fe20000410000 */
[----:B------:R-:W-:Y:S01]  /*83e0*/  SHF.R.S32.HI R8, RZ, 0x1f, R6 ;  /* 0x0000001fff087819 */ /* 0x000fe20000011406 */
[----:B------:R-:W-:Y:S01]  /*83f0*/  FMUL.FTZ R66, R5, R66 ;  /* 0x0000004205427220 */ /* 0x000fe20000410000 */
[----:B------:R-:W-:Y:S01]  /*8400*/  F2FP.PACK_AB R54, R55, R54 ;  /* 0x000000363736723e */ /* 0x000fe200000000ff */
[C---:B------:R-:W-:Y:S01]  /*8410*/  FMUL.FTZ R71, R5.reuse, R71 ;  /* 0x0000004705477220 */ /* 0x040fe20000410000 */
[----:B------:R-:W-:Y:S01]  /*8420*/  LEA.HI R8, R8, R9, RZ, 0x3 ;  /* 0x0000000908087211 */ /* 0x000fe200078f18ff */
[----:B------:R-:W-:Y:S01]  /*8430*/  FMUL.FTZ R70, R5, R70 ;  /* 0x0000004605467220 */ /* 0x000fe20000410000 */
[----:B------:R-:W-:Y:S01]  /*8440*/  F2FP.PACK_AB R58, R59, R58 ;  /* 0x0000003a3b3a723e */ /* 0x000fe200000000ff */
[C---:B------:R-:W-:Y:S01]  /*8450*/  FMUL.FTZ R75, R5.reuse, R75 ;  /* 0x0000004b054b7220 */ /* 0x040fe20000410000 */
[----:B------:R-:W-:Y:S01]  /*8460*/  LOP3.LUT R8, R8, 0xfffffff8, RZ, 0xc0, !PT ;  /* 0xfffffff808087812 */ /* 0x000fe200078ec0ff */
[----:B------:R-:W-:Y:S01]  /*8470*/  FMUL.FTZ R74, R5, R74 ;  /* 0x0000004a054a7220 */ /* 0x000fe20000410000 */
[----:B------:R-:W-:Y:S01]  /*8480*/  F2FP.PACK_AB R62, R63, R62 ;  /* 0x0000003e3f3e723e */ /* 0x000fe200000000ff */
[----:B------:R-:W-:Y:S01]  /*8490*/  FMUL.FTZ R79, R5, R79 ;  /* 0x0000004f054f7220 */ /* 0x000fe20000410000 */
[----:B------:R-:W-:Y:S01]  /*84a0*/  IADD3 R8, R9, -R8, RZ ;  /* 0x8000000809087210 */ /* 0x000fe20007ffe0ff */
[----:B------:R-:W-:Y:S01]  /*84b0*/  FMUL.FTZ R78, R5, R78 ;  /* 0x0000004e054e7220 */ /* 0x000fe20000410000 */
[----:B------:R-:W-:Y:S01]  /*84c0*/  F2FP.PACK_AB R66, R67, R66 ;  /* 0x000000424342723e */ /* 0x000fe200000000ff */
[C---:B------:R-:W-:Y:S01]  /*84d0*/  FMUL.FTZ R83, R5.reuse, R83 ;  /* 0x0000005305537220 */ /* 0x040fe20000410000 */
[C---:B------:R-:W-:Y:S01]  /*84e0*/  SHF.L.U32 R9, R8.reuse, 0x6, RZ ;  /* 0x0000000608097819 */ /* 0x040fe200000006ff */
[C---:B------:R-:W-:Y:S01]  /*84f0*/  FMUL.FTZ R82, R5.reuse, R82 ;  /* 0x0000005205527220 */ /* 0x040fe20000410000 */
[----:B------:R-:W-:Y:S01]  /*8500*/  LOP3.LUT R10, R8, 0x1, RZ, 0xc0, !PT ;  /* 0x00000001080a7812 */ /* 0x000fe200078ec0ff */
[----:B------:R-:W-:Y:S01]  /*8510*/  FMUL.FTZ R87, R5, R87 ;  /* 0x0000005705577220 */ /* 0x000fe20000410000 */
[----:B------:R-:W-:Y:S01]  /*8520*/  LOP3.LUT R9, R9, 0x1c0, RZ, 0xc0, !PT ;  /* 0x000001c009097812 */ /* 0x000fe200078ec0ff */
[C---:B------:R-:W-:Y:S01]  /*8530*/  FMUL.FTZ R86, R5.reuse, R86 ;  /* 0x0000005605567220 */ /* 0x040fe20000410000 */
[----:B------:R-:W-:Y:S01]  /*8540*/  ISETP.NE.U32.AND P0, PT, R10, 0x1, PT ;  /* 0x000000010a00780c */ /* 0x000fe20003f05070 */
[----:B------:R-:W-:Y:S01]  /*8550*/  FMUL.FTZ R91, R5, R91 ;  /* 0x0000005b055b7220 */ /* 0x000fe20000410000 */
[----:B------:R-:W-:Y:S01]  /*8560*/  LEA.HI R12, R9, R9, RZ, 0x1d ;  /* 0x00000009090c7211 */ /* 0x000fe200078fe8ff */
[C---:B------:R-:W-:Y:S01]  /*8570*/  FMUL.FTZ R90, R5.reuse, R90 ;  /* 0x0000005a055a7220 */ /* 0x040fe20000410000 */
[----:B------:R-:W-:Y:S01]  /*8580*/  R2P PR, R8, 0x6 ;  /* 0x0000000608007804 */ /* 0x000fe20000000000 */
[C---:B------:R-:W-:Y:S01]  /*8590*/  FMUL.FTZ R95, R5.reuse, R95 ;  /* 0x0000005f055f7220 */ /* 0x040fe20000410000 */
[----:B------:R-:W-:Y:S01]  /*85a0*/  MOV R8, 0x20 ;  /* 0x0000002000087802 */ /* 0x000fe20000000f00 */
[C---:B------:R-:W-:Y:S01]  /*85b0*/  FMUL.FTZ R94, R5.reuse, R94 ;  /* 0x0000005e055e7220 */ /* 0x040fe20000410000 */
[----:B------:R-:W-:Y:S01]  /*85c0*/  MOV R10, 0x40 ;  /* 0x00000040000a7802 */ /* 0x000fe20000000f00 */
[C---:B------:R-:W-:Y:S01]  /*85d0*/  FMUL.FTZ R99, R5.reuse, R99 ;  /* 0x0000006305637220 */ /* 0x040fe20000410000 */
[----:B------:R-:W-:Y:S01]  /*85e0*/  SEL R8, R8, 0xffffffe0, !P1 ;  /* 0xffffffe008087807 */ /* 0x000fe20004800000 */
[C---:B------:R-:W-:Y:S01]  /*85f0*/  FMUL.FTZ R98, R5.reuse, R98 ;  /* 0x0000006205627220 */ /* 0x040fe20000410000 */
[----:B------:R-:W-:Y:S01]  /*8600*/  SEL R10, R10, 0xffffffc0, !P2 ;  /* 0xffffffc00a0a7807 */ /* 0x000fe20005000000 */
[----:B------:R-:W-:Y:S01]  /*8610*/  FMUL.FTZ R103, R5, R103 ;  /* 0x0000006705677220 */ /* 0x000fe20000410000 */
[----:B------:R-:W-:Y:S01]  /*8620*/  F2FP.PACK_AB R70, R71, R70 ;  /* 0x000000464746723e */ /* 0x000fe200000000ff */
        /* <DEDUP_REMOVED lines=49> */
[----:B------:R-:W-:Y:S01]  /*8940*/  LOP3.LUT R5, R6, 0x3ffffffc, RZ, 0xc0, !PT ;  /* 0x3ffffffc06057812 */ /* 0x000fe200078ec0ff */
[----:B-1----:R-:W-:Y:S01]  /*8950*/  @P4 FMUL.FTZ R73, R2, 0.69314718246459960938 ;  /* 0x3f31721802494820 */ /* 0x002fe20000410000 */
[----:B------:R-:W-:Y:S01]  /*8960*/  SHF.R.S32.HI R6, RZ, 0x5, R7 ;  /* 0x00000005ff067819 */ /* 0x000fe20000011407 */
[----:B---3--:R-:W-:Y:S01]  /*8970*/  @P3 FMUL.FTZ R0, R0, 0.69314718246459960938 ;  /* 0x3f31721800003820 */ /* 0x008fe20000410000 */
[----:B------:R-:W-:Y:S02]  /*8980*/  IADD3 R5, -R5, R4, RZ ;  /* 0x0000000405057210 */ /* 0x000fe40007ffe1ff */
[----:B------:R-:W-:-:S02]  /*8990*/  F2FP.PACK_AB R154, R155, R154 ;  /* 0x0000009a9b9a723e */ /* 0x000fc400000000ff */
[----:B------:R-:W-:Y:S02]  /*89a0*/  LEA R5, R6, R5, 0x9 ;  /* 0x0000000506057211 */ /* 0x000fe400078e48ff */
[----:B------:R-:W-:Y:S02]  /*89b0*/  F2FP.PACK_AB R150, R151, R150 ;  /* 0x000000969796723e */ /* 0x000fe400000000ff */
[----:B------:R-:W-:Y:S02]  /*89c0*/  LEA R5, R5, R12, 0x1 ;  /* 0x0000000c05057211 */ /* 0x000fe400078e08ff */
[----:B------:R-:W-:Y:S02]  /*89d0*/  LOP3.LUT R7, R7, 0xffffffe0, RZ, 0xc0, !PT ;  /* 0xffffffe007077812 */ /* 0x000fe400078ec0ff */
[----:B------:R-:W-:Y:S02]  /*89e0*/  SHF.L.U32 R5, R5, 0x1, RZ ;  /* 0x0000000105057819 */ /* 0x000fe400000006ff */
[----:B------:R-:W-:-:S02]  /*89f0*/  IADD3 R4, -R7, R4, RZ ;  /* 0x0000000407047210 */ /* 0x000fc40007ffe1ff */
[C---:B------:R-:W-:Y:S01]  /*8a00*/  IADD3 R9, R5.reuse, -0x10, RZ ;  /* 0xfffffff005097810 */ /* 0x040fe20007ffe0ff */
[----:B------:R-:W-:Y:S01]  /*8a10*/  STS [R5], R160 ;  /* 0x000000a005007388 */ /* 0x000fe20000000800 */
[C---:B------:R-:W-:Y:S02]  /*8a20*/  @P0 IADD3 R9, R5.reuse, 0x10, RZ ;  /* 0x0000001005090810 */ /* 0x040fe40007ffe0ff */
[C---:B------:R-:W-:Y:S01]  /*8a30*/  IADD3 R11, R5.reuse, R8, RZ ;  /* 0x00000008050b7210 */ /* 0x040fe20007ffe0ff */
[----:B------:R-:W-:Y:S01]  /*8a40*/  STS [R5+0x400], R162 ;  /* 0x000400a205007388 */ /* 0x000fe20000000800 */
[-C--:B------:R-:W-:Y:S02]  /*8a50*/  IADD3 R13, R8, R9.reuse, RZ ;  /* 0x00000009080d7210 */ /* 0x080fe40007ffe0ff */
[----:B------:R-:W-:Y:S01]  /*8a60*/  IADD3 R15, R5, R10, RZ ;  /* 0x0000000a050f7210 */ /* 0x000fe20007ffe0ff */
[----:B------:R-:W-:Y:S01]  /*8a70*/  STS [R9], R36 ;  /* 0x0000002409007388 */ /* 0x000fe20000000800 */
[----:B------:R-:W-:-:S02]  /*8a80*/  IADD3 R17, R10, R9, RZ ;  /* 0x000000090a117210 */ /* 0x000fc40007ffe0ff */
[-C--:B------:R-:W-:Y:S01]  /*8a90*/  IADD3 R19, R11, R10.reuse, RZ ;  /* 0x0000000a0b137210 */ /* 0x080fe20007ffe0ff */
[----:B------:R-:W-:Y:S01]  /*8aa0*/  STS [R9+0x400], R38 ;  /* 0x0004002609007388 */ /* 0x000fe20000000800 */
[----:B------:R-:W-:Y:S02]  /*8ab0*/  IADD3 R21, R13, R10, RZ ;  /* 0x0000000a0d157210 */ /* 0x000fe40007ffe0ff */
[----:B------:R-:W-:Y:S01]  /*8ac0*/  LOP3.LUT P0, RZ, R4, 0x3, RZ, 0xc0, !PT ;  /* 0x0000000304ff7812 */ /* 0x000fe2000780c0ff */
[----:B------:R-:W-:Y:S01]  /*8ad0*/  STS [R11], R40 ;  /* 0x000000280b007388 */ /* 0x000fe20000000800 */
[----:B------:R-:W-:-:S03]  /*8ae0*/  SHF.R.S32.HI R7, RZ, 0x1f, R4 ;  /* 0x0000001fff077819 */ /* 0x000fc60000011404 */
[----:B------:R-:W-:Y:S01]  /*8af0*/  STS [R11+0x400], R42 ;  /* 0x0004002a0b007388 */ /* 0x000fe20000000800 */
[----:B------:R-:W-:Y:S02]  /*8b00*/  LEA.HI R4, R7, R4, RZ, 0x2 ;  /* 0x0000000407047211 */ /* 0x000fe400078f10ff */
[----:B------:R-:W-:Y:S01]  /*8b10*/  MOV R7, 0x7f800000 ;  /* 0x7f80000000077802 */ /* 0x000fe20000000f00 */
[----:B------:R-:W-:Y:S01]  /*8b20*/  STS [R13], R44 ;  /* 0x0000002c0d007388 */ /* 0x000fe20000000800 */
[----:B------:R-:W-:Y:S01]  /*8b30*/  SHF.R.S32.HI R75, RZ, 0x2, R4 ;  /* 0x00000002ff4b7819 */ /* 0x000fe20000011404 */
[----:B------:R-:W-:Y:S02]  /*8b40*/  @P3 FFMA.FTZ R7, R3, c[0x0][0x238], R0 ;  /* 0x00008e0003073a23 */ /* 0x000fe40000010000 */
[----:B------:R-:W-:Y:S04]  /*8b50*/  STS [R13+0x400], R46 ;  /* 0x0004002e0d007388 */ /* 0x000fe80000000800 */
[----:B------:R-:W-:Y:S04]  /*8b60*/  STS [R15], R48 ;  /* 0x000000300f007388 */ /* 0x000fe80000000800 */
[----:B------:R-:W-:Y:S04]  /*8b70*/  STS [R15+0x400], R50 ;  /* 0x000400320f007388 */ /* 0x000fe80000000800 */
[----:B------:R-:W-:Y:S04]  /*8b80*/  STS [R17], R52 ;  /* 0x0000003411007388 */ /* 0x000fe80000000800 */
[----:B------:R-:W-:Y:S04]  /*8b90*/  STS [R17+0x400], R54 ;  /* 0x0004003611007388 */ /* 0x000fe80000000800 */
[----:B------:R-:W-:Y:S04]  /*8ba0*/  STS [R19], R56 ;  /* 0x0000003813007388 */ /* 0x000fe80000000800 */
[----:B------:R-:W-:Y:S04]  /*8bb0*/  STS [R19+0x400], R58 ;  /* 0x0004003a13007388 */ /* 0x000fe80000000800 */
[----:B------:R-:W-:Y:S04]  /*8bc0*/  STS [R21], R60 ;  /* 0x0000003c15007388 */ /* 0x000fe80000000800 */
[----:B------:R-:W-:Y:S04]  /*8bd0*/  STS [R21+0x400], R62 ;  /* 0x0004003e15007388 */ /* 0x000fe80000000800 */
        /* <DEDUP_REMOVED lines=33> */
[----:B------:R1:W-:Y:S04]  /*8df0*/  STS [R5+0x6400], R130 ;  /* 0x0064008205007388 */ /* 0x0003e80000000800 */
[----:B------:R2:W-:Y:S04]  /*8e00*/  STS [R9+0x6000], R132 ;  /* 0x0060008409007388 */ /* 0x0005e80000000800 */
[----:B------:R2:W-:Y:S04]  /*8e10*/  STS [R9+0x6400], R134 ;  /* 0x0064008609007388 */ /* 0x0005e80000000800 */
[----:B------:R2:W-:Y:S04]  /*8e20*/  STS [R11+0x6000], R136 ;  /* 0x006000880b007388 */ /* 0x0005e80000000800 */
[----:B------:R2:W-:Y:S04]  /*8e30*/  STS [R11+0x6400], R138 ;  /* 0x0064008a0b007388 */ /* 0x0005e80000000800 */
[----:B------:R2:W-:Y:S04]  /*8e40*/  STS [R13+0x6000], R156 ;  /* 0x0060009c0d007388 */ /* 0x0005e80000000800 */
[----:B------:R2:W-:Y:S01]  /*8e50*/  STS [R13+0x6400], R158 ;  /* 0x0064009e0d007388 */ /* 0x0005e20000000800 */
[----:B-1----:R-:W-:-:S03]  /*8e60*/  SHF.R.S32.HI R5, RZ, 0x1f, R6 ;  /* 0x0000001fff057819 */ /* 0x002fc60000011406 */
[----:B------:R2:W-:Y:S01]  /*8e70*/  STS [R15+0x6000], R140 ;  /* 0x0060008c0f007388 */ /* 0x0005e20000000800 */
[----:B------:R-:W-:-:S03]  /*8e80*/  LEA.HI R5, R5, R6, RZ, 0x2 ;  /* 0x0000000605057211 */ /* 0x000fc600078f10ff */
[----:B------:R2:W-:Y:S01]  /*8e90*/  STS [R15+0x6400], R142 ;  /* 0x0064008e0f007388 */ /* 0x0005e20000000800 */
[----:B------:R-:W-:-:S03]  /*8ea0*/  LOP3.LUT R5, R5, 0xffffffc, RZ, 0xc0, !PT ;  /* 0x0ffffffc05057812 */ /* 0x000fc600078ec0ff */
[----:B------:R2:W-:Y:S01]  /*8eb0*/  STS [R17+0x6000], R144 ;  /* 0x0060009011007388 */ /* 0x0005e20000000800 */
[----:B------:R-:W-:Y:S02]  /*8ec0*/  IADD3 R6, -R5, R6, RZ ;  /* 0x0000000605067210 */ /* 0x000fe40007ffe1ff */
[----:B------:R-:W-:Y:S01]  /*8ed0*/  MOV R5, 0x7f800000 ;  /* 0x7f80000000057802 */ /* 0x000fe20000000f00 */
[----:B------:R2:W-:Y:S01]  /*8ee0*/  STS [R17+0x6400], R146 ;  /* 0x0064009211007388 */ /* 0x0005e20000000800 */
[----:B------:R-:W-:Y:S01]  /*8ef0*/  @P4 FFMA.FTZ R5, R164, c[0x0][0x238], R73 ;  /* 0x00008e00a4054a23 */ /* 0x000fe20000010049 */
[----:B------:R-:W-:Y:S02]  /*8f00*/  LEA R6, R6, R75, 0x4 ;  /* 0x0000004b06067211 */ /* 0x000fe400078e20ff */
[----:B------:R2:W-:Y:S04]  /*8f10*/  STS [R19+0x6000], R152 ;  /* 0x0060009813007388 */ /* 0x0005e80000000800 */
[----:B------:R2:W-:Y:S04]  /*8f20*/  STS [R19+0x6400], R154 ;  /* 0x0064009a13007388 */ /* 0x0005e80000000800 */
[----:B------:R2:W-:Y:S04]  /*8f30*/  STS [R21+0x6000], R148 ;  /* 0x0060009415007388 */ /* 0x0005e80000000800 */
[----:B------:R2:W-:Y:S04]  /*8f40*/  STS [R21+0x6400], R150 ;  /* 0x0064009615007388 */ /* 0x0005e80000000800 */
[----:B------:R-:W-:Y:S06]  /*8f50*/  BAR.SYNC.DEFER_BLOCKING 0x0 ;  /* 0x0000000000007b1d */ /* 0x000fec0000010000 */
[----:B------:R2:W1:Y:S04]  /*8f60*/  LDS.128 R64, [R237] ;  /* 0x00000000ed407984 */ /* 0x0004680000000c00 */
[----:B------:R2:W3:Y:S04]  /*8f70*/  LDS.128 R60, [R237+0x800] ;  /* 0x00080000ed3c7984 */ /* 0x0004e80000000c00 */
[----:B------:R2:W4:Y:S04]  /*8f80*/  LDS.128 R56, [R237+0x1000] ;  /* 0x00100000ed387984 */ /* 0x0005280000000c00 */
[----:B------:R2:W1:Y:S04]  /*8f90*/  LDS.128 R52, [R237+0x1800] ;  /* 0x00180000ed347984 */ /* 0x0004680000000c00 */
        /* <DEDUP_REMOVED lines=11> */
[----:B------:R2:W1:Y:S01]  /*9050*/  LDS.128 R68, [R237+0x7800] ;  /* 0x00780000ed447984 */ /* 0x0004620000000c00 */
[----:B------:R-:W-:Y:S05]  /*9060*/  @P0 BRA `(.L_x_11) ;  /* 0x0000010000000947 */ /* 0x000fea0003800000 */
[----:B---34-:R-:W-:Y:S01]  /*9070*/  UIMAD UR6, UR10, -0x40, UR15 ;  /* 0xffffffc00a0678a4 */ /* 0x018fe2000f8e020f */
[----:B------:R-:W-:-:S05]  /*9080*/  IADD3 R2, R6, 0x8, RZ ;  /* 0x0000000806027810 */ /* 0x000fca0007ffe0ff */
[----:B------:R-:W-:Y:S02]  /*9090*/  ISETP.GE.AND P3, PT, R6, UR6, PT ;  /* 0x0000000606007c0c */ /* 0x000fe4000bf66270 */
[----:B------:R-:W-:-:S11]  /*90a0*/  ISETP.GE.AND P2, PT, R2, UR6, PT ;  /* 0x0000000602007c0c */ /* 0x000fd6000bf46270 */
[----:B------:R-:W-:Y:S02]  /*90b0*/  @!P3 IMAD R0, R6, UR20, RZ ;  /* 0x000000140600bc24 */ /* 0x000fe4000f8e02ff */
[----:B------:R-:W-:-:S03]  /*90c0*/  @!P2 IMAD R2, R2, UR20, RZ ;  /* 0x000000140202ac24 */ /* 0x000fc6000f8e02ff */
[----:B------:R-:W-:Y:S02]  /*90d0*/  @!P3 IADD3 R3, P1, R0, UR5, RZ ;  /* 0x000000050003bc10 */ /* 0x000fe4000ff3e0ff */
[----:B------:R-:W-:Y:S02]  /*90e0*/  @!P2 IADD3 R73, P0, R2, UR5, RZ ;  /* 0x000000050249ac10 */ /* 0x000fe4000ff1e0ff */
[----:B------:R-:W-:Y:S02]  /*90f0*/  @!P3 LEA.HI.X.SX32 R0, R0, UR4, 0x1, P1 ;  /* 0x000000040000bc11 */ /* 0x000fe400088f0eff */
[----:B------:R-:W-:Y:S02]  /*9100*/  @!P2 LEA.HI.X.SX32 R2, R2, UR4, 0x1, P0 ;  /* 0x000000040202ac11 */ /* 0x000fe400080f0eff */
[----:B------:R-:W-:Y:S02]  /*9110*/  @!P3 LEA R74, P1, R3, c[0x0][0x200], 0x2 ;  /* 0x00008000034aba11 */ /* 0x000fe400078210ff */
[----:B------:R-:W-:-:S02]  /*9120*/  @!P2 LEA R72, P0, R73, c[0x0][0x200], 0x2 ;  /* 0x000080004948aa11 */ /* 0x000fc400078010ff */
[----:B------:R-:W-:Y:S02]  /*9130*/  @!P3 LEA.HI.X R75, R3, c[0x0][0x204], R0, 0x2, P1 ;  /* 0x00008100034bba11 */ /* 0x000fe400008f1400 */
[----:B------:R-:W-:-:S03]  /*9140*/  @!P2 LEA.HI.X R73, R73, c[0x0][0x204], R2, 0x2, P0 ;  /* 0x000081004949aa11 */ /* 0x000fc600000f1402 */
[----:B------:R3:W-:Y:S04]  /*9150*/  @!P3 STG.E [R74.64], R5 ;  /* 0x000000054a00b986 */ /* 0x0007e8000c101910 */
[----:B------:R3:W-:Y:S02]  /*9160*/  @!P2 STG.E [R72.64], R7 ;  /* 0x000000074800a986 */ /* 0x0007e4000c101910 */
.L_x_11:
[----:B---34-:R-:W-:Y:S05]  /*9170*/  BSYNC B0 ;  /* 0x0000000000007941 */ /* 0x018fea0003800000 */
.L_x_10:
[----:B------:R-:W3:Y:S01]  /*9180*/  S2R R3, SR_TID.X ;  /* 0x0000000000037919 */ /* 0x000ee20000002100 */
[----:B------:R-:W-:Y:S01]  /*9190*/  IADD3 R4, P0, R244, UR18, RZ ;  /* 0x00000012f4047c10 */ /* 0x000fe2000ff1e0ff */
[----:B------:R-:W-:Y:S01]  /*91a0*/  USHF.R.S32.HI UR6, URZ, 0x1f, UR11 ;  /* 0x0000001f3f067899 */ /* 0x000fe2000801140b */
[----:B------:R-:W-:Y:S01]  /*91b0*/  BSSY B0, `(.L_x_12) ;  /* 0x0000018000007945 */ /* 0x000fe20003800000 */
[----:B------:R-:W4:Y:S01]  /*91c0*/  S2R R0, SR_CTAID.Z ;  /* 0x0000000000007919 */ /* 0x000f220000002700 */
[----:B------:R-:W-:Y:S01]  /*91d0*/  IADD3.X R5, R245, UR7, RZ, P0, !PT ;  /* 0x00000007f5057c10 */ /* 0x000fe200087fe4ff */
[----:B------:R-:W-:-:S02]  /*91e0*/  ULDC.64 UR4, c[0x0][0x1f0] ;  /* 0x00007c0000047ab9 */ /* 0x000fc40000000a00 */
[----:B------:R-:W-:-:S04]  /*91f0*/  UIMAD UR4, UR6, UR4, URZ ;  /* 0x00000004060472a4 */ /* 0x000fc8000f8e023f */
[----:B------:R-:W-:Y:S01]  /*9200*/  UIMAD UR4, UR11, UR5, UR4 ;  /* 0x000000050b0472a4 */ /* 0x000fe2000f8e0204 */
[----:B---3--:R-:W-:-:S04]  /*9210*/  SHF.R.S32.HI R2, RZ, 0x1f, R3 ;  /* 0x0000001fff027819 */ /* 0x008fc80000011403 */
[----:B------:R-:W-:Y:S01]  /*9220*/  LEA.HI R2, R2, R3, RZ, 0x3 ;  /* 0x0000000302027211 */ /* 0x000fe200078f18ff */
[----:B----4-:R-:W-:-:S03]  /*9230*/  IMAD.WIDE.U32 R4, R0, c[0x0][0x1f0], R4 ;  /* 0x00007c0000047a25 */ /* 0x010fc600078e0004 */
[----:B------:R-:W-:Y:S02]  /*9240*/  SHF.R.S32.HI R2, RZ, 0x3, R2 ;  /* 0x00000003ff027819 */ /* 0x000fe40000011402 */
[----:B------:R-:W-:Y:S02]  /*9250*/  IADD3 R7, R5, UR4, RZ ;  /* 0x0000000405077c10 */ /* 0x000fe4000fffe0ff */
[----:B------:R-:W-:-:S13]  /*9260*/  ISETP.GE.AND P0, PT, R2, UR12, PT ;  /* 0x0000000c02007c0c */ /* 0x000fda000bf06270 */
[----:B------:R-:W-:Y:S05]  /*9270*/  @P0 BRA `(.L_x_13) ;  /* 0x000000b000000947 */ /* 0x000fea0003800000 */
[----:B------:R-:W-:Y:S01]  /*9280*/  MOV R6, R4 ;  /* 0x0000000400067202 */ /* 0x000fe20000000f00 */
[----:B------:R-:W-:-:S04]  /*9290*/  IMAD R3, R247, c[0x0][0x1e8], RZ ;  /* 0x00007a00f7037a24 */ /* 0x000fc800078e02ff */
[----:B------:R-:W-:-:S04]  /*92a0*/  IMAD.WIDE.U32 R72, R246, c[0x0][0x1e8], R6 ;  /* 0x00007a00f6487a25 */ /* 0x000fc800078e0006 */
[----:B------:R-:W-:Y:S01]  /*92b0*/  IMAD R0, R246, c[0x0][0x1ec], R3 ;  /* 0x00007b00f6007a24 */ /* 0x000fe200078e0203 */
[----:B------:R-:W-:-:S04]  /*92c0*/  LEA R74, P0, R72, c[0x0][0x1d0], 0x1 ;  /* 0x00007400484a7a11 */ /* 0x000fc800078008ff */
[----:B------:R-:W-:-:S04]  /*92d0*/  IADD3 R0, R73, R0, RZ ;  /* 0x0000000049007210 */ /* 0x000fc80007ffe0ff */
[----:B------:R-:W-:-:S05]  /*92e0*/  LEA.HI.X R75, R72, c[0x0][0x1d4], R0, 0x1, P0 ;  /* 0x00007500484b7a11 */ /* 0x000fca00000f0c00 */
[----:B-1----:R1:W-:Y:S04]  /*92f0*/  STG.E.128 [R74.64], R64 ;  /* 0x000000404a007986 */ /* 0x0023e8000c101d10 */
[----:B------:R1:W-:Y:S04]  /*9300*/  STG.E.128 [R74.64+0x80], R48 ;  /* 0x000080304a007986 */ /* 0x0003e8000c101d10 */
[----:B------:R1:W-:Y:S04]  /*9310*/  STG.E.128 [R74.64+0x100], R32 ;  /* 0x000100204a007986 */ /* 0x0003e8000c101d10 */
[----:B------:R1:W-:Y:S02]  /*9320*/  STG.E.128 [R74.64+0x180], R16 ;  /* 0x000180104a007986 */ /* 0x0003e4000c101d10 */
.L_x_13:
[----:B------:R-:W-:Y:S05]  /*9330*/  BSYNC B0 ;  /* 0x0000000000007941 */ /* 0x000fea0003800000 */
.L_x_12:
[----:B------:R-:W-:Y:S01]  /*9340*/  IADD3 R0, R2, 0x10, RZ ;  /* 0x0000001002007810 */ /* 0x000fe20007ffe0ff */
[----:B------:R-:W-:Y:S03]  /*9350*/  BSSY B0, `(.L_x_14) ;  /* 0x0000011000007945 */ /* 0x000fe60003800000 */
[----:B------:R-:W-:-:S13]  /*9360*/  ISETP.GE.AND P0, PT, R0, UR12, PT ;  /* 0x0000000c00007c0c */ /* 0x000fda000bf06270 */
[----:B------:R-:W-:Y:S05]  /*9370*/  @P0 BRA `(.L_x_15) ;  /* 0x000000e000000947 */ /* 0x000fea0003800000 */
[----:B------:R-:W-:Y:S01]  /*9380*/  IADD3 R3, P0, R246, 0x10, RZ ;  /* 0x00000010f6037810 */ /* 0x000fe20007f1e0ff */
[----:B-1----:R-:W-:Y:S01]  /*9390*/  IMAD.MOV.U32 R16, RZ, RZ, R4 ;  /* 0x000000ffff107224 */ /* 0x002fe200078e0004 */
[----:B--2---:R-:W-:-:S03]  /*93a0*/  MOV R17, R7 ;  /* 0x0000000700117202 */ /* 0x004fc60000000f00 */
[----:B------:R-:W-:Y:S02]  /*93b0*/  IMAD.X R0, RZ, RZ, R247, P0 ;  /* 0x000000ffff007224 */ /* 0x000fe400000e06f7 */
[----:B------:R-:W-:-:S04]  /*93c0*/  IMAD.WIDE.U32 R16, R3, c[0x0][0x1e8], R16 ;  /* 0x00007a0003107a25 */ /* 0x000fc800078e0010 */
[----:B------:R-:W-:Y:S01]  /*93d0*/  IMAD R0, R0, c[0x0][0x1e8], RZ ;  /* 0x00007a0000007a24 */ /* 0x000fe200078e02ff */
[----:B------:R-:W-:-:S03]  /*93e0*/  LEA R18, P0, R16, c[0x0][0x1d0], 0x1 ;  /* 0x0000740010127a11 */ /* 0x000fc600078008ff */
[----:B------:R-:W-:-:S05]  /*93f0*/  IMAD R0, R3, c[0x0][0x1ec], R0 ;  /* 0x00007b0003007a24 */ /* 0x000fca00078e0200 */
[----:B------:R-:W-:-:S04]  /*9400*/  IADD3 R0, R17, R0, RZ ;  /* 0x0000000011007210 */ /* 0x000fc80007ffe0ff */
[----:B------:R-:W-:-:S05]  /*9410*/  LEA.HI.X R19, R16, c[0x0][0x1d4], R0, 0x1, P0 ;  /* 0x0000750010137a11 */ /* 0x000fca00000f0c00 */
[----:B------:R1:W-:Y:S04]  /*9420*/  STG.E.128 [R18.64], R60 ;  /* 0x0000003c12007986 */ /* 0x0003e8000c101d10 */
[----:B------:R1:W-:Y:S04]  /*9430*/  STG.E.128 [R18.64+0x80], R44 ;  /* 0x0000802c12007986 */ /* 0x0003e8000c101d10 */
[----:B------:R1:W-:Y:S04]  /*9440*/  STG.E.128 [R18.64+0x100], R28 ;  /* 0x0001001c12007986 */ /* 0x0003e8000c101d10 */
[----:B------:R1:W-:Y:S02]  /*9450*/  STG.E.128 [R18.64+0x180], R12 ;  /* 0x0001800c12007986 */ /* 0x0003e4000c101d10 */
.L_x_15:
[----:B------:R-:W-:Y:S05]  /*9460*/  BSYNC B0 ;  /* 0x0000000000007941 */ /* 0x000fea0003800000 */
.L_x_14:
        /* <DEDUP_REMOVED lines=9> */
[----:B------:R-:W-:-:S04]  /*9500*/  IMAD R3, R0, c[0x0][0x1e8], RZ ;  /* 0x00007a0000037a24 */ /* 0x000fc800078e02ff */
[----:B------:R-:W-:Y:S01]  /*9510*/  IMAD R3, R2, c[0x0][0x1ec], R3 ;  /* 0x00007b0002037a24 */ /* 0x000fe200078e0203 */
[----:B------:R-:W-:-:S04]  /*9520*/  LEA R2, P0, R12, c[0x0][0x1d0], 0x1 ;  /* 0x000074000c027a11 */ /* 0x000fc800078008ff */
[----:B------:R-:W-:-:S04]  /*9530*/  IADD3 R3, R13, R3, RZ ;  /* 0x000000030d037210 */ /* 0x000fc80007ffe0ff */
[----:B------:R-:W-:-:S05]  /*9540*/  LEA.HI.X R3, R12, c[0x0][0x1d4], R3, 0x1, P0 ;  /* 0x000075000c037a11 */ /* 0x000fca00000f0c03 */
[----:B------:R1:W-:Y:S04]  /*9550*/  STG.E.128 [R2.64], R56 ;  /* 0x0000003802007986 */ /* 0x0003e8000c101d10 */
[----:B------:R1:W-:Y:S04]  /*9560*/  STG.E.128 [R2.64+0x80], R40 ;  /* 0x0000802802007986 */ /* 0x0003e8000c101d10 */
[----:B------:R1:W-:Y:S04]  /*9570*/  STG.E.128 [R2.64+0x100], R24 ;  /* 0x0001001802007986 */ /* 0x0003e8000c101d10 */
[----:B------:R1:W-:Y:S02]  /*9580*/  STG.E.128 [R2.64+0x180], R8 ;  /* 0x0001800802007986 */ /* 0x0003e4000c101d10 */
.L_x_17:
[----:B------:R-:W-:Y:S05]  /*9590*/  BSYNC B0 ;  /* 0x0000000000007941 */ /* 0x000fea0003800000 */
.L_x_16:
[----:B------:R-:W-:-:S13]  /*95a0*/  ISETP.GE.AND P0, PT, R236, UR12, PT ;  /* 0x0000000cec007c0c */ /* 0x000fda000bf06270 */
[----:B------:R-:W-:Y:S05]  /*95b0*/  @P0 EXIT ;  /* 0x000000000000094d */ /* 0x000fea0003800000 */
[----:B------:R-:W-:Y:S02]  /*95c0*/  IADD3 R0, P0, R246, 0x30, RZ ;  /* 0x00000030f6007810 */ /* 0x000fe40007f1e0ff */
[----:B------:R-:W-:Y:S02]  /*95d0*/  MOV R5, R7 ;  /* 0x0000000700057202 */ /* 0x000fe40000000f00 */
[----:B------:R-:W-:-:S03]  /*95e0*/  IADD3.X R246, RZ, R247, RZ, P0, !PT ;  /* 0x000000f7fff67210 */ /* 0x000fc600007fe4ff */
[----:B------:R-:W-:-:S04]  /*95f0*/  IMAD.WIDE.U32 R4, R0, c[0x0][0x1e8], R4 ;  /* 0x00007a0000047a25 */ /* 0x000fc800078e0004 */
[----:B-1----:R-:W-:Y:S01]  /*9600*/  IMAD R3, R246, c[0x0][0x1e8], RZ ;  /* 0x00007a00f6037a24 */ /* 0x002fe200078e02ff */
[----:B------:R-:W-:-:S03]  /*9610*/  LEA R2, P0, R4, c[0x0][0x1d0], 0x1 ;  /* 0x0000740004027a11 */ /* 0x000fc600078008ff */
[----:B------:R-:W-:-:S05]  /*9620*/  IMAD R3, R0, c[0x0][0x1ec], R3 ;  /* 0x00007b0000037a24 */ /* 0x000fca00078e0203 */
[----:B------:R-:W-:-:S04]  /*9630*/  IADD3 R3, R5, R3, RZ ;  /* 0x0000000305037210 */ /* 0x000fc80007ffe0ff */
[----:B------:R-:W-:-:S05]  /*9640*/  LEA.HI.X R3, R4, c[0x0][0x1d4], R3, 0x1, P0 ;  /* 0x0000750004037a11 */ /* 0x000fca00000f0c03 */
[----:B------:R-:W-:Y:S04]  /*9650*/  STG.E.128 [R2.64], R52 ;  /* 0x0000003402007986 */ /* 0x000fe8000c101d10 */
[----:B------:R-:W-:Y:S04]  /*9660*/  STG.E.128 [R2.64+0x80], R36 ;  /* 0x0000802402007986 */ /* 0x000fe8000c101d10 */
[----:B------:R-:W-:Y:S04]  /*9670*/  STG.E.128 [R2.64+0x100], R20 ;  /* 0x0001001402007986 */ /* 0x000fe8000c101d10 */
[----:B------:R-:W-:Y:S01]  /*9680*/  STG.E.128 [R2.64+0x180], R68 ;  /* 0x0001804402007986 */ /* 0x000fe2000c101d10 */
[----:B------:R-:W-:Y:S05]  /*9690*/  EXIT ;  /* 0x000000000000794d */ /* 0x000fea0003800000 */
.L_x_2:
[----:B------:R-:W-:Y:S01]  /*96a0*/  UISETP.NE.AND UP4, UPT, UR9, -0x1, UPT ;  /* 0xffffffff0900788c */ /* 0x000fe2000bf85270 */
[----:B------:R-:W-:Y:S01]  /*96b0*/  SHF.R.S32.HI R3, RZ, 0x1f, R84 ;  /* 0x0000001fff037819 */ /* 0x000fe20000011454 */
[----:B------:R-:W-:Y:S01]  /*96c0*/  ULDC.64 UR6, c[0x0][0x1e8] ;  /* 0x00007a0000067ab9 */ /* 0x000fe20000000a00 */
[----:B------:R-:W1:Y:S01]  /*96d0*/  S2R R8, SR_CTAID.Z ;  /* 0x0000000000087919 */ /* 0x000e620000002700 */
[----:B------:R-:W-:Y:S01]  /*96e0*/  ULDC.64 UR4, c[0x0][0x1e0] ;  /* 0x0000780000047ab9 */ /* 0x000fe20000000a00 */
[----:B------:R-:W-:Y:S01]  /*96f0*/  LEA.HI R6, R3, R84, RZ, 0x3 ;  /* 0x0000005403067211 */ /* 0x000fe200078f18ff */
[----:B------:R-:W-:Y:S01]  /*9700*/  ULDC.U8 UR20, c[0x0][0x328] ;  /* 0x0000ca0000147ab9 */ /* 0x000fe20000000000 */
[----:B------:R-:W2:Y:S01]  /*9710*/  S2R R13, SR_CTAID.X ;  /* 0x00000000000d7919 */ /* 0x000ea20000002500 */
[----:B------:R-:W-:Y:S01]  /*9720*/  USHF.R.S32.HI UR14, URZ, 0x1f, UR11 ;  /* 0x0000001f3f0e7899 */ /* 0x000fe2000801140b */
[----:B------:R-:W-:Y:S01]  /*9730*/  LOP3.LUT R3, R6, 0x1ffffff8, RZ, 0xc0, !PT ;  /* 0x1ffffff806037812 */ /* 0x000fe200078ec0ff */
[----:B------:R-:W-:Y:S01]  /*9740*/  UISETP.NE.AND UP3, UPT, UR20, URZ, UPT ;  /* 0x0000003f1400728c */ /* 0x000fe2000bf65270 */
[----:B------:R-:W-:Y:S01]  /*9750*/  SHF.R.S32.HI R6, RZ, 0x3, R6 ;  /* 0x00000003ff067819 */ /* 0x000fe20000011406 */
[----:B------:R-:W-:Y:S01]  /*9760*/  @UP4 UIMAD.WIDE.U32 UR18, UR9, UR6, URZ ;  /* 0x00000006091242a5 */ /* 0x000fe2000f8e003f */
[----:B------:R-:W-:Y:S01]  /*9770*/  BSSY B0, `(.L_x_18) ;  /* 0x000003c000007945 */ /* 0x000fe20003800000 */
[----:B------:R-:W-:Y:S01]  /*9780*/  @!UP4 USHF.R.S32.HI UR21, URZ, 0x1f, UR10 ;  /* 0x0000001f3f15c899 */ /* 0x000fe2000801140a */
[----:B------:R-:W-:Y:S01]  /*9790*/  IMAD.IADD R0, R84, 0x1, -R3 ;  /* 0x0000000154007824 */ /* 0x000fe200078e0a03 */
[----:B------:R-:W-:Y:S01]  /*97a0*/  @UP4 UIMAD UR7, UR9, UR7, UR19 ;  /* 0x00000007090742a4 */ /* 0x000fe2000f8e0213 */
[----:B------:R-:W-:Y:S01]  /*97b0*/  SHF.R.S32.HI R7, RZ, 0x1f, R6 ;  /* 0x0000001fff077819 */ /* 0x000fe20000011406 */
[----:B------:R-:W-:Y:S01]  /*97c0*/  @!UP4 UIMAD UR21, UR21, UR4, URZ ;  /* 0x000000041515c2a4 */ /* 0x000fe2000f8e023f */
[----:B------:R-:W-:Y:S01]  /*97d0*/  IMAD.SHL.U32 R0, R0, 0x8, RZ ;  /* 0x0000000800007824 */ /* 0x000fe200078e00ff */
[----:B------:R-:W-:-:S02]  /*97e0*/  ULDC.U8 UR19, c[0x0][0x329] ;  /* 0x0000ca4000137ab9 */ /* 0x000fc40000000000 */
[----:B------:R-:W-:Y:S02]  /*97f0*/  UISETP.NE.AND UP1, UPT, UR19, URZ, UPT ;  /* 0x0000003f1300728c */ /* 0x000fe4000bf25270 */
[----:B------:R-:W-:Y:S02]  /*9800*/  @!UP4 UIMAD.WIDE.U32 UR22, UR10, UR4, URZ ;  /* 0x000000040a16c2a5 */ /* 0x000fe4000f8e003f */
[----:B------:R-:W-:Y:S02]  /*9810*/  @!UP4 UIMAD UR21, UR10, UR5, UR21 ;  /* 0x000000050a15c2a4 */ /* 0x000fe4000f8e0215 */
[----:B------:R-:W-:Y:S02]  /*9820*/  UISETP.NE.OR UP2, UPT, UR19, URZ, !UP3 ;  /* 0x0000003f1300728c */ /* 0x000fe4000df45670 */
[----:B------:R-:W-:Y:S01]  /*9830*/  ULDC.64 UR4, c[0x0][0x1f0] ;  /* 0x00007c0000047ab9 */ /* 0x000fe20000000a00 */
[----:B--2---:R-:W-:Y:S01]  /*9840*/  IMAD.WIDE R12, R13, 0x40, R6 ;  /* 0x000000400d0c7825 */ /* 0x004fe200078e0206 */
[----:B------:R-:W-:-:S02]  /*9850*/  UIMAD UR4, UR14, UR4, URZ ;  /* 0x000000040e0472a4 */ /* 0x000fc4000f8e023f */
[----:B------:R-:W-:Y:S02]  /*9860*/  ULDC UR13, c[0x0][0x214] ;  /* 0x00008500000d7ab9 */ /* 0x000fe40000000800 */
[----:B------:R-:W-:Y:S02]  /*9870*/  @UP1 ULDC UR14, c[0x0][0x210] ;  /* 0x00008400000e1ab9 */ /* 0x000fe40000000800 */
[----:B------:R-:W-:Y:S02]  /*9880*/  ULDC UR8, c[0x0][0x234] ;  /* 0x00008d0000087ab9 */ /* 0x000fe40000000800 */
[----:B------:R-:W-:Y:S02]  /*9890*/  @UP1 UIMAD UR14, UR14, UR13, URZ ;  /* 0x0000000d0e0e12a4 */ /* 0x000fe4000f8e023f */
[----:B------:R-:W-:Y:S02]  /*98a0*/  UISETP.NE.OR UP0, UPT, UR9, -0x1, UP2 ;  /* 0xffffffff0900788c */ /* 0x000fe40009705670 */
[----:B------:R-:W-:-:S02]  /*98b0*/  @!UP1 USEL UR14, UR13, UR8, !UP3 ;  /* 0x000000080d0e9287 */ /* 0x000fc4000d800000 */
[----:B------:R-:W-:Y:S02]  /*98c0*/  ULDC UR6, c[0x0][0x1c0] ;  /* 0x0000700000067ab9 */ /* 0x000fe40000000800 */
[----:B------:R-:W-:Y:S02]  /*98d0*/  @UP1 UMOV UR19, 0x1 ;  /* 0x0000000100131882 */ /* 0x000fe40000000000 */
[----:B------:R-:W-:Y:S02]  /*98e0*/  @!UP1 UIMAD UR19, UR14, UR6, URZ ;  /* 0x000000060e1392a4 */ /* 0x000fe4000f8e023f */
[----:B------:R-:W-:Y:S02]  /*98f0*/  @!UP4 UMOV UR18, UR22 ;  /* 0x000000160012cc82 */ /* 0x000fe40008000000 */
[----:B------:R-:W-:Y:S01]  /*9900*/  @!UP4 UIADD3 UR7, UR23, UR21, URZ ;  /* 0x000000151707c290 */ /* 0x000fe2000fffe03f */
[----:B------:R-:W-:Y:S01]  /*9910*/  IADD3 R2, P0, R0, UR18, RZ ;  /* 0x0000001200027c10 */ /* 0x000fe2000ff1e0ff */
[----:B------:R-:W-:-:S02]  /*9920*/  UIADD3 UR15, -UR12, UR15, URZ ;  /* 0x0000000f0c0f7290 */ /* 0x000fc4000fffe13f */
[----:B------:R-:W-:Y:S02]  /*9930*/  UIMAD UR19, UR10, UR19, URZ ;  /* 0x000000130a1372a4 */ /* 0x000fe4000f8e023f */
[----:B------:R-:W-:Y:S01]  /*9940*/  @!UP0 UIMAD UR9, UR10, UR13, URZ ;  /* 0x0000000d0a0982a4 */ /* 0x000fe2000f8e023f */
[----:B------:R-:W-:Y:S01]  /*9950*/  LEA.HI.X.SX32 R3, R0, UR7, 0x1, P0 ;  /* 0x0000000700037c11 */ /* 0x000fe200080f0eff */
[----:B------:R-:W-:Y:S01]  /*9960*/  @UP1 ULDC UR20, c[0x0][0x210] ;  /* 0x0000840000141ab9 */ /* 0x000fe20000000800 */
[----:B------:R-:W-:Y:S01]  /*9970*/  ISETP.GE.AND P0, PT, R6, UR15, PT ;  /* 0x0000000f06007c0c */ /* 0x000fe2000bf06270 */
[----:B------:R-:W-:Y:S02]  /*9980*/  USEL UR19, UR19, URZ, UP2 ;  /* 0x0000003f13137287 */ /* 0x000fe40009000000 */
[----:B------:R-:W-:Y:S01]  /*9990*/  @!UP1 UMOV UR20, 0x1 ;  /* 0x0000000100149882 */ /* 0x000fe20000000000 */
[----:B-1----:R-:W-:Y:S01]  /*99a0*/  IMAD.WIDE.U32 R8, R8, c[0x0][0x1f0], R2 ;  /* 0x00007c0008087a25 */ /* 0x002fe200078e0002 */
[----:B------:R-:W-:-:S02]  /*99b0*/  UIMAD UR12, UR12, UR20, URZ ;  /* 0x000000140c0c72a4 */ /* 0x000fc4000f8e023f */
[----:B------:R-:W-:Y:S02]  /*99c0*/  UIMAD UR19, UR11, UR14, UR19 ;  /* 0x0000000e0b1372a4 */ /* 0x000fe4000f8e0213 */
[----:B------:R-:W-:Y:S02]  /*99d0*/  UMOV UR24, URZ ;  /* 0x0000003f00187c82 */ /* 0x000fe40008000000 */
[----:B------:R-:W-:Y:S02]  /*99e0*/  @!UP2 UMOV UR24, UR9 ;  /* 0x000000090018ac82 */ /* 0x000fe40008000000 */
[----:B------:R-:W-:Y:S02]  /*99f0*/  UIMAD UR4, UR11, UR5, UR4 ;  /* 0x000000050b0472a4 */ /* 0x000fe4000f8e0204 */
[----:B------:R-:W-:Y:S02]  /*9a00*/  UMOV UR25, URZ ;  /* 0x0000003f00197c82 */ /* 0x000fe40008000000 */
[----:B------:R-:W-:-:S02]  /*9a10*/  USHF.R.S32.HI UR6, URZ, 0x1f, UR12 ;  /* 0x0000001f3f067899 */ /* 0x000fc4000801140c */
[----:B------:R-:W-:Y:S01]  /*9a20*/  @!UP2 USHF.R.S32.HI UR25, URZ, 0x1f, UR9 ;  /* 0x0000001f3f19a899 */ /* 0x000fe20008011409 */
[----:B------:R-:W-:Y:S01]  /*9a30*/  IADD3 R11, R9, UR4, RZ ;  /* 0x00000004090b7c10 */ /* 0x000fe2000fffe0ff */
[----:B------:R-:W-:Y:S02]  /*9a40*/  USHF.R.S32.HI UR7, URZ, 0x1f, UR19 ;  /* 0x0000001f3f077899 */ /* 0x000fe40008011413 */
[----:B------:R-:W-:-:S04]  /*9a50*/  UIADD3 UR12, UP1, UP0, UR12, UR24, UR19 ;  /* 0x000000180c0c7290 */ /* 0x000fc8000f83e013 */
[----:B------:R-:W-:Y:S01]  /*9a60*/  UIADD3.X UR6, UR6, UR25, UR7, UP1, UP0 ;  /* 0x0000001906067290 */ /* 0x000fe20008fe0407 */
[----:B------:R-:W-:Y:S06]  /*9a70*/  @P0 BRA `(.L_x_19) ;  /* 0x000000b000000947 */ /* 0x000fec0003800000 */
[----:B------:R-:W-:Y:S01]  /*9a80*/  MOV R10, R8 ;  /* 0x00000008000a7202 */ /* 0x000fe20000000f00 */
[----:B------:R-:W-:-:S04]  /*9a90*/  IMAD R3, R13, c[0x0][0x1e8], RZ ;  /* 0x00007a000d037a24 */ /* 0x000fc800078e02ff */
[----:B------:R-:W-:-:S04]  /*9aa0*/  IMAD.WIDE.U32 R4, R12, c[0x0][0x1e8], R10 ;  /* 0x00007a000c047a25 */ /* 0x000fc800078e000a */
[----:B------:R-:W-:Y:S01]  /*9ab0*/  IMAD R0, R12, c[0x0][0x1ec], R3 ;  /* 0x00007b000c007a24 */ /* 0x000fe200078e0203 */
[----:B------:R-:W-:-:S04]  /*9ac0*/  LEA R2, P0, R4, c[0x0][0x1d0], 0x1 ;  /* 0x0000740004027a11 */ /* 0x000fc800078008ff */
[----:B------:R-:W-:-:S04]  /*9ad0*/  IADD3 R0, R0, R5, RZ ;  /* 0x0000000500007210 */ /* 0x000fc80007ffe0ff */
[----:B------:R-:W-:-:S05]  /*9ae0*/  LEA.HI.X R3, R4, c[0x0][0x1d4], R0, 0x1, P0 ;  /* 0x0000750004037a11 */ /* 0x000fca00000f0c00 */
[----:B------:R1:W-:Y:S04]  /*9af0*/  STG.E.128 [R2.64], RZ ;  /* 0x000000ff02007986 */ /* 0x0003e8000c101d10 */
[----:B------:R1:W-:Y:S04]  /*9b00*/  STG.E.128 [R2.64+0x80], RZ ;  /* 0x000080ff02007986 */ /* 0x0003e8000c101d10 */
[----:B------:R1:W-:Y:S04]  /*9b10*/  STG.E.128 [R2.64+0x100], RZ ;  /* 0x000100ff02007986 */ /* 0x0003e8000c101d10 */
[----:B------:R1:W-:Y:S02]  /*9b20*/  STG.E.128 [R2.64+0x180], RZ ;  /* 0x000180ff02007986 */ /* 0x0003e4000c101d10 */
.L_x_19:
[----:B------:R-:W-:Y:S05]  /*9b30*/  BSYNC B0 ;  /* 0x0000000000007941 */ /* 0x000fea0003800000 */
.L_x_18:
[----:B------:R-:W-:Y:S01]  /*9b40*/  IADD3 R5, R6, 0x10, RZ ;  /* 0x0000001006057810 */ /* 0x000fe20007ffe0ff */
[----:B------:R-:W-:Y:S03]  /*9b50*/  BSSY B0, `(.L_x_20) ;  /* 0x0000011000007945 */ /* 0x000fe60003800000 */
[----:B------:R-:W-:-:S13]  /*9b60*/  ISETP.GE.AND P0, PT, R5, UR15, PT ;  /* 0x0000000f05007c0c */ /* 0x000fda000bf06270 */
[----:B------:R-:W-:Y:S05]  /*9b70*/  @P0 BRA `(.L_x_21) ;  /* 0x000000e000000947 */ /* 0x000fea0003800000 */
[----:B-1----:R-:W-:Y:S01]  /*9b80*/  IADD3 R3, P0, R12, 0x10, RZ ;  /* 0x000000100c037810 */ /* 0x002fe20007f1e0ff */
[----:B------:R-:W-:Y:S01]  /*9b90*/  IMAD.MOV.U32 R14, RZ, RZ, R8 ;  /* 0x000000ffff0e7224 */ /* 0x000fe200078e0008 */
[----:B------:R-:W-:-:S03]  /*9ba0*/  MOV R15, R11 ;  /* 0x0000000b000f7202 */ /* 0x000fc60000000f00 */
[----:B------:R-:W-:Y:S02]  /*9bb0*/  IMAD.X R0, RZ, RZ, R13, P0 ;  /* 0x000000ffff007224 */ /* 0x000fe400000e060d */
[----:B------:R-:W-:-:S04]  /*9bc0*/  IMAD.WIDE.U32 R14, R3, c[0x0][0x1e8], R14 ;  /* 0x00007a00030e7a25 */ /* 0x000fc800078e000e */
[----:B------:R-:W-:Y:S01]  /*9bd0*/  IMAD R0, R0, c[0x0][0x1e8], RZ ;  /* 0x00007a0000007a24 */ /* 0x000fe200078e02ff */
[----:B------:R-:W-:-:S03]  /*9be0*/  LEA R2, P0, R14, c[0x0][0x1d0], 0x1 ;  /* 0x000074000e027a11 */ /* 0x000fc600078008ff */
[----:B------:R-:W-:-:S05]  /*9bf0*/  IMAD R0, R3, c[0x0][0x1ec], R0 ;  /* 0x00007b0003007a24 */ /* 0x000fca00078e0200 */
[----:B------:R-:W-:-:S04]  /*9c00*/  IADD3 R0, R0, R15, RZ ;  /* 0x0000000f00007210 */ /* 0x000fc80007ffe0ff */
[----:B------:R-:W-:-:S05]  /*9c10*/  LEA.HI.X R3, R14, c[0x0][0x1d4], R0, 0x1, P0 ;  /* 0x000075000e037a11 */ /* 0x000fca00000f0c00 */
[----:B------:R1:W-:Y:S04]  /*9c20*/  STG.E.128 [R2.64], RZ ;  /* 0x000000ff02007986 */ /* 0x0003e8000c101d10 */
[----:B------:R1:W-:Y:S04]  /*9c30*/  STG.E.128 [R2.64+0x80], RZ ;  /* 0x000080ff02007986 */ /* 0x0003e8000c101d10 */
[----:B------:R1:W-:Y:S04]  /*9c40*/  STG.E.128 [R2.64+0x100], RZ ;  /* 0x000100ff02007986 */ /* 0x0003e8000c101d10 */
[----:B------:R1:W-:Y:S02]  /*9c50*/  STG.E.128 [R2.64+0x180], RZ ;  /* 0x000180ff02007986 */ /* 0x0003e4000c101d10 */
.L_x_21:
[----:B------:R-:W-:Y:S05]  /*9c60*/  BSYNC B0 ;  /* 0x0000000000007941 */ /* 0x000fea0003800000 */
.L_x_20:
        /* <DEDUP_REMOVED lines=18> */
.L_x_23:
[----:B------:R-:W-:Y:S05]  /*9d90*/  BSYNC B0 ;  /* 0x0000000000007941 */ /* 0x000fea0003800000 */
.L_x_22:
[----:B-1----:R-:W-:Y:S01]  /*9da0*/  IADD3 R2, R6, 0x30, RZ ;  /* 0x0000003006027810 */ /* 0x002fe20007ffe0ff */
[----:B------:R-:W-:Y:S03]  /*9db0*/  BSSY B0, `(.L_x_24) ;  /* 0x0000010000007945 */ /* 0x000fe60003800000 */
[----:B------:R-:W-:-:S13]  /*9dc0*/  ISETP.GE.AND P0, PT, R2, UR15, PT ;  /* 0x0000000f02007c0c */ /* 0x000fda000bf06270 */
[----:B------:R-:W-:Y:S05]  /*9dd0*/  @P0 BRA `(.L_x_25) ;  /* 0x000000d000000947 */ /* 0x000fea0003800000 */
[----:B------:R-:W-:Y:S02]  /*9de0*/  IADD3 R3, P0, R12, 0x30, RZ ;  /* 0x000000300c037810 */ /* 0x000fe40007f1e0ff */
[----:B------:R-:W-:Y:S02]  /*9df0*/  MOV R9, R11 ;  /* 0x0000000b00097202 */ /* 0x000fe40000000f00 */
[----:B------:R-:W-:-:S03]  /*9e00*/  IADD3.X R0, RZ, R13, RZ, P0, !PT ;  /* 0x0000000dff007210 */ /* 0x000fc600007fe4ff */
        /* <DEDUP_REMOVED lines=10> */
.L_x_25:
[----:B------:R-:W-:Y:S05]  /*9eb0*/  BSYNC B0 ;  /* 0x0000000000007941 */ /* 0x000fea0003800000 */
.L_x_24:
[----:B------:R-:W-:-:S04]  /*9ec0*/  LOP3.LUT P6, RZ, R84, 0x7, RZ, 0xc0, !PT ;  /* 0x0000000754ff7812 */ /* 0x000fc800078cc0ff */
[----:B------:R-:W-:Y:S02]  /*9ed0*/  ISETP.GE.OR P5, PT, R6, UR15, P6 ;  /* 0x0000000f06007c0c */ /* 0x000fe4000b7a6670 */
[----:B------:R-:W-:Y:S02]  /*9ee0*/  ISETP.GE.OR P4, PT, R5, UR15, P6 ;  /* 0x0000000f05007c0c */ /* 0x000fe4000b786670 */
[----:B------:R-:W-:Y:S02]  /*9ef0*/  ISETP.GE.OR P3, PT, R4, UR15, P6 ;  /* 0x0000000f04007c0c */ /* 0x000fe4000b766670 */
[----:B------:R-:W-:-:S07]  /*9f00*/  ISETP.GE.OR P6, PT, R2, UR15, P6 ;  /* 0x0000000f02007c0c */ /* 0x000fce000b7c6670 */
[----:B------:R-:W-:Y:S02]  /*9f10*/  @!P5 IMAD R7, R6, UR20, RZ ;  /* 0x000000140607dc24 */ /* 0x000fe4000f8e02ff */
[----:B------:R-:W-:Y:S02]  /*9f20*/  @!P4 IMAD R0, R5, UR20, RZ ;  /* 0x000000140500cc24 */ /* 0x000fe4000f8e02ff */
[----:B------:R-:W-:Y:S01]  /*9f30*/  @!P3 IMAD R4, R4, UR20, RZ ;  /* 0x000000140404bc24 */ /* 0x000fe2000f8e02ff */
[C---:B------:R-:W-:Y:S02]  /*9f40*/  @!P5 IADD3 R6, P0, R7.reuse, UR12, RZ ;  /* 0x0000000c0706dc10 */ /* 0x040fe4000ff1e0ff */
[----:B------:R-:W-:Y:S02]  /*9f50*/  @!P4 IADD3 R3, P1, R0, UR12, RZ ;  /* 0x0000000c0003cc10 */ /* 0x000fe4000ff3e0ff */
[----:B------:R-:W-:Y:S02]  /*9f60*/  @!P5 LEA.HI.X.SX32 R7, R7, UR6, 0x1, P0 ;  /* 0x000000060707dc11 */ /* 0x000fe400080f0eff */
[----:B-1----:R-:W-:-:S02]  /*9f70*/  @!P5 LEA R10, P2, R6, c[0x0][0x200], 0x2 ;  /* 0x00008000060ada11 */ /* 0x002fc400078410ff */
[----:B------:R-:W-:Y:S02]  /*9f80*/  @!P3 IADD3 R5, P0, R4, UR12, RZ ;  /* 0x0000000c0405bc10 */ /* 0x000fe4000ff1e0ff */
[----:B------:R-:W-:Y:S02]  /*9f90*/  @!P4 LEA.HI.X.SX32 R0, R0, UR6, 0x1, P1 ;  /* 0x000000060000cc11 */ /* 0x000fe400088f0eff */
[----:B------:R-:W-:Y:S02]  /*9fa0*/  @!P5 LEA.HI.X R11, R6, c[0x0][0x204], R7, 0x2, P2 ;  /* 0x00008100060bda11 */ /* 0x000fe400010f1407 */
[----:B------:R-:W-:Y:S02]  /*9fb0*/  @!P4 LEA R8, P1, R3, c[0x0][0x200], 0x2 ;  /* 0x000080000308ca11 */ /* 0x000fe400078210ff */
[----:B------:R-:W-:Y:S02]  /*9fc0*/  @!P3 LEA.HI.X.SX32 R4, R4, UR6, 0x1, P0 ;  /* 0x000000060404bc11 */ /* 0x000fe400080f0eff */
[----:B------:R-:W-:-:S02]  /*9fd0*/  @!P3 LEA R6, P0, R5, c[0x0][0x200], 0x2 ;  /* 0x000080000506ba11 */ /* 0x000fc400078010ff */
[----:B------:R-:W-:Y:S01]  /*9fe0*/  @!P4 LEA.HI.X R9, R3, c[0x0][0x204], R0, 0x2, P1 ;  /* 0x000081000309ca11 */ /* 0x000fe200008f1400 */
[----:B------:R-:W-:Y:S01]  /*9ff0*/  @!P5 IMAD.MOV.U32 R0, RZ, RZ, 0x7f800000 ;  /* 0x7f800000ff00d424 */ /* 0x000fe200078e00ff */
[----:B------:R-:W-:Y:S01]  /*a000*/  @!P3 LEA.HI.X R7, R5, c[0x0][0x204], R4, 0x2, P0 ;  /* 0x000081000507ba11 */ /* 0x000fe200000f1404 */
[----:B------:R-:W-:Y:S02]  /*a010*/  @!P4 IMAD.MOV.U32 R5, RZ, RZ, 0x7f800000 ;  /* 0x7f800000ff05c424 */ /* 0x000fe400078e00ff */
[----:B------:R-:W-:Y:S01]  /*a020*/  @!P3 IMAD.MOV.U32 R3, RZ, RZ, 0x7f800000 ;  /* 0x7f800000ff03b424 */ /* 0x000fe200078e00ff */
[----:B------:R1:W-:Y:S04]  /*a030*/  @!P5 STG.E [R10.64], R0 ;  /* 0x000000000a00d986 */ /* 0x0003e8000c101910 */
[----:B------:R1:W-:Y:S04]  /*a040*/  @!P4 STG.E [R8.64], R5 ;  /* 0x000000050800c986 */ /* 0x0003e8000c101910 */
[----:B------:R1:W-:Y:S01]  /*a050*/  @!P3 STG.E [R6.64], R3 ;  /* 0x000000030600b986 */ /* 0x0003e2000c101910 */
[----:B------:R-:W-:Y:S05]  /*a060*/  @P6 EXIT ;  /* 0x000000000000694d */ /* 0x000fea0003800000 */
[----:B-1----:R-:W-:Y:S02]  /*a070*/  IMAD R0, R2, UR20, RZ ;  /* 0x0000001402007c24 */ /* 0x002fe4000f8e02ff */
[----:B------:R-:W-:-:S03]  /*a080*/  IMAD.MOV.U32 R5, RZ, RZ, 0x7f800000 ;  /* 0x7f800000ff057424 */ /* 0x000fc600078e00ff */
[----:B------:R-:W-:-:S04]  /*a090*/  IADD3 R3, P0, R0, UR12, RZ ;  /* 0x0000000c00037c10 */ /* 0x000fc8000ff1e0ff */
[----:B------:R-:W-:Y:S02]  /*a0a0*/  LEA.HI.X.SX32 R0, R0, UR6, 0x1, P0 ;  /* 0x0000000600007c11 */ /* 0x000fe400080f0eff */
[----:B------:R-:W-:-:S04]  /*a0b0*/  LEA R2, P0, R3, c[0x0][0x200], 0x2 ;  /* 0x0000800003027a11 */ /* 0x000fc800078010ff */
[----:B------:R-:W-:-:S05]  /*a0c0*/  LEA.HI.X R3, R3, c[0x0][0x204], R0, 0x2, P0 ;  /* 0x0000810003037a11 */ /* 0x000fca00000f1400 */
[----:B------:R-:W-:Y:S01]  /*a0d0*/  STG.E [R2.64], R5 ;  /* 0x0000000502007986 */ /* 0x000fe2000c101910 */
[----:B------:R-:W-:Y:S05]  /*a0e0*/  EXIT ;  /* 0x000000000000794d */ /* 0x000fea0003800000 */
.L_x_26:
[----:B------:R-:W-:-:S00]  /*a0f0*/  BRA `(.L_x_26) ;  /* 0xfffffff000007947 */ /* 0x000fc0000383ffff */
[----:B------:R-:W-:-:S00]  /*a100*/  NOP ;  /* 0x0000000000007918 */ /* 0x000fc00000000000 */
[----:B------:R-:W-:-:S00]  /*a110*/  NOP ;  /* 0x0000000000007918 */ /* 0x000fc00000000000 */
[----:B------:R-:W-:-:S00]  /*a120*/  NOP ;  /* 0x0000000000007918 */ /* 0x000fc00000000000 */
[----:B------:R-:W-:-:S00]  /*a130*/  NOP ;  /* 0x0000000000007918 */ /* 0x000fc00000000000 */
[----:B------:R-:W-:-:S00]  /*a140*/  NOP ;  /* 0x0000000000007918 */ /* 0x000fc00000000000 */
[----:B------:R-:W-:-:S00]  /*a150*/  NOP ;  /* 0x0000000000007918 */ /* 0x000fc00000000000 */
[----:B------:R-:W-:-:S00]  /*a160*/  NOP ;  /* 0x0000000000007918 */ /* 0x000fc00000000000 */
[----:B------:R-:W-:-:S00]  /*a170*/  NOP ;  /* 0x0000000000007918 */ /* 0x000fc00000000000 */
.L_x_2022:


//--------------------- .text._ZN5flash16flash_fwd_kernelI23Flash_fwd_kernel_traitsILi256ELi64ELi64ELi4ELb0ELb0EN7cutlass6half_tE19Flash_kernel_traitsILi256ELi64ELi64ELi4ES3_EELb0ELb0ELb0ELb0ELb0ELb0ELb0ELb0EEEvNS_16Flash_fwd_paramsE --------------------------
	.section	.text._ZN5flash16flash_fwd_kernelI23Flash_fwd_kernel_traitsILi256ELi64ELi64ELi4ELb0ELb0EN7cutlass6half_tE19Flash_kernel_traitsILi256ELi64ELi64ELi4ES3_EELb0ELb0ELb0ELb0ELb0ELb0ELb0ELb0EEEvNS_16Flash_fwd_paramsE,"ax",@progbits
	.sectioninfo	@"SHI_REGISTERS=255"
	.align	128
        .global         _ZN5flash16flash_fwd_kernelI23Flash_fwd_kernel_traitsILi256ELi64ELi64ELi4ELb0ELb0EN7cutlass6half_tE19Flash_kernel_traitsILi256ELi64ELi64ELi4ES3_EELb0ELb0ELb0ELb0ELb0ELb0ELb0ELb0EEEvNS_16Flash_fwd_paramsE
        .type           _ZN5flash16flash_fwd_kernelI23Flash_fwd_kernel_traitsILi256ELi64ELi64ELi4ELb0ELb0EN7cutlass6half_tE19Flash_kernel_traitsILi256ELi64ELi64ELi4ES3_EELb0ELb0ELb0ELb0ELb0ELb0ELb0ELb0EEEvNS_16Flash_fwd_paramsE,@function
        .size           _ZN5flash16flash_fwd_kernelI23Flash_fwd_kernel_traitsILi256ELi64ELi64ELi4ELb0ELb0EN7cutlass6half_tE19Flash_kernel_traitsILi256ELi64ELi64ELi4ES3_EELb0ELb0ELb0ELb0ELb0ELb0ELb0ELb0EEEvNS_16Flash_fwd_paramsE,(.L_x_2023 - _ZN5flash16flash_fwd_kernelI23Flash_fwd_kernel_traitsILi256ELi64ELi64ELi4ELb0ELb0EN7cutlass6half_tE19Flash_kernel_traitsILi256ELi64ELi64ELi4ES3_EELb0ELb0ELb0ELb0ELb0ELb0ELb0ELb0EEEvNS_16Flash_fwd_paramsE)
        .other          _ZN5flash16flash_fwd_kernelI23Flash_fwd_kernel_traitsILi256ELi64ELi64ELi4ELb0ELb0EN7cutlass6half_tE19Flash_kernel_traitsILi256ELi64ELi64ELi4ES3_EELb0ELb0ELb0ELb0ELb0ELb0ELb0ELb0EEEvNS_16Flash_fwd_paramsE,@"STO_CUDA_ENTRY STV_DEFAULT"
_ZN5flash16flash_fwd_kernelI23Flash_fwd_kernel_traitsILi256ELi64ELi64ELi4ELb0ELb0EN7cutlass6half_tE19Flash_kernel_traitsILi256ELi64ELi64ELi4ES3_EELb0ELb0ELb0ELb0ELb0ELb0ELb0ELb0EEEvNS_16Flash_fwd_paramsE:
.text._ZN5flash16flash_fwd_kernelI23Flash_fwd_kernel_traitsILi256ELi64ELi64ELi4ELb0ELb0EN7cutlass6half_tE19Flash_kernel_traitsILi256ELi64ELi64ELi4ES3_EELb0ELb0ELb0ELb0ELb0ELb0ELb0ELb0EEEvNS_16Flash_fwd_paramsE:
[----:B------:R-:W-:Y:S02]  /*0000*/  MOV R1, c[0x0][0x28] ;  /* 0x00000a0000017a02 */ /* 0x000fe40000000f00 */
[----:B------:R-:W1:Y:S01]  /*0010*/  S2UR UR11, SR_CTAID.Y ;  /* 0x00000000000b79c3 */ /* 0x000e620000002600 */
[----:B------:R-:W-:Y:S01]  /*0020*/  ULDC.64 UR4, c[0x0][0x240] ;  /* 0x0000900000047ab9 */ /* 0x000fe20000000a00 */
[----:B------:R-:W-:Y:S01]  /*0030*/  IADD3 R1, R1, -0x50, RZ ;  /* 0xffffffb001017810 */ /* 0x000fe20007ffe0ff */
        /* <DEDUP_REMOVED lines=20> */
[----:B------:R1:W2:Y:S01]  /*0180*/  @P2 LDG.E R7, [R2.64] ;  /* 0x0000001202072981 */ /* 0x0002a2000c1e1900 */
[----:B------:R-:W-:-:S03]  /*0190*/  ULDC.64 UR6, c[0x0][0x248] ;  /* 0x0000920000067ab9 */ /* 0x000fc60000000a00 */
[----:B------:R1:W3:Y:S01]  /*01a0*/  @P2 LDG.E R6, [R2.64+0x4] ;  /* 0x0000041202062981 */ /* 0x0002e2000c1e1900 */
[----:B------:R-:W-:Y:S02]  /*01b0*/  IMAD.U32 R4, RZ, RZ, UR4 ;  /* 0x00000004ff047e24 */ /* 0x000fe4000f8e00ff */
[----:B------:R-:W-:Y:S01]  /*01c0*/  IMAD.U32 R5, RZ, RZ, UR5 ;  /* 0x00000005ff057e24 */ /* 0x000fe2000f8e00ff */
[----:B------:R-:W-:-:S04]  /*01d0*/  PLOP3.LUT P1, PT, PT, PT, UP1, 0x80, 0x0 ;  /* 0x000000000000781c */ /* 0x000fc80003f2f018 */
[----:B------:R-:W4:Y:S01]  /*01e0*/  @P0 LDG.E R4, [R4.64] ;  /* 0x0000001204040981 */ /* 0x000f22000c1e1900 */
[----:B------:R-:W-:-:S06]  /*01f0*/  UIMAD.WIDE UR6, UR11, UR9, UR6 ;  /* 0x000000090b0672a5 */ /* 0x000fcc000f8e0206 */
[----:B-1----:R-:W-:Y:S02]  /*0200*/  IMAD.U32 R2, RZ, RZ, UR6 ;  /* 0x00000006ff027e24 */ /* 0x002fe4000f8e00ff */
[----:B------:R-:W-:-:S05]  /*0210*/  IMAD.U32 R3, RZ, RZ, UR7 ;  /* 0x00000007ff037e24 */ /* 0x000fca000f8e00ff */
        /* <DEDUP_REMOVED lines=11> */
[----:B------:R-:W-:Y:S01]  /*02d0*/  ISETP.NE.AND.EX P0, PT, RZ, c[0x0][0x24c], PT, P0 ;  /* 0x00009300ff007a0c */ /* 0x000fe20003f05300 */
[----:B--2---:R-:W-:Y:S02]  /*02e0*/  @UP2 UIADD3 UR16, UR16, -UR10, URZ ;  /* 0x8000000a10102290 */ /* 0x004fe4000fffe03f */
[----:B-----5:R3:W2:Y:S05]  /*02f0*/  @!P1 R2UR UR21, R0 ;  /* 0x00000000001593c2 */ /* 0x0206aa00000e0000 */
[----:B------:R-:W-:-:S05]  /*0300*/  @!UP2 ULDC UR16, c[0x0][0x214] ;  /* 0x000085000010aab9 */ /* 0x000fca0000000800 */
[----:B-1234-:R-:W-:Y:S05]  /*0310*/  @!P0 BRA `(.L_x_27) ;  /* 0x0000007000008947 */ /* 0x01efea0003800000 */
[----:B------:R-:W-:-:S13]  /*0320*/  PLOP3.LUT P0, PT, PT, PT, UP3, 0x80, 0x0 ;  /* 0x000000000000781c */ /* 0x000fda0003f0f038 */
[----:B------:R-:W2:Y:S04]  /*0330*/  @P0 LDG.E R0, [R2.64+0x4] ;  /* 0x0000041202000981 */ /* 0x000ea8000c1e1900 */
[----:B------:R-:W3:Y:S01]  /*0340*/  @!P0 LDG.E R2, [R2.64] ;  /* 0x0000001202028981 */ /* 0x000ee2000c1e1900 */
[----:B--2---:R-:W1:Y:S02]  /*0350*/  @P0 R2UR UR6, R0 ;  /* 0x00000000000603c2 */ /* 0x004e6400000e0000 */
[----:B-1----:R-:W-:-:S11]  /*0360*/  @UP3 UIADD3 UR6, UR6, -UR21, URZ ;  /* 0x8000001506063290 */ /* 0x002fd6000fffe03f */
[----:B---3--:R1:W2:Y:S02]  /*0370*/  @!P0 R2UR UR6, R2 ;  /* 0x00000000020683c2 */ /* 0x0082a400000e0000 */
[----:B-12---:R-:W-:Y:S05]  /*0380*/  BRA `(.L_x_28) ;  /* 0x0000001000007947 */ /* 0x006fea0003800000 */
.L_x_27:
[----:B------:R-:W-:Y:S02]  /*0390*/  ULDC UR6, c[0x0][0x218] ;  /* 0x0000860000067ab9 */ /* 0x000fe40000000800 */
.L_x_28:
        /* <DEDUP_REMOVED lines=60> */
.L_x_30:
[----:B------:R-:W-:Y:S01]  /*0760*/  IABS R0, c[0x0][0x1c8] ;  /* 0x0000720000007a13 */ /* 0x000fe20000000000 */
[----:B------:R-:W1:Y:S01]  /*0770*/  S2R R2, SR_CTAID.Z ;  /* 0x0000000000027919 */ /* 0x000e620000002700 */
[----:B------:R-:W-:Y:S02]  /*0780*/  UMOV UR26, URZ ;  /* 0x0000003f001a7c82 */ /* 0x000fe40008000000 */
[----:B------:R-:W2:Y:S02]  /*0790*/  R2UR UR7, R0 ;  /* 0x00000000000773c2 */ /* 0x000ea400000e0000 */
[----:B--2---:R-:W2:Y:S08]  /*07a0*/  I2F.RP R0, UR7 ;  /* 0x0000000700007d06 */ /* 0x004eb00008209400 */
[----:B--2---:R-:W2:Y:S02]  /*07b0*/  MUFU.RCP R0, R0 ;  /* 0x0000000000007308 */ /* 0x004ea40000001000 */
[----:B--2---:R-:W-:-:S06]  /*07c0*/  IADD3 R0, R0, 0xffffffe, RZ ;  /* 0x0ffffffe00007810 */ /* 0x004fcc0007ffe0ff */
[----:B------:R-:W2:Y:S02]  /*07d0*/  F2I.FTZ.U32.TRUNC.NTZ R0, R0 ;  /* 0x0000000000007305 */ /* 0x000ea4000021f000 */
[----:B--2---:R1:W2:Y:S02]  /*07e0*/  R2UR UR27, R0 ;  /* 0x00000000001b73c2 */ /* 0x0042a400000e0000 */
[----:B-1----:R-:W-:Y:S01]  /*07f0*/  IABS R0, R2 ;  /* 0x0000000200007213 */ /* 0x002fe20000000000 */
[----:B--2---:R-:W-:-:S05]  /*0800*/  UIADD3 UR4, URZ, -UR27, URZ ;  /* 0x8000001b3f047290 */ /* 0x004fca000fffe03f */
[----:B------:R-:W1:Y:S01]  /*0810*/  R2UR UR5, R0 ;  /* 0x00000000000573c2 */ /* 0x000e6200000e0000 */
[----:B------:R-:W-:-:S04]  /*0820*/  UIMAD UR4, UR4, UR7, URZ ;  /* 0x00000007040472a4 */ /* 0x000fc8000f8e023f */
[----:B------:R-:W-:-:S07]  /*0830*/  UIMAD.WIDE.U32 UR26, UR27, UR4, UR26 ;  /* 0x000000041b1a72a5 */ /* 0x000fce000f8e001a */
[----:B------:R-:W-:Y:S02]  /*0840*/  UMOV UR23, UR27 ;  /* 0x0000001b00177c82 */ /* 0x000fe40008000000 */
[----:B-1----:R-:W-:Y:S02]  /*0850*/  UIMAD.WIDE.U32 UR26, UR23, UR5, URZ ;  /* 0x00000005171a72a5 */ /* 0x002fe4000f8e003f */
[----:B------:R-:W-:-:S05]  /*0860*/  @UP0 UIADD3 UR26, UR20, UR21, URZ ;  /* 0x00000015141a0290 */ /* 0x000fca000fffe03f */
[----:B------:R-:W-:Y:S02]  /*0870*/  UMOV UR23, UR27 ;  /* 0x0000001b00177c82 */ /* 0x000fe40008000000 */
[----:B------:R-:W-:-:S04]  /*0880*/  UIADD3 UR4, -UR23, URZ, URZ ;  /* 0x0000003f17047290 */ /* 0x000fc8000fffe13f */
[----:B------:R-:W-:-:S04]  /*0890*/  UIMAD UR4, UR7, UR4, UR5 ;  /* 0x00000004070472a4 */ /* 0x000fc8000f8e0205 */
[----:B------:R-:W-:-:S11]  /*08a0*/  UISETP.GT.U32.AND UP1, UPT, UR7, UR4, UPT ;  /* 0x000000040700728c */ /* 0x000fd6000bf24070 */
[----:B------:R-:W-:Y:S02]  /*08b0*/  @!UP1 UIADD3 UR4, UR4, -UR7, URZ ;  /* 0x8000000704049290 */ /* 0x000fe4000fffe03f */
[----:B------:R-:W-:Y:S02]  /*08c0*/  @!UP1 UIADD3 UR23, UR23, 0x1, URZ ;  /* 0x0000000117179890 */ /* 0x000fe4000fffe03f */
[----:B------:R-:W-:-:S03]  /*08d0*/  UISETP.GE.U32.AND UP2, UPT, UR4, UR7, UPT ;  /* 0x000000070400728c */ /* 0x000fc6000bf46070 */
[----:B------:R-:W-:Y:S02]  /*08e0*/  ULDC UR7, c[0x0][0x1c8] ;  /* 0x0000720000077ab9 */ /* 0x000fe40000000800 */
[----:B------:R-:W-:-:S04]  /*08f0*/  ULOP3.LUT UR4, UR12, UR7, URZ, 0x3c, !UPT ;  /* 0x000000070c047292 */ /* 0x000fc8000f8e3c3f */
[----:B------:R-:W-:Y:S02]  /*0900*/  UISETP.GE.AND UP1, UPT, UR4, URZ, UPT ;  /* 0x0000003f0400728c */ /* 0x000fe4000bf26270 */
[----:B------:R-:W-:Y:S02]  /*0910*/  @UP2 UIADD3 UR23, UR23, 0x1, URZ ;  /* 0x0000000117172890 */ /* 0x000fe4000fffe03f */
[----:B------:R-:W-:Y:S02]  /*0920*/  UISETP.NE.AND UP2, UPT, URZ, UR7, UPT ;  /* 0x000000073f00728c */ /* 0x000fe4000bf45270 */
[----:B------:R-:W-:Y:S02]  /*0930*/  ULDC.64 UR4, c[0x0][0x1a0] ;  /* 0x0000680000047ab9 */ /* 0x000fe40000000a00 */
[----:B------:R-:W-:Y:S02]  /*0940*/  @UP0 UIMAD.WIDE.U32 UR28, UR26, UR4, URZ ;  /* 0x000000041a1c02a5 */ /* 0x000fe4000f8e003f */
[----:B------:R-:W-:-:S02]  /*0950*/  UMOV UR21, UR23 ;  /* 0x0000001700157c82 */ /* 0x000fc40008000000 */
[----:B------:R-:W-:Y:S02]  /*0960*/  @!UP1 UIADD3 UR21, -UR21, URZ, URZ ;  /* 0x0000003f15159290 */ /* 0x000fe4000fffe13f */
[----:B------:R-:W-:Y:S02]  /*0970*/  USHF.R.S32.HI UR23, URZ, 0x1f, UR12 ;  /* 0x0000001f3f177899 */ /* 0x000fe4000801140c */
[----:B------:R-:W-:Y:S02]  /*0980*/  @!UP2 ULOP3.LUT UR21, URZ, UR7, URZ, 0x33, !UPT ;  /* 0x000000073f15a292 */ /* 0x000fe4000f8e333f */
[----:B------:R-:W-:Y:S02]  /*0990*/  @UP0 UIMAD UR26, UR26, UR5, UR29 ;  /* 0x000000051a1a02a4 */ /* 0x000fe4000f8e021d */
[----:B------:R-:W-:Y:S01]  /*09a0*/  USHF.R.S32.HI UR25, URZ, 0x1f, UR21 ;  /* 0x0000001f3f197899 */ /* 0x000fe20008011415 */
[----:B------:R-:W-:Y:S05]  /*09b0*/  @P0 BRA `(.L_x_31) ;  /* 0x000000c000000947 */ /* 0x000fea0003800000 */
[----:B------:R-:W-:Y:S02]  /*09c0*/  USHF.R.S32.HI UR7, URZ, 0x1f, UR20 ;  /* 0x0000001f3f077899 */ /* 0x000fe40008011414 */
[----:B------:R-:W-:-:S02]  /*09d0*/  ULDC.64 UR4, c[0x0][0x1a0] ;  /* 0x0000680000047ab9 */ /* 0x000fc40000000a00 */
[----:B------:R-:W-:Y:S02]  /*09e0*/  UIMAD UR7, UR7, UR4, URZ ;  /* 0x00000004070772a4 */ /* 0x000fe4000f8e023f */
[----:B------:R-:W-:Y:S02]  /*09f0*/  UIMAD.WIDE.U32 UR26, UR20, UR4, URZ ;  /* 0x00000004141a72a5 */ /* 0x000fe4000f8e003f */
[----:B------:R-:W-:Y:S02]  /*0a00*/  UIMAD UR20, UR20, UR5, UR7 ;  /* 0x00000005141472a4 */ /* 0x000fe4000f8e0207 */
[----:B------:R-:W-:Y:S02]  /*0a10*/  USHF.R.S32.HI UR7, URZ, 0x1f, UR11 ;  /* 0x0000001f3f077899 */ /* 0x000fe4000801140b */
[----:B------:R-:W-:Y:S02]  /*0a20*/  ULDC.64 UR4, c[0x0][0x188] ;  /* 0x0000620000047ab9 */ /* 0x000fe40000000a00 */
[----:B------:R-:W-:-:S02]  /*0a30*/  UIADD3 UR27, UR27, UR20, URZ ;  /* 0x000000141b1b7290 */ /* 0x000fc4000fffe03f */
[----:B------:R-:W-:Y:S02]  /*0a40*/  UIMAD UR7, UR7, UR4, URZ ;  /* 0x00000004070772a4 */ /* 0x000fe4000f8e023f */
[----:B------:R-:W-:Y:S02]  /*0a50*/  UIMAD.WIDE.U32 UR28, UR11, UR4, UR26 ;  /* 0x000000040b1c72a5 */ /* 0x000fe4000f8e001a */
[----:B------:R-:W-:-:S04]  /*0a60*/  UIMAD UR5, UR11, UR5, UR7 ;  /* 0x000000050b0572a4 */ /* 0x000fc8000f8e0207 */
[----:B------:R-:W-:Y:S02]  /*0a70*/  UIADD3 UR26, UR29, UR5, URZ ;  /* 0x000000051d1a7290 */ /* 0x000fe4000fffe03f */
.L_x_31:
[----:B------:R-:W-:Y:S01]  /*0a80*/  SHF.R.S32.HI R23, RZ, 0x1f, R96 ;  /* 0x0000001fff177819 */ /* 0x000fe20000011460 */
[----:B------:R-:W1:Y:S01]  /*0a90*/  S2R R18, SR_CTAID.Z ;  /* 0x0000000000127919 */ /* 0x000e620000002700 */
[----:B------:R-:W-:Y:S01]  /*0aa0*/  ULDC.64 UR4, c[0x0][0x1b0] ;  /* 0x00006c0000047ab9 */ /* 0x000fe20000000a00 */
[----:B------:R-:W-:Y:S01]  /*0ab0*/  IMAD.MOV.U32 R24, RZ, RZ, 0x10 ;  /* 0x00000010ff187424 */ /* 0x000fe200078e00ff */
[CC--:B------:R-:W-:Y:S01]  /*0ac0*/  LEA.HI R4, R23.reuse, R96.reuse, RZ, 0x4 ;  /* 0x0000006017047211 */ /* 0x0c0fe200078f20ff */
[----:B------:R-:W-:Y:S01]  /*0ad0*/  UIMAD UR4, UR25, UR4, URZ ;  /* 0x00000004190472a4 */ /* 0x000fe2000f8e023f */
[-C--:B------:R-:W-:Y:S01]  /*0ae0*/  LEA.HI R0, R23, R96.reuse, RZ, 0x3 ;  /* 0x0000006017007211 */ /* 0x080fe200078f18ff */
[----:B------:R-:W-:Y:S01]  /*0af0*/  UIADD3 UR14, -UR14, UR16, URZ ;  /* 0x000000100e0e7290 */ /* 0x000fe2000fffe13f */
[----:B------:R-:W-:Y:S01]  /*0b00*/  SHF.R.S32.HI R5, RZ, 0x4, R4 ;  /* 0x00000004ff057819 */ /* 0x000fe20000011404 */
[----:B------:R-:W-:Y:S01]  /*0b10*/  UIMAD UR11, UR21, UR5, UR4 ;  /* 0x00000005150b72a4 */ /* 0x000fe2000f8e0204 */
[----:B------:R-:W-:Y:S01]  /*0b20*/  LOP3.LUT R2, R0, 0xfffffff8, RZ, 0xc0, !PT ;  /* 0xfffffff800027812 */ /* 0x000fe200078ec0ff */
[----:B------:R-:W-:Y:S01]  /*0b30*/  IMAD.U32 R8, RZ, RZ, UR13 ;  /* 0x0000000dff087e24 */ /* 0x000fe2000f8e00ff */
[----:B------:R-:W-:Y:S01]  /*0b40*/  LEA.HI R3, R4, R5, RZ, 0x1 ;  /* 0x0000000504037211 */ /* 0x000fe200078f08ff */
[----:B------:R-:W-:Y:S01]  /*0b50*/  ULDC.64 UR4, c[0x0][0x1a8] ;  /* 0x00006a0000047ab9 */ /* 0x000fe20000000a00 */
[----:B------:R-:W-:Y:S01]  /*0b60*/  SHF.R.S32.HI R168, RZ, 0x3, R0 ;  /* 0x00000003ffa87819 */ /* 0x000fe20000011400 */
[----:B------:R-:W-:Y:S01]  /*0b70*/  IMAD.IADD R21, R96, 0x1, -R2 ;  /* 0x0000000160157824 */ /* 0x000fe200078e0a02 */
[----:B------:R-:W-:Y:S01]  /*0b80*/  LOP3.LUT R2, R4, 0xfffffff0, RZ, 0xc0, !PT ;  /* 0xfffffff004027812 */ /* 0x000fe200078ec0ff */
[----:B------:R-:W-:Y:S01]  /*0b90*/  UIMAD UR4, UR23, UR4, URZ ;  /* 0x00000004170472a4 */ /* 0x000fe2000f8e023f */
[----:B------:R-:W-:Y:S01]  /*0ba0*/  LOP3.LUT R0, R3, 0xfffffffe, RZ, 0xc0, !PT ;  /* 0xfffffffe03007812 */ /* 0x000fe200078ec0ff */
[----:B------:R-:W-:Y:S01]  /*0bb0*/  IMAD.SHL.U32 R3, R168, 0x40, RZ ;  /* 0x00000040a8037824 */ /* 0x000fe200078e00ff */
[----:B------:R-:W-:Y:S01]  /*0bc0*/  SHF.R.S32.HI R169, RZ, 0x1f, R168 ;  /* 0x0000001fffa97819 */ /* 0x000fe200000114a8 */
[----:B------:R-:W-:Y:S01]  /*0bd0*/  IMAD.IADD R6, R96, 0x1, -R2 ;  /* 0x0000000160067824 */ /* 0x000fe200078e0a02 */
[----:B------:R-:W-:Y:S01]  /*0be0*/  LEA.HI R10, R23, R96, RZ, 0x6 ;  /* 0x00000060170a7211 */ /* 0x000fe200078f30ff */
[----:B------:R-:W-:Y:S01]  /*0bf0*/  IMAD.IADD R22, R5, 0x1, -R0 ;  /* 0x0000000105167824 */ /* 0x000fe200078e0a00 */
[----:B------:R-:W-:Y:S01]  /*0c00*/  LOP3.LUT R0, R3, 0x1c0, RZ, 0xc0, !PT ;  /* 0x000001c003007812 */ /* 0x000fe200078ec0ff */
[----:B------:R-:W-:Y:S01]  /*0c10*/  IMAD.SHL.U32 R246, R21, 0x8, RZ ;  /* 0x0000000815f67824 */ /* 0x000fe200078e00ff */
[----:B------:R-:W-:Y:S01]  /*0c20*/  SHF.R.S32.HI R3, RZ, 0x1f, R6 ;  /* 0x0000001fff037819 */ /* 0x000fe20000011406 */
[----:B------:R-:W-:Y:S01]  /*0c30*/  IMAD R7, R169, c[0x0][0x198], RZ ;  /* 0x00006600a9077a24 */ /* 0x000fe200078e02ff */
[----:B------:R-:W-:Y:S01]  /*0c40*/  UIMAD UR4, UR12, UR5, UR4 ;  /* 0x000000050c0472a4 */ /* 0x000fe2000f8e0204 */
[----:B------:R-:W-:Y:S01]  /*0c50*/  IMAD.SHL.U32 R10, R10, 0x8, RZ ;  /* 0x000000080a0a7824 */ /* 0x000fe200078e00ff */
[----:B------:R-:W-:Y:S01]  /*0c60*/  LOP3.LUT R2, R0, 0x38, R246, 0xf8, !PT ;  /* 0x0000003800027812 */ /* 0x000fe200078ef8f6 */
[----:B------:R-:W-:Y:S01]  /*0c70*/  BSSY B0, `(.L_x_32) ;  /* 0x000005a000007945 */ /* 0x000fe20003800000 */
[----:B------:R-:W-:Y:S01]  /*0c80*/  SHF.R.U32.HI R0, RZ, 0x3, R0 ;  /* 0x00000003ff007819 */ /* 0x000fe20000011600 */
[----:B------:R-:W-:Y:S01]  /*0c90*/  IMAD.WIDE R8, R8, 0x40, R168 ;  /* 0x0000004008087825 */ /* 0x000fe200078e02a8 */
[----:B------:R-:W-:-:S02]  /*0ca0*/  LEA.HI R12, R3, R6, RZ, 0x3 ;  /* 0x00000006030c7211 */ /* 0x000fc400078f18ff */
[--C-:B------:R-:W-:Y:S02]  /*0cb0*/  SHF.R.S32.HI R247, RZ, 0x1f, R246.reuse ;  /* 0x0000001ffff77819 */ /* 0x100fe400000114f6 */
[----:B------:R-:W-:Y:S02]  /*0cc0*/  LOP3.LUT R11, R2, R0, RZ, 0x3c, !PT ;  /* 0x00000000020b7212 */ /* 0x000fe400078e3cff */
[----:B------:R-:W-:Y:S01]  /*0cd0*/  LOP3.LUT R0, R12, 0xfffffff8, RZ, 0xc0, !PT ;  /* 0xfffffff80c007812 */ /* 0x000fe200078ec0ff */
[----:B------:R-:W-:Y:S01]  /*0ce0*/  IMAD.WIDE.U32 R4, R168, c[0x0][0x198], R246 ;  /* 0x00006600a8047a25 */ /* 0x000fe200078e00f6 */
[----:B------:R-:W-:Y:S01]  /*0cf0*/  IADD3 R2, P0, R246, UR6, RZ ;  /* 0x00000006f6027c10 */ /* 0x000fe2000ff1e0ff */
[----:B------:R-:W-:Y:S01]  /*0d00*/  ULDC.64 UR6, c[0x0][0x1b8] ;  /* 0x00006e0000067ab9 */ /* 0x000fe20000000a00 */
[----:B------:R-:W-:Y:S01]  /*0d10*/  LOP3.LUT R10, R11, 0xfffffe00, R10, 0xf8, !PT ;  /* 0xfffffe000b0a7812 */ /* 0x000fe200078ef80a */
[----:B------:R-:W-:Y:S01]  /*0d20*/  IMAD.IADD R6, R6, 0x1, -R0 ;  /* 0x0000000106067824 */ /* 0x000fe200078e0a00 */
[----:B------:R-:W-:Y:S01]  /*0d30*/  IADD3.X R3, R247, UR17, RZ, P0, !PT ;  /* 0x00000011f7037c10 */ /* 0x000fe200087fe4ff */
[----:B------:R-:W-:Y:S01]  /*0d40*/  IMAD R0, R168, c[0x0][0x19c], R7 ;  /* 0x00006700a8007a24 */ /* 0x000fe200078e0207 */
[----:B------:R-:W-:Y:S01]  /*0d50*/  IADD3 R4, P0, R4, UR24, RZ ;  /* 0x0000001804047c10 */ /* 0x000fe2000ff1e0ff */
[----:B------:R-:W-:Y:S01]  /*0d60*/  IMAD.SHL.U32 R7, R22, 0x8, RZ ;  /* 0x0000000816077824 */ /* 0x000fe200078e00ff */
[----:B------:R-:W-:Y:S01]  /*0d70*/  LOP3.LUT P2, RZ, R6, 0x4, RZ, 0xc0, !PT ;  /* 0x0000000406ff7812 */ /* 0x000fe2000784c0ff */
[----:B-1----:R-:W-:Y:S01]  /*0d80*/  IMAD.WIDE.U32 R18, R18, c[0x0][0x1a8], R2 ;  /* 0x00006a0012127a25 */ /* 0x002fe200078e0002 */
[----:B------:R-:W-:Y:S01]  /*0d90*/  IADD3.X R5, R5, UR22, R0, P0, !PT ;  /* 0x0000001605057c10 */ /* 0x000fe200087fe400 */
[----:B------:R-:W-:Y:S01]  /*0da0*/  UIMAD UR6, UR25, UR6, URZ ;  /* 0x00000006190672a4 */ /* 0x000fe2000f8e023f */
[C---:B------:R-:W-:Y:S01]  /*0db0*/  LOP3.LUT P1, RZ, R6.reuse, 0x2, RZ, 0xc0, !PT ;  /* 0x0000000206ff7812 */ /* 0x040fe2000782c0ff */
[----:B------:R-:W-:Y:S01]  /*0dc0*/  IMAD.SHL.U32 R0, R6, 0x40, RZ ;  /* 0x0000004006007824 */ /* 0x000fe200078e00ff */
[----:B------:R-:W-:Y:S01]  /*0dd0*/  IADD3 R250, R246, 0x40, RZ ;  /* 0x00000040f6fa7810 */ /* 0x000fe20007ffe0ff */
[----:B------:R-:W-:Y:S01]  /*0de0*/  IMAD R6, R169, c[0x0][0x1a0], RZ ;  /* 0x00006800a9067a24 */ /* 0x000fe200078e02ff */
[----:B------:R-:W-:Y:S01]  /*0df0*/  UIMAD UR7, UR21, UR7, UR6 ;  /* 0x00000007150772a4 */ /* 0x000fe2000f8e0206 */
[----:B------:R-:W-:Y:S01]  /*0e00*/  IMAD.WIDE.U32 R2, R168, c[0x0][0x1a0], R246 ;  /* 0x00006800a8027a25 */ /* 0x000fe200078e00f6 */
[----:B------:R-:W-:-:S02]  /*0e10*/  LOP3.LUT R0, R0, 0x1c0, RZ, 0xc0, !PT ;  /* 0x000001c000007812 */ /* 0x000fc400078ec0ff */
[----:B------:R-:W-:Y:S01]  /*0e20*/  IADD3 R245, R246, 0x80, RZ ;  /* 0x00000080f6f57810 */ /* 0x000fe20007ffe0ff */
[----:B------:R-:W-:Y:S01]  /*0e30*/  IMAD R6, R168, c[0x0][0x1a4], R6 ;  /* 0x00006900a8067a24 */ /* 0x000fe200078e0206 */
[----:B------:R-:W-:Y:S01]  /*0e40*/  LOP3.LUT R7, R0, 0x8, R7, 0xf8, !PT ;  /* 0x0000000800077812 */ /* 0x000fe200078ef807 */
[----:B------:R-:W-:Y:S01]  /*0e50*/  IMAD.SHL.U32 R230, R10, 0x2, RZ ;  /* 0x000000020ae67824 */ /* 0x000fe200078e00ff */
[----:B------:R-:W-:Y:S02]  /*0e60*/  SHF.R.U32.HI R0, RZ, 0x3, R0 ;  /* 0x00000003ff007819 */ /* 0x000fe40000011600 */
[----:B------:R-:W-:Y:S02]  /*0e70*/  IADD3 R2, P0, R2, UR28, RZ ;  /* 0x0000001c02027c10 */ /* 0x000fe4000ff1e0ff */
[----:B------:R-:W-:Y:S01]  /*0e80*/  LOP3.LUT R7, R7, R0, RZ, 0x3c, !PT ;  /* 0x0000000007077212 */ /* 0x000fe200078e3cff */
[----:B------:R-:W-:Y:S01]  /*0e90*/  IMAD.U32 R0, RZ, RZ, UR21 ;  /* 0x00000015ff007e24 */ /* 0x000fe2000f8e00ff */
[----:B------:R-:W-:Y:S01]  /*0ea0*/  IADD3.X R3, R3, UR26, R6, P0, !PT ;  /* 0x0000001a03037c10 */ /* 0x000fe200087fe406 */
[----:B------:R-:W-:Y:S01]  /*0eb0*/  IMAD.U32 R6, RZ, RZ, UR21 ;  /* 0x00000015ff067e24 */ /* 0x000fe2000f8e00ff */
[----:B------:R-:W-:Y:S01]  /*0ec0*/  ISETP.GE.AND P0, PT, R168, UR14, PT ;  /* 0x0000000ea8007c0c */ /* 0x000fe2000bf06270 */
[----:B------:R-:W-:Y:S01]  /*0ed0*/  IMAD.WIDE.U32 R28, R0, c[0x0][0x1b0], R4 ;  /* 0x00006c00001c7a25 */ /* 0x000fe200078e0004 */
[----:B------:R-:W-:-:S02]  /*0ee0*/  IADD3 R251, R246, 0xc0, RZ ;  /* 0x000000c0f6fb7810 */ /* 0x000fc40007ffe0ff */
[----:B------:R-:W-:Y:S01]  /*0ef0*/  SEL R4, R24, 0xfffffff0, !P1 ;  /* 0xfffffff018047807 */ /* 0x000fe20004800000 */
[----:B------:R-:W-:Y:S01]  /*0f00*/  IMAD.WIDE.U32 R26, R6, c[0x0][0x1b8], R2 ;  /* 0x00006e00061a7a25 */ /* 0x000fe200078e0002 */
[----:B------:R1:W-:Y:S01]  /*0f10*/  STL.64 [R1+0x8], R28 ;  /* 0x0000081c01007387 */ /* 0x0003e20000100a00 */
[----:B------:R-:W-:Y:S02]  /*0f20*/  IADD3 R249, R29, UR11, RZ ;  /* 0x0000000b1df97c10 */ /* 0x000fe4000fffe0ff */
[----:B------:R-:W-:Y:S01]  /*0f30*/  IMAD.SHL.U32 R5, R12, 0x40, RZ ;  /* 0x000000400c057824 */ /* 0x000fe200078e00ff */
[----:B------:R1:W-:Y:S01]  /*0f40*/  STL.64 [R1], R26 ;  /* 0x0000001a01007387 */ /* 0x0003e20000100a00 */
[----:B------:R-:W-:Y:S01]  /*0f50*/  IMAD.MOV.U32 R0, RZ, RZ, 0x20 ;  /* 0x00000020ff007424 */ /* 0x000fe200078e00ff */
[----:B------:R-:W-:Y:S02]  /*0f60*/  IADD3 R252, R27, UR7, RZ ;  /* 0x000000071bfc7c10 */ /* 0x000fe4000fffe0ff */
[----:B------:R-:W-:-:S02]  /*0f70*/  LOP3.LUT R5, R7, 0xfffffe00, R5, 0xf8, !PT ;  /* 0xfffffe0007057812 */ /* 0x000fc400078ef805 */
[----:B------:R-:W-:Y:S02]  /*0f80*/  IADD3 R7, R19, UR4, RZ ;  /* 0x0000000413077c10 */ /* 0x000fe4000fffe0ff */
[----:B------:R-:W-:Y:S01]  /*0f90*/  SEL R0, R0, 0xffffffe0, !P2 ;  /* 0xffffffe000007807 */ /* 0x000fe20005000000 */
[----:B------:R-:W-:Y:S05]  /*0fa0*/  @P0 BRA `(.L_x_33) ;  /* 0x0000026000000947 */ /* 0x000fea0003800000 */
[----:B------:R-:W-:Y:S01]  /*0fb0*/  ISETP.GE.AND P6, PT, R246, c[0x0][0x220], PT ;  /* 0x00008800f6007a0c */ /* 0x000fe20003fc6270 */
[----:B------:R-:W-:Y:S01]  /*0fc0*/  IMAD R2, R9, c[0x0][0x190], RZ ;  /* 0x0000640009027a24 */ /* 0x000fe200078e02ff */
[----:B------:R-:W-:Y:S01]  /*0fd0*/  ISETP.GE.AND P5, PT, R250, c[0x0][0x220], PT ;  /* 0x00008800fa007a0c */ /* 0x000fe20003fa6270 */
[----:B------:R-:W-:Y:S01]  /*0fe0*/  IMAD.MOV.U32 R6, RZ, RZ, R18 ;  /* 0x000000ffff067224 */ /* 0x000fe200078e0012 */
[----:B------:R-:W-:Y:S01]  /*0ff0*/  ISETP.GE.AND P4, PT, R245, c[0x0][0x220], PT ;  /* 0x00008800f5007a0c */ /* 0x000fe20003f86270 */
[C---:B------:R-:W-:Y:S01]  /*1000*/  IMAD R2, R8.reuse, c[0x0][0x194], R2 ;  /* 0x0000650008027a24 */ /* 0x040fe200078e0202 */
[----:B------:R-:W-:Y:S01]  /*1010*/  ISETP.GE.AND P3, PT, R251, c[0x0][0x220], PT ;  /* 0x00008800fb007a0c */ /* 0x000fe20003f66270 */
[----:B------:R-:W-:-:S04]  /*1020*/  IMAD.WIDE.U32 R14, R8, c[0x0][0x190], R6 ;  /* 0x00006400080e7a25 */ /* 0x000fc800078e0006 */
[----:B------:R-:W-:Y:S02]  /*1030*/  IMAD.IADD R16, R15, 0x1, R2 ;  /* 0x000000010f107824 */ /* 0x000fe400078e0202 */
[C---:B------:R-:W-:Y:S01]  /*1040*/  @!P6 LEA R12, P2, R14.reuse, c[0x0][0x160], 0x1 ;  /* 0x000058000e0cea11 */ /* 0x040fe200078408ff */
[----:B------:R2:W-:Y:S01]  /*1050*/  @P6 STS.128 [R230], RZ ;  /* 0x000000ffe6006388 */ /* 0x0005e20000000c00 */
[C---:B------:R-:W-:Y:S02]  /*1060*/  @!P5 LEA R10, P1, R14.reuse, c[0x0][0x160], 0x1 ;  /* 0x000058000e0ada11 */ /* 0x040fe400078208ff */
[C---:B------:R-:W-:Y:S02]  /*1070*/  @!P4 LEA R2, P0, R14.reuse, c[0x0][0x160], 0x1 ;  /* 0x000058000e02ca11 */ /* 0x040fe400078008ff */
[C-C-:B------:R-:W-:Y:S02]  /*1080*/  @!P6 LEA.HI.X R13, R14.reuse, c[0x0][0x164], R16.reuse, 0x1, P2 ;  /* 0x000059000e0dea11 */ /* 0x140fe400010f0c10 */
[----:B------:R-:W-:-:S02]  /*1090*/  @!P5 LEA.HI.X R11, R14, c[0x0][0x164], R16, 0x1, P1 ;  /* 0x000059000e0bda11 */ /* 0x000fc400008f0c10 */
[----:B------:R-:W-:Y:S01]  /*10a0*/  @!P4 LEA.HI.X R3, R14, c[0x0][0x164], R16, 0x1, P0 ;  /* 0x000059000e03ca11 */ /* 0x000fe200000f0c10 */
[----:B------:R-:W-:Y:S01]  /*10b0*/  @!PT LDS RZ, [RZ] ;  /* 0x00000000fffff984 */ /* 0x000fe20000000800 */
[----:B------:R-:W-:Y:S01]  /*10c0*/  @!PT LDS RZ, [RZ] ;  /* 0x00000000fffff984 */ /* 0x000fe20000000800 */
[----:B------:R-:W-:Y:S01]  /*10d0*/  @!PT LDS RZ, [RZ] ;  /* 0x00000000fffff984 */ /* 0x000fe20000000800 */
[----:B------:R2:W-:Y:S04]  /*10e0*/  @!P6 LDGSTS.E.BYPASS.LTC128B.128 [R230], [R12.64] ;  /* 0x000000000ce6efae */ /* 0x0005e8000b901d52 */
[----:B------:R2:W-:Y:S04]  /*10f0*/  @P5 STS.128 [R230+0x2000], RZ ;  /* 0x002000ffe6005388 */ /* 0x0005e80000000c00 */
[----:B------:R-:W-:Y:S01]  /*1100*/  @!PT LDS RZ, [RZ] ;  /* 0x00000000fffff984 */ /* 0x000fe20000000800 */
[----:B------:R-:W-:Y:S01]  /*1110*/  @!PT LDS RZ, [RZ] ;  /* 0x00000000fffff984 */ /* 0x000fe20000000800 */
[----:B------:R-:W-:Y:S01]  /*1120*/  @!PT LDS RZ, [RZ] ;  /* 0x00000000fffff984 */ /* 0x000fe20000000800 */
[----:B------:R2:W-:Y:S04]  /*1130*/  @!P5 LDGSTS.E.BYPASS.LTC128B.128 [R230+0x2000], [R10.64+0x80] ;  /* 0x020000800ae6dfae */ /* 0x0005e8000b901d52 */
[----:B------:R2:W-:Y:S04]  /*1140*/  @P4 STS.128 [R230+0x4000], RZ ;  /* 0x004000ffe6004388 */ /* 0x0005e80000000c00 */
[----:B------:R-:W-:Y:S01]  /*1150*/  @!PT LDS RZ, [RZ] ;  /* 0x00000000fffff984 */ /* 0x000fe20000000800 */
[----:B------:R-:W-:Y:S01]  /*1160*/  @!PT LDS RZ, [RZ] ;  /* 0x00000000fffff984 */ /* 0x000fe20000000800 */
[----:B------:R-:W-:Y:S01]  /*1170*/  @!PT LDS RZ, [RZ] ;  /* 0x00000000fffff984 */ /* 0x000fe20000000800 */
[----:B------:R2:W-:Y:S04]  /*1180*/  @!P4 LDGSTS.E.BYPASS.LTC128B.128 [R230+0x4000], [R2.64+0x100] ;  /* 0x0400010002e6cfae */ /* 0x0005e8000b901d52 */
[----:B------:R2:W-:Y:S01]  /*1190*/  @P3 STS.128 [R230+0x6000], RZ ;  /* 0x006000ffe6003388 */ /* 0x0005e20000000c00 */
[----:B------:R-:W-:Y:S05]  /*11a0*/  @P3 BRA `(.L_x_33) ;  /* 0x0000006000003947 */ /* 0x000fea0003800000 */
[----:B--2---:R-:W-:-:S04]  /*11b0*/  LEA R2, P0, R14, c[0x0][0x160], 0x1 ;  /* 0x000058000e027a11 */ /* 0x004fc800078008ff */
[----:B------:R-:W-:-:S05]  /*11c0*/  LEA.HI.X R3, R14, c[0x0][0x164], R16, 0x1, P0 ;  /* 0x000059000e037a11 */ /* 0x000fca00000f0c10 */
[----:B------:R-:W-:Y:S01]  /*11d0*/  @!PT LDS RZ, [RZ] ;  /* 0x00000000fffff984 */ /* 0x000fe20000000800 */
[----:B------:R-:W-:Y:S01]  /*11e0*/  @!PT LDS RZ, [RZ] ;  /* 0x00000000fffff984 */ /* 0x000fe20000000800 */
[----:B------:R-:W-:Y:S01]  /*11f0*/  @!PT LDS RZ, [RZ] ;  /* 0x00000000fffff984 */ /* 0x000fe20000000800 */
[----:B------:R2:W-:Y:S04]  /*1200*/  LDGSTS.E.BYPASS.LTC128B.128 [R230+0x6000], [R2.64+0x180] ;  /* 0x0600018002e67fae */ /* 0x0005e8000b901d52 */
.L_x_33:
[----:B------:R-:W-:Y:S05]  /*1210*/  BSYNC B0 ;  /* 0x0000000000007941 */ /* 0x000fea0003800000 */
.L_x_32:
[----:B------:R-:W-:Y:S01]  /*1220*/  IADD3 R20, R168, 0x10, RZ ;  /* 0x00000010a8147810 */ /* 0x000fe20007ffe0ff */
[----:B------:R-:W-:Y:S03]  /*1230*/  BSSY B0, `(.L_x_34) ;  /* 0x000002c000007945 */ /* 0x000fe60003800000 */
[----:B------:R-:W-:-:S13]  /*1240*/  ISETP.GE.AND P0, PT, R20, UR14, PT ;  /* 0x0000000e14007c0c */ /* 0x000fda000bf06270 */
[----:B------:R-:W-:Y:S05]  /*1250*/  @P0 BRA `(.L_x_35) ;  /* 0x0000029000000947 */ /* 0x000fea0003800000 */
[----:B--2---:R-:W-:Y:S01]  /*1260*/  IADD3 R10, P0, R8, 0x10, RZ ;  /* 0x00000010080a7810 */ /* 0x004fe20007f1e0ff */
[----:B------:R-:W-:Y:S01]  /*1270*/  IMAD.MOV.U32 R3, RZ, RZ, R7 ;  /* 0x000000ffff037224 */ /* 0x000fe200078e0007 */
[----:B------:R-:W-:Y:S02]  /*1280*/  ISETP.GE.AND P5, PT, R246, c[0x0][0x220], PT ;  /* 0x00008800f6007a0c */ /* 0x000fe40003fa6270 */
[----:B------:R-:W-:Y:S01]  /*1290*/  ISETP.GE.AND P4, PT, R250, c[0x0][0x220], PT ;  /* 0x00008800fa007a0c */ /* 0x000fe20003f86270 */
[----:B------:R-:W-:Y:S01]  /*12a0*/  IMAD.X R2, RZ, RZ, R9, P0 ;  /* 0x000000ffff027224 */ /* 0x000fe200000e0609 */
[----:B------:R-:W-:Y:S02]  /*12b0*/  ISETP.GE.AND P2, PT, R245, c[0x0][0x220], PT ;  /* 0x00008800f5007a0c */ /* 0x000fe40003f46270 */
[----:B------:R-:W-:Y:S01]  /*12c0*/  ISETP.GE.AND P0, PT, R251, c[0x0][0x220], PT ;  /* 0x00008800fb007a0c */ /* 0x000fe20003f06270 */
[----:B------:R-:W-:Y:S02]  /*12d0*/  IMAD R16, R2, c[0x0][0x190], RZ ;  /* 0x0000640002107a24 */ /* 0x000fe400078e02ff */
[----:B------:R-:W-:-:S02]  /*12e0*/  IMAD.MOV.U32 R2, RZ, RZ, R18 ;  /* 0x000000ffff027224 */ /* 0x000fc400078e0012 */
[C---:B------:R-:W-:Y:S02]  /*12f0*/  IMAD R16, R10.reuse, c[0x0][0x194], R16 ;  /* 0x000065000a107a24 */ /* 0x040fe400078e0210 */
[----:B------:R-:W-:Y:S01]  /*1300*/  IMAD.WIDE.U32 R2, R10, c[0x0][0x190], R2 ;  /* 0x000064000a027a25 */ /* 0x000fe200078e0002 */
[----:B------:R2:W-:Y:S03]  /*1310*/  @P5 STS.128 [R230+0x800], RZ ;  /* 0x000800ffe6005388 */ /* 0x0005e60000000c00 */
[----:B------:R-:W-:Y:S01]  /*1320*/  IMAD.IADD R16, R3, 0x1, R16 ;  /* 0x0000000103107824 */ /* 0x000fe200078e0210 */
[C---:B------:R-:W-:Y:S02]  /*1330*/  @!P5 LEA R14, P6, R2.reuse, c[0x0][0x160], 0x1 ;  /* 0x00005800020eda11 */ /* 0x040fe400078c08ff */
[C---:B------:R-:W-:Y:S02]  /*1340*/  @!P4 LEA R12, P3, R2.reuse, c[0x0][0x160], 0x1 ;  /* 0x00005800020cca11 */ /* 0x040fe400078608ff */
[----:B------:R-:W-:-:S02]  /*1350*/  @!P2 LEA R10, P1, R2, c[0x0][0x160], 0x1 ;  /* 0x00005800020aaa11 */ /* 0x000fc400078208ff */
[C-C-:B------:R-:W-:Y:S02]  /*1360*/  @!P5 LEA.HI.X R15, R2.reuse, c[0x0][0x164], R16.reuse, 0x1, P6 ;  /* 0x00005900020fda11 */ /* 0x140fe400030f0c10 */
[C-C-:B------:R-:W-:Y:S02]  /*1370*/  @!P4 LEA.HI.X R13, R2.reuse, c[0x0][0x164], R16.reuse, 0x1, P3 ;  /* 0x00005900020dca11 */ /* 0x140fe400018f0c10 */
[----:B------:R-:W-:Y:S01]  /*1380*/  @!P2 LEA.HI.X R11, R2, c[0x0][0x164], R16, 0x1, P1 ;  /* 0x00005900020baa11 */ /* 0x000fe200008f0c10 */
[----:B------:R-:W-:Y:S01]  /*1390*/  @!PT LDS RZ, [RZ] ;  /* 0x00000000fffff984 */ /* 0x000fe20000000800 */
[----:B------:R-:W-:Y:S01]  /*13a0*/  @!PT LDS RZ, [RZ] ;  /* 0x00000000fffff984 */ /* 0x000fe20000000800 */
[----:B------:R-:W-:Y:S01]  /*13b0*/  @!PT LDS RZ, [RZ] ;  /* 0x00000000fffff984 */ /* 0x000fe20000000800 */
[----:B------:R2:W-:Y:S04]  /*13c0*/  @!P5 LDGSTS.E.BYPASS.LTC128B.128 [R230+0x800], [R14.64] ;  /* 0x008000000ee6dfae */ /* 0x0005e8000b901d52 */
        /* <DEDUP_REMOVED lines=18> */
.L_x_35:
[----:B------:R-:W-:Y:S05]  /*14f0*/  BSYNC B0 ;  /* 0x0000000000007941 */ /* 0x000fea0003800000 */
.L_x_34:
        /* <DEDUP_REMOVED lines=45> */
.L_x_37:
[----:B------:R-:W-:Y:S05]  /*17d0*/  BSYNC B0 ;  /* 0x0000000000007941 */ /* 0x000fea0003800000 */
.L_x_36:
[----:B------:R-:W-:Y:S01]  /*17e0*/  IADD3 R16, R168, 0x30, RZ ;  /* 0x00000030a8107810 */ /* 0x000fe20007ffe0ff */
[----:B------:R-:W-:Y:S01]  /*17f0*/  UMOV UR6, 0x6 ;  /* 0x0000000600067882 */ /* 0x000fe20000000000 */
[----:B------:R-:W-:Y:S01]  /*1800*/  BSSY B0, `(.L_x_38) ;  /* 0x000002e000007945 */ /* 0x000fe20003800000 */
[----:B------:R-:W-:Y:S01]  /*1810*/  ULDC.64 UR4, c[0x0][0x198] ;  /* 0x0000660000047ab9 */ /* 0x000fe20000000a00 */
[----:B------:R-:W-:Y:S01]  /*1820*/  ISETP.GE.AND P0, PT, R16, UR14, PT ;  /* 0x0000000e10007c0c */ /* 0x000fe2000bf06270 */
[----:B------:R-:W-:Y:S02]  /*1830*/  USHF.L.U64.HI UR6, UR4, UR6, UR5 ;  /* 0x0000000604067299 */ /* 0x000fe40008010205 */
[----:B------:R-:W-:-:S10]  /*1840*/  USHF.L.U32 UR20, UR4, 0x6, URZ ;  /* 0x0000000604147899 */ /* 0x000fd4000800063f */
[----:B------:R-:W-:Y:S05]  /*1850*/  @P0 BRA `(.L_x_39) ;  /* 0x0000028000000947 */ /* 0x000fea0003800000 */
[----:B--2---:R-:W-:Y:S01]  /*1860*/  IADD3 R2, P0, R8, 0x30, RZ ;  /* 0x0000003008027810 */ /* 0x004fe20007f1e0ff */
[----:B------:R-:W-:Y:S01]  /*1870*/  IMAD.MOV.U32 R6, RZ, RZ, R18 ;  /* 0x000000ffff067224 */ /* 0x000fe200078e0012 */
[----:B------:R-:W-:Y:S02]  /*1880*/  ISETP.GE.AND P5, PT, R246, c[0x0][0x220], PT ;  /* 0x00008800f6007a0c */ /* 0x000fe40003fa6270 */
[----:B------:R-:W-:Y:S01]  /*1890*/  ISETP.GE.AND P4, PT, R250, c[0x0][0x220], PT ;  /* 0x00008800fa007a0c */ /* 0x000fe20003f86270 */
[----:B------:R-:W-:Y:S01]  /*18a0*/  IMAD.X R8, RZ, RZ, R9, P0 ;  /* 0x000000ffff087224 */ /* 0x000fe200000e0609 */
[----:B------:R-:W-:Y:S01]  /*18b0*/  ISETP.GE.AND P2, PT, R245, c[0x0][0x220], PT ;  /* 0x00008800f5007a0c */ /* 0x000fe20003f46270 */
[----:B------:R-:W-:Y:S01]  /*18c0*/  IMAD.WIDE.U32 R10, R2, c[0x0][0x190], R6 ;  /* 0x00006400020a7a25 */ /* 0x000fe200078e0006 */
[----:B------:R-:W-:-:S03]  /*18d0*/  ISETP.GE.AND P0, PT, R251, c[0x0][0x220], PT ;  /* 0x00008800fb007a0c */ /* 0x000fc60003f06270 */
[----:B------:R-:W-:-:S04]  /*18e0*/  IMAD R8, R8, c[0x0][0x190], RZ ;  /* 0x0000640008087a24 */ /* 0x000fc800078e02ff */
[----:B------:R-:W-:Y:S01]  /*18f0*/  IMAD R12, R2, c[0x0][0x194], R8 ;  /* 0x00006500020c7a24 */ /* 0x000fe200078e0208 */
[C---:B------:R-:W-:Y:S01]  /*1900*/  @!P5 LEA R8, P6, R10.reuse, c[0x0][0x160], 0x1 ;  /* 0x000058000a08da11 */ /* 0x040fe200078c08ff */
[----:B------:R2:W-:Y:S01]  /*1910*/  @P5 STS.128 [R230+0x1800], RZ ;  /* 0x001800ffe6005388 */ /* 0x0005e20000000c00 */
[C---:B------:R-:W-:Y:S01]  /*1920*/  @!P4 LEA R6, P3, R10.reuse, c[0x0][0x160], 0x1 ;  /* 0x000058000a06ca11 */ /* 0x040fe200078608ff */
[----:B------:R-:W-:Y:S01]  /*1930*/  IMAD.IADD R12, R11, 0x1, R12 ;  /* 0x000000010b0c7824 */ /* 0x000fe200078e020c */
[----:B------:R-:W-:-:S04]  /*1940*/  @!P2 LEA R2, P1, R10, c[0x0][0x160], 0x1 ;  /* 0x000058000a02aa11 */ /* 0x000fc800078208ff */
        /* <DEDUP_REMOVED lines=25> */
.L_x_39:
[----:B------:R-:W-:Y:S05]  /*1ae0*/  BSYNC B0 ;  /* 0x0000000000007941 */ /* 0x000fea0003800000 */
.L_x_38:
[----:B------:R-:W-:Y:S01]  /*1af0*/  ULEA.HI.SX32 UR17, UR8, 0xffffffff, 0x1a ;  /* 0xffffffff08117891 */ /* 0x000fe2000f8fd23f */
[----:B------:R-:W-:Y:S01]  /*1b00*/  MOV R248, R28 ;  /* 0x0000001c00f87202 */ /* 0x000fe20000000f00 */
[----:B------:R-:W-:Y:S01]  /*1b10*/  IMAD.U32 R97, RZ, RZ, UR20 ;  /* 0x00000014ff617e24 */ /* 0x000fe2000f8e00ff */
[----:B------:R-:W-:Y:S01]  /*1b20*/  BSSY B0, `(.L_x_40) ;  /* 0x000002a000007945 */ /* 0x000fe20003800000 */
[----:B------:R-:W-:Y:S02]  /*1b30*/  UIMAD UR12, UR17, -0x40, UR15 ;  /* 0xffffffc0110c78a4 */ /* 0x000fe4000f8e020f */
[----:B------:R-:W-:Y:S01]  /*1b40*/  USHF.R.S32.HI UR14, URZ, 0x1f, UR17 ;  /* 0x0000001f3f0e7899 */ /* 0x000fe20008011411 */
[----:B--2---:R-:W-:Y:S01]  /*1b50*/  IMAD.WIDE.U32 R2, R97, UR17, R248 ;  /* 0x0000001161027c25 */ /* 0x004fe2000f8e00f8 */
[----:B------:R-:W-:Y:S02]  /*1b60*/  UIMAD UR5, UR6, UR17, URZ ;  /* 0x00000011060572a4 */ /* 0x000fe4000f8e023f */
[----:B------:R-:W-:-:S02]  /*1b70*/  ISETP.GE.AND P0, PT, R168, UR12, PT ;  /* 0x0000000ca8007c0c */ /* 0x000fc4000bf06270 */
[----:B------:R-:W-:-:S06]  /*1b80*/  UIMAD UR5, UR14, UR20, UR5 ;  /* 0x000000140e0572a4 */ /* 0x000fcc000f8e0205 */
[----:B------:R-:W-:-:S05]  /*1b90*/  IADD3 R7, R3, UR5, RZ ;  /* 0x0000000503077c10 */ /* 0x000fca000fffe0ff */
[----:B------:R-:W-:Y:S05]  /*1ba0*/  @P0 BRA `(.L_x_41) ;  /* 0x0000021000000947 */ /* 0x000fea0003800000 */
[----:B------:R-:W-:Y:S02]  /*1bb0*/  ISETP.GE.AND P5, PT, R246, c[0x0][0x220], PT ;  /* 0x00008800f6007a0c */ /* 0x000fe40003fa6270 */
[----:B------:R-:W-:Y:S02]  /*1bc0*/  ISETP.GE.AND P4, PT, R250, c[0x0][0x220], PT ;  /* 0x00008800fa007a0c */ /* 0x000fe40003f86270 */
[----:B------:R-:W-:Y:S02]  /*1bd0*/  ISETP.GE.AND P2, PT, R245, c[0x0][0x220], PT ;  /* 0x00008800f5007a0c */ /* 0x000fe40003f46270 */
[----:B------:R-:W-:-:S07]  /*1be0*/  ISETP.GE.AND P0, PT, R251, c[0x0][0x220], PT ;  /* 0x00008800fb007a0c */ /* 0x000fce0003f06270 */
[C---:B------:R-:W-:Y:S01]  /*1bf0*/  @!P5 LEA R12, P6, R2.reuse, c[0x0][0x168], 0x1 ;  /* 0x00005a00020cda11 */ /* 0x040fe200078c08ff */
[----:B------:R2:W-:Y:S01]  /*1c00*/  @P5 STS.128 [R230+0x8000], RZ ;  /* 0x008000ffe6005388 */ /* 0x0005e20000000c00 */
[C---:B------:R-:W-:Y:S02]  /*1c10*/  @!P4 LEA R10, P3, R2.reuse, c[0x0][0x168], 0x1 ;  /* 0x00005a00020aca11 */ /* 0x040fe400078608ff */
[C---:B------:R-:W-:Y:S02]  /*1c20*/  @!P2 LEA R8, P1, R2.reuse, c[0x0][0x168], 0x1 ;  /* 0x00005a000208aa11 */ /* 0x040fe400078208ff */
        /* <DEDUP_REMOVED lines=25> */
.L_x_41:
[----:B------:R-:W-:Y:S05]  /*1dc0*/  BSYNC B0 ;  /* 0x0000000000007941 */ /* 0x000fea0003800000 */
.L_x_40:
[----:B------:R-:W-:Y:S01]  /*1dd0*/  ISETP.GE.AND P0, PT, R20, UR12, PT ;  /* 0x0000000c14007c0c */ /* 0x000fe2000bf06270 */
[----:B------:R-:W-:Y:S01]  /*1de0*/  ULDC UR5, c[0x0][0x19c] ;  /* 0x0000670000057ab9 */ /* 0x000fe20000000800 */
[----:B------:R-:W-:Y:S01]  /*1df0*/  BSSY B0, `(.L_x_42) ;  /* 0x0000027000007945 */ /* 0x000fe20003800000 */
[----:B------:R-:W-:Y:S02]  /*1e00*/  USHF.L.U32 UR23, UR4, 0x4, URZ ;  /* 0x0000000404177899 */ /* 0x000fe4000800063f */
[----:B------:R-:W-:-:S08]  /*1e10*/  USHF.L.U64.HI UR9, UR4, UR9, UR5 ;  /* 0x0000000904097299 */ /* 0x000fd00008010205 */
[----:B------:R-:W-:Y:S05]  /*1e20*/  @P0 BRA `(.L_x_43) ;  /* 0x0000023000000947 */ /* 0x000fea0003800000 */
[----:B------:R-:W-:Y:S02]  /*1e30*/  ISETP.GE.AND P5, PT, R246, c[0x0][0x220], PT ;  /* 0x00008800f6007a0c */ /* 0x000fe40003fa6270 */
[----:B------:R-:W-:Y:S02]  /*1e40*/  ISETP.GE.AND P4, PT, R250, c[0x0][0x220], PT ;  /* 0x00008800fa007a0c */ /* 0x000fe40003f86270 */
[----:B------:R-:W-:Y:S02]  /*1e50*/  ISETP.GE.AND P2, PT, R245, c[0x0][0x220], PT ;  /* 0x00008800f5007a0c */ /* 0x000fe40003f46270 */
[----:B--2---:R-:W-:-:S04]  /*1e60*/  IADD3 R8, P0, R2, UR23, RZ ;  /* 0x0000001702087c10 */ /* 0x004fc8000ff1e0ff */
[----:B------:R-:W-:Y:S02]  /*1e70*/  IADD3.X R9, R7, UR9, RZ, P0, !PT ;  /* 0x0000000907097c10 */ /* 0x000fe400087fe4ff */
[----:B------:R-:W-:Y:S01]  /*1e80*/  ISETP.GE.AND P0, PT, R251, c[0x0][0x220], PT ;  /* 0x00008800fb007a0c */ /* 0x000fe20003f06270 */
[----:B------:R2:W-:Y:S01]  /*1e90*/  @P5 STS.128 [R230+0x8800], RZ ;  /* 0x008800ffe6005388 */ /* 0x0005e20000000c00 */
[C---:B------:R-:W-:Y:S02]  /*1ea0*/  @!P5 LEA R14, P6, R8.reuse, c[0x0][0x168], 0x1 ;  /* 0x00005a00080eda11 */ /* 0x040fe400078c08ff */
[C---:B------:R-:W-:Y:S02]  /*1eb0*/  @!P4 LEA R12, P3, R8.reuse, c[0x0][0x168], 0x1 ;  /* 0x00005a00080cca11 */ /* 0x040fe400078608ff */
[C---:B------:R-:W-:Y:S02]  /*1ec0*/  @!P2 LEA R10, P1, R8.reuse, c[0x0][0x168], 0x1 ;  /* 0x00005a00080aaa11 */ /* 0x040fe400078208ff */
[----:B------:R-:W-:-:S02]  /*1ed0*/  @!P5 LEA.HI.X R15, R8, c[0x0][0x16c], R9, 0x1, P6 ;  /* 0x00005b00080fda11 */ /* 0x000fc400030f0c09 */
        /* <DEDUP_REMOVED lines=24> */
.L_x_43:
[----:B------:R-:W-:Y:S05]  /*2060*/  BSYNC B0 ;  /* 0x0000000000007941 */ /* 0x000fea0003800000 */
.L_x_42:
[----:B------:R-:W-:Y:S01]  /*2070*/  ISETP.GE.AND P0, PT, R17, UR12, PT ;  /* 0x0000000c11007c0c */ /* 0x000fe2000bf06270 */
[----:B------:R-:W-:-:S12]  /*2080*/  BSSY B0, `(.L_x_44) ;  /* 0x0000027000007945 */ /* 0x000fd80003800000 */
[----:B------:R-:W-:Y:S05]  /*2090*/  @P0 BRA `(.L_x_45) ;  /* 0x0000025000000947 */ /* 0x000fea0003800000 */
[----:B------:R-:W-:Y:S01]  /*20a0*/  ISETP.GE.AND P5, PT, R246, c[0x0][0x220], PT ;  /* 0x00008800f6007a0c */ /* 0x000fe20003fa6270 */
[----:B--2---:R-:W-:Y:S01]  /*20b0*/  IMAD.MOV.U32 R9, RZ, RZ, c[0x0][0x198] ;  /* 0x00006600ff097624 */ /* 0x004fe200078e00ff */
[----:B------:R-:W-:Y:S01]  /*20c0*/  ISETP.GE.AND P4, PT, R250, c[0x0][0x220], PT ;  /* 0x00008800fa007a0c */ /* 0x000fe20003f86270 */
[----:B------:R-:W-:Y:S01]  /*20d0*/  IMAD.MOV.U32 R10, RZ, RZ, c[0x0][0x19c] ;  /* 0x00006700ff0a7624 */ /* 0x000fe200078e00ff */
[----:B------:R-:W-:Y:S02]  /*20e0*/  ISETP.GE.AND P2, PT, R245, c[0x0][0x220], PT ;  /* 0x00008800f5007a0c */ /* 0x000fe40003f46270 */
[----:B------:R-:W-:-:S04]  /*20f0*/  LEA R8, P0, R9, R2, 0x5 ;  /* 0x0000000209087211 */ /* 0x000fc800078028ff */
[----:B------:R-:W-:Y:S02]  /*2100*/  LEA.HI.X R9, R9, R7, R10, 0x5, P0 ;  /* 0x0000000709097211 */ /* 0x000fe400000f2c0a */
        /* <DEDUP_REMOVED lines=30> */
.L_x_45:
[----:B------:R-:W-:Y:S05]  /*22f0*/  BSYNC B0 ;  /* 0x0000000000007941 */ /* 0x000fea0003800000 */
.L_x_44:
[----:B------:R-:W-:Y:S01]  /*2300*/  ISETP.GE.AND P0, PT, R16, UR12, PT ;  /* 0x0000000c10007c0c */ /* 0x000fe2000bf06270 */
[----:B------:R-:W-:-:S12]  /*2310*/  BSSY B0, `(.L_x_46) ;  /* 0x0000029000007945 */ /* 0x000fd80003800000 */
[----:B------:R-:W-:Y:S05]  /*2320*/  @P0 BRA `(.L_x_47) ;  /* 0x0000027000000947 */ /* 0x000fea0003800000 */
[----:B------:R-:W-:Y:S01]  /*2330*/  ISETP.GE.AND P5, PT, R246, c[0x0][0x220], PT ;  /* 0x00008800f6007a0c */ /* 0x000fe20003fa6270 */
[----:B--2---:R-:W-:Y:S01]  /*2340*/  IMAD.MOV.U32 R10, RZ, RZ, c[0x0][0x198] ;  /* 0x00006600ff0a7624 */ /* 0x004fe200078e00ff */
[----:B------:R-:W-:Y:S01]  /*2350*/  ISETP.GE.AND P4, PT, R250, c[0x0][0x220], PT ;  /* 0x00008800fa007a0c */ /* 0x000fe20003f86270 */
[----:B------:R-:W-:Y:S01]  /*2360*/  IMAD.MOV.U32 R6, RZ, RZ, R2 ;  /* 0x000000ffff067224 */ /* 0x000fe200078e0002 */
[----:B------:R-:W-:Y:S01]  /*2370*/  ISETP.GE.AND P2, PT, R245, c[0x0][0x220], PT ;  /* 0x00008800f5007a0c */ /* 0x000fe20003f46270 */
[----:B------:R-:W-:Y:S01]  /*2380*/  ULDC UR4, c[0x0][0x19c] ;  /* 0x0000670000047ab9 */ /* 0x000fe20000000800 */
[----:B------:R-:W-:Y:S01]  /*2390*/  ISETP.GE.AND P0, PT, R251, c[0x0][0x220], PT ;  /* 0x00008800fb007a0c */ /* 0x000fe20003f06270 */
[----:B------:R-:W-:Y:S01]  /*23a0*/  UIMAD UR4, UR4, 0x30, URZ ;  /* 0x00000030040478a4 */ /* 0x000fe2000f8e023f */
[----:B------:R-:W-:-:S05]  /*23b0*/  IMAD.WIDE.U32 R10, R10, 0x30, R6 ;  /* 0x000000300a0a7825 */ /* 0x000fca00078e0006 */
[----:B------:R-:W-:Y:S01]  /*23c0*/  IADD3 R12, R11, UR4, RZ ;  /* 0x000000040b0c7c10 */ /* 0x000fe2000fffe0ff */
[----:B------:R2:W-:Y:S01]  /*23d0*/  @P5 STS.128 [R230+0x9800], RZ ;  /* 0x009800ffe6005388 */ /* 0x0005e20000000c00 */
[C---:B------:R-:W-:Y:S02]  /*23e0*/  @!P5 LEA R8, P6, R10.reuse, c[0x0][0x168], 0x1 ;  /* 0x00005a000a08da11 */ /* 0x040fe400078c08ff */
        /* <DEDUP_REMOVED lines=27> */
.L_x_47:
[----:B------:R-:W-:Y:S05]  /*25a0*/  BSYNC B0 ;  /* 0x0000000000007941 */ /* 0x000fea0003800000 */
.L_x_46:
[----:B------:R-:W0:Y:S01]  /*25b0*/  LDGDEPBAR ;  /* 0x00000000000079af */ /* 0x000e220000000000 */
[----:B------:R-:W-:Y:S01]  /*25c0*/  ISETP.GE.AND P1, PT, R168, UR12, PT ;  /* 0x0000000ca8007c0c */ /* 0x000fe2000bf26270 */
[----:B------:R-:W-:Y:S01]  /*25d0*/  ULDC.64 UR4, c[0x0][0x1a0] ;  /* 0x0000680000047ab9 */ /* 0x000fe20000000a00 */
[----:B------:R-:W-:Y:S01]  /*25e0*/  BSSY B0, `(.L_x_48) ;  /* 0x0000032000007945 */ /* 0x000fe20003800000 */
[----:B------:R-:W-:Y:S02]  /*25f0*/  UIMAD.WIDE.U32 UR30, UR17, UR4, URZ ;  /* 0x00000004111e72a5 */ /* 0x000fe4000f8e003f */
[----:B------:R-:W-:-:S04]  /*2600*/  UIMAD UR4, UR14, UR4, URZ ;  /* 0x000000040e0472a4 */ /* 0x000fc8000f8e023f */
[----:B------:R-:W-:Y:S01]  /*2610*/  UIMAD UR4, UR17, UR5, UR4 ;  /* 0x00000005110472a4 */ /* 0x000fe2000f8e0204 */
[----:B--2---:R-:W-:Y:S02]  /*2620*/  IMAD.U32 R6, RZ, RZ, UR30 ;  /* 0x0000001eff067e24 */ /* 0x004fe4000f8e00ff */
[----:B------:R-:W-:Y:S01]  /*2630*/  IMAD.U32 R7, RZ, RZ, UR31 ;  /* 0x0000001fff077e24 */ /* 0x000fe2000f8e00ff */
[----:B------:R-:W-:Y:S02]  /*2640*/  UIADD3 UR4, UR31, UR4, URZ ;  /* 0x000000041f047290 */ /* 0x000fe4000fffe03f */
[----:B------:R-:W-:-:S04]  /*2650*/  LEA R2, P0, R6, R26, 0x6 ;  /* 0x0000001a06027211 */ /* 0x000fc800078030ff */
[----:B------:R-:W-:Y:S01]  /*2660*/  IMAD.U32 R3, RZ, RZ, UR4 ;  /* 0x00000004ff037e24 */ /* 0x000fe2000f8e00ff */
[----:B------:R-:W-:-:S04]  /*2670*/  DEPBAR.LE SB0, 0x0 ;  /* 0x000080000000791a */ /* 0x000fc80000000000 */
[----:B------:R-:W-:Y:S01]  /*2680*/  BAR.SYNC.DEFER_BLOCKING 0x0 ;  /* 0x0000000000007b1d */ /* 0x000fe20000010000 */
[----:B------:R-:W-:-:S05]  /*2690*/  LEA.HI.X R3, R6, R252, R3, 0x6, P0 ;  /* 0x000000fc06037211 */ /* 0x000fca00000f3403 */
[----:B------:R2:W-:Y:S04]  /*26a0*/  @P1 STS.128 [R230+0x10000], RZ ;  /* 0x010000ffe6001388 */ /* 0x0005e80000000c00 */
[----:B------:R2:W-:Y:S04]  /*26b0*/  @P1 STS.128 [R230+0x12000], RZ ;  /* 0x012000ffe6001388 */ /* 0x0005e80000000c00 */
[----:B------:R2:W-:Y:S04]  /*26c0*/  @P1 STS.128 [R230+0x14000], RZ ;  /* 0x014000ffe6001388 */ /* 0x0005e80000000c00 */
[----:B------:R2:W-:Y:S01]  /*26d0*/  @P1 STS.128 [R230+0x16000], RZ ;  /* 0x016000ffe6001388 */ /* 0x0005e20000000c00 */
[----:B------:R-:W-:Y:S05]  /*26e0*/  @P1 BRA `(.L_x_49) ;  /* 0x0000021000001947 */ /* 0x000fea0003800000 */
[----:B------:R-:W-:Y:S02]  /*26f0*/  ISETP.GE.AND P5, PT, R246, c[0x0][0x220], PT ;  /* 0x00008800f6007a0c */ /* 0x000fe40003fa6270 */
[----:B------:R-:W-:-:S02]  /*2700*/  ISETP.GE.AND P4, PT, R250, c[0x0][0x220], PT ;  /* 0x00008800fa007a0c */ /* 0x000fc40003f86270 */
        /* <DEDUP_REMOVED lines=25> */
[----:B---3--:R-:W-:-:S04]  /*28a0*/  LEA R6, P0, R2, c[0x0][0x170], 0x1 ;  /* 0x00005c0002067a11 */ /* 0x008fc800078008ff */
[----:B------:R-:W-:-:S05]  /*28b0*/  LEA.HI.X R7, R2, c[0x0][0x174], R3, 0x1, P0 ;  /* 0x00005d0002077a11 */ /* 0x000fca00000f0c03 */
[----:B------:R-:W-:Y:S01]  /*28c0*/  @!PT LDS RZ, [RZ] ;  /* 0x00000000fffff984 */ /* 0x000fe20000000800 */
[----:B------:R-:W-:Y:S01]  /*28d0*/  @!PT LDS RZ, [RZ] ;  /* 0x00000000fffff984 */ /* 0x000fe20000000800 */
[----:B------:R-:W-:Y:S01]  /*28e0*/  @!PT LDS RZ, [RZ] ;  /* 0x00000000fffff984 */ /* 0x000fe20000000800 */
[----:B------:R3:W-:Y:S04]  /*28f0*/  LDGSTS.E.BYPASS.LTC128B.128 [R230+0x16000], [R6.64+0x180] ;  /* 0x1600018006e67fae */ /* 0x0007e8000b901d52 */
.L_x_49:
[----:B------:R-:W-:Y:S05]  /*2900*/  BSYNC B0 ;  /* 0x0000000000007941 */ /* 0x000fea0003800000 */
.L_x_48:
[----:B------:R-:W-:Y:S01]  /*2910*/  ISETP.GE.AND P0, PT, R20, UR12, PT ;  /* 0x0000000c14007c0c */ /* 0x000fe2000bf06270 */
[----:B------:R-:W-:-:S12]  /*2920*/  BSSY B0, `(.L_x_50) ;  /* 0x000002b000007945 */ /* 0x000fd80003800000 */
[----:B------:R4:W-:Y:S04]  /*2930*/  @P0 STS.128 [R230+0x10800], RZ ;  /* 0x010800ffe6000388 */ /* 0x0009e80000000c00 */
[----:B------:R4:W-:Y:S04]  /*2940*/  @P0 STS.128 [R230+0x12800], RZ ;  /* 0x012800ffe6000388 */ /* 0x0009e80000000c00 */
[----:B------:R4:W-:Y:S04]  /*2950*/  @P0 STS.128 [R230+0x14800], RZ ;  /* 0x014800ffe6000388 */ /* 0x0009e80000000c00 */
[----:B------:R4:W-:Y:S01]  /*2960*/  @P0 STS.128 [R230+0x16800], RZ ;  /* 0x016800ffe6000388 */ /* 0x0009e20000000c00 */
[----:B------:R-:W-:Y:S05]  /*2970*/  @P0 BRA `(.L_x_51) ;  /* 0x0000025000000947 */ /* 0x000fea0003800000 */
[----:B------:R-:W-:Y:S01]  /*2980*/  ISETP.GE.AND P5, PT, R246, c[0x0][0x220], PT ;  /* 0x00008800f6007a0c */ /* 0x000fe20003fa6270 */
[----:B---3--:R-:W-:Y:S01]  /*2990*/  IMAD.WIDE.U32 R6, R24, c[0x0][0x1a0], RZ ;  /* 0x0000680018067a25 */ /* 0x008fe200078e00ff */
[----:B------:R-:W-:-:S02]  /*29a0*/  ISETP.GE.AND P4, PT, R250, c[0x0][0x220], PT ;  /* 0x00008800fa007a0c */ /* 0x000fc40003f86270 */
[----:B------:R-:W-:Y:S01]  /*29b0*/  ISETP.GE.AND P2, PT, R245, c[0x0][0x220], PT ;  /* 0x00008800f5007a0c */ /* 0x000fe20003f46270 */
[----:B------:R-:W-:Y:S01]  /*29c0*/  IMAD R8, R24, c[0x0][0x1a4], RZ ;  /* 0x0000690018087a24 */ /* 0x000fe200078e02ff */
[----:B------:R-:W-:-:S04]  /*29d0*/  IADD3 R6, P0, R2, R6, RZ ;  /* 0x0000000602067210 */ /* 0x000fc80007f1e0ff */
[----:B------:R-:W-:Y:S02]  /*29e0*/  IADD3.X R7, R3, R7, R8, P0, !PT ;  /* 0x0000000703077210 */ /* 0x000fe400007fe408 */
        /* <DEDUP_REMOVED lines=30> */
.L_x_51:
[----:B------:R-:W-:Y:S05]  /*2bd0*/  BSYNC B0 ;  /* 0x0000000000007941 */ /* 0x000fea0003800000 */
.L_x_50:
        /* <DEDUP_REMOVED lines=8> */
[----:B---3--:R-:W-:Y:S01]  /*2c60*/  IMAD.MOV.U32 R7, RZ, RZ, c[0x0][0x1a0] ;  /* 0x00006800ff077624 */ /* 0x008fe200078e00ff */
[----:B------:R-:W-:Y:S01]  /*2c70*/  ISETP.GE.AND P4, PT, R250, c[0x0][0x220], PT ;  /* 0x00008800fa007a0c */ /* 0x000fe20003f86270 */
[----:B------:R-:W-:Y:S01]  /*2c80*/  IMAD.MOV.U32 R8, RZ, RZ, c[0x0][0x1a4] ;  /* 0x00006900ff087624 */ /* 0x000fe200078e00ff */
[----:B------:R-:W-:-:S02]  /*2c90*/  ISETP.GE.AND P2, PT, R245, c[0x0][0x220], PT ;  /* 0x00008800f5007a0c */ /* 0x000fc40003f46270 */
        /* <DEDUP_REMOVED lines=32> */
.L_x_53:
[----:B------:R-:W-:Y:S05]  /*2ea0*/  BSYNC B0 ;  /* 0x0000000000007941 */ /* 0x000fea0003800000 */
.L_x_52:
[----:B------:R-:W-:Y:S01]  /*2eb0*/  ISETP.GE.AND P0, PT, R16, UR12, PT ;  /* 0x0000000c10007c0c */ /* 0x000fe2000bf06270 */
[----:B------:R-:W-:Y:S01]  /*2ec0*/  BSSY B0, `(.L_x_54) ;  /* 0x000002e000007945 */ /* 0x000fe20003800000 */
[----:B---3--:R-:W-:-:S04]  /*2ed0*/  LEA.HI R6, R23, R96, RZ, 0x5 ;  /* 0x0000006017067211 */ /* 0x008fc800078f28ff */
[----:B------:R-:W-:-:S07]  /*2ee0*/  SHF.R.S32.HI R13, RZ, 0x5, R6 ;  /* 0x00000005ff0d7819 */ /* 0x000fce0000011406 */
[----:B------:R3:W-:Y:S04]  /*2ef0*/  @P0 STS.128 [R230+0x11800], RZ ;  /* 0x011800ffe6000388 */ /* 0x0007e80000000c00 */
[----:B------:R3:W-:Y:S04]  /*2f00*/  @P0 STS.128 [R230+0x13800], RZ ;  /* 0x013800ffe6000388 */ /* 0x0007e80000000c00 */
[----:B------:R3:W-:Y:S04]  /*2f10*/  @P0 STS.128 [R230+0x15800], RZ ;  /* 0x015800ffe6000388 */ /* 0x0007e80000000c00 */
[----:B------:R3:W-:Y:S01]  /*2f20*/  @P0 STS.128 [R230+0x17800], RZ ;  /* 0x017800ffe6000388 */ /* 0x0007e20000000c00 */
[----:B------:R-:W-:Y:S05]  /*2f30*/  @P0 BRA `(.L_x_55) ;  /* 0x0000026000000947 */ /* 0x000fea0003800000 */
[----:B------:R-:W-:Y:S01]  /*2f40*/  ISETP.GE.AND P5, PT, R246, c[0x0][0x220], PT ;  /* 0x00008800f6007a0c */ /* 0x000fe20003fa6270 */
[----:B------:R-:W-:Y:S01]  /*2f50*/  IMAD.MOV.U32 R10, RZ, RZ, c[0x0][0x1a0] ;  /* 0x00006800ff0a7624 */ /* 0x000fe200078e00ff */
[----:B------:R-:W-:Y:S01]  /*2f60*/  ISETP.GE.AND P4, PT, R250, c[0x0][0x220], PT ;  /* 0x00008800fa007a0c */ /* 0x000fe20003f86270 */
[----:B------:R-:W-:Y:S01]  /*2f70*/  ULDC UR4, c[0x0][0x1a4] ;  /* 0x0000690000047ab9 */ /* 0x000fe20000000800 */
[----:B------:R-:W-:Y:S01]  /*2f80*/  ISETP.GE.AND P2, PT, R245, c[0x0][0x220], PT ;  /* 0x00008800f5007a0c */ /* 0x000fe20003f46270 */
[----:B------:R-:W-:Y:S01]  /*2f90*/  UIMAD UR4, UR4, 0x30, URZ ;  /* 0x00000030040478a4 */ /* 0x000fe2000f8e023f */
[----:B------:R-:W-:Y:S01]  /*2fa0*/  IMAD.WIDE.U32 R10, R10, 0x30, R2 ;  /* 0x000000300a0a7825 */ /* 0x000fe200078e0002 */
[----:B------:R-:W-:-:S04]  /*2fb0*/  ISETP.GE.AND P0, PT, R251, c[0x0][0x220], PT ;  /* 0x00008800fb007a0c */ /* 0x000fc80003f06270 */
[----:B------:R-:W-:Y:S02]  /*2fc0*/  IADD3 R12, R11, UR4, RZ ;  /* 0x000000040b0c7c10 */ /* 0x000fe4000fffe0ff */
[C---:B------:R-:W-:Y:S01]  /*2fd0*/  @!P5 LEA R8, P6, R10.reuse, c[0x0][0x170], 0x1 ;  /* 0x00005c000a08da11 */ /* 0x040fe200078c08ff */
[----:B------:R1:W-:Y:S01]  /*2fe0*/  @P5 STS.128 [R230+0x11800], RZ ;  /* 0x011800ffe6005388 */ /* 0x0003e20000000c00 */
        /* <DEDUP_REMOVED lines=21> */
[----:B-1----:R-:W-:-:S04]  /*3140*/  LEA R2, P0, R10, c[0x0][0x170], 0x1 ;  /* 0x00005c000a027a11 */ /* 0x002fc800078008ff */
[----:B------:R-:W-:-:S05]  /*3150*/  LEA.HI.X R3, R10, c[0x0][0x174], R12, 0x1, P0 ;  /* 0x00005d000a037a11 */ /* 0x000fca00000f0c0c */
[----:B------:R-:W-:Y:S01]  /*3160*/  @!PT LDS RZ, [RZ] ;  /* 0x00000000fffff984 */ /* 0x000fe20000000800 */
[----:B------:R-:W-:Y:S01]  /*3170*/  @!PT LDS RZ, [RZ] ;  /* 0x00000000fffff984 */ /* 0x000fe20000000800 */
[----:B------:R-:W-:Y:S01]  /*3180*/  @!PT LDS RZ, [RZ] ;  /* 0x00000000fffff984 */ /* 0x000fe20000000800 */
[----:B------:R1:W-:Y:S04]  /*3190*/  LDGSTS.E.BYPASS.LTC128B.128 [R230+0x17800], [R2.64+0x180] ;  /* 0x1780018002e67fae */ /* 0x0003e8000b901d52 */
.L_x_55:
[----:B------:R-:W-:Y:S05]  /*31a0*/  BSYNC B0 ;  /* 0x0000000000007941 */ /* 0x000fea0003800000 */
.L_x_54:
[C---:B-1----:R-:W-:Y:S01]  /*31b0*/  IMAD.SHL.U32 R2, R21.reuse, 0x40, RZ ;  /* 0x0000004015027824 */ /* 0x042fe200078e00ff */
[----:B------:R-:W-:Y:S01]  /*31c0*/  R2P PR, R21, 0x6 ;  /* 0x0000000615007804 */ /* 0x000fe20000000000 */
[----:B------:R-:W-:Y:S01]  /*31d0*/  IMAD.SHL.U32 R3, R168, 0x8, RZ ;  /* 0x00000008a8037824 */ /* 0x000fe200078e00ff */
[----:B------:R-:W0:Y:S01]  /*31e0*/  LDGDEPBAR ;  /* 0x00000000000079af */ /* 0x000e220000000000 */
[----:B------:R-:W-:Y:S01]  /*31f0*/  UISETP.GE.AND UP0, UPT, UR15, 0x41, UPT ;  /* 0x000000410f00788c */ /* 0x000fe2000bf06270 */
[----:B------:R-:W-:-:S04]  /*3200*/  LOP3.LUT R2, R2, 0x1c0, RZ, 0xc0, !PT ;  /* 0x000001c002027812 */ /* 0x000fc800078ec0ff */
[----:B------:R-:W-:Y:S02]  /*3210*/  LOP3.LUT R3, R2, 0x8, R3, 0xf8, !PT ;  /* 0x0000000802037812 */ /* 0x000fe400078ef803 */
[----:B------:R-:W-:-:S04]  /*3220*/  SHF.R.U32.HI R2, RZ, 0x3, R2 ;  /* 0x00000003ff027819 */ /* 0x000fc80000011602 */
[----:B------:R-:W-:Y:S01]  /*3230*/  LOP3.LUT R2, R3, R2, RZ, 0x3c, !PT ;  /* 0x0000000203027212 */ /* 0x000fe200078e3cff */
[----:B------:R-:W-:-:S04]  /*3240*/  IMAD R3, R13, 0x400, R5 ;  /* 0x000004000d037824 */ /* 0x000fc800078e0205 */
[----:B------:R-:W-:Y:S02]  /*3250*/  IMAD R2, R22, 0x200, R2 ;  /* 0x0000020016027824 */ /* 0x000fe400078e0202 */
[----:B------:R-:W-:Y:S02]  /*3260*/  IMAD.SHL.U32 R210, R3, 0x2, RZ ;  /* 0x0000000203d27824 */ /* 0x000fe400078e00ff */
[----:B------:R-:W-:Y:S02]  /*3270*/  IMAD.SHL.U32 R151, R2, 0x2, RZ ;  /* 0x0000000202977824 */ /* 0x000fe400078e00ff */
[--C-:B------:R-:W-:Y:S01]  /*3280*/  IMAD R211, R4, 0x2, R210.reuse ;  /* 0x0000000204d37824 */ /* 0x100fe200078e02d2 */
[----:B------:R-:W-:Y:S01]  /*3290*/  LDSM.16.M88.4 R8, [R210] ;  /* 0x00000000d208783b */ /* 0x000fe20000000200 */
[C---:B------:R-:W-:Y:S01]  /*32a0*/  IMAD R213, R0.reuse, 0x2, R210 ;  /* 0x0000000200d57824 */ /* 0x040fe200078e02d2 */
[C---:B------:R-:W-:Y:S01]  /*32b0*/  IADD3 R2, R151.reuse, 0x8000, RZ ;  /* 0x0000800097027810 */ /* 0x040fe20007ffe0ff */
[----:B------:R-:W-:Y:S01]  /*32c0*/  IMAD R212, R0, 0x2, R211 ;  /* 0x0000000200d47824 */ /* 0x000fe200078e02d3 */
[----:B------:R-:W1:Y:S01]  /*32d0*/  LDSM.16.M88.4 R12, [R151+0x8000] ;  /* 0x00800000970c783b */ /* 0x000e620000000200 */
[----:B------:R-:W-:Y:S01]  /*32e0*/  IADD3 R214, R151, 0x8020, RZ ;  /* 0x0000802097d67810 */ /* 0x000fe20007ffe0ff */
[----:B------:R-:W-:Y:S01]  /*32f0*/  IMAD.SHL.U32 R3, R96, 0x2, RZ ;  /* 0x0000000260037824 */ /* 0x000fe200078e00ff */
[----:B------:R-:W-:Y:S01]  /*3300*/  @P1 IADD3 R214, R2, -0x20, RZ ;  /* 0xffffffe002d61810 */ /* 0x000fe20007ffe0ff */
[----:B------:R-:W5:Y:S01]  /*3310*/  LDSM.16.M88.4 R20, [R151+0x8800] ;  /* 0x008800009714783b */ /* 0x000f620000000200 */
[----:B------:R-:W-:-:S02]  /*3320*/  IMAD.MOV.U32 R2, RZ, RZ, 0x40 ;  /* 0x00000040ff027424 */ /* 0x000fc400078e00ff */
[----:B------:R-:W-:Y:S01]  /*3330*/  LOP3.LUT R3, R3, 0x6, RZ, 0xc0, !PT ;  /* 0x0000000603037812 */ /* 0x000fe200078ec0ff */
[----:B------:R-:W2:Y:S01]  /*3340*/  LDSM.16.M88.4 R32, [R151+0x9000] ;  /* 0x009000009720783b */ /* 0x000ea20000000200 */
[----:B------:R-:W-:Y:S02]  /*3350*/  IADD3 R229, R214, 0x800, RZ ;  /* 0x00000800d6e57810 */ /* 0x000fe40007ffe0ff */
[----:B------:R-:W-:Y:S01]  /*3360*/  SEL R2, R2, 0xffffffc0, !P2 ;  /* 0xffffffc002027807 */ /* 0x000fe20005000000 */
[----:B------:R-:W3:Y:S01]  /*3370*/  LDSM.16.M88.4 R28, [R151+0x9800] ;  /* 0x00980000971c783b */ /* 0x000ee20000000200 */
[C---:B------:R-:W-:Y:S02]  /*3380*/  IADD3 R228, R214.reuse, 0x1000, RZ ;  /* 0x00001000d6e47810 */ /* 0x040fe40007ffe0ff */
[C---:B------:R-:W-:Y:S01]  /*3390*/  IADD3 R227, R214.reuse, 0x1800, RZ ;  /* 0x00001800d6e37810 */ /* 0x040fe20007ffe0ff */
[----:B------:R-:W-:Y:S01]  /*33a0*/  LDSM.16.M88.4 R16, [R211] ;  /* 0x00000000d310783b */ /* 0x000fe20000000200 */
[----:B------:R-:W-:Y:S01]  /*33b0*/  IMAD.IADD R209, R151, 0x1, R2 ;  /* 0x0000000197d17824 */ /* 0x000fe200078e0202 */
[----:B------:R-:W-:Y:S01]  /*33c0*/  IADD3 R226, R214, 0x2000, RZ ;  /* 0x00002000d6e27810 */ /* 0x000fe20007ffe0ff */
[----:B------:R-:W-:Y:S01]  /*33d0*/  IMAD.IADD R208, R2, 0x1, R214 ;  /* 0x0000000102d07824 */ /* 0x000fe200078e02d6 */
[----:B------:R-:W4:Y:S01]  /*33e0*/  LDSM.16.M88.4 R40, [R214] ;  /* 0x00000000d628783b */ /* 0x000f220000000200 */
[----:B------:R-:W-:Y:S01]  /*33f0*/  IMAD.U32 R2, RZ, RZ, UR17 ;  /* 0x00000011ff027e24 */ /* 0x000fe2000f8e00ff */
[----:B------:R-:W-:-:S02]  /*3400*/  IADD3 R225, R214, 0x2800, RZ ;  /* 0x00002800d6e17810 */ /* 0x000fc40007ffe0ff */
[----:B------:R-:W2:Y:S01]  /*3410*/  LDSM.16.M88.4 R48, [R214+0x800] ;  /* 0x00080000d630783b */ /* 0x000ea20000000200 */
[----:B------:R-:W-:Y:S01]  /*3420*/  IMAD R2, R2, 0x40, R3 ;  /* 0x0000004002027824 */ /* 0x000fe200078e0203 */
[C---:B------:R-:W-:Y:S02]  /*3430*/  IADD3 R224, R214.reuse, 0x3000, RZ ;  /* 0x00003000d6e07810 */ /* 0x040fe40007ffe0ff */
[----:B------:R-:W-:Y:S01]  /*3440*/  LDSM.16.M88.4 R44, [R209+0x8000] ;  /* 0x00800000d12c783b */ /* 0x000fe20000000200 */
[----:B------:R-:W-:Y:S02]  /*3450*/  IADD3 R223, R214, 0x3800, RZ ;  /* 0x00003800d6df7810 */ /* 0x000fe40007ffe0ff */
[C---:B------:R-:W-:Y:S01]  /*3460*/  IADD3 R3, R2.reuse, 0x10, RZ ;  /* 0x0000001002037810 */ /* 0x040fe20007ffe0ff */
[----:B------:R-:W-:Y:S01]  /*3470*/  LDSM.16.M88.4 R84, [R208] ;  /* 0x00000000d054783b */ /* 0x000fe20000000200 */
[C---:B------:R-:W-:Y:S02]  /*3480*/  IADD3 R7, R2.reuse, 0x8, RZ ;  /* 0x0000000802077810 */ /* 0x040fe40007ffe0ff */
[----:B------:R-:W-:Y:S01]  /*3490*/  IADD3 R6, R2, 0x9, RZ ;  /* 0x0000000902067810 */ /* 0x000fe20007ffe0ff */
[----:B------:R-:W-:Y:S01]  /*34a0*/  LDSM.16.M88.4 R88, [R151+0xa000] ;  /* 0x00a000009758783b */ /* 0x000fe20000000200 */
[----:B------:R-:W-:-:S02]  /*34b0*/  ISETP.GE.AND P4, PT, R3, UR15, PT ;  /* 0x0000000f03007c0c */ /* 0x000fc4000bf86270 */
[C---:B------:R-:W-:Y:S01]  /*34c0*/  IADD3 R3, R2.reuse, 0x11, RZ ;  /* 0x0000001102037810 */ /* 0x040fe20007ffe0ff */
[C---:B-1----:R-:W-:Y:S01]  /*34d0*/  HMMA.16816.F32 R36, R8.reuse, R12, RZ ;  /* 0x0000000c0824723c */ /* 0x042fe200000018ff */
[----:B------:R-:W-:Y:S01]  /*34e0*/  LDSM.16.M88.4 R92, [R151+0xa800] ;  /* 0x00a80000975c783b */ /* 0x000fe20000000200 */
[----:B------:R-:W-:Y:S02]  /*34f0*/  ISETP.GE.AND P1, PT, R2, UR15, PT ;  /* 0x0000000f02007c0c */ /* 0x000fe4000bf26270 */
[----:B------:R-:W-:Y:S02]  /*3500*/  ISETP.GE.AND P6, PT, R7, UR15, PT ;  /* 0x0000000f07007c0c */ /* 0x000fe4000bfc6270 */
[----:B------:R-:W-:Y:S02]  /*3510*/  ISETP.GE.AND P5, PT, R6, UR15, PT ;  /* 0x0000000f06007c0c */ /* 0x000fe4000bfa6270 */
[----:B------:R-:W-:Y:S01]  /*3520*/  HMMA.16816.F32 R12, R8, R14, RZ ;  /* 0x0000000e080c723c */ /* 0x000fe200000018ff */
[----:B------:R-:W-:-:S02]  /*3530*/  ISETP.GE.AND P3, PT, R3, UR15, PT ;  /* 0x0000000f03007c0c */ /* 0x000fc4000bf66270 */
[C---:B------:R-:W-:Y:S02]  /*3540*/  IADD3 R3, R2.reuse, 0x19, RZ ;  /* 0x0000001902037810 */ /* 0x040fe40007ffe0ff */
[----:B------:R-:W-:Y:S02]  /*3550*/  IADD3 R6, R2, 0x18, RZ ;  /* 0x0000001802067810 */ /* 0x000fe40007ffe0ff */
[----:B------:R-:W-:Y:S01]  /*3560*/  IADD3 R222, R214, 0x4000, RZ ;  /* 0x00004000d6de7810 */ /* 0x000fe20007ffe0ff */
[----:B-----5:R-:W-:Y:S01]  /*3570*/  HMMA.16816.F32 R24, R8, R20, RZ ;  /* 0x000000140818723c */ /* 0x020fe200000018ff */
[----:B------:R-:W-:Y:S02]  /*3580*/  ISETP.GE.AND P2, PT, R6, UR15, PT ;  /* 0x0000000f06007c0c */ /* 0x000fe4000bf46270 */
[----:B------:R-:W-:Y:S02]  /*3590*/  IADD3 R6, R2, 0x20, RZ ;  /* 0x0000002002067810 */ /* 0x000fe40007ffe0ff */
[----:B------:R-:W-:-:S02]  /*35a0*/  IADD3 R221, R214, 0x4800, RZ ;  /* 0x00004800d6dd7810 */ /* 0x000fc40007ffe0ff */
[C---:B------:R-:W-:Y:S01]  /*35b0*/  IADD3 R220, R214.reuse, 0x5000, RZ ;  /* 0x00005000d6dc7810 */ /* 0x040fe20007ffe0ff */
[C---:B------:R-:W-:Y:S01]  /*35c0*/  HMMA.16816.F32 R20, R8.reuse, R22, RZ ;  /* 0x000000160814723c */ /* 0x040fe200000018ff */
[C---:B------:R-:W-:Y:S02]  /*35d0*/  IADD3 R219, R214.reuse, 0x5800, RZ ;  /* 0x00005800d6db7810 */ /* 0x040fe40007ffe0ff */
[C---:B------:R-:W-:Y:S02]  /*35e0*/  IADD3 R218, R214.reuse, 0x6000, RZ ;  /* 0x00006000d6da7810 */ /* 0x040fe40007ffe0ff */
[C---:B------:R-:W-:Y:S02]  /*35f0*/  IADD3 R217, R214.reuse, 0x6800, RZ ;  /* 0x00006800d6d97810 */ /* 0x040fe40007ffe0ff */
[C---:B------:R-:W-:Y:S01]  /*3600*/  IADD3 R216, R214.reuse, 0x7000, RZ ;  /* 0x00007000d6d87810 */ /* 0x040fe20007ffe0ff */
[----:B--2---:R-:W-:Y:S01]  /*3610*/  HMMA.16816.F32 R56, R8, R32, RZ ;  /* 0x000000200838723c */ /* 0x004fe200000018ff */
[----:B------:R-:W-:-:S07]  /*3620*/  IADD3 R215, R214, 0x7800, RZ ;  /* 0x00007800d6d77810 */ /* 0x000fce0007ffe0ff */
[C---:B------:R-:W-:Y:S01]  /*3630*/  HMMA.16816.F32 R52, R8.reuse, R34, RZ ;  /* 0x000000220834723c */ /* 0x040fe200000018ff */
[----:B------:R-:W-:Y:S07]  /*3640*/  LDSM.16.M88.4 R32, [R209+0x8800] ;  /* 0x00880000d120783b */ /* 0x000fee0000000200 */
[C---:B---3--:R-:W-:Y:S08]  /*3650*/  HMMA.16816.F32 R60, R8.reuse, R28, RZ ;  /* 0x0000001c083c723c */ /* 0x048ff000000018ff */
[----:B------:R-:W-:Y:S01]  /*3660*/  HMMA.16816.F32 R80, R8, R30, RZ ;  /* 0x0000001e0850723c */ /* 0x000fe200000018ff */
[----:B------:R-:W1:Y:S04]  /*3670*/  LDSM.16.M88.4 R8, [R214+0x1000] ;  /* 0x00100000d608783b */ /* 0x000e680000000200 */
[----:B------:R-:W-:Y:S03]  /*3680*/  LDSM.16.M88.4 R28, [R209+0x9000] ;  /* 0x00900000d11c783b */ /* 0x000fe60000000200 */
[C---:B----4-:R-:W-:Y:S01]  /*3690*/  HMMA.16816.F32 R76, R16.reuse, R40, R36 ;  /* 0x00000028104c723c */ /* 0x050fe20000001824 */
[----:B------:R-:W2:Y:S07]  /*36a0*/  LDSM.16.M88.4 R36, [R214+0x1800] ;  /* 0x00180000d624783b */ /* 0x000eae0000000200 */
[C---:B------:R-:W-:Y:S01]  /*36b0*/  HMMA.16816.F32 R72, R16.reuse, R42, R12 ;  /* 0x0000002a1048723c */ /* 0x040fe2000000180c */
[----:B------:R-:W3:Y:S07]  /*36c0*/  LDSM.16.M88.4 R12, [R213] ;  /* 0x00000000d50c783b */ /* 0x000eee0000000200 */
[C---:B------:R-:W-:Y:S08]  /*36d0*/  HMMA.16816.F32 R64, R16.reuse, R48, R24 ;  /* 0x000000301040723c */ /* 0x040ff00000001818 */
[C---:B------:R-:W-:Y:S08]  /*36e0*/  HMMA.16816.F32 R24, R16.reuse, R50, R20 ;  /* 0x000000321018723c */ /* 0x040ff00000001814 */
[C---:B-1----:R-:W-:Y:S01]  /*36f0*/  HMMA.16816.F32 R68, R16.reuse, R8, R56 ;  /* 0x000000081044723c */ /* 0x042fe20000001838 */
[----:B------:R-:W1:Y:S07]  /*3700*/  LDSM.16.M88.4 R56, [R209+0x9800] ;  /* 0x00980000d138783b */ /* 0x000e6e0000000200 */
[C---:B------:R-:W-:Y:S01]  /*3710*/  HMMA.16816.F32 R20, R16.reuse, R10, R52 ;  /* 0x0000000a1014723c */ /* 0x040fe20000001834 */
[----:B------:R-:W4:Y:S07]  /*3720*/  LDSM.16.M88.4 R8, [R212] ;  /* 0x00000000d408783b */ /* 0x000f2e0000000200 */
[C---:B--2---:R-:W-:Y:S08]  /*3730*/  HMMA.16816.F32 R40, R16.reuse, R36, R60 ;  /* 0x000000241028723c */ /* 0x044ff0000000183c */
[----:B------:R-:W-:Y:S01]  /*3740*/  HMMA.16816.F32 R36, R16, R38, R80 ;  /* 0x000000261024723c */ /* 0x000fe20000001850 */
[----:B------:R-:W2:Y:S04]  /*3750*/  LDSM.16.M88.4 R80, [R208+0x800] ;  /* 0x00080000d050783b */ /* 0x000ea80000000200 */
[----:B------:R-:W-:Y:S03]  /*3760*/  LDSM.16.M88.4 R16, [R210+0x2000] ;  /* 0x00200000d210783b */ /* 0x000fe60000000200 */
[C---:B---3--:R-:W-:Y:S01]  /*3770*/  HMMA.16816.F32 R48, R12.reuse, R44, R76 ;  /* 0x0000002c0c30723c */ /* 0x048fe2000000184c */
[----:B------:R-:W3:Y:S07]  /*3780*/  LDSM.16.M88.4 R76, [R208+0x1000] ;  /* 0x00100000d04c783b */ /* 0x000eee0000000200 */
[C---:B------:R-:W-:Y:S08]  /*3790*/  HMMA.16816.F32 R64, R12.reuse, R32, R64 ;  /* 0x000000200c40723c */ /* 0x040ff00000001840 */
[C---:B------:R-:W-:Y:S01]  /*37a0*/  HMMA.16816.F32 R52, R12.reuse, R46, R72 ;  /* 0x0000002e0c34723c */ /* 0x040fe20000001848 */
[----:B------:R-:W5:Y:S07]  /*37b0*/  LDSM.16.M88.4 R72, [R208+0x1800] ;  /* 0x00180000d048783b */ /* 0x000f6e0000000200 */
[C---:B------:R-:W-:Y:S08]  /*37c0*/  HMMA.16816.F32 R44, R12.reuse, R34, R24 ;  /* 0x000000220c2c723c */ /* 0x040ff00000001818 */
[C---:B------:R-:W-:Y:S01]  /*37d0*/  HMMA.16816.F32 R60, R12.reuse, R28, R68 ;  /* 0x0000001c0c3c723c */ /* 0x040fe20000001844 */
[----:B------:R-:W3:Y:S07]  /*37e0*/  LDSM.16.M88.4 R68, [R151+0xb000] ;  /* 0x00b000009744783b */ /* 0x000eee0000000200 */
[C---:B------:R-:W-:Y:S08]  /*37f0*/  HMMA.16816.F32 R32, R12.reuse, R30, R20 ;  /* 0x0000001e0c20723c */ /* 0x040ff00000001814 */
[C---:B-1----:R-:W-:Y:S08]  /*3800*/  HMMA.16816.F32 R28, R12.reuse, R56, R40 ;  /* 0x000000380c1c723c */ /* 0x042ff00000001828 */
[----:B------:R-:W-:Y:S08]  /*3810*/  HMMA.16816.F32 R24, R12, R58, R36 ;  /* 0x0000003a0c18723c */ /* 0x000ff00000001824 */
[C---:B----4-:R-:W-:Y:S08]  /*3820*/  HMMA.16816.F32 R20, R8.reuse, R84, R48 ;  /* 0x000000540814723c */ /* 0x050ff00000001830 */
[C---:B--2---:R-:W-:Y:S01]  /*3830*/  HMMA.16816.F32 R36, R8.reuse, R80, R64 ;  /* 0x000000500824723c */ /* 0x044fe20000001840 */
[----:B------:R-:W-:Y:S07]  /*3840*/  LDSM.16.M88.4 R64, [R214+0x3800] ;  /* 0x00380000d640783b */ /* 0x000fee0000000200 */
[C---:B------:R-:W-:Y:S01]  /*3850*/  HMMA.16816.F32 R44, R8.reuse, R82, R44 ;  /* 0x00000052082c723c */ /* 0x040fe2000000182c */
[----:B------:R-:W1:Y:S07]  /*3860*/  LDSM.16.M88.4 R80, [R151+0xb800] ;  /* 0x00b800009750783b */ /* 0x000e6e0000000200 */
[C---:B------:R-:W-:Y:S01]  /*3870*/  HMMA.16816.F32 R12, R8.reuse, R86, R52 ;  /* 0x00000056080c723c */ /* 0x040fe20000001834 */
[----:B------:R-:W-:Y:S07]  /*3880*/  LDSM.16.M88.4 R84, [R209+0xa800] ;  /* 0x00a80000d154783b */ /* 0x000fee0000000200 */
[C---:B---3--:R-:W-:Y:S01]  /*3890*/  HMMA.16816.F32 R56, R8.reuse, R76, R60 ;  /* 0x0000004c0838723c */ /* 0x048fe2000000183c */
[----:B------:R-:W-:Y:S07]  /*38a0*/  LDSM.16.M88.4 R60, [R214+0x3000] ;  /* 0x00300000d63c783b */ /* 0x000fee0000000200 */
[C---:B------:R-:W-:Y:S01]  /*38b0*/  HMMA.16816.F32 R52, R8.reuse, R78, R32 ;  /* 0x0000004e0834723c */ /* 0x040fe20000001820 */
[----:B------:R-:W-:Y:S07]  /*38c0*/  LDSM.16.M88.4 R76, [R208+0x3000] ;  /* 0x00300000d04c783b */ /* 0x000fee0000000200 */
[C---:B-----5:R-:W-:Y:S01]  /*38d0*/  HMMA.16816.F32 R48, R8.reuse, R72, R28 ;  /* 0x000000480830723c */ /* 0x060fe2000000181c */
[----:B------:R-:W-:Y:S07]  /*38e0*/  LDSM.16.M88.4 R28, [R214+0x2000] ;  /* 0x00200000d61c783b */ /* 0x000fee0000000200 */
[----:B------:R-:W-:Y:S01]  /*38f0*/  HMMA.16816.F32 R40, R8, R74, R24 ;  /* 0x0000004a0828723c */ /* 0x000fe20000001818 */
[----:B------:R-:W2:Y:S04]  /*3900*/  LDSM.16.M88.4 R8, [R211+0x2000] ;  /* 0x00200000d308783b */ /* 0x000ea80000000200 */
[----:B------:R-:W-:Y:S03]  /*3910*/  LDSM.16.M88.4 R72, [R209+0xb000] ;  /* 0x00b00000d148783b */ /* 0x000fe60000000200 */
[C---:B------:R-:W-:Y:S08]  /*3920*/  HMMA.16816.F32 R32, R16.reuse, R88, R20 ;  /* 0x000000581020723c */ /* 0x040ff00000001814 */
[C---:B------:R-:W-:Y:S01]  /*3930*/  HMMA.16816.F32 R20, R16.reuse, R92, R36 ;  /* 0x0000005c1014723c */ /* 0x040fe20000001824 */
[----:B------:R-:W3:Y:S07]  /*3940*/  LDSM.16.M88.4 R36, [R214+0x2800] ;  /* 0x00280000d624783b */ /* 0x000eee0000000200 */
[C---:B------:R-:W-:Y:S01]  /*3950*/  HMMA.16816.F32 R24, R16.reuse, R90, R12 ;  /* 0x0000005a1018723c */ /* 0x040fe2000000180c */
[----:B------:R-:W-:Y:S04]  /*3960*/  LDSM.16.M88.4 R12, [R213+0x2000] ;  /* 0x00200000d50c783b */ /* 0x000fe80000000200 */
[----:B------:R-:W-:Y:S03]  /*3970*/  LDSM.16.M88.4 R88, [R209+0xb800] ;  /* 0x00b80000d158783b */ /* 0x000fe60000000200 */
[C---:B------:R-:W-:Y:S01]  /*3980*/  HMMA.16816.F32 R44, R16.reuse, R94, R44 ;  /* 0x0000005e102c723c */ /* 0x040fe2000000182c */
[----:B------:R-:W-:Y:S07]  /*3990*/  LDSM.16.M88.4 R92, [R151+0xe800] ;  /* 0x00e80000975c783b */ /* 0x000fee0000000200 */
[C---:B------:R-:W-:Y:S08]  /*39a0*/  HMMA.16816.F32 R56, R16.reuse, R68, R56 ;  /* 0x000000441038723c */ /* 0x040ff00000001838 */
[C---:B------:R-:W-:Y:S01]  /*39b0*/  HMMA.16816.F32 R52, R16.reuse, R70, R52 ;  /* 0x000000461034723c */ /* 0x040fe20000001834 */
[----:B------:R-:W4:Y:S07]  /*39c0*/  LDSM.16.M88.4 R68, [R209+0xa000] ;  /* 0x00a00000d144783b */ /* 0x000f2e0000000200 */
[C---:B-1----:R-:W-:Y:S08]  /*39d0*/  HMMA.16816.F32 R48, R16.reuse, R80, R48 ;  /* 0x000000501030723c */ /* 0x042ff00000001830 */
[----:B------:R-:W-:Y:S01]  /*39e0*/  HMMA.16816.F32 R40, R16, R82, R40 ;  /* 0x000000521028723c */ /* 0x000fe20000001828 */
[----:B------:R-:W-:Y:S07]  /*39f0*/  LDSM.16.M88.4 R80, [R208+0x3800] ;  /* 0x00380000d050783b */ /* 0x000fee0000000200 */
[C---:B--2---:R-:W-:Y:S08]  /*3a00*/  HMMA.16816.F32 R32, R8.reuse, R28, R32 ;  /* 0x0000001c0820723c */ /* 0x044ff00000001820 */
[C---:B------:R-:W-:Y:S08]  /*3a10*/  HMMA.16816.F32 R28, R8.reuse, R30, R24 ;  /* 0x0000001e081c723c */ /* 0x040ff00000001818 */
[C---:B---3--:R-:W-:Y:S08]  /*3a20*/  HMMA.16816.F32 R24, R8.reuse, R36, R20 ;  /* 0x000000240818723c */ /* 0x048ff00000001814 */
[C---:B------:R-:W-:Y:S01]  /*3a30*/  HMMA.16816.F32 R20, R8.reuse, R38, R44 ;  /* 0x000000260814723c */ /* 0x040fe2000000182c */
[----:B------:R-:W-:Y:S07]  /*3a40*/  LDSM.16.M88.4 R44, [R208+0x2800] ;  /* 0x00280000d02c783b */ /* 0x000fee0000000200 */
[C---:B------:R-:W-:Y:S08]  /*3a50*/  HMMA.16816.F32 R16, R8.reuse, R60, R56 ;  /* 0x0000003c0810723c */ /* 0x040ff00000001838 */
[C---:B------:R-:W-:Y:S08]  /*3a60*/  HMMA.16816.F32 R60, R8.reuse, R62, R52 ;  /* 0x0000003e083c723c */ /* 0x040ff00000001834 */
[C---:B------:R-:W-:Y:S08]  /*3a70*/  HMMA.16816.F32 R56, R8.reuse, R64, R48 ;  /* 0x000000400838723c */ /* 0x040ff00000001830 */
[----:B------:R-:W-:Y:S01]  /*3a80*/  HMMA.16816.F32 R52, R8, R66, R40 ;  /* 0x000000420834723c */ /* 0x000fe20000001828 */
[----:B------:R-:W-:Y:S04]  /*3a90*/  LDSM.16.M88.4 R8, [R212+0x2000] ;  /* 0x00200000d408783b */ /* 0x000fe80000000200 */
[----:B------:R-:W1:Y:S03]  /*3aa0*/  LDSM.16.M88.4 R64, [R208+0x2000] ;  /* 0x00200000d040783b */ /* 0x000e660000000200 */
[C---:B----4-:R-:W-:Y:S08]  /*3ab0*/  HMMA.16816.F32 R48, R12.reuse, R68, R32 ;  /* 0x000000440c30723c */ /* 0x050ff00000001820 */
[C---:B------:R-:W-:Y:S08]  /*3ac0*/  HMMA.16816.F32 R40, R12.reuse, R70, R28 ;  /* 0x000000460c28723c */ /* 0x040ff0000000181c */
[C---:B------:R-:W-:Y:S08]  /*3ad0*/  HMMA.16816.F32 R36, R12.reuse, R84, R24 ;  /* 0x000000540c24723c */ /* 0x040ff00000001818 */
[C---:B------:R-:W-:Y:S01]  /*3ae0*/  HMMA.16816.F32 R32, R12.reuse, R86, R20 ;  /* 0x000000560c20723c */ /* 0x040fe20000001814 */
[----:B------:R-:W-:Y:S07]  /*3af0*/  LDSM.16.M88.4 R84, [R151+0xc000] ;  /* 0x00c000009754783b */ /* 0x000fee0000000200 */
[C---:B------:R-:W-:Y:S01]  /*3b00*/  HMMA.16816.F32 R28, R12.reuse, R72, R16 ;  /* 0x000000480c1c723c */ /* 0x040fe20000001810 */
[----:B------:R-:W2:Y:S07]  /*3b10*/  LDSM.16.M88.4 R16, [R210+0x4000] ;  /* 0x00400000d210783b */ /* 0x000eae0000000200 */
[C---:B------:R-:W-:Y:S01]  /*3b20*/  HMMA.16816.F32 R24, R12.reuse, R74, R60 ;  /* 0x0000004a0c18723c */ /* 0x040fe2000000183c */
[----:B------:R-:W3:Y:S07]  /*3b30*/  LDSM.16.M88.4 R72, [R151+0xc800] ;  /* 0x00c800009748783b */ /* 0x000eee0000000200 */
[C---:B------:R-:W-:Y:S08]  /*3b40*/  HMMA.16816.F32 R20, R12.reuse, R88, R56 ;  /* 0x000000580c14723c */ /* 0x040ff00000001838 */
[----:B------:R-:W-:Y:S01]  /*3b50*/  HMMA.16816.F32 R12, R12, R90, R52 ;  /* 0x0000005a0c0c723c */ /* 0x000fe20000001834 */
[----:B------:R-:W-:Y:S07]  /*3b60*/  LDSM.16.M88.4 R88, [R209+0xd800] ;  /* 0x00d80000d158783b */ /* 0x000fee0000000200 */
[C---:B-1----:R-:W-:Y:S08]  /*3b70*/  HMMA.16816.F32 R68, R8.reuse, R64, R48 ;  /* 0x000000400844723c */ /* 0x042ff00000001830 */
[C---:B------:R-:W-:Y:S08]  /*3b80*/  HMMA.16816.F32 R64, R8.reuse, R66, R40 ;  /* 0x000000420840723c */ /* 0x040ff00000001828 */
[C---:B------:R-:W-:Y:S08]  /*3b90*/  HMMA.16816.F32 R60, R8.reuse, R44, R36 ;  /* 0x0000002c083c723c */ /* 0x040ff00000001824 */
[C---:B------:R-:W-:Y:S01]  /*3ba0*/  HMMA.16816.F32 R56, R8.reuse, R46, R32 ;  /* 0x0000002e0838723c */ /* 0x040fe20000001820 */
[----:B------:R-:W1:Y:S04]  /*3bb0*/  LDSM.16.M88.4 R44, [R151+0xd000] ;  /* 0x00d00000972c783b */ /* 0x000e680000000200 */
[----:B------:R-:W-:Y:S03]  /*3bc0*/  LDSM.16.M88.4 R32, [R214+0x4000] ;  /* 0x00400000d620783b */ /* 0x000fe60000000200 */
[C---:B------:R-:W-:Y:S01]  /*3bd0*/  HMMA.16816.F32 R48, R8.reuse, R78, R24 ;  /* 0x0000004e0830723c */ /* 0x040fe20000001818 */
[----:B------:R-:W4:Y:S07]  /*3be0*/  LDSM.16.M88.4 R24, [R151+0xd800] ;  /* 0x00d800009718783b */ /* 0x000f2e0000000200 */
[C---:B------:R-:W-:Y:S08]  /*3bf0*/  HMMA.16816.F32 R40, R8.reuse, R80, R20 ;  /* 0x000000500828723c */ /* 0x040ff00000001814 */
[C---:B------:R-:W-:Y:S01]  /*3c00*/  HMMA.16816.F32 R52, R8.reuse, R76, R28 ;  /* 0x0000004c0834723c */ /* 0x040fe2000000181c */
[----:B------:R-:W-:Y:S07]  /*3c10*/  LDSM.16.M88.4 R76, [R214+0x5800] ;  /* 0x00580000d64c783b */ /* 0x000fee0000000200 */
[----:B------:R-:W-:Y:S01]  /*3c20*/  HMMA.16816.F32 R20, R8, R82, R12 ;  /* 0x000000520814723c */ /* 0x000fe2000000180c */
[----:B------:R-:W5:Y:S04]  /*3c30*/  LDSM.16.M88.4 R8, [R211+0x4000] ;  /* 0x00400000d308783b */ /* 0x000f680000000200 */
[----:B------:R-:W-:Y:S03]  /*3c40*/  LDSM.16.M88.4 R12, [R213+0x4000] ;  /* 0x00400000d50c783b */ /* 0x000fe60000000200 */
[C---:B--2---:R-:W-:Y:S01]  /*3c50*/  HMMA.16816.F32 R28, R16.reuse, R84, R68 ;  /* 0x00000054101c723c */ /* 0x044fe20000001844 */
[----:B------:R-:W2:Y:S04]  /*3c60*/  LDSM.16.M88.4 R68, [R214+0x4800] ;  /* 0x00480000d644783b */ /* 0x000ea80000000200 */
[----:B------:R-:W-:Y:S03]  /*3c70*/  LDSM.16.M88.4 R80, [R209+0xc000] ;  /* 0x00c00000d150783b */ /* 0x000fe60000000200 */
[C---:B------:R-:W-:Y:S01]  /*3c80*/  HMMA.16816.F32 R36, R16.reuse, R86, R64 ;  /* 0x000000561024723c */ /* 0x040fe20000001840 */
[----:B------:R-:W2:Y:S04]  /*3c90*/  LDSM.16.M88.4 R64, [R214+0x5000] ;  /* 0x00500000d640783b */ /* 0x000ea80000000200 */
[----:B------:R-:W-:Y:S03]  /*3ca0*/  LDSM.16.M88.4 R84, [R208+0x5800] ;  /* 0x00580000d054783b */ /* 0x000fe60000000200 */
[C---:B---3--:R-:W-:Y:S08]  /*3cb0*/  HMMA.16816.F32 R60, R16.reuse, R72, R60 ;  /* 0x00000048103c723c */ /* 0x048ff0000000183c */
[C---:B------:R-:W-:Y:S01]  /*3cc0*/  HMMA.16816.F32 R56, R16.reuse, R74, R56 ;  /* 0x0000004a1038723c */ /* 0x040fe20000001838 */
[----:B------:R-:W-:Y:S07]  /*3cd0*/  LDSM.16.M88.4 R72, [R209+0xd000] ;  /* 0x00d00000d148783b */ /* 0x000fee0000000200 */
[C---:B-1----:R-:W-:Y:S08]  /*3ce0*/  HMMA.16816.F32 R52, R16.reuse, R44, R52 ;  /* 0x0000002c1034723c */ /* 0x042ff00000001834 */
[C---:B------:R-:W-:Y:S08]  /*3cf0*/  HMMA.16816.F32 R48, R16.reuse, R46, R48 ;  /* 0x0000002e1030723c */ /* 0x040ff00000001830 */
[C---:B----4-:R-:W-:Y:S08]  /*3d00*/  HMMA.16816.F32 R44, R16.reuse, R24, R40 ;  /* 0x00000018102c723c */ /* 0x050ff00000001828 */
[----:B------:R-:W-:Y:S08]  /*3d10*/  HMMA.16816.F32 R20, R16, R26, R20 ;  /* 0x0000001a1014723c */ /* 0x000ff00000001814 */
[C---:B-----5:R-:W-:Y:S08]  /*3d20*/  HMMA.16816.F32 R16, R8.reuse, R32, R28 ;  /* 0x000000200810723c */ /* 0x060ff0000000181c */
[C---:B------:R-:W-:Y:S01]  /*3d30*/  HMMA.16816.F32 R28, R8.reuse, R34, R36 ;  /* 0x00000022081c723c */ /* 0x040fe20000001824 */
[----:B------:R-:W1:Y:S07]  /*3d40*/  LDSM.16.M88.4 R36, [R209+0xc800] ;  /* 0x00c80000d124783b */ /* 0x000e6e0000000200 */
[C---:B--2---:R-:W-:Y:S08]  /*3d50*/  HMMA.16816.F32 R32, R8.reuse, R68, R60 ;  /* 0x000000440820723c */ /* 0x044ff0000000183c */
[C---:B------:R-:W-:Y:S01]  /*3d60*/  HMMA.16816.F32 R40, R8.reuse, R70, R56 ;  /* 0x000000460828723c */ /* 0x040fe20000001838 */
[----:B------:R-:W-:Y:S07]  /*3d70*/  LDSM.16.M88.4 R68, [R208+0x4800] ;  /* 0x00480000d044783b */ /* 0x000fee0000000200 */
[C---:B------:R-:W-:Y:S08]  /*3d80*/  HMMA.16816.F32 R60, R8.reuse, R64, R52 ;  /* 0x00000040083c723c */ /* 0x040ff00000001834 */
[C---:B------:R-:W-:Y:S01]  /*3d90*/  HMMA.16816.F32 R56, R8.reuse, R66, R48 ;  /* 0x000000420838723c */ /* 0x040fe20000001830 */
[----:B------:R-:W-:Y:S07]  /*3da0*/  LDSM.16.M88.4 R64, [R208+0x4000] ;  /* 0x00400000d040783b */ /* 0x000fee0000000200 */
[C---:B------:R-:W-:Y:S08]  /*3db0*/  HMMA.16816.F32 R52, R8.reuse, R76, R44 ;  /* 0x0000004c0834723c */ /* 0x040ff0000000182c */
[----:B------:R-:W-:Y:S01]  /*3dc0*/  HMMA.16816.F32 R48, R8, R78, R20 ;  /* 0x0000004e0830723c */ /* 0x000fe20000001814 */
[----:B------:R-:W2:Y:S04]  /*3dd0*/  LDSM.16.M88.4 R8, [R212+0x4000] ;  /* 0x00400000d408783b */ /* 0x000ea80000000200 */
[----:B------:R-:W3:Y:S03]  /*3de0*/  LDSM.16.M88.4 R76, [R208+0x5000] ;  /* 0x00500000d04c783b */ /* 0x000ee60000000200 */
[C---:B------:R-:W-:Y:S01]  /*3df0*/  HMMA.16816.F32 R24, R12.reuse, R80, R16 ;  /* 0x000000500c18723c */ /* 0x040fe20000001810 */
[----:B------:R-:W-:Y:S07]  /*3e00*/  LDSM.16.M88.4 R20, [R210+0x6000] ;  /* 0x00600000d214783b */ /* 0x000fee0000000200 */
[C---:B-1----:R-:W-:Y:S08]  /*3e10*/  HMMA.16816.F32 R32, R12.reuse, R36, R32 ;  /* 0x000000240c20723c */ /* 0x042ff00000001820 */
[C---:B------:R-:W-:Y:S01]  /*3e20*/  HMMA.16816.F32 R16, R12.reuse, R82, R28 ;  /* 0x000000520c10723c */ /* 0x040fe2000000181c */
[----:B------:R-:W1:Y:S07]  /*3e30*/  LDSM.16.M88.4 R80, [R151+0xe000] ;  /* 0x00e000009750783b */ /* 0x000e6e0000000200 */
[C---:B------:R-:W-:Y:S08]  /*3e40*/  HMMA.16816.F32 R36, R12.reuse, R38, R40 ;  /* 0x000000260c24723c */ /* 0x040ff00000001828 */
[C---:B------:R-:W-:Y:S01]  /*3e50*/  HMMA.16816.F32 R44, R12.reuse, R72, R60 ;  /* 0x000000480c2c723c */ /* 0x040fe2000000183c */
[----:B------:R-:W-:Y:S07]  /*3e60*/  LDSM.16.M88.4 R60, [R151+0xf800] ;  /* 0x00f80000973c783b */ /* 0x000fee0000000200 */
[C---:B------:R-:W-:Y:S01]  /*3e70*/  HMMA.16816.F32 R56, R12.reuse, R74, R56 ;  /* 0x0000004a0c38723c */ /* 0x040fe20000001838 */
[----:B------:R-:W-:Y:S07]  /*3e80*/  LDSM.16.M88.4 R72, [R214+0x6800] ;  /* 0x00680000d648783b */ /* 0x000fee0000000200 */
[C---:B------:R-:W-:Y:S08]  /*3e90*/  HMMA.16816.F32 R52, R12.reuse, R88, R52 ;  /* 0x000000580c34723c */ /* 0x040ff00000001834 */
[----:B------:R-:W-:Y:S01]  /*3ea0*/  HMMA.16816.F32 R48, R12, R90, R48 ;  /* 0x0000005a0c30723c */ /* 0x000fe20000001830 */
[----:B------:R-:W4:Y:S07]  /*3eb0*/  LDSM.16.M88.4 R88, [R151+0xf000] ;  /* 0x00f000009758783b */ /* 0x000f2e0000000200 */
[C---:B--2---:R-:W-:Y:S08]  /*3ec0*/  HMMA.16816.F32 R40, R8.reuse, R64, R24 ;  /* 0x000000400828723c */ /* 0x044ff00000001818 */
[C---:B------:R-:W-:Y:S08]  /*3ed0*/  HMMA.16816.F32 R24, R8.reuse, R68, R32 ;  /* 0x000000440818723c */ /* 0x040ff00000001820 */
[C---:B------:R-:W-:Y:S01]  /*3ee0*/  HMMA.16816.F32 R28, R8.reuse, R66, R16 ;  /* 0x00000042081c723c */ /* 0x040fe20000001810 */
[----:B------:R-:W-:Y:S07]  /*3ef0*/  LDSM.16.M88.4 R16, [R211+0x6000] ;  /* 0x00600000d310783b */ /* 0x000fee0000000200 */
[C---:B------:R-:W-:Y:S01]  /*3f00*/  HMMA.16816.F32 R12, R8.reuse, R70, R36 ;  /* 0x00000046080c723c */ /* 0x040fe20000001824 */
[----:B------:R-:W2:Y:S07]  /*3f10*/  LDSM.16.M88.4 R68, [R214+0x6000] ;  /* 0x00600000d644783b */ /* 0x000eae0000000200 */
[C---:B---3--:R-:W-:Y:S08]  /*3f20*/  HMMA.16816.F32 R36, R8.reuse, R76, R44 ;  /* 0x0000004c0824723c */ /* 0x048ff0000000182c */
[C---:B------:R-:W-:Y:S01]  /*3f30*/  HMMA.16816.F32 R56, R8.reuse, R78, R56 ;  /* 0x0000004e0838723c */ /* 0x040fe20000001838 */
[----:B------:R-:W-:Y:S07]  /*3f40*/  LDSM.16.M88.4 R76, [R214+0x7800] ;  /* 0x00780000d64c783b */ /* 0x000fee0000000200 */
[C---:B------:R-:W-:Y:S08]  /*3f50*/  HMMA.16816.F32 R52, R8.reuse, R84, R52 ;  /* 0x000000540834723c */ /* 0x040ff00000001834 */
[----:B------:R-:W-:Y:S01]  /*3f60*/  HMMA.16816.F32 R48, R8, R86, R48 ;  /* 0x000000560830723c */ /* 0x000fe20000001830 */
[----:B------:R-:W3:Y:S07]  /*3f70*/  LDSM.16.M88.4 R84, [R214+0x7000] ;  /* 0x00700000d654783b */ /* 0x000eee0000000200 */
[C---:B-1----:R-:W-:Y:S08]  /*3f80*/  HMMA.16816.F32 R44, R20.reuse, R80, R40 ;  /* 0x00000050142c723c */ /* 0x042ff00000001828 */
[C---:B------:R-:W-:Y:S08]  /*3f90*/  HMMA.16816.F32 R32, R20.reuse, R92, R24 ;  /* 0x0000005c1420723c */ /* 0x040ff00000001818 */
[C---:B------:R-:W-:Y:S01]  /*3fa0*/  HMMA.16816.F32 R40, R20.reuse, R82, R28 ;  /* 0x000000521428723c */ /* 0x040fe2000000181c */
[----:B------:R-:W-:Y:S07]  /*3fb0*/  LDSM.16.M88.4 R80, [R209+0xe000] ;  /* 0x00e00000d150783b */ /* 0x000fee0000000200 */
[C---:B------:R-:W-:Y:S01]  /*3fc0*/  HMMA.16816.F32 R28, R20.reuse, R94, R12 ;  /* 0x0000005e141c723c */ /* 0x040fe2000000180c */
[----:B------:R-:W1:Y:S07]  /*3fd0*/  LDSM.16.M88.4 R12, [R213+0x6000] ;  /* 0x00600000d50c783b */ /* 0x000e6e0000000200 */
[C---:B----4-:R-:W-:Y:S08]  /*3fe0*/  HMMA.16816.F32 R24, R20.reuse, R88, R36 ;  /* 0x000000581418723c */ /* 0x050ff00000001824 */
[C---:B------:R-:W-:Y:S08]  /*3ff0*/  HMMA.16816.F32 R8, R20.reuse, R90, R56 ;  /* 0x0000005a1408723c */ /* 0x040ff00000001838 */
[C---:B------:R-:W-:Y:S08]  /*4000*/  HMMA.16816.F32 R64, R20.reuse, R60, R52 ;  /* 0x0000003c1440723c */ /* 0x040ff00000001834 */
[----:B------:R-:W-:Y:S01]  /*4010*/  HMMA.16816.F32 R20, R20, R62, R48 ;  /* 0x0000003e1414723c */ /* 0x000fe20000001830 */
[----:B------:R-:W4:Y:S07]  /*4020*/  LDSM.16.M88.4 R48, [R209+0xe800] ;  /* 0x00e80000d130783b */ /* 0x000f2e0000000200 */
[C---:B--2---:R-:W-:Y:S01]  /*4030*/  HMMA.16816.F32 R60, R16.reuse, R68, R44 ;  /* 0x00000044103c723c */ /* 0x044fe2000000182c */
[----:B------:R-:W2:Y:S07]  /*4040*/  LDSM.16.M88.4 R44, [R209+0xf000] ;  /* 0x00f00000d12c783b */ /* 0x000eae0000000200 */
[C---:B------:R-:W-:Y:S01]  /*4050*/  HMMA.16816.F32 R56, R16.reuse, R72, R32 ;  /* 0x000000481038723c */ /* 0x040fe20000001820 */
[----:B------:R-:W5:Y:S07]  /*4060*/  LDSM.16.M88.4 R32, [R209+0xf800] ;  /* 0x00f80000d120783b */ /* 0x000f6e0000000200 */
[C---:B------:R-:W-:Y:S01]  /*4070*/  HMMA.16816.F32 R36, R16.reuse, R70, R40 ;  /* 0x000000461024723c */ /* 0x040fe20000001828 */
[----:B------:R-:W-:Y:S07]  /*4080*/  LDSM.16.M88.4 R68, [R208+0x6800] ;  /* 0x00680000d044783b */ /* 0x000fee0000000200 */
[C---:B------:R-:W-:Y:S08]  /*4090*/  HMMA.16816.F32 R52, R16.reuse, R74, R28 ;  /* 0x0000004a1034723c */ /* 0x040ff0000000181c */
[C---:B---3--:R-:W-:Y:S08]  /*40a0*/  HMMA.16816.F32 R40, R16.reuse, R84, R24 ;  /* 0x000000541028723c */ /* 0x048ff00000001818 */
[C---:B------:R-:W-:Y:S08]  /*40b0*/  HMMA.16816.F32 R20, R16.reuse, R78, R20 ;  /* 0x0000004e1014723c */ /* 0x040ff00000001814 */
[C---:B------:R-:W-:Y:S01]  /*40c0*/  HMMA.16816.F32 R28, R16.reuse, R86, R8 ;  /* 0x00000056101c723c */ /* 0x040fe20000001808 */
[----:B------:R-:W-:Y:S07]  /*40d0*/  LDSM.16.M88.4 R8, [R212+0x6000] ;  /* 0x00600000d408783b */ /* 0x000fee0000000200 */
[----:B------:R-:W-:Y:S01]  /*40e0*/  HMMA.16816.F32 R24, R16, R76, R64 ;  /* 0x0000004c1018723c */ /* 0x000fe20000001840 */
[----:B------:R-:W3:Y:S07]  /*40f0*/  LDSM.16.M88.4 R64, [R208+0x6000] ;  /* 0x00600000d040783b */ /* 0x000eee0000000200 */
[C---:B-1----:R-:W-:Y:S08]  /*4100*/  HMMA.16816.F32 R16, R12.reuse, R80, R60 ;  /* 0x000000500c10723c */ /* 0x042ff0000000183c */
[C---:B------:R-:W-:Y:S08]  /*4110*/  HMMA.16816.F32 R36, R12.reuse, R82, R36 ;  /* 0x000000520c24723c */ /* 0x040ff00000001824 */
[C---:B----4-:R-:W-:Y:S08]  /*4120*/  HMMA.16816.F32 R60, R12.reuse, R50, R52 ;  /* 0x000000320c3c723c */ /* 0x050ff00000001834 */
[C---:B--2---:R-:W-:Y:S08]  /*4130*/  HMMA.16816.F32 R52, R12.reuse, R44, R40 ;  /* 0x0000002c0c34723c */ /* 0x044ff00000001828 */
[C---:B-----5:R-:W-:Y:S01]  /*4140*/  HMMA.16816.F32 R40, R12.reuse, R34, R20 ;  /* 0x000000220c28723c */ /* 0x060fe20000001814 */
[----:B------:R-:W1:Y:S07]  /*4150*/  LDSM.16.M88.4 R20, [R208+0x7000] ;  /* 0x00700000d014783b */ /* 0x000e6e0000000200 */
[C---:B------:R-:W-:Y:S08]  /*4160*/  HMMA.16816.F32 R56, R12.reuse, R48, R56 ;  /* 0x000000300c38723c */ /* 0x040ff00000001838 */
[C---:B------:R-:W-:Y:S08]  /*4170*/  HMMA.16816.F32 R48, R12.reuse, R46, R28 ;  /* 0x0000002e0c30723c */ /* 0x040ff0000000181c */
[----:B------:R-:W-:Y:S01]  /*4180*/  HMMA.16816.F32 R44, R12, R32, R24 ;  /* 0x000000200c2c723c */ /* 0x000fe20000001818 */
[----:B------:R-:W2:Y:S01]  /*4190*/  LDSM.16.M88.4 R32, [R208+0x7800] ;  /* 0x00780000d020783b */ /* 0x000ea20000000200 */
[----:B------:R-:W-:-:S05]  /*41a0*/  DEPBAR.LE SB0, 0x0 ;  /* 0x000080000000791a */ /* 0x000fca0000000000 */
[----:B------:R-:W-:Y:S01]  /*41b0*/  IADD3 R24, R2, 0x1, RZ ;  /* 0x0000000102187810 */ /* 0x000fe20007ffe0ff */
[----:B---3--:R-:W-:Y:S01]  /*41c0*/  HMMA.16816.F32 R16, R8, R64, R16 ;  /* 0x000000400810723c */ /* 0x008fe20000001810 */
[----:B------:R-:W-:Y:S02]  /*41d0*/  BAR.SYNC.DEFER_BLOCKING 0x0 ;  /* 0x0000000000007b1d */ /* 0x000fe40000010000 */
[----:B------:R-:W-:-:S05]  /*41e0*/  ISETP.GE.AND P0, PT, R24, UR15, PT ;  /* 0x0000000f18007c0c */ /* 0x000fca000bf06270 */
[C---:B------:R-:W-:Y:S08]  /*41f0*/  HMMA.16816.F32 R12, R8.reuse, R66, R36 ;  /* 0x00000042080c723c */ /* 0x040ff00000001824 */
[C---:B------:R-:W-:Y:S08]  /*4200*/  HMMA.16816.F32 R28, R8.reuse, R68, R56 ;  /* 0x00000044081c723c */ /* 0x040ff00000001838 */
[----:B------:R-:W-:Y:S01]  /*4210*/  HMMA.16816.F32 R36, R8, R70, R60 ;  /* 0x000000460824723c */ /* 0x000fe2000000183c */
[----:B------:R-:W-:-:S02]  /*4220*/  FSEL R57, R18, -INF , !P1 ;  /* 0xff80000012397808 */ /* 0x000fc40004800000 */
[----:B------:R-:W-:Y:S02]  /*4230*/  FSEL R56, R16, -INF , !P1 ;  /* 0xff80000010387808 */ /* 0x000fe40004800000 */
[----:B------:R-:W-:Y:S02]  /*4240*/  ISETP.GE.AND P1, PT, R3, UR15, PT ;  /* 0x0000000f03007c0c */ /* 0x000fe4000bf26270 */
[----:B------:R-:W-:Y:S01]  /*4250*/  IADD3 R3, R2, 0x21, RZ ;  /* 0x0000002102037810 */ /* 0x000fe20007ffe0ff */
[----:B-1----:R-:W-:Y:S07]  /*4260*/  HMMA.16816.F32 R24, R8, R20, R52 ;  /* 0x000000140818723c */ /* 0x002fee0000001834 */
[----:B------:R-:W-:-:S02]  /*4270*/  FSEL R53, R19, -INF , !P0 ;  /* 0xff80000013357808 */ /* 0x000fc40004000000 */
[----:B------:R-:W-:Y:S02]  /*4280*/  FSEL R21, R17, -INF , !P0 ;  /* 0xff80000011157808 */ /* 0x000fe40004000000 */
[C---:B------:R-:W-:Y:S01]  /*4290*/  HMMA.16816.F32 R16, R8.reuse, R22, R48 ;  /* 0x000000160810723c */ /* 0x040fe20000001830 */
[----:B------:R-:W-:Y:S02]  /*42a0*/  FSEL R54, R14, -INF , !P6 ;  /* 0xff8000000e367808 */ /* 0x000fe40007000000 */
[----:B------:R-:W-:Y:S02]  /*42b0*/  FSEL R52, R12, -INF , !P6 ;  /* 0xff8000000c347808 */ /* 0x000fe40007000000 */
[----:B------:R-:W-:Y:S02]  /*42c0*/  FSEL R20, R13, -INF , !P5 ;  /* 0xff8000000d147808 */ /* 0x000fe40006800000 */
[----:B------:R-:W-:Y:S02]  /*42d0*/  FSEL R48, R15, -INF , !P5 ;  /* 0xff8000000f307808 */ /* 0x000fe40006800000 */
[----:B--2---:R-:W-:Y:S01]  /*42e0*/  HMMA.16816.F32 R12, R8, R32, R44 ;  /* 0x00000020080c723c */ /* 0x004fe2000000182c */
[----:B------:R-:W-:-:S02]  /*42f0*/  ISETP.GE.AND P6, PT, R3, UR15, PT ;  /* 0x0000000f03007c0c */ /* 0x000fc4000bfc6270 */
[----:B------:R-:W-:Y:S02]  /*4300*/  IADD3 R3, R2, 0x29, RZ ;  /* 0x0000002902037810 */ /* 0x000fe40007ffe0ff */
[----:B------:R-:W-:Y:S02]  /*4310*/  FSEL R119, R30, -INF , !P4 ;  /* 0xff8000001e777808 */ /* 0x000fe40006000000 */
[----:B------:R-:W-:Y:S01]  /*4320*/  FSEL R116, R28, -INF , !P4 ;  /* 0xff8000001c747808 */ /* 0x000fe20006000000 */
[----:B------:R-:W-:Y:S01]  /*4330*/  HMMA.16816.F32 R8, R8, R34, R40 ;  /* 0x000000220808723c */ /* 0x000fe20000001828 */
[----:B------:R-:W-:Y:S02]  /*4340*/  ISETP.GE.AND P0, PT, R6, UR15, PT ;  /* 0x0000000f06007c0c */ /* 0x000fe4000bf06270 */
[----:B------:R-:W-:Y:S02]  /*4350*/  ISETP.GE.AND P4, PT, R3, UR15, PT ;  /* 0x0000000f03007c0c */ /* 0x000fe4000bf86270 */
[----:B------:R-:W-:-:S02]  /*4360*/  IADD3 R6, R2, 0x28, RZ ;  /* 0x0000002802067810 */ /* 0x000fc40007ffe0ff */
[----:B------:R-:W-:Y:S02]  /*4370*/  IADD3 R3, R2, 0x31, RZ ;  /* 0x0000003102037810 */ /* 0x000fe40007ffe0ff */
[----:B------:R-:W-:Y:S02]  /*4380*/  FSEL R117, R38, -INF , !P2 ;  /* 0xff80000026757808 */ /* 0x000fe40005000000 */
[----:B------:R-:W-:Y:S02]  /*4390*/  FSEL R90, R36, -INF , !P2 ;  /* 0xff800000245a7808 */ /* 0x000fe40005000000 */
[----:B------:R-:W-:Y:S02]  /*43a0*/  ISETP.GE.AND P5, PT, R6, UR15, PT ;  /* 0x0000000f06007c0c */ /* 0x000fe4000bfa6270 */
[----:B------:R-:W-:Y:S02]  /*43b0*/  ISETP.GE.AND P2, PT, R3, UR15, PT ;  /* 0x0000000f03007c0c */ /* 0x000fe4000bf46270 */
[----:B------:R-:W-:-:S02]  /*43c0*/  IADD3 R6, R2, 0x30, RZ ;  /* 0x0000003002067810 */ /* 0x000fc40007ffe0ff */
[C---:B------:R-:W-:Y:S02]  /*43d0*/  IADD3 R3, R2.reuse, 0x38, RZ ;  /* 0x0000003802037810 */ /* 0x040fe40007ffe0ff */
[----:B------:R-:W-:Y:S02]  /*43e0*/  IADD3 R2, R2, 0x39, RZ ;  /* 0x0000003902027810 */ /* 0x000fe40007ffe0ff */
[----:B------:R-:W-:Y:S02]  /*43f0*/  FSEL R91, R39, -INF , !P1 ;  /* 0xff800000275b7808 */ /* 0x000fe40004800000 */
[----:B------:R-:W-:Y:S02]  /*4400*/  FSEL R88, R37, -INF , !P1 ;  /* 0xff80000025587808 */ /* 0x000fe40004800000 */
[----:B------:R-:W-:Y:S02]  /*4410*/  ISETP.GE.AND P1, PT, R3, UR15, PT ;  /* 0x0000000f03007c0c */ /* 0x000fe4000bf26270 */
[----:B------:R-:W-:-:S02]  /*4420*/  FSEL R180, R26, -INF , !P0 ;  /* 0xff8000001ab47808 */ /* 0x000fc40004000000 */
[----:B------:R-:W-:Y:S02]  /*4430*/  FSEL R149, R24, -INF , !P0 ;  /* 0xff80000018957808 */ /* 0x000fe40004000000 */
[----:B------:R-:W-:Y:S02]  /*4440*/  ISETP.GE.AND P0, PT, R2, UR15, PT ;  /* 0x0000000f02007c0c */ /* 0x000fe4000bf06270 */
[----:B------:R-:W-:Y:S02]  /*4450*/  FSEL R3, R8, -INF , !P1 ;  /* 0xff80000008037808 */ /* 0x000fe40004800000 */
[----:B------:R-:W-:Y:S02]  /*4460*/  FSEL R2, R9, -INF , !P0 ;  /* 0xff80000009027808 */ /* 0x000fe40004000000 */
[----:B------:R-:W-:Y:S01]  /*4470*/  FSEL R7, R11, -INF , !P0 ;  /* 0xff8000000b077808 */ /* 0x000fe20004000000 */
[----:B------:R1:W-:Y:S01]  /*4480*/  STL [R1+0x10], R3 ;  /* 0x0000100301007387 */ /* 0x0003e20000100800 */
[----:B------:R-:W-:-:S02]  /*4490*/  PLOP3.LUT P0, PT, PT, PT, UP0, 0x80, 0x0 ;  /* 0x000000000000781c */ /* 0x000fc40003f0f008 */
[----:B------:R-:W-:Y:S01]  /*44a0*/  FSEL R118, R31, -INF , !P3 ;  /* 0xff8000001f767808 */ /* 0x000fe20005800000 */
[----:B------:R1:W-:Y:S01]  /*44b0*/  STL [R1+0x14], R2 ;  /* 0x0000140201007387 */ /* 0x0003e20000100800 */
[----:B------:R-:W-:Y:S02]  /*44c0*/  FSEL R89, R29, -INF , !P3 ;  /* 0xff8000001d597808 */ /* 0x000fe40005800000 */
[----:B------:R-:W-:Y:S02]  /*44d0*/  ISETP.GE.AND P3, PT, R6, UR15, PT ;  /* 0x0000000f06007c0c */ /* 0x000fe4000bf66270 */
        /* <DEDUP_REMOVED lines=9> */
[----:B------:R-:W-:Y:S02]  /*4570*/  FSEL R244, R13, -INF , !P2 ;  /* 0xff8000000df47808 */ /* 0x000fe40005000000 */
[----:B------:R-:W-:Y:S01]  /*4580*/  FSEL R98, R10, -INF , !P1 ;  /* 0xff8000000a627808 */ /* 0x000fe20004800000 */
[----:B------:R-:W-:Y:S05]  /*4590*/  @!P0 BRA `(.L_x_56) ;  /* 0x0000084000008947 */ /* 0x000fea0003800000 */
[----:B-1----:R-:W-:Y:S01]  /*45a0*/  ULEA.HI.SX32 UR5, UR8, 0xfffffffe, 0x1a ;  /* 0xfffffffe08057891 */ /* 0x002fe2000f8fd23f */
[----:B------:R-:W-:Y:S01]  /*45b0*/  ISETP.GE.AND P6, PT, R246, c[0x0][0x220], PT ;  /* 0x00008800f6007a0c */ /* 0x000fe20003fc6270 */
[----:B------:R-:W-:Y:S01]  /*45c0*/  BSSY B0, `(.L_x_57) ;  /* 0x0000080000007945 */ /* 0x000fe20003800000 */
[----:B------:R-:W-:Y:S01]  /*45d0*/  ISETP.GE.AND P5, PT, R250, c[0x0][0x220], PT ;  /* 0x00008800fa007a0c */ /* 0x000fe20003fa6270 */
[----:B------:R-:W-:Y:S01]  /*45e0*/  USHF.R.S32.HI UR4, URZ, 0x1f, UR5 ;  /* 0x0000001f3f047899 */ /* 0x000fe20008011405 */
[----:B------:R-:W-:Y:S01]  /*45f0*/  ISETP.GE.AND P4, PT, R245, c[0x0][0x220], PT ;  /* 0x00008800f5007a0c */ /* 0x000fe20003f86270 */
[----:B------:R-:W-:Y:S01]  /*4600*/  UIMAD UR6, UR6, UR5, URZ ;  /* 0x00000005060672a4 */ /* 0x000fe2000f8e023f */
[----:B------:R-:W-:Y:S01]  /*4610*/  IMAD.WIDE.U32 R2, R97, UR5, R248 ;  /* 0x0000000561027c25 */ /* 0x000fe2000f8e00f8 */
[----:B------:R-:W-:-:S02]  /*4620*/  ISETP.GE.AND P3, PT, R251, c[0x0][0x220], PT ;  /* 0x00008800fb007a0c */ /* 0x000fc40003f66270 */
[----:B------:R-:W-:-:S04]  /*4630*/  UIMAD UR4, UR4, UR20, UR6 ;  /* 0x00000014040472a4 */ /* 0x000fc8000f8e0206 */
[C---:B------:R-:W-:Y:S01]  /*4640*/  @!P6 LEA R10, P2, R2.reuse, c[0x0][0x168], 0x1 ;  /* 0x00005a00020aea11 */ /* 0x040fe200078408ff */
[----:B------:R1:W-:Y:S01]  /*4650*/  @P6 STS.128 [R230+0x8000], RZ ;  /* 0x008000ffe6006388 */ /* 0x0003e20000000c00 */
[----:B------:R-:W-:Y:S02]  /*4660*/  IADD3 R6, R3, UR4, RZ ;  /* 0x0000000403067c10 */ /* 0x000fe4000fffe0ff */
[C---:B------:R-:W-:Y:S02]  /*4670*/  @!P5 LEA R8, P1, R2.reuse, c[0x0][0x168], 0x1 ;  /* 0x00005a000208da11 */ /* 0x040fe400078208ff */
[C-C-:B------:R-:W-:Y:S02]  /*4680*/  @!P6 LEA.HI.X R11, R2.reuse, c[0x0][0x16c], R6.reuse, 0x1, P2 ;  /* 0x00005b00020bea11 */ /* 0x140fe400010f0c06 */
[C---:B------:R-:W-:Y:S02]  /*4690*/  @!P4 LEA R12, P2, R2.reuse, c[0x0][0x168], 0x1 ;  /* 0x00005a00020cca11 */ /* 0x040fe400078408ff */
[C---:B------:R-:W-:Y:S01]  /*46a0*/  @!P5 LEA.HI.X R9, R2.reuse, c[0x0][0x16c], R6, 0x1, P1 ;  /* 0x00005b000209da11 */ /* 0x040fe200008f0c06 */
[----:B------:R-:W-:Y:S01]  /*46b0*/  @!PT LDS RZ, [RZ] ;  /* 0x00000000fffff984 */ /* 0x000fe20000000800 */
[----:B------:R-:W-:Y:S01]  /*46c0*/  @!PT LDS RZ, [RZ] ;  /* 0x00000000fffff984 */ /* 0x000fe20000000800 */
[----:B------:R-:W-:Y:S01]  /*46d0*/  @!PT LDS RZ, [RZ] ;  /* 0x00000000fffff984 */ /* 0x000fe20000000800 */
[----:B------:R2:W-:Y:S01]  /*46e0*/  @!P6 LDGSTS.E.BYPASS.LTC128B.128 [R230+0x8000], [R10.64] ;  /* 0x080000000ae6efae */ /* 0x0005e2000b901d52 */
[----:B------:R-:W-:-:S02]  /*46f0*/  @!P3 LEA R14, P1, R2, c[0x0][0x168], 0x1 ;  /* 0x00005a00020eba11 */ /* 0x000fc400078208ff */
[C-C-:B------:R-:W-:Y:S01]  /*4700*/  @!P4 LEA.HI.X R13, R2.reuse, c[0x0][0x16c], R6.reuse, 0x1, P2 ;  /* 0x00005b00020dca11 */ /* 0x140fe200010f0c06 */
[----:B------:R1:W-:Y:S01]  /*4710*/  @P5 STS.128 [R230+0xa000], RZ ;  /* 0x00a000ffe6005388 */ /* 0x0003e20000000c00 */
[C---:B------:R-:W-:Y:S02]  /*4720*/  IADD3 R3, P2, R2.reuse, UR23, RZ ;  /* 0x0000001702037c10 */ /* 0x040fe4000ff5e0ff */
[----:B------:R-:W-:Y:S01]  /*4730*/  @!P3 LEA.HI.X R15, R2, c[0x0][0x16c], R6, 0x1, P1 ;  /* 0x00005b00020fba11 */ /* 0x000fe200008f0c06 */
[----:B------:R-:W-:Y:S01]  /*4740*/  @!PT LDS RZ, [RZ] ;  /* 0x00000000fffff984 */ /* 0x000fe20000000800 */
[----:B------:R-:W-:Y:S01]  /*4750*/  @!PT LDS RZ, [RZ] ;  /* 0x00000000fffff984 */ /* 0x000fe20000000800 */
[----:B------:R-:W-:Y:S01]  /*4760*/  @!PT LDS RZ, [RZ] ;  /* 0x00000000fffff984 */ /* 0x000fe20000000800 */
[----:B------:R3:W-:Y:S01]  /*4770*/  @!P5 LDGSTS.E.BYPASS.LTC128B.128 [R230+0xa000], [R8.64+0x80] ;  /* 0x0a00008008e6dfae */ /* 0x0007e2000b901d52 */
[----:B------:R-:W-:-:S03]  /*4780*/  IADD3.X R6, R6, UR9, RZ, P2, !PT ;  /* 0x0000000906067c10 */ /* 0x000fc600097fe4ff */
        /* <DEDUP_REMOVED lines=9> */
[----:B------:R5:W-:Y:S01]  /*4820*/  @!P3 LDGSTS.E.BYPASS.LTC128B.128 [R230+0xe000], [R14.64+0x180] ;  /* 0x0e0001800ee6bfae */ /* 0x000be2000b901d52 */
[----:B--2---:R-:W-:-:S03]  /*4830*/  @!P6 LEA R10, P1, R3, c[0x0][0x168], 0x1 ;  /* 0x00005a00030aea11 */ /* 0x004fc600078208ff */
[----:B------:R1:W-:Y:S01]  /*4840*/  @P6 STS.128 [R230+0x8800], RZ ;  /* 0x008800ffe6006388 */ /* 0x0003e20000000c00 */
[C---:B------:R-:W-:Y:S02]  /*4850*/  @!P6 LEA.HI.X R11, R3.reuse, c[0x0][0x16c], R6, 0x1, P1 ;  /* 0x00005b00030bea11 */ /* 0x040fe400008f0c06 */
[----:B---3--:R-:W-:-:S03]  /*4860*/  @!P5 LEA R8, P2, R3, c[0x0][0x168], 0x1 ;  /* 0x00005a000308da11 */ /* 0x008fc600078408ff */
[----:B------:R-:W-:Y:S01]  /*4870*/  @!PT LDS RZ, [RZ] ;  /* 0x00000000fffff984 */ /* 0x000fe20000000800 */
[----:B------:R-:W-:Y:S01]  /*4880*/  @!PT LDS RZ, [RZ] ;  /* 0x00000000fffff984 */ /* 0x000fe20000000800 */
[----:B------:R-:W-:Y:S01]  /*4890*/  @!PT LDS RZ, [RZ] ;  /* 0x00000000fffff984 */ /* 0x000fe20000000800 */
[----:B------:R2:W-:Y:S01]  /*48a0*/  @!P6 LDGSTS.E.BYPASS.LTC128B.128 [R230+0x8800], [R10.64] ;  /* 0x088000000ae6efae */ /* 0x0005e2000b901d52 */
[----:B------:R-:W-:-:S03]  /*48b0*/  @!P5 LEA.HI.X R9, R3, c[0x0][0x16c], R6, 0x1, P2 ;  /* 0x00005b000309da11 */ /* 0x000fc600010f0c06 */
[----:B------:R1:W-:Y:S01]  /*48c0*/  @P5 STS.128 [R230+0xa800], RZ ;  /* 0x00a800ffe6005388 */ /* 0x0003e20000000c00 */
[----:B----4-:R-:W-:-:S03]  /*48d0*/  @!P3 LEA R12, P2, R3, c[0x0][0x168], 0x1 ;  /* 0x00005a00030cba11 */ /* 0x010fc600078408ff */
[----:B------:R-:W-:Y:S01]  /*48e0*/  @!PT LDS RZ, [RZ] ;  /* 0x00000000fffff984 */ /* 0x000fe20000000800 */
[----:B------:R-:W-:Y:S01]  /*48f0*/  @!PT LDS RZ, [RZ] ;  /* 0x00000000fffff984 */ /* 0x000fe20000000800 */
[----:B------:R-:W-:Y:S01]  /*4900*/  @!PT LDS RZ, [RZ] ;  /* 0x00000000fffff984 */ /* 0x000fe20000000800 */
[----:B------:R3:W-:Y:S01]  /*4910*/  @!P5 LDGSTS.E.BYPASS.LTC128B.128 [R230+0xa800], [R8.64+0x80] ;  /* 0x0a80008008e6dfae */ /* 0x0007e2000b901d52 */
[----:B------:R-:W-:-:S03]  /*4920*/  @!P3 LEA.HI.X R13, R3, c[0x0][0x16c], R6, 0x1, P2 ;  /* 0x00005b00030dba11 */ /* 0x000fc600010f0c06 */
[----:B------:R1:W-:Y:S01]  /*4930*/  @P4 STS.128 [R230+0xc800], RZ ;  /* 0x00c800ffe6004388 */ /* 0x0003e20000000c00 */
[----:B-----5:R-:W-:-:S04]  /*4940*/  @!P4 LEA R14, P1, R3, c[0x0][0x168], 0x1 ;  /* 0x00005a00030eca11 */ /* 0x020fc800078208ff */
[C---:B------:R-:W-:Y:S02]  /*4950*/  @!P4 LEA.HI.X R15, R3.reuse, c[0x0][0x16c], R6, 0x1, P1 ;  /* 0x00005b00030fca11 */ /* 0x040fe400008f0c06 */
[----:B------:R-:W-:-:S03]  /*4960*/  IADD3 R2, P1, R3, UR23, RZ ;  /* 0x0000001703027c10 */ /* 0x000fc6000ff3e0ff */
[----:B------:R-:W-:Y:S01]  /*4970*/  @!PT LDS RZ, [RZ] ;  /* 0x00000000fffff984 */ /* 0x000fe20000000800 */
[----:B------:R-:W-:Y:S01]  /*4980*/  @!PT LDS RZ, [RZ] ;  /* 0x00000000fffff984 */ /* 0x000fe20000000800 */
[----:B------:R-:W-:Y:S01]  /*4990*/  @!PT LDS RZ, [RZ] ;  /* 0x00000000fffff984 */ /* 0x000fe20000000800 */
[----:B------:R4:W-:Y:S01]  /*49a0*/  @!P4 LDGSTS.E.BYPASS.LTC128B.128 [R230+0xc800], [R14.64+0x100] ;  /* 0x0c8001000ee6cfae */ /* 0x0009e2000b901d52 */
[----:B------:R-:W-:Y:S02]  /*49b0*/  IADD3.X R6, R6, UR9, RZ, P1, !PT ;  /* 0x0000000906067c10 */ /* 0x000fe40008ffe4ff */
[C---:B--2---:R-:W-:Y:S01]  /*49c0*/  @!P6 LEA R10, P2, R2.reuse, c[0x0][0x168], 0x1 ;  /* 0x00005a00020aea11 */ /* 0x044fe200078408ff */
[----:B------:R1:W-:Y:S03]  /*49d0*/  @P3 STS.128 [R230+0xe800], RZ ;  /* 0x00e800ffe6003388 */ /* 0x0003e60000000c00 */
[C-C-:B------:R-:W-:Y:S01]  /*49e0*/  @!P6 LEA.HI.X R11, R2.reuse, c[0x0][0x16c], R6.reuse, 0x1, P2 ;  /* 0x00005b00020bea11 */ /* 0x140fe200010f0c06 */
[----:B------:R-:W-:Y:S01]  /*49f0*/  @!PT LDS RZ, [RZ] ;  /* 0x00000000fffff984 */ /* 0x000fe20000000800 */
[----:B------:R-:W-:Y:S01]  /*4a00*/  @!PT LDS RZ, [RZ] ;  /* 0x00000000fffff984 */ /* 0x000fe20000000800 */
[----:B------:R-:W-:Y:S01]  /*4a10*/  @!PT LDS RZ, [RZ] ;  /* 0x00000000fffff984 */ /* 0x000fe20000000800 */
[----:B------:R2:W-:Y:S01]  /*4a20*/  @!P3 LDGSTS.E.BYPASS.LTC128B.128 [R230+0xe800], [R12.64+0x180] ;  /* 0x0e8001800ce6bfae */ /* 0x0005e2000b901d52 */
[C---:B------:R-:W-:Y:S02]  /*4a30*/  @!P4 LEA R16, P2, R2.reuse, c[0x0][0x168], 0x1 ;  /* 0x00005a000210ca11 */ /* 0x040fe400078408ff */
[C---:B---3--:R-:W-:Y:S01]  /*4a40*/  @!P5 LEA R8, P1, R2.reuse, c[0x0][0x168], 0x1 ;  /* 0x00005a000208da11 */ /* 0x048fe200078208ff */
[----:B------:R1:W-:Y:S01]  /*4a50*/  @P6 STS.128 [R230+0x9000], RZ ;  /* 0x009000ffe6006388 */ /* 0x0003e20000000c00 */
[----:B------:R-:W-:-:S02]  /*4a60*/  @!P4 LEA.HI.X R17, R2, c[0x0][0x16c], R6, 0x1, P2 ;  /* 0x00005b000211ca11 */ /* 0x000fc400010f0c06 */
[C---:B------:R-:W-:Y:S01]  /*4a70*/  @!P5 LEA.HI.X R9, R2.reuse, c[0x0][0x16c], R6, 0x1, P1 ;  /* 0x00005b000209da11 */ /* 0x040fe200008f0c06 */
[----:B------:R-:W-:Y:S01]  /*4a80*/  @!PT LDS RZ, [RZ] ;  /* 0x00000000fffff984 */ /* 0x000fe20000000800 */
[----:B------:R-:W-:Y:S01]  /*4a90*/  @!PT LDS RZ, [RZ] ;  /* 0x00000000fffff984 */ /* 0x000fe20000000800 */
[----:B------:R-:W-:Y:S01]  /*4aa0*/  @!PT LDS RZ, [RZ] ;  /* 0x00000000fffff984 */ /* 0x000fe20000000800 */
[----:B------:R3:W-:Y:S01]  /*4ab0*/  @!P6 LDGSTS.E.BYPASS.LTC128B.128 [R230+0x9000], [R10.64] ;  /* 0x090000000ae6efae */ /* 0x0007e2000b901d52 */
[----:B------:R-:W-:-:S03]  /*4ac0*/  IADD3 R3, P2, R2, UR23, RZ ;  /* 0x0000001702037c10 */ /* 0x000fc6000ff5e0ff */
[----:B------:R1:W-:Y:S04]  /*4ad0*/  @P5 STS.128 [R230+0xb000], RZ ;  /* 0x00b000ffe6005388 */ /* 0x0003e80000000c00 */
[----:B------:R-:W-:Y:S01]  /*4ae0*/  @!PT LDS RZ, [RZ] ;  /* 0x00000000fffff984 */ /* 0x000fe20000000800 */
[----:B------:R-:W-:Y:S01]  /*4af0*/  @!PT LDS RZ, [RZ] ;  /* 0x00000000fffff984 */ /* 0x000fe20000000800 */
[----:B------:R-:W-:Y:S01]  /*4b00*/  @!PT LDS RZ, [RZ] ;  /* 0x00000000fffff984 */ /* 0x000fe20000000800 */
[----:B------:R5:W-:Y:S01]  /*4b10*/  @!P5 LDGSTS.E.BYPASS.LTC128B.128 [R230+0xb000], [R8.64+0x80] ;  /* 0x0b00008008e6dfae */ /* 0x000be2000b901d52 */
[----:B----4-:R-:W-:-:S03]  /*4b20*/  @!P3 LEA R14, P1, R2, c[0x0][0x168], 0x1 ;  /* 0x00005a00020eba11 */ /* 0x010fc600078208ff */
[----:B------:R1:W-:Y:S01]  /*4b30*/  @P4 STS.128 [R230+0xd000], RZ ;  /* 0x00d000ffe6004388 */ /* 0x0003e20000000c00 */
[----:B------:R-:W-:-:S03]  /*4b40*/  @!P3 LEA.HI.X R15, R2, c[0x0][0x16c], R6, 0x1, P1 ;  /* 0x00005b00020fba11 */ /* 0x000fc600008f0c06 */
[----:B------:R-:W-:Y:S01]  /*4b50*/  @!PT LDS RZ, [RZ] ;  /* 0x00000000fffff984 */ /* 0x000fe20000000800 */
[----:B------:R-:W-:Y:S01]  /*4b60*/  @!PT LDS RZ, [RZ] ;  /* 0x00000000fffff984 */ /* 0x000fe20000000800 */
[----:B------:R-:W-:Y:S01]  /*4b70*/  @!PT LDS RZ, [RZ] ;  /* 0x00000000fffff984 */ /* 0x000fe20000000800 */
[----:B------:R1:W-:Y:S01]  /*4b80*/  @!P4 LDGSTS.E.BYPASS.LTC128B.128 [R230+0xd000], [R16.64+0x100] ;  /* 0x0d00010010e6cfae */ /* 0x0003e2000b901d52 */
[----:B------:R-:W-:Y:S02]  /*4b90*/  IADD3.X R6, R6, UR9, RZ, P2, !PT ;  /* 0x0000000906067c10 */ /* 0x000fe400097fe4ff */
[C---:B--2---:R-:W-:Y:S01]  /*4ba0*/  @!P6 LEA R12, P1, R3.reuse, c[0x0][0x168], 0x1 ;  /* 0x00005a00030cea11 */ /* 0x044fe200078208ff */
[----:B------:R1:W-:Y:S03]  /*4bb0*/  @P3 STS.128 [R230+0xf000], RZ ;  /* 0x00f000ffe6003388 */ /* 0x0003e60000000c00 */
[C---:B------:R-:W-:Y:S01]  /*4bc0*/  @!P6 LEA.HI.X R13, R3.reuse, c[0x0][0x16c], R6, 0x1, P1 ;  /* 0x00005b00030dea11 */ /* 0x040fe200008f0c06 */
[----:B------:R-:W-:Y:S01]  /*4bd0*/  @!PT LDS RZ, [RZ] ;  /* 0x00000000fffff984 */ /* 0x000fe20000000800 */
[----:B------:R-:W-:Y:S01]  /*4be0*/  @!PT LDS RZ, [RZ] ;  /* 0x00000000fffff984 */ /* 0x000fe20000000800 */
[----:B------:R-:W-:Y:S01]  /*4bf0*/  @!PT LDS RZ, [RZ] ;  /* 0x00000000fffff984 */ /* 0x000fe20000000800 */
[----:B------:R1:W-:Y:S01]  /*4c00*/  @!P3 LDGSTS.E.BYPASS.LTC128B.128 [R230+0xf000], [R14.64+0x180] ;  /* 0x0f0001800ee6bfae */ /* 0x0003e2000b901d52 */
[----:B---3--:R-:W-:-:S03]  /*4c10*/  @!P5 LEA R10, P2, R3, c[0x0][0x168], 0x1 ;  /* 0x00005a00030ada11 */ /* 0x008fc600078408ff */
[----:B------:R1:W-:Y:S01]  /*4c20*/  @P6 STS.128 [R230+0x9800], RZ ;  /* 0x009800ffe6006388 */ /* 0x0003e20000000c00 */
[----:B------:R-:W-:-:S03]  /*4c30*/  @!P5 LEA.HI.X R11, R3, c[0x0][0x16c], R6, 0x1, P2 ;  /* 0x00005b00030bda11 */ /* 0x000fc600010f0c06 */
[----:B------:R-:W-:Y:S01]  /*4c40*/  @!PT LDS RZ, [RZ] ;  /* 0x00000000fffff984 */ /* 0x000fe20000000800 */
[----:B------:R-:W-:Y:S01]  /*4c50*/  @!PT LDS RZ, [RZ] ;  /* 0x00000000fffff984 */ /* 0x000fe20000000800 */
[----:B------:R-:W-:Y:S01]  /*4c60*/  @!PT LDS RZ, [RZ] ;  /* 0x00000000fffff984 */ /* 0x000fe20000000800 */
[----:B------:R1:W-:Y:S01]  /*4c70*/  @!P6 LDGSTS.E.BYPASS.LTC128B.128 [R230+0x9800], [R12.64] ;  /* 0x098000000ce6efae */ /* 0x0003e2000b901d52 */
[----:B-----5:R-:W-:-:S03]  /*4c80*/  @!P4 LEA R8, P1, R3, c[0x0][0x168], 0x1 ;  /* 0x00005a000308ca11 */ /* 0x020fc600078208ff */
[----:B------:R1:W-:Y:S01]  /*4c90*/  @P5 STS.128 [R230+0xb800], RZ ;  /* 0x00b800ffe6005388 */ /* 0x0003e20000000c00 */
[----:B------:R-:W-:-:S03]  /*4ca0*/  @!P4 LEA.HI.X R9, R3, c[0x0][0x16c], R6, 0x1, P1 ;  /* 0x00005b000309ca11 */ /* 0x000fc600008f0c06 */
        /* <DEDUP_REMOVED lines=11> */
[----:B------:R-:W-:-:S04]  /*4d60*/  LEA R2, P1, R3, c[0x0][0x168], 0x1 ;  /* 0x00005a0003027a11 */ /* 0x000fc800078208ff */
[----:B------:R-:W-:-:S05]  /*4d70*/  LEA.HI.X R3, R3, c[0x0][0x16c], R6, 0x1, P1 ;  /* 0x00005b0003037a11 */ /* 0x000fca00008f0c06 */
[----:B------:R-:W-:Y:S01]  /*4d80*/  @!PT LDS RZ, [RZ] ;  /* 0x00000000fffff984 */ /* 0x000fe20000000800 */
[----:B------:R-:W-:Y:S01]  /*4d90*/  @!PT LDS RZ, [RZ] ;  /* 0x00000000fffff984 */ /* 0x000fe20000000800 */
[----:B------:R-:W-:Y:S01]  /*4da0*/  @!PT LDS RZ, [RZ] ;  /* 0x00000000fffff984 */ /* 0x000fe20000000800 */
[----:B------:R2:W-:Y:S04]  /*4db0*/  LDGSTS.E.BYPASS.LTC128B.128 [R230+0xf800], [R2.64+0x180] ;  /* 0x0f80018002e67fae */ /* 0x0005e8000b901d52 */
.L_x_58:
[----:B------:R-:W-:Y:S05]  /*4dc0*/  BSYNC B0 ;  /* 0x0000000000007941 */ /* 0x000fea0003800000 */
.L_x_57:
[----:B------:R-:W0:Y:S02]  /*4dd0*/  LDGDEPBAR ;  /* 0x00000000000079af */ /* 0x000e240000000000 */
.L_x_56:
[----:B-1----:R1:W-:Y:S04]  /*4de0*/  STL [R1+0x48], R217 ;  /* 0x000048d901007387 */ /* 0x0023e80000100800 */
[----:B-1----:R-:W3:Y:S04]  /*4df0*/  LDL.LU R217, [R1+0x14] ;  /* 0x0000140001d97983 */ /* 0x002ee80000300800 */
[----:B------:R1:W-:Y:S04]  /*4e00*/  STL [R1+0x44], R216 ;  /* 0x000044d801007387 */ /* 0x0003e80000100800 */
[----:B-1----:R-:W4:Y:S01]  /*4e10*/  LDL.LU R216, [R1+0x10] ;  /* 0x0000100001d87983 */ /* 0x002f220000300800 */
[----:B--2---:R-:W-:Y:S01]  /*4e20*/  FMNMX.FTZ R2, R56, R21, !PT ;  /* 0x0000001538027209 */ /* 0x004fe20007810000 */
[----:B------:R-:W-:Y:S01]  /*4e30*/  IMAD.MOV.U32 R9, RZ, RZ, R98 ;  /* 0x000000ffff097224 */ /* 0x000fe200078e0062 */
[----:B------:R-:W-:Y:S01]  /*4e40*/  MOV R11, R99 ;  /* 0x00000063000b7202 */ /* 0x000fe20000000f00 */
[----:B------:R-:W-:Y:S01]  /*4e50*/  STL [R1+0x40], R215 ;  /* 0x000040d701007387 */ /* 0x000fe20000100800 */
[----:B------:R-:W-:Y:S01]  /*4e60*/  FMNMX.FTZ R2, R52, R2, !PT ;  /* 0x0000000234027209 */ /* 0x000fe20007810000 */
[----:B------:R-:W-:Y:S01]  /*4e70*/  IMAD.SHL.U32 R204, R5, 0x2, RZ ;  /* 0x0000000205cc7824 */ /* 0x000fe200078e00ff */
[----:B------:R-:W-:Y:S01]  /*4e80*/  MOV R10, R7 ;  /* 0x00000007000a7202 */ /* 0x000fe20000000f00 */
[----:B------:R-:W-:Y:S01]  /*4e90*/  STL [R1+0x3c], R214 ;  /* 0x00003cd601007387 */ /* 0x000fe20000100800 */
[----:B------:R-:W-:Y:S01]  /*4ea0*/  FMNMX.FTZ R2, R20, R2, !PT ;  /* 0x0000000214027209 */ /* 0x000fe20007810000 */
[----:B------:R-:W-:Y:S01]  /*4eb0*/  IMAD R207, R0, 0x2, R204 ;  /* 0x0000000200cf7824 */ /* 0x000fe200078e02cc */
[----:B------:R-:W-:Y:S01]  /*4ec0*/  LEA R205, R4, R204, 0x1 ;  /* 0x000000cc04cd7211 */ /* 0x000fe200078e08ff */
[----:B------:R-:W-:Y:S01]  /*4ed0*/  STL [R1+0x38], R213 ;  /* 0x000038d501007387 */ /* 0x000fe20000100800 */
[----:B------:R-:W-:-:S02]  /*4ee0*/  FMNMX.FTZ R2, R116, R2, !PT ;  /* 0x0000000274027209 */ /* 0x000fc40007810000 */
[----:B------:R-:W-:Y:S01]  /*4ef0*/  LEA R206, R0, R205, 0x1 ;  /* 0x000000cd00ce7211 */ /* 0x000fe200078e08ff */
[----:B------:R-:W-:Y:S01]  /*4f00*/  STL [R1+0x34], R212 ;  /* 0x000034d401007387 */ /* 0x000fe20000100800 */
[----:B------:R-:W-:Y:S02]  /*4f10*/  FMNMX.FTZ R3, R89, R2, !PT ;  /* 0x0000000259037209 */ /* 0x000fe40007810000 */
[----:B------:R-:W-:Y:S01]  /*4f20*/  FMNMX.FTZ R2, R57, R53, !PT ;  /* 0x0000003539027209 */ /* 0x000fe20007810000 */
[----:B------:R-:W-:Y:S01]  /*4f30*/  STL [R1+0x30], R211 ;  /* 0x000030d301007387 */ /* 0x000fe20000100800 */
[----:B------:R-:W-:Y:S02]  /*4f40*/  FMNMX.FTZ R3, R90, R3, !PT ;  /* 0x000000035a037209 */ /* 0x000fe40007810000 */
[----:B------:R-:W-:Y:S01]  /*4f50*/  FMNMX.FTZ R2, R54, R2, !PT ;  /* 0x0000000236027209 */ /* 0x000fe20007810000 */
[----:B------:R-:W-:Y:S01]  /*4f60*/  STL [R1+0x2c], R210 ;  /* 0x00002cd201007387 */ /* 0x000fe20000100800 */
[----:B------:R-:W-:-:S02]  /*4f70*/  FMNMX.FTZ R148, R88, R3, !PT ;  /* 0x0000000358947209 */ /* 0x000fc40007810000 */
[----:B------:R-:W-:Y:S01]  /*4f80*/  FMNMX.FTZ R2, R48, R2, !PT ;  /* 0x0000000230027209 */ /* 0x000fe20007810000 */
        /* <DEDUP_REMOVED lines=15> */
[----:B------:R-:W-:Y:S01]  /*5080*/  LDSM.16.MT88.4 R28, [R206+0x10000] ;  /* 0x01000000ce1c783b */ /* 0x000fe20000004200 */
[----:B------:R-:W-:-:S02]  /*5090*/  FMNMX.FTZ R148, R244, R148, !PT ;  /* 0x00000094f4947209 */ /* 0x000fc40007810000 */
[----:B------:R-:W-:Y:S01]  /*50a0*/  FMNMX.FTZ R2, R181, R2, !PT ;  /* 0x00000002b5027209 */ /* 0x000fe20007810000 */
[----:B------:R-:W-:Y:S03]  /*50b0*/  LDSM.16.MT88.4 R16, [R205+0x10000] ;  /* 0x01000000cd10783b */ /* 0x000fe60000004200 */
        /* <DEDUP_REMOVED lines=10> */
[----:B------:R-:W-:-:S05]  /*5160*/  FMNMX.FTZ R2, R10, R2, !PT ;  /* 0x000000020a027209 */ /* 0x000fca0007810000 */
[----:B------:R-:W1:Y:S02]  /*5170*/  SHFL.BFLY PT, R3, R2, 0x2, 0x1f ;  /* 0x0c401f0002037f89 */ /* 0x000e6400000e0000 */
[----:B-1----:R-:W-:-:S05]  /*5180*/  FMNMX.FTZ R2, R2, R3, !PT ;  /* 0x0000000302027209 */ /* 0x002fca0007810000 */
[----:B------:R-:W-:Y:S01]  /*5190*/  SHFL.BFLY PT, R7, R2, 0x1, 0x1f ;  /* 0x0c201f0002077f89 */ /* 0x000fe200000e0000 */
[----:B----4-:R-:W-:-:S04]  /*51a0*/  FMNMX.FTZ R148, R216, R148, !PT ;  /* 0x00000094d8947209 */ /* 0x010fc80007810000 */
[----:B---3--:R-:W-:-:S05]  /*51b0*/  FMNMX.FTZ R148, R217, R148, !PT ;  /* 0x00000094d9947209 */ /* 0x008fca0007810000 */
[----:B------:R-:W1:Y:S02]  /*51c0*/  SHFL.BFLY PT, R6, R148, 0x2, 0x1f ;  /* 0x0c401f0094067f89 */ /* 0x000e6400000e0000 */
[----:B-1----:R-:W-:-:S05]  /*51d0*/  FMNMX.FTZ R148, R148, R6, !PT ;  /* 0x0000000694947209 */ /* 0x002fca0007810000 */
[----:B------:R-:W1:Y:S02]  /*51e0*/  SHFL.BFLY PT, R6, R148, 0x1, 0x1f ;  /* 0x0c201f0094067f89 */ /* 0x000e6400000e0000 */
[----:B-1----:R-:W-:-:S04]  /*51f0*/  FMNMX.FTZ R148, R148, R6, !PT ;  /* 0x0000000694947209 */ /* 0x002fc80007810000 */
[C---:B------:R-:W-:Y:S01]  /*5200*/  FSETP.NEU.FTZ.AND P1, PT, R148.reuse, -INF , PT ;  /* 0xff8000009400780b */ /* 0x040fe20003f3d000 */
[----:B------:R-:W-:-:S05]  /*5210*/  FMUL.FTZ R8, R148, c[0x0][0x23c] ;  /* 0x00008f0094087a20 */ /* 0x000fca0000410000 */
[----:B------:R-:W-:-:S05]  /*5220*/  FSEL R8, R8, RZ, P1 ;  /* 0x000000ff08087208 */ /* 0x000fca0000800000 */
[--C-:B------:R-:W-:Y:S02]  /*5230*/  FFMA.FTZ R3, R56, c[0x0][0x23c], -R8.reuse ;  /* 0x00008f0038037a23 */ /* 0x100fe40000010808 */
[--C-:B------:R-:W-:Y:S02]  /*5240*/  FFMA.FTZ R6, R52, c[0x0][0x23c], -R8.reuse ;  /* 0x00008f0034067a23 */ /* 0x100fe40000010808 */
[----:B------:R1:W-:Y:S01]  /*5250*/  MUFU.EX2 R174, R3 ;  /* 0x0000000300ae7308 */ /* 0x0003e20000000800 */
[----:B------:R-:W-:-:S07]  /*5260*/  FFMA.FTZ R0, R116, c[0x0][0x23c], -R8 ;  /* 0x00008f0074007a23 */ /* 0x000fce0000010808 */
[----:B------:R2:W-:Y:S01]  /*5270*/  MUFU.EX2 R151, R6 ;  /* 0x0000000600977308 */ /* 0x0005e20000000800 */
[----:B-1----:R-:W-:Y:S01]  /*5280*/  FMNMX.FTZ R3, R2, R7, !PT ;  /* 0x0000000702037209 */ /* 0x002fe20007810000 */
[----:B------:R-:W-:-:S06]  /*5290*/  FFMA.FTZ R2, R21, c[0x0][0x23c], -R8 ;  /* 0x00008f0015027a23 */ /* 0x000fcc0000010808 */
[----:B------:R1:W-:Y:S01]  /*52a0*/  MUFU.EX2 R215, R0 ;  /* 0x0000000000d77308 */ /* 0x0003e20000000800 */
[----:B------:R-:W-:Y:S01]  /*52b0*/  FSETP.NEU.FTZ.AND P1, PT, R3, -INF , PT ;  /* 0xff8000000300780b */ /* 0x000fe20003f3d000 */
[----:B--2---:R-:W-:-:S06]  /*52c0*/  FFMA.FTZ R6, R20, c[0x0][0x23c], -R8 ;  /* 0x00008f0014067a23 */ /* 0x004fcc0000010808 */
[----:B------:R2:W-:Y:S01]  /*52d0*/  MUFU.EX2 R172, R2 ;  /* 0x0000000200ac7308 */ /* 0x0005e20000000800 */
[----:B------:R-:W3:Y:S07]  /*52e0*/  LDSM.16.MT88.4 R20, [R204+0x10000] ;  /* 0x01000000cc14783b */ /* 0x000eee0000004200 */
[----:B------:R4:W3:Y:S01]  /*52f0*/  MUFU.EX2 R173, R6 ;  /* 0x0000000600ad7308 */ /* 0x0008e20000000800 */
[----:B-1----:R-:W-:Y:S02]  /*5300*/  FFMA.FTZ R0, R89, c[0x0][0x23c], -R8 ;  /* 0x00008f0059007a23 */ /* 0x002fe40000010808 */
[----:B--2---:R-:W-:-:S05]  /*5310*/  FMUL.FTZ R2, R3, c[0x0][0x23c] ;  /* 0x00008f0003027a20 */ /* 0x004fca0000410000 */
[----:B------:R1:W-:Y:S01]  /*5320*/  MUFU.EX2 R209, R0 ;  /* 0x0000000000d17308 */ /* 0x0003e20000000800 */
[----:B------:R-:W-:-:S05]  /*5330*/  FSEL R2, R2, RZ, P1 ;  /* 0x000000ff02027208 */ /* 0x000fca0000800000 */
[--C-:B------:R-:W-:Y:S02]  /*5340*/  FFMA.FTZ R4, R53, c[0x0][0x23c], -R2.reuse ;  /* 0x00008f0035047a23 */ /* 0x100fe40000010802 */
[----:B----4-:R-:W-:Y:S02]  /*5350*/  FFMA.FTZ R6, R57, c[0x0][0x23c], -R2 ;  /* 0x00008f0039067a23 */ /* 0x010fe40000010802 */
[----:B------:R2:W-:Y:S01]  /*5360*/  MUFU.EX2 R177, R4 ;  /* 0x0000000400b17308 */ /* 0x0005e20000000800 */
[----:B-1----:R-:W-:-:S07]  /*5370*/  FFMA.FTZ R0, R90, c[0x0][0x23c], -R8 ;  /* 0x00008f005a007a23 */ /* 0x002fce0000010808 */
[----:B------:R3:W1:Y:S01]  /*5380*/  MUFU.EX2 R168, R6 ;  /* 0x0000000600a87308 */ /* 0x0006620000000800 */
[----:B--2---:R-:W-:-:S07]  /*5390*/  FFMA.FTZ R4, R54, c[0x0][0x23c], -R2 ;  /* 0x00008f0036047a23 */ /* 0x004fce0000010802 */
[----:B------:R2:W-:Y:S01]  /*53a0*/  MUFU.EX2 R166, R0 ;  /* 0x0000000000a67308 */ /* 0x0005e20000000800 */
[----:B---3--:R-:W-:-:S07]  /*53b0*/  F2FP.PACK_AB R6, R173, R151 ;  /* 0x00000097ad06723e */ /* 0x008fce00000000ff */
[----:B------:R3:W-:Y:S01]  /*53c0*/  MUFU.EX2 R208, R4 ;  /* 0x0000000400d07308 */ /* 0x0007e20000000800 */
[----:B-1----:R-:W-:Y:S01]  /*53d0*/  F2FP.PACK_AB R5, R177, R168 ;  /* 0x000000a8b105723e */ /* 0x002fe200000000ff */
[----:B--2---:R-:W-:-:S06]  /*53e0*/  FFMA.FTZ R0, R88, c[0x0][0x23c], -R8 ;  /* 0x00008f0058007a23 */ /* 0x004fcc0000010808 */
[----:B------:R1:W-:Y:S01]  /*53f0*/  MUFU.EX2 R164, R0 ;  /* 0x0000000000a47308 */ /* 0x0003e20000000800 */
[----:B---3--:R-:W-:-:S07]  /*5400*/  FFMA.FTZ R4, R48, c[0x0][0x23c], -R2 ;  /* 0x00008f0030047a23 */ /* 0x008fce0000010802 */
[----:B------:R2:W3:Y:S01]  /*5410*/  MUFU.EX2 R169, R4 ;  /* 0x0000000400a97308 */ /* 0x0004e20000000800 */
[----:B-1----:R-:W-:-:S07]  /*5420*/  FFMA.FTZ R0, R119, c[0x0][0x23c], -R2 ;  /* 0x00008f0077007a23 */ /* 0x002fce0000010802 */
[----:B------:R1:W-:Y:S01]  /*5430*/  MUFU.EX2 R214, R0 ;  /* 0x0000000000d67308 */ /* 0x0003e20000000800 */
[----:B--2---:R-:W-:Y:S02]  /*5440*/  F2FP.PACK_AB R4, R172, R174 ;  /* 0x000000aeac04723e */ /* 0x004fe400000000ff */
[----:B---3--:R-:W-:-:S07]  /*5450*/  F2FP.PACK_AB R7, R169, R208 ;  /* 0x000000d0a907723e */ /* 0x008fce00000000ff */
[----:B------:R-:W-:Y:S01]  /*5460*/  HMMA.16816.F32 R96, R4, R20, RZ ;  /* 0x000000140460723c */ /* 0x000fe200000018ff */
[----:B-1----:R-:W-:-:S04]  /*5470*/  FFMA.FTZ R0, R118, c[0x0][0x23c], -R2 ;  /* 0x00008f0076007a23 */ /* 0x002fc80000010802 */
[----:B------:R1:W2:Y:S03]  /*5480*/  MUFU.EX2 R167, R0 ;  /* 0x0000000000a77308 */ /* 0x0002a60000000800 */
[C---:B------:R-:W-:Y:S01]  /*5490*/  HMMA.16816.F32 R112, R4.reuse, R22, RZ ;  /* 0x000000160470723c */ /* 0x040fe200000018ff */
[----:B------:R-:W3:Y:S07]  /*54a0*/  LDSM.16.MT88.4 R20, [R204+0x14000] ;  /* 0x01400000cc14783b */ /* 0x000eee0000004200 */
[----:B------:R-:W-:Y:S01]  /*54b0*/  HMMA.16816.F32 R84, R4, R28, RZ ;  /* 0x0000001c0454723c */ /* 0x000fe200000018ff */
[----:B-1----:R-:W-:-:S07]  /*54c0*/  FFMA.FTZ R0, R117, c[0x0][0x23c], -R2 ;  /* 0x00008f0075007a23 */ /* 0x002fce0000010802 */
[C---:B------:R-:W-:Y:S01]  /*54d0*/  HMMA.16816.F32 R64, R4.reuse, R30, RZ ;  /* 0x0000001e0440723c */ /* 0x040fe200000018ff */
[----:B------:R-:W1:Y:S01]  /*54e0*/  LDSM.16.MT88.4 R28, [R204+0x16000] ;  /* 0x01600000cc1c783b */ /* 0x000e620000004200 */
[----:B------:R4:W-:Y:S06]  /*54f0*/  MUFU.EX2 R165, R0 ;  /* 0x0000000000a57308 */ /* 0x0009ec0000000800 */
[C---:B------:R-:W-:Y:S08]  /*5500*/  HMMA.16816.F32 R92, R4.reuse, R16, RZ ;  /* 0x00000010045c723c */ /* 0x040ff000000018ff */
[----:B------:R-:W-:Y:S01]  /*5510*/  HMMA.16816.F32 R72, R4, R18, RZ ;  /* 0x000000120448723c */ /* 0x000fe200000018ff */
[----:B------:R-:W1:Y:S01]  /*5520*/  LDSM.16.MT88.4 R16, [R205+0x14000] ;  /* 0x01400000cd10783b */ /* 0x000e620000004200 */
[----:B----4-:R-:W-:-:S04]  /*5530*/  FFMA.FTZ R0, R91, c[0x0][0x23c], -R2 ;  /* 0x00008f005b007a23 */ /* 0x010fc80000010802 */
[----:B------:R-:W4:Y:S02]  /*5540*/  MUFU.EX2 R176, R0 ;  /* 0x0000000000b07308 */ /* 0x000f240000000800 */
[C---:B------:R-:W-:Y:S08]  /*5550*/  HMMA.16816.F32 R128, R4.reuse, R40, RZ ;  /* 0x000000280480723c */ /* 0x040ff000000018ff */
[C---:B------:R-:W-:Y:S01]  /*5560*/  HMMA.16816.F32 R136, R4.reuse, R42, RZ ;  /* 0x0000002a0488723c */ /* 0x040fe200000018ff */
[----:B------:R-:W1:Y:S07]  /*5570*/  LDSM.16.MT88.4 R40, [R206+0x14000] ;  /* 0x01400000ce28783b */ /* 0x000e6e0000004200 */
[C---:B------:R-:W-:Y:S08]  /*5580*/  HMMA.16816.F32 R56, R4.reuse, R12, RZ ;  /* 0x0000000c0438723c */ /* 0x040ff000000018ff */
[C---:B------:R-:W-:Y:S01]  /*5590*/  HMMA.16816.F32 R68, R4.reuse, R14, RZ ;  /* 0x0000000e0444723c */ /* 0x040fe200000018ff */
[----:B------:R-:W1:Y:S07]  /*55a0*/  LDSM.16.MT88.4 R12, [R207+0x14000] ;  /* 0x01400000cf0c783b */ /* 0x000e6e0000004200 */
[C---:B------:R-:W-:Y:S08]  /*55b0*/  HMMA.16816.F32 R120, R4.reuse, R32, RZ ;  /* 0x000000200478723c */ /* 0x040ff000000018ff */
[C---:B------:R-:W-:Y:S01]  /*55c0*/  HMMA.16816.F32 R104, R4.reuse, R34, RZ ;  /* 0x000000220468723c */ /* 0x040fe200000018ff */
[----:B------:R-:W-:Y:S07]  /*55d0*/  LDSM.16.MT88.4 R32, [R206+0x16000] ;  /* 0x01600000ce20783b */ /* 0x000fee0000004200 */
[C---:B------:R-:W-:Y:S08]  /*55e0*/  HMMA.16816.F32 R80, R4.reuse, R24, RZ ;  /* 0x000000180450723c */ /* 0x040ff000000018ff */
[C---:B------:R-:W-:Y:S01]  /*55f0*/  HMMA.16816.F32 R100, R4.reuse, R26, RZ ;  /* 0x0000001a0464723c */ /* 0x040fe200000018ff */
[----:B------:R-:W2:Y:S07]  /*5600*/  LDSM.16.MT88.4 R24, [R205+0x16000] ;  /* 0x01600000cd18783b */ /* 0x000eae0000004200 */
[C---:B---3--:R-:W-:Y:S08]  /*5610*/  HMMA.16816.F32 R76, R4.reuse, R20, RZ ;  /* 0x00000014044c723c */ /* 0x048ff000000018ff */
[C---:B------:R-:W-:Y:S01]  /*5620*/  HMMA.16816.F32 R60, R4.reuse, R22, RZ ;  /* 0x00000016043c723c */ /* 0x040fe200000018ff */
[----:B------:R-:W3:Y:S07]  /*5630*/  LDSM.16.MT88.4 R20, [R207+0x16000] ;  /* 0x01600000cf14783b */ /* 0x000eee0000004200 */
[C---:B-1----:R-:W-:Y:S08]  /*5640*/  HMMA.16816.F32 R144, R4.reuse, R28, RZ ;  /* 0x0000001c0490723c */ /* 0x042ff000000018ff */
[C---:B------:R-:W-:Y:S01]  /*5650*/  HMMA.16816.F32 R152, R4.reuse, R30, RZ ;  /* 0x0000001e0498723c */ /* 0x040fe200000018ff */
[----:B------:R-:W1:Y:S07]  /*5660*/  LDSM.16.MT88.4 R28, [R204+0x10800] ;  /* 0x01080000cc1c783b */ /* 0x000e6e0000004200 */
[C---:B------:R-:W-:Y:S08]  /*5670*/  HMMA.16816.F32 R52, R4.reuse, R16, RZ ;  /* 0x000000100434723c */ /* 0x040ff000000018ff */
[C---:B------:R-:W-:Y:S01]  /*5680*/  HMMA.16816.F32 R48, R4.reuse, R18, RZ ;  /* 0x000000120430723c */ /* 0x040fe200000018ff */
[----:B------:R-:W-:Y:S07]  /*5690*/  LDSM.16.MT88.4 R16, [R205+0x10800] ;  /* 0x01080000cd10783b */ /* 0x000fee0000004200 */
[C---:B------:R-:W-:Y:S08]  /*56a0*/  HMMA.16816.F32 R140, R4.reuse, R40, RZ ;  /* 0x00000028048c723c */ /* 0x040ff000000018ff */
[C---:B------:R-:W-:Y:S08]  /*56b0*/  HMMA.16816.F32 R124, R4.reuse, R36, RZ ;  /* 0x00000024047c723c */ /* 0x040ff000000018ff */
[C---:B------:R-:W-:Y:S01]  /*56c0*/  HMMA.16816.F32 R108, R4.reuse, R38, RZ ;  /* 0x00000026046c723c */ /* 0x040fe200000018ff */
[----:B------:R-:W-:Y:S07]  /*56d0*/  LDSM.16.MT88.4 R36, [R204+0x12800] ;  /* 0x01280000cc24783b */ /* 0x000fee0000004200 */
[C---:B------:R-:W-:Y:S08]  /*56e0*/  HMMA.16816.F32 R44, R4.reuse, R12, RZ ;  /* 0x0000000c042c723c */ /* 0x040ff000000018ff */
[C---:B------:R-:W-:Y:S01]  /*56f0*/  HMMA.16816.F32 R132, R4.reuse, R14, RZ ;  /* 0x0000000e0484723c */ /* 0x040fe200000018ff */
[----:B------:R-:W1:Y:S07]  /*5700*/  LDSM.16.MT88.4 R12, [R207+0x10800] ;  /* 0x01080000cf0c783b */ /* 0x000e6e0000004200 */
[C---:B------:R-:W-:Y:S08]  /*5710*/  HMMA.16816.F32 R40, R4.reuse, R42, RZ ;  /* 0x0000002a0428723c */ /* 0x040ff000000018ff */
[C---:B--2---:R-:W-:Y:S08]  /*5720*/  HMMA.16816.F32 R156, R4.reuse, R24, RZ ;  /* 0x00000018049c723c */ /* 0x044ff000000018ff */
[C---:B------:R-:W-:Y:S01]  /*5730*/  HMMA.16816.F32 R160, R4.reuse, R26, RZ ;  /* 0x0000001a04a0723c */ /* 0x040fe200000018ff */
[----:B------:R-:W2:Y:S07]  /*5740*/  LDSM.16.MT88.4 R24, [R206+0x10800] ;  /* 0x01080000ce18783b */ /* 0x000eae0000004200 */
[C---:B---3--:R-:W-:Y:S08]  /*5750*/  HMMA.16816.F32 R116, R4.reuse, R20, RZ ;  /* 0x000000140474723c */ /* 0x048ff000000018ff */
[C---:B------:R-:W-:Y:S08]  /*5760*/  HMMA.16816.F32 R188, R4.reuse, R22, RZ ;  /* 0x0000001604bc723c */ /* 0x040ff000000018ff */
[C---:B------:R-:W-:Y:S08]  /*5770*/  HMMA.16816.F32 R200, R4.reuse, R32, RZ ;  /* 0x0000002004c8723c */ /* 0x040ff000000018ff */
[----:B------:R-:W-:Y:S01]  /*5780*/  HMMA.16816.F32 R184, R4, R34, RZ ;  /* 0x0000002204b8723c */ /* 0x000fe200000018ff */
[----:B------:R-:W-:Y:S06]  /*5790*/  LDSM.16.MT88.4 R32, [R205+0x12800] ;  /* 0x01280000cd20783b */ /* 0x000fec0000004200 */
[----:B------:R-:W-:-:S02]  /*57a0*/  F2FP.PACK_AB R4, R209, R215 ;  /* 0x000000d7d104723e */ /* 0x000fc400000000ff */
[----:B------:R-:W-:Y:S02]  /*57b0*/  F2FP.PACK_AB R5, R167, R214 ;  /* 0x000000d6a705723e */ /* 0x000fe400000000ff */
[----:B------:R-:W-:Y:S02]  /*57c0*/  F2FP.PACK_AB R6, R164, R166 ;  /* 0x000000a6a406723e */ /* 0x000fe400000000ff */
[----:B----4-:R-:W-:-:S07]  /*57d0*/  F2FP.PACK_AB R7, R176, R165 ;  /* 0x000000a5b007723e */ /* 0x010fce00000000ff */
[C---:B-1----:R-:W-:Y:S08]  /*57e0*/  HMMA.16816.F32 R192, R4.reuse, R28, R96 ;  /* 0x0000001c04c0723c */ /* 0x042ff00000001860 */
[C---:B------:R-:W-:Y:S01]  /*57f0*/  HMMA.16816.F32 R20, R4.reuse, R30, R112 ;  /* 0x0000001e0414723c */ /* 0x040fe20000001870 */
[----:B------:R-:W1:Y:S07]  /*5800*/  LDSM.16.MT88.4 R28, [R207+0x12800] ;  /* 0x01280000cf1c783b */ /* 0x000e6e0000004200 */
[C---:B------:R-:W-:Y:S08]  /*5810*/  HMMA.16816.F32 R112, R4.reuse, R14, R68 ;  /* 0x0000000e0470723c */ /* 0x040ff00000001844 */
[----:B------:R-:W-:Y:S01]  /*5820*/  MOV R88, R192 ;  /* 0x000000c000587202 */ /* 0x000fe20000000f00 */
[----:B--2---:R-:W-:Y:S01]  /*5830*/  HMMA.16816.F32 R196, R4, R24, R84 ;  /* 0x0000001804c4723c */ /* 0x004fe20000001854 */
[----:B------:R-:W-:Y:S01]  /*5840*/  IMAD.MOV.U32 R91, RZ, RZ, R195 ;  /* 0x000000ffff5b7224 */ /* 0x000fe200078e00c3 */
[----:B------:R-:W-:Y:S01]  /*5850*/  MOV R90, R193 ;  /* 0x000000c1005a7202 */ /* 0x000fe20000000f00 */
[----:B------:R-:W-:-:S04]  /*5860*/  IMAD.MOV.U32 R89, RZ, RZ, R194 ;  /* 0x000000ffff597224 */ /* 0x000fc800078e00c2 */
[----:B------:R-:W-:Y:S01]  /*5870*/  IMAD.MOV.U32 R192, RZ, RZ, R22 ;  /* 0x000000ffffc07224 */ /* 0x000fe200078e0016 */
[----:B------:R-:W-:Y:S01]  /*5880*/  MOV R179, R23 ;  /* 0x0000001700b37202 */ /* 0x000fe20000000f00 */
[----:B------:R-:W-:Y:S01]  /*5890*/  IMAD.MOV.U32 R178, RZ, RZ, R20 ;  /* 0x000000ffffb27224 */ /* 0x000fe200078e0014 */
[----:B------:R-:W-:Y:S01]  /*58a0*/  MOV R99, R21 ;  /* 0x0000001500637202 */ /* 0x000fe20000000f00 */
[C---:B------:R-:W-:Y:S01]  /*58b0*/  HMMA.16816.F32 R236, R4.reuse, R26, R64 ;  /* 0x0000001a04ec723c */ /* 0x040fe20000001840 */
[----:B------:R-:W-:Y:S07]  /*58c0*/  LDSM.16.MT88.4 R24, [R207+0x14800] ;  /* 0x01480000cf18783b */ /* 0x000fee0000004200 */
[C---:B------:R-:W-:Y:S07]  /*58d0*/  HMMA.16816.F32 R20, R4.reuse, R16, R92 ;  /* 0x000000100414723c */ /* 0x040fee000000185c */
[----:B------:R-:W-:Y:S01]  /*58e0*/  MOV R93, R99 ;  /* 0x00000063005d7202 */ /* 0x000fe20000000f00 */
[----:B------:R-:W-:Y:S01]  /*58f0*/  HMMA.16816.F32 R16, R4, R18, R72 ;  /* 0x000000120410723c */ /* 0x000fe20000001848 */
[----:B------:R-:W-:Y:S01]  /*5900*/  IMAD.MOV.U32 R94, RZ, RZ, R192 ;  /* 0x000000ffff5e7224 */ /* 0x000fe200078e00c0 */
[----:B------:R-:W-:Y:S01]  /*5910*/  MOV R95, R179 ;  /* 0x000000b3005f7202 */ /* 0x000fe20000000f00 */
[----:B------:R-:W-:-:S05]  /*5920*/  IMAD.MOV.U32 R92, RZ, RZ, R178 ;  /* 0x000000ffff5c7224 */ /* 0x000fca00078e00b2 */
[C---:B-1----:R-:W-:Y:S07]  /*5930*/  HMMA.16816.F32 R240, R4.reuse, R28, R120 ;  /* 0x0000001c04f0723c */ /* 0x042fee0000001878 */
[----:B------:R-:W-:Y:S01]  /*5940*/  MOV R123, R91 ;  /* 0x0000005b007b7202 */ /* 0x000fe20000000f00 */
[----:B------:R-:W-:Y:S01]  /*5950*/  IMAD.MOV.U32 R98, RZ, RZ, R22 ;  /* 0x000000ffff627224 */ /* 0x000fe200078e0016 */
[----:B------:R-:W-:Y:S01]  /*5960*/  MOV R97, R23 ;  /* 0x0000001700617202 */ /* 0x000fe20000000f00 */
[----:B------:R-:W-:Y:S01]  /*5970*/  IMAD.MOV.U32 R96, RZ, RZ, R20 ;  /* 0x000000ffff607224 */ /* 0x000fe200078e0014 */
[----:B------:R-:W-:Y:S01]  /*5980*/  MOV R0, R21 ;  /* 0x0000001500007202 */ /* 0x000fe20000000f00 */
[C---:B------:R-:W-:Y:S01]  /*5990*/  HMMA.16816.F32 R232, R4.reuse, R30, R104 ;  /* 0x0000001e04e8723c */ /* 0x040fe20000001868 */
[----:B------:R-:W-:Y:S03]  /*59a0*/  LDSM.16.MT88.4 R20, [R206+0x12800] ;  /* 0x01280000ce14783b */ /* 0x000fe60000004200 */
[----:B------:R-:W-:Y:S01]  /*59b0*/  IMAD.MOV.U32 R75, RZ, RZ, R16 ;  /* 0x000000ffff4b7224 */ /* 0x000fe200078e0010 */
[----:B------:R-:W-:Y:S01]  /*59c0*/  MOV R74, R17 ;  /* 0x00000011004a7202 */ /* 0x000fe20000000f00 */
[----:B------:R-:W-:Y:S01]  /*59d0*/  IMAD.MOV.U32 R73, RZ, RZ, R18 ;  /* 0x000000ffff497224 */ /* 0x000fe200078e0012 */
[----:B------:R-:W-:Y:S01]  /*59e0*/  MOV R72, R19 ;  /* 0x0000001300487202 */ /* 0x000fe20000000f00 */
[----:B------:R-:W-:Y:S01]  /*59f0*/  IMAD.MOV.U32 R105, RZ, RZ, R90 ;  /* 0x000000ffff697224 */ /* 0x000fe200078e005a */
[----:B------:R-:W-:Y:S01]  /*5a00*/  HMMA.16816.F32 R16, R4, R12, R56 ;  /* 0x0000000c0410723c */ /* 0x000fe20000001838 */
[----:B------:R-:W1:Y:S01]  /*5a10*/  LDSM.16.MT88.4 R12, [R205+0x14800] ;  /* 0x01480000cd0c783b */ /* 0x000e620000004200 */
[----:B------:R-:W-:Y:S01]  /*5a20*/  MOV R106, R89 ;  /* 0x00000059006a7202 */ /* 0x000fe20000000f00 */
[----:B------:R-:W-:-:S02]  /*5a30*/  IMAD.MOV.U32 R104, RZ, RZ, R88 ;  /* 0x000000ffff687224 */ /* 0x000fc400078e0058 */
[----:B------:R-:W-:Y:S01]  /*5a40*/  LDSM.16.MT88.4 R28, [R204+0x16800] ;  /* 0x01680000cc1c783b */ /* 0x000fe20000004200 */
[----:B------:R-:W-:Y:S02]  /*5a50*/  IMAD.MOV.U32 R107, RZ, RZ, R167 ;  /* 0x000000ffff6b7224 */ /* 0x000fe400078e00a7 */
[C---:B------:R-:W-:Y:S07]  /*5a60*/  HMMA.16816.F32 R56, R4.reuse, R36, R128 ;  /* 0x000000240438723c */ /* 0x040fee0000001880 */
[----:B------:R-:W-:Y:S01]  /*5a70*/  IMAD.MOV.U32 R36, RZ, RZ, R98 ;  /* 0x000000ffff247224 */ /* 0x000fe200078e0062 */
[----:B------:R-:W-:Y:S01]  /*5a80*/  HMMA.16816.F32 R128, R4, R38, R136 ;  /* 0x000000260480723c */ /* 0x000fe20000001888 */
[----:B------:R-:W-:-:S06]  /*5a90*/  MOV R37, R97 ;  /* 0x0000006100257202 */ /* 0x000fcc0000000f00 */
[----:B------:R-:W-:Y:S01]  /*5aa0*/  IMAD.MOV.U32 R38, RZ, RZ, R96 ;  /* 0x000000ffff267224 */ /* 0x000fe200078e0060 */
[----:B------:R-:W-:Y:S01]  /*5ab0*/  MOV R212, R17 ;  /* 0x0000001100d47202 */ /* 0x000fe20000000f00 */
[----:B------:R-:W-:Y:S01]  /*5ac0*/  IMAD.MOV.U32 R213, RZ, RZ, R16 ;  /* 0x000000ffffd57224 */ /* 0x000fe200078e0010 */
[----:B------:R-:W-:Y:S01]  /*5ad0*/  MOV R210, R19 ;  /* 0x0000001300d27202 */ /* 0x000fe20000000f00 */
[----:B------:R-:W-:Y:S01]  /*5ae0*/  IMAD.MOV.U32 R211, RZ, RZ, R18 ;  /* 0x000000ffffd37224 */ /* 0x000fe200078e0012 */
[C---:B------:R-:W-:Y:S01]  /*5af0*/  HMMA.16816.F32 R136, R4.reuse, R32, R124 ;  /* 0x000000200488723c */ /* 0x040fe2000000187c */
[----:B------:R-:W2:Y:S01]  /*5b00*/  LDSM.16.MT88.4 R16, [R204+0x14800] ;  /* 0x01480000cc10783b */ /* 0x000ea20000004200 */
[----:B------:R-:W-:Y:S02]  /*5b10*/  MOV R39, R0 ;  /* 0x0000000000277202 */ /* 0x000fe40000000f00 */
[----:B------:R-:W-:Y:S01]  /*5b20*/  IMAD.MOV.U32 R87, RZ, RZ, R56 ;  /* 0x000000ffff577224 */ /* 0x000fe200078e0038 */
[----:B------:R-:W-:Y:S01]  /*5b30*/  MOV R86, R57 ;  /* 0x0000003900567202 */ /* 0x000fe20000000f00 */
[----:B------:R-:W-:Y:S01]  /*5b40*/  IMAD.MOV.U32 R85, RZ, RZ, R58 ;  /* 0x000000ffff557224 */ /* 0x000fe200078e003a */
[----:B------:R-:W-:Y:S01]  /*5b50*/  MOV R127, R174 ;  /* 0x000000ae007f7202 */ /* 0x000fe20000000f00 */
[----:B------:R-:W-:Y:S01]  /*5b60*/  HMMA.16816.F32 R32, R4, R34, R108 ;  /* 0x000000220420723c */ /* 0x000fe2000000186c */
[----:B------:R-:W-:Y:S01]  /*5b70*/  IMAD.MOV.U32 R126, RZ, RZ, R173 ;  /* 0x000000ffff7e7224 */ /* 0x000fe200078e00ad */
[----:B------:R-:W-:Y:S01]  /*5b80*/  MOV R125, R172 ;  /* 0x000000ac007d7202 */ /* 0x000fe20000000f00 */
[----:B------:R-:W-:Y:S01]  /*5b90*/  IMAD.MOV.U32 R124, RZ, RZ, R177 ;  /* 0x000000ffff7c7224 */ /* 0x000fe200078e00b1 */
[----:B------:R-:W-:-:S03]  /*5ba0*/  MOV R84, R59 ;  /* 0x0000003b00547202 */ /* 0x000fc60000000f00 */
[----:B------:R-:W-:Y:S01]  /*5bb0*/  IMAD.MOV.U32 R108, RZ, RZ, R175 ;  /* 0x000000ffff6c7224 */ /* 0x000fe200078e00af */
[----:B-1----:R-:W-:Y:S01]  /*5bc0*/  HMMA.16816.F32 R96, R4, R12, R52 ;  /* 0x0000000c0460723c */ /* 0x002fe20000001834 */
[----:B------:R-:W-:Y:S01]  /*5bd0*/  MOV R109, R164 ;  /* 0x000000a4006d7202 */ /* 0x000fe20000000f00 */
[----:B------:R-:W-:Y:S01]  /*5be0*/  IMAD.MOV.U32 R110, RZ, RZ, R165 ;  /* 0x000000ffff6e7224 */ /* 0x000fe200078e00a5 */
[----:B------:R-:W-:-:S05]  /*5bf0*/  MOV R111, R166 ;  /* 0x000000a6006f7202 */ /* 0x000fca0000000f00 */
[C---:B------:R-:W-:Y:S01]  /*5c00*/  HMMA.16816.F32 R88, R4.reuse, R14, R48 ;  /* 0x0000000e0458723c */ /* 0x040fe20000001830 */
[----:B------:R-:W1:Y:S07]  /*5c10*/  LDSM.16.MT88.4 R12, [R205+0x16800] ;  /* 0x01680000cd0c783b */ /* 0x000e6e0000004200 */
[----:B------:R-:W-:Y:S01]  /*5c20*/  MOV R58, R33 ;  /* 0x00000021003a7202 */ /* 0x000fe20000000f00 */
[----:B------:R-:W-:Y:S01]  /*5c30*/  IMAD.MOV.U32 R57, RZ, RZ, R34 ;  /* 0x000000ffff397224 */ /* 0x000fe200078e0022 */
[----:B------:R-:W-:Y:S01]  /*5c40*/  MOV R56, R35 ;  /* 0x0000002300387202 */ /* 0x000fe20000000f00 */
[----:B------:R-:W-:Y:S01]  /*5c50*/  IMAD.MOV.U32 R0, RZ, RZ, R32 ;  /* 0x000000ffff007224 */ /* 0x000fe200078e0020 */
[----:B------:R-:W-:Y:S01]  /*5c60*/  HMMA.16816.F32 R192, R4, R20, R80 ;  /* 0x0000001404c0723c */ /* 0x000fe20000001850 */
[----:B------:R-:W3:Y:S01]  /*5c70*/  LDSM.16.MT88.4 R32, [R206+0x14800] ;  /* 0x01480000ce20783b */ /* 0x000ee20000004200 */
[----:B------:R-:W-:Y:S01]  /*5c80*/  IMAD.MOV.U32 R120, RZ, RZ, R58 ;  /* 0x000000ffff787224 */ /* 0x000fe200078e003a */
[----:B------:R-:W-:Y:S01]  /*5c90*/  MOV R121, R57 ;  /* 0x0000003900797202 */ /* 0x000fe20000000f00 */
[----:B------:R-:W-:-:S03]  /*5ca0*/  IMAD.MOV.U32 R122, RZ, RZ, R56 ;  /* 0x000000ffff7a7224 */ /* 0x000fc600078e0038 */
[----:B------:R-:W-:Y:S01]  /*5cb0*/  MOV R20, R0 ;  /* 0x0000000000147202 */ /* 0x000fe20000000f00 */
[----:B--2---:R-:W-:Y:S01]  /*5cc0*/  HMMA.16816.F32 R172, R4, R16, R76 ;  /* 0x0000001004ac723c */ /* 0x004fe2000000184c */
[----:B------:R-:W-:Y:S01]  /*5cd0*/  FFMA.FTZ R0, R149, c[0x0][0x23c], -R8 ;  /* 0x00008f0095007a23 */ /* 0x000fe20000010808 */
[----:B------:R-:W-:Y:S01]  /*5ce0*/  MOV R21, R176 ;  /* 0x000000b000157202 */ /* 0x000fe20000000f00 */
[----:B------:R-:W-:-:S05]  /*5cf0*/  IMAD.MOV.U32 R149, RZ, RZ, R94 ;  /* 0x000000ffff957224 */ /* 0x000fca00078e005e */
[C---:B------:R-:W-:Y:S08]  /*5d00*/  HMMA.16816.F32 R76, R4.reuse, R24, R44 ;  /* 0x00000018044c723c */ /* 0x040ff0000000182c */
[C---:B------:R-:W-:Y:S01]  /*5d10*/  HMMA.16816.F32 R80, R4.reuse, R26, R132 ;  /* 0x0000001a0450723c */ /* 0x040fe20000001884 */
[----:B------:R-:W2:Y:S01]  /*5d20*/  LDSM.16.MT88.4 R24, [R207+0x16800] ;  /* 0x01680000cf18783b */ /* 0x000ea20000004200 */
[----:B------:R4:W-:Y:S05]  /*5d30*/  MUFU.EX2 R133, R0 ;  /* 0x0000000000857308 */ /* 0x0009ea0000000800 */
[----:B------:R-:W-:Y:S01]  /*5d40*/  MOV R132, R95 ;  /* 0x0000005f00847202 */ /* 0x000fe20000000f00 */
[C---:B------:R-:W-:Y:S07]  /*5d50*/  HMMA.16816.F32 R176, R4.reuse, R22, R100 ;  /* 0x0000001604b0723c */ /* 0x040fee0000001864 */
[----:B------:R-:W-:Y:S01]  /*5d60*/  IMAD.MOV.U32 R100, RZ, RZ, R20 ;  /* 0x000000ffff647224 */ /* 0x000fe200078e0014 */
[C---:B-1----:R-:W-:Y:S01]  /*5d70*/  HMMA.16816.F32 R52, R4.reuse, R12, R156 ;  /* 0x0000000c0434723c */ /* 0x042fe2000000189c */
[----:B------:R-:W-:Y:S01]  /*5d80*/  MOV R101, R21 ;  /* 0x0000001500657202 */ /* 0x000fe20000000f00 */
[----:B----4-:R-:W-:Y:S01]  /*5d90*/  FFMA.FTZ R0, R150, c[0x0][0x23c], -R8 ;  /* 0x00008f0096007a23 */ /* 0x010fe20000010808 */
[----:B------:R-:W-:Y:S01]  /*5da0*/  MOV R21, R123 ;  /* 0x0000007b00157202 */ /* 0x000fe20000000f00 */
[----:B------:R-:W-:Y:S01]  /*5db0*/  IMAD.MOV.U32 R150, RZ, RZ, R92 ;  /* 0x000000ffff967224 */ /* 0x000fe200078e005c */
[----:B------:R-:W-:Y:S01]  /*5dc0*/  MOV R134, R100 ;  /* 0x0000006400867202 */ /* 0x000fe20000000f00 */
[----:B------:R1:W4:Y:S01]  /*5dd0*/  MUFU.EX2 R103, R0 ;  /* 0x0000000000677308 */ /* 0x0003220000000800 */
[----:B------:R-:W-:Y:S01]  /*5de0*/  MOV R158, R120 ;  /* 0x00000078009e7202 */ /* 0x000fe20000000f00 */
[----:B---3--:R-:W-:Y:S01]  /*5df0*/  HMMA.16816.F32 R68, R4, R32, R140 ;  /* 0x000000200444723c */ /* 0x008fe2000000188c */
[----:B------:R-:W-:-:S02]  /*5e00*/  IMAD.MOV.U32 R159, RZ, RZ, R121 ;  /* 0x000000ffff9f7224 */ /* 0x000fc400078e0079 */
[----:B------:R-:W-:Y:S02]  /*5e10*/  IMAD.MOV.U32 R102, RZ, RZ, R104 ;  /* 0x000000ffff667224 */ /* 0x000fe400078e0068 */
[----:B------:R-:W-:Y:S02]  /*5e20*/  IMAD.MOV.U32 R20, RZ, RZ, R106 ;  /* 0x000000ffff147224 */ /* 0x000fe400078e006a */
[----:B------:R-:W-:Y:S01]  /*5e30*/  MOV R140, R93 ;  /* 0x0000005d008c7202 */ /* 0x000fe20000000f00 */
[----:B------:R-:W-:Y:S01]  /*5e40*/  HMMA.16816.F32 R48, R4, R14, R160 ;  /* 0x0000000e0430723c */ /* 0x000fe200000018a0 */
[----:B------:R-:W-:Y:S02]  /*5e50*/  IMAD.MOV.U32 R123, RZ, RZ, R124 ;  /* 0x000000ffff7b7224 */ /* 0x000fe400078e007c */
[----:B------:R-:W-:Y:S02]  /*5e60*/  IMAD.MOV.U32 R135, RZ, RZ, R101 ;  /* 0x000000ffff877224 */ /* 0x000fe400078e0065 */
[----:B-1----:R-:W-:-:S03]  /*5e70*/  FFMA.FTZ R0, R170, c[0x0][0x23c], -R8 ;  /* 0x00008f00aa007a23 */ /* 0x002fc60000010808 */
[C---:B------:R-:W-:Y:S08]  /*5e80*/  HMMA.16816.F32 R56, R4.reuse, R28, R144 ;  /* 0x0000001c0438723c */ /* 0x040ff00000001890 */
[C---:B--2---:R-:W-:Y:S01]  /*5e90*/  HMMA.16816.F32 R44, R4.reuse, R24, R116 ;  /* 0x00000018042c723c */ /* 0x044fe20000001874 */
[----:B------:R1:W2:Y:S01]  /*5ea0*/  MUFU.EX2 R23, R0 ;  /* 0x0000000000177308 */ /* 0x0002a20000000800 */
[----:B------:R-:W-:Y:S01]  /*5eb0*/  MOV R170, R216 ;  /* 0x000000d800aa7202 */ /* 0x000fe20000000f00 */
[----:B------:R-:W-:Y:S01]  /*5ec0*/  IMAD.MOV.U32 R145, RZ, RZ, R110 ;  /* 0x000000ffff917224 */ /* 0x000fe200078e006e */
        /* <DEDUP_REMOVED lines=8> */
[----:B------:R3:W5:Y:S01]  /*5f50*/  LDL.LU R217, [R1+0x48] ;  /* 0x0000480001d97983 */ /* 0x0007620000300800 */
[----:B------:R-:W-:Y:S01]  /*5f60*/  MOV R121, R168 ;  /* 0x000000a800797202 */ /* 0x000fe20000000f00 */
[C---:B------:R-:W-:Y:S01]  /*5f70*/  HMMA.16816.F32 R64, R4.reuse, R34, R40 ;  /* 0x000000220440723c */ /* 0x040fe20000001828 */
[----:B----4-:R-:W-:Y:S01]  /*5f80*/  IMAD.MOV.U32 R147, RZ, RZ, R103 ;  /* 0x000000ffff937224 */ /* 0x010fe200078e0067 */
[----:B------:R3:W5:Y:S01]  /*5f90*/  LDL.LU R216, [R1+0x44] ;  /* 0x0000440001d87983 */ /* 0x0007620000300800 */
[----:B-1----:R-:W-:Y:S01]  /*5fa0*/  FFMA.FTZ R0, R171, c[0x0][0x23c], -R8 ;  /* 0x00008f00ab007a23 */ /* 0x002fe20000010808 */
[----:B------:R-:W-:Y:S01]  /*5fb0*/  MOV R140, R214 ;  /* 0x000000d6008c7202 */ /* 0x000fe20000000f00 */
[----:B------:R-:W-:Y:S01]  /*5fc0*/  IMAD.MOV.U32 R150, RZ, RZ, R215 ;  /* 0x000000ffff967224 */ /* 0x000fe200078e00d7 */
[----:B------:R-:W-:Y:S01]  /*5fd0*/  MOV R109, R212 ;  /* 0x000000d4006d7202 */ /* 0x000fe20000000f00 */
[----:B------:R1:W4:Y:S01]  /*5fe0*/  MUFU.EX2 R17, R0 ;  /* 0x0000000000117308 */ /* 0x0003220000000800 */
[----:B------:R-:W-:Y:S01]  /*5ff0*/  IMAD.MOV.U32 R171, RZ, RZ, R108 ;  /* 0x000000ffffab7224 */ /* 0x000fe200078e006c */
[----:B------:R3:W5:Y:S01]  /*6000*/  LDL.LU R215, [R1+0x40] ;  /* 0x0000400001d77983 */ /* 0x0007620000300800 */
[----:B------:R-:W-:Y:S01]  /*6010*/  IMAD.MOV.U32 R110, RZ, RZ, R211 ;  /* 0x000000ffff6e7224 */ /* 0x000fe200078e00d3 */
[----:B------:R-:W-:Y:S01]  /*6020*/  MOV R111, R210 ;  /* 0x000000d2006f7202 */ /* 0x000fe20000000f00 */
[----:B------:R-:W-:Y:S01]  /*6030*/  IMAD.MOV.U32 R132, RZ, RZ, R209 ;  /* 0x000000ffff847224 */ /* 0x000fe200078e00d1 */
[----:B------:R3:W5:Y:S01]  /*6040*/  LDL.LU R214, [R1+0x3c] ;  /* 0x00003c0001d67983 */ /* 0x0007620000300800 */
[----:B------:R-:W-:Y:S01]  /*6050*/  HMMA.16816.F32 R164, R4, R18, R60 ;  /* 0x0000001204a4723c */ /* 0x000fe2000000183c */
[----:B------:R-:W-:Y:S01]  /*6060*/  MOV R103, R105 ;  /* 0x0000006900677202 */ /* 0x000fe20000000f00 */
[----:B------:R-:W-:Y:S01]  /*6070*/  IMAD.MOV.U32 R124, RZ, RZ, R38 ;  /* 0x000000ffff7c7224 */ /* 0x000fe200078e0026 */
[----:B------:R-:W3:Y:S01]  /*6080*/  LDSM.16.MT88.4 R32, [R206+0x16800] ;  /* 0x01680000ce20783b */ /* 0x000ee20000004200 */
[----:B------:R-:W-:Y:S01]  /*6090*/  MOV R104, R125 ;  /* 0x0000007d00687202 */ /* 0x000fe20000000f00 */
[----:B--2---:R-:W-:Y:S01]  /*60a0*/  IMAD.MOV.U32 R160, RZ, RZ, R23 ;  /* 0x000000ffffa07224 */ /* 0x004fe200078e0017 */
[----:B------:R-:W-:-:S02]  /*60b0*/  MOV R106, R127 ;  /* 0x0000007f006a7202 */ /* 0x000fc40000000f00 */
[----:B------:R-:W-:Y:S01]  /*60c0*/  MOV R100, R102 ;  /* 0x0000006600647202 */ /* 0x000fe20000000f00 */
[----:B-1----:R-:W-:Y:S01]  /*60d0*/  FFMA.FTZ R0, R180, c[0x0][0x23c], -R2 ;  /* 0x00008f00b4007a23 */ /* 0x002fe20000010802 */
[----:B------:R-:W-:Y:S01]  /*60e0*/  MOV R180, R122 ;  /* 0x0000007a00b47202 */ /* 0x000fe20000000f00 */
[----:B------:R-:W-:Y:S01]  /*60f0*/  IMAD.MOV.U32 R108, RZ, RZ, R213 ;  /* 0x000000ffff6c7224 */ /* 0x000fe200078e00d5 */
[C---:B------:R-:W-:Y:S01]  /*6100*/  HMMA.16816.F32 R60, R4.reuse, R30, R152 ;  /* 0x0000001e043c723c */ /* 0x040fe20000001898 */
[----:B------:R1:W-:Y:S01]  /*6110*/  MUFU.EX2 R16, R0 ;  /* 0x0000000000107308 */ /* 0x0003e20000000800 */
[----:B------:R2:W5:Y:S01]  /*6120*/  LDL.LU R213, [R1+0x38] ;  /* 0x0000380001d57983 */ /* 0x0005620000300800 */
[----:B------:R-:W-:Y:S01]  /*6130*/  IMAD.MOV.U32 R105, RZ, RZ, R126 ;  /* 0x000000ffff697224 */ /* 0x000fe200078e007e */
[----:B------:R-:W-:Y:S01]  /*6140*/  MOV R125, R39 ;  /* 0x00000027007d7202 */ /* 0x000fe20000000f00 */
[----:B------:R-:W-:Y:S01]  /*6150*/  IMAD.MOV.U32 R122, RZ, RZ, R151 ;  /* 0x000000ffff7a7224 */ /* 0x000fe200078e0097 */
[----:B------:R2:W5:Y:S01]  /*6160*/  LDL.LU R212, [R1+0x34] ;  /* 0x0000340001d47983 */ /* 0x0005620000300800 */
[----:B------:R-:W-:Y:S01]  /*6170*/  IMAD.MOV.U32 R126, RZ, RZ, R36 ;  /* 0x000000ffff7e7224 */ /* 0x000fe200078e0024 */
[----:B------:R-:W-:Y:S01]  /*6180*/  MOV R127, R37 ;  /* 0x00000025007f7202 */ /* 0x000fe20000000f00 */
[----:B------:R-:W-:Y:S01]  /*6190*/  IMAD.MOV.U32 R101, RZ, RZ, R103 ;  /* 0x000000ffff657224 */ /* 0x000fe200078e0067 */
[----:B------:R2:W5:Y:S01]  /*61a0*/  LDL.LU R211, [R1+0x30] ;  /* 0x0000300001d37983 */ /* 0x0005620000300800 */
[----:B------:R-:W-:Y:S01]  /*61b0*/  MOV R102, R20 ;  /* 0x0000001400667202 */ /* 0x000fe20000000f00 */
[----:B------:R-:W-:Y:S01]  /*61c0*/  IMAD.MOV.U32 R103, RZ, RZ, R21 ;  /* 0x000000ffff677224 */ /* 0x000fe200078e0015 */
[----:B----4-:R-:W-:Y:S01]  /*61d0*/  MOV R157, R17 ;  /* 0x00000011009d7202 */ /* 0x010fe20000000f00 */
[----:B------:R2:W5:Y:S01]  /*61e0*/  LDL.LU R210, [R1+0x2c] ;  /* 0x00002c0001d27983 */ /* 0x0005620000300800 */
[----:B------:R-:W-:Y:S01]  /*61f0*/  IMAD.MOV.U32 R40, RZ, RZ, R100 ;  /* 0x000000ffff287224 */ /* 0x000fe200078e0064 */
[----:B------:R-:W-:Y:S01]  /*6200*/  MOV R41, R101 ;  /* 0x0000006500297202 */ /* 0x000fe20000000f00 */
[----:B-1----:R-:W-:Y:S01]  /*6210*/  FFMA.FTZ R0, R181, c[0x0][0x23c], -R2 ;  /* 0x00008f00b5007a23 */ /* 0x002fe20000010802 */
[----:B------:R2:W5:Y:S01]  /*6220*/  LDL.LU R209, [R1+0x28] ;  /* 0x0000280001d17983 */ /* 0x0005620000300800 */
[----:B------:R-:W-:Y:S01]  /*6230*/  IMAD.MOV.U32 R42, RZ, RZ, R102 ;  /* 0x000000ffff2a7224 */ /* 0x000fe200078e0066 */
[----:B------:R-:W-:Y:S01]  /*6240*/  MOV R43, R103 ;  /* 0x00000067002b7202 */ /* 0x000fe20000000f00 */
[----:B------:R-:W1:Y:S01]  /*6250*/  MUFU.EX2 R12, R0 ;  /* 0x00000000000c7308 */ /* 0x000e620000000800 */
[----:B------:R-:W4:Y:S01]  /*6260*/  LDSM.16.MT88.4 R28, [R205+0x11000] ;  /* 0x01100000cd1c783b */ /* 0x000f220000004200 */
[----:B------:R-:W-:Y:S01]  /*6270*/  IMAD.MOV.U32 R143, RZ, RZ, R104 ;  /* 0x000000ffff8f7224 */ /* 0x000fe200078e0068 */
[----:B------:R-:W-:Y:S01]  /*6280*/  MOV R142, R105 ;  /* 0x00000069008e7202 */ /* 0x000fe20000000f00 */
[----:B------:R-:W-:Y:S01]  /*6290*/  IMAD.MOV.U32 R141, RZ, RZ, R106 ;  /* 0x000000ffff8d7224 */ /* 0x000fe200078e006a */
[----:B------:R-:W2:Y:S01]  /*62a0*/  LDSM.16.MT88.4 R36, [R204+0x11000] ;  /* 0x01100000cc24783b */ /* 0x000ea20000004200 */
[----:B------:R-:W-:Y:S01]  /*62b0*/  IMAD.MOV.U32 R100, RZ, RZ, R124 ;  /* 0x000000ffff647224 */ /* 0x000fe200078e007c */
[----:B------:R-:W-:Y:S01]  /*62c0*/  MOV R101, R125 ;  /* 0x0000007d00657202 */ /* 0x000fe20000000f00 */
[----:B------:R-:W-:Y:S01]  /*62d0*/  IMAD.MOV.U32 R102, RZ, RZ, R126 ;  /* 0x000000ffff667224 */ /* 0x000fe200078e007e */
[----:B------:R-:W2:Y:S01]  /*62e0*/  LDSM.16.MT88.4 R20, [R207+0x11000] ;  /* 0x01100000cf14783b */ /* 0x000ea20000004200 */
[----:B------:R-:W-:Y:S01]  /*62f0*/  MOV R103, R127 ;  /* 0x0000007f00677202 */ /* 0x000fe20000000f00 */
[----:B------:R-:W-:Y:S01]  /*6300*/  IMAD.MOV.U32 R124, RZ, RZ, R87 ;  /* 0x000000ffff7c7224 */ /* 0x000fe200078e0057 */
[----:B------:R-:W-:Y:S01]  /*6310*/  MOV R125, R86 ;  /* 0x00000056007d7202 */ /* 0x000fe20000000f00 */
[----:B------:R-:W-:Y:S01]  /*6320*/  IMAD.MOV.U32 R126, RZ, RZ, R85 ;  /* 0x000000ffff7e7224 */ /* 0x000fe200078e0055 */
[----:B------:R-:W-:Y:S01]  /*6330*/  MOV R127, R84 ;  /* 0x00000054007f7202 */ /* 0x000fe20000000f00 */
[----:B------:R-:W-:Y:S01]  /*6340*/  IMAD.MOV.U32 R104, RZ, RZ, R75 ;  /* 0x000000ffff687224 */ /* 0x000fe200078e004b */
[----:B-1----:R-:W-:Y:S01]  /*6350*/  MOV R161, R12 ;  /* 0x0000000c00a17202 */ /* 0x002fe20000000f00 */
[--C-:B------:R-:W-:Y:S01]  /*6360*/  FFMA.FTZ R0, R182, c[0x0][0x23c], -R2.reuse ;  /* 0x00008f00b6007a23 */ /* 0x100fe20000010802 */
[----:B------:R-:W1:Y:S01]  /*6370*/  LDSM.16.MT88.4 R12, [R204+0x13000] ;  /* 0x01300000cc0c783b */ /* 0x000e620000004200 */
[----:B------:R-:W-:Y:S01]  /*6380*/  MOV R105, R74 ;  /* 0x0000004a00697202 */ /* 0x000fe20000000f00 */
[----:B------:R-:W-:Y:S01]  /*6390*/  IMAD.MOV.U32 R106, RZ, RZ, R73 ;  /* 0x000000ffff6a7224 */ /* 0x000fe200078e0049 */
[----:B------:R4:W-:Y:S01]  /*63a0*/  MUFU.EX2 R156, R0 ;  /* 0x00000000009c7308 */ /* 0x0009e20000000800 */
[C---:B---3--:R-:W-:Y:S08]  /*63b0*/  HMMA.16816.F32 R92, R4.reuse, R32, R200 ;  /* 0x00000020045c723c */ /* 0x048ff000000018c8 */
[----:B------:R-:W-:Y:S01]  /*63c0*/  HMMA.16816.F32 R84, R4, R34, R184 ;  /* 0x000000220454723c */ /* 0x000fe200000018b8 */
[----:B------:R-:W-:Y:S01]  /*63d0*/  LDSM.16.MT88.4 R32, [R205+0x13000] ;  /* 0x01300000cd20783b */ /* 0x000fe20000004200 */
[----:B----4-:R-:W-:-:S02]  /*63e0*/  FFMA.FTZ R0, R183, c[0x0][0x23c], -R2 ;  /* 0x00008f00b7007a23 */ /* 0x010fc40000010802 */
[----:B------:R-:W-:Y:S02]  /*63f0*/  IMAD.MOV.U32 R183, RZ, RZ, R16 ;  /* 0x000000ffffb77224 */ /* 0x000fe400078e0010 */
[----:B------:R3:W4:Y:S01]  /*6400*/  MUFU.EX2 R162, R0 ;  /* 0x0000000000a27308 */ /* 0x0007220000000800 */
[----:B------:R-:W1:Y:S01]  /*6410*/  LDSM.16.MT88.4 R16, [R206+0x11000] ;  /* 0x01100000ce10783b */ /* 0x000e620000004200 */
[----:B---3--:R-:W-:Y:S01]  /*6420*/  MOV R0, R133 ;  /* 0x0000008500007202 */ /* 0x008fe20000000f00 */
[----:B------:R-:W-:Y:S01]  /*6430*/  IMAD.MOV.U32 R133, RZ, RZ, R134 ;  /* 0x000000ffff857224 */ /* 0x000fe200078e0086 */
[----:B------:R-:W-:Y:S02]  /*6440*/  MOV R134, R135 ;  /* 0x0000008700867202 */ /* 0x000fe40000000f00 */
[----:B------:R-:W-:Y:S01]  /*6450*/  MOV R135, R107 ;  /* 0x0000006b00877202 */ /* 0x000fe20000000f00 */
[----:B------:R-:W-:Y:S01]  /*6460*/  IMAD.MOV.U32 R181, RZ, RZ, R133 ;  /* 0x000000ffffb57224 */ /* 0x000fe200078e0085 */
[----:B------:R-:W-:-:S02]  /*6470*/  MOV R133, R208 ;  /* 0x000000d000857202 */ /* 0x000fc40000000f00 */
[----:B------:R3:W5:Y:S01]  /*6480*/  LDL.LU R208, [R1+0x24] ;  /* 0x0000240001d07983 */ /* 0x0007620000300800 */
[----:B------:R-:W-:Y:S02]  /*6490*/  MOV R107, R72 ;  /* 0x00000048006b7202 */ /* 0x000fe40000000f00 */
[----:B------:R-:W-:Y:S01]  /*64a0*/  HMMA.16816.F32 R72, R4, R26, R188 ;  /* 0x0000001a0448723c */ /* 0x000fe200000018bc */
[----:B------:R3:W5:Y:S04]  /*64b0*/  LDL.LU R169, [R1+0x20] ;  /* 0x0000200001a97983 */ /* 0x0007680000300800 */
[----:B------:R3:W5:Y:S02]  /*64c0*/  LDL.LU R168, [R1+0x1c] ;  /* 0x00001c0001a87983 */ /* 0x0007640000300800 */
[----:B------:R-:W-:-:S02]  /*64d0*/  F2FP.PACK_AB R4, R147, R0 ;  /* 0x000000009304723e */ /* 0x000fc400000000ff */
[----:B------:R3:W5:Y:S01]  /*64e0*/  LDL.LU R151, [R1+0x18] ;  /* 0x0000180001977983 */ /* 0x0007620000300800 */
[----:B------:R-:W-:Y:S02]  /*64f0*/  F2FP.PACK_AB R5, R161, R183 ;  /* 0x000000b7a105723e */ /* 0x000fe400000000ff */
[----:B------:R-:W-:Y:S01]  /*6500*/  F2FP.PACK_AB R6, R157, R160 ;  /* 0x000000a09d06723e */ /* 0x000fe200000000ff */
[----:B------:R-:W-:Y:S01]  /*6510*/  LDSM.16.MT88.4 R24, [R204+0x15000] ;  /* 0x01500000cc18783b */ /* 0x000fe20000004200 */
[----:B----4-:R-:W-:-:S07]  /*6520*/  F2FP.PACK_AB R7, R162, R156 ;  /* 0x0000009ca207723e */ /* 0x010fce00000000ff */
[C---:B------:R-:W-:Y:S08]  /*6530*/  HMMA.16816.F32 R100, R4.reuse, R28, R100 ;  /* 0x0000001c0464723c */ /* 0x040ff00000001864 */
[C---:B------:R-:W-:Y:S01]  /*6540*/  HMMA.16816.F32 R104, R4.reuse, R30, R104 ;  /* 0x0000001e0468723c */ /* 0x040fe20000001868 */
[----:B------:R-:W4:Y:S07]  /*6550*/  LDSM.16.MT88.4 R28, [R206+0x13000] ;  /* 0x01300000ce1c783b */ /* 0x000f2e0000004200 */
[C---:B--2---:R-:W-:Y:S01]  /*6560*/  HMMA.16816.F32 R152, R4.reuse, R36, R40 ;  /* 0x000000240498723c */ /* 0x044fe20000001828 */
[----:B------:R-:W2:Y:S07]  /*6570*/  LDSM.16.MT88.4 R40, [R207+0x13000] ;  /* 0x01300000cf28783b */ /* 0x000eae0000004200 */
[C---:B------:R-:W-:Y:S08]  /*6580*/  HMMA.16816.F32 R108, R4.reuse, R20, R108 ;  /* 0x00000014046c723c */ /* 0x040ff0000000186c */
[C---:B------:R-:W-:Y:S01]  /*6590*/  HMMA.16816.F32 R112, R4.reuse, R22, R112 ;  /* 0x000000160470723c */ /* 0x040fe20000001870 */
[----:B------:R-:W2:Y:S07]  /*65a0*/  LDSM.16.MT88.4 R20, [R205+0x15000] ;  /* 0x01500000cd14783b */ /* 0x000eae0000004200 */
[----:B-1----:R-:W-:Y:S01]  /*65b0*/  HMMA.16816.F32 R124, R4, R12, R124 ;  /* 0x0000000c047c723c */ /* 0x002fe2000000187c */
[----:B------:R-:W-:-:S07]  /*65c0*/  MOV R200, R181 ;  /* 0x000000b500c87202 */ /* 0x000fce0000000f00 */
[C---:B------:R-:W-:Y:S01]  /*65d0*/  HMMA.16816.F32 R128, R4.reuse, R14, R128 ;  /* 0x0000000e0480723c */ /* 0x040fe20000001880 */
[----:B------:R-:W1:Y:S01]  /*65e0*/  LDSM.16.MT88.4 R12, [R206+0x15000] ;  /* 0x01500000ce0c783b */ /* 0x000e620000004200 */
        /* <DEDUP_REMOVED lines=13> */
[C---:B------:R-:W-:Y:S01]  /*66c0*/  HMMA.16816.F32 R36, R4.reuse, R38, R116 ;  /* 0x000000260424723c */ /* 0x040fe20000001874 */
        /* <DEDUP_REMOVED lines=8> */
[C---:B------:R-:W-:Y:S08]  /*6750*/  HMMA.16816.F32 R116, R4.reuse, R16, R196 ;  /* 0x000000100474723c */ /* 0x040ff000000018c4 */
[C---:B------:R-:W-:Y:S01]  /*6760*/  HMMA.16816.F32 R120, R4.reuse, R18, R236 ;  /* 0x000000120478723c */ /* 0x040fe200000018ec */
[----:B------:R-:W1:Y:S07]  /*6770*/  LDSM.16.MT88.4 R16, [R207+0x15000] ;  /* 0x01500000cf10783b */ /* 0x000e6e0000004200 */
[C---:B------:R-:W-:Y:S08]  /*6780*/  HMMA.16816.F32 R132, R4.reuse, R32, R136 ;  /* 0x000000200484723c */ /* 0x040ff00000001888 */
[C---:B------:R-:W-:Y:S01]  /*6790*/  HMMA.16816.F32 R136, R4.reuse, R34, R200 ;  /* 0x000000220488723c */ /* 0x040fe200000018c8 */
[----:B------:R-:W-:Y:S07]  /*67a0*/  LDSM.16.MT88.4 R32, [R204+0x17000] ;  /* 0x01700000cc20783b */ /* 0x000fee0000004200 */
[C---:B----4-:R-:W-:Y:S08]  /*67b0*/  HMMA.16816.F32 R236, R4.reuse, R28, R192 ;  /* 0x0000001c04ec723c */ /* 0x050ff000000018c0 */
[C---:B------:R-:W-:Y:S01]  /*67c0*/  HMMA.16816.F32 R200, R4.reuse, R30, R176 ;  /* 0x0000001e04c8723c */ /* 0x040fe200000018b0 */
[----:B------:R-:W4:Y:S07]  /*67d0*/  LDSM.16.MT88.4 R28, [R205+0x17000] ;  /* 0x01700000cd1c783b */ /* 0x000f2e0000004200 */
[C---:B--2---:R-:W-:Y:S07]  /*67e0*/  HMMA.16816.F32 R240, R4.reuse, R40, R240 ;  /* 0x0000002804f0723c */ /* 0x044fee00000018f0 */
[----:B------:R-:W-:Y:S01]  /*67f0*/  MOV R41, R146 ;  /* 0x0000009200297202 */ /* 0x000fe20000000f00 */
[----:B------:R-:W-:Y:S01]  /*6800*/  IMAD.MOV.U32 R40, RZ, RZ, R150 ;  /* 0x000000ffff287224 */ /* 0x000fe200078e0096 */
[----:B------:R-:W-:Y:S01]  /*6810*/  HMMA.16816.F32 R232, R4, R42, R232 ;  /* 0x0000002a04e8723c */ /* 0x000fe200000018e8 */
[----:B------:R-:W-:Y:S01]  /*6820*/  MOV R150, R142 ;  /* 0x0000008e00967202 */ /* 0x000fe20000000f00 */
[----:B------:R-:W-:-:S05]  /*6830*/  IMAD.MOV.U32 R146, RZ, RZ, R143 ;  /* 0x000000ffff927224 */ /* 0x000fca00078e008f */
[----:B------:R-:W-:Y:S01]  /*6840*/  MOV R43, R140 ;  /* 0x0000008c002b7202 */ /* 0x000fe20000000f00 */
[----:B------:R-:W-:Y:S02]  /*6850*/  IMAD.MOV.U32 R42, RZ, RZ, R141 ;  /* 0x000000ffff2a7224 */ /* 0x000fe400078e008d */
[C---:B------:R-:W-:Y:S07]  /*6860*/  HMMA.16816.F32 R140, R4.reuse, R26, R164 ;  /* 0x0000001a048c723c */ /* 0x040fee00000018a4 */
[----:B------:R-:W-:Y:S01]  /*6870*/  MOV R166, R0 ;  /* 0x0000000000a67202 */ /* 0x000fe20000000f00 */
[----:B------:R-:W-:Y:S01]  /*6880*/  FFMA.FTZ R0, R231, c[0x0][0x23c], -R8 ;  /* 0x00008f00e7007a23 */ /* 0x000fe20000010808 */
[----:B------:R-:W-:Y:S01]  /*6890*/  HMMA.16816.F32 R192, R4, R20, R96 ;  /* 0x0000001404c0723c */ /* 0x000fe20000001860 */
[----:B------:R-:W-:Y:S01]  /*68a0*/  MOV R164, R190 ;  /* 0x000000be00a47202 */ /* 0x000fe20000000f00 */
[----:B------:R-:W-:-:S05]  /*68b0*/  IMAD.MOV.U32 R165, RZ, RZ, R191 ;  /* 0x000000ffffa57224 */ /* 0x000fca00078e00bf */
[----:B------:R-:W-:Y:S01]  /*68c0*/  IMAD.MOV.U32 R99, RZ, RZ, R144 ;  /* 0x000000ffff637224 */ /* 0x000fe200078e0090 */
[C---:B------:R-:W-:Y:S01]  /*68d0*/  HMMA.16816.F32 R188, R4.reuse, R22, R88 ;  /* 0x0000001604bc723c */ /* 0x040fe20000001858 */
[----:B------:R2:W-:Y:S01]  /*68e0*/  MUFU.EX2 R144, R0 ;  /* 0x0000000000907308 */ /* 0x0005e20000000800 */
[----:B------:R-:W-:Y:S05]  /*68f0*/  LDSM.16.MT88.4 R20, [R207+0x17000] ;  /* 0x01700000cf14783b */ /* 0x000fea0000004200 */
[----:B------:R-:W-:Y:S01]  /*6900*/  MOV R91, R145 ;  /* 0x00000091005b7202 */ /* 0x000fe20000000f00 */
[C---:B------:R-:W-:Y:S08]  /*6910*/  HMMA.16816.F32 R196, R4.reuse, R24, R172 ;  /* 0x0000001804c4723c */ /* 0x040ff000000018ac */
[----:B-1----:R-:W-:Y:S01]  /*6920*/  HMMA.16816.F32 R176, R4, R12, R68 ;  /* 0x0000000c04b0723c */ /* 0x002fe20000001844 */
[----:B--2---:R-:W-:-:S04]  /*6930*/  FFMA.FTZ R0, R244, c[0x0][0x23c], -R8 ;  /* 0x00008f00f4007a23 */ /* 0x004fc80000010808 */
[----:B------:R1:W-:Y:S03]  /*6940*/  MUFU.EX2 R145, R0 ;  /* 0x0000000000917308 */ /* 0x0003e60000000800 */
[C---:B------:R-:W-:Y:S01]  /*6950*/  HMMA.16816.F32 R172, R4.reuse, R14, R64 ;  /* 0x0000000e04ac723c */ /* 0x040fe20000001840 */
[----:B------:R-:W2:Y:S01]  /*6960*/  LDSM.16.MT88.4 R12, [R206+0x17000] ;  /* 0x01700000ce0c783b */ /* 0x000ea20000004200 */
[----:B------:R-:W-:Y:S01]  /*6970*/  MOV R96, R182 ;  /* 0x000000b600607202 */ /* 0x000fe20000000f00 */
[----:B------:R-:W-:Y:S01]  /*6980*/  IMAD.MOV.U32 R97, RZ, RZ, R181 ;  /* 0x000000ffff617224 */ /* 0x000fe200078e00b5 */
[----:B------:R-:W-:Y:S01]  /*6990*/  MOV R98, R180 ;  /* 0x000000b400627202 */ /* 0x000fe20000000f00 */
[----:B------:R-:W-:Y:S01]  /*69a0*/  IMAD.MOV.U32 R167, RZ, RZ, R183 ;  /* 0x000000ffffa77224 */ /* 0x000fe200078e00b7 */
[----:B------:R-:W-:Y:S01]  /*69b0*/  MOV R88, R99 ;  /* 0x0000006300587202 */ /* 0x000fe20000000f00 */
[----:B-1----:R-:W-:Y:S01]  /*69c0*/  FFMA.FTZ R0, R91, c[0x0][0x23c], -R8 ;  /* 0x00008f005b007a23 */ /* 0x002fe20000010808 */
[C---:B------:R-:W-:Y:S01]  /*69d0*/  HMMA.16816.F32 R184, R4.reuse, R16, R76 ;  /* 0x0000001004b8723c */ /* 0x040fe2000000184c */
[----:B------:R-:W-:Y:S01]  /*69e0*/  IMAD.MOV.U32 R89, RZ, RZ, R164 ;  /* 0x000000ffff597224 */ /* 0x000fe200078e00a4 */
[----:B------:R-:W-:Y:S01]  /*69f0*/  MOV R90, R165 ;  /* 0x000000a5005a7202 */ /* 0x000fe20000000f00 */
[----:B------:R1:W-:Y:S01]  /*6a00*/  MUFU.EX2 R231, R0 ;  /* 0x0000000000e77308 */ /* 0x0003e20000000800 */
[----:B------:R-:W-:Y:S01]  /*6a10*/  IMAD.MOV.U32 R99, RZ, RZ, R40 ;  /* 0x000000ffff637224 */ /* 0x000fe200078e0028 */
[----:B------:R-:W-:Y:S01]  /*6a20*/  MOV R40, R171 ;  /* 0x000000ab00287202 */ /* 0x000fe20000000f00 */
[----:B------:R-:W-:Y:S01]  /*6a30*/  IMAD.MOV.U32 R91, RZ, RZ, R166 ;  /* 0x000000ffff5b7224 */ /* 0x000fe200078e00a6 */
[----:B------:R-:W-:Y:S01]  /*6a40*/  MOV R78, R97 ;  /* 0x00000061004e7202 */ /* 0x000fe20000000f00 */
[C---:B------:R-:W-:Y:S01]  /*6a50*/  HMMA.16816.F32 R180, R4.reuse, R18, R80 ;  /* 0x0000001204b4723c */ /* 0x040fe20000001850 */
[----:B------:R-:W-:Y:S01]  /*6a60*/  IMAD.MOV.U32 R77, RZ, RZ, R96 ;  /* 0x000000ffff4d7224 */ /* 0x000fe200078e0060 */
[----:B------:R-:W-:Y:S01]  /*6a70*/  MOV R96, R167 ;  /* 0x000000a700607202 */ /* 0x000fe20000000f00 */
[----:B------:R-:W-:Y:S01]  /*6a80*/  IMAD.MOV.U32 R79, RZ, RZ, R98 ;  /* 0x000000ffff4f7224 */ /* 0x000fe200078e0062 */
[----:B------:R-:W-:Y:S01]  /*6a90*/  MOV R98, R43 ;  /* 0x0000002b00627202 */ /* 0x000fe20000000f00 */
[----:B------:R-:W-:Y:S01]  /*6aa0*/  IMAD.MOV.U32 R97, RZ, RZ, R42 ;  /* 0x000000ffff617224 */ /* 0x000fe200078e002a */
[----:B------:R-:W-:Y:S01]  /*6ab0*/  LDSM.16.MT88.4 R64, [R204+0x13800] ;  /* 0x01380000cc40783b */ /* 0x000fe20000004200 */
[----:B-1----:R-:W-:Y:S01]  /*6ac0*/  FFMA.FTZ R0, R149, c[0x0][0x23c], -R8 ;  /* 0x00008f0095007a23 */ /* 0x002fe20000010808 */
[----:B------:R-:W-:Y:S01]  /*6ad0*/  MOV R164, R41 ;  /* 0x0000002900a47202 */ /* 0x000fe20000000f00 */
[C---:B----4-:R-:W-:Y:S02]  /*6ae0*/  HMMA.16816.F32 R16, R4.reuse, R28, R52 ;  /* 0x0000001c0410723c */ /* 0x050fe40000001834 */
[----:B------:R1:W4:Y:S01]  /*6af0*/  MUFU.EX2 R171, R0 ;  /* 0x0000000000ab7308 */ /* 0x0003220000000800 */
[----:B------:R-:W-:Y:S01]  /*6b00*/  MOV R166, R162 ;  /* 0x000000a200a67202 */ /* 0x000fe20000000f00 */
[----:B------:R-:W-:Y:S01]  /*6b10*/  IMAD.MOV.U32 R42, RZ, RZ, R157 ;  /* 0x000000ffff2a7224 */ /* 0x000fe200078e009d */
[----:B------:R-:W-:Y:S01]  /*6b20*/  MOV R43, R158 ;  /* 0x0000009e002b7202 */ /* 0x000fe20000000f00 */
[----:B------:R-:W-:Y:S01]  /*6b30*/  IMAD.MOV.U32 R41, RZ, RZ, R156 ;  /* 0x000000ffff297224 */ /* 0x000fe200078e009c */
[----:B------:R-:W-:Y:S01]  /*6b40*/  MOV R162, R170 ;  /* 0x000000aa00a27202 */ /* 0x000fe20000000f00 */
[----:B------:R-:W-:Y:S01]  /*6b50*/  HMMA.16816.F32 R28, R4, R30, R48 ;  /* 0x0000001e041c723c */ /* 0x000fe20000001830 */
[----:B------:R-:W2:Y:S01]  /*6b60*/  LDSM.16.MT88.4 R48, [R207+0x11800] ;  /* 0x01180000cf30783b */ /* 0x000ea20000004200 */
[----:B------:R-:W-:Y:S01]  /*6b70*/  IMAD.MOV.U32 R165, RZ, RZ, R163 ;  /* 0x000000ffffa57224 */ /* 0x000fe200078e00a3 */
[----:B------:R-:W-:Y:S01]  /*6b80*/  MOV R83, R91 ;  /* 0x0000005b00537202 */ /* 0x000fe20000000f00 */
[----:B------:R-:W-:-:S02]  /*6b90*/  IMAD.MOV.U32 R163, RZ, RZ, R159 ;  /* 0x000000ffffa37224 */ /* 0x000fc400078e009f */
[----:B-1----:R-:W-:Y:S02]  /*6ba0*/  FFMA.FTZ R0, R11, c[0x0][0x23c], -R2 ;  /* 0x00008f000b007a23 */ /* 0x002fe40000010802 */
[----:B------:R-:W-:Y:S01]  /*6bb0*/  HMMA.16816.F32 R24, R4, R32, R56 ;  /* 0x000000200418723c */ /* 0x000fe20000001838 */
[----:B------:R-:W-:Y:S01]  /*6bc0*/  IMAD.MOV.U32 R70, RZ, RZ, R78 ;  /* 0x000000ffff467224 */ /* 0x000fe200078e004e */
[----:B------:R-:W1:Y:S01]  /*6bd0*/  LDSM.16.MT88.4 R156, [R204+0x11800] ;  /* 0x01180000cc9c783b */ /* 0x000e620000004200 */
[----:B------:R3:W-:Y:S01]  /*6be0*/  MUFU.EX2 R170, R0 ;  /* 0x0000000000aa7308 */ /* 0x0007e20000000800 */
[----:B------:R-:W-:Y:S01]  /*6bf0*/  IMAD.MOV.U32 R76, RZ, RZ, R96 ;  /* 0x000000ffff4c7224 */ /* 0x000fe200078e0060 */
[----:B------:R-:W-:Y:S01]  /*6c00*/  MOV R91, R42 ;  /* 0x0000002a005b7202 */ /* 0x000fe20000000f00 */
[----:B------:R-:W-:Y:S01]  /*6c10*/  IMAD.MOV.U32 R78, RZ, RZ, R98 ;  /* 0x000000ffff4e7224 */ /* 0x000fe200078e0062 */
[----:B------:R-:W1:Y:S01]  /*6c20*/  LDSM.16.MT88.4 R56, [R206+0x11800] ;  /* 0x01180000ce38783b */ /* 0x000e620000004200 */
[----:B------:R-:W-:Y:S01]  /*6c30*/  IMAD.MOV.U32 R98, RZ, RZ, R43 ;  /* 0x000000ffff627224 */ /* 0x000fe200078e002b */
[----:B------:R-:W-:-:S02]  /*6c40*/  MOV R96, R40 ;  /* 0x0000002800607202 */ /* 0x000fc40000000f00 */
[----:B------:R-:W-:Y:S02]  /*6c50*/  MOV R71, R79 ;  /* 0x0000004f00477202 */ /* 0x000fe40000000f00 */
[----:B------:R-:W-:Y:S01]  /*6c60*/  MOV R149, R9 ;  /* 0x0000000900957202 */ /* 0x000fe20000000f00 */
[----:B---3--:R-:W-:Y:S01]  /*6c70*/  FFMA.FTZ R0, R77, c[0x0][0x23c], -R2 ;  /* 0x00008f004d007a23 */ /* 0x008fe20000010802 */
[----:B------:R-:W-:Y:S01]  /*6c80*/  MOV R77, R97 ;  /* 0x00000061004d7202 */ /* 0x000fe20000000f00 */
[----:B------:R-:W-:Y:S02]  /*6c90*/  IMAD.MOV.U32 R97, RZ, RZ, R41 ;  /* 0x000000ffff617224 */ /* 0x000fe400078e0029 */
[----:B------:R-:W3:Y:S01]  /*6ca0*/  LDSM.16.MT88.4 R40, [R205+0x11800] ;  /* 0x01180000cd28783b */ /* 0x000ee20000004200 */
[----:B------:R-:W-:Y:S01]  /*6cb0*/  MOV R79, R99 ;  /* 0x00000063004f7202 */ /* 0x000fe20000000f00 */
[----:B------:R-:W-:Y:S01]  /*6cc0*/  IMAD.MOV.U32 R167, RZ, RZ, R10 ;  /* 0x000000ffffa77224 */ /* 0x000fe200078e000a */
[----:B------:R-:W-:Y:S01]  /*6cd0*/  MOV R99, R162 ;  /* 0x000000a200637202 */ /* 0x000fe20000000f00 */
[----:B------:R-:W-:Y:S01]  /*6ce0*/  IMAD.MOV.U32 R162, RZ, RZ, R146 ;  /* 0x000000ffffa27224 */ /* 0x000fe200078e0092 */
[----:B------:R-:W-:-:S02]  /*6cf0*/  MOV R146, R150 ;  /* 0x0000009600927202 */ /* 0x000fc40000000f00 */
[----:B------:R2:W-:Y:S01]  /*6d00*/  MUFU.EX2 R150, R0 ;  /* 0x0000000000967308 */ /* 0x0005e20000000800 */
[----:B------:R-:W-:Y:S01]  /*6d10*/  IMAD.MOV.U32 R80, RZ, RZ, R88 ;  /* 0x000000ffff507224 */ /* 0x000fe200078e0058 */
[----:B------:R-:W-:Y:S01]  /*6d20*/  MOV R81, R89 ;  /* 0x0000005900517202 */ /* 0x000fe20000000f00 */
[----:B------:R-:W-:Y:S01]  /*6d30*/  IMAD.MOV.U32 R82, RZ, RZ, R90 ;  /* 0x000000ffff527224 */ /* 0x000fe200078e005a */
[----:B------:R-:W-:Y:S01]  /*6d40*/  MOV R89, R165 ;  /* 0x000000a500597202 */ /* 0x000fe20000000f00 */
[----:B------:R-:W-:Y:S02]  /*6d50*/  IMAD.MOV.U32 R88, RZ, RZ, R164 ;  /* 0x000000ffff587224 */ /* 0x000fe400078e00a4 */
[--C-:B--2---:R-:W-:Y:S02]  /*6d60*/  FFMA.FTZ R0, R149, c[0x0][0x23c], -R2.reuse ;  /* 0x00008f0095007a23 */ /* 0x104fe40000010802 */
[----:B------:R-:W-:Y:S02]  /*6d70*/  FFMA.FTZ R2, R167, c[0x0][0x23c], -R2 ;  /* 0x00008f00a7027a23 */ /* 0x000fe40000010802 */
[----:B------:R-:W-:Y:S01]  /*6d80*/  MUFU.EX2 R149, R0 ;  /* 0x0000000000957308 */ /* 0x000fe20000000800 */
[----:B------:R-:W-:-:S07]  /*6d90*/  IMAD.MOV.U32 R90, RZ, RZ, R166 ;  /* 0x000000ffff5a7224 */ /* 0x000fce00078e00a6 */
[----:B------:R-:W2:Y:S01]  /*6da0*/  MUFU.EX2 R244, R2 ;  /* 0x0000000200f47308 */ /* 0x000ea20000000800 */
[C---:B------:R-:W-:Y:S07]  /*6db0*/  HMMA.16816.F32 R164, R4.reuse, R12, R92 ;  /* 0x0000000c04a4723c */ /* 0x040fee000000185c */
        /* <DEDUP_REMOVED lines=8> */
[----:B------:R-:W-:Y:S01]  /*6e40*/  MOV R79, R89 ;  /* 0x00000059004f7202 */ /* 0x000fe20000000f00 */
[----:B------:R-:W-:Y:S01]  /*6e50*/  IMAD.MOV.U32 R88, RZ, RZ, R90 ;  /* 0x000000ffff587224 */ /* 0x000fe200078e005a */
[----:B------:R-:W-:-:S02]  /*6e60*/  MOV R89, R91 ;  /* 0x0000005b00597202 */ /* 0x000fc40000000f00 */
[----:B------:R-:W-:Y:S01]  /*6e70*/  HMMA.16816.F32 R32, R4, R34, R60 ;  /* 0x000000220420723c */ /* 0x000fe2000000183c */
[----:B------:R-:W-:Y:S01]  /*6e80*/  IMAD.MOV.U32 R90, RZ, RZ, R96 ;  /* 0x000000ffff5a7224 */ /* 0x000fe200078e0060 */
[----:B------:R-:W-:Y:S01]  /*6e90*/  MOV R91, R97 ;  /* 0x00000061005b7202 */ /* 0x000fe20000000f00 */
[----:B------:R-:W-:Y:S01]  /*6ea0*/  IMAD.MOV.U32 R96, RZ, RZ, R99 ;  /* 0x000000ffff607224 */ /* 0x000fe200078e0063 */
[----:B------:R-:W-:-:S04]  /*6eb0*/  MOV R97, R162 ;  /* 0x000000a200617202 */ /* 0x000fc80000000f00 */
[----:B------:R-:W-:Y:S01]  /*6ec0*/  HMMA.16816.F32 R20, R4, R22, R72 ;  /* 0x000000160414723c */ /* 0x000fe20000001848 */
[----:B------:R-:W-:Y:S01]  /*6ed0*/  IMAD.MOV.U32 R162, RZ, RZ, R146 ;  /* 0x000000ffffa27224 */ /* 0x000fe200078e0092 */
[----:B----4-:R-:W-:Y:S01]  /*6ee0*/  F2FP.PACK_AB R146, R171, R231 ;  /* 0x000000e7ab92723e */ /* 0x010fe200000000ff */
[----:B------:R-:W-:-:S05]  /*6ef0*/  IMAD.MOV.U32 R99, RZ, RZ, R147 ;  /* 0x000000ffff637224 */ /* 0x000fca00078e0093 */
[----:B------:R-:W-:Y:S01]  /*6f00*/  HMMA.16816.F32 R12, R4, R14, R84 ;  /* 0x0000000e040c723c */ /* 0x000fe20000001854 */
[----:B--2---:R-:W-:Y:S01]  /*6f10*/  F2FP.PACK_AB R147, R244, R149 ;  /* 0x00000095f493723e */ /* 0x004fe200000000ff */
[----:B------:R-:W-:Y:S01]  /*6f20*/  IMAD.MOV.U32 R93, RZ, RZ, R80 ;  /* 0x000000ffff5d7224 */ /* 0x000fe200078e0050 */
[----:B------:R-:W-:Y:S01]  /*6f30*/  MOV R92, R81 ;  /* 0x00000051005c7202 */ /* 0x000fe20000000f00 */
[----:B------:R-:W-:Y:S01]  /*6f40*/  IMAD.MOV.U32 R68, RZ, RZ, R82 ;  /* 0x000000ffff447224 */ /* 0x000fe200078e0052 */
[----:B------:R-:W-:Y:S01]  /*6f50*/  MOV R69, R83 ;  /* 0x0000005300457202 */ /* 0x000fe20000000f00 */
[----:B------:R-:W-:Y:S01]  /*6f60*/  LDSM.16.MT88.4 R72, [R205+0x13800] ;  /* 0x01380000cd48783b */ /* 0x000fe20000004200 */
[----:B------:R-:W-:Y:S02]  /*6f70*/  MOV R4, R145 ;  /* 0x0000009100047202 */ /* 0x000fe40000000f00 */
[----:B------:R-:W-:Y:S01]  /*6f80*/  MOV R85, R144 ;  /* 0x0000009000557202 */ /* 0x000fe20000000f00 */
[----:B------:R-:W2:Y:S01]  /*6f90*/  LDSM.16.MT88.4 R80, [R207+0x13800] ;  /* 0x01380000cf50783b */ /* 0x000ea20000004200 */
[----:B------:R-:W-:-:S02]  /*6fa0*/  F2FP.PACK_AB R145, R150, R170 ;  /* 0x000000aa9691723e */ /* 0x000fc400000000ff */
[----:B------:R-:W-:Y:S01]  /*6fb0*/  F2FP.PACK_AB R144, R4, R85 ;  /* 0x000000550490723e */ /* 0x000fe200000000ff */
[----:B------:R-:W-:Y:S01]  /*6fc0*/  IMAD.MOV.U32 R86, RZ, RZ, R88 ;  /* 0x000000ffff567224 */ /* 0x000fe200078e0058 */
[----:B------:R-:W-:Y:S02]  /*6fd0*/  MOV R87, R89 ;  /* 0x0000005900577202 */ /* 0x000fe40000000f00 */
[----:B------:R-:W-:-:S03]  /*6fe0*/  MOV R0, R91 ;  /* 0x0000005b00007202 */ /* 0x000fc60000000f00 */
[C---:B------:R-:W-:Y:S07]  /*6ff0*/  HMMA.16816.F32 R44, R144.reuse, R48, R108 ;  /* 0x00000030902c723c */ /* 0x040fee000000186c */
[----:B------:R-:W-:Y:S01]  /*7000*/  IMAD.MOV.U32 R111, RZ, RZ, R90 ;  /* 0x000000ffff6f7224 */ /* 0x000fe200078e005a */
[----:B-1----:R-:W-:Y:S01]  /*7010*/  HMMA.16816.F32 R152, R144, R156, R152 ;  /* 0x0000009c9098723c */ /* 0x002fe20000001898 */
[----:B------:R-:W1:Y:S01]  /*7020*/  LDSM.16.MT88.4 R88, [R206+0x13800] ;  /* 0x01380000ce58783b */ /* 0x000e620000004200 */
[----:B------:R-:W-:Y:S01]  /*7030*/  IMAD.MOV.U32 R110, RZ, RZ, R96 ;  /* 0x000000ffff6e7224 */ /* 0x000fe200078e0060 */
[----:B------:R-:W-:Y:S01]  /*7040*/  MOV R109, R97 ;  /* 0x00000061006d7202 */ /* 0x000fe20000000f00 */
[----:B------:R-:W-:-:S04]  /*7050*/  IMAD.MOV.U32 R108, RZ, RZ, R98 ;  /* 0x000000ffff6c7224 */ /* 0x000fc800078e0062 */
[C---:B------:R-:W-:Y:S07]  /*7060*/  HMMA.16816.F32 R52, R144.reuse, R56, R116 ;  /* 0x000000389034723c */ /* 0x040fee0000001874 */
[----:B------:R-:W-:Y:S01]  /*7070*/  MOV R119, R99 ;  /* 0x0000006300777202 */ /* 0x000fe20000000f00 */
[C---:B------:R-:W-:Y:S01]  /*7080*/  HMMA.16816.F32 R156, R144.reuse, R158, R36 ;  /* 0x0000009e909c723c */ /* 0x040fe20000001824 */
[----:B------:R-:W4:Y:S07]  /*7090*/  LDSM.16.MT88.4 R96, [R204+0x15800] ;  /* 0x01580000cc60783b */ /* 0x000f2e0000004200 */
[C---:B---3--:R-:W-:Y:S08]  /*70a0*/  HMMA.16816.F32 R36, R144.reuse, R40, R100 ;  /* 0x000000289024723c */ /* 0x048ff00000001864 */
[----:B------:R-:W-:Y:S01]  /*70b0*/  HMMA.16816.F32 R40, R144, R42, R104 ;  /* 0x0000002a9028723c */ /* 0x000fe20000001868 */
[----:B------:R-:W3:Y:S01]  /*70c0*/  LDSM.16.MT88.4 R104, [R205+0x15800] ;  /* 0x01580000cd68783b */ /* 0x000ee20000004200 */
[----:B------:R-:W-:Y:S01]  /*70d0*/  IMAD.MOV.U32 R6, RZ, RZ, R76 ;  /* 0x000000ffff067224 */ /* 0x000fe200078e004c */
[----:B------:R-:W-:Y:S01]  /*70e0*/  MOV R7, R77 ;  /* 0x0000004d00077202 */ /* 0x000fe20000000f00 */
[----:B------:R-:W-:Y:S01]  /*70f0*/  IMAD.MOV.U32 R84, RZ, RZ, R78 ;  /* 0x000000ffff547224 */ /* 0x000fe200078e004e */
[----:B------:R-:W-:-:S02]  /*7100*/  MOV R2, R79 ;  /* 0x0000004f00027202 */ /* 0x000fc40000000f00 */
[----:B------:R-:W-:Y:S01]  /*7110*/  MOV R5, R71 ;  /* 0x0000004700057202 */ /* 0x000fe20000000f00 */
[----:B--2---:R-:W-:Y:S01]  /*7120*/  HMMA.16816.F32 R76, R144, R80, R240 ;  /* 0x00000050904c723c */ /* 0x004fe200000018f0 */
[----:B------:R-:W-:Y:S01]  /*7130*/  IMAD.MOV.U32 R102, RZ, RZ, R68 ;  /* 0x000000ffff667224 */ /* 0x000fe200078e0044 */
[----:B------:R-:W-:Y:S01]  /*7140*/  MOV R101, R69 ;  /* 0x0000004500657202 */ /* 0x000fe20000000f00 */
[----:B------:R-:W-:Y:S01]  /*7150*/  IMAD.MOV.U32 R100, RZ, RZ, R70 ;  /* 0x000000ffff647224 */ /* 0x000fe200078e0046 */
[----:B------:R-:W-:-:S03]  /*7160*/  MOV R103, R5 ;  /* 0x0000000500677202 */ /* 0x000fc60000000f00 */
[----:B------:R-:W-:Y:S01]  /*7170*/  IMAD.MOV.U32 R243, RZ, RZ, R4 ;  /* 0x000000fffff37224 */ /* 0x000fe200078e0004 */
[----:B------:R-:W-:Y:S01]  /*7180*/  MOV R242, R85 ;  /* 0x0000005500f27202 */ /* 0x000fe20000000f00 */
[----:B------:R-:W-:Y:S01]  /*7190*/  IMAD.MOV.U32 R4, RZ, RZ, R6 ;  /* 0x000000ffff047224 */ /* 0x000fe200078e0006 */
[----:B------:R-:W-:Y:S01]  /*71a0*/  MOV R241, R86 ;  /* 0x0000005600f17202 */ /* 0x000fe20000000f00 */
[----:B------:R-:W-:Y:S02]  /*71b0*/  IMAD.MOV.U32 R6, RZ, RZ, R84 ;  /* 0x000000ffff067224 */ /* 0x000fe400078e0054 */
[----:B------:R-:W-:Y:S01]  /*71c0*/  IMAD.MOV.U32 R240, RZ, RZ, R87 ;  /* 0x000000fffff07224 */ /* 0x000fe200078e0057 */
[----:B------:R-:W-:Y:S01]  /*71d0*/  MOV R5, R7 ;  /* 0x0000000700057202 */ /* 0x000fe20000000f00 */
[----:B-1----:R-:W-:Y:S01]  /*71e0*/  HMMA.16816.F32 R84, R144, R88, R236 ;  /* 0x000000589054723c */ /* 0x002fe200000018ec */
[----:B------:R-:W-:Y:S01]  /*71f0*/  MOV R7, R2 ;  /* 0x0000000200077202 */ /* 0x000fe20000000f00 */
[----:B------:R-:W-:-:S06]  /*7200*/  IMAD.MOV.U32 R2, RZ, RZ, R163 ;  /* 0x000000ffff027224 */ /* 0x000fcc00078e00a3 */
[----:B------:R-:W-:Y:S01]  /*7210*/  HMMA.16816.F32 R88, R144, R90, R200 ;  /* 0x0000005a9058723c */ /* 0x000fe200000018c8 */
[----:B------:R-:W-:Y:S01]  /*7220*/  IMAD.MOV.U32 R238, RZ, RZ, R100 ;  /* 0x000000ffffee7224 */ /* 0x000fe200078e0064 */
[----:B------:R-:W-:Y:S02]  /*7230*/  MOV R237, R101 ;  /* 0x0000006500ed7202 */ /* 0x000fe40000000f00 */
[----:B------:R-:W-:-:S03]  /*7240*/  MOV R236, R102 ;  /* 0x0000006600ec7202 */ /* 0x000fc60000000f00 */
[----:B------:R-:W-:Y:S01]  /*7250*/  IMAD.MOV.U32 R200, RZ, RZ, R92 ;  /* 0x000000ffffc87224 */ /* 0x000fe200078e005c */
[----:B------:R-:W-:Y:S01]  /*7260*/  MOV R201, R93 ;  /* 0x0000005d00c97202 */ /* 0x000fe20000000f00 */
[----:B------:R-:W-:Y:S01]  /*7270*/  IMAD.MOV.U32 R203, RZ, RZ, R95 ;  /* 0x000000ffffcb7224 */ /* 0x000fe200078e005f */
[----:B------:R-:W-:Y:S01]  /*7280*/  MOV R202, R94 ;  /* 0x0000005e00ca7202 */ /* 0x000fe20000000f00 */
[C---:B------:R-:W-:Y:S08]  /*7290*/  HMMA.16816.F32 R80, R144.reuse, R82, R232 ;  /* 0x000000529050723c */ /* 0x040ff000000018e8 */
[----:B----4-:R-:W-:Y:S01]  /*72a0*/  HMMA.16816.F32 R92, R144, R96, R196 ;  /* 0x00000060905c723c */ /* 0x010fe200000018c4 */
[----:B------:R-:W-:-:S02]  /*72b0*/  MOV R235, R0 ;  /* 0x0000000000eb7202 */ /* 0x000fc40000000f00 */
[----:B------:R-:W-:-:S04]  /*72c0*/  MOV R0, R162 ;  /* 0x000000a200007202 */ /* 0x000fc80000000f00 */
[----:B------:R-:W-:Y:S02]  /*72d0*/  MOV R196, R103 ;  /* 0x0000006700c47202 */ /* 0x000fe40000000f00 */
[----:B---3--:R-:W-:Y:S01]  /*72e0*/  HMMA.16816.F32 R100, R144, R104, R192 ;  /* 0x000000689064723c */ /* 0x008fe200000018c0 */
[----:B------:R-:W-:Y:S01]  /*72f0*/  MOV R197, R4 ;  /* 0x0000000400c57202 */ /* 0x000fe20000000f00 */
[----:B------:R-:W-:-:S05]  /*7300*/  IMAD.MOV.U32 R198, RZ, RZ, R5 ;  /* 0x000000ffffc67224 */ /* 0x000fca00078e0005 */
[----:B------:R-:W-:Y:S01]  /*7310*/  MOV R195, R7 ;  /* 0x0000000700c37202 */ /* 0x000fe20000000f00 */
[----:B------:R-:W-:Y:S01]  /*7320*/  FADD.FTZ R0, R0, R196 ;  /* 0x000000c400007221 */ /* 0x000fe20000010000 */
[----:B------:R-:W-:Y:S03]  /*7330*/  HMMA.16816.F32 R68, R144, R72, R132 ;  /* 0x000000489044723c */ /* 0x000fe60000001884 */
[----:B------:R-:W-:Y:S02]  /*7340*/  FADD.FTZ R2, R2, R195 ;  /* 0x000000c302027221 */ /* 0x000fe40000010000 */
[----:B------:R-:W-:-:S03]  /*7350*/  FADD.FTZ R0, R198, R0 ;  /* 0x00000000c6007221 */ /* 0x000fc60000010000 */
[----:B------:R-:W-:Y:S01]  /*7360*/  HMMA.16816.F32 R72, R144, R74, R136 ;  /* 0x0000004a9048723c */ /* 0x000fe20000001888 */
[----:B------:R-:W-:-:S06]  /*7370*/  FADD.FTZ R2, R197, R2 ;  /* 0x00000002c5027221 */ /* 0x000fcc0000010000 */
[----:B------:R-:W-:Y:S01]  /*7380*/  MOV R136, R108 ;  /* 0x0000006c00887202 */ /* 0x000fe20000000f00 */
[----:B------:R-:W-:Y:S01]  /*7390*/  IMAD.MOV.U32 R137, RZ, RZ, R109 ;  /* 0x000000ffff897224 */ /* 0x000fe200078e006d */
[----:B------:R-:W-:Y:S02]  /*73a0*/  MOV R138, R110 ;  /* 0x0000006e008a7202 */ /* 0x000fe40000000f00 */
[----:B------:R-:W-:Y:S01]  /*73b0*/  MOV R139, R111 ;  /* 0x0000006f008b7202 */ /* 0x000fe20000000f00 */
[----:B------:R-:W-:Y:S01]  /*73c0*/  FADD.FTZ R2, R136, R2 ;  /* 0x0000000288027221 */ /* 0x000fe20000010000 */
[----:B------:R-:W-:Y:S01]  /*73d0*/  HMMA.16816.F32 R60, R144, R64, R124 ;  /* 0x00000040903c723c */ /* 0x000fe2000000187c */
[----:B------:R-:W-:Y:S01]  /*73e0*/  FADD.FTZ R0, R137, R0 ;  /* 0x0000000089007221 */ /* 0x000fe20000010000 */
[----:B------:R-:W-:Y:S01]  /*73f0*/  MOV R233, R161 ;  /* 0x000000a100e97202 */ /* 0x000fe20000000f00 */
[----:B------:R-:W-:Y:S01]  /*7400*/  IMAD.MOV.U32 R234, RZ, RZ, R160 ;  /* 0x000000ffffea7224 */ /* 0x000fe200078e00a0 */
[----:B------:R-:W-:Y:S01]  /*7410*/  MOV R199, R6 ;  /* 0x0000000600c77202 */ /* 0x000fe20000000f00 */
[----:B------:R-:W-:Y:S01]  /*7420*/  LDSM.16.MT88.4 R160, [R205+0x17800] ;  /* 0x01780000cda0783b */ /* 0x000fe20000004200 */
[----:B------:R-:W-:-:S02]  /*7430*/  FADD.FTZ R2, R138, R2 ;  /* 0x000000028a027221 */ /* 0x000fc40000010000 */
[----:B------:R-:W-:Y:S01]  /*7440*/  HMMA.16816.F32 R48, R144, R50, R112 ;  /* 0x000000329030723c */ /* 0x000fe20000001870 */
[----:B------:R-:W1:Y:S01]  /*7450*/  LDSM.16.MT88.4 R112, [R207+0x15800] ;  /* 0x01580000cf70783b */ /* 0x000e620000004200 */
[----:B------:R-:W-:-:S03]  /*7460*/  FADD.FTZ R0, R139, R0 ;  /* 0x000000008b007221 */ /* 0x000fc60000010000 */
[----:B------:R-:W-:Y:S03]  /*7470*/  LDSM.16.MT88.4 R4, [R206+0x17800] ;  /* 0x01780000ce04783b */ /* 0x000fe60000004200 */
[----:B------:R-:W-:Y:S01]  /*7480*/  HMMA.16816.F32 R56, R144, R58, R120 ;  /* 0x0000003a9038723c */ /* 0x000fe20000001878 */
[----:B------:R-:W2:Y:S01]  /*7490*/  LDSM.16.MT88.4 R120, [R206+0x15800] ;  /* 0x01580000ce78783b */ /* 0x000ea20000004200 */
[----:B------:R-:W-:-:S06]  /*74a0*/  FADD.FTZ R2, R199, R2 ;  /* 0x00000002c7027221 */ /* 0x000fcc0000010000 */
[----:B------:R-:W-:Y:S01]  /*74b0*/  HMMA.16816.F32 R64, R144, R66, R128 ;  /* 0x000000429040723c */ /* 0x000fe20000001880 */
[----:B------:R-:W3:Y:S01]  /*74c0*/  LDSM.16.MT88.4 R128, [R204+0x17800] ;  /* 0x01780000cc80783b */ /* 0x000ee20000004200 */
[----:B------:R-:W-:-:S06]  /*74d0*/  FADD.FTZ R0, R200, R0 ;  /* 0x00000000c8007221 */ /* 0x000fcc0000010000 */
[----:B------:R-:W-:Y:S01]  /*74e0*/  HMMA.16816.F32 R96, R144, R98, R140 ;  /* 0x000000629060723c */ /* 0x000fe2000000188c */
[----:B------:R-:W4:Y:S01]  /*74f0*/  LDSM.16.MT88.4 R140, [R207+0x17800] ;  /* 0x01780000cf8c783b */ /* 0x000f220000004200 */
[----:B------:R-:W-:Y:S02]  /*7500*/  FADD.FTZ R2, R201, R2 ;  /* 0x00000002c9027221 */ /* 0x000fe40000010000 */
[----:B------:R-:W-:Y:S02]  /*7510*/  FADD.FTZ R0, R202, R0 ;  /* 0x00000000ca007221 */ /* 0x000fe40000010000 */
[----:B------:R-:W-:Y:S02]  /*7520*/  FADD.FTZ R2, R203, R2 ;  /* 0x00000002cb027221 */ /* 0x000fe40000010000 */
[----:B------:R-:W-:Y:S01]  /*7530*/  FADD.FTZ R0, R236, R0 ;  /* 0x00000000ec007221 */ /* 0x000fe20000010000 */
[----:B------:R-:W-:Y:S01]  /*7540*/  MOV R239, R119 ;  /* 0x0000007700ef7202 */ /* 0x000fe20000000f00 */
[----:B------:R-:W-:-:S02]  /*7550*/  FADD.FTZ R2, R237, R2 ;  /* 0x00000002ed027221 */ /* 0x000fc40000010000 */
[----:B------:R-:W-:Y:S02]  /*7560*/  FADD.FTZ R0, R238, R0 ;  /* 0x00000000ee007221 */ /* 0x000fe40000010000 */
[----:B------:R-:W-:Y:S02]  /*7570*/  FADD.FTZ R2, R239, R2 ;  /* 0x00000002ef027221 */ /* 0x000fe40000010000 */
[----:B------:R-:W-:Y:S02]  /*7580*/  FADD.FTZ R0, R233, R0 ;  /* 0x00000000e9007221 */ /* 0x000fe40000010000 */
[----:B------:R-:W-:Y:S02]  /*7590*/  FADD.FTZ R2, R234, R2 ;  /* 0x00000002ea027221 */ /* 0x000fe40000010000 */
[----:B------:R-:W-:Y:S02]  /*75a0*/  FADD.FTZ R0, R235, R0 ;  /* 0x00000000eb007221 */ /* 0x000fe40000010000 */
[----:B------:R-:W-:-:S02]  /*75b0*/  FADD.FTZ R2, R240, R2 ;  /* 0x00000002f0027221 */ /* 0x000fc40000010000 */
[----:B------:R-:W-:Y:S02]  /*75c0*/  FADD.FTZ R0, R241, R0 ;  /* 0x00000000f1007221 */ /* 0x000fe40000010000 */
[----:B------:R-:W-:Y:S02]  /*75d0*/  FADD.FTZ R2, R242, R2 ;  /* 0x00000002f2027221 */ /* 0x000fe40000010000 */
[----:B------:R-:W-:Y:S02]  /*75e0*/  FADD.FTZ R0, R170, R0 ;  /* 0x00000000aa007221 */ /* 0x000fe40000010000 */
[----:B------:R-:W-:Y:S02]  /*75f0*/  FADD.FTZ R243, R243, R2 ;  /* 0x00000002f3f37221 */ /* 0x000fe40000010000 */
[----:B------:R-:W-:Y:S01]  /*7600*/  FADD.FTZ R0, R150, R0 ;  /* 0x0000000096007221 */ /* 0x000fe20000010000 */
[----:B-1----:R-:W-:Y:S01]  /*7610*/  HMMA.16816.F32 R108, R144, R112, R184 ;  /* 0x00000070906c723c */ /* 0x002fe200000018b8 */
[----:B------:R-:W-:-:S02]  /*7620*/  FADD.FTZ R243, R231, R243 ;  /* 0x000000f3e7f37221 */ /* 0x000fc40000010000 */
[----:B------:R-:W-:-:S05]  /*7630*/  FADD.FTZ R0, R149, R0 ;  /* 0x0000000095007221 */ /* 0x000fca0000010000 */
[----:B--2---:R-:W-:Y:S01]  /*7640*/  HMMA.16816.F32 R116, R144, R120, R176 ;  /* 0x000000789074723c */ /* 0x004fe200000018b0 */
[----:B------:R-:W-:Y:S02]  /*7650*/  FADD.FTZ R243, R171, R243 ;  /* 0x000000f3abf37221 */ /* 0x000fe40000010000 */
[----:B------:R-:W-:-:S05]  /*7660*/  FADD.FTZ R244, R244, R0 ;  /* 0x00000000f4f47221 */ /* 0x000fca0000010000 */
[C---:B---3--:R-:W-:Y:S08]  /*7670*/  HMMA.16816.F32 R124, R144.reuse, R128, R24 ;  /* 0x00000080907c723c */ /* 0x048ff00000001818 */
[C---:B------:R-:W-:Y:S08]  /*7680*/  HMMA.16816.F32 R132, R144.reuse, R160, R16 ;  /* 0x000000a09084723c */ /* 0x040ff00000001810 */
[C---:B----4-:R-:W-:Y:S08]  /*7690*/  HMMA.16816.F32 R136, R144.reuse, R140, R8 ;  /* 0x0000008c9088723c */ /* 0x050ff00000001808 */
[C---:B------:R-:W-:Y:S08]  /*76a0*/  HMMA.16816.F32 R104, R144.reuse, R106, R188 ;  /* 0x0000006a9068723c */ /* 0x040ff000000018bc */
[C---:B------:R-:W-:Y:S08]  /*76b0*/  HMMA.16816.F32 R112, R144.reuse, R114, R180 ;  /* 0x000000729070723c */ /* 0x040ff000000018b4 */
[C---:B------:R-:W-:Y:S08]  /*76c0*/  HMMA.16816.F32 R120, R144.reuse, R122, R172 ;  /* 0x0000007a9078723c */ /* 0x040ff000000018ac */
[C---:B------:R-:W-:Y:S08]  /*76d0*/  HMMA.16816.F32 R128, R144.reuse, R130, R32 ;  /* 0x000000829080723c */ /* 0x040ff00000001820 */
[C---:B------:R-:W-:Y:S08]  /*76e0*/  HMMA.16816.F32 R160, R144.reuse, R162, R28 ;  /* 0x000000a290a0723c */ /* 0x040ff0000000181c */
[C---:B------:R-:W-:Y:S08]  /*76f0*/  HMMA.16816.F32 R140, R144.reuse, R142, R20 ;  /* 0x0000008e908c723c */ /* 0x040ff00000001814 */
[C---:B------:R-:W-:Y:S08]  /*7700*/  HMMA.16816.F32 R164, R144.reuse, R4, R164 ;  /* 0x0000000490a4723c */ /* 0x040ff000000018a4 */
[----:B------:R-:W-:Y:S01]  /*7710*/  HMMA.16816.F32 R144, R144, R6, R12 ;  /* 0x000000069090723c */ /* 0x000fe2000000180c */
[----:B------:R-:W-:Y:S07]  /*7720*/  @!P0 BRA `(.L_x_59) ;  /* 0x0000403000008947 */ /* 0x000fee0003800000 */
[----:B------:R-:W-:Y:S01]  /*7730*/  IMAD.U32 R6, RZ, RZ, UR21 ;  /* 0x00000015ff067e24 */ /* 0x000fe2000f8e00ff */
[----:B-----5:R-:W-:Y:S01]  /*7740*/  SHF.R.S32.HI R233, RZ, 0x1f, R168 ;  /* 0x0000001fffe97819 */ /* 0x020fe200000114a8 */
[----:B------:R-:W-:Y:S01]  /*7750*/  IMAD.U32 R4, RZ, RZ, UR21 ;  /* 0x00000015ff047e24 */ /* 0x000fe2000f8e00ff */
[----:B------:R-:W-:Y:S01]  /*7760*/  IADD3 R238, P2, R168, 0x10, RZ ;  /* 0x00000010a8ee7810 */ /* 0x000fe20007f5e0ff */
[--C-:B------:R-:W-:Y:S01]  /*7770*/  IMAD.WIDE.U32 R6, R6, c[0x0][0x1b0], R246.reuse ;  /* 0x00006c0006067a25 */ /* 0x100fe200078e00f6 */
[----:B------:R-:W-:Y:S01]  /*7780*/  ISETP.GE.AND P6, PT, R246, c[0x0][0x220], PT ;  /* 0x00008800f6007a0c */ /* 0x000fe20003fc6270 */
[----:B------:R-:W-:Y:S01]  /*7790*/  ULDC.64 UR4, c[0x0][0x1a0] ;  /* 0x0000680000047ab9 */ /* 0x000fe20000000a00 */
[----:B------:R-:W-:Y:S01]  /*77a0*/  ISETP.GE.AND P5, PT, R250, c[0x0][0x220], PT ;  /* 0x00008800fa007a0c */ /* 0x000fe20003fa6270 */
[----:B------:R-:W-:Y:S01]  /*77b0*/  IMAD.WIDE.U32 R4, R4, c[0x0][0x1b8], R246 ;  /* 0x00006e0004047a25 */ /* 0x000fe200078e00f6 */
[----:B------:R-:W-:Y:S01]  /*77c0*/  IADD3 R241, P1, R6, UR24, RZ ;  /* 0x0000001806f17c10 */ /* 0x000fe2000ff3e0ff */
[----:B------:R-:W-:Y:S01]  /*77d0*/  ULEA.HI.SX32 UR12, UR8, 0xfffffffe, 0x1a ;  /* 0xfffffffe080c7891 */ /* 0x000fe2000f8fd23f */
[----:B------:R-:W-:Y:S01]  /*77e0*/  ISETP.GE.AND P4, PT, R245, c[0x0][0x220], PT ;  /* 0x00008800f5007a0c */ /* 0x000fe20003f86270 */
[----:B------:R-:W-:Y:S01]  /*77f0*/  IMAD.U32 R2, RZ, RZ, UR22 ;  /* 0x00000016ff027e24 */ /* 0x000fe2000f8e00ff */
[----:B------:R-:W-:Y:S01]  /*7800*/  IADD3 R231, P0, R4, UR28, RZ ;  /* 0x0000001c04e77c10 */ /* 0x000fe2000ff1e0ff */
[----:B------:R-:W-:Y:S01]  /*7810*/  IMAD.U32 R0, RZ, RZ, UR26 ;  /* 0x0000001aff007e24 */ /* 0x000fe2000f8e00ff */
[----:B------:R-:W-:Y:S01]  /*7820*/  ISETP.GE.AND P3, PT, R251, c[0x0][0x220], PT ;  /* 0x00008800fb007a0c */ /* 0x000fe20003f66270 */
[----:B------:R-:W-:Y:S01]  /*7830*/  IMAD.MOV.U32 R150, RZ, RZ, R3 ;  /* 0x000000ffff967224 */ /* 0x000fe200078e0003 */
[----:B------:R-:W-:Y:S01]  /*7840*/  IADD3.X R2, R2, UR11, R7, P1, !PT ;  /* 0x0000000b02027c10 */ /* 0x000fe20008ffe407 */
[----:B------:R-:W-:Y:S01]  /*7850*/  IMAD.MOV.U32 R149, RZ, RZ, R148 ;  /* 0x000000ffff957224 */ /* 0x000fe200078e0094 */
[----:B------:R-:W-:Y:S01]  /*7860*/  IADD3.X R4, R0, UR7, R5, P0, !PT ;  /* 0x0000000700047c10 */ /* 0x000fe200087fe405 */
[----:B------:R-:W-:Y:S01]  /*7870*/  IMAD.X R239, RZ, RZ, R233, P2 ;  /* 0x000000ffffef7224 */ /* 0x000fe200010e06e9 */
[----:B------:R-:W-:Y:S01]  /*7880*/  LEA R242, P1, R241, c[0x0][0x168], 0x1 ;  /* 0x00005a00f1f27a11 */ /* 0x000fe200078208ff */
[----:B------:R-:W-:Y:S01]  /*7890*/  IMAD.MOV.U32 R232, RZ, RZ, R168 ;  /* 0x000000ffffe87224 */ /* 0x000fe200078e00a8 */
[----:B------:R-:W-:Y:S01]  /*78a0*/  LEA R240, P0, R231, c[0x0][0x170], 0x1 ;  /* 0x00005c00e7f07a11 */ /* 0x000fe200078008ff */
[----:B------:R-:W-:Y:S01]  /*78b0*/  ULEA.HI.SX32 UR8, UR8, 0xfffffffd, 0x1a ;  /* 0xfffffffd08087891 */ /* 0x000fe2000f8fd23f */
[----:B------:R-:W-:Y:S01]  /*78c0*/  LEA.HI.X R241, R241, c[0x0][0x16c], R2, 0x1, P1 ;  /* 0x00005b00f1f17a11 */ /* 0x000fe200008f0c02 */
[----:B------:R-:W-:Y:S01]  /*78d0*/  USHF.L.U64.HI UR11, UR4, 0x4, UR5 ;  /* 0x00000004040b7899 */ /* 0x000fe20008010205 */
[----:B------:R-:W-:Y:S01]  /*78e0*/  LEA.HI.X R231, R231, c[0x0][0x174], R4, 0x1, P0 ;  /* 0x00005d00e7e77a11 */ /* 0x000fe200000f0c04 */
[----:B------:R-:W-:Y:S01]  /*78f0*/  USHF.L.U32 UR14, UR4, 0x4, URZ ;  /* 0x00000004040e7899 */ /* 0x000fe2000800063f */
[C---:B------:R-:W-:Y:S01]  /*7900*/  IADD3 R236, P1, R168.reuse, 0x20, RZ ;  /* 0x00000020a8ec7810 */ /* 0x040fe20007f3e0ff */
[----:B------:R-:W-:Y:S01]  /*7910*/  UMOV UR15, URZ ;  /* 0x0000003f000f7c82 */ /* 0x000fe20008000000 */
[----:B------:R-:W-:-:S03]  /*7920*/  IADD3 R234, P0, R168, 0x30, RZ ;  /* 0x00000030a8ea7810 */ /* 0x000fc60007f1e0ff */
[--C-:B------:R-:W-:Y:S02]  /*7930*/  IMAD.X R237, RZ, RZ, R233.reuse, P1 ;  /* 0x000000ffffed7224 */ /* 0x100fe400008e06e9 */
[----:B------:R-:W-:Y:S01]  /*7940*/  IMAD.X R235, RZ, RZ, R233, P0 ;  /* 0x000000ffffeb7224 */ /* 0x000fe200000e06e9 */
[----:B------:R-:W-:Y:S05]  /*7950*/  BRA `(.L_x_60) ;  /* 0x000006d000007947 */ /* 0x000fea0003800000 */
.L_x_62:
[----:B------:R-:W2:Y:S01]  /*7960*/  LDL.64 R188, [R1+0x8] ;  /* 0x0000080001bc7983 */ /* 0x000ea20000100a00 */
[----:B------:R-:W-:Y:S02]  /*7970*/  UIADD3 UR20, UR12, -0x1, -UR15 ;  /* 0xffffffff0c147890 */ /* 0x000fe4000fffe80f */
[----:B------:R-:W-:Y:S01]  /*7980*/  ULDC.64 UR6, c[0x0][0x198] ;  /* 0x0000660000067ab9 */ /* 0x000fe20000000a00 */
[----:B------:R1:W-:Y:S01]  /*7990*/  @P6 STS.128 [R230+0x8000], RZ ;  /* 0x008000ffe6006388 */ /* 0x0003e20000000c00 */
[----:B------:R-:W-:Y:S02]  /*79a0*/  USHF.R.S32.HI UR17, URZ, 0x1f, UR20 ;  /* 0x0000001f3f117899 */ /* 0x000fe40008011414 */
[----:B------:R-:W-:Y:S02]  /*79b0*/  UIMAD.WIDE.U32 UR24, UR20, UR6, URZ ;  /* 0x00000006141872a5 */ /* 0x000fe4000f8e003f */
[----:B------:R-:W-:Y:S04]  /*79c0*/  UIMAD UR17, UR17, UR6, URZ ;  /* 0x00000006111172a4 */ /* 0x000fe8000f8e023f */
[----:B------:R-:W-:Y:S01]  /*79d0*/  UIMAD UR17, UR20, UR7, UR17 ;  /* 0x00000007141172a4 */ /* 0x000fe2000f8e0211 */
[----:B------:R-:W-:Y:S02]  /*79e0*/  IMAD.U32 R176, RZ, RZ, UR24 ;  /* 0x00000018ffb07e24 */ /* 0x000fe4000f8e00ff */
[----:B------:R-:W-:Y:S01]  /*79f0*/  IMAD.U32 R177, RZ, RZ, UR25 ;  /* 0x00000019ffb17e24 */ /* 0x000fe2000f8e00ff */
[----:B------:R-:W-:Y:S06]  /*7a00*/  UIADD3 UR17, UR25, UR17, URZ ;  /* 0x0000001119117290 */ /* 0x000fec000fffe03f */
[----:B------:R-:W-:Y:S01]  /*7a10*/  IMAD.U32 R0, RZ, RZ, UR17 ;  /* 0x00000011ff007e24 */ /* 0x000fe2000f8e00ff */
[C---:B--2---:R-:W-:Y:S04]  /*7a20*/  LEA R174, P2, R176.reuse, R188, 0x6 ;  /* 0x000000bcb0ae7211 */ /* 0x044fe800078430ff */
[----:B------:R-:W-:Y:S02]  /*7a30*/  LEA.HI.X R176, R176, R249, R0, 0x6, P2 ;  /* 0x000000f9b0b07211 */ /* 0x000fe400010f3400 */
[C---:B------:R-:W-:Y:S02]  /*7a40*/  @!P6 LEA R180, P2, R174.reuse, c[0x0][0x168], 0x1 ;  /* 0x00005a00aeb4ea11 */ /* 0x040fe400078408ff */
[C---:B------:R-:W-:Y:S02]  /*7a50*/  IADD3 R148, P1, R174.reuse, UR23, RZ ;  /* 0x00000017ae947c10 */ /* 0x040fe4000ff3e0ff */
[----:B------:R-:W-:Y:S02]  /*7a60*/  @!P6 LEA.HI.X R181, R174, c[0x0][0x16c], R176, 0x1, P2 ;  /* 0x00005b00aeb5ea11 */ /* 0x000fe400010f0cb0 */
[----:B------:R-:W-:Y:S02]  /*7a70*/  @!P6 LEA R178, P2, R148, c[0x0][0x168], 0x1 ;  /* 0x00005a0094b2ea11 */ /* 0x000fe400078408ff */
[----:B------:R-:W-:Y:S01]  /*7a80*/  IADD3.X R175, R176, UR9, RZ, P1, !PT ;  /* 0x00000009b0af7c10 */ /* 0x000fe20008ffe4ff */
[----:B------:R-:W-:Y:S01]  /*7a90*/  @!PT LDS RZ, [RZ] ;  /* 0x00000000fffff984 */ /* 0x000fe20000000800 */
[----:B------:R-:W-:Y:S01]  /*7aa0*/  @!PT LDS RZ, [RZ] ;  /* 0x00000000fffff984 */ /* 0x000fe20000000800 */
[----:B------:R-:W-:Y:S01]  /*7ab0*/  @!PT LDS RZ, [RZ] ;  /* 0x00000000fffff984 */ /* 0x000fe20000000800 */
[----:B------:R1:W-:Y:S01]  /*7ac0*/  @!P6 LDGSTS.E.BYPASS.LTC128B.128 [R230+0x8000], [R180.64] ;  /* 0x08000000b4e6efae */ /* 0x0003e2000b901d52 */
[C---:B------:R-:W-:Y:S02]  /*7ad0*/  IADD3 R0, P1, R148.reuse, UR23, RZ ;  /* 0x0000001794007c10 */ /* 0x040fe4000ff3e0ff */
[----:B------:R-:W-:Y:S01]  /*7ae0*/  @!P6 LEA.HI.X R179, R148, c[0x0][0x16c], R175, 0x1, P2 ;  /* 0x00005b0094b3ea11 */ /* 0x000fe200010f0caf */
[----:B------:R1:W-:Y:S01]  /*7af0*/  @P5 STS.128 [R230+0xa000], RZ ;  /* 0x00a000ffe6005388 */ /* 0x0003e20000000c00 */
[C---:B------:R-:W-:Y:S02]  /*7b00*/  @!P6 LEA R176, P2, R0.reuse, c[0x0][0x168], 0x1 ;  /* 0x00005a0000b0ea11 */ /* 0x040fe400078408ff */
[----:B------:R-:W-:Y:S01]  /*7b10*/  IADD3.X R177, R175, UR9, RZ, P1, !PT ;  /* 0x00000009afb17c10 */ /* 0x000fe20008ffe4ff */
[----:B------:R-:W-:Y:S01]  /*7b20*/  @!PT LDS RZ, [RZ] ;  /* 0x00000000fffff984 */ /* 0x000fe20000000800 */
[----:B------:R-:W-:Y:S01]  /*7b30*/  @!PT LDS RZ, [RZ] ;  /* 0x00000000fffff984 */ /* 0x000fe20000000800 */
[----:B------:R-:W-:Y:S01]  /*7b40*/  @!PT LDS RZ, [RZ] ;  /* 0x00000000fffff984 */ /* 0x000fe20000000800 */
[----:B------:R1:W-:Y:S01]  /*7b50*/  @!P5 LDGSTS.E.BYPASS.LTC128B.128 [R230+0xa000], [R172.64+0x80] ;  /* 0x0a000080ace6dfae */ /* 0x0003e2000b901d52 */
[C---:B------:R-:W-:Y:S03]  /*7b60*/  IADD3 R182, P1, R0.reuse, UR23, RZ ;  /* 0x0000001700b67c10 */ /* 0x040fe6000ff3e0ff */
[----:B------:R1:W-:Y:S01]  /*7b70*/  @P4 STS.128 [R230+0xc000], RZ ;  /* 0x00c000ffe6004388 */ /* 0x0003e20000000c00 */
[----:B------:R-:W-:Y:S02]  /*7b80*/  IADD3.X R148, R177, UR9, RZ, P1, !PT ;  /* 0x00000009b1947c10 */ /* 0x000fe40008ffe4ff */
[----:B------:R-:W-:Y:S01]  /*7b90*/  @!P6 LEA.HI.X R177, R0, c[0x0][0x16c], R177, 0x1, P2 ;  /* 0x00005b0000b1ea11 */ /* 0x000fe200010f0cb1 */
[----:B------:R-:W-:Y:S01]  /*7ba0*/  @!PT LDS RZ, [RZ] ;  /* 0x00000000fffff984 */ /* 0x000fe20000000800 */
[----:B------:R-:W-:Y:S01]  /*7bb0*/  @!PT LDS RZ, [RZ] ;  /* 0x00000000fffff984 */ /* 0x000fe20000000800 */
[----:B------:R-:W-:Y:S01]  /*7bc0*/  @!PT LDS RZ, [RZ] ;  /* 0x00000000fffff984 */ /* 0x000fe20000000800 */
[----:B------:R1:W-:Y:S01]  /*7bd0*/  @!P4 LDGSTS.E.BYPASS.LTC128B.128 [R230+0xc000], [R172.64+0x100] ;  /* 0x0c000100ace6cfae */ /* 0x0003e2000b901d52 */
[C---:B------:R-:W-:Y:S03]  /*7be0*/  @!P6 LEA R174, P1, R182.reuse, c[0x0][0x168], 0x1 ;  /* 0x00005a00b6aeea11 */ /* 0x040fe600078208ff */
[----:B------:R1:W-:Y:S01]  /*7bf0*/  @P3 STS.128 [R230+0xe000], RZ ;  /* 0x00e000ffe6003388 */ /* 0x0003e20000000c00 */
[----:B------:R-:W-:Y:S03]  /*7c00*/  @!P6 LEA.HI.X R175, R182, c[0x0][0x16c], R148, 0x1, P1 ;  /* 0x00005b00b6afea11 */ /* 0x000fe600008f0c94 */
        /* <DEDUP_REMOVED lines=64> */
[----:B------:R-:W0:Y:S01]  /*8010*/  LDGDEPBAR ;  /* 0x00000000000079af */ /* 0x000e220000000000 */
[----:B------:R-:W-:-:S05]  /*8020*/  BRA `(.L_x_61) ;  /* 0x000018b000007947 */ /* 0x000fca0003800000 */
.L_x_60:
[----:B------:R-:W2:Y:S01]  /*8030*/  LDL.64 R14, [R1] ;  /* 0x00000000010e7983 */ /* 0x000ea20000100a00 */
[----:B------:R-:W-:Y:S01]  /*8040*/  UIADD3 UR7, UR12, -UR15, URZ ;  /* 0x8000000f0c077290 */ /* 0x000fe2000fffe03f */
[----:B------:R-:W-:Y:S04]  /*8050*/  DEPBAR.LE SB0, 0x0 ;  /* 0x000080000000791a */ /* 0x000fe80000000000 */
[----:B------:R-:W-:Y:S01]  /*8060*/  USHF.R.S32.HI UR6, URZ, 0x1f, UR7 ;  /* 0x0000001f3f067899 */ /* 0x000fe20008011407 */
[----:B------:R-:W-:Y:S01]  /*8070*/  IMAD.U32 R8, RZ, RZ, UR7 ;  /* 0x00000007ff087e24 */ /* 0x000fe2000f8e00ff */
[----:B------:R-:W-:Y:S01]  /*8080*/  BAR.SYNC.DEFER_BLOCKING 0x0 ;  /* 0x0000000000007b1d */ /* 0x000fe20000010000 */
[----:B------:R-:W-:Y:S01]  /*8090*/  IMAD.U32 R6, RZ, RZ, UR7 ;  /* 0x00000007ff067e24 */ /* 0x000fe2000f8e00ff */
[----:B------:R-:W-:Y:S01]  /*80a0*/  UIMAD UR6, UR6, UR4, URZ ;  /* 0x00000004060672a4 */ /* 0x000fe2000f8e023f */
[----:B------:R-:W-:Y:S01]  /*80b0*/  IMAD.U32 R2, RZ, RZ, UR7 ;  /* 0x00000007ff027e24 */ /* 0x000fe2000f8e00ff */
[----:B------:R-:W-:Y:S01]  /*80c0*/  LEA R8, P2, R8, R232, 0x6 ;  /* 0x000000e808087211 */ /* 0x000fe200078430ff */
[----:B------:R-:W-:Y:S01]  /*80d0*/  IMAD.U32 R0, RZ, RZ, UR7 ;  /* 0x00000007ff007e24 */ /* 0x000fe2000f8e00ff */
[----:B------:R-:W-:Y:S01]  /*80e0*/  LEA R6, P1, R6, R238, 0x6 ;  /* 0x000000ee06067211 */ /* 0x000fe200078230ff */
[----:B------:R-:W-:Y:S01]  /*80f0*/  UIMAD.WIDE.U32 UR20, UR7, UR4, URZ ;  /* 0x00000004071472a5 */ /* 0x000fe2000f8e003f */
[----:B------:R-:W-:Y:S01]  /*8100*/  LEA.HI.X.SX32 R9, R2, R233, 0x6, P2 ;  /* 0x000000e902097211 */ /* 0x000fe200010f36ff */
[----:B------:R-:W-:Y:S01]  /*8110*/  UIMAD UR6, UR7, UR5, UR6 ;  /* 0x00000005070672a4 */ /* 0x000fe2000f8e0206 */
[----:B------:R-:W-:Y:S01]  /*8120*/  LEA.HI.X.SX32 R7, R0, R239, 0x6, P1 ;  /* 0x000000ef00077211 */ /* 0x000fe200008f36ff */
[----:B------:R-:W-:Y:S02]  /*8130*/  IMAD.U32 R3, RZ, RZ, UR7 ;  /* 0x00000007ff037e24 */ /* 0x000fe4000f8e00ff */
[----:B------:R-:W-:Y:S01]  /*8140*/  UIADD3 UR6, UR21, UR6, URZ ;  /* 0x0000000615067290 */ /* 0x000fe2000fffe03f */
[----:B------:R-:W-:Y:S02]  /*8150*/  IMAD R0, R9, c[0x0][0x1a0], RZ ;  /* 0x0000680009007a24 */ /* 0x000fe400078e02ff */
[----:B------:R-:W-:Y:S01]  /*8160*/  IMAD.U32 R10, RZ, RZ, UR20 ;  /* 0x00000014ff0a7e24 */ /* 0x000fe2000f8e00ff */
[----:B------:R-:W-:Y:S01]  /*8170*/  LEA R2, P1, R3, R234, 0x6 ;  /* 0x000000ea03027211 */ /* 0x000fe200078230ff */
[----:B------:R-:W-:Y:S02]  /*8180*/  IMAD R7, R7, c[0x0][0x1a0], RZ ;  /* 0x0000680007077a24 */ /* 0x000fe400078e02ff */
[----:B------:R-:W-:Y:S02]  /*8190*/  IMAD.U32 R13, RZ, RZ, UR7 ;  /* 0x00000007ff0d7e24 */ /* 0x000fe4000f8e00ff */
[C---:B------:R-:W-:Y:S02]  /*81a0*/  IMAD R0, R8.reuse, c[0x0][0x1a4], R0 ;  /* 0x0000690008007a24 */ /* 0x040fe400078e0200 */
[----:B------:R-:W-:Y:S01]  /*81b0*/  IMAD.WIDE.U32 R18, R8, c[0x0][0x1a0], RZ ;  /* 0x0000680008127a25 */ /* 0x000fe200078e00ff */
[----:B------:R-:W-:Y:S01]  /*81c0*/  LEA.HI.X.SX32 R3, R13, R235, 0x6, P1 ;  /* 0x000000eb0d037211 */ /* 0x000fe200008f36ff */
[----:B------:R-:W-:Y:S02]  /*81d0*/  @P6 STS.128 [R230+0x10000], RZ ;  /* 0x010000ffe6006388 */ /* 0x000fe40000000c00 */
[C---:B------:R-:W-:Y:S02]  /*81e0*/  IMAD R7, R6.reuse, c[0x0][0x1a4], R7 ;  /* 0x0000690006077a24 */ /* 0x040fe400078e0207 */
[----:B------:R-:W-:Y:S04]  /*81f0*/  IMAD.WIDE.U32 R16, R6, c[0x0][0x1a0], RZ ;  /* 0x0000680006107a25 */ /* 0x000fe800078e00ff */
[----:B------:R-:W-:Y:S01]  /*8200*/  IMAD.U32 R11, RZ, RZ, UR21 ;  /* 0x00000015ff0b7e24 */ /* 0x000fe2000f8e00ff */
[C---:B------:R-:W-:Y:S01]  /*8210*/  LEA R6, P1, R16.reuse, R240, 0x1 ;  /* 0x000000f010067211 */ /* 0x040fe200078208ff */
[----:B------:R-:W-:Y:S01]  /*8220*/  IMAD.U32 R12, RZ, RZ, UR6 ;  /* 0x00000006ff0c7e24 */ /* 0x000fe2000f8e00ff */
[----:B------:R-:W-:Y:S01]  /*8230*/  UIADD3 UR6, UR8, -UR15, URZ ;  /* 0x8000000f08067290 */ /* 0x000fe2000fffe03f */
[----:B------:R-:W-:Y:S02]  /*8240*/  IMAD.IADD R0, R19, 0x1, R0 ;  /* 0x0000000113007824 */ /* 0x000fe400078e0200 */
[----:B------:R-:W-:Y:S02]  /*8250*/  IMAD.IADD R7, R17, 0x1, R7 ;  /* 0x0000000111077824 */ /* 0x000fe400078e0207 */
[----:B------:R-:W-:Y:S02]  /*8260*/  IMAD.U32 R4, RZ, RZ, UR7 ;  /* 0x00000007ff047e24 */ /* 0x000fe4000f8e00ff */
[----:B------:R-:W-:Y:S01]  /*8270*/  IMAD.U32 R5, RZ, RZ, UR7 ;  /* 0x00000007ff057e24 */ /* 0x000fe2000f8e00ff */
[----:B------:R-:W-:Y:S01]  /*8280*/  LEA.HI.X R7, R16, R231, R7, 0x1, P1 ;  /* 0x000000e710077211 */ /* 0x000fe200008f0c07 */
[----:B------:R-:W-:Y:S01]  /*8290*/  IMAD R3, R3, c[0x0][0x1a0], RZ ;  /* 0x0000680003037a24 */ /* 0x000fe200078e02ff */
[----:B------:R-:W-:Y:S01]  /*82a0*/  LEA R4, P0, R4, R236, 0x6 ;  /* 0x000000ec04047211 */ /* 0x000fe200078030ff */
[C---:B------:R-:W-:Y:S03]  /*82b0*/  IMAD.WIDE.U32 R20, R2.reuse, c[0x0][0x1a0], RZ ;  /* 0x0000680002147a25 */ /* 0x040fe600078e00ff */
[----:B------:R-:W-:Y:S01]  /*82c0*/  LEA.HI.X.SX32 R5, R5, R237, 0x6, P0 ;  /* 0x000000ed05057211 */ /* 0x000fe200000f36ff */
[----:B------:R-:W-:Y:S04]  /*82d0*/  IMAD R3, R2, c[0x0][0x1a4], R3 ;  /* 0x0000690002037a24 */ /* 0x000fe800078e0203 */
[----:B------:R-:W-:Y:S02]  /*82e0*/  IMAD R5, R5, c[0x0][0x1a0], RZ ;  /* 0x0000680005057a24 */ /* 0x000fe400078e02ff */
[----:B------:R-:W-:Y:S02]  /*82f0*/  IMAD.IADD R3, R21, 0x1, R3 ;  /* 0x0000000115037824 */ /* 0x000fe400078e0203 */
[----:B------:R-:W-:Y:S01]  /*8300*/  IMAD R5, R4, c[0x0][0x1a4], R5 ;  /* 0x0000690004057a24 */ /* 0x000fe200078e0205 */
[----:B--2---:R-:W-:Y:S01]  /*8310*/  LEA R11, P2, R10, R14, 0x6 ;  /* 0x0000000e0a0b7211 */ /* 0x004fe200078430ff */
[----:B------:R-:W-:Y:S03]  /*8320*/  IMAD.WIDE.U32 R14, R4, c[0x0][0x1a0], RZ ;  /* 0x00006800040e7a25 */ /* 0x000fe600078e00ff */
[----:B------:R-:W-:Y:S01]  /*8330*/  LEA.HI.X R12, R10, R252, R12, 0x6, P2 ;  /* 0x000000fc0a0c7211 */ /* 0x000fe200010f340c */
[----:B------:R-:W-:Y:S01]  /*8340*/  IMAD.IADD R5, R15, 0x1, R5 ;  /* 0x000000010f057824 */ /* 0x000fe200078e0205 */
[-C--:B------:R-:W-:Y:S02]  /*8350*/  LEA R8, P2, R18, R240.reuse, 0x1 ;  /* 0x000000f012087211 */ /* 0x080fe400078408ff */
[-C--:B------:R-:W-:Y:S02]  /*8360*/  LEA R4, P0, R14, R240.reuse, 0x1 ;  /* 0x000000f00e047211 */ /* 0x080fe400078008ff */
[-C--:B------:R-:W-:Y:S02]  /*8370*/  LEA.HI.X R9, R18, R231.reuse, R0, 0x1, P2 ;  /* 0x000000e712097211 */ /* 0x080fe400010f0c00 */
[C---:B------:R-:W-:Y:S02]  /*8380*/  @!P6 LEA R16, P2, R11.reuse, c[0x0][0x170], 0x1 ;  /* 0x00005c000b10ea11 */ /* 0x040fe400078408ff */
[C---:B------:R-:W-:Y:S02]  /*8390*/  IADD3 R10, P1, R11.reuse, UR14, RZ ;  /* 0x0000000e0b0a7c10 */ /* 0x040fe4000ff3e0ff */
[----:B------:R-:W-:Y:S02]  /*83a0*/  @!P6 LEA.HI.X R17, R11, c[0x0][0x174], R12, 0x1, P2 ;  /* 0x00005d000b11ea11 */ /* 0x000fe400010f0c0c */
[-C--:B------:R-:W-:Y:S02]  /*83b0*/  LEA.HI.X R5, R14, R231.reuse, R5, 0x1, P0 ;  /* 0x000000e70e057211 */ /* 0x080fe400000f0c05 */
[----:B------:R-:W-:Y:S01]  /*83c0*/  @!P6 LEA R14, P2, R10, c[0x0][0x170], 0x1 ;  /* 0x00005c000a0eea11 */ /* 0x000fe200078408ff */
[----:B------:R-:W-:Y:S01]  /*83d0*/  @!PT LDS RZ, [RZ] ;  /* 0x00000000fffff984 */ /* 0x000fe20000000800 */
[----:B------:R-:W-:Y:S01]  /*83e0*/  @!PT LDS RZ, [RZ] ;  /* 0x00000000fffff984 */ /* 0x000fe20000000800 */
[----:B------:R-:W-:Y:S01]  /*83f0*/  @!PT LDS RZ, [RZ] ;  /* 0x00000000fffff984 */ /* 0x000fe20000000800 */
[----:B------:R1:W-:Y:S01]  /*8400*/  @!P6 LDGSTS.E.BYPASS.LTC128B.128 [R230+0x10000], [R16.64] ;  /* 0x1000000010e6efae */ /* 0x0003e2000b901d52 */
[----:B------:R-:W-:Y:S02]  /*8410*/  IADD3.X R11, R12, UR11, RZ, P1, !PT ;  /* 0x0000000b0c0b7c10 */ /* 0x000fe40008ffe4ff */
[----:B------:R-:W-:Y:S01]  /*8420*/  LEA R2, P0, R20, R240, 0x1 ;  /* 0x000000f014027211 */ /* 0x000fe200078008ff */
[----:B------:R-:W-:Y:S01]  /*8430*/  @P5 STS.128 [R230+0x12000], RZ ;  /* 0x012000ffe6005388 */ /* 0x000fe20000000c00 */
[----:B------:R-:W-:Y:S02]  /*8440*/  @!P6 LEA.HI.X R15, R10, c[0x0][0x174], R11, 0x1, P2 ;  /* 0x00005d000a0fea11 */ /* 0x000fe400010f0c0b */
[----:B------:R-:W-:Y:S01]  /*8450*/  LEA.HI.X R3, R20, R231, R3, 0x1, P0 ;  /* 0x000000e714037211 */ /* 0x000fe200000f0c03 */
[----:B------:R-:W-:Y:S01]  /*8460*/  @!PT LDS RZ, [RZ] ;  /* 0x00000000fffff984 */ /* 0x000fe20000000800 */
[----:B------:R-:W-:Y:S01]  /*8470*/  @!PT LDS RZ, [RZ] ;  /* 0x00000000fffff984 */ /* 0x000fe20000000800 */
[----:B------:R-:W-:Y:S01]  /*8480*/  @!PT LDS RZ, [RZ] ;  /* 0x00000000fffff984 */ /* 0x000fe20000000800 */
[----:B------:R2:W-:Y:S01]  /*8490*/  @!P5 LDGSTS.E.BYPASS.LTC128B.128 [R230+0x12000], [R8.64+0x80] ;  /* 0x1200008008e6dfae */ /* 0x0005e2000b901d52 */
[----:B------:R-:W-:Y:S03]  /*84a0*/  IADD3 R0, P0, R10, UR14, RZ ;  /* 0x0000000e0a007c10 */ /* 0x000fe6000ff1e0ff */
[----:B------:R-:W-:Y:S01]  /*84b0*/  @P4 STS.128 [R230+0x14000], RZ ;  /* 0x014000ffe6004388 */ /* 0x000fe20000000c00 */
[C---:B------:R-:W-:Y:S02]  /*84c0*/  @!P6 LEA R12, P2, R0.reuse, c[0x0][0x170], 0x1 ;  /* 0x00005c00000cea11 */ /* 0x040fe400078408ff */
[----:B------:R-:W-:Y:S01]  /*84d0*/  IADD3.X R11, R11, UR11, RZ, P0, !PT ;  /* 0x0000000b0b0b7c10 */ /* 0x000fe200087fe4ff */
[----:B------:R-:W-:Y:S01]  /*84e0*/  @!PT LDS RZ, [RZ] ;  /* 0x00000000fffff984 */ /* 0x000fe20000000800 */
[----:B------:R-:W-:Y:S01]  /*84f0*/  @!PT LDS RZ, [RZ] ;  /* 0x00000000fffff984 */ /* 0x000fe20000000800 */
[----:B------:R-:W-:Y:S01]  /*8500*/  @!PT LDS RZ, [RZ] ;  /* 0x00000000fffff984 */ /* 0x000fe20000000800 */
[----:B------:R2:W-:Y:S01]  /*8510*/  @!P4 LDGSTS.E.BYPASS.LTC128B.128 [R230+0x14000], [R8.64+0x100] ;  /* 0x1400010008e6cfae */ /* 0x0005e2000b901d52 */
[C---:B------:R-:W-:Y:S02]  /*8520*/  IADD3 R18, P1, R0.reuse, UR14, RZ ;  /* 0x0000000e00127c10 */ /* 0x040fe4000ff3e0ff */
[----:B------:R-:W-:Y:S01]  /*8530*/  @!P6 LEA.HI.X R13, R0, c[0x0][0x174], R11, 0x1, P2 ;  /* 0x00005d00000dea11 */ /* 0x000fe200010f0c0b */
[----:B------:R-:W-:Y:S01]  /*8540*/  @P3 STS.128 [R230+0x16000], RZ ;  /* 0x016000ffe6003388 */ /* 0x000fe20000000c00 */
[----:B------:R-:W-:Y:S01]  /*8550*/  IADD3.X R19, R11, UR11, RZ, P1, !PT ;  /* 0x0000000b0b137c10 */ /* 0x000fe20008ffe4ff */
[----:B------:R-:W-:Y:S01]  /*8560*/  IMAD.U32 R0, RZ, RZ, UR6 ;  /* 0x00000006ff007e24 */ /* 0x000fe2000f8e00ff */
[C---:B------:R-:W-:Y:S01]  /*8570*/  @!P6 LEA R10, P0, R18.reuse, c[0x0][0x170], 0x1 ;  /* 0x00005c00120aea11 */ /* 0x040fe200078008ff */
[----:B------:R-:W-:Y:S01]  /*8580*/  @!PT LDS RZ, [RZ] ;  /* 0x00000000fffff984 */ /* 0x000fe20000000800 */
[----:B------:R-:W-:Y:S01]  /*8590*/  @!PT LDS RZ, [RZ] ;  /* 0x00000000fffff984 */ /* 0x000fe20000000800 */
[----:B------:R-:W-:Y:S01]  /*85a0*/  @!PT LDS RZ, [RZ] ;  /* 0x00000000fffff984 */ /* 0x000fe20000000800 */
[----:B------:R2:W-:Y:S03]  /*85b0*/  @!P3 LDGSTS.E.BYPASS.LTC128B.128 [R230+0x16000], [R8.64+0x180] ;  /* 0x1600018008e6bfae */ /* 0x0005e6000b901d52 */
[----:B------:R-:W-:Y:S01]  /*85c0*/  @!P6 LEA.HI.X R11, R18, c[0x0][0x174], R19, 0x1, P0 ;  /* 0x00005d00120bea11 */ /* 0x000fe200000f0c13 */
[----:B------:R-:W-:Y:S04]  /*85d0*/  @P6 STS.128 [R230+0x10800], RZ ;  /* 0x010800ffe6006388 */ /* 0x000fe80000000c00 */
[----:B------:R-:W-:Y:S01]  /*85e0*/  @!PT LDS RZ, [RZ] ;  /* 0x00000000fffff984 */ /* 0x000fe20000000800 */
[----:B------:R-:W-:Y:S01]  /*85f0*/  @!PT LDS RZ, [RZ] ;  /* 0x00000000fffff984 */ /* 0x000fe20000000800 */
[----:B------:R-:W-:Y:S01]  /*8600*/  @!PT LDS RZ, [RZ] ;  /* 0x00000000fffff984 */ /* 0x000fe20000000800 */
[----:B------:R3:W-:Y:S04]  /*8610*/  @!P6 LDGSTS.E.BYPASS.LTC128B.128 [R230+0x10800], [R14.64] ;  /* 0x108000000ee6efae */ /* 0x0007e8000b901d52 */
[----:B------:R-:W-:Y:S04]  /*8620*/  @P5 STS.128 [R230+0x12800], RZ ;  /* 0x012800ffe6005388 */ /* 0x000fe80000000c00 */
[----:B------:R-:W-:Y:S01]  /*8630*/  @!PT LDS RZ, [RZ] ;  /* 0x00000000fffff984 */ /* 0x000fe20000000800 */
[----:B------:R-:W-:Y:S01]  /*8640*/  @!PT LDS RZ, [RZ] ;  /* 0x00000000fffff984 */ /* 0x000fe20000000800 */
[----:B------:R-:W-:Y:S01]  /*8650*/  @!PT LDS RZ, [RZ] ;  /* 0x00000000fffff984 */ /* 0x000fe20000000800 */
[----:B------:R4:W-:Y:S04]  /*8660*/  @!P5 LDGSTS.E.BYPASS.LTC128B.128 [R230+0x12800], [R6.64+0x80] ;  /* 0x1280008006e6dfae */ /* 0x0009e8000b901d52 */
        /* <DEDUP_REMOVED lines=50> */
[----:B------:R-:W-:Y:S04]  /*8990*/  LDSM.16.M88.4 R32, [R210] ;  /* 0x00000000d220783b */ /* 0x000fe80000000200 */
[----:B--2---:R-:W4:Y:S04]  /*89a0*/  LDSM.16.M88.4 R8, [R151+0x8000] ;  /* 0x008000009708783b */ /* 0x004f280000000200 */
[----:B-1----:R-:W3:Y:S04]  /*89b0*/  LDSM.16.M88.4 R16, [R151+0x8800] ;  /* 0x008800009710783b */ /* 0x002ee80000000200 */
[----:B------:R-:W1:Y:S04]  /*89c0*/  LDSM.16.M88.4 R24, [R151+0x9000] ;  /* 0x009000009718783b */ /* 0x000e680000000200 */
[----:B------:R-:W0:Y:S04]  /*89d0*/  LDGDEPBAR ;  /* 0x00000000000079af */ /* 0x000e280000000000 */
[----:B------:R-:W2:Y:S01]  /*89e0*/  LDSM.16.M88.4 R168, [R151+0x9800] ;  /* 0x0098000097a8783b */ /* 0x000ea20000000200 */
[C---:B-----5:R-:W-:Y:S03]  /*89f0*/  LEA R2, P1, R0.reuse, R236, 0x6 ;  /* 0x000000ec00027211 */ /* 0x060fe600078230ff */
[----:B------:R-:W-:Y:S01]  /*8a00*/  LDSM.16.M88.4 R172, [R211] ;  /* 0x00000000d3ac783b */ /* 0x000fe20000000200 */
[----:B------:R-:W-:Y:S03]  /*8a10*/  LEA.HI.X.SX32 R3, R0, R237, 0x6, P1 ;  /* 0x000000ed00037211 */ /* 0x000fe600008f36ff */
[----:B------:R-:W5:Y:S04]  /*8a20*/  LDSM.16.M88.4 R176, [R214] ;  /* 0x00000000d6b0783b */ /* 0x000f680000000200 */
[----:B------:R-:W1:Y:S01]  /*8a30*/  LDSM.16.M88.4 R180, [R229] ;  /* 0x00000000e5b4783b */ /* 0x000e620000000200 */
[----:B------:R-:W-:Y:S03]  /*8a40*/  IMAD R3, R3, c[0x0][0x198], RZ ;  /* 0x0000660003037a24 */ /* 0x000fe600078e02ff */
[----:B------:R-:W1:Y:S01]  /*8a50*/  LDSM.16.M88.4 R184, [R228] ;  /* 0x00000000e4b8783b */ /* 0x000e620000000200 */
[----:B------:R-:W-:Y:S03]  /*8a60*/  IMAD R3, R2, c[0x0][0x19c], R3 ;  /* 0x0000670002037a24 */ /* 0x000fe600078e0203 */
[----:B------:R-:W2:Y:S01]  /*8a70*/  LDSM.16.M88.4 R188, [R227] ;  /* 0x00000000e3bc783b */ /* 0x000ea20000000200 */
[C---:B----4-:R-:W-:Y:S03]  /*8a80*/  HMMA.16816.F32 R4, R32.reuse, R8, RZ ;  /* 0x000000082004723c */ /* 0x050fe600000018ff */
[----:B------:R-:W-:Y:S04]  /*8a90*/  LDSM.16.M88.4 R192, [R213] ;  /* 0x00000000d5c0783b */ /* 0x000fe80000000200 */
[----:B------:R-:W4:Y:S01]  /*8aa0*/  LDSM.16.M88.4 R196, [R209+0x8000] ;  /* 0x00800000d1c4783b */ /* 0x000f220000000200 */
[C---:B------:R-:W-:Y:S03]  /*8ab0*/  HMMA.16816.F32 R8, R32.reuse, R10, RZ ;  /* 0x0000000a2008723c */ /* 0x040fe600000018ff */
[----:B------:R-:W-:Y:S05]  /*8ac0*/  LDSM.16.M88.4 R200, [R209+0x9800] ;  /* 0x00980000d1c8783b */ /* 0x000fea0000000200 */
[C---:B---3--:R-:W-:Y:S08]  /*8ad0*/  HMMA.16816.F32 R12, R32.reuse, R16, RZ ;  /* 0x00000010200c723c */ /* 0x048ff000000018ff */
[C---:B------:R-:W-:Y:S08]  /*8ae0*/  HMMA.16816.F32 R16, R32.reuse, R18, RZ ;  /* 0x000000122010723c */ /* 0x040ff000000018ff */
[C---:B-1----:R-:W-:Y:S08]  /*8af0*/  HMMA.16816.F32 R20, R32.reuse, R24, RZ ;  /* 0x000000182014723c */ /* 0x042ff000000018ff */
[C---:B------:R-:W-:Y:S08]  /*8b00*/  HMMA.16816.F32 R24, R32.reuse, R26, RZ ;  /* 0x0000001a2018723c */ /* 0x040ff000000018ff */
[C---:B--2---:R-:W-:Y:S08]  /*8b10*/  HMMA.16816.F32 R28, R32.reuse, R168, RZ ;  /* 0x000000a8201c723c */ /* 0x044ff000000018ff */
[----:B------:R-:W-:Y:S01]  /*8b20*/  HMMA.16816.F32 R32, R32, R170, RZ ;  /* 0x000000aa2020723c */ /* 0x000fe200000018ff */
[----:B------:R-:W1:Y:S07]  /*8b30*/  LDSM.16.M88.4 R168, [R209+0x8800] ;  /* 0x00880000d1a8783b */ /* 0x000e6e0000000200 */
[C---:B-----5:R-:W-:Y:S08]  /*8b40*/  HMMA.16816.F32 R4, R172.reuse, R176, R4 ;  /* 0x000000b0ac04723c */ /* 0x060ff00000001804 */
[C---:B------:R-:W-:Y:S01]  /*8b50*/  HMMA.16816.F32 R8, R172.reuse, R178, R8 ;  /* 0x000000b2ac08723c */ /* 0x040fe20000001808 */
[----:B------:R-:W2:Y:S07]  /*8b60*/  LDSM.16.M88.4 R176, [R209+0x9000] ;  /* 0x00900000d1b0783b */ /* 0x000eae0000000200 */
[C---:B------:R-:W-:Y:S08]  /*8b70*/  HMMA.16816.F32 R12, R172.reuse, R180, R12 ;  /* 0x000000b4ac0c723c */ /* 0x040ff0000000180c */
[C---:B------:R-:W-:Y:S01]  /*8b80*/  HMMA.16816.F32 R16, R172.reuse, R182, R16 ;  /* 0x000000b6ac10723c */ /* 0x040fe20000001810 */
[----:B------:R-:W-:Y:S07]  /*8b90*/  LDSM.16.M88.4 R180, [R208] ;  /* 0x00000000d0b4783b */ /* 0x000fee0000000200 */
[C---:B------:R-:W-:Y:S08]  /*8ba0*/  HMMA.16816.F32 R20, R172.reuse, R184, R20 ;  /* 0x000000b8ac14723c */ /* 0x040ff00000001814 */
[C---:B------:R-:W-:Y:S01]  /*8bb0*/  HMMA.16816.F32 R24, R172.reuse, R186, R24 ;  /* 0x000000baac18723c */ /* 0x040fe20000001818 */
[----:B------:R-:W-:Y:S07]  /*8bc0*/  LDSM.16.M88.4 R184, [R208+0x800] ;  /* 0x00080000d0b8783b */ /* 0x000fee0000000200 */
[C---:B------:R-:W-:Y:S08]  /*8bd0*/  HMMA.16816.F32 R28, R172.reuse, R188, R28 ;  /* 0x000000bcac1c723c */ /* 0x040ff0000000181c */
[----:B------:R-:W-:Y:S01]  /*8be0*/  HMMA.16816.F32 R32, R172, R190, R32 ;  /* 0x000000beac20723c */ /* 0x000fe20000001820 */
[----:B------:R-:W3:Y:S04]  /*8bf0*/  LDSM.16.M88.4 R172, [R212] ;  /* 0x00000000d4ac783b */ /* 0x000ee80000000200 */
[----:B------:R-:W5:Y:S03]  /*8c00*/  LDSM.16.M88.4 R188, [R208+0x1000] ;  /* 0x00100000d0bc783b */ /* 0x000f660000000200 */
[C---:B----4-:R-:W-:Y:S08]  /*8c10*/  HMMA.16816.F32 R4, R192.reuse, R196, R4 ;  /* 0x000000c4c004723c */ /* 0x050ff00000001804 */
[C---:B------:R-:W-:Y:S01]  /*8c20*/  HMMA.16816.F32 R8, R192.reuse, R198, R8 ;  /* 0x000000c6c008723c */ /* 0x040fe20000001808 */
[----:B------:R-:W4:Y:S07]  /*8c30*/  LDSM.16.M88.4 R196, [R208+0x1800] ;  /* 0x00180000d0c4783b */ /* 0x000f2e0000000200 */
[C---:B-1----:R-:W-:Y:S08]  /*8c40*/  HMMA.16816.F32 R12, R192.reuse, R168, R12 ;  /* 0x000000a8c00c723c */ /* 0x042ff0000000180c */
[C---:B------:R-:W-:Y:S01]  /*8c50*/  HMMA.16816.F32 R16, R192.reuse, R170, R16 ;  /* 0x000000aac010723c */ /* 0x040fe20000001810 */
[----:B------:R-:W-:Y:S07]  /*8c60*/  LDSM.16.M88.4 R168, [R210+0x2000] ;  /* 0x00200000d2a8783b */ /* 0x000fee0000000200 */
[C---:B--2---:R-:W-:Y:S08]  /*8c70*/  HMMA.16816.F32 R20, R192.reuse, R176, R20 ;  /* 0x000000b0c014723c */ /* 0x044ff00000001814 */
[C---:B------:R-:W-:Y:S01]  /*8c80*/  HMMA.16816.F32 R24, R192.reuse, R178, R24 ;  /* 0x000000b2c018723c */ /* 0x040fe20000001818 */
[----:B------:R-:W1:Y:S07]  /*8c90*/  LDSM.16.M88.4 R176, [R151+0xa000] ;  /* 0x00a0000097b0783b */ /* 0x000e6e0000000200 */
[C---:B------:R-:W-:Y:S08]  /*8ca0*/  HMMA.16816.F32 R28, R192.reuse, R200, R28 ;  /* 0x000000c8c01c723c */ /* 0x040ff0000000181c */
[----:B------:R-:W-:Y:S01]  /*8cb0*/  HMMA.16816.F32 R32, R192, R202, R32 ;  /* 0x000000cac020723c */ /* 0x000fe20000001820 */
[----:B------:R-:W-:Y:S04]  /*8cc0*/  LDSM.16.M88.4 R192, [R226] ;  /* 0x00000000e2c0783b */ /* 0x000fe80000000200 */
[----:B------:R-:W-:Y:S03]  /*8cd0*/  LDSM.16.M88.4 R200, [R223] ;  /* 0x00000000dfc8783b */ /* 0x000fe60000000200 */
[C---:B---3--:R-:W-:Y:S08]  /*8ce0*/  HMMA.16816.F32 R4, R172.reuse, R180, R4 ;  /* 0x000000b4ac04723c */ /* 0x048ff00000001804 */
[C---:B------:R-:W-:Y:S01]  /*8cf0*/  HMMA.16816.F32 R8, R172.reuse, R182, R8 ;  /* 0x000000b6ac08723c */ /* 0x040fe20000001808 */
[----:B------:R-:W2:Y:S07]  /*8d00*/  LDSM.16.M88.4 R180, [R151+0xa800] ;  /* 0x00a8000097b4783b */ /* 0x000eae0000000200 */
[C---:B------:R-:W-:Y:S08]  /*8d10*/  HMMA.16816.F32 R12, R172.reuse, R184, R12 ;  /* 0x000000b8ac0c723c */ /* 0x040ff0000000180c */
[C---:B------:R-:W-:Y:S01]  /*8d20*/  HMMA.16816.F32 R16, R172.reuse, R186, R16 ;  /* 0x000000baac10723c */ /* 0x040fe20000001810 */
[----:B------:R-:W3:Y:S07]  /*8d30*/  LDSM.16.M88.4 R184, [R151+0xb000] ;  /* 0x00b0000097b8783b */ /* 0x000eee0000000200 */
[C---:B-----5:R-:W-:Y:S08]  /*8d40*/  HMMA.16816.F32 R20, R172.reuse, R188, R20 ;  /* 0x000000bcac14723c */ /* 0x060ff00000001814 */
[C---:B------:R-:W-:Y:S01]  /*8d50*/  HMMA.16816.F32 R24, R172.reuse, R190, R24 ;  /* 0x000000beac18723c */ /* 0x040fe20000001818 */
[----:B------:R-:W-:Y:S07]  /*8d60*/  LDSM.16.M88.4 R188, [R211+0x2000] ;  /* 0x00200000d3bc783b */ /* 0x000fee0000000200 */
[C---:B----4-:R-:W-:Y:S08]  /*8d70*/  HMMA.16816.F32 R28, R172.reuse, R196, R28 ;  /* 0x000000c4ac1c723c */ /* 0x050ff0000000181c */
[----:B------:R-:W-:Y:S01]  /*8d80*/  HMMA.16816.F32 R32, R172, R198, R32 ;  /* 0x000000c6ac20723c */ /* 0x000fe20000001820 */
[----:B------:R-:W4:Y:S04]  /*8d90*/  LDSM.16.M88.4 R172, [R151+0xb800] ;  /* 0x00b8000097ac783b */ /* 0x000f280000000200 */
[----:B------:R-:W5:Y:S03]  /*8da0*/  LDSM.16.M88.4 R196, [R225] ;  /* 0x00000000e1c4783b */ /* 0x000f660000000200 */
[C---:B-1----:R-:W-:Y:S08]  /*8db0*/  HMMA.16816.F32 R4, R168.reuse, R176, R4 ;  /* 0x000000b0a804723c */ /* 0x042ff00000001804 */
[C---:B------:R-:W-:Y:S01]  /*8dc0*/  HMMA.16816.F32 R8, R168.reuse, R178, R8 ;  /* 0x000000b2a808723c */ /* 0x040fe20000001808 */
[----:B------:R-:W1:Y:S07]  /*8dd0*/  LDSM.16.M88.4 R176, [R224] ;  /* 0x00000000e0b0783b */ /* 0x000e6e0000000200 */
[C---:B--2---:R-:W-:Y:S08]  /*8de0*/  HMMA.16816.F32 R12, R168.reuse, R180, R12 ;  /* 0x000000b4a80c723c */ /* 0x044ff0000000180c */
[C---:B------:R-:W-:Y:S01]  /*8df0*/  HMMA.16816.F32 R16, R168.reuse, R182, R16 ;  /* 0x000000b6a810723c */ /* 0x040fe20000001810 */
[----:B------:R-:W-:Y:S07]  /*8e00*/  LDSM.16.M88.4 R180, [R209+0xa800] ;  /* 0x00a80000d1b4783b */ /* 0x000fee0000000200 */
[C---:B---3--:R-:W-:Y:S08]  /*8e10*/  HMMA.16816.F32 R20, R168.reuse, R184, R20 ;  /* 0x000000b8a814723c */ /* 0x048ff00000001814 */
[C---:B------:R-:W-:Y:S01]  /*8e20*/  HMMA.16816.F32 R24, R168.reuse, R186, R24 ;  /* 0x000000baa818723c */ /* 0x040fe20000001818 */
[----:B------:R-:W-:Y:S07]  /*8e30*/  LDSM.16.M88.4 R184, [R209+0xb800] ;  /* 0x00b80000d1b8783b */ /* 0x000fee0000000200 */
[C---:B----4-:R-:W-:Y:S08]  /*8e40*/  HMMA.16816.F32 R28, R168.reuse, R172, R28 ;  /* 0x000000aca81c723c */ /* 0x050ff0000000181c */
[----:B------:R-:W-:Y:S01]  /*8e50*/  HMMA.16816.F32 R32, R168, R174, R32 ;  /* 0x000000aea820723c */ /* 0x000fe20000001820 */
[----:B------:R-:W-:Y:S04]  /*8e60*/  LDSM.16.M88.4 R168, [R213+0x2000] ;  /* 0x00200000d5a8783b */ /* 0x000fe80000000200 */
[----:B------:R-:W2:Y:S03]  /*8e70*/  LDSM.16.M88.4 R172, [R209+0xa000] ;  /* 0x00a00000d1ac783b */ /* 0x000ea60000000200 */
[C---:B------:R-:W-:Y:S08]  /*8e80*/  HMMA.16816.F32 R4, R188.reuse, R192, R4 ;  /* 0x000000c0bc04723c */ /* 0x040ff00000001804 */
[C---:B------:R-:W-:Y:S01]  /*8e90*/  HMMA.16816.F32 R8, R188.reuse, R194, R8 ;  /* 0x000000c2bc08723c */ /* 0x040fe20000001808 */
[----:B------:R-:W-:Y:S07]  /*8ea0*/  LDSM.16.M88.4 R192, [R212+0x2000] ;  /* 0x00200000d4c0783b */ /* 0x000fee0000000200 */
[C---:B-----5:R-:W-:Y:S08]  /*8eb0*/  HMMA.16816.F32 R12, R188.reuse, R196, R12 ;  /* 0x000000c4bc0c723c */ /* 0x060ff0000000180c */
[C---:B------:R-:W-:Y:S01]  /*8ec0*/  HMMA.16816.F32 R16, R188.reuse, R198, R16 ;  /* 0x000000c6bc10723c */ /* 0x040fe20000001810 */
[----:B------:R-:W-:Y:S07]  /*8ed0*/  LDSM.16.M88.4 R196, [R208+0x2000] ;  /* 0x00200000d0c4783b */ /* 0x000fee0000000200 */
[C---:B-1----:R-:W-:Y:S08]  /*8ee0*/  HMMA.16816.F32 R20, R188.reuse, R176, R20 ;  /* 0x000000b0bc14723c */ /* 0x042ff00000001814 */
[C---:B------:R-:W-:Y:S01]  /*8ef0*/  HMMA.16816.F32 R24, R188.reuse, R178, R24 ;  /* 0x000000b2bc18723c */ /* 0x040fe20000001818 */
[----:B------:R-:W1:Y:S07]  /*8f00*/  LDSM.16.M88.4 R176, [R209+0xb000] ;  /* 0x00b00000d1b0783b */ /* 0x000e6e0000000200 */
[C---:B------:R-:W-:Y:S08]  /*8f10*/  HMMA.16816.F32 R28, R188.reuse, R200, R28 ;  /* 0x000000c8bc1c723c */ /* 0x040ff0000000181c */
[----:B------:R-:W-:Y:S01]  /*8f20*/  HMMA.16816.F32 R32, R188, R202, R32 ;  /* 0x000000cabc20723c */ /* 0x000fe20000001820 */
[----:B------:R-:W3:Y:S04]  /*8f30*/  LDSM.16.M88.4 R188, [R208+0x2800] ;  /* 0x00280000d0bc783b */ /* 0x000ee80000000200 */
[----:B------:R-:W-:Y:S03]  /*8f40*/  LDSM.16.M88.4 R200, [R208+0x3800] ;  /* 0x00380000d0c8783b */ /* 0x000fe60000000200 */
[C---:B--2---:R-:W-:Y:S08]  /*8f50*/  HMMA.16816.F32 R4, R168.reuse, R172, R4 ;  /* 0x000000aca804723c */ /* 0x044ff00000001804 */
[C---:B------:R-:W-:Y:S01]  /*8f60*/  HMMA.16816.F32 R8, R168.reuse, R174, R8 ;  /* 0x000000aea808723c */ /* 0x040fe20000001808 */
[----:B------:R-:W2:Y:S07]  /*8f70*/  LDSM.16.M88.4 R172, [R208+0x3000] ;  /* 0x00300000d0ac783b */ /* 0x000eae0000000200 */
[C---:B------:R-:W-:Y:S08]  /*8f80*/  HMMA.16816.F32 R12, R168.reuse, R180, R12 ;  /* 0x000000b4a80c723c */ /* 0x040ff0000000180c */
[C---:B------:R-:W-:Y:S01]  /*8f90*/  HMMA.16816.F32 R16, R168.reuse, R182, R16 ;  /* 0x000000b6a810723c */ /* 0x040fe20000001810 */
[----:B------:R-:W-:Y:S07]  /*8fa0*/  LDSM.16.M88.4 R180, [R151+0xc800] ;  /* 0x00c8000097b4783b */ /* 0x000fee0000000200 */
[C---:B-1----:R-:W-:Y:S08]  /*8fb0*/  HMMA.16816.F32 R20, R168.reuse, R176, R20 ;  /* 0x000000b0a814723c */ /* 0x042ff00000001814 */
[C---:B------:R-:W-:Y:S01]  /*8fc0*/  HMMA.16816.F32 R24, R168.reuse, R178, R24 ;  /* 0x000000b2a818723c */ /* 0x040fe20000001818 */
[----:B------:R-:W-:Y:S07]  /*8fd0*/  LDSM.16.M88.4 R176, [R151+0xc000] ;  /* 0x00c0000097b0783b */ /* 0x000fee0000000200 */
[C---:B------:R-:W-:Y:S08]  /*8fe0*/  HMMA.16816.F32 R28, R168.reuse, R184, R28 ;  /* 0x000000b8a81c723c */ /* 0x040ff0000000181c */
[----:B------:R-:W-:Y:S01]  /*8ff0*/  HMMA.16816.F32 R32, R168, R186, R32 ;  /* 0x000000baa820723c */ /* 0x000fe20000001820 */
[----:B------:R-:W1:Y:S04]  /*9000*/  LDSM.16.M88.4 R168, [R210+0x4000] ;  /* 0x00400000d2a8783b */ /* 0x000e680000000200 */
[----:B------:R-:W4:Y:S03]  /*9010*/  LDSM.16.M88.4 R184, [R151+0xd000] ;  /* 0x00d0000097b8783b */ /* 0x000f260000000200 */
[C---:B------:R-:W-:Y:S08]  /*9020*/  HMMA.16816.F32 R4, R192.reuse, R196, R4 ;  /* 0x000000c4c004723c */ /* 0x040ff00000001804 */
[C---:B------:R-:W-:Y:S01]  /*9030*/  HMMA.16816.F32 R8, R192.reuse, R198, R8 ;  /* 0x000000c6c008723c */ /* 0x040fe20000001808 */
[----:B------:R-:W5:Y:S07]  /*9040*/  LDSM.16.M88.4 R196, [R151+0xd800] ;  /* 0x00d8000097c4783b */ /* 0x000f6e0000000200 */
[C---:B---3--:R-:W-:Y:S08]  /*9050*/  HMMA.16816.F32 R12, R192.reuse, R188, R12 ;  /* 0x000000bcc00c723c */ /* 0x048ff0000000180c */
[C---:B------:R-:W-:Y:S01]  /*9060*/  HMMA.16816.F32 R16, R192.reuse, R190, R16 ;  /* 0x000000bec010723c */ /* 0x040fe20000001810 */
[----:B------:R-:W-:Y:S07]  /*9070*/  LDSM.16.M88.4 R188, [R222] ;  /* 0x00000000debc783b */ /* 0x000fee0000000200 */
[C---:B--2---:R-:W-:Y:S08]  /*9080*/  HMMA.16816.F32 R20, R192.reuse, R172, R20 ;  /* 0x000000acc014723c */ /* 0x044ff00000001814 */
[C---:B------:R-:W-:Y:S01]  /*9090*/  HMMA.16816.F32 R24, R192.reuse, R174, R24 ;  /* 0x000000aec018723c */ /* 0x040fe20000001818 */
[----:B------:R-:W2:Y:S07]  /*90a0*/  LDSM.16.M88.4 R172, [R211+0x4000] ;  /* 0x00400000d3ac783b */ /* 0x000eae0000000200 */
[C---:B------:R-:W-:Y:S08]  /*90b0*/  HMMA.16816.F32 R28, R192.reuse, R200, R28 ;  /* 0x000000c8c01c723c */ /* 0x040ff0000000181c */
[----:B------:R-:W-:Y:S01]  /*90c0*/  HMMA.16816.F32 R32, R192, R202, R32 ;  /* 0x000000cac020723c */ /* 0x000fe20000001820 */
[----:B------:R-:W-:Y:S04]  /*90d0*/  LDSM.16.M88.4 R192, [R209+0xc000] ;  /* 0x00c00000d1c0783b */ /* 0x000fe80000000200 */
[----:B------:R-:W-:Y:S03]  /*90e0*/  LDSM.16.M88.4 R200, [R209+0xd800] ;  /* 0x00d80000d1c8783b */ /* 0x000fe60000000200 */
[C---:B-1----:R-:W-:Y:S08]  /*90f0*/  HMMA.16816.F32 R4, R168.reuse, R176, R4 ;  /* 0x000000b0a804723c */ /* 0x042ff00000001804 */
[C---:B------:R-:W-:Y:S01]  /*9100*/  HMMA.16816.F32 R8, R168.reuse, R178, R8 ;  /* 0x000000b2a808723c */ /* 0x040fe20000001808 */
[----:B------:R-:W1:Y:S07]  /*9110*/  LDSM.16.M88.4 R176, [R221] ;  /* 0x00000000ddb0783b */ /* 0x000e6e0000000200 */
[C---:B------:R-:W-:Y:S08]  /*9120*/  HMMA.16816.F32 R12, R168.reuse, R180, R12 ;  /* 0x000000b4a80c723c */ /* 0x040ff0000000180c */
[C---:B------:R-:W-:Y:S01]  /*9130*/  HMMA.16816.F32 R16, R168.reuse, R182, R16 ;  /* 0x000000b6a810723c */ /* 0x040fe20000001810 */
[----:B------:R-:W3:Y:S07]  /*9140*/  LDSM.16.M88.4 R180, [R220] ;  /* 0x00000000dcb4783b */ /* 0x000eee0000000200 */
[C---:B----4-:R-:W-:Y:S08]  /*9150*/  HMMA.16816.F32 R20, R168.reuse, R184, R20 ;  /* 0x000000b8a814723c */ /* 0x050ff00000001814 */
[C---:B------:R-:W-:Y:S01]  /*9160*/  HMMA.16816.F32 R24, R168.reuse, R186, R24 ;  /* 0x000000baa818723c */ /* 0x040fe20000001818 */
[----:B------:R-:W-:Y:S07]  /*9170*/  LDSM.16.M88.4 R184, [R213+0x4000] ;  /* 0x00400000d5b8783b */ /* 0x000fee0000000200 */
[C---:B-----5:R-:W-:Y:S08]  /*9180*/  HMMA.16816.F32 R28, R168.reuse, R196, R28 ;  /* 0x000000c4a81c723c */ /* 0x060ff0000000181c */
[----:B------:R-:W-:Y:S01]  /*9190*/  HMMA.16816.F32 R32, R168, R198, R32 ;  /* 0x000000c6a820723c */ /* 0x000fe20000001820 */
[----:B------:R-:W4:Y:S04]  /*91a0*/  LDSM.16.M88.4 R168, [R219] ;  /* 0x00000000dba8783b */ /* 0x000f280000000200 */
[----:B------:R-:W5:Y:S03]  /*91b0*/  LDSM.16.M88.4 R196, [R209+0xc800] ;  /* 0x00c80000d1c4783b */ /* 0x000f660000000200 */
[C---:B--2---:R-:W-:Y:S08]  /*91c0*/  HMMA.16816.F32 R4, R172.reuse, R188, R4 ;  /* 0x000000bcac04723c */ /* 0x044ff00000001804 */
[C---:B------:R-:W-:Y:S01]  /*91d0*/  HMMA.16816.F32 R8, R172.reuse, R190, R8 ;  /* 0x000000beac08723c */ /* 0x040fe20000001808 */
[----:B------:R-:W2:Y:S07]  /*91e0*/  LDSM.16.M88.4 R188, [R209+0xd000] ;  /* 0x00d00000d1bc783b */ /* 0x000eae0000000200 */
[C---:B-1----:R-:W-:Y:S08]  /*91f0*/  HMMA.16816.F32 R12, R172.reuse, R176, R12 ;  /* 0x000000b0ac0c723c */ /* 0x042ff0000000180c */
        /* <DEDUP_REMOVED lines=8> */
[----:B------:R-:W1:Y:S03]  /*9280*/  LDSM.16.M88.4 R172, [R208+0x4000] ;  /* 0x00400000d0ac783b */ /* 0x000e660000000200 */
[C---:B------:R-:W-:Y:S08]  /*9290*/  HMMA.16816.F32 R4, R184.reuse, R192, R4 ;  /* 0x000000c0b804723c */ /* 0x040ff00000001804 */
[C---:B------:R-:W-:Y:S01]  /*92a0*/  HMMA.16816.F32 R8, R184.reuse, R194, R8 ;  /* 0x000000c2b808723c */ /* 0x040fe20000001808 */
[----:B------:R-:W3:Y:S07]  /*92b0*/  LDSM.16.M88.4 R192, [R208+0x5800] ;  /* 0x00580000d0c0783b */ /* 0x000eee0000000200 */
[C---:B-----5:R-:W-:Y:S08]  /*92c0*/  HMMA.16816.F32 R12, R184.reuse, R196, R12 ;  /* 0x000000c4b80c723c */ /* 0x060ff0000000180c */
[C---:B------:R-:W-:Y:S01]  /*92d0*/  HMMA.16816.F32 R16, R184.reuse, R198, R16 ;  /* 0x000000c6b810723c */ /* 0x040fe20000001810 */
[----:B------:R-:W-:Y:S07]  /*92e0*/  LDSM.16.M88.4 R196, [R151+0xe000] ;  /* 0x00e0000097c4783b */ /* 0x000fee0000000200 */
[C---:B--2---:R-:W-:Y:S08]  /*92f0*/  HMMA.16816.F32 R20, R184.reuse, R188, R20 ;  /* 0x000000bcb814723c */ /* 0x044ff00000001814 */
[C---:B------:R-:W-:Y:S01]  /*9300*/  HMMA.16816.F32 R24, R184.reuse, R190, R24 ;  /* 0x000000beb818723c */ /* 0x040fe20000001818 */
[----:B------:R-:W2:Y:S07]  /*9310*/  LDSM.16.M88.4 R188, [R210+0x6000] ;  /* 0x00600000d2bc783b */ /* 0x000eae0000000200 */
[C---:B------:R-:W-:Y:S08]  /*9320*/  HMMA.16816.F32 R28, R184.reuse, R200, R28 ;  /* 0x000000c8b81c723c */ /* 0x040ff0000000181c */
[----:B------:R-:W-:Y:S01]  /*9330*/  HMMA.16816.F32 R32, R184, R202, R32 ;  /* 0x000000cab820723c */ /* 0x000fe20000001820 */
[----:B------:R-:W4:Y:S04]  /*9340*/  LDSM.16.M88.4 R184, [R151+0xe800] ;  /* 0x00e8000097b8783b */ /* 0x000f280000000200 */
[----:B------:R-:W-:Y:S03]  /*9350*/  LDSM.16.M88.4 R200, [R218] ;  /* 0x00000000dac8783b */ /* 0x000fe60000000200 */
[C---:B-1----:R-:W-:Y:S08]  /*9360*/  HMMA.16816.F32 R4, R168.reuse, R172, R4 ;  /* 0x000000aca804723c */ /* 0x042ff00000001804 */
[C---:B------:R-:W-:Y:S01]  /*9370*/  HMMA.16816.F32 R8, R168.reuse, R174, R8 ;  /* 0x000000aea808723c */ /* 0x040fe20000001808 */
[----:B------:R-:W1:Y:S07]  /*9380*/  LDSM.16.M88.4 R172, [R151+0xf000] ;  /* 0x00f0000097ac783b */ /* 0x000e6e0000000200 */
[C---:B------:R-:W-:Y:S08]  /*9390*/  HMMA.16816.F32 R12, R168.reuse, R176, R12 ;  /* 0x000000b0a80c723c */ /* 0x040ff0000000180c */
[C---:B------:R-:W-:Y:S01]  /*93a0*/  HMMA.16816.F32 R16, R168.reuse, R178, R16 ;  /* 0x000000b2a810723c */ /* 0x040fe20000001810 */
[----:B------:R-:W5:Y:S07]  /*93b0*/  LDSM.16.M88.4 R176, [R151+0xf800] ;  /* 0x00f8000097b0783b */ /* 0x000f6e0000000200 */
[C---:B------:R-:W-:Y:S08]  /*93c0*/  HMMA.16816.F32 R20, R168.reuse, R180, R20 ;  /* 0x000000b4a814723c */ /* 0x040ff00000001814 */
[C---:B------:R-:W-:Y:S01]  /*93d0*/  HMMA.16816.F32 R24, R168.reuse, R182, R24 ;  /* 0x000000b6a818723c */ /* 0x040fe20000001818 */
[----:B------:R-:W1:Y:S07]  /*93e0*/  LDSM.16.M88.4 R180, [R211+0x6000] ;  /* 0x00600000d3b4783b */ /* 0x000e6e0000000200 */
[C---:B---3--:R-:W-:Y:S08]  /*93f0*/  HMMA.16816.F32 R28, R168.reuse, R192, R28 ;  /* 0x000000c0a81c723c */ /* 0x048ff0000000181c */
[----:B------:R-:W-:Y:S01]  /*9400*/  HMMA.16816.F32 R32, R168, R194, R32 ;  /* 0x000000c2a820723c */ /* 0x000fe20000001820 */
[----:B------:R-:W3:Y:S04]  /*9410*/  LDSM.16.M88.4 R168, [R217] ;  /* 0x00000000d9a8783b */ /* 0x000ee80000000200 */
[----:B------:R-:W3:Y:S03]  /*9420*/  LDSM.16.M88.4 R192, [R216] ;  /* 0x00000000d8c0783b */ /* 0x000ee60000000200 */
[C---:B--2---:R-:W-:Y:S08]  /*9430*/  HMMA.16816.F32 R4, R188.reuse, R196, R4 ;  /* 0x000000c4bc04723c */ /* 0x044ff00000001804 */
[C---:B------:R-:W-:Y:S01]  /*9440*/  HMMA.16816.F32 R8, R188.reuse, R198, R8 ;  /* 0x000000c6bc08723c */ /* 0x040fe20000001808 */
[----:B------:R-:W-:Y:S07]  /*9450*/  LDSM.16.M88.4 R196, [R209+0xf000] ;  /* 0x00f00000d1c4783b */ /* 0x000fee0000000200 */
[C---:B----4-:R-:W-:Y:S08]  /*9460*/  HMMA.16816.F32 R12, R188.reuse, R184, R12 ;  /* 0x000000b8bc0c723c */ /* 0x050ff0000000180c */
[C---:B------:R-:W-:Y:S01]  /*9470*/  HMMA.16816.F32 R16, R188.reuse, R186, R16 ;  /* 0x000000babc10723c */ /* 0x040fe20000001810 */
[----:B------:R-:W2:Y:S07]  /*9480*/  LDSM.16.M88.4 R184, [R215] ;  /* 0x00000000d7b8783b */ /* 0x000eae0000000200 */
[C---:B-1----:R-:W-:Y:S08]  /*9490*/  HMMA.16816.F32 R20, R188.reuse, R172, R20 ;  /* 0x000000acbc14723c */ /* 0x042ff00000001814 */
[C---:B------:R-:W-:Y:S01]  /*94a0*/  HMMA.16816.F32 R24, R188.reuse, R174, R24 ;  /* 0x000000aebc18723c */ /* 0x040fe20000001818 */
[----:B------:R-:W-:Y:S07]  /*94b0*/  LDSM.16.M88.4 R172, [R213+0x6000] ;  /* 0x00600000d5ac783b */ /* 0x000fee0000000200 */
[C---:B-----5:R-:W-:Y:S08]  /*94c0*/  HMMA.16816.F32 R28, R188.reuse, R176, R28 ;  /* 0x000000b0bc1c723c */ /* 0x060ff0000000181c */
[----:B------:R-:W-:Y:S01]  /*94d0*/  HMMA.16816.F32 R32, R188, R178, R32 ;  /* 0x000000b2bc20723c */ /* 0x000fe20000001820 */
[----:B------:R-:W1:Y:S04]  /*94e0*/  LDSM.16.M88.4 R176, [R209+0xe000] ;  /* 0x00e00000d1b0783b */ /* 0x000e680000000200 */
[----:B------:R-:W4:Y:S03]  /*94f0*/  LDSM.16.M88.4 R188, [R209+0xe800] ;  /* 0x00e80000d1bc783b */ /* 0x000f260000000200 */
[C---:B------:R-:W-:Y:S08]  /*9500*/  HMMA.16816.F32 R4, R180.reuse, R200, R4 ;  /* 0x000000c8b404723c */ /* 0x040ff00000001804 */
[C---:B------:R-:W-:Y:S01]  /*9510*/  HMMA.16816.F32 R8, R180.reuse, R202, R8 ;  /* 0x000000cab408723c */ /* 0x040fe20000001808 */
[----:B------:R-:W-:Y:S07]  /*9520*/  LDSM.16.M88.4 R200, [R208+0x6000] ;  /* 0x00600000d0c8783b */ /* 0x000fee0000000200 */
[C---:B---3--:R-:W-:Y:S08]  /*9530*/  HMMA.16816.F32 R12, R180.reuse, R168, R12 ;  /* 0x000000a8b40c723c */ /* 0x048ff0000000180c */
[C---:B------:R-:W-:Y:S01]  /*9540*/  HMMA.16816.F32 R16, R180.reuse, R170, R16 ;  /* 0x000000aab410723c */ /* 0x040fe20000001810 */
[----:B------:R-:W3:Y:S07]  /*9550*/  LDSM.16.M88.4 R168, [R209+0xf800] ;  /* 0x00f80000d1a8783b */ /* 0x000eee0000000200 */
[C---:B------:R-:W-:Y:S08]  /*9560*/  HMMA.16816.F32 R20, R180.reuse, R192, R20 ;  /* 0x000000c0b414723c */ /* 0x040ff00000001814 */
[C---:B------:R-:W-:Y:S01]  /*9570*/  HMMA.16816.F32 R24, R180.reuse, R194, R24 ;  /* 0x000000c2b418723c */ /* 0x040fe20000001818 */
[----:B------:R-:W5:Y:S07]  /*9580*/  LDSM.16.M88.4 R192, [R212+0x6000] ;  /* 0x00600000d4c0783b */ /* 0x000f6e0000000200 */
[C---:B--2---:R-:W-:Y:S08]  /*9590*/  HMMA.16816.F32 R28, R180.reuse, R184, R28 ;  /* 0x000000b8b41c723c */ /* 0x044ff0000000181c */
[----:B------:R-:W-:Y:S01]  /*95a0*/  HMMA.16816.F32 R32, R180, R186, R32 ;  /* 0x000000bab420723c */ /* 0x000fe20000001820 */
[----:B------:R-:W2:Y:S04]  /*95b0*/  LDSM.16.M88.4 R180, [R208+0x6800] ;  /* 0x00680000d0b4783b */ /* 0x000ea80000000200 */
[----:B------:R-:W2:Y:S03]  /*95c0*/  LDSM.16.M88.4 R184, [R208+0x7000] ;  /* 0x00700000d0b8783b */ /* 0x000ea60000000200 */
[C---:B-1----:R-:W-:Y:S08]  /*95d0*/  HMMA.16816.F32 R4, R172.reuse, R176, R4 ;  /* 0x000000b0ac04723c */ /* 0x042ff00000001804 */
[C---:B------:R-:W-:Y:S01]  /*95e0*/  HMMA.16816.F32 R8, R172.reuse, R178, R8 ;  /* 0x000000b2ac08723c */ /* 0x040fe20000001808 */
[----:B------:R-:W1:Y:S01]  /*95f0*/  LDSM.16.M88.4 R176, [R208+0x7800] ;  /* 0x00780000d0b0783b */ /* 0x000e620000000200 */
[----:B------:R-:W-:Y:S04]  /*9600*/  DEPBAR.LE SB0, 0x0 ;  /* 0x000080000000791a */ /* 0x000fe80000000000 */
[----:B------:R-:W-:Y:S02]  /*9610*/  BAR.SYNC.DEFER_BLOCKING 0x0 ;  /* 0x0000000000007b1d */ /* 0x000fe40000010000 */
[C---:B----4-:R-:W-:Y:S08]  /*9620*/  HMMA.16816.F32 R12, R172.reuse, R188, R12 ;  /* 0x000000bcac0c723c */ /* 0x050ff0000000180c */
[C---:B------:R-:W-:Y:S08]  /*9630*/  HMMA.16816.F32 R16, R172.reuse, R190, R16 ;  /* 0x000000beac10723c */ /* 0x040ff00000001810 */
[C---:B------:R-:W-:Y:S08]  /*9640*/  HMMA.16816.F32 R20, R172.reuse, R196, R20 ;  /* 0x000000c4ac14723c */ /* 0x040ff00000001814 */
[C---:B------:R-:W-:Y:S08]  /*9650*/  HMMA.16816.F32 R24, R172.reuse, R198, R24 ;  /* 0x000000c6ac18723c */ /* 0x040ff00000001818 */
[C---:B---3--:R-:W-:Y:S07]  /*9660*/  HMMA.16816.F32 R28, R172.reuse, R168, R28 ;  /* 0x000000a8ac1c723c */ /* 0x048fee000000181c */
[C---:B------:R-:W-:Y:S01]  /*9670*/  LEA R168, P2, R0.reuse, R238, 0x6 ;  /* 0x000000ee00a87211 */ /* 0x040fe200078430ff */
[----:B------:R-:W-:Y:S04]  /*9680*/  HMMA.16816.F32 R32, R172, R170, R32 ;  /* 0x000000aaac20723c */ /* 0x000fe80000001820 */
[C---:B------:R-:W-:Y:S03]  /*9690*/  LEA.HI.X.SX32 R169, R0.reuse, R239, 0x6, P2 ;  /* 0x000000ef00a97211 */ /* 0x040fe600010f36ff */
[C---:B------:R-:W-:Y:S01]  /*96a0*/  LEA R170, P0, R0.reuse, R232, 0x6 ;  /* 0x000000e800aa7211 */ /* 0x040fe200078030ff */
[C---:B-----5:R-:W-:Y:S05]  /*96b0*/  HMMA.16816.F32 R4, R192.reuse, R200, R4 ;  /* 0x000000c8c004723c */ /* 0x060fea0000001804 */
[C---:B------:R-:W-:Y:S01]  /*96c0*/  LEA.HI.X.SX32 R171, R0.reuse, R233, 0x6, P0 ;  /* 0x000000e900ab7211 */ /* 0x040fe200000f36ff */
[----:B------:R-:W-:Y:S01]  /*96d0*/  IMAD R148, R169, c[0x0][0x198], RZ ;  /* 0x00006600a9947a24 */ /* 0x000fe200078e02ff */
[----:B------:R-:W-:Y:S01]  /*96e0*/  LEA R174, P0, R0, R234, 0x6 ;  /* 0x000000ea00ae7211 */ /* 0x000fe200078030ff */
[C---:B------:R-:W-:Y:S04]  /*96f0*/  HMMA.16816.F32 R8, R192.reuse, R202, R8 ;  /* 0x000000cac008723c */ /* 0x040fe80000001808 */
[----:B------:R-:W-:Y:S01]  /*9700*/  IMAD R148, R168, c[0x0][0x19c], R148 ;  /* 0x00006700a8947a24 */ /* 0x000fe200078e0294 */
[----:B------:R-:W-:Y:S01]  /*9710*/  LEA.HI.X.SX32 R175, R0, R235, 0x6, P0 ;  /* 0x000000eb00af7211 */ /* 0x000fe200000f36ff */
[----:B------:R-:W-:Y:S02]  /*9720*/  IMAD.WIDE.U32 R168, R168, c[0x0][0x198], RZ ;  /* 0x00006600a8a87a25 */ /* 0x000fe400078e00ff */
[C---:B--2---:R-:W-:Y:S04]  /*9730*/  HMMA.16816.F32 R12, R192.reuse, R180, R12 ;  /* 0x000000b4c00c723c */ /* 0x044fe8000000180c */
[----:B------:R-:W-:Y:S02]  /*9740*/  IMAD R0, R171, c[0x0][0x198], RZ ;  /* 0x00006600ab007a24 */ /* 0x000fe400078e02ff */
[----:B------:R-:W-:Y:S02]  /*9750*/  IMAD.IADD R148, R169, 0x1, R148 ;  /* 0x00000001a9947824 */ /* 0x000fe400078e0294 */
[C---:B------:R-:W-:Y:S04]  /*9760*/  HMMA.16816.F32 R16, R192.reuse, R182, R16 ;  /* 0x000000b6c010723c */ /* 0x040fe80000001810 */
[C---:B------:R-:W-:Y:S02]  /*9770*/  IMAD R0, R170.reuse, c[0x0][0x19c], R0 ;  /* 0x00006700aa007a24 */ /* 0x040fe400078e0200 */
[----:B------:R-:W-:Y:S01]  /*9780*/  IMAD.WIDE.U32 R180, R170, c[0x0][0x198], RZ ;  /* 0x00006600aab47a25 */ /* 0x000fe200078e00ff */
[CC--:B------:R-:W-:Y:S01]  /*9790*/  LEA R170, P0, R168.reuse, R242.reuse, 0x1 ;  /* 0x000000f2a8aa7211 */ /* 0x0c0fe200078008ff */
[C---:B------:R-:W-:Y:S04]  /*97a0*/  HMMA.16816.F32 R20, R192.reuse, R184, R20 ;  /* 0x000000b8c014723c */ /* 0x040fe80000001814 */
[-C--:B------:R-:W-:Y:S01]  /*97b0*/  LEA.HI.X R171, R168, R241.reuse, R148, 0x1, P0 ;  /* 0x000000f1a8ab7211 */ /* 0x080fe200000f0c94 */
[----:B------:R-:W-:Y:S01]  /*97c0*/  IMAD.IADD R0, R181, 0x1, R0 ;  /* 0x00000001b5007824 */ /* 0x000fe200078e0200 */
[----:B------:R-:W-:Y:S02]  /*97d0*/  ISETP.LT.AND P0, PT, RZ, UR7, PT ;  /* 0x00000007ff007c0c */ /* 0x000fe4000bf01270 */
[C---:B------:R-:W-:Y:S04]  /*97e0*/  HMMA.16816.F32 R24, R192.reuse, R186, R24 ;  /* 0x000000bac018723c */ /* 0x040fe80000001818 */
[CC--:B------:R-:W-:Y:S04]  /*97f0*/  LEA R172, P1, R180.reuse, R242.reuse, 0x1 ;  /* 0x000000f2b4ac7211 */ /* 0x0c0fe800078208ff */
[C---:B-1----:R-:W-:Y:S04]  /*9800*/  HMMA.16816.F32 R28, R192.reuse, R176, R28 ;  /* 0x000000b0c01c723c */ /* 0x042fe8000000181c */
[-C--:B------:R-:W-:Y:S03]  /*9810*/  LEA.HI.X R173, R180, R241.reuse, R0, 0x1, P1 ;  /* 0x000000f1b4ad7211 */ /* 0x080fe600008f0c00 */
[----:B------:R-:W-:Y:S01]  /*9820*/  IMAD.WIDE.U32 R176, R174, c[0x0][0x198], RZ ;  /* 0x00006600aeb07a25 */ /* 0x000fe200078e00ff */
[----:B------:R-:W-:Y:S07]  /*9830*/  HMMA.16816.F32 R32, R192, R178, R32 ;  /* 0x000000b2c020723c */ /* 0x000fee0000001820 */
[----:B------:R-:W-:Y:S05]  /*9840*/  IMAD.WIDE.U32 R178, R2, c[0x0][0x198], RZ ;  /* 0x0000660002b27a25 */ /* 0x000fea00078e00ff */
[-C--:B------:R-:W-:Y:S01]  /*9850*/  LEA R168, P2, R178, R242.reuse, 0x1 ;  /* 0x000000f2b2a87211 */ /* 0x080fe200078408ff */
[----:B------:R-:W-:Y:S02]  /*9860*/  IMAD R2, R175, c[0x0][0x198], RZ ;  /* 0x00006600af027a24 */ /* 0x000fe400078e02ff */
[----:B------:R-:W-:Y:S02]  /*9870*/  IMAD.IADD R3, R179, 0x1, R3 ;  /* 0x00000001b3037824 */ /* 0x000fe400078e0203 */
[----:B------:R-:W-:Y:S01]  /*9880*/  IMAD R174, R174, c[0x0][0x19c], R2 ;  /* 0x00006700aeae7a24 */ /* 0x000fe200078e0202 */
[----:B------:R-:W-:Y:S02]  /*9890*/  LEA R2, P1, R176, R242, 0x1 ;  /* 0x000000f2b0027211 */ /* 0x000fe400078208ff */
[-C--:B------:R-:W-:Y:S01]  /*98a0*/  LEA.HI.X R169, R178, R241.reuse, R3, 0x1, P2 ;  /* 0x000000f1b2a97211 */ /* 0x080fe200010f0c03 */
[----:B------:R-:W-:Y:S05]  /*98b0*/  IMAD.IADD R174, R177, 0x1, R174 ;  /* 0x00000001b1ae7824 */ /* 0x000fea00078e02ae */
[----:B------:R-:W-:Y:S01]  /*98c0*/  LEA.HI.X R3, R176, R241, R174, 0x1, P1 ;  /* 0x000000f1b0037211 */ /* 0x000fe200008f0cae */
[----:B------:R-:W-:-:S05]  /*98d0*/  @P0 BRA `(.L_x_62) ;  /* 0xffffe08000000947 */ /* 0x000fca000383ffff */
.L_x_61:
[----:B------:R-:W-:Y:S01]  /*98e0*/  FMNMX.FTZ R0, R4, R149, !PT ;  /* 0x0000009504007209 */ /* 0x000fe20007810000 */
[----:B-1----:R-:W-:Y:S01]  /*98f0*/  LDSM.16.MT88.4 R172, [R205+0x10000] ;  /* 0x01000000cdac783b */ /* 0x002fe20000004200 */
[----:B------:R-:W-:Y:S02]  /*9900*/  UIADD3 UR15, UR15, 0x1, URZ ;  /* 0x000000010f0f7890 */ /* 0x000fe4000fffe03f */
        /* <DEDUP_REMOVED lines=39> */
[----:B-1----:R-:W-:Y:S02]  /*9b80*/  FMNMX.FTZ R3, R0, R3, !PT ;  /* 0x0000000300037209 */ /* 0x002fe40007810000 */
[----:B--2---:R-:W-:Y:S05]  /*9b90*/  FMNMX.FTZ R148, R148, R168, !PT ;  /* 0x000000a894947209 */ /* 0x004fea0007810000 */
[----:B------:R-:W1:Y:S01]  /*9ba0*/  LDSM.16.MT88.4 R168, [R204+0x10000] ;  /* 0x01000000cca8783b */ /* 0x000e620000004200 */
[C---:B------:R-:W-:Y:S01]  /*9bb0*/  FSETP.NEU.FTZ.AND P1, PT, R148.reuse, -INF , PT ;  /* 0xff8000009400780b */ /* 0x040fe20003f3d000 */
[C---:B------:R-:W-:Y:S02]  /*9bc0*/  FADD.FTZ R2, -R148.reuse, R149 ;  /* 0x0000009594027221 */ /* 0x040fe40000010100 */
[----:B------:R-:W-:Y:S02]  /*9bd0*/  FMUL.FTZ R149, R148, c[0x0][0x23c] ;  /* 0x00008f0094957a20 */ /* 0x000fe40000410000 */
[----:B------:R-:W-:Y:S03]  /*9be0*/  FMUL.FTZ R0, R2, c[0x0][0x23c] ;  /* 0x00008f0002007a20 */ /* 0x000fe60000410000 */
[----:B------:R-:W-:Y:S01]  /*9bf0*/  FSEL R149, R149, RZ, P1 ;  /* 0x000000ff95957208 */ /* 0x000fe20000800000 */
[----:B------:R2:W3:Y:S01]  /*9c00*/  MUFU.EX2 R2, R0 ;  /* 0x0000000000027308 */ /* 0x0004e20000000800 */
[----:B------:R-:W-:Y:S03]  /*9c10*/  FSETP.NEU.FTZ.AND P1, PT, R3, -INF , PT ;  /* 0xff8000000300780b */ /* 0x000fe60003f3d000 */
[--C-:B------:R-:W-:Y:S02]  /*9c20*/  FFMA.FTZ R4, R4, c[0x0][0x23c], -R149.reuse ;  /* 0x00008f0004047a23 */ /* 0x100fe40000010895 */
[--C-:B------:R-:W-:Y:S02]  /*9c30*/  FFMA.FTZ R5, R5, c[0x0][0x23c], -R149.reuse ;  /* 0x00008f0005057a23 */ /* 0x100fe40000010895 */
[--C-:B------:R-:W-:Y:S02]  /*9c40*/  FFMA.FTZ R8, R8, c[0x0][0x23c], -R149.reuse ;  /* 0x00008f0008087a23 */ /* 0x100fe40000010895 */
[--C-:B------:R-:W-:Y:S01]  /*9c50*/  FFMA.FTZ R9, R9, c[0x0][0x23c], -R149.reuse ;  /* 0x00008f0009097a23 */ /* 0x100fe20000010895 */
[----:B------:R4:W-:Y:S01]  /*9c60*/  MUFU.EX2 R199, R4 ;  /* 0x0000000400c77308 */ /* 0x0009e20000000800 */
[--C-:B------:R-:W-:Y:S02]  /*9c70*/  FFMA.FTZ R20, R20, c[0x0][0x23c], -R149.reuse ;  /* 0x00008f0014147a23 */ /* 0x100fe40000010895 */
[--C-:B------:R-:W-:Y:S02]  /*9c80*/  FFMA.FTZ R21, R21, c[0x0][0x23c], -R149.reuse ;  /* 0x00008f0015157a23 */ /* 0x100fe40000010895 */
[--C-:B------:R-:W-:Y:S02]  /*9c90*/  FFMA.FTZ R24, R24, c[0x0][0x23c], -R149.reuse ;  /* 0x00008f0018187a23 */ /* 0x100fe40000010895 */
[--C-:B------:R-:W-:Y:S02]  /*9ca0*/  FFMA.FTZ R25, R25, c[0x0][0x23c], -R149.reuse ;  /* 0x00008f0019197a23 */ /* 0x100fe40000010895 */
[--C-:B------:R-:W-:Y:S01]  /*9cb0*/  FFMA.FTZ R28, R28, c[0x0][0x23c], -R149.reuse ;  /* 0x00008f001c1c7a23 */ /* 0x100fe20000010895 */
[----:B------:R5:W-:Y:S01]  /*9cc0*/  MUFU.EX2 R195, R8 ;  /* 0x0000000800c37308 */ /* 0x000be20000000800 */
[--C-:B------:R-:W-:Y:S02]  /*9cd0*/  FFMA.FTZ R29, R29, c[0x0][0x23c], -R149.reuse ;  /* 0x00008f001d1d7a23 */ /* 0x100fe40000010895 */
[C---:B--2---:R-:W-:Y:S02]  /*9ce0*/  FADD.FTZ R0, -R3.reuse, R150 ;  /* 0x0000009603007221 */ /* 0x044fe40000010100 */
[----:B------:R-:W-:Y:S02]  /*9cf0*/  FMUL.FTZ R150, R3, c[0x0][0x23c] ;  /* 0x00008f0003967a20 */ /* 0x000fe40000410000 */
[----:B------:R-:W-:Y:S02]  /*9d00*/  FMUL.FTZ R0, R0, c[0x0][0x23c] ;  /* 0x00008f0000007a20 */ /* 0x000fe40000410000 */
[----:B---3--:R-:W-:Y:S01]  /*9d10*/  FMUL.FTZ R36, R2, R36 ;  /* 0x0000002402247220 */ /* 0x008fe20000410000 */
[----:B------:R-:W-:Y:S01]  /*9d20*/  FSEL R150, R150, RZ, P1 ;  /* 0x000000ff96967208 */ /* 0x000fe20000800000 */
[----:B------:R2:W-:Y:S01]  /*9d30*/  MUFU.EX2 R194, R9 ;  /* 0x0000000900c27308 */ /* 0x0005e20000000800 */
[C---:B------:R-:W-:Y:S02]  /*9d40*/  FMUL.FTZ R37, R2.reuse, R37 ;  /* 0x0000002502257220 */ /* 0x040fe40000410000 */
[----:B----4-:R-:W-:Y:S02]  /*9d50*/  FMUL.FTZ R4, R2, R152 ;  /* 0x0000009802047220 */ /* 0x010fe40000410000 */
[--C-:B------:R-:W-:Y:S02]  /*9d60*/  FFMA.FTZ R6, R6, c[0x0][0x23c], -R150.reuse ;  /* 0x00008f0006067a23 */ /* 0x100fe40000010896 */
[--C-:B------:R-:W-:Y:S02]  /*9d70*/  FFMA.FTZ R7, R7, c[0x0][0x23c], -R150.reuse ;  /* 0x00008f0007077a23 */ /* 0x100fe40000010896 */
[--C-:B------:R-:W-:Y:S01]  /*9d80*/  FFMA.FTZ R10, R10, c[0x0][0x23c], -R150.reuse ;  /* 0x00008f000a0a7a23 */ /* 0x100fe20000010896 */
[----:B------:R-:W3:Y:S01]  /*9d90*/  MUFU.EX2 R0, R0 ;  /* 0x0000000000007308 */ /* 0x000ee20000000800 */
[--C-:B------:R-:W-:Y:S02]  /*9da0*/  FFMA.FTZ R11, R11, c[0x0][0x23c], -R150.reuse ;  /* 0x00008f000b0b7a23 */ /* 0x100fe40000010896 */
[C---:B-----5:R-:W-:Y:S02]  /*9db0*/  FMUL.FTZ R8, R2.reuse, R156 ;  /* 0x0000009c02087220 */ /* 0x060fe40000410000 */
[C---:B------:R-:W-:Y:S02]  /*9dc0*/  FMUL.FTZ R40, R2.reuse, R40 ;  /* 0x0000002802287220 */ /* 0x040fe40000410000 */
[C---:B------:R-:W-:Y:S02]  /*9dd0*/  FMUL.FTZ R41, R2.reuse, R41 ;  /* 0x0000002902297220 */ /* 0x040fe40000410000 */
[C---:B------:R-:W-:Y:S01]  /*9de0*/  FMUL.FTZ R44, R2.reuse, R44 ;  /* 0x0000002c022c7220 */ /* 0x040fe20000410000 */
[----:B------:R4:W-:Y:S01]  /*9df0*/  MUFU.EX2 R193, R10 ;  /* 0x0000000a00c17308 */ /* 0x0009e20000000800 */
[----:B------:R-:W-:Y:S02]  /*9e00*/  FMUL.FTZ R45, R2, R45 ;  /* 0x0000002d022d7220 */ /* 0x000fe40000410000 */
[--C-:B------:R-:W-:Y:S02]  /*9e10*/  FFMA.FTZ R22, R22, c[0x0][0x23c], -R150.reuse ;  /* 0x00008f0016167a23 */ /* 0x100fe40000010896 */
[----:B--2---:R-:W-:Y:S02]  /*9e20*/  FMUL.FTZ R9, R2, R157 ;  /* 0x0000009d02097220 */ /* 0x004fe40000410000 */
[--C-:B------:R-:W-:Y:S02]  /*9e30*/  FFMA.FTZ R23, R23, c[0x0][0x23c], -R150.reuse ;  /* 0x00008f0017177a23 */ /* 0x100fe40000010896 */
[--C-:B------:R-:W-:Y:S01]  /*9e40*/  FFMA.FTZ R26, R26, c[0x0][0x23c], -R150.reuse ;  /* 0x00008f001a1a7a23 */ /* 0x100fe20000010896 */
[----:B------:R2:W-:Y:S01]  /*9e50*/  MUFU.EX2 R192, R11 ;  /* 0x0000000b00c07308 */ /* 0x0005e20000000800 */
[--C-:B------:R-:W-:Y:S02]  /*9e60*/  FFMA.FTZ R30, R30, c[0x0][0x23c], -R150.reuse ;  /* 0x00008f001e1e7a23 */ /* 0x100fe40000010896 */
[--C-:B------:R-:W-:Y:S02]  /*9e70*/  FFMA.FTZ R31, R31, c[0x0][0x23c], -R150.reuse ;  /* 0x00008f001f1f7a23 */ /* 0x100fe40000010896 */
[C---:B---3--:R-:W-:Y:S02]  /*9e80*/  FMUL.FTZ R38, R0.reuse, R38 ;  /* 0x0000002600267220 */ /* 0x048fe40000410000 */
[C---:B------:R-:W-:Y:S02]  /*9e90*/  FMUL.FTZ R39, R0.reuse, R39 ;  /* 0x0000002700277220 */ /* 0x040fe40000410000 */
[C---:B------:R-:W-:Y:S01]  /*9ea0*/  FMUL.FTZ R42, R0.reuse, R42 ;  /* 0x0000002a002a7220 */ /* 0x040fe20000410000 */
[----:B------:R-:W3:Y:S01]  /*9eb0*/  MUFU.EX2 R198, R5 ;  /* 0x0000000500c67308 */ /* 0x000ee20000000800 */
[C---:B------:R-:W-:Y:S02]  /*9ec0*/  FMUL.FTZ R43, R0.reuse, R43 ;  /* 0x0000002b002b7220 */ /* 0x040fe40000410000 */
[C---:B------:R-:W-:Y:S02]  /*9ed0*/  FMUL.FTZ R46, R0.reuse, R46 ;  /* 0x0000002e002e7220 */ /* 0x040fe40000410000 */
[C---:B----4-:R-:W-:Y:S02]  /*9ee0*/  FMUL.FTZ R10, R0.reuse, R158 ;  /* 0x0000009e000a7220 */ /* 0x050fe40000410000 */
[----:B------:R-:W-:Y:S02]  /*9ef0*/  FMUL.FTZ R47, R0, R47 ;  /* 0x0000002f002f7220 */ /* 0x000fe40000410000 */
[--C-:B------:R-:W-:Y:S01]  /*9f00*/  FFMA.FTZ R32, R32, c[0x0][0x23c], -R149.reuse ;  /* 0x00008f0020207a23 */ /* 0x100fe20000010895 */
[----:B------:R4:W-:Y:S01]  /*9f10*/  MUFU.EX2 R197, R6 ;  /* 0x0000000600c57308 */ /* 0x0009e20000000800 */
[--C-:B------:R-:W-:Y:S02]  /*9f20*/  FFMA.FTZ R34, R34, c[0x0][0x23c], -R150.reuse ;  /* 0x00008f0022227a23 */ /* 0x100fe40000010896 */
[----:B------:R-:W-:Y:S02]  /*9f30*/  FMUL.FTZ R48, R2, R48 ;  /* 0x0000003002307220 */ /* 0x000fe40000410000 */
[----:B--2---:R-:W-:Y:S02]  /*9f40*/  FMUL.FTZ R11, R0, R159 ;  /* 0x0000009f000b7220 */ /* 0x004fe40000410000 */
[----:B------:R-:W2:Y:S01]  /*9f50*/  LDSM.16.MT88.4 R156, [R206+0x10000] ;  /* 0x01000000ce9c783b */ /* 0x000ea20000004200 */
[----:B------:R-:W-:Y:S02]  /*9f60*/  FMUL.FTZ R49, R2, R49 ;  /* 0x0000003102317220 */ /* 0x000fe40000410000 */
[----:B------:R-:W5:Y:S01]  /*9f70*/  MUFU.EX2 R196, R7 ;  /* 0x0000000700c47308 */ /* 0x000f620000000800 */
[C---:B------:R-:W-:Y:S02]  /*9f80*/  FMUL.FTZ R50, R0.reuse, R50 ;  /* 0x0000003200327220 */ /* 0x040fe40000410000 */
[----:B------:R-:W-:Y:S01]  /*9f90*/  FMUL.FTZ R51, R0, R51 ;  /* 0x0000003300337220 */ /* 0x000fe20000410000 */
[----:B---3--:R-:W-:Y:S01]  /*9fa0*/  F2FP.PACK_AB R152, R198, R199 ;  /* 0x000000c7c698723e */ /* 0x008fe200000000ff */
[C---:B------:R-:W-:Y:S02]  /*9fb0*/  FMUL.FTZ R5, R2.reuse, R153 ;  /* 0x0000009902057220 */ /* 0x040fe40000410000 */
[C---:B------:R-:W-:Y:S02]  /*9fc0*/  FMUL.FTZ R52, R2.reuse, R52 ;  /* 0x0000003402347220 */ /* 0x040fe40000410000 */
[----:B------:R-:W-:Y:S02]  /*9fd0*/  FMUL.FTZ R53, R2, R53 ;  /* 0x0000003502357220 */ /* 0x000fe40000410000 */
[C---:B------:R-:W-:Y:S02]  /*9fe0*/  FMUL.FTZ R54, R0.reuse, R54 ;  /* 0x0000003600367220 */ /* 0x040fe40000410000 */
[C---:B------:R-:W-:Y:S02]  /*9ff0*/  FMUL.FTZ R55, R0.reuse, R55 ;  /* 0x0000003700377220 */ /* 0x040fe40000410000 */
[----:B----4-:R-:W-:Y:S01]  /*a000*/  FMUL.FTZ R6, R0, R154 ;  /* 0x0000009a00067220 */ /* 0x010fe20000410000 */
[----:B------:R-:W-:Y:S01]  /*a010*/  F2FP.PACK_AB R154, R194, R195 ;  /* 0x000000c3c29a723e */ /* 0x000fe200000000ff */
[C---:B------:R-:W-:Y:S02]  /*a020*/  FMUL.FTZ R56, R2.reuse, R56 ;  /* 0x0000003802387220 */ /* 0x040fe40000410000 */
[----:B------:R-:W-:Y:S02]  /*a030*/  FMUL.FTZ R57, R2, R57 ;  /* 0x0000003902397220 */ /* 0x000fe40000410000 */
[C---:B------:R-:W-:Y:S02]  /*a040*/  FMUL.FTZ R58, R0.reuse, R58 ;  /* 0x0000003a003a7220 */ /* 0x040fe40000410000 */
[----:B------:R-:W-:Y:S01]  /*a050*/  FMUL.FTZ R59, R0, R59 ;  /* 0x0000003b003b7220 */ /* 0x000fe20000410000 */
[----:B-----5:R-:W-:Y:S01]  /*a060*/  F2FP.PACK_AB R153, R196, R197 ;  /* 0x000000c5c499723e */ /* 0x020fe200000000ff */
[----:B------:R-:W-:Y:S01]  /*a070*/  FMUL.FTZ R7, R0, R155 ;  /* 0x0000009b00077220 */ /* 0x000fe20000410000 */
[----:B------:R-:W-:Y:S01]  /*a080*/  F2FP.PACK_AB R155, R192, R193 ;  /* 0x000000c1c09b723e */ /* 0x000fe200000000ff */
[C---:B------:R-:W-:Y:S02]  /*a090*/  FMUL.FTZ R60, R2.reuse, R60 ;  /* 0x0000003c023c7220 */ /* 0x040fe40000410000 */
[----:B------:R-:W-:Y:S02]  /*a0a0*/  FMUL.FTZ R61, R2, R61 ;  /* 0x0000003d023d7220 */ /* 0x000fe40000410000 */
[C---:B------:R-:W-:Y:S02]  /*a0b0*/  FMUL.FTZ R62, R0.reuse, R62 ;  /* 0x0000003e003e7220 */ /* 0x040fe40000410000 */
        /* <DEDUP_REMOVED lines=14> */
[C---:B------:R-:W-:Y:S04]  /*a1a0*/  HMMA.16816.F32 R44, R152.reuse, R176, R44 ;  /* 0x000000b0982c723c */ /* 0x040fe8000000182c */
[----:B------:R-:W-:Y:S02]  /*a1b0*/  FMUL.FTZ R71, R0, R71 ;  /* 0x0000004700477220 */ /* 0x000fe40000410000 */
[C---:B------:R-:W-:Y:S02]  /*a1c0*/  FMUL.FTZ R72, R2.reuse, R72 ;  /* 0x0000004802487220 */ /* 0x040fe40000410000 */
[C---:B------:R-:W-:Y:S01]  /*a1d0*/  HMMA.16816.F32 R48, R152.reuse, R178, R48 ;  /* 0x000000b29830723c */ /* 0x040fe20000001830 */
[----:B------:R-:W-:Y:S03]  /*a1e0*/  LDSM.16.MT88.4 R176, [R205+0x12800] ;  /* 0x01280000cdb0783b */ /* 0x000fe60000004200 */
        /* <DEDUP_REMOVED lines=9> */
[C---:B-1----:R-:W-:Y:S04]  /*a280*/  HMMA.16816.F32 R60, R152.reuse, R168, R60 ;  /* 0x000000a8983c723c */ /* 0x042fe8000000183c */
[----:B------:R-:W-:Y:S02]  /*a290*/  FMUL.FTZ R79, R0, R79 ;  /* 0x0000004f004f7220 */ /* 0x000fe40000410000 */
[C---:B------:R-:W-:Y:S02]  /*a2a0*/  FMUL.FTZ R80, R2.reuse, R80 ;  /* 0x0000005002507220 */ /* 0x040fe40000410000 */
[C---:B------:R-:W-:Y:S01]  /*a2b0*/  HMMA.16816.F32 R64, R152.reuse, R170, R64 ;  /* 0x000000aa9840723c */ /* 0x040fe20000001840 */
[----:B------:R-:W1:Y:S03]  /*a2c0*/  LDSM.16.MT88.4 R168, [R206+0x12000] ;  /* 0x01200000cea8783b */ /* 0x000e660000004200 */
        /* <DEDUP_REMOVED lines=10> */
[C---:B--2---:R-:W-:Y:S03]  /*a370*/  HMMA.16816.F32 R76, R152.reuse, R156, R76 ;  /* 0x0000009c984c723c */ /* 0x044fe6000000184c */
[C---:B------:R-:W-:Y:S02]  /*a380*/  FMUL.FTZ R88, R2.reuse, R88 ;  /* 0x0000005802587220 */ /* 0x040fe40000410000 */
[----:B------:R-:W-:Y:S02]  /*a390*/  FMUL.FTZ R89, R2, R89 ;  /* 0x0000005902597220 */ /* 0x000fe40000410000 */
[C---:B------:R-:W-:Y:S01]  /*a3a0*/  FMUL.FTZ R90, R0.reuse, R90 ;  /* 0x0000005a005a7220 */ /* 0x040fe20000410000 */
        /* <DEDUP_REMOVED lines=11> */
[----:B------:R-:W-:Y:S03]  /*a460*/  FMUL.FTZ R97, R2, R97 ;  /* 0x0000006102617220 */ /* 0x000fe60000410000 */
[C---:B---3--:R-:W-:Y:S03]  /*a470*/  HMMA.16816.F32 R92, R152.reuse, R172, R92 ;  /* 0x000000ac985c723c */ /* 0x048fe6000000185c */
[C---:B------:R-:W-:Y:S02]  /*a480*/  FMUL.FTZ R98, R0.reuse, R98 ;  /* 0x0000006200627220 */ /* 0x040fe40000410000 */
[----:B------:R-:W-:Y:S02]  /*a490*/  FMUL.FTZ R99, R0, R99 ;  /* 0x0000006300637220 */ /* 0x000fe40000410000 */
[C---:B------:R-:W-:Y:S02]  /*a4a0*/  FMUL.FTZ R100, R2.reuse, R100 ;  /* 0x0000006402647220 */ /* 0x040fe40000410000 */
[----:B------:R-:W-:Y:S03]  /*a4b0*/  FMUL.FTZ R101, R2, R101 ;  /* 0x0000006502657220 */ /* 0x000fe60000410000 */
[C---:B------:R-:W-:Y:S01]  /*a4c0*/  HMMA.16816.F32 R96, R152.reuse, R174, R96 ;  /* 0x000000ae9860723c */ /* 0x040fe20000001860 */
[----:B------:R-:W3:Y:S02]  /*a4d0*/  LDSM.16.MT88.4 R172, [R206+0x14000] ;  /* 0x01400000ceac783b */ /* 0x000ee40000004200 */
[C---:B------:R-:W-:Y:S02]  /*a4e0*/  FMUL.FTZ R102, R0.reuse, R102 ;  /* 0x0000006600667220 */ /* 0x040fe40000410000 */
[----:B------:R-:W-:Y:S02]  /*a4f0*/  FMUL.FTZ R103, R0, R103 ;  /* 0x0000006700677220 */ /* 0x000fe40000410000 */
[C---:B------:R-:W-:Y:S02]  /*a500*/  FMUL.FTZ R104, R2.reuse, R104 ;  /* 0x0000006802687220 */ /* 0x040fe40000410000 */
[----:B------:R-:W-:Y:S03]  /*a510*/  FMUL.FTZ R105, R2, R105 ;  /* 0x0000006902697220 */ /* 0x000fe60000410000 */
[C---:B--2---:R-:W-:Y:S03]  /*a520*/  HMMA.16816.F32 R100, R152.reuse, R156, R100 ;  /* 0x0000009c9864723c */ /* 0x044fe60000001864 */
[C---:B------:R-:W-:Y:S02]  /*a530*/  FMUL.FTZ R106, R0.reuse, R106 ;  /* 0x0000006a006a7220 */ /* 0x040fe40000410000 */
[----:B------:R-:W-:Y:S02]  /*a540*/  FMUL.FTZ R107, R0, R107 ;  /* 0x0000006b006b7220 */ /* 0x000fe40000410000 */
[C---:B------:R-:W-:Y:S02]  /*a550*/  FMUL.FTZ R108, R2.reuse, R108 ;  /* 0x0000006c026c7220 */ /* 0x040fe40000410000 */
[----:B------:R-:W-:Y:S03]  /*a560*/  FMUL.FTZ R109, R2, R109 ;  /* 0x0000006d026d7220 */ /* 0x000fe60000410000 */
[C---:B------:R-:W-:Y:S01]  /*a570*/  HMMA.16816.F32 R104, R152.reuse, R158, R104 ;  /* 0x0000009e9868723c */ /* 0x040fe20000001868 */
[----:B------:R-:W2:Y:S02]  /*a580*/  LDSM.16.MT88.4 R156, [R204+0x16000] ;  /* 0x01600000cc9c783b */ /* 0x000ea40000004200 */
[C---:B------:R-:W-:Y:S02]  /*a590*/  FMUL.FTZ R110, R0.reuse, R110 ;  /* 0x0000006e006e7220 */ /* 0x040fe40000410000 */
[----:B------:R-:W-:Y:S02]  /*a5a0*/  FMUL.FTZ R111, R0, R111 ;  /* 0x0000006f006f7220 */ /* 0x000fe40000410000 */
[C---:B------:R-:W-:Y:S02]  /*a5b0*/  FMUL.FTZ R112, R2.reuse, R112 ;  /* 0x0000007002707220 */ /* 0x040fe40000410000 */
[----:B------:R-:W-:Y:S03]  /*a5c0*/  FMUL.FTZ R113, R2, R113 ;  /* 0x0000007102717220 */ /* 0x000fe60000410000 */
[C---:B-1----:R-:W-:Y:S03]  /*a5d0*/  HMMA.16816.F32 R108, R152.reuse, R168, R108 ;  /* 0x000000a8986c723c */ /* 0x042fe6000000186c */
[C---:B------:R-:W-:Y:S02]  /*a5e0*/  FMUL.FTZ R114, R0.reuse, R114 ;  /* 0x0000007200727220 */ /* 0x040fe40000410000 */
[----:B------:R-:W-:Y:S02]  /*a5f0*/  FMUL.FTZ R115, R0, R115 ;  /* 0x0000007300737220 */ /* 0x000fe40000410000 */
[C---:B------:R-:W-:Y:S02]  /*a600*/  FMUL.FTZ R116, R2.reuse, R116 ;  /* 0x0000007402747220 */ /* 0x040fe40000410000 */
[----:B------:R-:W-:Y:S03]  /*a610*/  FMUL.FTZ R117, R2, R117 ;  /* 0x0000007502757220 */ /* 0x000fe60000410000 */
[C---:B------:R-:W-:Y:S01]  /*a620*/  HMMA.16816.F32 R112, R152.reuse, R170, R112 ;  /* 0x000000aa9870723c */ /* 0x040fe20000001870 */
[----:B------:R-:W1:Y:S02]  /*a630*/  LDSM.16.MT88.4 R168, [R205+0x16000] ;  /* 0x01600000cda8783b */ /* 0x000e640000004200 */
[C---:B------:R-:W-:Y:S02]  /*a640*/  FMUL.FTZ R118, R0.reuse, R118 ;  /* 0x0000007600767220 */ /* 0x040fe40000410000 */
[----:B------:R-:W-:Y:S02]  /*a650*/  FMUL.FTZ R119, R0, R119 ;  /* 0x0000007700777220 */ /* 0x000fe40000410000 */
[C---:B------:R-:W-:Y:S02]  /*a660*/  FMUL.FTZ R120, R2.reuse, R120 ;  /* 0x0000007802787220 */ /* 0x040fe40000410000 */
[----:B------:R-:W-:Y:S03]  /*a670*/  FMUL.FTZ R121, R2, R121 ;  /* 0x0000007902797220 */ /* 0x000fe60000410000 */
[C---:B---3--:R-:W-:Y:S03]  /*a680*/  HMMA.16816.F32 R116, R152.reuse, R172, R116 ;  /* 0x000000ac9874723c */ /* 0x048fe60000001874 */
[C---:B------:R-:W-:Y:S02]  /*a690*/  FMUL.FTZ R122, R0.reuse, R122 ;  /* 0x0000007a007a7220 */ /* 0x040fe40000410000 */
[----:B------:R-:W-:Y:S02]  /*a6a0*/  FMUL.FTZ R123, R0, R123 ;  /* 0x0000007b007b7220 */ /* 0x000fe40000410000 */
[--C-:B------:R-:W-:Y:S02]  /*a6b0*/  FFMA.FTZ R12, R12, c[0x0][0x23c], -R149.reuse ;  /* 0x00008f000c0c7a23 */ /* 0x100fe40000010895 */
[--C-:B------:R-:W-:Y:S02]  /*a6c0*/  FFMA.FTZ R13, R13, c[0x0][0x23c], -R149.reuse ;  /* 0x00008f000d0d7a23 */ /* 0x100fe40000010895 */
[----:B------:R3:W-:Y:S01]  /*a6d0*/  MUFU.EX2 R191, R12 ;  /* 0x0000000c00bf7308 */ /* 0x0007e20000000800 */
[C---:B------:R-:W-:Y:S01]  /*a6e0*/  HMMA.16816.F32 R120, R152.reuse, R174, R120 ;  /* 0x000000ae9878723c */ /* 0x040fe20000001878 */
[----:B------:R-:W4:Y:S02]  /*a6f0*/  LDSM.16.MT88.4 R172, [R207+0x16000] ;  /* 0x01600000cfac783b */ /* 0x000f240000004200 */
[--C-:B------:R-:W-:Y:S02]  /*a700*/  FFMA.FTZ R14, R14, c[0x0][0x23c], -R150.reuse ;  /* 0x00008f000e0e7a23 */ /* 0x100fe40000010896 */
[--C-:B------:R-:W-:Y:S02]  /*a710*/  FFMA.FTZ R15, R15, c[0x0][0x23c], -R150.reuse ;  /* 0x00008f000f0f7a23 */ /* 0x100fe40000010896 */
[C---:B------:R-:W-:Y:S02]  /*a720*/  FMUL.FTZ R124, R2.reuse, R124 ;  /* 0x0000007c027c7220 */ /* 0x040fe40000410000 */
[----:B------:R-:W-:Y:S01]  /*a730*/  FMUL.FTZ R125, R2, R125 ;  /* 0x0000007d027d7220 */ /* 0x000fe20000410000 */
[----:B------:R5:W1:Y:S02]  /*a740*/  MUFU.EX2 R190, R13 ;  /* 0x0000000d00be7308 */ /* 0x000a640000000800 */
[C---:B------:R-:W-:Y:S02]  /*a750*/  FMUL.FTZ R126, R0.reuse, R126 ;  /* 0x0000007e007e7220 */ /* 0x040fe40000410000 */
[----:B------:R-:W-:Y:S02]  /*a760*/  FMUL.FTZ R127, R0, R127 ;  /* 0x0000007f007f7220 */ /* 0x000fe40000410000 */
[C---:B------:R-:W-:Y:S02]  /*a770*/  FMUL.FTZ R128, R2.reuse, R128 ;  /* 0x0000008002807220 */ /* 0x040fe40000410000 */
[----:B------:R-:W-:Y:S02]  /*a780*/  FMUL.FTZ R129, R2, R129 ;  /* 0x0000008102817220 */ /* 0x000fe40000410000 */
[----:B------:R1:W-:Y:S01]  /*a790*/  MUFU.EX2 R189, R14 ;  /* 0x0000000e00bd7308 */ /* 0x0003e20000000800 */
[C---:B--2---:R-:W-:Y:S03]  /*a7a0*/  HMMA.16816.F32 R124, R152.reuse, R156, R124 ;  /* 0x0000009c987c723c */ /* 0x044fe6000000187c */
[C---:B------:R-:W-:Y:S02]  /*a7b0*/  FMUL.FTZ R130, R0.reuse, R130 ;  /* 0x0000008200827220 */ /* 0x040fe40000410000 */
[----:B------:R-:W-:Y:S02]  /*a7c0*/  FMUL.FTZ R131, R0, R131 ;  /* 0x0000008300837220 */ /* 0x000fe40000410000 */
[C---:B---3--:R-:W-:Y:S02]  /*a7d0*/  FMUL.FTZ R12, R2.reuse, R160 ;  /* 0x000000a0020c7220 */ /* 0x048fe40000410000 */
[----:B------:R2:W3:Y:S03]  /*a7e0*/  MUFU.EX2 R188, R15 ;  /* 0x0000000f00bc7308 */ /* 0x0004e60000000800 */
[C---:B------:R-:W-:Y:S01]  /*a7f0*/  HMMA.16816.F32 R128, R152.reuse, R158, R128 ;  /* 0x0000009e9880723c */ /* 0x040fe20000001880 */
[----:B------:R-:W3:Y:S02]  /*a800*/  LDSM.16.MT88.4 R156, [R206+0x16000] ;  /* 0x01600000ce9c783b */ /* 0x000ee40000004200 */
[C---:B------:R-:W-:Y:S02]  /*a810*/  FMUL.FTZ R132, R2.reuse, R132 ;  /* 0x0000008402847220 */ /* 0x040fe40000410000 */
[----:B------:R-:W-:Y:S02]  /*a820*/  FMUL.FTZ R133, R2, R133 ;  /* 0x0000008502857220 */ /* 0x000fe40000410000 */
[C---:B------:R-:W-:Y:S02]  /*a830*/  FMUL.FTZ R134, R0.reuse, R134 ;  /* 0x0000008600867220 */ /* 0x040fe40000410000 */
[----:B------:R-:W-:Y:S03]  /*a840*/  FMUL.FTZ R135, R0, R135 ;  /* 0x0000008700877220 */ /* 0x000fe60000410000 */
[--C-:B------:R-:W-:Y:S02]  /*a850*/  FFMA.FTZ R16, R16, c[0x0][0x23c], -R149.reuse ;  /* 0x00008f0010107a23 */ /* 0x100fe40000010895 */
[--C-:B------:R-:W-:Y:S02]  /*a860*/  FFMA.FTZ R17, R17, c[0x0][0x23c], -R149.reuse ;  /* 0x00008f0011117a23 */ /* 0x100fe40000010895 */
[C---:B-1----:R-:W-:Y:S01]  /*a870*/  HMMA.16816.F32 R132, R152.reuse, R168, R132 ;  /* 0x000000a89884723c */ /* 0x042fe20000001884 */
[----:B------:R1:W-:Y:S02]  /*a880*/  MUFU.EX2 R187, R16 ;  /* 0x0000001000bb7308 */ /* 0x0003e40000000800 */
[--C-:B------:R-:W-:Y:S02]  /*a890*/  FFMA.FTZ R18, R18, c[0x0][0x23c], -R150.reuse ;  /* 0x00008f0012127a23 */ /* 0x100fe40000010896 */
[----:B------:R-:W-:Y:S02]  /*a8a0*/  FFMA.FTZ R19, R19, c[0x0][0x23c], -R150 ;  /* 0x00008f0013137a23 */ /* 0x000fe40000010896 */
[----:B-----5:R-:W-:Y:S02]  /*a8b0*/  FMUL.FTZ R13, R2, R161 ;  /* 0x000000a1020d7220 */ /* 0x020fe40000410000 */
[C---:B------:R-:W-:Y:S02]  /*a8c0*/  FMUL.FTZ R14, R0.reuse, R162 ;  /* 0x000000a2000e7220 */ /* 0x040fe40000410000 */
[----:B------:R5:W3:Y:S01]  /*a8d0*/  MUFU.EX2 R186, R17 ;  /* 0x0000001100ba7308 */ /* 0x000ae20000000800 */
[----:B--2---:R-:W-:Y:S02]  /*a8e0*/  FMUL.FTZ R15, R0, R163 ;  /* 0x000000a3000f7220 */ /* 0x004fe40000410000 */
[----:B------:R-:W2:Y:S01]  /*a8f0*/  LDSM.16.MT88.4 R160, [R204+0x10800] ;  /* 0x01080000cca0783b */ /* 0x000ea20000004200 */
[----:B------:R-:W-:Y:S02]  /*a900*/  FFMA.FTZ R149, R33, c[0x0][0x23c], -R149 ;  /* 0x00008f0021957a23 */ /* 0x000fe40000010895 */
[C---:B------:R-:W-:Y:S02]  /*a910*/  FMUL.FTZ R136, R2.reuse, R136 ;  /* 0x0000008802887220 */ /* 0x040fe40000410000 */
[C---:B------:R-:W-:Y:S02]  /*a920*/  HMMA.16816.F32 R12, R152.reuse, R170, R12 ;  /* 0x000000aa980c723c */ /* 0x040fe4000000180c */
[----:B------:R3:W-:Y:S01]  /*a930*/  MUFU.EX2 R185, R18 ;  /* 0x0000001200b97308 */ /* 0x0007e20000000800 */
[----:B------:R-:W-:Y:S01]  /*a940*/  FMUL.FTZ R137, R2, R137 ;  /* 0x0000008902897220 */ /* 0x000fe20000410000 */
[----:B------:R-:W-:Y:S01]  /*a950*/  LDSM.16.MT88.4 R168, [R207+0x10800] ;  /* 0x01080000cfa8783b */ /* 0x000fe20000004200 */
[C---:B------:R-:W-:Y:S02]  /*a960*/  FMUL.FTZ R138, R0.reuse, R138 ;  /* 0x0000008a008a7220 */ /* 0x040fe40000410000 */
[----:B------:R-:W-:Y:S02]  /*a970*/  FMUL.FTZ R139, R0, R139 ;  /* 0x0000008b008b7220 */ /* 0x000fe40000410000 */
[C---:B-1----:R-:W-:Y:S03]  /*a980*/  FMUL.FTZ R16, R2.reuse, R164 ;  /* 0x000000a402107220 */ /* 0x042fe60000410000 */
[----:B------:R1:W1:Y:S01]  /*a990*/  MUFU.EX2 R184, R19 ;  /* 0x0000001300b87308 */ /* 0x0002620000000800 */
[C---:B------:R-:W-:Y:S01]  /*a9a0*/  FMUL.FTZ R140, R2.reuse, R140 ;  /* 0x0000008c028c7220 */ /* 0x040fe20000410000 */
[C---:B----4-:R-:W-:Y:S03]  /*a9b0*/  HMMA.16816.F32 R136, R152.reuse, R172, R136 ;  /* 0x000000ac9888723c */ /* 0x050fe60000001888 */
[----:B------:R-:W-:Y:S02]  /*a9c0*/  FMUL.FTZ R141, R2, R141 ;  /* 0x0000008d028d7220 */ /* 0x000fe40000410000 */
[C---:B------:R-:W-:Y:S02]  /*a9d0*/  FMUL.FTZ R142, R0.reuse, R142 ;  /* 0x0000008e008e7220 */ /* 0x040fe40000410000 */
[----:B------:R-:W-:Y:S02]  /*a9e0*/  FMUL.FTZ R143, R0, R143 ;  /* 0x0000008f008f7220 */ /* 0x000fe40000410000 */
[----:B-----5:R-:W-:Y:S03]  /*a9f0*/  FMUL.FTZ R17, R2, R165 ;  /* 0x000000a502117220 */ /* 0x020fe60000410000 */
[----:B---3--:R-:W-:Y:S02]  /*aa00*/  FMUL.FTZ R18, R0, R166 ;  /* 0x000000a600127220 */ /* 0x008fe40000410000 */
[C---:B------:R-:W-:Y:S01]  /*aa10*/  HMMA.16816.F32 R140, R152.reuse, R174, R140 ;  /* 0x000000ae988c723c */ /* 0x040fe2000000188c */
[----:B------:R-:W-:Y:S02]  /*aa20*/  LDSM.16.MT88.4 R172, [R204+0x12800] ;  /* 0x01280000ccac783b */ /* 0x000fe40000004200 */
[C---:B------:R-:W-:Y:S02]  /*aa30*/  FMUL.FTZ R144, R2.reuse, R144 ;  /* 0x0000009002907220 */ /* 0x040fe40000410000 */
[----:B------:R-:W-:Y:S02]  /*aa40*/  FMUL.FTZ R145, R2, R145 ;  /* 0x0000009102917220 */ /* 0x000fe40000410000 */
[C---:B------:R-:W-:Y:S02]  /*aa50*/  FMUL.FTZ R146, R0.reuse, R146 ;  /* 0x0000009200927220 */ /* 0x040fe40000410000 */
[C---:B-1----:R-:W-:Y:S02]  /*aa60*/  FMUL.FTZ R19, R0.reuse, R167 ;  /* 0x000000a700137220 */ /* 0x042fe40000410000 */
[----:B------:R-:W1:Y:S01]  /*aa70*/  LDSM.16.MT88.4 R164, [R205+0x10800] ;  /* 0x01080000cda4783b */ /* 0x000e620000004200 */
[----:B------:R-:W-:Y:S02]  /*aa80*/  FMUL.FTZ R147, R0, R147 ;  /* 0x0000009300937220 */ /* 0x000fe40000410000 */
[----:B------:R-:W-:Y:S02]  /*aa90*/  FFMA.FTZ R2, R2, R243, R199 ;  /* 0x000000f302027223 */ /* 0x000fe400000100c7 */
[C---:B------:R-:W-:Y:S03]  /*aaa0*/  HMMA.16816.F32 R16, R152.reuse, R156, R16 ;  /* 0x0000009c9810723c */ /* 0x040fe60000001810 */
[----:B------:R-:W-:Y:S02]  /*aab0*/  FFMA.FTZ R0, R0, R244, R197 ;  /* 0x000000f400007223 */ /* 0x000fe400000100c5 */
[----:B------:R-:W-:Y:S02]  /*aac0*/  FADD.FTZ R2, R198, R2 ;  /* 0x00000002c6027221 */ /* 0x000fe40000010000 */
[----:B------:R-:W-:Y:S01]  /*aad0*/  FADD.FTZ R0, R196, R0 ;  /* 0x00000000c4007221 */ /* 0x000fe20000010000 */
[----:B------:R-:W-:Y:S01]  /*aae0*/  HMMA.16816.F32 R144, R152, R158, R144 ;  /* 0x0000009e9890723c */ /* 0x000fe20000001890 */
[----:B------:R-:W3:Y:S03]  /*aaf0*/  LDSM.16.MT88.4 R156, [R206+0x10800] ;  /* 0x01080000ce9c783b */ /* 0x000ee60000004200 */
[----:B------:R-:W-:Y:S02]  /*ab00*/  FADD.FTZ R2, R195, R2 ;  /* 0x00000002c3027221 */ /* 0x000fe40000010000 */
[----:B------:R-:W-:Y:S01]  /*ab10*/  FADD.FTZ R0, R193, R0 ;  /* 0x00000000c1007221 */ /* 0x000fe20000010000 */
        /* <DEDUP_REMOVED lines=9> */
[C---:B--2---:R-:W-:Y:S03]  /*abb0*/  HMMA.16816.F32 R4, R152.reuse, R160, R4 ;  /* 0x000000a09804723c */ /* 0x044fe60000001804 */
[----:B------:R-:W-:Y:S02]  /*abc0*/  FADD.FTZ R0, R188, R0 ;  /* 0x00000000bc007221 */ /* 0x000fe40000010000 */
[----:B------:R-:W-:Y:S02]  /*abd0*/  FADD.FTZ R2, R187, R2 ;  /* 0x00000002bb027221 */ /* 0x000fe40000010000 */
[----:B------:R-:W-:Y:S01]  /*abe0*/  FADD.FTZ R0, R185, R0 ;  /* 0x00000000b9007221 */ /* 0x000fe20000010000 */
[C---:B------:R-:W-:Y:S01]  /*abf0*/  HMMA.16816.F32 R8, R152.reuse, R162, R8 ;  /* 0x000000a29808723c */ /* 0x040fe20000001808 */
[----:B------:R-:W2:Y:S03]  /*ac00*/  LDSM.16.MT88.4 R160, [R207+0x12800] ;  /* 0x01280000cfa0783b */ /* 0x000ea60000004200 */
[----:B------:R-:W-:Y:S02]  /*ac10*/  FADD.FTZ R2, R186, R2 ;  /* 0x00000002ba027221 */ /* 0x000fe40000010000 */
[----:B------:R-:W-:Y:S02]  /*ac20*/  FADD.FTZ R0, R184, R0 ;  /* 0x00000000b8007221 */ /* 0x000fe40000010000 */
[C---:B-1----:R-:W-:Y:S08]  /*ac30*/  HMMA.16816.F32 R36, R152.reuse, R164, R36 ;  /* 0x000000a49824723c */ /* 0x042ff00000001824 */
[C---:B------:R-:W-:Y:S01]  /*ac40*/  HMMA.16816.F32 R40, R152.reuse, R166, R40 ;  /* 0x000000a69828723c */ /* 0x040fe20000001828 */
[----:B------:R-:W1:Y:S07]  /*ac50*/  LDSM.16.MT88.4 R164, [R206+0x12800] ;  /* 0x01280000cea4783b */ /* 0x000e6e0000004200 */
[C---:B------:R-:W-:Y:S08]  /*ac60*/  HMMA.16816.F32 R44, R152.reuse, R168, R44 ;  /* 0x000000a8982c723c */ /* 0x040ff0000000182c */
[C---:B------:R-:W-:Y:S01]  /*ac70*/  HMMA.16816.F32 R48, R152.reuse, R170, R48 ;  /* 0x000000aa9830723c */ /* 0x040fe20000001830 */
[----:B------:R-:W4:Y:S07]  /*ac80*/  LDSM.16.MT88.4 R168, [R204+0x14800] ;  /* 0x01480000cca8783b */ /* 0x000f2e0000004200 */
[C---:B---3--:R-:W-:Y:S08]  /*ac90*/  HMMA.16816.F32 R52, R152.reuse, R156, R52 ;  /* 0x0000009c9834723c */ /* 0x048ff00000001834 */
[C---:B------:R-:W-:Y:S01]  /*aca0*/  HMMA.16816.F32 R56, R152.reuse, R158, R56 ;  /* 0x0000009e9838723c */ /* 0x040fe20000001838 */
[----:B------:R-:W3:Y:S07]  /*acb0*/  LDSM.16.MT88.4 R156, [R207+0x14800] ;  /* 0x01480000cf9c783b */ /* 0x000eee0000004200 */
[C---:B------:R-:W-:Y:S01]  /*acc0*/  HMMA.16816.F32 R60, R152.reuse, R172, R60 ;  /* 0x000000ac983c723c */ /* 0x040fe2000000183c */
[----:B------:R-:W-:Y:S07]  /*acd0*/  MUFU.EX2 R173, R28 ;  /* 0x0000001c00ad7308 */ /* 0x000fee0000000800 */
[C---:B------:R-:W-:Y:S03]  /*ace0*/  HMMA.16816.F32 R64, R152.reuse, R174, R64 ;  /* 0x000000ae9840723c */ /* 0x040fe60000001840 */
[----:B------:R-:W-:Y:S05]  /*acf0*/  MUFU.EX2 R175, R26 ;  /* 0x0000001a00af7308 */ /* 0x000fea0000000800 */
[C---:B------:R-:W-:Y:S05]  /*ad00*/  HMMA.16816.F32 R68, R152.reuse, R176, R68 ;  /* 0x000000b09844723c */ /* 0x040fea0000001844 */
[----:B------:R-:W-:Y:S03]  /*ad10*/  MUFU.EX2 R177, R24 ;  /* 0x0000001800b17308 */ /* 0x000fe60000000800 */
[C---:B------:R-:W-:Y:S07]  /*ad20*/  HMMA.16816.F32 R72, R152.reuse, R178, R72 ;  /* 0x000000b29848723c */ /* 0x040fee0000001848 */
[----:B------:R-:W5:Y:S01]  /*ad30*/  MUFU.EX2 R179, R22 ;  /* 0x0000001600b37308 */ /* 0x000f620000000800 */
[C---:B--2---:R-:W-:Y:S08]  /*ad40*/  HMMA.16816.F32 R76, R152.reuse, R160, R76 ;  /* 0x000000a0984c723c */ /* 0x044ff0000000184c */
[C---:B------:R-:W-:Y:S01]  /*ad50*/  HMMA.16816.F32 R80, R152.reuse, R162, R80 ;  /* 0x000000a29850723c */ /* 0x040fe20000001850 */
[----:B------:R-:W2:Y:S01]  /*ad60*/  LDSM.16.MT88.4 R160, [R206+0x14800] ;  /* 0x01480000cea0783b */ /* 0x000ea20000004200 */
[----:B------:R-:W3:Y:S06]  /*ad70*/  MUFU.EX2 R178, R23 ;  /* 0x0000001700b27308 */ /* 0x000eec0000000800 */
[C---:B-1----:R-:W-:Y:S04]  /*ad80*/  HMMA.16816.F32 R84, R152.reuse, R164, R84 ;  /* 0x000000a49854723c */ /* 0x042fe80000001854 */
[----:B------:R-:W-:Y:S01]  /*ad90*/  MUFU.EX2 R176, R25 ;  /* 0x0000001900b07308 */ /* 0x000fe20000000800 */
[----:B-----5:R-:W-:Y:S03]  /*ada0*/  FADD.FTZ R0, R179, R0 ;  /* 0x00000000b3007221 */ /* 0x020fe60000010000 */
[C---:B------:R-:W-:Y:S01]  /*adb0*/  HMMA.16816.F32 R88, R152.reuse, R166, R88 ;  /* 0x000000a69858723c */ /* 0x040fe20000001858 */
[----:B------:R-:W1:Y:S05]  /*adc0*/  LDSM.16.MT88.4 R164, [R204+0x16800] ;  /* 0x01680000cca4783b */ /* 0x000e6a0000004200 */
[----:B------:R-:W-:Y:S02]  /*add0*/  MUFU.EX2 R172, R29 ;  /* 0x0000001d00ac7308 */ /* 0x000fe40000000800 */
[C---:B----4-:R-:W-:Y:S04]  /*ade0*/  HMMA.16816.F32 R92, R152.reuse, R168, R92 ;  /* 0x000000a8985c723c */ /* 0x050fe8000000185c */
[----:B---3--:R-:W-:Y:S04]  /*adf0*/  FADD.FTZ R0, R178, R0 ;  /* 0x00000000b2007221 */ /* 0x008fe80000010000 */
[C---:B------:R-:W-:Y:S01]  /*ae00*/  HMMA.16816.F32 R96, R152.reuse, R170, R96 ;  /* 0x000000aa9860723c */ /* 0x040fe20000001860 */
[----:B------:R-:W3:Y:S03]  /*ae10*/  LDSM.16.MT88.4 R168, [R205+0x16800] ;  /* 0x01680000cda8783b */ /* 0x000ee60000004200 */
[----:B------:R-:W-:Y:S04]  /*ae20*/  FADD.FTZ R0, R175, R0 ;  /* 0x00000000af007221 */ /* 0x000fe80000010000 */
[C---:B------:R-:W-:Y:S01]  /*ae30*/  HMMA.16816.F32 R100, R152.reuse, R180, R100 ;  /* 0x000000b49864723c */ /* 0x040fe20000001864 */
[----:B------:R-:W4:Y:S07]  /*ae40*/  MUFU.EX2 R181, R20 ;  /* 0x0000001400b57308 */ /* 0x000f2e0000000800 */
[C---:B------:R-:W-:Y:S03]  /*ae50*/  HMMA.16816.F32 R104, R152.reuse, R182, R104 ;  /* 0x000000b69868723c */ /* 0x040fe60000001868 */
[----:B------:R5:W1:Y:S05]  /*ae60*/  MUFU.EX2 R180, R21 ;  /* 0x0000001500b47308 */ /* 0x000a6a0000000800 */
[C---:B------:R-:W-:Y:S08]  /*ae70*/  HMMA.16816.F32 R108, R152.reuse, R156, R108 ;  /* 0x0000009c986c723c */ /* 0x040ff0000000186c */
[C---:B------:R-:W-:Y:S01]  /*ae80*/  HMMA.16816.F32 R112, R152.reuse, R158, R112 ;  /* 0x0000009e9870723c */ /* 0x040fe20000001870 */
[----:B------:R-:W-:Y:S03]  /*ae90*/  LDSM.16.MT88.4 R156, [R206+0x16800] ;  /* 0x01680000ce9c783b */ /* 0x000fe60000004200 */
[----:B----4-:R-:W-:Y:S04]  /*aea0*/  FADD.FTZ R2, R181, R2 ;  /* 0x00000002b5027221 */ /* 0x010fe80000010000 */
[C---:B--2---:R-:W-:Y:S01]  /*aeb0*/  HMMA.16816.F32 R116, R152.reuse, R160, R116 ;  /* 0x000000a09874723c */ /* 0x044fe20000001874 */
[----:B-----5:R-:W2:Y:S03]  /*aec0*/  LDSM.16.MT88.4 R20, [R207+0x16800] ;  /* 0x01680000cf14783b */ /* 0x020ea60000004200 */
[----:B-1----:R-:W-:Y:S04]  /*aed0*/  FADD.FTZ R2, R180, R2 ;  /* 0x00000002b4027221 */ /* 0x002fe80000010000 */
[C---:B------:R-:W-:Y:S01]  /*aee0*/  HMMA.16816.F32 R120, R152.reuse, R162, R120 ;  /* 0x000000a29878723c */ /* 0x040fe20000001878 */
[----:B------:R-:W1:Y:S03]  /*aef0*/  LDSM.16.MT88.4 R160, [R204+0x11000] ;  /* 0x01100000cca0783b */ /* 0x000e660000004200 */
[----:B------:R-:W-:Y:S04]  /*af00*/  FADD.FTZ R2, R177, R2 ;  /* 0x00000002b1027221 */ /* 0x000fe80000010000 */
[C---:B------:R-:W-:Y:S04]  /*af10*/  HMMA.16816.F32 R124, R152.reuse, R164, R124 ;  /* 0x000000a4987c723c */ /* 0x040fe8000000187c */
[----:B------:R-:W-:Y:S03]  /*af20*/  FADD.FTZ R2, R176, R2 ;  /* 0x00000002b0027221 */ /* 0x000fe60000010000 */
[--C-:B------:R-:W-:Y:S01]  /*af30*/  FFMA.FTZ R164, R27, c[0x0][0x23c], -R150.reuse ;  /* 0x00008f001ba47a23 */ /* 0x100fe20000010896 */
[C---:B------:R-:W-:Y:S01]  /*af40*/  HMMA.16816.F32 R128, R152.reuse, R166, R128 ;  /* 0x000000a69880723c */ /* 0x040fe20000001880 */
[----:B------:R-:W4:Y:S02]  /*af50*/  LDSM.16.MT88.4 R24, [R205+0x11000] ;  /* 0x01100000cd18783b */ /* 0x000f240000004200 */
[----:B------:R5:W1:Y:S01]  /*af60*/  MUFU.EX2 R174, R164 ;  /* 0x000000a400ae7308 */ /* 0x000a620000000800 */
[----:B------:R-:W-:Y:S02]  /*af70*/  FFMA.FTZ R150, R35, c[0x0][0x23c], -R150 ;  /* 0x00008f0023967a23 */ /* 0x000fe40000010896 */
[----:B------:R-:W-:Y:S02]  /*af80*/  FADD.FTZ R2, R173, R2 ;  /* 0x00000002ad027221 */ /* 0x000fe40000010000 */
[C---:B---3--:R-:W-:Y:S04]  /*af90*/  HMMA.16816.F32 R132, R152.reuse, R168, R132 ;  /* 0x000000a89884723c */ /* 0x048fe80000001884 */
[----:B------:R-:W-:Y:S01]  /*afa0*/  FADD.FTZ R2, R172, R2 ;  /* 0x00000002ac027221 */ /* 0x000fe20000010000 */
[----:B------:R-:W-:Y:S03]  /*afb0*/  MUFU.EX2 R150, R150 ;  /* 0x0000009600967308 */ /* 0x000fe60000000800 */
[C---:B------:R-:W-:Y:S01]  /*afc0*/  HMMA.16816.F32 R12, R152.reuse, R170, R12 ;  /* 0x000000aa980c723c */ /* 0x040fe2000000180c */
[----:B------:R-:W-:Y:S07]  /*afd0*/  LDSM.16.MT88.4 R168, [R206+0x11000] ;  /* 0x01100000cea8783b */ /* 0x000fee0000004200 */
[C---:B--2---:R-:W-:Y:S01]  /*afe0*/  HMMA.16816.F32 R136, R152.reuse, R20, R136 ;  /* 0x000000149888723c */ /* 0x044fe20000001888 */
[----:B-----5:R-:W2:Y:S03]  /*aff0*/  LDSM.16.MT88.4 R164, [R207+0x11000] ;  /* 0x01100000cfa4783b */ /* 0x020ea60000004200 */
[----:B-1----:R-:W-:Y:S03]  /*b000*/  FADD.FTZ R0, R174, R0 ;  /* 0x00000000ae007221 */ /* 0x002fe60000010000 */
[----:B------:R-:W-:Y:S01]  /*b010*/  F2FP.PACK_AB R20, R180, R181 ;  /* 0x000000b5b414723e */ /* 0x000fe200000000ff */
[C---:B------:R-:W-:Y:S04]  /*b020*/  HMMA.16816.F32 R140, R152.reuse, R22, R140 ;  /* 0x00000016988c723c */ /* 0x040fe8000000188c */
[----:B------:R-:W-:Y:S03]  /*b030*/  F2FP.PACK_AB R21, R178, R179 ;  /* 0x000000b3b215723e */ /* 0x000fe600000000ff */
[----:B------:R-:W-:Y:S01]  /*b040*/  F2FP.PACK_AB R22, R176, R177 ;  /* 0x000000b1b016723e */ /* 0x000fe200000000ff */
[C---:B------:R-:W-:Y:S04]  /*b050*/  HMMA.16816.F32 R16, R152.reuse, R156, R16 ;  /* 0x0000009c9810723c */ /* 0x040fe80000001810 */
[----:B------:R-:W-:Y:S04]  /*b060*/  F2FP.PACK_AB R23, R174, R175 ;  /* 0x000000afae17723e */ /* 0x000fe800000000ff */
[----:B------:R-:W-:Y:S01]  /*b070*/  HMMA.16816.F32 R144, R152, R158, R144 ;  /* 0x0000009e9890723c */ /* 0x000fe20000001890 */
[----:B------:R-:W1:Y:S07]  /*b080*/  LDSM.16.MT88.4 R152, [R204+0x13000] ;  /* 0x01300000cc98783b */ /* 0x000e6e0000004200 */
[C---:B------:R-:W-:Y:S01]  /*b090*/  HMMA.16816.F32 R4, R20.reuse, R160, R4 ;  /* 0x000000a01404723c */ /* 0x040fe20000001804 */
[----:B------:R-:W3:Y:S07]  /*b0a0*/  LDSM.16.MT88.4 R156, [R205+0x13000] ;  /* 0x01300000cd9c783b */ /* 0x000eee0000004200 */
[C---:B------:R-:W-:Y:S01]  /*b0b0*/  HMMA.16816.F32 R8, R20.reuse, R162, R8 ;  /* 0x000000a21408723c */ /* 0x040fe20000001808 */
[----:B------:R-:W5:Y:S07]  /*b0c0*/  LDSM.16.MT88.4 R160, [R207+0x13000] ;  /* 0x01300000cfa0783b */ /* 0x000f6e0000004200 */
[C---:B----4-:R-:W-:Y:S08]  /*b0d0*/  HMMA.16816.F32 R36, R20.reuse, R24, R36 ;  /* 0x000000181424723c */ /* 0x050ff00000001824 */
[C---:B------:R-:W-:Y:S01]  /*b0e0*/  HMMA.16816.F32 R40, R20.reuse, R26, R40 ;  /* 0x0000001a1428723c */ /* 0x040fe20000001828 */
[----:B------:R-:W4:Y:S07]  /*b0f0*/  LDSM.16.MT88.4 R24, [R206+0x13000] ;  /* 0x01300000ce18783b */ /* 0x000f2e0000004200 */
[C---:B--2---:R-:W-:Y:S08]  /*b100*/  HMMA.16816.F32 R44, R20.reuse, R164, R44 ;  /* 0x000000a4142c723c */ /* 0x044ff0000000182c */
[C---:B------:R-:W-:Y:S01]  /*b110*/  HMMA.16816.F32 R48, R20.reuse, R166, R48 ;  /* 0x000000a61430723c */ /* 0x040fe20000001830 */
[----:B------:R-:W2:Y:S07]  /*b120*/  LDSM.16.MT88.4 R164, [R204+0x15000] ;  /* 0x01500000cca4783b */ /* 0x000eae0000004200 */
[C---:B------:R-:W-:Y:S08]  /*b130*/  HMMA.16816.F32 R52, R20.reuse, R168, R52 ;  /* 0x000000a81434723c */ /* 0x040ff00000001834 */
        /* <DEDUP_REMOVED lines=8> */
[C---:B-----5:R-:W-:Y:S08]  /*b1c0*/  HMMA.16816.F32 R76, R20.reuse, R160, R76 ;  /* 0x000000a0144c723c */ /* 0x060ff0000000184c */
[C---:B------:R-:W-:Y:S01]  /*b1d0*/  HMMA.16816.F32 R80, R20.reuse, R162, R80 ;  /* 0x000000a21450723c */ /* 0x040fe20000001850 */
[----:B------:R-:W-:Y:S07]  /*b1e0*/  LDSM.16.MT88.4 R160, [R205+0x17000] ;  /* 0x01700000cda0783b */ /* 0x000fee0000004200 */
[C---:B----4-:R-:W-:Y:S08]  /*b1f0*/  HMMA.16816.F32 R84, R20.reuse, R24, R84 ;  /* 0x000000181454723c */ /* 0x050ff00000001854 */
[C---:B------:R-:W-:Y:S01]  /*b200*/  HMMA.16816.F32 R88, R20.reuse, R26, R88 ;  /* 0x0000001a1458723c */ /* 0x040fe20000001858 */
[----:B------:R-:W4:Y:S07]  /*b210*/  LDSM.16.MT88.4 R24, [R204+0x17000] ;  /* 0x01700000cc18783b */ /* 0x000f2e0000004200 */
[C---:B--2---:R-:W-:Y:S08]  /*b220*/  HMMA.16816.F32 R92, R20.reuse, R164, R92 ;  /* 0x000000a4145c723c */ /* 0x044ff0000000185c */
[C---:B------:R-:W-:Y:S01]  /*b230*/  HMMA.16816.F32 R96, R20.reuse, R166, R96 ;  /* 0x000000a61460723c */ /* 0x040fe20000001860 */
[----:B------:R-:W-:Y:S07]  /*b240*/  LDSM.16.MT88.4 R164, [R204+0x13800] ;  /* 0x01380000cca4783b */ /* 0x000fee0000004200 */
[C---:B------:R-:W-:Y:S01]  /*b250*/  HMMA.16816.F32 R100, R20.reuse, R168, R100 ;  /* 0x000000a81464723c */ /* 0x040fe20000001864 */
[----:B------:R-:W2:Y:S07]  /*b260*/  MUFU.EX2 R169, R32 ;  /* 0x0000002000a97308 */ /* 0x000eae0000000800 */
[C---:B------:R-:W-:Y:S03]  /*b270*/  HMMA.16816.F32 R104, R20.reuse, R170, R104 ;  /* 0x000000aa1468723c */ /* 0x040fe60000001868 */
[----:B------:R-:W5:Y:S05]  /*b280*/  MUFU.EX2 R171, R30 ;  /* 0x0000001e00ab7308 */ /* 0x000f6a0000000800 */
[C---:B-1----:R-:W-:Y:S05]  /*b290*/  HMMA.16816.F32 R108, R20.reuse, R152, R108 ;  /* 0x00000098146c723c */ /* 0x042fea000000186c */
[----:B------:R-:W1:Y:S03]  /*b2a0*/  MUFU.EX2 R170, R31 ;  /* 0x0000001f00aa7308 */ /* 0x000e660000000800 */
[C---:B------:R-:W-:Y:S01]  /*b2b0*/  HMMA.16816.F32 R112, R20.reuse, R154, R112 ;  /* 0x0000009a1470723c */ /* 0x040fe20000001870 */
[----:B------:R-:W-:Y:S03]  /*b2c0*/  LDSM.16.MT88.4 R152, [R206+0x17000] ;  /* 0x01700000ce98783b */ /* 0x000fe60000004200 */
[----:B--2---:R-:W-:Y:S03]  /*b2d0*/  FADD.FTZ R2, R169, R2 ;  /* 0x00000002a9027221 */ /* 0x004fe60000010000 */
[----:B------:R-:W2:Y:S01]  /*b2e0*/  MUFU.EX2 R168, R149 ;  /* 0x0000009500a87308 */ /* 0x000ea20000000800 */
[C---:B---3--:R-:W-:Y:S04]  /*b2f0*/  HMMA.16816.F32 R116, R20.reuse, R156, R116 ;  /* 0x0000009c1474723c */ /* 0x048fe80000001874 */
[----:B-----5:R-:W-:Y:S04]  /*b300*/  FADD.FTZ R0, R171, R0 ;  /* 0x00000000ab007221 */ /* 0x020fe80000010000 */
[C---:B------:R-:W-:Y:S01]  /*b310*/  HMMA.16816.F32 R120, R20.reuse, R158, R120 ;  /* 0x0000009e1478723c */ /* 0x040fe20000001878 */
[----:B------:R-:W-:Y:S01]  /*b320*/  LDSM.16.MT88.4 R156, [R204+0x11800] ;  /* 0x01180000cc9c783b */ /* 0x000fe20000004200 */
[----:B------:R3:W5:Y:S02]  /*b330*/  MUFU.EX2 R149, R34 ;  /* 0x0000002200957308 */ /* 0x0007640000000800 */
[----:B-1----:R-:W-:Y:S04]  /*b340*/  FADD.FTZ R0, R170, R0 ;  /* 0x00000000aa007221 */ /* 0x002fe80000010000 */
[C---:B----4-:R-:W-:Y:S01]  /*b350*/  HMMA.16816.F32 R124, R20.reuse, R24, R124 ;  /* 0x00000018147c723c */ /* 0x050fe2000000187c */
[----:B------:R-:W1:Y:S03]  /*b360*/  LDSM.16.MT88.4 R28, [R207+0x17000] ;  /* 0x01700000cf1c783b */ /* 0x000e660000004200 */
[----:B--2---:R-:W-:Y:S04]  /*b370*/  FADD.FTZ R243, R168, R2 ;  /* 0x00000002a8f37221 */ /* 0x004fe80000010000 */
[C---:B------:R-:W-:Y:S01]  /*b380*/  HMMA.16816.F32 R128, R20.reuse, R26, R128 ;  /* 0x0000001a1480723c */ /* 0x040fe20000001880 */
[----:B------:R-:W2:Y:S07]  /*b390*/  LDSM.16.MT88.4 R24, [R205+0x11800] ;  /* 0x01180000cd18783b */ /* 0x000eae0000004200 */
[C---:B------:R-:W-:Y:S01]  /*b3a0*/  HMMA.16816.F32 R132, R20.reuse, R160, R132 ;  /* 0x000000a01484723c */ /* 0x040fe20000001884 */
[----:B---3--:R-:W3:Y:S03]  /*b3b0*/  LDSM.16.MT88.4 R32, [R207+0x11800] ;  /* 0x01180000cf20783b */ /* 0x008ee60000004200 */
[----:B-----5:R-:W-:Y:S04]  /*b3c0*/  FADD.FTZ R0, R149, R0 ;  /* 0x0000000095007221 */ /* 0x020fe80000010000 */
[C---:B------:R-:W-:Y:S01]  /*b3d0*/  HMMA.16816.F32 R12, R20.reuse, R162, R12 ;  /* 0x000000a2140c723c */ /* 0x040fe2000000180c */
[----:B------:R-:W4:Y:S03]  /*b3e0*/  LDSM.16.MT88.4 R160, [R206+0x11800] ;  /* 0x01180000cea0783b */ /* 0x000f260000004200 */
[----:B------:R-:W-:Y:S04]  /*b3f0*/  FADD.FTZ R244, R150, R0 ;  /* 0x0000000096f47221 */ /* 0x000fe80000010000 */
[C---:B-1----:R-:W-:Y:S08]  /*b400*/  HMMA.16816.F32 R136, R20.reuse, R28, R136 ;  /* 0x0000001c1488723c */ /* 0x042ff00000001888 */
[C---:B------:R-:W-:Y:S01]  /*b410*/  HMMA.16816.F32 R140, R20.reuse, R30, R140 ;  /* 0x0000001e148c723c */ /* 0x040fe2000000188c */
[----:B------:R-:W1:Y:S07]  /*b420*/  LDSM.16.MT88.4 R28, [R205+0x13800] ;  /* 0x01380000cd1c783b */ /* 0x000e6e0000004200 */
[C---:B------:R-:W-:Y:S08]  /*b430*/  HMMA.16816.F32 R16, R20.reuse, R152, R16 ;  /* 0x000000981410723c */ /* 0x040ff00000001810 */
[----:B------:R-:W-:Y:S07]  /*b440*/  HMMA.16816.F32 R144, R20, R154, R144 ;  /* 0x0000009a1490723c */ /* 0x000fee0000001890 */
[----:B------:R-:W-:Y:S02]  /*b450*/  F2FP.PACK_AB R20, R172, R173 ;  /* 0x000000adac14723e */ /* 0x000fe400000000ff */
[----:B------:R-:W-:Y:S03]  /*b460*/  F2FP.PACK_AB R21, R170, R171 ;  /* 0x000000abaa15723e */ /* 0x000fe600000000ff */
[----:B------:R-:W-:Y:S02]  /*b470*/  F2FP.PACK_AB R22, R168, R169 ;  /* 0x000000a9a816723e */ /* 0x000fe400000000ff */
[----:B------:R-:W-:Y:S02]  /*b480*/  F2FP.PACK_AB R23, R150, R149 ;  /* 0x000000959617723e */ /* 0x000fe400000000ff */
[----:B------:R-:W-:Y:S02]  /*b490*/  MOV R150, R3 ;  /* 0x0000000300967202 */ /* 0x000fe40000000f00 */
[----:B------:R-:W-:Y:S03]  /*b4a0*/  MOV R149, R148 ;  /* 0x0000009400957202 */ /* 0x000fe60000000f00 */
[C---:B------:R-:W-:Y:S01]  /*b4b0*/  HMMA.16816.F32 R152, R20.reuse, R156, R4 ;  /* 0x0000009c1498723c */ /* 0x040fe20000001804 */
[----:B------:R-:W5:Y:S07]  /*b4c0*/  LDSM.16.MT88.4 R4, [R207+0x13800] ;  /* 0x01380000cf04783b */ /* 0x000f6e0000004200 */
        /* <DEDUP_REMOVED lines=8> */
[C---:B----4-:R-:W-:Y:S08]  /*b550*/  HMMA.16816.F32 R52, R20.reuse, R160, R52 ;  /* 0x000000a01434723c */ /* 0x050ff00000001834 */
[C---:B------:R-:W-:Y:S01]  /*b560*/  HMMA.16816.F32 R56, R20.reuse, R162, R56 ;  /* 0x000000a21438723c */ /* 0x040fe20000001838 */
[----:B------:R-:W4:Y:S07]  /*b570*/  LDSM.16.MT88.4 R160, [R207+0x15800] ;  /* 0x01580000cfa0783b */ /* 0x000f2e0000004200 */
[C---:B------:R-:W-:Y:S08]  /*b580*/  HMMA.16816.F32 R60, R20.reuse, R164, R60 ;  /* 0x000000a4143c723c */ /* 0x040ff0000000183c */
[C---:B------:R-:W-:Y:S01]  /*b590*/  HMMA.16816.F32 R64, R20.reuse, R166, R64 ;  /* 0x000000a61440723c */ /* 0x040fe20000001840 */
[----:B------:R-:W2:Y:S07]  /*b5a0*/  LDSM.16.MT88.4 R164, [R206+0x15800] ;  /* 0x01580000cea4783b */ /* 0x000eae0000004200 */
[C---:B-1----:R-:W-:Y:S08]  /*b5b0*/  HMMA.16816.F32 R68, R20.reuse, R28, R68 ;  /* 0x0000001c1444723c */ /* 0x042ff00000001844 */
[C---:B------:R-:W-:Y:S01]  /*b5c0*/  HMMA.16816.F32 R72, R20.reuse, R30, R72 ;  /* 0x0000001e1448723c */ /* 0x040fe20000001848 */
[----:B------:R-:W1:Y:S07]  /*b5d0*/  LDSM.16.MT88.4 R28, [R204+0x17800] ;  /* 0x01780000cc1c783b */ /* 0x000e6e0000004200 */
[C---:B-----5:R-:W-:Y:S08]  /*b5e0*/  HMMA.16816.F32 R76, R20.reuse, R4, R76 ;  /* 0x00000004144c723c */ /* 0x060ff0000000184c */
[C---:B------:R-:W-:Y:S01]  /*b5f0*/  HMMA.16816.F32 R80, R20.reuse, R6, R80 ;  /* 0x000000061450723c */ /* 0x040fe20000001850 */
[----:B------:R-:W5:Y:S07]  /*b600*/  LDSM.16.MT88.4 R4, [R205+0x17800] ;  /* 0x01780000cd04783b */ /* 0x000f6e0000004200 */
[C---:B------:R-:W-:Y:S08]  /*b610*/  HMMA.16816.F32 R84, R20.reuse, R8, R84 ;  /* 0x000000081454723c */ /* 0x040ff00000001854 */
[C---:B------:R-:W-:Y:S01]  /*b620*/  HMMA.16816.F32 R88, R20.reuse, R10, R88 ;  /* 0x0000000a1458723c */ /* 0x040fe20000001858 */
[----:B------:R-:W1:Y:S07]  /*b630*/  LDSM.16.MT88.4 R8, [R207+0x17800] ;  /* 0x01780000cf08783b */ /* 0x000e6e0000004200 */
[C---:B--2---:R-:W-:Y:S08]  /*b640*/  HMMA.16816.F32 R92, R20.reuse, R24, R92 ;  /* 0x00000018145c723c */ /* 0x044ff0000000185c */
[C---:B------:R-:W-:Y:S01]  /*b650*/  HMMA.16816.F32 R96, R20.reuse, R26, R96 ;  /* 0x0000001a1460723c */ /* 0x040fe20000001860 */
[----:B------:R-:W2:Y:S07]  /*b660*/  LDSM.16.MT88.4 R24, [R206+0x17800] ;  /* 0x01780000ce18783b */ /* 0x000eae0000004200 */
[C---:B---3--:R-:W-:Y:S08]  /*b670*/  HMMA.16816.F32 R100, R20.reuse, R32, R100 ;  /* 0x000000201464723c */ /* 0x048ff00000001864 */
[C---:B------:R-:W-:Y:S08]  /*b680*/  HMMA.16816.F32 R104, R20.reuse, R34, R104 ;  /* 0x000000221468723c */ /* 0x040ff00000001868 */
[C---:B----4-:R-:W-:Y:S08]  /*b690*/  HMMA.16816.F32 R108, R20.reuse, R160, R108 ;  /* 0x000000a0146c723c */ /* 0x050ff0000000186c */
[C---:B------:R-:W-:Y:S08]  /*b6a0*/  HMMA.16816.F32 R112, R20.reuse, R162, R112 ;  /* 0x000000a21470723c */ /* 0x040ff00000001870 */
[C---:B------:R-:W-:Y:S08]  /*b6b0*/  HMMA.16816.F32 R116, R20.reuse, R164, R116 ;  /* 0x000000a41474723c */ /* 0x040ff00000001874 */
[C---:B------:R-:W-:Y:S08]  /*b6c0*/  HMMA.16816.F32 R120, R20.reuse, R166, R120 ;  /* 0x000000a61478723c */ /* 0x040ff00000001878 */
[C---:B-1----:R-:W-:Y:S08]  /*b6d0*/  HMMA.16816.F32 R124, R20.reuse, R28, R124 ;  /* 0x0000001c147c723c */ /* 0x042ff0000000187c */
[C---:B------:R-:W-:Y:S08]  /*b6e0*/  HMMA.16816.F32 R128, R20.reuse, R30, R128 ;  /* 0x0000001e1480723c */ /* 0x040ff00000001880 */
[C---:B-----5:R-:W-:Y:S08]  /*b6f0*/  HMMA.16816.F32 R132, R20.reuse, R4, R132 ;  /* 0x000000041484723c */ /* 0x060ff00000001884 */
[C---:B------:R-:W-:Y:S08]  /*b700*/  HMMA.16816.F32 R160, R20.reuse, R6, R12 ;  /* 0x0000000614a0723c */ /* 0x040ff0000000180c */
[C---:B------:R-:W-:Y:S08]  /*b710*/  HMMA.16816.F32 R136, R20.reuse, R8, R136 ;  /* 0x000000081488723c */ /* 0x040ff00000001888 */
[C---:B------:R-:W-:Y:S08]  /*b720*/  HMMA.16816.F32 R140, R20.reuse, R10, R140 ;  /* 0x0000000a148c723c */ /* 0x040ff0000000188c */
[C---:B--2---:R-:W-:Y:S08]  /*b730*/  HMMA.16816.F32 R164, R20.reuse, R24, R16 ;  /* 0x0000001814a4723c */ /* 0x044ff00000001810 */
[----:B------:R-:W-:Y:S01]  /*b740*/  HMMA.16816.F32 R144, R20, R26, R144 ;  /* 0x0000001a1490723c */ /* 0x000fe20000001890 */
[----:B------:R-:W-:-:S07]  /*b750*/  @P0 BRA `(.L_x_60) ;  /* 0xffffc8d000000947 */ /* 0x000fce000383ffff */
.L_x_59:
[----:B------:R-:W1:Y:S01]  /*b760*/  SHFL.BFLY PT, R0, R243, 0x2, 0x1f ;  /* 0x0c401f00f3007f89 */ /* 0x000e6200000e0000 */
[----:B------:R-:W2:Y:S01]  /*b770*/  S2UR UR6, SR_CTAID.Y ;  /* 0x00000000000679c3 */ /* 0x000ea20000002600 */
[----:B------:R-:W-:Y:S01]  /*b780*/  UISETP.NE.AND UP0, UPT, UR10, -0x1, UPT ;  /* 0xffffffff0a00788c */ /* 0x000fe2000bf05270 */
[----:B------:R-:W-:Y:S01]  /*b790*/  BSSY B0, `(.L_x_63) ;  /* 0x000018e000007945 */ /* 0x000fe20003800000 */
[----:B------:R-:W3:Y:S01]  /*b7a0*/  SHFL.BFLY PT, R2, R244, 0x2, 0x1f ;  /* 0x0c401f00f4027f89 */ /* 0x000ee200000e0000 */
[----:B------:R-:W-:-:S02]  /*b7b0*/  ULDC.64 UR4, c[0x0][0x1e8] ;  /* 0x00007a0000047ab9 */ /* 0x000fc40000000a00 */
[----:B------:R-:W-:Y:S02]  /*b7c0*/  ULDC UR8, c[0x0][0x214] ;  /* 0x0000850000087ab9 */ /* 0x000fe40000000800 */
[----:B------:R-:W4:Y:S01]  /*b7d0*/  S2UR UR9, SR_CTAID.X ;  /* 0x00000000000979c3 */ /* 0x000f220000002500 */
[----:B------:R-:W-:Y:S02]  /*b7e0*/  UMOV UR24, URZ ;  /* 0x0000003f00187c82 */ /* 0x000fe40008000000 */
[----:B------:R-:W-:Y:S02]  /*b7f0*/  UMOV UR25, URZ ;  /* 0x0000003f00197c82 */ /* 0x000fe40008000000 */
[----:B------:R-:W-:-:S03]  /*b800*/  @UP0 UIMAD.WIDE.U32 UR14, UR10, UR4, URZ ;  /* 0x000000040a0e02a5 */ /* 0x000fc6000f8e003f */
[----:B------:R-:W4:Y:S01]  /*b810*/  S2UR UR11, SR_CTAID.Z ;  /* 0x00000000000b79c3 */ /* 0x000f220000002700 */
[----:B------:R-:W-:-:S03]  /*b820*/  @UP0 UIMAD UR7, UR10, UR5, UR15 ;  /* 0x000000050a0702a4 */ /* 0x000fc6000f8e020f */
[----:B------:R-:W-:Y:S01]  /*b830*/  ULDC.64 UR4, c[0x0][0x1e0] ;  /* 0x0000780000047ab9 */ /* 0x000fe20000000a00 */
[----:B-1----:R-:W-:Y:S01]  /*b840*/  FADD.FTZ R0, R0, R243 ;  /* 0x000000f300007221 */ /* 0x002fe20000010000 */
[----:B--2---:R-:W-:Y:S02]  /*b850*/  @!UP0 USHF.R.S32.HI UR12, URZ, 0x1f, UR6 ;  /* 0x0000001f3f0c8899 */ /* 0x004fe40008011406 */
[----:B------:R-:W-:Y:S01]  /*b860*/  @!UP0 UIMAD.WIDE.U32 UR22, UR6, UR4, URZ ;  /* 0x00000004061682a5 */ /* 0x000fe2000f8e003f */
[----:B---3--:R-:W-:Y:S01]  /*b870*/  FADD.FTZ R2, R2, R244 ;  /* 0x000000f402027221 */ /* 0x008fe20000010000 */
[----:B------:R-:W1:Y:S01]  /*b880*/  SHFL.BFLY PT, R5, R0, 0x1, 0x1f ;  /* 0x0c201f0000057f89 */ /* 0x000e6200000e0000 */
[----:B------:R-:W-:-:S03]  /*b890*/  @!UP0 UIMAD UR12, UR12, UR4, URZ ;  /* 0x000000040c0c82a4 */ /* 0x000fc6000f8e023f */
[----:B------:R-:W2:Y:S01]  /*b8a0*/  SHFL.BFLY PT, R4, R2, 0x1, 0x1f ;  /* 0x0c201f0002047f89 */ /* 0x000ea200000e0000 */
[----:B------:R-:W-:Y:S02]  /*b8b0*/  ULDC.U8 UR4, c[0x0][0x329] ;  /* 0x0000ca4000047ab9 */ /* 0x000fe40000000000 */
[----:B------:R-:W-:Y:S02]  /*b8c0*/  UISETP.NE.AND UP1, UPT, UR4, URZ, UPT ;  /* 0x0000003f0400728c */ /* 0x000fe4000bf25270 */
[----:B------:R-:W-:Y:S02]  /*b8d0*/  @!UP0 UIMAD UR12, UR6, UR5, UR12 ;  /* 0x00000005060c82a4 */ /* 0x000fe4000f8e020c */
[----:B------:R-:W-:Y:S02]  /*b8e0*/  @!UP0 UMOV UR14, UR22 ;  /* 0x00000016000e8c82 */ /* 0x000fe40008000000 */
[----:B------:R-:W-:Y:S02]  /*b8f0*/  ULDC.U8 UR5, c[0x0][0x328] ;  /* 0x0000ca0000057ab9 */ /* 0x000fe40000000000 */
[----:B------:R-:W-:-:S02]  /*b900*/  UISETP.NE.AND UP2, UPT, UR5, URZ, UPT ;  /* 0x0000003f0500728c */ /* 0x000fc4000bf45270 */
[----:B------:R-:W-:Y:S02]  /*b910*/  @!UP0 UIADD3 UR7, UR23, UR12, URZ ;  /* 0x0000000c17078290 */ /* 0x000fe4000fffe03f */
[----:B------:R-:W-:Y:S02]  /*b920*/  UISETP.NE.OR UP3, UPT, UR4, URZ, !UP2 ;  /* 0x0000003f0400728c */ /* 0x000fe4000d765670 */
[----:B------:R-:W-:Y:S02]  /*b930*/  @UP1 ULDC UR15, c[0x0][0x210] ;  /* 0x00008400000f1ab9 */ /* 0x000fe40000000800 */
[----:B------:R-:W-:Y:S01]  /*b940*/  ULDC UR5, c[0x0][0x234] ;  /* 0x00008d0000057ab9 */ /* 0x000fe20000000800 */
[----:B-1----:R-:W-:Y:S01]  /*b950*/  FADD.FTZ R149, R0, R5 ;  /* 0x0000000500957221 */ /* 0x002fe20000010000 */
[----:B------:R-:W-:Y:S01]  /*b960*/  MOV R0, 0x3f800000 ;  /* 0x3f80000000007802 */ /* 0x000fe20000000f00 */
[----:B------:R-:W-:Y:S01]  /*b970*/  @UP1 UIMAD UR15, UR15, UR8, URZ ;  /* 0x000000080f0f12a4 */ /* 0x000fe2000f8e023f */
[----:B--2---:R-:W-:-:S02]  /*b980*/  FADD.FTZ R150, R2, R4 ;  /* 0x0000000402967221 */ /* 0x004fc40000010000 */
[----:B------:R-:W-:Y:S01]  /*b990*/  FSETP.NE.FTZ.AND P4, PT, R149, RZ, PT ;  /* 0x000000ff9500720b */ /* 0x000fe20003f95000 */
[----:B------:R-:W-:Y:S01]  /*b9a0*/  @!UP1 USEL UR15, UR8, UR5, !UP2 ;  /* 0x00000005080f9287 */ /* 0x000fe2000d000000 */
[----:B------:R-:W-:Y:S01]  /*b9b0*/  MOV R2, 0x3f800000 ;  /* 0x3f80000000027802 */ /* 0x000fe20000000f00 */
[----:B------:R-:W-:Y:S01]  /*b9c0*/  ULDC UR4, c[0x0][0x1c0] ;  /* 0x0000700000047ab9 */ /* 0x000fe20000000800 */
[----:B------:R-:W-:Y:S01]  /*b9d0*/  FSETP.NE.FTZ.AND P3, PT, R150, RZ, PT ;  /* 0x000000ff9600720b */ /* 0x000fe20003f75000 */
[----:B------:R-:W-:Y:S02]  /*b9e0*/  @UP1 UMOV UR17, 0x1 ;  /* 0x0000000100111882 */ /* 0x000fe40000000000 */
[----:B------:R-:W-:Y:S02]  /*b9f0*/  @!UP1 UIMAD UR17, UR15, UR4, URZ ;  /* 0x000000040f1192a4 */ /* 0x000fe4000f8e023f */
[----:B------:R-:W-:Y:S02]  /*ba00*/  @!UP3 UIMAD UR21, UR6, UR8, URZ ;  /* 0x000000080615b2a4 */ /* 0x000fe4000f8e023f */
[----:B------:R-:W-:-:S02]  /*ba10*/  @UP1 ULDC UR20, c[0x0][0x210] ;  /* 0x0000840000141ab9 */ /* 0x000fc40000000800 */
[----:B------:R-:W1:Y:S01]  /*ba20*/  @P4 MUFU.RCP R0, R149 ;  /* 0x0000009500004308 */ /* 0x000e620000001000 */
[----:B------:R-:W-:Y:S02]  /*ba30*/  UIMAD UR4, UR6, UR17, URZ ;  /* 0x00000011060472a4 */ /* 0x000fe4000f8e023f */
[----:B------:R-:W-:Y:S02]  /*ba40*/  @!UP1 UMOV UR20, 0x1 ;  /* 0x0000000100149882 */ /* 0x000fe40000000000 */
[----:B------:R-:W-:Y:S02]  /*ba50*/  @!UP3 USEL UR21, UR21, UR10, !UP0 ;  /* 0x0000000a1515b287 */ /* 0x000fe4000c000000 */
[----:B----4-:R-:W-:Y:S01]  /*ba60*/  UIMAD UR5, UR9, UR20, URZ ;  /* 0x00000014090572a4 */ /* 0x010fe2000f8e023f */
[----:B------:R-:W2:Y:S01]  /*ba70*/  @P3 MUFU.RCP R2, R150 ;  /* 0x0000009600023308 */ /* 0x000ea20000001000 */
[----:B------:R-:W-:Y:S02]  /*ba80*/  USEL UR4, UR4, URZ, UP3 ;  /* 0x0000003f04047287 */ /* 0x000fe40009800000 */
[----:B------:R-:W-:-:S02]  /*ba90*/  USHF.L.U32 UR5, UR5, 0x6, URZ ;  /* 0x0000000605057899 */ /* 0x000fc4000800063f */
[----:B------:R-:W-:Y:S02]  /*baa0*/  UIMAD UR15, UR11, UR15, UR4 ;  /* 0x0000000f0b0f72a4 */ /* 0x000fe4000f8e0204 */
[----:B------:R-:W-:Y:S01]  /*bab0*/  @!UP3 UMOV UR24, UR21 ;  /* 0x000000150018bc82 */ /* 0x000fe20008000000 */
[C---:B-1----:R-:W-:Y:S01]  /*bac0*/  FMUL.FTZ R25, R0.reuse, R53 ;  /* 0x0000003500197220 */ /* 0x042fe20000410000 */
[----:B------:R-:W-:Y:S01]  /*bad0*/  USHF.R.S32.HI UR4, URZ, 0x1f, UR5 ;  /* 0x0000001f3f047899 */ /* 0x000fe20008011405 */
[C---:B------:R-:W-:Y:S01]  /*bae0*/  FMUL.FTZ R53, R0.reuse, R81 ;  /* 0x0000005100357220 */ /* 0x040fe20000410000 */
[----:B------:R-:W-:Y:S01]  /*baf0*/  @!UP3 USHF.R.S32.HI UR25, URZ, 0x1f, UR21 ;  /* 0x0000001f3f19b899 */ /* 0x000fe20008011415 */
[----:B------:R-:W1:Y:S01]  /*bb00*/  S2R R81, SR_TID.X ;  /* 0x0000000000517919 */ /* 0x000e620000002100 */
[C---:B-----5:R-:W-:Y:S01]  /*bb10*/  FMUL.FTZ R168, R0.reuse, R52 ;  /* 0x0000003400a87220 */ /* 0x060fe20000410000 */
[----:B------:R-:W-:Y:S01]  /*bb20*/  USHF.R.S32.HI UR6, URZ, 0x1f, UR15 ;  /* 0x0000001f3f067899 */ /* 0x000fe2000801140f */
[----:B------:R-:W-:Y:S01]  /*bb30*/  FMUL.FTZ R174, R0, R152 ;  /* 0x0000009800ae7220 */ /* 0x000fe20000410000 */
[----:B------:R-:W-:Y:S01]  /*bb40*/  UIADD3 UR5, UP2, UP1, UR5, UR24, UR15 ;  /* 0x0000001805057290 */ /* 0x000fe2000f95e00f */
[----:B--2---:R-:W-:-:S02]  /*bb50*/  FMUL.FTZ R52, R2, R82 ;  /* 0x0000005202347220 */ /* 0x004fc40000410000 */
[C---:B------:R-:W-:Y:S01]  /*bb60*/  FMUL.FTZ R6, R0.reuse, R153 ;  /* 0x0000009900067220 */ /* 0x040fe20000410000 */
[----:B------:R-:W-:Y:S01]  /*bb70*/  UIADD3.X UR4, UR4, UR25, UR6, UP2, UP1 ;  /* 0x0000001904047290 */ /* 0x000fe200097e2406 */
[C---:B------:R-:W-:Y:S02]  /*bb80*/  FMUL.FTZ R173, R0.reuse, R156 ;  /* 0x0000009c00ad7220 */ /* 0x040fe40000410000 */
[----:B------:R-:W-:Y:S01]  /*bb90*/  FMUL.FTZ R7, R0, R157 ;  /* 0x0000009d00077220 */ /* 0x000fe20000410000 */
[----:B------:R-:W-:Y:S01]  /*bba0*/  F2FP.PACK_AB R6, R6, R174 ;  /* 0x000000ae0606723e */ /* 0x000fe200000000ff */
[C---:B------:R-:W-:Y:S02]  /*bbb0*/  FMUL.FTZ R8, R0.reuse, R37 ;  /* 0x0000002500087220 */ /* 0x040fe40000410000 */
[C---:B------:R-:W-:Y:S01]  /*bbc0*/  FMUL.FTZ R11, R0.reuse, R41 ;  /* 0x00000029000b7220 */ /* 0x040fe20000410000 */
[----:B------:R-:W-:Y:S01]  /*bbd0*/  F2FP.PACK_AB R7, R7, R173 ;  /* 0x000000ad0707723e */ /* 0x000fe200000000ff */
[----:B------:R-:W-:-:S02]  /*bbe0*/  FMUL.FTZ R13, R0, R45 ;  /* 0x0000002d000d7220 */ /* 0x000fc40000410000 */
[C---:B------:R-:W-:Y:S02]  /*bbf0*/  FMUL.FTZ R151, R0.reuse, R49 ;  /* 0x0000003100977220 */ /* 0x040fe40000410000 */
[C---:B------:R-:W-:Y:S02]  /*bc00*/  FMUL.FTZ R23, R0.reuse, R57 ;  /* 0x0000003900177220 */ /* 0x040fe40000410000 */
[C---:B------:R-:W-:Y:S01]  /*bc10*/  FMUL.FTZ R21, R0.reuse, R61 ;  /* 0x0000003d00157220 */ /* 0x040fe20000410000 */
[----:B-1----:R-:W-:Y:S01]  /*bc20*/  SHF.R.S32.HI R82, RZ, 0x1f, R81 ;  /* 0x0000001fff527819 */ /* 0x002fe20000011451 */
[C---:B------:R-:W-:Y:S02]  /*bc30*/  FMUL.FTZ R172, R0.reuse, R36 ;  /* 0x0000002400ac7220 */ /* 0x040fe40000410000 */
[----:B------:R-:W-:Y:S01]  /*bc40*/  FMUL.FTZ R171, R0, R40 ;  /* 0x0000002800ab7220 */ /* 0x000fe20000410000 */
[----:B------:R-:W-:Y:S01]  /*bc50*/  LEA.HI R16, R82, R81, RZ, 0x2 ;  /* 0x0000005152107211 */ /* 0x000fe200078f10ff */
[----:B------:R-:W-:Y:S01]  /*bc60*/  FMUL.FTZ R170, R0, R44 ;  /* 0x0000002c00aa7220 */ /* 0x000fe20000410000 */
[----:B------:R-:W-:Y:S01]  /*bc70*/  F2FP.PACK_AB R8, R8, R172 ;  /* 0x000000ac0808723e */ /* 0x000fe200000000ff */
[C---:B------:R-:W-:Y:S01]  /*bc80*/  FMUL.FTZ R169, R0.reuse, R48 ;  /* 0x0000003000a97220 */ /* 0x040fe20000410000 */
[----:B------:R-:W-:Y:S01]  /*bc90*/  F2FP.PACK_AB R11, R11, R171 ;  /* 0x000000ab0b0b723e */ /* 0x000fe200000000ff */
[C---:B------:R-:W-:Y:S01]  /*bca0*/  FMUL.FTZ R157, R0.reuse, R56 ;  /* 0x00000038009d7220 */ /* 0x040fe20000410000 */
[----:B------:R-:W-:Y:S01]  /*bcb0*/  F2FP.PACK_AB R13, R13, R170 ;  /* 0x000000aa0d0d723e */ /* 0x000fe200000000ff */
[----:B------:R-:W-:-:S02]  /*bcc0*/  FMUL.FTZ R156, R0, R60 ;  /* 0x0000003c009c7220 */ /* 0x000fc40000410000 */
[C---:B------:R-:W-:Y:S02]  /*bcd0*/  FMUL.FTZ R153, R0.reuse, R64 ;  /* 0x0000004000997220 */ /* 0x040fe40000410000 */
[C---:B------:R-:W-:Y:S01]  /*bce0*/  FMUL.FTZ R61, R0.reuse, R65 ;  /* 0x00000041003d7220 */ /* 0x040fe20000410000 */
[----:B------:R-:W-:Y:S01]  /*bcf0*/  F2FP.PACK_AB R65, R23, R157 ;  /* 0x0000009d1741723e */ /* 0x000fe200000000ff */
[C---:B------:R-:W-:Y:S02]  /*bd00*/  FMUL.FTZ R152, R0.reuse, R68 ;  /* 0x0000004400987220 */ /* 0x040fe40000410000 */
        /* <DEDUP_REMOVED lines=9> */
[C---:B------:R-:W-:Y:S02]  /*bda0*/  FMUL.FTZ R84, R0.reuse, R84 ;  /* 0x0000005400547220 */ /* 0x040fe40000410000 */
[C---:B------:R-:W-:Y:S01]  /*bdb0*/  FMUL.FTZ R85, R0.reuse, R85 ;  /* 0x0000005500557220 */ /* 0x040fe20000410000 */
[----:B------:R-:W-:Y:S01]  /*bdc0*/  F2FP.PACK_AB R53, R53, R80 ;  /* 0x000000503535723e */ /* 0x000fe200000000ff */
[----:B------:R-:W-:-:S02]  /*bdd0*/  FMUL.FTZ R88, R0, R88 ;  /* 0x0000005800587220 */ /* 0x000fc40000410000 */
[C---:B------:R-:W-:Y:S02]  /*bde0*/  FMUL.FTZ R49, R0.reuse, R89 ;  /* 0x0000005900317220 */ /* 0x040fe40000410000 */
[C---:B------:R-:W-:Y:S02]  /*bdf0*/  FMUL.FTZ R92, R0.reuse, R92 ;  /* 0x0000005c005c7220 */ /* 0x040fe40000410000 */
[C---:B------:R-:W-:Y:S01]  /*be00*/  FMUL.FTZ R93, R0.reuse, R93 ;  /* 0x0000005d005d7220 */ /* 0x040fe20000410000 */
[----:B------:R-:W-:Y:S01]  /*be10*/  F2FP.PACK_AB R49, R49, R88 ;  /* 0x000000583131723e */ /* 0x000fe200000000ff */
[C---:B------:R-:W-:Y:S02]  /*be20*/  FMUL.FTZ R96, R0.reuse, R96 ;  /* 0x0000006000607220 */ /* 0x040fe40000410000 */
[C---:B------:R-:W-:Y:S02]  /*be30*/  FMUL.FTZ R45, R0.reuse, R97 ;  /* 0x00000061002d7220 */ /* 0x040fe40000410000 */
[----:B------:R-:W-:-:S02]  /*be40*/  FMUL.FTZ R100, R0, R100 ;  /* 0x0000006400647220 */ /* 0x000fc40000410000 */
[C---:B------:R-:W-:Y:S01]  /*be50*/  FMUL.FTZ R101, R0.reuse, R101 ;  /* 0x0000006500657220 */ /* 0x040fe20000410000 */
[----:B------:R-:W-:Y:S01]  /*be60*/  F2FP.PACK_AB R45, R45, R96 ;  /* 0x000000602d2d723e */ /* 0x000fe200000000ff */
[C---:B------:R-:W-:Y:S02]  /*be70*/  FMUL.FTZ R104, R0.reuse, R104 ;  /* 0x0000006800687220 */ /* 0x040fe40000410000 */
        /* <DEDUP_REMOVED lines=32> */
[----:B------:R-:W-:Y:S01]  /*c080*/  FMUL.FTZ R145, R0, R145 ;  /* 0x0000009100917220 */ /* 0x000fe20000410000 */
[--C-:B------:R-:W-:Y:S01]  /*c090*/  SHF.R.S32.HI R0, RZ, 0x1f, R16.reuse ;  /* 0x0000001fff007819 */ /* 0x100fe20000011410 */
[C---:B------:R-:W-:Y:S01]  /*c0a0*/  FMUL.FTZ R15, R2.reuse, R63 ;  /* 0x0000003f020f7220 */ /* 0x040fe20000410000 */
[----:B------:R-:W-:Y:S01]  /*c0b0*/  SHF.R.S32.HI R63, RZ, 0x2, R16 ;  /* 0x00000002ff3f7819 */ /* 0x000fe20000011410 */
[C---:B------:R-:W-:Y:S02]  /*c0c0*/  FMUL.FTZ R12, R2.reuse, R38 ;  /* 0x00000026020c7220 */ /* 0x040fe40000410000 */
[----:B------:R-:W-:Y:S01]  /*c0d0*/  FMUL.FTZ R10, R2, R42 ;  /* 0x0000002a020a7220 */ /* 0x000fe20000410000 */
[----:B------:R-:W-:Y:S01]  /*c0e0*/  LEA.HI R0, R0, R63, RZ, 0x3 ;  /* 0x0000003f00007211 */ /* 0x000fe200078f18ff */
[----:B------:R-:W-:-:S02]  /*c0f0*/  FMUL.FTZ R17, R2, R46 ;  /* 0x0000002e02117220 */ /* 0x000fc40000410000 */
[----:B------:R-:W-:Y:S01]  /*c100*/  FMUL.FTZ R68, R2, R50 ;  /* 0x0000003202447220 */ /* 0x000fe20000410000 */
[----:B------:R-:W-:Y:S01]  /*c110*/  LOP3.LUT R0, R0, 0xfffffff8, RZ, 0xc0, !PT ;  /* 0xfffffff800007812 */ /* 0x000fe200078ec0ff */
[C---:B------:R-:W-:Y:S02]  /*c120*/  FMUL.FTZ R55, R2.reuse, R55 ;  /* 0x0000003702377220 */ /* 0x040fe40000410000 */
[C---:B------:R-:W-:Y:S02]  /*c130*/  FMUL.FTZ R4, R2.reuse, R54 ;  /* 0x0000003602047220 */ /* 0x040fe40000410000 */
[C---:B------:R-:W-:Y:S02]  /*c140*/  FMUL.FTZ R64, R2.reuse, R58 ;  /* 0x0000003a02407220 */ /* 0x040fe40000410000 */
[C---:B------:R-:W-:Y:S02]  /*c150*/  FMUL.FTZ R155, R2.reuse, R155 ;  /* 0x0000009b029b7220 */ /* 0x040fe40000410000 */
        /* <DEDUP_REMOVED lines=21> */
[----:B------:R-:W-:Y:S01]  /*c2b0*/  FMUL.FTZ R58, R2, R70 ;  /* 0x00000046023a7220 */ /* 0x000fe20000410000 */
[----:B------:R-:W-:Y:S01]  /*c2c0*/  LEA.HI R70, R82, R81, RZ, 0x5 ;  /* 0x0000005152467211 */ /* 0x000fe200078f28ff */
[----:B------:R-:W-:Y:S01]  /*c2d0*/  FMUL.FTZ R75, R2, R75 ;  /* 0x0000004b024b7220 */ /* 0x000fe20000410000 */
[----:B------:R-:W-:Y:S01]  /*c2e0*/  F2FP.PACK_AB R60, R14, R60 ;  /* 0x0000003c0e3c723e */ /* 0x000fe200000000ff */
[C---:B------:R-:W-:Y:S01]  /*c2f0*/  FMUL.FTZ R56, R2.reuse, R74 ;  /* 0x0000004a02387220 */ /* 0x040fe20000410000 */
[----:B------:R-:W-:Y:S01]  /*c300*/  SHF.R.S32.HI R14, RZ, 0x5, R70 ;  /* 0x00000005ff0e7819 */ /* 0x000fe20000011446 */
        /* <DEDUP_REMOVED lines=68> */
[----:B------:R-:W-:Y:S02]  /*c750*/  IADD3 R2, R63, -R0, RZ ;  /* 0x800000003f027210 */ /* 0x000fe40007ffe0ff */
[----:B------:R-:W-:-:S02]  /*c760*/  LOP3.LUT R0, R16, 0x3ffffffc, RZ, 0xc0, !PT ;  /* 0x3ffffffc10007812 */ /* 0x000fc400078ec0ff */
[----:B------:R-:W-:Y:S02]  /*c770*/  SHF.L.U32 R4, R2, 0x6, RZ ;  /* 0x0000000602047819 */ /* 0x000fe400000006ff */
[----:B------:R-:W-:Y:S02]  /*c780*/  IADD3 R15, -R0, R81, RZ ;  /* 0x00000051000f7210 */ /* 0x000fe40007ffe1ff */
[----:B------:R-:W-:Y:S02]  /*c790*/  LOP3.LUT R0, R4, 0x1c0, RZ, 0xc0, !PT ;  /* 0x000001c004007812 */ /* 0x000fe400078ec0ff */
[----:B------:R-:W-:Y:S02]  /*c7a0*/  LOP3.LUT R4, R2, 0x1, RZ, 0xc0, !PT ;  /* 0x0000000102047812 */ /* 0x000fe400078ec0ff */
[----:B------:R-:W-:Y:S02]  /*c7b0*/  LEA R15, R14, R15, 0x9 ;  /* 0x0000000f0e0f7211 */ /* 0x000fe400078e48ff */
[----:B------:R-:W-:-:S02]  /*c7c0*/  LEA.HI R0, R0, R0, RZ, 0x1d ;  /* 0x0000000000007211 */ /* 0x000fc400078fe8ff */
[----:B------:R-:W-:Y:S02]  /*c7d0*/  ISETP.NE.U32.AND P0, PT, R4, 0x1, PT ;  /* 0x000000010400780c */ /* 0x000fe40003f05070 */
[----:B------:R-:W-:Y:S02]  /*c7e0*/  LEA R0, R15, R0, 0x1 ;  /* 0x000000000f007211 */ /* 0x000fe400078e08ff */
[----:B------:R-:W-:Y:S02]  /*c7f0*/  R2P PR, R2, 0x6 ;  /* 0x0000000602007804 */ /* 0x000fe40000000000 */
[----:B------:R-:W-:Y:S02]  /*c800*/  SHF.L.U32 R0, R0, 0x1, RZ ;  /* 0x0000000100007819 */ /* 0x000fe400000006ff */
[----:B------:R-:W-:Y:S02]  /*c810*/  MOV R4, 0x20 ;  /* 0x0000002000047802 */ /* 0x000fe40000000f00 */
[----:B------:R-:W-:Y:S01]  /*c820*/  IADD3 R2, R0, -0x10, RZ ;  /* 0xfffffff000027810 */ /* 0x000fe20007ffe0ff */
[----:B------:R1:W-:Y:S01]  /*c830*/  STS [R0], R6 ;  /* 0x0000000600007388 */ /* 0x0003e20000000800 */
[----:B------:R-:W-:-:S02]  /*c840*/  SEL R4, R4, 0xffffffe0, !P1 ;  /* 0xffffffe004047807 */ /* 0x000fc40004800000 */
[----:B------:R-:W-:Y:S01]  /*c850*/  @P0 IADD3 R2, R0, 0x10, RZ ;  /* 0x0000001000020810 */ /* 0x000fe20007ffe0ff */
[----:B------:R2:W-:Y:S01]  /*c860*/  STS [R0+0x400], R5 ;  /* 0x0004000500007388 */ /* 0x0005e20000000800 */
[----:B------:R-:W-:Y:S02]  /*c870*/  F2FP.PACK_AB R63, R21, R156 ;  /* 0x0000009c153f723e */ /* 0x000fe400000000ff */
[----:B------:R-:W-:Y:S01]  /*c880*/  F2FP.PACK_AB R21, R141, R140 ;  /* 0x0000008c8d15723e */ /* 0x000fe200000000ff */
[----:B------:R3:W-:Y:S01]  /*c890*/  STS [R2], R7 ;  /* 0x0000000702007388 */ /* 0x0007e20000000800 */
[----:B------:R-:W-:Y:S02]  /*c8a0*/  F2FP.PACK_AB R18, R167, R18 ;  /* 0x00000012a712723e */ /* 0x000fe400000000ff */
[----:B------:R-:W-:Y:S01]  /*c8b0*/  F2FP.PACK_AB R16, R145, R144 ;  /* 0x000000909110723e */ /* 0x000fe200000000ff */
[----:B------:R4:W-:Y:S01]  /*c8c0*/  STS [R2+0x400], R9 ;  /* 0x0004000902007388 */ /* 0x0009e20000000800 */
[----:B------:R-:W-:-:S02]  /*c8d0*/  F2FP.PACK_AB R15, R147, R146 ;  /* 0x00000092930f723e */ /* 0x000fc400000000ff */
[----:B-1----:R-:W-:Y:S02]  /*c8e0*/  MOV R6, 0x40 ;  /* 0x0000004000067802 */ /* 0x002fe40000000f00 */
[----:B--2---:R-:W-:Y:S02]  /*c8f0*/  IADD3 R5, R0, R4, RZ ;  /* 0x0000000400057210 */ /* 0x004fe40007ffe0ff */
[----:B------:R-:W-:Y:S02]  /*c900*/  SEL R6, R6, 0xffffffc0, !P2 ;  /* 0xffffffc006067807 */ /* 0x000fe40005000000 */
[----:B------:R-:W-:Y:S01]  /*c910*/  IADD3 R4, R4, R2, RZ ;  /* 0x0000000204047210 */ /* 0x000fe20007ffe0ff */
[----:B------:R1:W-:Y:S01]  /*c920*/  STS [R5], R8 ;  /* 0x0000000805007388 */ /* 0x0003e20000000800 */
[----:B---3--:R-:W-:Y:S02]  /*c930*/  IADD3 R7, R5, R6, RZ ;  /* 0x0000000605077210 */ /* 0x008fe40007ffe0ff */
[----:B----4-:R-:W-:Y:S01]  /*c940*/  IADD3 R9, R6, R2, RZ ;  /* 0x0000000206097210 */ /* 0x010fe20007ffe0ff */
[----:B------:R-:W-:Y:S04]  /*c950*/  STS [R5+0x400], R12 ;  /* 0x0004000c05007388 */ /* 0x000fe80000000800 */
[----:B------:R-:W-:Y:S04]  /*c960*/  STS [R4], R11 ;  /* 0x0000000b04007388 */ /* 0x000fe80000000800 */
[----:B------:R-:W-:Y:S01]  /*c970*/  STS [R4+0x400], R10 ;  /* 0x0004000a04007388 */ /* 0x000fe20000000800 */
[----:B-1----:R-:W-:-:S02]  /*c980*/  IADD3 R8, R0, R6, RZ ;  /* 0x0000000600087210 */ /* 0x002fc40007ffe0ff */
[----:B------:R-:W-:-:S03]  /*c990*/  IADD3 R6, R4, R6, RZ ;  /* 0x0000000604067210 */ /* 0x000fc60007ffe0ff */
        /* <DEDUP_REMOVED lines=42> */
[----:B------:R-:W-:Y:S04]  /*cc40*/  STS [R2+0x6000], R29 ;  /* 0x0060001d02007388 */ /* 0x000fe80000000800 */
[----:B------:R2:W-:Y:S04]  /*cc50*/  STS [R2+0x6400], R28 ;  /* 0x0064001c02007388 */ /* 0x0005e80000000800 */
[----:B------:R-:W-:Y:S04]  /*cc60*/  STS [R5+0x6000], R27 ;  /* 0x0060001b05007388 */ /* 0x000fe80000000800 */
[----:B------:R3:W-:Y:S04]  /*cc70*/  STS [R5+0x6400], R26 ;  /* 0x0064001a05007388 */ /* 0x0007e80000000800 */
[----:B------:R-:W-:Y:S04]  /*cc80*/  STS [R4+0x6000], R25 ;  /* 0x0060001904007388 */ /* 0x000fe80000000800 */
[----:B------:R4:W-:Y:S01]  /*cc90*/  STS [R4+0x6400], R24 ;  /* 0x0064001804007388 */ /* 0x0009e20000000800 */
[----:B-1----:R-:W-:-:S03]  /*cca0*/  LOP3.LUT R0, R70, 0xffffffe0, RZ, 0xc0, !PT ;  /* 0xffffffe046007812 */ /* 0x002fc600078ec0ff */
[----:B------:R-:W-:Y:S01]  /*ccb0*/  STS [R8+0x6000], R23 ;  /* 0x0060001708007388 */ /* 0x000fe20000000800 */
[----:B------:R-:W-:-:S03]  /*ccc0*/  IADD3 R0, -R0, R81, RZ ;  /* 0x0000005100007210 */ /* 0x000fc60007ffe1ff */
[----:B------:R1:W-:Y:S01]  /*ccd0*/  STS [R8+0x6400], R22 ;  /* 0x0064001608007388 */ /* 0x0003e20000000800 */
[----:B--2---:R-:W-:Y:S02]  /*cce0*/  SHF.R.S32.HI R2, RZ, 0x1f, R14 ;  /* 0x0000001fff027819 */ /* 0x004fe4000001140e */
[----:B------:R-:W-:Y:S01]  /*ccf0*/  LOP3.LUT P0, RZ, R0, 0x3, RZ, 0xc0, !PT ;  /* 0x0000000300ff7812 */ /* 0x000fe2000780c0ff */
[----:B------:R-:W-:Y:S01]  /*cd00*/  STS [R9+0x6000], R21 ;  /* 0x0060001509007388 */ /* 0x000fe20000000800 */
[----:B------:R-:W-:-:S03]  /*cd10*/  LEA.HI R2, R2, R14, RZ, 0x2 ;  /* 0x0000000e02027211 */ /* 0x000fc600078f10ff */
[----:B------:R-:W-:Y:S01]  /*cd20*/  STS [R9+0x6400], R20 ;  /* 0x0064001409007388 */ /* 0x000fe20000000800 */
[----:B---3--:R-:W2:Y:S01]  /*cd30*/  @P4 MUFU.LG2 R5, R149 ;  /* 0x0000009500054308 */ /* 0x008ea20000000c00 */
[----:B------:R-:W-:Y:S02]  /*cd40*/  LOP3.LUT R2, R2, 0xffffffc, RZ, 0xc0, !PT ;  /* 0x0ffffffc02027812 */ /* 0x000fe400078ec0ff */
[----:B------:R-:W-:Y:S02]  /*cd50*/  STS [R7+0x6000], R19 ;  /* 0x0060001307007388 */ /* 0x000fe40000000800 */
[----:B------:R-:W-:Y:S02]  /*cd60*/  IADD3 R2, -R2, R14, RZ ;  /* 0x0000000e02027210 */ /* 0x000fe40007ffe1ff */
[----:B------:R3:W-:Y:S01]  /*cd70*/  STS [R7+0x6400], R18 ;  /* 0x0064001207007388 */ /* 0x0007e20000000800 */
[----:B----4-:R-:W4:Y:S03]  /*cd80*/  @P3 MUFU.LG2 R4, R150 ;  /* 0x0000009600043308 */ /* 0x010f260000000c00 */
[----:B------:R-:W-:Y:S04]  /*cd90*/  STS [R6+0x6000], R16 ;  /* 0x0060001006007388 */ /* 0x000fe80000000800 */
[----:B------:R3:W-:Y:S01]  /*cda0*/  STS [R6+0x6400], R15 ;  /* 0x0064000f06007388 */ /* 0x0007e20000000800 */
[----:B--2---:R-:W-:Y:S01]  /*cdb0*/  @P4 FMUL.FTZ R5, R5, 0.69314718246459960938 ;  /* 0x3f31721805054820 */ /* 0x004fe20000410000 */
[----:B-1----:R-:W-:-:S02]  /*cdc0*/  MOV R8, 0x7f800000 ;  /* 0x7f80000000087802 */ /* 0x002fc40000000f00 */
[----:B------:R-:W-:Y:S01]  /*cdd0*/  BAR.SYNC.DEFER_BLOCKING 0x0 ;  /* 0x0000000000007b1d */ /* 0x000fe20000010000 */
[----:B----4-:R-:W-:-:S04]  /*cde0*/  @P3 FMUL.FTZ R4, R4, 0.69314718246459960938 ;  /* 0x3f31721804043820 */ /* 0x010fc80000410000 */
[----:B------:R-:W-:Y:S01]  /*cdf0*/  @P3 FFMA.FTZ R8, R3, c[0x0][0x238], R4 ;  /* 0x00008e0003083a23 */ /* 0x000fe20000010004 */
[----:B---3--:R-:W-:Y:S01]  /*ce00*/  MOV R7, 0x7f800000 ;  /* 0x7f80000000077802 */ /* 0x008fe20000000f00 */
[----:B------:R-:W-:Y:S01]  /*ce10*/  @P4 FFMA.FTZ R7, R148, c[0x0][0x238], R5 ;  /* 0x00008e0094074a23 */ /* 0x000fe20000010005 */
[----:B------:R-:W-:Y:S01]  /*ce20*/  SHF.R.S32.HI R6, RZ, 0x1f, R0 ;  /* 0x0000001fff067819 */ /* 0x000fe20000011400 */
[----:B------:R1:W2:Y:S03]  /*ce30*/  LDS.128 R28, [R230] ;  /* 0x00000000e61c7984 */ /* 0x0002a60000000c00 */
[----:B------:R-:W-:Y:S01]  /*ce40*/  LEA.HI R0, R6, R0, RZ, 0x2 ;  /* 0x0000000006007211 */ /* 0x000fe200078f10ff */
[----:B------:R1:W3:Y:S03]  /*ce50*/  LDS.128 R44, [R230+0x800] ;  /* 0x00080000e62c7984 */ /* 0x0002e60000000c00 */
[----:B------:R-:W-:Y:S01]  /*ce60*/  SHF.R.S32.HI R0, RZ, 0x2, R0 ;  /* 0x00000002ff007819 */ /* 0x000fe20000011400 */
[----:B------:R1:W4:Y:S03]  /*ce70*/  LDS.128 R60, [R230+0x1000] ;  /* 0x00100000e63c7984 */ /* 0x0003260000000c00 */
[----:B------:R-:W-:Y:S01]  /*ce80*/  LEA R0, R2, R0, 0x4 ;  /* 0x0000000002007211 */ /* 0x000fe200078e20ff */
        /* <DEDUP_REMOVED lines=14> */
[----:B--234-:R-:W-:Y:S01]  /*cf70*/  UIMAD UR6, UR9, -0x40, UR16 ;  /* 0xffffffc0090678a4 */ /* 0x01cfe2000f8e0210 */
[----:B------:R-:W-:-:S05]  /*cf80*/  IADD3 R2, R0, 0x8, RZ ;  /* 0x0000000800027810 */ /* 0x000fca0007ffe0ff */
[----:B------:R-:W-:Y:S02]  /*cf90*/  ISETP.GE.AND P3, PT, R0, UR6, PT ;  /* 0x0000000600007c0c */ /* 0x000fe4000bf66270 */
[----:B------:R-:W-:-:S11]  /*cfa0*/  ISETP.GE.AND P2, PT, R2, UR6, PT ;  /* 0x0000000602007c0c */ /* 0x000fd6000bf46270 */
[----:B------:R-:W-:Y:S02]  /*cfb0*/  @!P3 IMAD R3, R0, UR20, RZ ;  /* 0x000000140003bc24 */ /* 0x000fe4000f8e02ff */
[----:B------:R-:W-:-:S03]  /*cfc0*/  @!P2 IMAD R0, R2, UR20, RZ ;  /* 0x000000140200ac24 */ /* 0x000fc6000f8e02ff */
[C---:B------:R-:W-:Y:S02]  /*cfd0*/  @!P3 IADD3 R5, P1, R3.reuse, UR5, RZ ;  /* 0x000000050305bc10 */ /* 0x040fe4000ff3e0ff */
[C---:B------:R-:W-:Y:S02]  /*cfe0*/  @!P2 IADD3 R6, P0, R0.reuse, UR5, RZ ;  /* 0x000000050006ac10 */ /* 0x040fe4000ff1e0ff */
        /* <DEDUP_REMOVED lines=8> */
.L_x_64:
[----:B--234-:R-:W-:Y:S05]  /*d070*/  BSYNC B0 ;  /* 0x0000000000007941 */ /* 0x01cfea0003800000 */
.L_x_63:
[----:B------:R-:W2:Y:S01]  /*d080*/  S2R R0, SR_TID.X ;  /* 0x0000000000007919 */ /* 0x000ea20000002100 */
[----:B------:R-:W-:Y:S01]  /*d090*/  LEA.HI R13, R82, R81, RZ, 0x3 ;  /* 0x00000051520d7211 */ /* 0x000fe200078f18ff */
[----:B------:R-:W-:Y:S01]  /*d0a0*/  UIMAD UR9, UR9, -0x40, UR16 ;  /* 0xffffffc0090978a4 */ /* 0x000fe2000f8e0210 */
[----:B------:R-:W-:Y:S01]  /*d0b0*/  IADD3 R4, P0, R246, UR14, RZ ;  /* 0x0000000ef6047c10 */ /* 0x000fe2000ff1e0ff */
[----:B------:R-:W3:Y:S01]  /*d0c0*/  S2R R10, SR_CTAID.Z ;  /* 0x00000000000a7919 */ /* 0x000ee20000002700 */
[----:B------:R-:W-:Y:S01]  /*d0d0*/  SHF.R.S32.HI R3, RZ, 0x3, R13 ;  /* 0x00000003ff037819 */ /* 0x000fe2000001140d */
[----:B------:R-:W-:Y:S01]  /*d0e0*/  USHF.R.S32.HI UR6, URZ, 0x1f, UR11 ;  /* 0x0000001f3f067899 */ /* 0x000fe2000801140b */
[----:B------:R-:W-:Y:S01]  /*d0f0*/  BSSY B0, `(.L_x_65) ;  /* 0x000001f000007945 */ /* 0x000fe20003800000 */
[----:B------:R-:W-:-:S02]  /*d100*/  ULDC.64 UR4, c[0x0][0x1f0] ;  /* 0x00007c0000047ab9 */ /* 0x000fc40000000a00 */
[----:B------:R-:W-:-:S04]  /*d110*/  UIMAD UR4, UR6, UR4, URZ ;  /* 0x00000004060472a4 */ /* 0x000fc8000f8e023f */
[----:B------:R-:W-:Y:S01]  /*d120*/  UIMAD UR4, UR11, UR5, UR4 ;  /* 0x000000050b0472a4 */ /* 0x000fe2000f8e0204 */
[----:B--2---:R-:W-:-:S04]  /*d130*/  SHF.R.S32.HI R2, RZ, 0x1f, R0 ;  /* 0x0000001fff027819 */ /* 0x004fc80000011400 */
[----:B------:R-:W-:Y:S02]  /*d140*/  LEA.HI R2, R2, R0, RZ, 0x3 ;  /* 0x0000000002027211 */ /* 0x000fe400078f18ff */
[----:B------:R-:W-:Y:S02]  /*d150*/  SHF.R.S32.HI R0, RZ, 0x1f, R246 ;  /* 0x0000001fff007819 */ /* 0x000fe400000114f6 */
[----:B------:R-:W-:Y:S02]  /*d160*/  SHF.R.S32.HI R2, RZ, 0x3, R2 ;  /* 0x00000003ff027819 */ /* 0x000fe40000011402 */
[----:B------:R-:W-:Y:S02]  /*d170*/  IADD3.X R5, R0, UR7, RZ, P0, !PT ;  /* 0x0000000700057c10 */ /* 0x000fe400087fe4ff */
[----:B------:R-:W-:Y:S02]  /*d180*/  ISETP.GE.AND P0, PT, R3, UR9, PT ;  /* 0x0000000903007c0c */ /* 0x000fe4000bf06270 */
[----:B------:R-:W-:Y:S01]  /*d190*/  SHF.R.S32.HI R3, RZ, 0x1f, R2 ;  /* 0x0000001fff037819 */ /* 0x000fe20000011402 */
[----:B---3--:R-:W-:-:S04]  /*d1a0*/  IMAD.WIDE.U32 R10, R10, c[0x0][0x1f0], R4 ;  /* 0x00007c000a0a7a25 */ /* 0x008fc800078e0004 */
[----:B------:R-:W-:Y:S01]  /*d1b0*/  IMAD.U32 R4, RZ, RZ, UR13 ;  /* 0x0000000dff047e24 */ /* 0x000fe2000f8e00ff */
[----:B------:R-:W-:-:S03]  /*d1c0*/  IADD3 R9, R11, UR4, RZ ;  /* 0x000000040b097c10 */ /* 0x000fc6000fffe0ff */
[----:B------:R-:W-:Y:S02]  /*d1d0*/  IMAD.WIDE R4, R4, 0x40, R2 ;  /* 0x0000004004047825 */ /* 0x000fe400078e0202 */
[----:B------:R-:W-:Y:S05]  /*d1e0*/  @P0 BRA `(.L_x_66) ;  /* 0x000000f000000947 */ /* 0x000fea0003800000 */
[----:B------:R-:W-:Y:S01]  /*d1f0*/  IMAD R0, R5, c[0x0][0x1e8], RZ ;  /* 0x00007a0005007a24 */ /* 0x000fe200078e02ff */
[----:B------:R-:W-:Y:S01]  /*d200*/  ISETP.GE.AND P4, PT, R246, c[0x0][0x220], PT ;  /* 0x00008800f6007a0c */ /* 0x000fe20003f86270 */
[----:B------:R-:W-:Y:S01]  /*d210*/  IMAD.MOV.U32 R8, RZ, RZ, R10 ;  /* 0x000000ffff087224 */ /* 0x000fe200078e000a */
[----:B------:R-:W-:Y:S01]  /*d220*/  ISETP.GE.AND P3, PT, R250, c[0x0][0x220], PT ;  /* 0x00008800fa007a0c */ /* 0x000fe20003f66270 */
[C---:B------:R-:W-:Y:S01]  /*d230*/  IMAD R0, R4.reuse, c[0x0][0x1ec], R0 ;  /* 0x00007b0004007a24 */ /* 0x040fe200078e0200 */
[----:B------:R-:W-:Y:S01]  /*d240*/  ISETP.GE.AND P2, PT, R245, c[0x0][0x220], PT ;  /* 0x00008800f5007a0c */ /* 0x000fe20003f46270 */
[----:B------:R-:W-:Y:S01]  /*d250*/  IMAD.WIDE.U32 R6, R4, c[0x0][0x1e8], R8 ;  /* 0x00007a0004067a25 */ /* 0x000fe200078e0008 */
[----:B------:R-:W-:-:S03]  /*d260*/  ISETP.GE.AND P1, PT, R251, c[0x0][0x220], PT ;  /* 0x00008800fb007a0c */ /* 0x000fc60003f26270 */
[----:B------:R-:W-:Y:S01]  /*d270*/  IMAD.IADD R0, R7, 0x1, R0 ;  /* 0x0000000107007824 */ /* 0x000fe200078e0200 */
[----:B------:R-:W-:-:S04]  /*d280*/  LEA R2, P0, R6, c[0x0][0x1d0], 0x1 ;  /* 0x0000740006027a11 */ /* 0x000fc800078008ff */
[----:B------:R-:W-:-:S05]  /*d290*/  LEA.HI.X R3, R6, c[0x0][0x1d4], R0, 0x1, P0 ;  /* 0x0000750006037a11 */ /* 0x000fca00000f0c00 */
[----:B------:R2:W-:Y:S04]  /*d2a0*/  @!P4 STG.E.128 [R2.64], R28 ;  /* 0x0000001c0200c986 */ /* 0x0005e8000c101d12 */
[----:B-1----:R2:W-:Y:S04]  /*d2b0*/  @!P3 STG.E.128 [R2.64+0x80], R24 ;  /* 0x000080180200b986 */ /* 0x0025e8000c101d12 */
[----:B------:R2:W-:Y:S04]  /*d2c0*/  @!P2 STG.E.128 [R2.64+0x100], R20 ;  /* 0x000100140200a986 */ /* 0x0005e8000c101d12 */
[----:B------:R2:W-:Y:S02]  /*d2d0*/  @!P1 STG.E.128 [R2.64+0x180], R16 ;  /* 0x0001801002009986 */ /* 0x0005e4000c101d12 */
.L_x_66:
[----:B------:R-:W-:Y:S05]  /*d2e0*/  BSYNC B0 ;  /* 0x0000000000007941 */ /* 0x000fea0003800000 */
.L_x_65:
[----:B------:R-:W-:Y:S01]  /*d2f0*/  LEA.HI.SX32 R0, R13, 0x10, 0x1d ;  /* 0x000000100d007811 */ /* 0x000fe200078feaff */
[----:B------:R-:W-:Y:S03]  /*d300*/  BSSY B0, `(.L_x_67) ;  /* 0x0000015000007945 */ /* 0x000fe60003800000 */
[----:B------:R-:W-:-:S13]  /*d310*/  ISETP.GE.AND P0, PT, R0, UR9, PT ;  /* 0x0000000900007c0c */ /* 0x000fda000bf06270 */
[----:B------:R-:W-:Y:S05]  /*d320*/  @P0 BRA `(.L_x_68) ;  /* 0x0000012000000947 */ /* 0x000fea0003800000 */
[----:B------:R-:W-:Y:S01]  /*d330*/  IADD3 R12, P0, R4, 0x10, RZ ;  /* 0x00000010040c7810 */ /* 0x000fe20007f1e0ff */
[----:B--2---:R-:W-:Y:S01]  /*d340*/  IMAD.MOV.U32 R2, RZ, RZ, R10 ;  /* 0x000000ffff027224 */ /* 0x004fe200078e000a */
[----:B------:R-:W-:Y:S01]  /*d350*/  ISETP.GE.AND P3, PT, R246, c[0x0][0x220], PT ;  /* 0x00008800f6007a0c */ /* 0x000fe20003f66270 */
[----:B------:R-:W-:Y:S01]  /*d360*/  IMAD.MOV.U32 R3, RZ, RZ, R9 ;  /* 0x000000ffff037224 */ /* 0x000fe200078e0009 */
[----:B------:R-:W-:Y:S01]  /*d370*/  ISETP.GE.AND P2, PT, R250, c[0x0][0x220], PT ;  /* 0x00008800fa007a0c */ /* 0x000fe20003f46270 */
[----:B------:R-:W-:Y:S01]  /*d380*/  IMAD.X R0, RZ, RZ, R5, P0 ;  /* 0x000000ffff007224 */ /* 0x000fe200000e0605 */
[----:B------:R-:W-:Y:S01]  /*d390*/  ISETP.GE.AND P1, PT, R245, c[0x0][0x220], PT ;  /* 0x00008800f5007a0c */ /* 0x000fe20003f26270 */
[----:B------:R-:W-:Y:S01]  /*d3a0*/  IMAD.WIDE.U32 R6, R12, c[0x0][0x1e8], R2 ;  /* 0x00007a000c067a25 */ /* 0x000fe200078e0002 */
[----:B------:R-:W-:-:S03]  /*d3b0*/  ISETP.GE.AND P0, PT, R251, c[0x0][0x220], PT ;  /* 0x00008800fb007a0c */ /* 0x000fc60003f06270 */
[----:B------:R-:W-:Y:S01]  /*d3c0*/  IMAD R0, R0, c[0x0][0x1e8], RZ ;  /* 0x00007a0000007a24 */ /* 0x000fe200078e02ff */
[----:B------:R-:W-:-:S03]  /*d3d0*/  LEA R2, P4, R6, c[0x0][0x1d0], 0x1 ;  /* 0x0000740006027a11 */ /* 0x000fc600078808ff */
[----:B------:R-:W-:-:S04]  /*d3e0*/  IMAD R0, R12, c[0x0][0x1ec], R0 ;  /* 0x00007b000c007a24 */ /* 0x000fc800078e0200 */
[----:B------:R-:W-:-:S05]  /*d3f0*/  IMAD.IADD R0, R7, 0x1, R0 ;  /* 0x0000000107007824 */ /* 0x000fca00078e0200 */
[----:B------:R-:W-:-:S05]  /*d400*/  LEA.HI.X R3, R6, c[0x0][0x1d4], R0, 0x1, P4 ;  /* 0x0000750006037a11 */ /* 0x000fca00020f0c00 */
[----:B------:R2:W-:Y:S04]  /*d410*/  @!P3 STG.E.128 [R2.64], R44 ;  /* 0x0000002c0200b986 */ /* 0x0005e8000c101d12 */
[----:B-1----:R2:W-:Y:S04]  /*d420*/  @!P2 STG.E.128 [R2.64+0x80], R40 ;  /* 0x000080280200a986 */ /* 0x0025e8000c101d12 */
[----:B------:R2:W-:Y:S04]  /*d430*/  @!P1 STG.E.128 [R2.64+0x100], R36 ;  /* 0x0001002402009986 */ /* 0x0005e8000c101d12 */
[----:B------:R2:W-:Y:S02]  /*d440*/  @!P0 STG.E.128 [R2.64+0x180], R32 ;  /* 0x0001802002008986 */ /* 0x0005e4000c101d12 */
.L_x_68:
[----:B------:R-:W-:Y:S05]  /*d450*/  BSYNC B0 ;  /* 0x0000000000007941 */ /* 0x000fea0003800000 */
.L_x_67:
        /* <DEDUP_REMOVED lines=22> */
.L_x_70:
[----:B------:R-:W-:Y:S05]  /*d5c0*/  BSYNC B0 ;  /* 0x0000000000007941 */ /* 0x000fea0003800000 */
.L_x_69:
[----:B------:R-:W-:-:S04]  /*d5d0*/  LEA.HI.SX32 R0, R13, 0x30, 0x1d ;  /* 0x000000300d007811 */ /* 0x000fc800078feaff */
[----:B------:R-:W-:-:S13]  /*d5e0*/  ISETP.GE.AND P0, PT, R0, UR9, PT ;  /* 0x0000000900007c0c */ /* 0x000fda000bf06270 */
[----:B------:R-:W-:Y:S05]  /*d5f0*/  @P0 EXIT ;  /* 0x000000000000094d */ /* 0x000fea0003800000 */
[----:B------:R-:W-:Y:S01]  /*d600*/  IADD3 R6, P0, R4, 0x30, RZ ;  /* 0x0000003004067810 */ /* 0x000fe20007f1e0ff */
[----:B--2---:R-:W-:Y:S01]  /*d610*/  IMAD.MOV.U32 R2, RZ, RZ, R10 ;  /* 0x000000ffff027224 */ /* 0x004fe200078e000a */
[----:B------:R-:W-:Y:S01]  /*d620*/  ISETP.GE.AND P2, PT, R246, c[0x0][0x220], PT ;  /* 0x00008800f6007a0c */ /* 0x000fe20003f46270 */
[----:B------:R-:W-:Y:S01]  /*d630*/  IMAD.MOV.U32 R3, RZ, RZ, R9 ;  /* 0x000000ffff037224 */ /* 0x000fe200078e0009 */
[----:B------:R-:W-:Y:S01]  /*d640*/  ISETP.GE.AND P1, PT, R250, c[0x0][0x220], PT ;  /* 0x00008800fa007a0c */ /* 0x000fe20003f26270 */
[----:B------:R-:W-:Y:S01]  /*d650*/  IMAD.X R0, RZ, RZ, R5, P0 ;  /* 0x000000ffff007224 */ /* 0x000fe200000e0605 */
[----:B------:R-:W-:Y:S01]  /*d660*/  ISETP.GE.AND P0, PT, R245, c[0x0][0x220], PT ;  /* 0x00008800f5007a0c */ /* 0x000fe20003f06270 */
[----:B------:R-:W-:-:S04]  /*d670*/  IMAD.WIDE.U32 R4, R6, c[0x0][0x1e8], R2 ;  /* 0x00007a0006047a25 */ /* 0x000fc800078e0002 */
[----:B------:R-:W-:Y:S01]  /*d680*/  IMAD R0, R0, c[0x0][0x1e8], RZ ;  /* 0x00007a0000007a24 */ /* 0x000fe200078e02ff */
[----:B------:R-:W-:-:S03]  /*d690*/  LEA R2, P3, R4, c[0x0][0x1d0], 0x1 ;  /* 0x0000740004027a11 */ /* 0x000fc600078608ff */
[----:B------:R-:W-:-:S04]  /*d6a0*/  IMAD R0, R6, c[0x0][0x1ec], R0 ;  /* 0x00007b0006007a24 */ /* 0x000fc800078e0200 */
[----:B------:R-:W-:-:S05]  /*d6b0*/  IMAD.IADD R0, R5, 0x1, R0 ;  /* 0x0000000105007824 */ /* 0x000fca00078e0200 */
[----:B------:R-:W-:-:S05]  /*d6c0*/  LEA.HI.X R3, R4, c[0x0][0x1d4], R0, 0x1, P3 ;  /* 0x0000750004037a11 */ /* 0x000fca00018f0c00 */
[----:B-1----:R1:W-:Y:S01]  /*d6d0*/  @!P0 STG.E.128 [R2.64+0x100], R68 ;  /* 0x0001004402008986 */ /* 0x0023e2000c101d12 */
[----:B------:R-:W-:-:S03]  /*d6e0*/  ISETP.GE.AND P0, PT, R251, c[0x0][0x220], PT ;  /* 0x00008800fb007a0c */ /* 0x000fc60003f06270 */
[----:B------:R1:W-:Y:S04]  /*d6f0*/  @!P2 STG.E.128 [R2.64], R76 ;  /* 0x0000004c0200a986 */ /* 0x0003e8000c101d12 */
[----:B------:R1:W-:Y:S06]  /*d700*/  @!P1 STG.E.128 [R2.64+0x80], R72 ;  /* 0x0000804802009986 */ /* 0x0003ec000c101d12 */
[----:B------:R-:W-:Y:S05]  /*d710*/  @P0 EXIT ;  /* 0x000000000000094d */ /* 0x000fea0003800000 */
[----:B------:R-:W-:Y:S01]  /*d720*/  STG.E.128 [R2.64+0x180], R64 ;  /* 0x0001804002007986 */ /* 0x000fe2000c101d12 */
[----:B------:R-:W-:Y:S05]  /*d730*/  EXIT ;  /* 0x000000000000794d */ /* 0x000fea0003800000 */
.L_x_29:
[----:B------:R-:W-:Y:S01]  /*d740*/  UISETP.NE.AND UP4, UPT, UR10, -0x1, UPT ;  /* 0xffffffff0a00788c */ /* 0x000fe2000bf85270 */
[----:B------:R-:W-:Y:S01]  /*d750*/  SHF.R.S32.HI R6, RZ, 0x1f, R96 ;  /* 0x0000001fff067819 */ /* 0x000fe20000011460 */
[----:B------:R-:W-:Y:S01]  /*d760*/  ULDC.U8 UR20, c[0x0][0x329] ;  /* 0x0000ca4000147ab9 */ /* 0x000fe20000000000 */
[----:B------:R-:W1:Y:S01]  /*d770*/  S2R R12, SR_CTAID.Z ;  /* 0x00000000000c7919 */ /* 0x000e620000002700 */
[----:B------:R-:W-:Y:S01]  /*d780*/  UISETP.NE.AND UP1, UPT, UR20, URZ, UPT ;  /* 0x0000003f1400728c */ /* 0x000fe2000bf25270 */
[----:B------:R-:W-:Y:S01]  /*d790*/  LEA.HI R6, R6, R96, RZ, 0x3 ;  /* 0x0000006006067211 */ /* 0x000fe200078f18ff */
[----:B------:R-:W-:Y:S01]  /*d7a0*/  ULDC.64 UR4, c[0x0][0x1e0] ;  /* 0x0000780000047ab9 */ /* 0x000fe20000000a00 */
[----:B------:R-:W-:Y:S01]  /*d7b0*/  IMAD.U32 R4, RZ, RZ, UR13 ;  /* 0x0000000dff047e24 */ /* 0x000fe2000f8e00ff */
[----:B------:R-:W-:Y:S01]  /*d7c0*/  ULDC.64 UR6, c[0x0][0x1e8] ;  /* 0x00007a0000067ab9 */ /* 0x000fe20000000a00 */
[----:B------:R-:W-:Y:S01]  /*d7d0*/  LOP3.LUT R0, R6, 0xfffffff8, RZ, 0xc0, !PT ;  /* 0xfffffff806007812 */ /* 0x000fe200078ec0ff */
[----:B------:R-:W-:Y:S01]  /*d7e0*/  ULDC.U8 UR21, c[0x0][0x328] ;  /* 0x0000ca0000157ab9 */ /* 0x000fe20000000000 */
[----:B------:R-:W-:Y:S01]  /*d7f0*/  SHF.R.S32.HI R6, RZ, 0x3, R6 ;  /* 0x00000003ff067819 */ /* 0x000fe20000011406 */
[----:B------:R-:W-:Y:S01]  /*d800*/  @!UP4 USHF.R.S32.HI UR22, URZ, 0x1f, UR11 ;  /* 0x0000001f3f16c899 */ /* 0x000fe2000801140b */
[----:B------:R-:W-:Y:S01]  /*d810*/  BSSY B0, `(.L_x_71) ;  /* 0x0000043000007945 */ /* 0x000fe20003800000 */
[----:B------:R-:W-:Y:S01]  /*d820*/  USHF.R.S32.HI UR17, URZ, 0x1f, UR12 ;  /* 0x0000001f3f117899 */ /* 0x000fe2000801140c */
[----:B------:R-:W-:Y:S01]  /*d830*/  IMAD.IADD R15, R96, 0x1, -R0 ;  /* 0x00000001600f7824 */ /* 0x000fe200078e0a00 */
[----:B------:R-:W-:Y:S01]  /*d840*/  @!UP4 UIMAD UR22, UR22, UR4, URZ ;  /* 0x000000041616c2a4 */ /* 0x000fe2000f8e023f */
[----:B------:R-:W-:Y:S01]  /*d850*/  SHF.R.S32.HI R7, RZ, 0x1f, R6 ;  /* 0x0000001fff077819 */ /* 0x000fe20000011406 */
[----:B------:R-:W-:Y:S01]  /*d860*/  @UP4 UIMAD.WIDE.U32 UR8, UR10, UR6, URZ ;  /* 0x000000060a0842a5 */ /* 0x000fe2000f8e003f */
[----:B------:R-:W-:Y:S01]  /*d870*/  IMAD.SHL.U32 R0, R15, 0x8, RZ ;  /* 0x000000080f007824 */ /* 0x000fe200078e00ff */
[----:B------:R-:W-:-:S02]  /*d880*/  UISETP.NE.AND UP3, UPT, UR21, URZ, UPT ;  /* 0x0000003f1500728c */ /* 0x000fc4000bf65270 */
[----:B------:R-:W-:Y:S01]  /*d890*/  @!UP4 UIMAD.WIDE.U32 UR24, UR11, UR4, URZ ;  /* 0x000000040b18c2a5 */ /* 0x000fe2000f8e003f */
[----:B------:R-:W-:Y:S01]  /*d8a0*/  IMAD.WIDE R4, R4, 0x40, R6 ;  /* 0x0000004004047825 */ /* 0x000fe200078e0206 */
[----:B------:R-:W-:Y:S01]  /*d8b0*/  @!UP4 UIMAD UR22, UR11, UR5, UR22 ;  /* 0x000000050b16c2a4 */ /* 0x000fe2000f8e0216 */
[C---:B------:R-:W-:Y:S01]  /*d8c0*/  IADD3 R19, R0.reuse, 0x40, RZ ;  /* 0x0000004000137810 */ /* 0x040fe20007ffe0ff */
[----:B------:R-:W-:Y:S01]  /*d8d0*/  UISETP.NE.OR UP2, UPT, UR20, URZ, !UP3 ;  /* 0x0000003f1400728c */ /* 0x000fe2000df45670 */
[C---:B------:R-:W-:Y:S01]  /*d8e0*/  IADD3 R18, R0.reuse, 0x80, RZ ;  /* 0x0000008000127810 */ /* 0x040fe20007ffe0ff */
[----:B------:R-:W-:Y:S01]  /*d8f0*/  ULDC.64 UR4, c[0x0][0x1f0] ;  /* 0x00007c0000047ab9 */ /* 0x000fe20000000a00 */
[----:B------:R-:W-:Y:S01]  /*d900*/  IADD3 R17, R0, 0xc0, RZ ;  /* 0x000000c000117810 */ /* 0x000fe20007ffe0ff */
[----:B------:R-:W-:Y:S02]  /*d910*/  UIMAD UR4, UR17, UR4, URZ ;  /* 0x00000004110472a4 */ /* 0x000fe4000f8e023f */
[----:B------:R-:W-:-:S02]  /*d920*/  @UP4 UIMAD UR7, UR10, UR7, UR9 ;  /* 0x000000070a0742a4 */ /* 0x000fc4000f8e0209 */
        /* <DEDUP_REMOVED lines=34> */
[----:B------:R-:W-:Y:S01]  /*db50*/  IMAD R2, R5, c[0x0][0x1e8], RZ ;  /* 0x00007a0005027a24 */ /* 0x000fe200078e02ff */
[----:B------:R-:W-:Y:S01]  /*db60*/  ISETP.GE.AND P3, PT, R0, c[0x0][0x220], PT ;  /* 0x0000880000007a0c */ /* 0x000fe20003f66270 */
[----:B------:R-:W-:Y:S01]  /*db70*/  IMAD.MOV.U32 R8, RZ, RZ, R12 ;  /* 0x000000ffff087224 */ /* 0x000fe200078e000c */
[----:B------:R-:W-:Y:S01]  /*db80*/  ISETP.GE.AND P2, PT, R19, c[0x0][0x220], PT ;  /* 0x0000880013007a0c */ /* 0x000fe20003f46270 */
[----:B------:R-:W-:Y:S01]  /*db90*/  IMAD R2, R4, c[0x0][0x1ec], R2 ;  /* 0x00007b0004027a24 */ /* 0x000fe200078e0202 */
[----:B------:R-:W-:Y:S01]  /*dba0*/  ISETP.GE.AND P1, PT, R18, c[0x0][0x220], PT ;  /* 0x0000880012007a0c */ /* 0x000fe20003f26270 */
[----:B------:R-:W-:Y:S01]  /*dbb0*/  IMAD.WIDE.U32 R10, R4, c[0x0][0x1e8], R8 ;  /* 0x00007a00040a7a25 */ /* 0x000fe200078e0008 */
[----:B------:R-:W-:-:S03]  /*dbc0*/  ISETP.GE.AND P0, PT, R17, c[0x0][0x220], PT ;  /* 0x0000880011007a0c */ /* 0x000fc60003f06270 */
[----:B------:R-:W-:Y:S01]  /*dbd0*/  IMAD.IADD R3, R11, 0x1, R2 ;  /* 0x000000010b037824 */ /* 0x000fe200078e0202 */
[----:B------:R-:W-:-:S04]  /*dbe0*/  LEA R2, P4, R10, c[0x0][0x1d0], 0x1 ;  /* 0x000074000a027a11 */ /* 0x000fc800078808ff */
[----:B------:R-:W-:-:S05]  /*dbf0*/  LEA.HI.X R3, R10, c[0x0][0x1d4], R3, 0x1, P4 ;  /* 0x000075000a037a11 */ /* 0x000fca00020f0c03 */
[----:B------:R1:W-:Y:S04]  /*dc00*/  @!P3 STG.E.128 [R2.64], RZ ;  /* 0x000000ff0200b986 */ /* 0x0003e8000c101d12 */
[----:B------:R1:W-:Y:S04]  /*dc10*/  @!P2 STG.E.128 [R2.64+0x80], RZ ;  /* 0x000080ff0200a986 */ /* 0x0003e8000c101d12 */
[----:B------:R1:W-:Y:S04]  /*dc20*/  @!P1 STG.E.128 [R2.64+0x100], RZ ;  /* 0x000100ff02009986 */ /* 0x0003e8000c101d12 */
[----:B------:R1:W-:Y:S02]  /*dc30*/  @!P0 STG.E.128 [R2.64+0x180], RZ ;  /* 0x000180ff02008986 */ /* 0x0003e4000c101d12 */
.L_x_72:
[----:B------:R-:W-:Y:S05]  /*dc40*/  BSYNC B0 ;  /* 0x0000000000007941 */ /* 0x000fea0003800000 */
.L_x_71:
[----:B------:R-:W-:Y:S01]  /*dc50*/  IADD3 R16, R6, 0x10, RZ ;  /* 0x0000001006107810 */ /* 0x000fe20007ffe0ff */
[----:B------:R-:W-:Y:S03]  /*dc60*/  BSSY B0, `(.L_x_73) ;  /* 0x0000015000007945 */ /* 0x000fe60003800000 */
[----:B------:R-:W-:-:S13]  /*dc70*/  ISETP.GE.AND P0, PT, R16, UR16, PT ;  /* 0x0000001010007c0c */ /* 0x000fda000bf06270 */
[----:B------:R-:W-:Y:S05]  /*dc80*/  @P0 BRA `(.L_x_74) ;  /* 0x0000012000000947 */ /* 0x000fea0003800000 */
[----:B-1----:R-:W-:Y:S01]  /*dc90*/  IADD3 R2, P0, R4, 0x10, RZ ;  /* 0x0000001004027810 */ /* 0x002fe20007f1e0ff */
[----:B------:R-:W-:Y:S01]  /*dca0*/  IMAD.MOV.U32 R10, RZ, RZ, R12 ;  /* 0x000000ffff0a7224 */ /* 0x000fe200078e000c */
[----:B------:R-:W-:Y:S01]  /*dcb0*/  ISETP.GE.AND P3, PT, R0, c[0x0][0x220], PT ;  /* 0x0000880000007a0c */ /* 0x000fe20003f66270 */
[----:B------:R-:W-:Y:S01]  /*dcc0*/  IMAD.MOV.U32 R11, RZ, RZ, R9 ;  /* 0x000000ffff0b7224 */ /* 0x000fe200078e0009 */
[----:B------:R-:W-:Y:S01]  /*dcd0*/  ISETP.GE.AND P2, PT, R19, c[0x0][0x220], PT ;  /* 0x0000880013007a0c */ /* 0x000fe20003f46270 */
[----:B------:R-:W-:Y:S01]  /*dce0*/  IMAD.X R3, RZ, RZ, R5, P0 ;  /* 0x000000ffff037224 */ /* 0x000fe200000e0605 */
[----:B------:R-:W-:Y:S01]  /*dcf0*/  ISETP.GE.AND P1, PT, R18, c[0x0][0x220], PT ;  /* 0x0000880012007a0c */ /* 0x000fe20003f26270 */
[----:B------:R-:W-:Y:S01]  /*dd00*/  IMAD.WIDE.U32 R10, R2, c[0x0][0x1e8], R10 ;  /* 0x00007a00020a7a25 */ /* 0x000fe200078e000a */
[----:B------:R-:W-:-:S03]  /*dd10*/  ISETP.GE.AND P0, PT, R17, c[0x0][0x220], PT ;  /* 0x0000880011007a0c */ /* 0x000fc60003f06270 */
[----:B------:R-:W-:-:S04]  /*dd20*/  IMAD R3, R3, c[0x0][0x1e8], RZ ;  /* 0x00007a0003037a24 */ /* 0x000fc800078e02ff */
[----:B------:R-:W-:Y:S01]  /*dd30*/  IMAD R3, R2, c[0x0][0x1ec], R3 ;  /* 0x00007b0002037a24 */ /* 0x000fe200078e0203 */
[----:B------:R-:W-:-:S03]  /*dd40*/  LEA R2, P4, R10, c[0x0][0x1d0], 0x1 ;  /* 0x000074000a027a11 */ /* 0x000fc600078808ff */
[----:B------:R-:W-:-:S05]  /*dd50*/  IMAD.IADD R3, R11, 0x1, R3 ;  /* 0x000000010b037824 */ /* 0x000fca00078e0203 */
[----:B------:R-:W-:-:S05]  /*dd60*/  LEA.HI.X R3, R10, c[0x0][0x1d4], R3, 0x1, P4 ;  /* 0x000075000a037a11 */ /* 0x000fca00020f0c03 */
[----:B------:R1:W-:Y:S04]  /*dd70*/  @!P3 STG.E.128 [R2.64], RZ ;  /* 0x000000ff0200b986 */ /* 0x0003e8000c101d12 */
[----:B------:R1:W-:Y:S04]  /*dd80*/  @!P2 STG.E.128 [R2.64+0x80], RZ ;  /* 0x000080ff0200a986 */ /* 0x0003e8000c101d12 */
[----:B------:R1:W-:Y:S04]  /*dd90*/  @!P1 STG.E.128 [R2.64+0x100], RZ ;  /* 0x000100ff02009986 */ /* 0x0003e8000c101d12 */
[----:B------:R1:W-:Y:S02]  /*dda0*/  @!P0 STG.E.128 [R2.64+0x180], RZ ;  /* 0x000180ff02008986 */ /* 0x0003e4000c101d12 */
.L_x_74:
[----:B------:R-:W-:Y:S05]  /*ddb0*/  BSYNC B0 ;  /* 0x0000000000007941 */ /* 0x000fea0003800000 */
.L_x_73:
        /* <DEDUP_REMOVED lines=22> */
.L_x_76:
[----:B------:R-:W-:Y:S05]  /*df20*/  BSYNC B0 ;  /* 0x0000000000007941 */ /* 0x000fea0003800000 */
.L_x_75:
[----:B------:R-:W-:Y:S01]  /*df30*/  IADD3 R10, R6, 0x30, RZ ;  /* 0x00000030060a7810 */ /* 0x000fe20007ffe0ff */
[----:B------:R-:W-:Y:S03]  /*df40*/  BSSY B0, `(.L_x_77) ;  /* 0x0000014000007945 */ /* 0x000fe60003800000 */
[----:B------:R-:W-:-:S13]  /*df50*/  ISETP.GE.AND P0, PT, R10, UR16, PT ;  /* 0x000000100a007c0c */ /* 0x000fda000bf06270 */
[----:B------:R-:W-:Y:S05]  /*df60*/  @P0 BRA `(.L_x_78) ;  /* 0x0000011000000947 */ /* 0x000fea0003800000 */
[----:B-1----:R-:W-:Y:S01]  /*df70*/  IADD3 R2, P0, R4, 0x30, RZ ;  /* 0x0000003004027810 */ /* 0x002fe20007f1e0ff */
        /* <DEDUP_REMOVED lines=16> */
.L_x_78:
[----:B------:R-:W-:Y:S05]  /*e080*/  BSYNC B0 ;  /* 0x0000000000007941 */ /* 0x000fea0003800000 */
.L_x_77:
[----:B------:R-:W-:-:S04]  /*e090*/  ISETP.NE.AND P6, PT, R15, RZ, PT ;  /* 0x000000ff0f00720c */ /* 0x000fc80003fc5270 */
[----:B------:R-:W-:Y:S02]  /*e0a0*/  ISETP.GE.OR P5, PT, R6, UR16, P6 ;  /* 0x0000001006007c0c */ /* 0x000fe4000b7a6670 */
[----:B------:R-:W-:Y:S02]  /*e0b0*/  ISETP.GE.OR P4, PT, R16, UR16, P6 ;  /* 0x0000001010007c0c */ /* 0x000fe4000b786670 */
[----:B------:R-:W-:Y:S02]  /*e0c0*/  ISETP.GE.OR P3, PT, R14, UR16, P6 ;  /* 0x000000100e007c0c */ /* 0x000fe4000b766670 */
[----:B------:R-:W-:-:S07]  /*e0d0*/  ISETP.GE.OR P6, PT, R10, UR16, P6 ;  /* 0x000000100a007c0c */ /* 0x000fce000b7c6670 */
[----:B------:R-:W-:Y:S02]  /*e0e0*/  @!P5 IMAD R0, R6, UR21, RZ ;  /* 0x000000150600dc24 */ /* 0x000fe4000f8e02ff */
[----:B-1----:R-:W-:Y:S02]  /*e0f0*/  @!P4 IMAD R3, R16, UR21, RZ ;  /* 0x000000151003cc24 */ /* 0x002fe4000f8e02ff */
[----:B------:R-:W-:Y:S01]  /*e100*/  @!P3 IMAD R5, R14, UR21, RZ ;  /* 0x000000150e05bc24 */ /* 0x000fe2000f8e02ff */
[C---:B------:R-:W-:Y:S02]  /*e110*/  @!P5 IADD3 R2, P0, R0.reuse, UR14, RZ ;  /* 0x0000000e0002dc10 */ /* 0x040fe4000ff1e0ff */
[----:B------:R-:W-:Y:S02]  /*e120*/  @!P4 IADD3 R9, P1, R3, UR14, RZ ;  /* 0x0000000e0309cc10 */ /* 0x000fe4000ff3e0ff */
[----:B------:R-:W-:Y:S02]  /*e130*/  @!P5 LEA.HI.X.SX32 R0, R0, UR6, 0x1, P0 ;  /* 0x000000060000dc11 */ /* 0x000fe400080f0eff */
[----:B------:R-:W-:-:S02]  /*e140*/  @!P5 LEA R6, P2, R2, c[0x0][0x200], 0x2 ;  /* 0x000080000206da11 */ /* 0x000fc400078410ff */
        /* <DEDUP_REMOVED lines=15> */
[----:B-1----:R-:W-:-:S05]  /*e240*/  IMAD R0, R10, UR21, RZ ;  /* 0x000000150a007c24 */ /* 0x002fca000f8e02ff */
[----:B------:R-:W-:-:S04]  /*e250*/  IADD3 R3, P0, R0, UR14, RZ ;  /* 0x0000000e00037c10 */ /* 0x000fc8000ff1e0ff */
[----:B------:R-:W-:Y:S02]  /*e260*/  LEA.HI.X.SX32 R0, R0, UR6, 0x1, P0 ;  /* 0x0000000600007c11 */ /* 0x000fe400080f0eff */
[----:B------:R-:W-:-:S04]  /*e270*/  LEA R2, P0, R3, c[0x0][0x200], 0x2 ;  /* 0x0000800003027a11 */ /* 0x000fc800078010ff */
[----:B------:R-:W-:Y:S01]  /*e280*/  LEA.HI.X R3, R3, c[0x0][0x204], R0, 0x2, P0 ;  /* 0x0000810003037a11 */ /* 0x000fe200000f1400 */
[----:B------:R-:W-:-:S05]  /*e290*/  IMAD.MOV.U32 R0, RZ, RZ, 0x7f800000 ;  /* 0x7f800000ff007424 */ /* 0x000fca00078e00ff */
[----:B------:R-:W-:Y:S01]  /*e2a0*/  STG.E [R2.64], R0 ;  /* 0x0000000002007986 */ /* 0x000fe2000c101912 */
[----:B------:R-:W-:Y:S05]  /*e2b0*/  EXIT ;  /* 0x000000000000794d */ /* 0x000fea0003800000 */
.L_x_79:
        /* <DEDUP_REMOVED lines=12> */
.L_x_2023:


//--------------------- .text._ZN5flash16flash_fwd_kernelI23Flash_fwd_kernel_traitsILi256ELi64ELi64ELi4ELb0ELb0EN7cutlass6half_tE19Flash_kernel_traitsILi256ELi64ELi64ELi4ES3_EELb0ELb0ELb0ELb1ELb0ELb0ELb0ELb0EEEvNS_16Flash_fwd_paramsE --------------------------
	.section	.text._ZN5flash16flash_fwd_kernelI23Flash_fwd_kernel_traitsILi256ELi64ELi64ELi4ELb0ELb0EN7cutlass6half_tE19Flash_kernel_traitsILi256ELi64ELi64ELi4ES3_EELb0ELb0ELb0ELb1ELb0ELb0ELb0ELb0EEEvNS_16Flash_fwd_paramsE,"ax",@progbits
	.sectioninfo	@"SHI_REGISTERS=255"
	.align	128
        .global         _ZN5flash16flash_fwd_kernelI23Flash_fwd_kernel_traitsILi256ELi64ELi64ELi4ELb0ELb0EN7cutlass6half_tE19Flash_kernel_traitsILi256ELi64ELi64ELi4ES3_EELb0ELb0ELb0ELb1ELb0ELb0ELb0ELb0EEEvNS_16Flash_fwd_paramsE
        .type           _ZN5flash16flash_fwd_kernelI23Flash_fwd_kernel_traitsILi256ELi64ELi64ELi4ELb0ELb0EN7cutlass6half_tE19Flash_kernel_traitsILi256ELi64ELi64ELi4ES3_EELb0ELb0ELb0ELb1ELb0ELb0ELb0ELb0EEEvNS_16Flash_fwd_paramsE,@function
        .size           _ZN5flash16flash_fwd_kernelI23Flash_fwd_kernel_traitsILi256ELi64ELi64ELi4ELb0ELb0EN7cutlass6half_tE19Flash_kernel_traitsILi256ELi64ELi64ELi4ES3_EELb0ELb0ELb0ELb1ELb0ELb0ELb0ELb0EEEvNS_16Flash_fwd_paramsE,(.L_x_2024 - _ZN5flash16flash_fwd_kernelI23Flash_fwd_kernel_traitsILi256ELi64ELi64ELi4ELb0ELb0EN7cutlass6half_tE19Flash_kernel_traitsILi256ELi64ELi64ELi4ES3_EELb0ELb0ELb0ELb1ELb0ELb0ELb0ELb0EEEvNS_16Flash_fwd_paramsE)
        .other          _ZN5flash16flash_fwd_kernelI23Flash_fwd_kernel_traitsILi256ELi64ELi64ELi4ELb0ELb0EN7cutlass6half_tE19Flash_kernel_traitsILi256ELi64ELi64ELi4ES3_EELb0ELb0ELb0ELb1ELb0ELb0ELb0ELb0EEEvNS_16Flash_fwd_paramsE,@"STO_CUDA_ENTRY STV_DEFAULT"
_ZN5flash16flash_fwd_kernelI23Flash_fwd_kernel_traitsILi256ELi64ELi64ELi4ELb0ELb0EN7cutlass6half_tE19Flash_kernel_traitsILi256ELi64ELi64ELi4ES3_EELb0ELb0ELb0ELb1ELb0ELb0ELb0ELb0EEEvNS_16Flash_fwd_paramsE:
.text._ZN5flash16flash_fwd_kernelI23Flash_fwd_kernel_traitsILi256ELi64ELi64ELi4ELb0ELb0EN7cutlass6half_tE19Flash_kernel_traitsILi256ELi64ELi64ELi4ES3_EELb0ELb0ELb0ELb1ELb0ELb0ELb0ELb0EEEvNS_16Flash_fwd_paramsE:
        /* <DEDUP_REMOVED lines=49> */
[----:B--234-:R-:W-:Y:S05]  /*0310*/  @!P0 BRA `(.L_x_80) ;  /* 0x0000007000008947 */ /* 0x01cfea0003800000 */
[----:B-1----:R-:W-:-:S13]  /*0320*/  PLOP3.LUT P0, PT, PT, PT, UP3, 0x80, 0x0 ;  /* 0x000000000000781c */ /* 0x002fda0003f0f038 */
[----:B------:R-:W2:Y:S04]  /*0330*/  @P0 LDG.E R0, [R2.64+0x4] ;  /* 0x0000041602000981 */ /* 0x000ea8000c1e1900 */
[----:B------:R-:W3:Y:S01]  /*0340*/  @!P0 LDG.E R2, [R2.64] ;  /* 0x0000001602028981 */ /* 0x000ee2000c1e1900 */
[----:B--2---:R-:W1:Y:S02]  /*0350*/  @P0 R2UR UR6, R0 ;  /* 0x00000000000603c2 */ /* 0x004e6400000e0000 */
[----:B-1----:R-:W-:-:S11]  /*0360*/  @UP3 UIADD3 UR6, UR6, -UR8, URZ ;  /* 0x8000000806063290 */ /* 0x002fd6000fffe03f */
[----:B---3--:R1:W2:Y:S02]  /*0370*/  @!P0 R2UR UR6, R2 ;  /* 0x00000000020683c2 */ /* 0x0082a400000e0000 */
[----:B-12---:R-:W-:Y:S05]  /*0380*/  BRA `(.L_x_81) ;  /* 0x0000001000007947 */ /* 0x006fea0003800000 */
.L_x_80:
[----:B-1----:R-:W-:Y:S02]  /*0390*/  ULDC UR6, c[0x0][0x218] ;  /* 0x0000860000067ab9 */ /* 0x002fe40000000800 */
.L_x_81:
        /* <DEDUP_REMOVED lines=31> */
[----:B------:R-:W-:Y:S01]  /*0590*/  PLOP3.LUT P0, PT, PT, PT, UP0, 0x80, 0x0 ;  /* 0x000000000000781c */ /* 0x000fe20003f0f008 */
[----:B------:R-:W-:Y:S02]  /*05a0*/  ULDC.64 UR4, c[0x0][0x198] ;  /* 0x0000660000047ab9 */ /* 0x000fe40000000a00 */
[----:B------:R-:W-:-:S02]  /*05b0*/  @!UP1 USHF.R.S32.HI UR10, URZ, 0x1f, UR18 ;  /* 0x0000001f3f0a9899 */ /* 0x000fc40008011412 */
[----:B------:R-:W-:Y:S02]  /*05c0*/  @UP0 UIADD3 UR12, UR26, UR8, URZ ;  /* 0x000000081a0c0290 */ /* 0x000fe4000fffe03f */
[----:B------:R-:W-:Y:S02]  /*05d0*/  @UP1 UIMAD.WIDE.U32 UR28, UR11, UR24, URZ ;  /* 0x000000180b1c12a5 */ /* 0x000fe4000f8e003f */
[----:B------:R-:W-:Y:S02]  /*05e0*/  @!UP1 UIMAD UR10, UR10, UR6, URZ ;  /* 0x000000060a0a92a4 */ /* 0x000fe4000f8e023f */
[----:B------:R-:W-:Y:S02]  /*05f0*/  @UP0 UIMAD.WIDE.U32 UR30, UR12, UR4, URZ ;  /* 0x000000040c1e02a5 */ /* 0x000fe4000f8e003f */
[----:B------:R-:W-:Y:S02]  /*0600*/  @!UP1 UIMAD.WIDE.U32 UR32, UR18, UR6, URZ ;  /* 0x00000006122092a5 */ /* 0x000fe4000f8e003f */
[----:B------:R-:W-:-:S02]  /*0610*/  @!UP1 UIMAD UR7, UR18, UR7, UR10 ;  /* 0x00000007120792a4 */ /* 0x000fc4000f8e020a */
[----:B------:R-:W-:Y:S02]  /*0620*/  @UP1 UIMAD UR25, UR11, UR25, UR29 ;  /* 0x000000190b1912a4 */ /* 0x000fe4000f8e021d */
[----:B------:R-:W-:Y:S02]  /*0630*/  @UP0 UIMAD UR10, UR12, UR5, UR31 ;  /* 0x000000050c0a02a4 */ /* 0x000fe4000f8e021f */
[----:B------:R-:W-:Y:S02]  /*0640*/  @UP1 UMOV UR6, UR28 ;  /* 0x0000001c00061c82 */ /* 0x000fe40008000000 */
[----:B------:R-:W-:Y:S02]  /*0650*/  USHF.R.S32.HI UR17, URZ, 0x1f, UR20 ;  /* 0x0000001f3f117899 */ /* 0x000fe40008011414 */
[----:B------:R-:W-:Y:S02]  /*0660*/  @!UP1 UIADD3 UR25, UR33, UR7, URZ ;  /* 0x0000000721199290 */ /* 0x000fe4000fffe03f */
[----:B------:R-:W-:-:S02]  /*0670*/  @!UP1 UMOV UR6, UR32 ;  /* 0x0000002000069c82 */ /* 0x000fc40008000000 */
[----:B------:R-:W-:Y:S01]  /*0680*/  @UP0 UMOV UR12, UR30 ;  /* 0x0000001e000c0c82 */ /* 0x000fe20008000000 */
[----:B------:R-:W-:Y:S05]  /*0690*/  @P0 BRA `(.L_x_83) ;  /* 0x000000d000000947 */ /* 0x000fea0003800000 */
[----:B------:R-:W-:Y:S02]  /*06a0*/  USHF.R.S32.HI UR10, URZ, 0x1f, UR26 ;  /* 0x0000001f3f0a7899 */ /* 0x000fe4000801141a */
[----:B------:R-:W-:Y:S02]  /*06b0*/  ULDC.64 UR4, c[0x0][0x198] ;  /* 0x0000660000047ab9 */ /* 0x000fe40000000a00 */
[----:B------:R-:W-:Y:S02]  /*06c0*/  UIMAD UR10, UR10, UR4, URZ ;  /* 0x000000040a0a72a4 */ /* 0x000fe4000f8e023f */
[----:B------:R-:W-:Y:S02]  /*06d0*/  UIMAD.WIDE.U32 UR28, UR26, UR4, URZ ;  /* 0x000000041a1c72a5 */ /* 0x000fe4000f8e003f */
[----:B------:R-:W-:Y:S02]  /*06e0*/  UIMAD UR10, UR26, UR5, UR10 ;  /* 0x000000051a0a72a4 */ /* 0x000fe4000f8e020a */
[----:B------:R-:W-:-:S02]  /*06f0*/  USHF.R.S32.HI UR7, URZ, 0x1f, UR18 ;  /* 0x0000001f3f077899 */ /* 0x000fc40008011412 */
[----:B------:R-:W-:Y:S02]  /*0700*/  UIADD3 UR29, UR29, UR10, URZ ;  /* 0x0000000a1d1d7290 */ /* 0x000fe4000fffe03f */
[----:B------:R-:W-:Y:S02]  /*0710*/  ULDC.64 UR4, c[0x0][0x180] ;  /* 0x0000600000047ab9 */ /* 0x000fe40000000a00 */
[----:B------:R-:W-:Y:S02]  /*0720*/  UIMAD UR7, UR7, UR4, URZ ;  /* 0x00000004070772a4 */ /* 0x000fe4000f8e023f */
[----:B------:R-:W-:Y:S02]  /*0730*/  UIMAD.WIDE.U32 UR28, UR18, UR4, UR28 ;  /* 0x00000004121c72a5 */ /* 0x000fe4000f8e001c */
[----:B------:R-:W-:-:S04]  /*0740*/  UIMAD UR5, UR18, UR5, UR7 ;  /* 0x00000005120572a4 */ /* 0x000fc8000f8e0207 */
[----:B------:R-:W-:Y:S02]  /*0750*/  UIADD3 UR10, UR29, UR5, URZ ;  /* 0x000000051d0a7290 */ /* 0x000fe4000fffe03f */
[----:B------:R-:W-:Y:S02]  /*0760*/  UMOV UR12, UR28 ;  /* 0x0000001c000c7c82 */ /* 0x000fe40008000000 */
.L_x_83:
        /* <DEDUP_REMOVED lines=33> */
[----:B------:R-:W-:Y:S02]  /*0980*/  @UP0 UIMAD UR21, UR21, UR5, UR29 ;  /* 0x00000005151502a4 */ /* 0x000fe4000f8e021d */
[----:B------:R-:W-:Y:S02]  /*0990*/  @!UP2 ULOP3.LUT UR8, URZ, UR7, URZ, 0x33, !UPT ;  /* 0x000000073f08a292 */ /* 0x000fe4000f8e333f */
[----:B------:R-:W-:Y:S02]  /*09a0*/  @UP0 UMOV UR24, UR28 ;  /* 0x0000001c00180c82 */ /* 0x000fe40008000000 */
        /* <DEDUP_REMOVED lines=8> */
[----:B------:R-:W-:Y:S02]  /*0a30*/  UIADD3 UR29, UR29, UR26, URZ ;  /* 0x0000001a1d1d7290 */ /* 0x000fe4000fffe03f */
[----:B------:R-:W-:-:S02]  /*0a40*/  ULDC.64 UR4, c[0x0][0x188] ;  /* 0x0000620000047ab9 */ /* 0x000fc40000000a00 */
[----:B------:R-:W-:Y:S02]  /*0a50*/  UIMAD UR7, UR7, UR4, URZ ;  /* 0x00000004070772a4 */ /* 0x000fe4000f8e023f */
[----:B------:R-:W-:Y:S02]  /*0a60*/  UIMAD.WIDE.U32 UR28, UR18, UR4, UR28 ;  /* 0x00000004121c72a5 */ /* 0x000fe4000f8e001c */
[----:B------:R-:W-:-:S04]  /*0a70*/  UIMAD UR5, UR18, UR5, UR7 ;  /* 0x00000005120572a4 */ /* 0x000fc8000f8e0207 */
[----:B------:R-:W-:Y:S02]  /*0a80*/  UIADD3 UR21, UR29, UR5, URZ ;  /* 0x000000051d157290 */ /* 0x000fe4000fffe03f */
[----:B------:R-:W-:Y:S02]  /*0a90*/  UMOV UR24, UR28 ;  /* 0x0000001c00187c82 */ /* 0x000fe40008000000 */
.L_x_84:
[----:B------:R-:W-:Y:S01]  /*0aa0*/  SHF.R.S32.HI R13, RZ, 0x1f, R98 ;  /* 0x0000001fff0d7819 */ /* 0x000fe20000011462 */
[----:B------:R-:W1:Y:S01]  /*0ab0*/  S2R R18, SR_CTAID.Z ;  /* 0x0000000000127919 */ /* 0x000e620000002700 */
[----:B------:R-:W-:Y:S01]  /*0ac0*/  ULDC.64 UR4, c[0x0][0x1b8] ;  /* 0x00006e0000047ab9 */ /* 0x000fe20000000a00 */
[----:B------:R-:W-:Y:S01]  /*0ad0*/  IMAD.MOV.U32 R23, RZ, RZ, 0x10 ;  /* 0x00000010ff177424 */ /* 0x000fe200078e00ff */
[CC--:B------:R-:W-:Y:S01]  /*0ae0*/  LEA.HI R2, R13.reuse, R98.reuse, RZ, 0x4 ;  /* 0x000000620d027211 */ /* 0x0c0fe200078f20ff */
[----:B------:R-:W-:Y:S01]  /*0af0*/  UIMAD UR4, UR27, UR4, URZ ;  /* 0x000000041b0472a4 */ /* 0x000fe2000f8e023f */
[----:B------:R-:W-:Y:S01]  /*0b00*/  LEA.HI R3, R13, R98, RZ, 0x3 ;  /* 0x000000620d037211 */ /* 0x000fe200078f18ff */
[----:B------:R-:W-:Y:S01]  /*0b10*/  IMAD.U32 R8, RZ, RZ, UR13 ;  /* 0x0000000dff087e24 */ /* 0x000fe2000f8e00ff */
[----:B------:R-:W-:Y:S01]  /*0b20*/  SHF.R.S32.HI R4, RZ, 0x4, R2 ;  /* 0x00000004ff047819 */ /* 0x000fe20000011402 */
[----:B------:R-:W-:Y:S01]  /*0b30*/  UIMAD UR26, UR8, UR5, UR4 ;  /* 0x00000005081a72a4 */ /* 0x000fe2000f8e0204 */
[----:B------:R-:W-:Y:S01]  /*0b40*/  SHF.R.S32.HI R168, RZ, 0x3, R3 ;  /* 0x00000003ffa87819 */ /* 0x000fe20000011403 */
[----:B------:R-:W-:Y:S01]  /*0b50*/  BSSY B0, `(.L_x_85) ;  /* 0x0000073000007945 */ /* 0x000fe20003800000 */
[----:B------:R-:W-:Y:S01]  /*0b60*/  LEA.HI R0, R2, R4, RZ, 0x1 ;  /* 0x0000000402007211 */ /* 0x000fe200078f08ff */
[----:B------:R-:W-:Y:S01]  /*0b70*/  ULDC.64 UR4, c[0x0][0x1a8] ;  /* 0x00006a0000047ab9 */ /* 0x000fe20000000a00 */
[----:B------:R-:W-:Y:S01]  /*0b80*/  LOP3.LUT R3, R3, 0xfffffff8, RZ, 0xc0, !PT ;  /* 0xfffffff803037812 */ /* 0x000fe200078ec0ff */
[----:B------:R-:W-:Y:S01]  /*0b90*/  UIMAD UR4, UR17, UR4, URZ ;  /* 0x00000004110472a4 */ /* 0x000fe2000f8e023f */
[----:B------:R-:W-:-:S02]  /*0ba0*/  LOP3.LUT R0, R0, 0xfffffffe, RZ, 0xc0, !PT ;  /* 0xfffffffe00007812 */ /* 0x000fc400078ec0ff */
[----:B------:R-:W-:Y:S01]  /*0bb0*/  SHF.R.S32.HI R169, RZ, 0x1f, R168 ;  /* 0x0000001fffa97819 */ /* 0x000fe200000114a8 */
[----:B------:R-:W-:Y:S01]  /*0bc0*/  IMAD.IADD R24, R98, 0x1, -R3 ;  /* 0x0000000162187824 */ /* 0x000fe200078e0a03 */
[CC--:B------:R-:W-:Y:S01]  /*0bd0*/  LEA.HI R11, R13.reuse, R98.reuse, RZ, 0x6 ;  /* 0x000000620d0b7211 */ /* 0x0c0fe200078f30ff */
[----:B------:R-:W-:Y:S01]  /*0be0*/  IMAD.IADD R21, R4, 0x1, -R0 ;  /* 0x0000000104157824 */ /* 0x000fe200078e0a00 */
[----:B------:R-:W-:Y:S01]  /*0bf0*/  LOP3.LUT R0, R2, 0xfffffff0, RZ, 0xc0, !PT ;  /* 0xfffffff002007812 */ /* 0x000fe200078ec0ff */
[----:B------:R-:W-:Y:S01]  /*0c00*/  IMAD.SHL.U32 R2, R168, 0x40, RZ ;  /* 0x00000040a8027824 */ /* 0x000fe200078e00ff */
[----:B------:R-:W-:Y:S01]  /*0c10*/  UIMAD UR4, UR20, UR5, UR4 ;  /* 0x00000005140472a4 */ /* 0x000fe2000f8e0204 */
[----:B------:R-:W-:Y:S01]  /*0c20*/  IMAD.SHL.U32 R248, R24, 0x8, RZ ;  /* 0x0000000818f87824 */ /* 0x000fe200078e00ff */
[----:B------:R-:W-:Y:S01]  /*0c30*/  LEA.HI R22, R13, R98, RZ, 0x5 ;  /* 0x000000620d167211 */ /* 0x000fe200078f28ff */
[----:B------:R-:W-:Y:S01]  /*0c40*/  IMAD.IADD R6, R98, 0x1, -R0 ;  /* 0x0000000162067824 */ /* 0x000fe200078e0a00 */
[----:B------:R-:W-:Y:S01]  /*0c50*/  LOP3.LUT R0, R2, 0x1c0, RZ, 0xc0, !PT ;  /* 0x000001c002007812 */ /* 0x000fe200078ec0ff */
[----:B------:R-:W-:Y:S01]  /*0c60*/  IMAD R7, R169, c[0x0][0x198], RZ ;  /* 0x00006600a9077a24 */ /* 0x000fe200078e02ff */
[----:B------:R-:W-:Y:S01]  /*0c70*/  SHF.R.S32.HI R249, RZ, 0x1f, R248 ;  /* 0x0000001ffff97819 */ /* 0x000fe200000114f8 */
[----:B------:R-:W-:Y:S01]  /*0c80*/  IMAD.SHL.U32 R11, R11, 0x8, RZ ;  /* 0x000000080b0b7824 */ /* 0x000fe200078e00ff */
[----:B------:R-:W-:Y:S01]  /*0c90*/  SHF.R.S32.HI R3, RZ, 0x1f, R6 ;  /* 0x0000001fff037819 */ /* 0x000fe20000011406 */
[----:B------:R-:W-:Y:S01]  /*0ca0*/  IMAD.WIDE R8, R8, 0x40, R168 ;  /* 0x0000004008087825 */ /* 0x000fe200078e02a8 */
[----:B------:R-:W-:-:S02]  /*0cb0*/  LOP3.LUT R2, R0, 0x38, R248, 0xf8, !PT ;  /* 0x0000003800027812 */ /* 0x000fc400078ef8f8 */
[----:B------:R-:W-:Y:S01]  /*0cc0*/  SHF.R.U32.HI R0, RZ, 0x3, R0 ;  /* 0x00000003ff007819 */ /* 0x000fe20000011600 */
[----:B------:R-:W-:Y:S01]  /*0cd0*/  IMAD.WIDE.U32 R4, R168, c[0x0][0x198], R248 ;  /* 0x00006600a8047a25 */ /* 0x000fe200078e00f8 */
[----:B------:R-:W-:Y:S02]  /*0ce0*/  LEA.HI R12, R3, R6, RZ, 0x3 ;  /* 0x00000006030c7211 */ /* 0x000fe400078f18ff */
[----:B------:R-:W-:Y:S02]  /*0cf0*/  LOP3.LUT R10, R2, R0, RZ, 0x3c, !PT ;  /* 0x00000000020a7212 */ /* 0x000fe400078e3cff */
[----:B------:R-:W-:Y:S02]  /*0d00*/  LOP3.LUT R0, R12, 0xfffffff8, RZ, 0xc0, !PT ;  /* 0xfffffff80c007812 */ /* 0x000fe400078ec0ff */
        /* <DEDUP_REMOVED lines=12> */
[----:B------:R-:W-:Y:S01]  /*0dd0*/  LOP3.LUT P1, RZ, R0, 0x2, RZ, 0xc0, !PT ;  /* 0x0000000200ff7812 */ /* 0x000fe2000782c0ff */
[----:B------:R-:W-:Y:S01]  /*0de0*/  IMAD R6, R169, c[0x0][0x1a0], RZ ;  /* 0x00006800a9067a24 */ /* 0x000fe200078e02ff */
[----:B------:R-:W-:Y:S01]  /*0df0*/  IADD3 R101, R248, 0x40, RZ ;  /* 0x00000040f8657810 */ /* 0x000fe20007ffe0ff */
[----:B------:R-:W-:Y:S01]  /*0e00*/  IMAD.WIDE.U32 R2, R168, c[0x0][0x1a0], R248 ;  /* 0x00006800a8027a25 */ /* 0x000fe200078e00f8 */
[----:B------:R-:W-:Y:S01]  /*0e10*/  IADD3 R100, R248, 0xc0, RZ ;  /* 0x000000c0f8647810 */ /* 0x000fe20007ffe0ff */
[----:B------:R-:W-:Y:S01]  /*0e20*/  UIMAD UR25, UR8, UR7, UR6 ;  /* 0x00000007081972a4 */ /* 0x000fe2000f8e0206 */
[----:B------:R-:W-:Y:S01]  /*0e30*/  SHF.R.S32.HI R97, RZ, 0x5, R22 ;  /* 0x00000005ff617819 */ /* 0x000fe20000011416 */
[----:B------:R-:W-:Y:S01]  /*0e40*/  IMAD.SHL.U32 R0, R0, 0x40, RZ ;  /* 0x0000004000007824 */ /* 0x000fe200078e00ff */
[----:B------:R-:W-:Y:S01]  /*0e50*/  IADD3 R2, P0, R2, UR24, RZ ;  /* 0x0000001802027c10 */ /* 0x000fe2000ff1e0ff */
[----:B------:R-:W-:Y:S01]  /*0e60*/  IMAD R6, R168, c[0x0][0x1a4], R6 ;  /* 0x00006900a8067a24 */ /* 0x000fe200078e0206 */
[----:B------:R-:W-:Y:S01]  /*0e70*/  UIADD3 UR6, -UR14, UR16, URZ ;  /* 0x000000100e067290 */ /* 0x000fe2000fffe13f */
[----:B------:R-:W-:Y:S01]  /*0e80*/  IADD3 R252, R248, 0x80, RZ ;  /* 0x00000080f8fc7810 */ /* 0x000fe20007ffe0ff */
[----:B------:R-:W-:Y:S01]  /*0e90*/  IMAD.SHL.U32 R230, R11, 0x2, RZ ;  /* 0x000000020be67824 */ /* 0x000fe200078e00ff */
[----:B------:R-:W-:-:S02]  /*0ea0*/  LOP3.LUT R0, R0, 0x1c0, RZ, 0xc0, !PT ;  /* 0x000001c000007812 */ /* 0x000fc400078ec0ff */
[----:B------:R-:W-:Y:S01]  /*0eb0*/  IADD3.X R3, R3, UR21, R6, P0, !PT ;  /* 0x0000001503037c10 */ /* 0x000fe200087fe406 */
[----:B------:R-:W-:Y:S01]  /*0ec0*/  IMAD.U32 R6, RZ, RZ, UR8 ;  /* 0x00000008ff067e24 */ /* 0x000fe2000f8e00ff */
[----:B------:R-:W-:Y:S02]  /*0ed0*/  LOP3.LUT R10, R0, 0x8, R10, 0xf8, !PT ;  /* 0x00000008000a7812 */ /* 0x000fe400078ef80a */
[----:B------:R-:W-:Y:S01]  /*0ee0*/  SHF.R.U32.HI R7, RZ, 0x3, R0 ;  /* 0x00000003ff077819 */ /* 0x000fe20000011600 */
[----:B------:R-:W-:Y:S01]  /*0ef0*/  IMAD.U32 R0, RZ, RZ, UR8 ;  /* 0x00000008ff007e24 */ /* 0x000fe2000f8e00ff */
[----:B------:R-:W-:Y:S01]  /*0f00*/  ISETP.GE.AND P0, PT, R168, UR6, PT ;  /* 0x00000006a8007c0c */ /* 0x000fe2000bf06270 */
[----:B------:R-:W-:Y:S01]  /*0f10*/  IMAD.WIDE.U32 R26, R6, c[0x0][0x1b8], R2 ;  /* 0x00006e00061a7a25 */ /* 0x000fe200078e0002 */
[----:B------:R-:W-:-:S03]  /*0f20*/  LOP3.LUT R7, R10, R7, RZ, 0x3c, !PT ;  /* 0x000000070a077212 */ /* 0x000fc600078e3cff */
[----:B------:R-:W-:Y:S01]  /*0f30*/  IMAD.WIDE.U32 R28, R0, c[0x0][0x1b0], R4 ;  /* 0x00006c00001c7a25 */ /* 0x000fe200078e0004 */
[----:B------:R-:W-:Y:S02]  /*0f40*/  IADD3 R25, R27, UR26, RZ ;  /* 0x0000001a1b197c10 */ /* 0x000fe4000fffe0ff */
[----:B------:R-:W-:Y:S01]  /*0f50*/  SEL R4, R23, 0xfffffff0, !P1 ;  /* 0xfffffff017047807 */ /* 0x000fe20004800000 */
[----:B------:R-:W-:Y:S01]  /*0f60*/  IMAD.SHL.U32 R5, R12, 0x40, RZ ;  /* 0x000000400c057824 */ /* 0x000fe200078e00ff */
[----:B------:R1:W-:Y:S01]  /*0f70*/  STL.64 [R1+0x10], R28 ;  /* 0x0000101c01007387 */ /* 0x0003e20000100a00 */
[----:B------:R-:W-:Y:S01]  /*0f80*/  IMAD.MOV.U32 R0, RZ, RZ, 0x20 ;  /* 0x00000020ff007424 */ /* 0x000fe200078e00ff */
[----:B------:R-:W-:Y:S02]  /*0f90*/  IADD3 R251, R29, UR25, RZ ;  /* 0x000000191dfb7c10 */ /* 0x000fe4000fffe0ff */
[----:B------:R1:W-:Y:S01]  /*0fa0*/  STL.64 [R1+0x8], R26 ;  /* 0x0000081a01007387 */ /* 0x0003e20000100a00 */
[----:B------:R-:W-:-:S02]  /*0fb0*/  LOP3.LUT R5, R7, 0xfffffe00, R5, 0xf8, !PT ;  /* 0xfffffe0007057812 */ /* 0x000fc400078ef805 */
[----:B------:R-:W-:Y:S01]  /*0fc0*/  IADD3 R7, R19, UR4, RZ ;  /* 0x0000000413077c10 */ /* 0x000fe2000fffe0ff */
[----:B------:R1:W-:Y:S01]  /*0fd0*/  STL [R1], R101 ;  /* 0x0000006501007387 */ /* 0x0003e20000100800 */
[----:B------:R-:W-:-:S03]  /*0fe0*/  SEL R0, R0, 0xffffffe0, !P2 ;  /* 0xffffffe000007807 */ /* 0x000fc60005000000 */
[----:B------:R1:W-:Y:S04]  /*0ff0*/  STL [R1+0x4], R100 ;  /* 0x0000046401007387 */ /* 0x0003e80000100800 */
[----:B------:R1:W-:Y:S01]  /*1000*/  STL [R1+0x18], R25 ;  /* 0x0000181901007387 */ /* 0x0003e20000100800 */
[----:B------:R-:W-:Y:S05]  /*1010*/  @P0 BRA `(.L_x_86) ;  /* 0x0000026000000947 */ /* 0x000fea0003800000 */
[----:B------:R-:W-:Y:S01]  /*1020*/  ISETP.GE.AND P6, PT, R248, c[0x0][0x220], PT ;  /* 0x00008800f8007a0c */ /* 0x000fe20003fc6270 */
[----:B------:R-:W-:Y:S01]  /*1030*/  IMAD R2, R9, c[0x0][0x190], RZ ;  /* 0x0000640009027a24 */ /* 0x000fe200078e02ff */
[----:B------:R-:W-:Y:S01]  /*1040*/  ISETP.GE.AND P5, PT, R101, c[0x0][0x220], PT ;  /* 0x0000880065007a0c */ /* 0x000fe20003fa6270 */
[----:B------:R-:W-:Y:S01]  /*1050*/  IMAD.MOV.U32 R6, RZ, RZ, R18 ;  /* 0x000000ffff067224 */ /* 0x000fe200078e0012 */
[----:B------:R-:W-:Y:S01]  /*1060*/  ISETP.GE.AND P4, PT, R252, c[0x0][0x220], PT ;  /* 0x00008800fc007a0c */ /* 0x000fe20003f86270 */
[----:B------:R-:W-:Y:S01]  /*1070*/  IMAD R2, R8, c[0x0][0x194], R2 ;  /* 0x0000650008027a24 */ /* 0x000fe200078e0202 */
        /* <DEDUP_REMOVED lines=32> */
.L_x_86:
[----:B------:R-:W-:Y:S05]  /*1280*/  BSYNC B0 ;  /* 0x0000000000007941 */ /* 0x000fea0003800000 */
.L_x_85:
        /* <DEDUP_REMOVED lines=45> */
.L_x_88:
[----:B------:R-:W-:Y:S05]  /*1560*/  BSYNC B0 ;  /* 0x0000000000007941 */ /* 0x000fea0003800000 */
.L_x_87:
        /* <DEDUP_REMOVED lines=45> */
.L_x_90:
[----:B------:R-:W-:Y:S05]  /*1840*/  BSYNC B0 ;  /* 0x0000000000007941 */ /* 0x000fea0003800000 */
.L_x_89:
        /* <DEDUP_REMOVED lines=48> */
.L_x_92:
[----:B------:R-:W-:Y:S05]  /*1b50*/  BSYNC B0 ;  /* 0x0000000000007941 */ /* 0x000fea0003800000 */
.L_x_91:
        /* <DEDUP_REMOVED lines=45> */
.L_x_94:
[----:B------:R-:W-:Y:S05]  /*1e30*/  BSYNC B0 ;  /* 0x0000000000007941 */ /* 0x000fea0003800000 */
.L_x_93:
        /* <DEDUP_REMOVED lines=41> */
.L_x_96:
[----:B------:R-:W-:Y:S05]  /*20d0*/  BSYNC B0 ;  /* 0x0000000000007941 */ /* 0x000fea0003800000 */
.L_x_95:
        /* <DEDUP_REMOVED lines=40> */
.L_x_98:
[----:B------:R-:W-:Y:S05]  /*2360*/  BSYNC B0 ;  /* 0x0000000000007941 */ /* 0x000fea0003800000 */
.L_x_97:
        /* <DEDUP_REMOVED lines=42> */
.L_x_100:
[----:B------:R-:W-:Y:S05]  /*2610*/  BSYNC B0 ;  /* 0x0000000000007941 */ /* 0x000fea0003800000 */
.L_x_99:
[----:B------:R-:W-:Y:S01]  /*2620*/  ULDC.64 UR6, c[0x0][0x318] ;  /* 0x0000c60000067ab9 */ /* 0x000fe20000000a00 */
[----:B------:R-:W0:Y:S01]  /*2630*/  LDGDEPBAR ;  /* 0x00000000000079af */ /* 0x000e220000000000 */
[----:B------:R-:W-:Y:S02]  /*2640*/  UISETP.NE.U32.AND UP1, UPT, URZ, UR6, UPT ;  /* 0x000000063f00728c */ /* 0x000fe4000bf25070 */
[----:B------:R-:W-:Y:S02]  /*2650*/  ULDC.64 UR4, c[0x0][0x320] ;  /* 0x0000c80000047ab9 */ /* 0x000fe40000000a00 */
[----:B------:R-:W-:-:S06]  /*2660*/  UISETP.NE.AND.EX UP1, UPT, URZ, UR7, UPT, UP1 ;  /* 0x000000073f00728c */ /* 0x000fcc000bf25310 */
[----:B------:R-:W-:-:S05]  /*2670*/  PLOP3.LUT P0, PT, PT, PT, UP1, 0x80, 0x0 ;  /* 0x000000000000781c */ /* 0x000fca0003f0f018 */
[----:B------:R-:W-:Y:S02]  /*2680*/  @UP1 USHF.R.S32.HI UR33, URZ, 0x1f, UR18 ;  /* 0x0000001f3f211899 */ /* 0x000fe40008011412 */
[----:B------:R-:W-:Y:S02]  /*2690*/  @UP1 UMOV UR34, UR20 ;  /* 0x0000001400221c82 */ /* 0x000fe40008000000 */
[----:B------:R-:W-:Y:S02]  /*26a0*/  @UP1 UIMAD UR33, UR33, UR4, URZ ;  /* 0x00000004212112a4 */ /* 0x000fe4000f8e023f */
[----:B------:R-:W-:Y:S02]  /*26b0*/  @UP1 UMOV UR35, UR17 ;  /* 0x0000001100231c82 */ /* 0x000fe40008000000 */
[----:B------:R-:W-:Y:S01]  /*26c0*/  @UP1 UIMAD.WIDE.U32 UR34, UR18, UR4, UR34 ;  /* 0x00000004122212a5 */ /* 0x000fe2000f8e0022 */
[----:B------:R-:W-:-:S04]  /*26d0*/  DEPBAR.LE SB0, 0x0 ;  /* 0x000080000000791a */ /* 0x000fc80000000000 */
[----:B------:R-:W-:Y:S02]  /*26e0*/  @UP1 UIMAD UR5, UR18, UR5, UR33 ;  /* 0x00000005120512a4 */ /* 0x000fe4000f8e0221 */
[----:B------:R-:W-:Y:S02]  /*26f0*/  @UP1 ULEA UR6, UP0, UR34, UR6, 0x2 ;  /* 0x0000000622061291 */ /* 0x000fe4000f80103f */
[----:B------:R-:W-:-:S04]  /*2700*/  @UP1 UIADD3 UR5, UR35, UR5, URZ ;  /* 0x0000000523051290 */ /* 0x000fc8000fffe03f */
[----:B------:R-:W-:Y:S01]  /*2710*/  @UP1 ULEA.HI.X UR7, UR34, UR7, UR5, 0x2, UP0 ;  /* 0x0000000722071291 */ /* 0x000fe200080f1405 */
[----:B--2---:R-:W-:Y:S01]  /*2720*/  IMAD.U32 R2, RZ, RZ, UR6 ;  /* 0x00000006ff027e24 */ /* 0x004fe2000f8e00ff */
[----:B------:R-:W-:Y:S01]  /*2730*/  ISETP.GE.AND P1, PT, R168, UR27, PT ;  /* 0x0000001ba8007c0c */ /* 0x000fe2000bf26270 */
[----:B------:R-:W-:-:S03]  /*2740*/  ULDC.64 UR4, c[0x0][0x1a0] ;  /* 0x0000680000047ab9 */ /* 0x000fc60000000a00 */
[----:B------:R-:W-:-:S05]  /*2750*/  IMAD.U32 R3, RZ, RZ, UR7 ;  /* 0x00000007ff037e24 */ /* 0x000fca000f8e00ff */
[----:B------:R2:W3:Y:S01]  /*2760*/  @P0 LDG.E R2, [R2.64] ;  /* 0x0000001602020981 */ /* 0x0004e2000c1e1900 */
[----:B------:R-:W-:Y:S01]  /*2770*/  UIMAD.WIDE.U32 UR34, UR28, UR4, URZ ;  /* 0x000000041c2272a5 */ /* 0x000fe2000f8e003f */
[----:B------:R-:W-:Y:S01]  /*2780*/  BSSY B0, `(.L_x_101) ;  /* 0x0000035000007945 */ /* 0x000fe20003800000 */
[----:B------:R-:W-:Y:S01]  /*2790*/  UIMAD UR4, UR32, UR4, URZ ;  /* 0x00000004200472a4 */ /* 0x000fe2000f8e023f */
[----:B------:R-:W-:Y:S03]  /*27a0*/  BAR.SYNC.DEFER_BLOCKING 0x0 ;  /* 0x0000000000007b1d */ /* 0x000fe60000010000 */
[----:B------:R-:W-:Y:S01]  /*27b0*/  UIMAD UR4, UR28, UR5, UR4 ;  /* 0x000000051c0472a4 */ /* 0x000fe2000f8e0204 */
[----:B------:R-:W-:Y:S01]  /*27c0*/  MOV R6, UR34 ;  /* 0x0000002200067c02 */ /* 0x000fe20008000f00 */
[----:B------:R-:W-:Y:S02]  /*27d0*/  IMAD.U32 R7, RZ, RZ, UR35 ;  /* 0x00000023ff077e24 */ /* 0x000fe4000f8e00ff */
[----:B------:R-:W-:Y:S01]  /*27e0*/  UIADD3 UR4, UR35, UR4, URZ ;  /* 0x0000000423047290 */ /* 0x000fe2000fffe03f */
[----:B--2---:R-:W3:Y:S01]  /*27f0*/  @P0 MUFU.RCP R3, c[0x0][0x238] ;  /* 0x00008e0000030b08 */ /* 0x004ee20000001000 */
[----:B------:R2:W-:Y:S04]  /*2800*/  @P1 STS.128 [R230+0x10000], RZ ;  /* 0x010000ffe6001388 */ /* 0x0005e80000000c00 */
[----:B------:R2:W-:Y:S04]  /*2810*/  @P1 STS.128 [R230+0x12000], RZ ;  /* 0x012000ffe6001388 */ /* 0x0005e80000000c00 */
[----:B------:R2:W-:Y:S04]  /*2820*/  @P1 STS.128 [R230+0x14000], RZ ;  /* 0x014000ffe6001388 */ /* 0x0005e80000000c00 */
[----:B------:R2:W-:Y:S01]  /*2830*/  @P1 STS.128 [R230+0x16000], RZ ;  /* 0x016000ffe6001388 */ /* 0x0005e20000000c00 */
[----:B---3--:R-:W-:Y:S01]  /*2840*/  @P0 FMUL.FTZ R2, R2, R3 ;  /* 0x0000000302020220 */ /* 0x008fe20000410000 */
[----:B------:R-:W-:Y:S01]  /*2850*/  MOV R3, UR4 ;  /* 0x0000000400037c02 */ /* 0x000fe20008000f00 */
[----:B------:R-:W-:-:S02]  /*2860*/  UMOV UR4, URZ ;  /* 0x0000003f00047c82 */ /* 0x000fc40008000000 */
[----:B------:R3:W4:Y:S02]  /*2870*/  @P0 R2UR UR6, R2 ;  /* 0x00000000020603c2 */ /* 0x00072400000e0000 */
[----:B---3--:R-:W-:Y:S01]  /*2880*/  LEA R2, P0, R6, R26, 0x6 ;  /* 0x0000001a06027211 */ /* 0x008fe200078030ff */
[----:B----4-:R-:W-:-:S03]  /*2890*/  @UP1 UMOV UR4, UR6 ;  /* 0x0000000600041c82 */ /* 0x010fc60008000000 */
[----:B------:R-:W-:Y:S01]  /*28a0*/  LEA.HI.X R3, R6, R25, R3, 0x6, P0 ;  /* 0x0000001906037211 */ /* 0x000fe200000f3403 */
[----:B------:R-:W-:Y:S05]  /*28b0*/  @P1 BRA `(.L_x_102) ;  /* 0x0000021000001947 */ /* 0x000fea0003800000 */
[----:B--2---:R-:W-:Y:S02]  /*28c0*/  ISETP.GE.AND P5, PT, R248, c[0x0][0x220], PT ;  /* 0x00008800f8007a0c */ /* 0x004fe40003fa6270 */
        /* <DEDUP_REMOVED lines=32> */
.L_x_102:
[----:B--2---:R-:W-:Y:S05]  /*2ad0*/  BSYNC B0 ;  /* 0x0000000000007941 */ /* 0x004fea0003800000 */
.L_x_101:
        /* <DEDUP_REMOVED lines=8> */
[----:B------:R-:W-:Y:S01]  /*2b60*/  IMAD.WIDE.U32 R6, R23, c[0x0][0x1a0], RZ ;  /* 0x0000680017067a25 */ /* 0x000fe200078e00ff */
        /* <DEDUP_REMOVED lines=35> */
.L_x_104:
[----:B------:R-:W-:Y:S05]  /*2da0*/  BSYNC B0 ;  /* 0x0000000000007941 */ /* 0x000fea0003800000 */
.L_x_103:
        /* <DEDUP_REMOVED lines=10> */
[----:B---3--:R-:W-:Y:S01]  /*2e50*/  IMAD.MOV.U32 R8, RZ, RZ, c[0x0][0x1a4] ;  /* 0x00006900ff087624 */ /* 0x008fe200078e00ff */
        /* <DEDUP_REMOVED lines=33> */
.L_x_106:
[----:B------:R-:W-:Y:S05]  /*3070*/  BSYNC B0 ;  /* 0x0000000000007941 */ /* 0x000fea0003800000 */
.L_x_105:
[----:B------:R-:W-:Y:S01]  /*3080*/  ISETP.GE.AND P0, PT, R16, UR27, PT ;  /* 0x0000001b10007c0c */ /* 0x000fe2000bf06270 */
[----:B------:R-:W-:Y:S01]  /*3090*/  BSSY B0, `(.L_x_107) ;  /* 0x000002e000007945 */ /* 0x000fe20003800000 */
[----:B------:R-:W-:-:S05]  /*30a0*/  LOP3.LUT R6, R22, 0xffffffe0, RZ, 0xc0, !PT ;  /* 0xffffffe016067812 */ /* 0x000fca00078ec0ff */
[----:B------:R-:W-:-:S06]  /*30b0*/  IMAD.IADD R96, R98, 0x1, -R6 ;  /* 0x0000000162607824 */ /* 0x000fcc00078e0a06 */
        /* <DEDUP_REMOVED lines=43> */
.L_x_108:
[----:B------:R-:W-:Y:S05]  /*3370*/  BSYNC B0 ;  /* 0x0000000000007941 */ /* 0x000fea0003800000 */
.L_x_107:
[C---:B---3--:R-:W-:Y:S01]  /*3380*/  IMAD.SHL.U32 R2, R24.reuse, 0x40, RZ ;  /* 0x0000004018027824 */ /* 0x048fe200078e00ff */
[----:B------:R-:W-:Y:S01]  /*3390*/  R2P PR, R24, 0x6 ;  /* 0x0000000618007804 */ /* 0x000fe20000000000 */
[----:B------:R-:W-:Y:S01]  /*33a0*/  IMAD.SHL.U32 R3, R168, 0x8, RZ ;  /* 0x00000008a8037824 */ /* 0x000fe200078e00ff */
[----:B------:R-:W0:Y:S01]  /*33b0*/  LDGDEPBAR ;  /* 0x00000000000079af */ /* 0x000e220000000000 */
[----:B------:R-:W-:Y:S01]  /*33c0*/  IMAD.SHL.U32 R7, R98, 0x2, RZ ;  /* 0x0000000262077824 */ /* 0x000fe200078e00ff */
[----:B------:R-:W-:Y:S01]  /*33d0*/  LOP3.LUT R2, R2, 0x1c0, RZ, 0xc0, !PT ;  /* 0x000001c002027812 */ /* 0x000fe200078ec0ff */
[----:B------:R-:W-:-:S03]  /*33e0*/  UISETP.GE.AND UP0, UPT, UR15, 0x41, UPT ;  /* 0x000000410f00788c */ /* 0x000fc6000bf06270 */
[----:B------:R-:W-:Y:S02]  /*33f0*/  LOP3.LUT R3, R2, 0x8, R3, 0xf8, !PT ;  /* 0x0000000802037812 */ /* 0x000fe400078ef803 */
[----:B------:R-:W-:Y:S02]  /*3400*/  SHF.R.U32.HI R2, RZ, 0x3, R2 ;  /* 0x00000003ff027819 */ /* 0x000fe40000011602 */
[----:B------:R-:W-:Y:S02]  /*3410*/  LOP3.LUT R7, R7, 0x6, RZ, 0xc0, !PT ;  /* 0x0000000607077812 */ /* 0x000fe400078ec0ff */
        /* <DEDUP_REMOVED lines=10> */
[----:B------:R-:W3:Y:S01]  /*34c0*/  LDSM.16.M88.4 R20, [R151+0x8000] ;  /* 0x008000009714783b */ /* 0x000ee20000000200 */
[----:B------:R-:W-:Y:S01]  /*34d0*/  IADD3 R214, R151, 0x8020, RZ ;  /* 0x0000802097d67810 */ /* 0x000fe20007ffe0ff */
[----:B------:R-:W-:Y:S01]  /*34e0*/  IMAD.U32 R3, RZ, RZ, UR28 ;  /* 0x0000001cff037e24 */ /* 0x000fe2000f8e00ff */
[----:B------:R-:W-:Y:S01]  /*34f0*/  @P1 IADD3 R214, R2, -0x20, RZ ;  /* 0xffffffe002d61810 */ /* 0x000fe20007ffe0ff */
[----:B------:R-:W5:Y:S01]  /*3500*/  LDSM.16.M88.4 R40, [R151+0x9800] ;  /* 0x009800009728783b */ /* 0x000f620000000200 */
[----:B------:R-:W-:-:S02]  /*3510*/  IMAD.MOV.U32 R2, RZ, RZ, 0x40 ;  /* 0x00000040ff027424 */ /* 0x000fc400078e00ff */
[----:B------:R-:W-:Y:S01]  /*3520*/  IMAD R3, R3, 0x40, R7 ;  /* 0x0000004003037824 */ /* 0x000fe200078e0207 */
[----:B------:R-:W1:Y:S01]  /*3530*/  LDSM.16.M88.4 R16, [R151+0x8800] ;  /* 0x008800009710783b */ /* 0x000e620000000200 */
[----:B------:R-:W-:Y:S02]  /*3540*/  IADD3 R229, R214, 0x800, RZ ;  /* 0x00000800d6e57810 */ /* 0x000fe40007ffe0ff */
[----:B------:R-:W-:Y:S01]  /*3550*/  SEL R2, R2, 0xffffffc0, !P2 ;  /* 0xffffffc002027807 */ /* 0x000fe20005000000 */
[----:B-1----:R-:W1:Y:S01]  /*3560*/  LDSM.16.M88.4 R28, [R151+0x9000] ;  /* 0x00900000971c783b */ /* 0x002e620000000200 */
[----:B------:R-:W-:Y:S02]  /*3570*/  ISETP.GE.AND P2, PT, R3, UR15, PT ;  /* 0x0000000f03007c0c */ /* 0x000fe4000bf46270 */
[C---:B------:R-:W-:Y:S01]  /*3580*/  IADD3 R228, R214.reuse, 0x1000, RZ ;  /* 0x00001000d6e47810 */ /* 0x040fe20007ffe0ff */
[----:B------:R-:W-:Y:S01]  /*3590*/  LDSM.16.M88.4 R12, [R211] ;  /* 0x00000000d30c783b */ /* 0x000fe20000000200 */
[----:B------:R-:W-:Y:S01]  /*35a0*/  IMAD.IADD R209, R151, 0x1, R2 ;  /* 0x0000000197d17824 */ /* 0x000fe200078e0202 */
[----:B------:R-:W-:Y:S01]  /*35b0*/  IADD3 R227, R214, 0x1800, RZ ;  /* 0x00001800d6e37810 */ /* 0x000fe20007ffe0ff */
[----:B------:R-:W-:Y:S01]  /*35c0*/  IMAD.IADD R208, R2, 0x1, R214 ;  /* 0x0000000102d07824 */ /* 0x000fe200078e02d6 */
[----:B------:R-:W2:Y:S01]  /*35d0*/  LDSM.16.M88.4 R48, [R214] ;  /* 0x00000000d630783b */ /* 0x000ea20000000200 */
[----:B------:R-:W-:-:S02]  /*35e0*/  SHF.R.S32.HI R2, RZ, 0x1f, R96 ;  /* 0x0000001fff027819 */ /* 0x000fc40000011460 */
[----:B------:R-:W-:Y:S01]  /*35f0*/  IADD3 R226, R214, 0x2000, RZ ;  /* 0x00002000d6e27810 */ /* 0x000fe20007ffe0ff */
[----:B------:R-:W4:Y:S01]  /*3600*/  LDSM.16.M88.4 R24, [R214+0x800] ;  /* 0x00080000d618783b */ /* 0x000f220000000200 */
[----:B------:R-:W-:Y:S02]  /*3610*/  LEA.HI R2, R2, R96, RZ, 0x2 ;  /* 0x0000006002027211 */ /* 0x000fe400078f10ff */
[C---:B------:R-:W-:Y:S01]  /*3620*/  IADD3 R225, R214.reuse, 0x2800, RZ ;  /* 0x00002800d6e17810 */ /* 0x040fe20007ffe0ff */
[----:B------:R-:W1:Y:S01]  /*3630*/  LDSM.16.M88.4 R52, [R214+0x1000] ;  /* 0x00100000d634783b */ /* 0x000e620000000200 */
[----:B------:R-:W-:Y:S02]  /*3640*/  SHF.R.S32.HI R2, RZ, 0x2, R2 ;  /* 0x00000002ff027819 */ /* 0x000fe40000011402 */
[C---:B------:R-:W-:Y:S01]  /*3650*/  IADD3 R224, R214.reuse, 0x3000, RZ ;  /* 0x00003000d6e07810 */ /* 0x040fe20007ffe0ff */
[----:B------:R-:W-:Y:S01]  /*3660*/  LDSM.16.M88.4 R72, [R209+0x8000] ;  /* 0x00800000d148783b */ /* 0x000fe20000000200 */
[C---:B------:R-:W-:Y:S01]  /*3670*/  IADD3 R223, R214.reuse, 0x3800, RZ ;  /* 0x00003800d6df7810 */ /* 0x040fe20007ffe0ff */
[----:B------:R-:W-:Y:S01]  /*3680*/  IMAD R6, R97, 0x10, R2 ;  /* 0x0000001061067824 */ /* 0x000fe200078e0202 */
[C---:B------:R-:W-:Y:S01]  /*3690*/  IADD3 R222, R214.reuse, 0x4000, RZ ;  /* 0x00004000d6de7810 */ /* 0x040fe20007ffe0ff */
[----:B------:R-:W-:Y:S01]  /*36a0*/  LDSM.16.M88.4 R56, [R209+0x8800] ;  /* 0x00880000d138783b */ /* 0x000fe20000000200 */
[----:B------:R-:W-:Y:S01]  /*36b0*/  IMAD.U32 R2, RZ, RZ, UR15 ;  /* 0x0000000fff027e24 */ /* 0x000fe2000f8e00ff */
[----:B------:R-:W-:Y:S01]  /*36c0*/  IADD3 R221, R214, 0x4800, RZ ;  /* 0x00004800d6dd7810 */ /* 0x000fe20007ffe0ff */
[----:B---3--:R-:W-:Y:S01]  /*36d0*/  HMMA.16816.F32 R44, R8, R22, RZ ;  /* 0x00000016082c723c */ /* 0x008fe200000018ff */
[----:B------:R-:W-:Y:S01]  /*36e0*/  LDSM.16.M88.4 R84, [R208] ;  /* 0x00000000d054783b */ /* 0x000fe20000000200 */
[----:B------:R-:W-:-:S02]  /*36f0*/  IADD3 R6, R6, UR14, RZ ;  /* 0x0000000e06067c10 */ /* 0x000fc4000fffe0ff */
[----:B------:R-:W-:Y:S01]  /*3700*/  IADD3 R220, R214, 0x5000, RZ ;  /* 0x00005000d6dc7810 */ /* 0x000fe20007ffe0ff */
[----:B------:R-:W-:Y:S01]  /*3710*/  LDSM.16.M88.4 R88, [R208+0x3800] ;  /* 0x00380000d058783b */ /* 0x000fe20000000200 */
[----:B------:R-:W-:Y:S02]  /*3720*/  IADD3 R2, R2, -UR16, R6 ;  /* 0x8000001002027c10 */ /* 0x000fe4000fffe006 */
[----:B------:R-:W-:Y:S01]  /*3730*/  HMMA.16816.F32 R36, R8, R20, RZ ;  /* 0x000000140824723c */ /* 0x000fe200000018ff */
[----:B------:R-:W-:Y:S01]  /*3740*/  LDSM.16.M88.4 R92, [R151+0xc000] ;  /* 0x00c00000975c783b */ /* 0x000fe20000000200 */
[C---:B------:R-:W-:Y:S02]  /*3750*/  IADD3 R219, R214.reuse, 0x5800, RZ ;  /* 0x00005800d6db7810 */ /* 0x040fe40007ffe0ff */
[C---:B------:R-:W-:Y:S01]  /*3760*/  IADD3 R218, R214.reuse, 0x6000, RZ ;  /* 0x00006000d6da7810 */ /* 0x040fe20007ffe0ff */
[----:B------:R3:W-:Y:S01]  /*3770*/  STL [R1+0x28], R6 ;  /* 0x0000280601007387 */ /* 0x0007e20000100800 */
[----:B------:R-:W-:-:S02]  /*3780*/  IADD3 R217, R214, 0x6800, RZ ;  /* 0x00006800d6d97810 */ /* 0x000fc40007ffe0ff */
[----:B-----5:R-:W-:Y:S01]  /*3790*/  HMMA.16816.F32 R80, R8, R40, RZ ;  /* 0x000000280850723c */ /* 0x020fe200000018ff */
[C---:B------:R-:W-:Y:S02]  /*37a0*/  IADD3 R216, R214.reuse, 0x7000, RZ ;  /* 0x00007000d6d87810 */ /* 0x040fe40007ffe0ff */
[----:B------:R-:W-:-:S05]  /*37b0*/  IADD3 R215, R214, 0x7800, RZ ;  /* 0x00007800d6d77810 */ /* 0x000fca0007ffe0ff */
[C---:B------:R-:W-:Y:S01]  /*37c0*/  HMMA.16816.F32 R76, R8.reuse, R42, RZ ;  /* 0x0000002a084c723c */ /* 0x040fe200000018ff */
[----:B------:R-:W5:Y:S07]  /*37d0*/  LDSM.16.M88.4 R40, [R214+0x1800] ;  /* 0x00180000d628783b */ /* 0x000f6e0000000200 */
[----:B------:R-:W-:Y:S01]  /*37e0*/  HMMA.16816.F32 R32, R8, R16, RZ ;  /* 0x000000100820723c */ /* 0x000fe200000018ff */
[----:B---3--:R-:W-:-:S07]  /*37f0*/  IMAD.IADD R6, R2, 0x1, -R3 ;  /* 0x0000000102067824 */ /* 0x008fce00078e0a03 */
[----:B------:R-:W-:Y:S01]  /*3800*/  HMMA.16816.F32 R20, R8, R18, RZ ;  /* 0x000000120814723c */ /* 0x000fe200000018ff */
[----:B------:R-:W-:-:S07]  /*3810*/  IABS R6, R6 ;  /* 0x0000000600067213 */ /* 0x000fce0000000000 */
[C---:B-1----:R-:W-:Y:S08]  /*3820*/  HMMA.16816.F32 R16, R8.reuse, R28, RZ ;  /* 0x0000001c0810723c */ /* 0x042ff000000018ff */
[----:B------:R-:W-:Y:S01]  /*3830*/  HMMA.16816.F32 R64, R8, R30, RZ ;  /* 0x0000001e0840723c */ /* 0x000fe200000018ff */
[----:B------:R-:W1:Y:S07]  /*3840*/  LDSM.16.M88.4 R8, [R213] ;  /* 0x00000000d508783b */ /* 0x000e6e0000000200 */
[C---:B--2---:R-:W-:Y:S08]  /*3850*/  HMMA.16816.F32 R60, R12.reuse, R50, R44 ;  /* 0x000000320c3c723c */ /* 0x044ff0000000182c */
[C---:B------:R-:W-:Y:S01]  /*3860*/  HMMA.16816.F32 R68, R12.reuse, R48, R36 ;  /* 0x000000300c44723c */ /* 0x040fe20000001824 */
[----:B------:R-:W2:Y:S07]  /*3870*/  LDSM.16.M88.4 R36, [R209+0x9000] ;  /* 0x00900000d124783b */ /* 0x000eae0000000200 */
[C---:B----4-:R-:W-:Y:S01]  /*3880*/  HMMA.16816.F32 R48, R12.reuse, R24, R32 ;  /* 0x000000180c30723c */ /* 0x050fe20000001820 */
[----:B------:R-:W3:Y:S07]  /*3890*/  LDSM.16.M88.4 R32, [R209+0x9800] ;  /* 0x00980000d120783b */ /* 0x000eee0000000200 */
[C---:B------:R-:W-:Y:S01]  /*38a0*/  HMMA.16816.F32 R44, R12.reuse, R26, R20 ;  /* 0x0000001a0c2c723c */ /* 0x040fe20000001814 */
[----:B------:R-:W4:Y:S07]  /*38b0*/  LDSM.16.M88.4 R20, [R212] ;  /* 0x00000000d414783b */ /* 0x000f2e0000000200 */
[C---:B------:R-:W-:Y:S08]  /*38c0*/  HMMA.16816.F32 R28, R12.reuse, R52, R16 ;  /* 0x000000340c1c723c */ /* 0x040ff00000001810 */
[C---:B------:R-:W-:Y:S08]  /*38d0*/  HMMA.16816.F32 R24, R12.reuse, R54, R64 ;  /* 0x000000360c18723c */ /* 0x040ff00000001840 */
[C---:B-----5:R-:W-:Y:S01]  /*38e0*/  HMMA.16816.F32 R16, R12.reuse, R40, R80 ;  /* 0x000000280c10723c */ /* 0x060fe20000001850 */
[----:B------:R-:W-:Y:S07]  /*38f0*/  LDSM.16.M88.4 R80, [R214+0x2000] ;  /* 0x00200000d650783b */ /* 0x000fee0000000200 */
[----:B------:R-:W-:Y:S01]  /*3900*/  HMMA.16816.F32 R12, R12, R42, R76 ;  /* 0x0000002a0c0c723c */ /* 0x000fe2000000184c */
[----:B------:R-:W5:Y:S07]  /*3910*/  LDSM.16.M88.4 R76, [R208+0x800] ;  /* 0x00080000d04c783b */ /* 0x000f6e0000000200 */
[C---:B-1----:R-:W-:Y:S08]  /*3920*/  HMMA.16816.F32 R60, R8.reuse, R74, R60 ;  /* 0x0000004a083c723c */ /* 0x042ff0000000183c */
[C---:B------:R-:W-:Y:S01]  /*3930*/  HMMA.16816.F32 R40, R8.reuse, R72, R68 ;  /* 0x000000480828723c */ /* 0x040fe20000001844 */
[----:B------:R-:W1:Y:S04]  /*3940*/  LDSM.16.M88.4 R72, [R208+0x1000] ;  /* 0x00100000d048783b */ /* 0x000e680000000200 */
[----:B------:R-:W-:Y:S03]  /*3950*/  LDSM.16.M88.4 R68, [R151+0xb000] ;  /* 0x00b000009744783b */ /* 0x000fe60000000200 */
[C---:B------:R-:W-:Y:S08]  /*3960*/  HMMA.16816.F32 R64, R8.reuse, R56, R48 ;  /* 0x000000380840723c */ /* 0x040ff00000001830 */
[C---:B------:R-:W-:Y:S08]  /*3970*/  HMMA.16816.F32 R56, R8.reuse, R58, R44 ;  /* 0x0000003a0838723c */ /* 0x040ff0000000182c */
[C---:B--2---:R-:W-:Y:S08]  /*3980*/  HMMA.16816.F32 R52, R8.reuse, R36, R28 ;  /* 0x000000240834723c */ /* 0x044ff0000000181c */
[C---:B------:R-:W-:Y:S01]  /*3990*/  HMMA.16816.F32 R48, R8.reuse, R38, R24 ;  /* 0x000000260830723c */ /* 0x040fe20000001818 */
[----:B------:R-:W2:Y:S07]  /*39a0*/  LDSM.16.M88.4 R24, [R208+0x1800] ;  /* 0x00180000d018783b */ /* 0x000eae0000000200 */
[C---:B---3--:R-:W-:Y:S01]  /*39b0*/  HMMA.16816.F32 R44, R8.reuse, R32, R16 ;  /* 0x00000020082c723c */ /* 0x048fe20000001810 */
[----:B------:R-:W-:Y:S07]  /*39c0*/  LDSM.16.M88.4 R16, [R211+0x2000] ;  /* 0x00200000d310783b */ /* 0x000fee0000000200 */
[----:B------:R-:W-:Y:S01]  /*39d0*/  HMMA.16816.F32 R12, R8, R34, R12 ;  /* 0x00000022080c723c */ /* 0x000fe2000000180c */
[----:B------:R-:W-:Y:S04]  /*39e0*/  LDSM.16.M88.4 R8, [R210+0x2000] ;  /* 0x00200000d208783b */ /* 0x000fe80000000200 */
[----:B------:R-:W3:Y:S03]  /*39f0*/  LDSM.16.M88.4 R32, [R151+0xa000] ;  /* 0x00a000009720783b */ /* 0x000ee60000000200 */
[C---:B----4-:R-:W-:Y:S01]  /*3a00*/  HMMA.16816.F32 R36, R20.reuse, R86, R60 ;  /* 0x000000561424723c */ /* 0x050fe2000000183c */
[----:B------:R-:W4:Y:S07]  /*3a10*/  LDSM.16.M88.4 R60, [R151+0xa800] ;  /* 0x00a80000973c783b */ /* 0x000f2e0000000200 */
[C---:B------:R-:W-:Y:S01]  /*3a20*/  HMMA.16816.F32 R28, R20.reuse, R84, R40 ;  /* 0x00000054141c723c */ /* 0x040fe20000001828 */
[----:B------:R-:W-:Y:S07]  /*3a30*/  LDSM.16.M88.4 R84, [R214+0x3000] ;  /* 0x00300000d654783b */ /* 0x000fee0000000200 */
[C---:B-----5:R-:W-:Y:S01]  /*3a40*/  HMMA.16816.F32 R40, R20.reuse, R76, R64 ;  /* 0x0000004c1428723c */ /* 0x060fe20000001840 */
[----:B------:R-:W5:Y:S07]  /*3a50*/  LDSM.16.M88.4 R64, [R151+0xb800] ;  /* 0x00b800009740783b */ /* 0x000f6e0000000200 */
[C---:B------:R-:W-:Y:S01]  /*3a60*/  HMMA.16816.F32 R56, R20.reuse, R78, R56 ;  /* 0x0000004e1438723c */ /* 0x040fe20000001838 */
[----:B------:R-:W-:Y:S07]  /*3a70*/  LDSM.16.M88.4 R76, [R209+0xa800] ;  /* 0x00a80000d14c783b */ /* 0x000fee0000000200 */
[C---:B-1----:R-:W-:Y:S08]  /*3a80*/  HMMA.16816.F32 R52, R20.reuse, R72, R52 ;  /* 0x000000481434723c */ /* 0x042ff00000001834 */
[C---:B------:R-:W-:Y:S01]  /*3a90*/  HMMA.16816.F32 R48, R20.reuse, R74, R48 ;  /* 0x0000004a1430723c */ /* 0x040fe20000001830 */
[----:B------:R-:W1:Y:S07]  /*3aa0*/  LDSM.16.M88.4 R72, [R214+0x2800] ;  /* 0x00280000d648783b */ /* 0x000e6e0000000200 */
[C---:B--2---:R-:W-:Y:S08]  /*3ab0*/  HMMA.16816.F32 R44, R20.reuse, R24, R44 ;  /* 0x00000018142c723c */ /* 0x044ff0000000182c */
[----:B------:R-:W-:Y:S01]  /*3ac0*/  HMMA.16816.F32 R20, R20, R26, R12 ;  /* 0x0000001a1414723c */ /* 0x000fe2000000180c */
[----:B------:R-:W-:Y:S07]  /*3ad0*/  LDSM.16.M88.4 R12, [R213+0x2000] ;  /* 0x00200000d50c783b */ /* 0x000fee0000000200 */
[C---:B---3--:R-:W-:Y:S08]  /*3ae0*/  HMMA.16816.F32 R28, R8.reuse, R32, R28 ;  /* 0x00000020081c723c */ /* 0x048ff0000000181c */
[C---:B------:R-:W-:Y:S08]  /*3af0*/  HMMA.16816.F32 R24, R8.reuse, R34, R36 ;  /* 0x000000220818723c */ /* 0x040ff00000001824 */
[C---:B----4-:R-:W-:Y:S08]  /*3b00*/  HMMA.16816.F32 R32, R8.reuse, R60, R40 ;  /* 0x0000003c0820723c */ /* 0x050ff00000001828 */
[C---:B------:R-:W-:Y:S01]  /*3b10*/  HMMA.16816.F32 R36, R8.reuse, R62, R56 ;  /* 0x0000003e0824723c */ /* 0x040fe20000001838 */
[----:B------:R-:W2:Y:S07]  /*3b20*/  LDSM.16.M88.4 R60, [R214+0x3800] ;  /* 0x00380000d63c783b */ /* 0x000eae0000000200 */
[C---:B------:R-:W-:Y:S08]  /*3b30*/  HMMA.16816.F32 R40, R8.reuse, R68, R52 ;  /* 0x000000440828723c */ /* 0x040ff00000001834 */
[C---:B------:R-:W-:Y:S01]  /*3b40*/  HMMA.16816.F32 R48, R8.reuse, R70, R48 ;  /* 0x000000460830723c */ /* 0x040fe20000001830 */
[----:B------:R-:W3:Y:S07]  /*3b50*/  LDSM.16.M88.4 R68, [R209+0xa000] ;  /* 0x00a00000d144783b */ /* 0x000eee0000000200 */
[C---:B-----5:R-:W-:Y:S08]  /*3b60*/  HMMA.16816.F32 R56, R8.reuse, R64, R44 ;  /* 0x000000400838723c */ /* 0x060ff0000000182c */
[----:B------:R-:W-:Y:S01]  /*3b70*/  HMMA.16816.F32 R52, R8, R66, R20 ;  /* 0x000000420834723c */ /* 0x000fe20000001814 */
[----:B------:R-:W-:Y:S07]  /*3b80*/  LDSM.16.M88.4 R20, [R212+0x2000] ;  /* 0x00200000d414783b */ /* 0x000fee0000000200 */
[C---:B------:R-:W-:Y:S08]  /*3b90*/  HMMA.16816.F32 R44, R16.reuse, R80, R28 ;  /* 0x00000050102c723c */ /* 0x040ff0000000181c */
[C---:B-1----:R-:W-:Y:S08]  /*3ba0*/  HMMA.16816.F32 R8, R16.reuse, R74, R36 ;  /* 0x0000004a1008723c */ /* 0x042ff00000001824 */
[C---:B------:R-:W-:Y:S01]  /*3bb0*/  HMMA.16816.F32 R28, R16.reuse, R82, R24 ;  /* 0x00000052101c723c */ /* 0x040fe20000001818 */
[----:B------:R-:W-:Y:S07]  /*3bc0*/  LDSM.16.M88.4 R80, [R208+0x2800] ;  /* 0x00280000d050783b */ /* 0x000fee0000000200 */
[C---:B------:R-:W-:Y:S01]  /*3bd0*/  HMMA.16816.F32 R36, R16.reuse, R84, R40 ;  /* 0x000000541024723c */ /* 0x040fe20000001828 */
[----:B------:R-:W1:Y:S07]  /*3be0*/  LDSM.16.M88.4 R40, [R209+0xb000] ;  /* 0x00b00000d128783b */ /* 0x000e6e0000000200 */
[C---:B------:R-:W-:Y:S01]  /*3bf0*/  HMMA.16816.F32 R24, R16.reuse, R72, R32 ;  /* 0x000000481018723c */ /* 0x040fe20000001820 */
[----:B------:R-:W4:Y:S07]  /*3c00*/  LDSM.16.M88.4 R72, [R209+0xb800] ;  /* 0x00b80000d148783b */ /* 0x000f2e0000000200 */
[C---:B------:R-:W-:Y:S01]  /*3c10*/  HMMA.16816.F32 R48, R16.reuse, R86, R48 ;  /* 0x000000561030723c */ /* 0x040fe20000001830 */
[----:B------:R-:W5:Y:S07]  /*3c20*/  LDSM.16.M88.4 R84, [R208+0x2000] ;  /* 0x00200000d054783b */ /* 0x000f6e0000000200 */
[C---:B--2---:R-:W-:Y:S08]  /*3c30*/  HMMA.16816.F32 R64, R16.reuse, R60, R56 ;  /* 0x0000003c1040723c */ /* 0x044ff00000001838 */
[----:B------:R-:W-:Y:S08]  /*3c40*/  HMMA.16816.F32 R60, R16, R62, R52 ;  /* 0x0000003e103c723c */ /* 0x000ff00000001834 */
[C---:B---3--:R-:W-:Y:S08]  /*3c50*/  HMMA.16816.F32 R56, R12.reuse, R68, R44 ;  /* 0x000000440c38723c */ /* 0x048ff0000000182c */
[C---:B------:R-:W-:Y:S01]  /*3c60*/  HMMA.16816.F32 R52, R12.reuse, R70, R28 ;  /* 0x000000460c34723c */ /* 0x040fe2000000181c */
[----:B------:R-:W2:Y:S07]  /*3c70*/  LDSM.16.M88.4 R68, [R208+0x3000] ;  /* 0x00300000d044783b */ /* 0x000eae0000000200 */
[C---:B------:R-:W-:Y:S08]  /*3c80*/  HMMA.16816.F32 R44, R12.reuse, R76, R24 ;  /* 0x0000004c0c2c723c */ /* 0x040ff00000001818 */
[C---:B------:R-:W-:Y:S01]  /*3c90*/  HMMA.16816.F32 R32, R12.reuse, R78, R8 ;  /* 0x0000004e0c20723c */ /* 0x040fe20000001808 */
[----:B------:R-:W3:Y:S04]  /*3ca0*/  LDSM.16.M88.4 R8, [R210+0x4000] ;  /* 0x00400000d208783b */ /* 0x000ee80000000200 */
[----:B------:R-:W-:Y:S03]  /*3cb0*/  LDSM.16.M88.4 R76, [R151+0xd000] ;  /* 0x00d00000974c783b */ /* 0x000fe60000000200 */
[C---:B-1----:R-:W-:Y:S08]  /*3cc0*/  HMMA.16816.F32 R28, R12.reuse, R40, R36 ;  /* 0x000000280c1c723c */ /* 0x042ff00000001824 */
[C---:B----4-:R-:W-:Y:S08]  /*3cd0*/  HMMA.16816.F32 R16, R12.reuse, R72, R64 ;  /* 0x000000480c10723c */ /* 0x050ff00000001840 */
[C---:B------:R-:W-:Y:S08]  /*3ce0*/  HMMA.16816.F32 R24, R12.reuse, R42, R48 ;  /* 0x0000002a0c18723c */ /* 0x040ff00000001830 */
[----:B------:R-:W-:Y:S01]  /*3cf0*/  HMMA.16816.F32 R60, R12, R74, R60 ;  /* 0x0000004a0c3c723c */ /* 0x000fe2000000183c */
[----:B------:R-:W-:Y:S07]  /*3d00*/  LDSM.16.M88.4 R72, [R214+0x5000] ;  /* 0x00500000d648783b */ /* 0x000fee0000000200 */
[C---:B-----5:R-:W-:Y:S01]  /*3d10*/  HMMA.16816.F32 R12, R20.reuse, R86, R52 ;  /* 0x00000056140c723c */ /* 0x060fe20000001834 */
[----:B------:R-:W1:Y:S07]  /*3d20*/  LDSM.16.M88.4 R52, [R151+0xc800] ;  /* 0x00c800009734783b */ /* 0x000e6e0000000200 */
[C---:B------:R-:W-:Y:S08]  /*3d30*/  HMMA.16816.F32 R48, R20.reuse, R80, R44 ;  /* 0x000000501430723c */ /* 0x040ff0000000182c */
[C---:B------:R-:W-:Y:S01]  /*3d40*/  HMMA.16816.F32 R44, R20.reuse, R82, R32 ;  /* 0x00000052142c723c */ /* 0x040fe20000001820 */
[----:B------:R-:W4:Y:S04]  /*3d50*/  LDSM.16.M88.4 R32, [R151+0xd800] ;  /* 0x00d800009720783b */ /* 0x000f280000000200 */
[----:B------:R-:W-:Y:S03]  /*3d60*/  LDSM.16.M88.4 R80, [R214+0x4000] ;  /* 0x00400000d650783b */ /* 0x000fe60000000200 */
[C---:B--2---:R-:W-:Y:S08]  /*3d70*/  HMMA.16816.F32 R40, R20.reuse, R68, R28 ;  /* 0x000000441428723c */ /* 0x044ff0000000181c */
[C---:B------:R-:W-:Y:S01]  /*3d80*/  HMMA.16816.F32 R28, R20.reuse, R88, R16 ;  /* 0x00000058141c723c */ /* 0x040fe20000001810 */
[----:B------:R-:W2:Y:S07]  /*3d90*/  LDSM.16.M88.4 R16, [R211+0x4000] ;  /* 0x00400000d310783b */ /* 0x000eae0000000200 */
[C---:B------:R-:W-:Y:S01]  /*3da0*/  HMMA.16816.F32 R56, R20.reuse, R84, R56 ;  /* 0x000000541438723c */ /* 0x040fe20000001838 */
[----:B------:R-:W-:Y:S07]  /*3db0*/  LDSM.16.M88.4 R84, [R214+0x5800] ;  /* 0x00580000d654783b */ /* 0x000fee0000000200 */
[C---:B------:R-:W-:Y:S08]  /*3dc0*/  HMMA.16816.F32 R36, R20.reuse, R70, R24 ;  /* 0x000000461424723c */ /* 0x040ff00000001818 */
[----:B------:R-:W-:Y:S01]  /*3dd0*/  HMMA.16816.F32 R24, R20, R90, R60 ;  /* 0x0000005a1418723c */ /* 0x000fe2000000183c */
[----:B------:R-:W5:Y:S07]  /*3de0*/  LDSM.16.M88.4 R88, [R214+0x4800] ;  /* 0x00480000d658783b */ /* 0x000f6e0000000200 */
[C---:B---3--:R-:W-:Y:S08]  /*3df0*/  HMMA.16816.F32 R12, R8.reuse, R94, R12 ;  /* 0x0000005e080c723c */ /* 0x048ff0000000180c */
[C---:B------:R-:W-:Y:S08]  /*3e00*/  HMMA.16816.F32 R20, R8.reuse, R92, R56 ;  /* 0x0000005c0814723c */ /* 0x040ff00000001838 */
[C---:B-1----:R-:W-:Y:S08]  /*3e10*/  HMMA.16816.F32 R56, R8.reuse, R52, R48 ;  /* 0x000000340838723c */ /* 0x042ff00000001830 */
[C---:B------:R-:W-:Y:S08]  /*3e20*/  HMMA.16816.F32 R68, R8.reuse, R54, R44 ;  /* 0x000000360844723c */ /* 0x040ff0000000182c */
[C---:B----4-:R-:W-:Y:S08]  /*3e30*/  HMMA.16816.F32 R52, R8.reuse, R32, R28 ;  /* 0x000000200834723c */ /* 0x050ff0000000181c */
[C---:B------:R-:W-:Y:S08]  /*3e40*/  HMMA.16816.F32 R48, R8.reuse, R34, R24 ;  /* 0x000000220830723c */ /* 0x040ff00000001818 */
[----:B------:R-:W-:Y:S01]  /*3e50*/  HMMA.16816.F32 R64, R8, R76, R40 ;  /* 0x0000004c0840723c */ /* 0x000fe20000001828 */
[----:B------:R-:W-:Y:S07]  /*3e60*/  LDSM.16.M88.4 R40, [R209+0xc000] ;  /* 0x00c00000d128783b */ /* 0x000fee0000000200 */
[----:B--2---:R-:W-:Y:S01]  /*3e70*/  HMMA.16816.F32 R32, R16, R82, R12 ;  /* 0x000000521020723c */ /* 0x004fe2000000180c */
[----:B------:R-:W1:Y:S07]  /*3e80*/  LDSM.16.M88.4 R12, [R213+0x4000] ;  /* 0x00400000d50c783b */ /* 0x000e6e0000000200 */
[----:B------:R-:W-:Y:S01]  /*3e90*/  HMMA.16816.F32 R60, R8, R78, R36 ;  /* 0x0000004e083c723c */ /* 0x000fe20000001824 */
[----:B------:R-:W2:Y:S04]  /*3ea0*/  LDSM.16.M88.4 R36, [R209+0xc800] ;  /* 0x00c80000d124783b */ /* 0x000ea80000000200 */
[----:B------:R-:W3:Y:S03]  /*3eb0*/  LDSM.16.M88.4 R76, [R209+0xd000] ;  /* 0x00d00000d14c783b */ /* 0x000ee60000000200 */
[C---:B------:R-:W-:Y:S01]  /*3ec0*/  HMMA.16816.F32 R44, R16.reuse, R80, R20 ;  /* 0x00000050102c723c */ /* 0x040fe20000001814 */
[----:B------:R-:W-:Y:S04]  /*3ed0*/  LDSM.16.M88.4 R8, [R212+0x4000] ;  /* 0x00400000d408783b */ /* 0x000fe80000000200 */
[----:B------:R-:W-:Y:S03]  /*3ee0*/  LDSM.16.M88.4 R80, [R208+0x5000] ;  /* 0x00500000d050783b */ /* 0x000fe60000000200 */
[C---:B-----5:R-:W-:Y:S08]  /*3ef0*/  HMMA.16816.F32 R28, R16.reuse, R88, R56 ;  /* 0x00000058101c723c */ /* 0x060ff00000001838 */
[C---:B------:R-:W-:Y:S01]  /*3f00*/  HMMA.16816.F32 R24, R16.reuse, R90, R68 ;  /* 0x0000005a1018723c */ /* 0x040fe20000001844 */
[----:B------:R-:W4:Y:S04]  /*3f10*/  LDSM.16.M88.4 R88, [R209+0xd800] ;  /* 0x00d80000d158783b */ /* 0x000f280000000200 */
[----:B------:R-:W5:Y:S03]  /*3f20*/  LDSM.16.M88.4 R68, [R208+0x4000] ;  /* 0x00400000d044783b */ /* 0x000f660000000200 */
[C---:B------:R-:W-:Y:S08]  /*3f30*/  HMMA.16816.F32 R20, R16.reuse, R72, R64 ;  /* 0x000000481014723c */ /* 0x040ff00000001840 */
[C---:B------:R-:W-:Y:S01]  /*3f40*/  HMMA.16816.F32 R56, R16.reuse, R74, R60 ;  /* 0x0000004a1038723c */ /* 0x040fe2000000183c */
[----:B------:R-:W-:Y:S07]  /*3f50*/  LDSM.16.M88.4 R72, [R151+0xe800] ;  /* 0x00e800009748783b */ /* 0x000fee0000000200 */
[C---:B------:R-:W-:Y:S08]  /*3f60*/  HMMA.16816.F32 R52, R16.reuse, R84, R52 ;  /* 0x000000541034723c */ /* 0x040ff00000001834 */
[----:B------:R-:W-:Y:S01]  /*3f70*/  HMMA.16816.F32 R64, R16, R86, R48 ;  /* 0x000000561040723c */ /* 0x000fe20000001830 */
[----:B------:R-:W4:Y:S04]  /*3f80*/  LDSM.16.M88.4 R84, [R208+0x4800] ;  /* 0x00480000d054783b */ /* 0x000f280000000200 */
[----:B------:R-:W-:Y:S03]  /*3f90*/  LDSM.16.M88.4 R16, [R210+0x6000] ;  /* 0x00600000d210783b */ /* 0x000fe60000000200 */
[C---:B-1----:R-:W-:Y:S08]  /*3fa0*/  HMMA.16816.F32 R60, R12.reuse, R40, R44 ;  /* 0x000000280c3c723c */ /* 0x042ff0000000182c */
[C---:B------:R-:W-:Y:S08]  /*3fb0*/  HMMA.16816.F32 R48, R12.reuse, R42, R32 ;  /* 0x0000002a0c30723c */ /* 0x040ff00000001820 */
[C---:B--2---:R-:W-:Y:S08]  /*3fc0*/  HMMA.16816.F32 R44, R12.reuse, R36, R28 ;  /* 0x000000240c2c723c */ /* 0x044ff0000000181c */
[C---:B---3--:R-:W-:Y:S08]  /*3fd0*/  HMMA.16816.F32 R32, R12.reuse, R76, R20 ;  /* 0x0000004c0c20723c */ /* 0x048ff00000001814 */
[C---:B------:R-:W-:Y:S01]  /*3fe0*/  HMMA.16816.F32 R28, R12.reuse, R78, R56 ;  /* 0x0000004e0c1c723c */ /* 0x040fe20000001838 */
[----:B------:R-:W1:Y:S07]  /*3ff0*/  LDSM.16.M88.4 R76, [R151+0xe000] ;  /* 0x00e00000974c783b */ /* 0x000e6e0000000200 */
[C---:B------:R-:W-:Y:S01]  /*4000*/  HMMA.16816.F32 R40, R12.reuse, R38, R24 ;  /* 0x000000260c28723c */ /* 0x040fe20000001818 */
[----:B------:R-:W-:Y:S07]  /*4010*/  LDSM.16.M88.4 R36, [R208+0x5800] ;  /* 0x00580000d024783b */ /* 0x000fee0000000200 */
[C---:B----4-:R-:W-:Y:S08]  /*4020*/  HMMA.16816.F32 R24, R12.reuse, R88, R52 ;  /* 0x000000580c18723c */ /* 0x050ff00000001834 */
[----:B------:R-:W-:Y:S01]  /*4030*/  HMMA.16816.F32 R20, R12, R90, R64 ;  /* 0x0000005a0c14723c */ /* 0x000fe20000001840 */
[----:B------:R-:W-:Y:S01]  /*4040*/  LDSM.16.M88.4 R64, [R151+0xf800] ;  /* 0x00f800009740783b */ /* 0x000fe20000000200 */
[----:B------:R2:W3:Y:S06]  /*4050*/  I2F R90, R6 ;  /* 0x00000006005a7306 */ /* 0x0004ec0000201400 */
[C---:B-----5:R-:W-:Y:S08]  /*4060*/  HMMA.16816.F32 R12, R8.reuse, R68, R60 ;  /* 0x00000044080c723c */ /* 0x060ff0000000183c */
[C---:B------:R-:W-:Y:S01]  /*4070*/  HMMA.16816.F32 R60, R8.reuse, R70, R48 ;  /* 0x00000046083c723c */ /* 0x040fe20000001830 */
[----:B------:R-:W4:Y:S07]  /*4080*/  LDSM.16.M88.4 R68, [R151+0xf000] ;  /* 0x00f000009744783b */ /* 0x000f2e0000000200 */
[C---:B------:R-:W-:Y:S07]  /*4090*/  HMMA.16816.F32 R56, R8.reuse, R84, R44 ;  /* 0x000000540838723c */ /* 0x040fee000000182c */
[----:B------:R-:W-:Y:S01]  /*40a0*/  IADD3 R84, R3, 0x1, RZ ;  /* 0x0000000103547810 */ /* 0x000fe20007ffe0ff */
[----:B------:R-:W-:Y:S03]  /*40b0*/  HMMA.16816.F32 R48, R8, R80, R32 ;  /* 0x000000500830723c */ /* 0x000fe60000001820 */
[----:B------:R-:W-:Y:S01]  /*40c0*/  ISETP.GE.AND P1, PT, R84, UR15, PT ;  /* 0x0000000f54007c0c */ /* 0x000fe2000bf26270 */
[----:B------:R-:W-:-:S03]  /*40d0*/  IMAD.IADD R7, R2, 0x1, -R84 ;  /* 0x0000000102077824 */ /* 0x000fc600078e0a54 */
[C---:B------:R-:W-:Y:S01]  /*40e0*/  IADD3 R81, R3.reuse, 0x9, RZ ;  /* 0x0000000903517810 */ /* 0x040fe20007ffe0ff */
[C---:B------:R-:W-:Y:S01]  /*40f0*/  HMMA.16816.F32 R44, R8.reuse, R82, R28 ;  /* 0x00000052082c723c */ /* 0x040fe2000000181c */
[----:B------:R-:W-:Y:S02]  /*4100*/  IABS R7, R7 ;  /* 0x0000000700077213 */ /* 0x000fe40000000000 */
[----:B------:R-:W-:Y:S02]  /*4110*/  IADD3 R80, R3, 0x29, RZ ;  /* 0x0000002903507810 */ /* 0x000fe40007ffe0ff */
[----:B------:R5:W-:Y:S01]  /*4120*/  I2F R88, R7 ;  /* 0x0000000700587306 */ /* 0x000be20000201400 */
[----:B------:R-:W-:Y:S02]  /*4130*/  ISETP.GE.AND P6, PT, R81, UR15, PT ;  /* 0x0000000f51007c0c */ /* 0x000fe4000bfc6270 */
[----:B------:R-:W-:Y:S01]  /*4140*/  HMMA.16816.F32 R52, R8, R86, R40 ;  /* 0x000000560834723c */ /* 0x000fe20000001828 */
[----:B------:R-:W-:-:S02]  /*4150*/  IADD3 R83, R3, 0x8, RZ ;  /* 0x0000000803537810 */ /* 0x000fc40007ffe0ff */
[----:B------:R-:W-:Y:S02]  /*4160*/  IADD3 R82, R3, 0x31, RZ ;  /* 0x0000003103527810 */ /* 0x000fe40007ffe0ff */
[----:B------:R-:W-:Y:S01]  /*4170*/  ISETP.GE.AND P0, PT, R83, UR15, PT ;  /* 0x0000000f53007c0c */ /* 0x000fe2000bf06270 */
[----:B--2---:R-:W-:Y:S02]  /*4180*/  IMAD.IADD R6, R2, 0x1, -R83 ;  /* 0x0000000102067824 */ /* 0x004fe400078e0a53 */
[----:B-1----:R-:W-:Y:S03]  /*4190*/  HMMA.16816.F32 R12, R16, R76, R12 ;  /* 0x0000004c100c723c */ /* 0x002fe6000000180c */
[----:B------:R-:W-:-:S05]  /*41a0*/  IABS R6, R6 ;  /* 0x0000000600067213 */ /* 0x000fca0000000000 */
[----:B------:R-:W-:Y:S01]  /*41b0*/  HMMA.16816.F32 R28, R16, R78, R60 ;  /* 0x0000004e101c723c */ /* 0x000fe2000000183c */
[----:B-----5:R-:W-:-:S04]  /*41c0*/  IMAD.MOV.U32 R7, RZ, RZ, R6 ;  /* 0x000000ffff077224 */ /* 0x020fc800078e0006 */
[----:B------:R1:W2:Y:S03]  /*41d0*/  I2F R87, R7 ;  /* 0x0000000700577306 */ /* 0x0002a60000201400 */
[----:B----4-:R-:W-:Y:S08]  /*41e0*/  HMMA.16816.F32 R76, R16, R68, R48 ;  /* 0x00000044104c723c */ /* 0x010ff00000001830 */
[C---:B------:R-:W-:Y:S01]  /*41f0*/  HMMA.16816.F32 R40, R8.reuse, R36, R24 ;  /* 0x000000240828723c */ /* 0x040fe20000001818 */
[----:B------:R-:W-:Y:S07]  /*4200*/  LDSM.16.M88.4 R24, [R214+0x6000] ;  /* 0x00600000d618783b */ /* 0x000fee0000000200 */
[----:B------:R-:W-:Y:S01]  /*4210*/  HMMA.16816.F32 R20, R8, R38, R20 ;  /* 0x000000260814723c */ /* 0x000fe20000001814 */
[----:B------:R-:W4:Y:S04]  /*4220*/  LDSM.16.M88.4 R8, [R211+0x6000] ;  /* 0x00600000d308783b */ /* 0x000f280000000200 */
[----:B------:R-:W-:Y:S03]  /*4230*/  LDSM.16.M88.4 R36, [R214+0x7800] ;  /* 0x00780000d624783b */ /* 0x000fe60000000200 */
[C---:B------:R-:W-:Y:S01]  /*4240*/  HMMA.16816.F32 R68, R16.reuse, R70, R44 ;  /* 0x000000461044723c */ /* 0x040fe2000000182c */
[----:B------:R-:W5:Y:S07]  /*4250*/  LDSM.16.M88.4 R44, [R214+0x6800] ;  /* 0x00680000d62c783b */ /* 0x000f6e0000000200 */
[C---:B------:R-:W-:Y:S08]  /*4260*/  HMMA.16816.F32 R32, R16.reuse, R72, R56 ;  /* 0x000000481020723c */ /* 0x040ff00000001838 */
[C---:B------:R-:W-:Y:S08]  /*4270*/  HMMA.16816.F32 R72, R16.reuse, R74, R52 ;  /* 0x0000004a1048723c */ /* 0x040ff00000001834 */
[C---:B------:R-:W-:Y:S01]  /*4280*/  HMMA.16816.F32 R60, R16.reuse, R64, R40 ;  /* 0x00000040103c723c */ /* 0x040fe20000001828 */
[----:B------:R-:W2:Y:S06]  /*4290*/  LDSM.16.M88.4 R40, [R214+0x7000] ;  /* 0x00700000d628783b */ /* 0x000eac0000000200 */
[C---:B------:R-:W-:Y:S01]  /*42a0*/  IADD3 R64, R3.reuse, 0x20, RZ ;  /* 0x0000002003407810 */ /* 0x040fe20007ffe0ff */
[----:B------:R-:W-:Y:S01]  /*42b0*/  HMMA.16816.F32 R56, R16, R66, R20 ;  /* 0x000000421038723c */ /* 0x000fe20000001814 */
[----:B------:R-:W-:Y:S01]  /*42c0*/  LDSM.16.M88.4 R20, [R209+0xe000] ;  /* 0x00e00000d114783b */ /* 0x000fe20000000200 */
[----:B------:R-:W-:-:S05]  /*42d0*/  IADD3 R65, R3, 0x21, RZ ;  /* 0x0000002103417810 */ /* 0x000fca0007ffe0ff */
[----:B------:R-:W-:Y:S01]  /*42e0*/  IMAD.IADD R16, R2, 0x1, -R81 ;  /* 0x0000000102107824 */ /* 0x000fe200078e0a51 */
[C---:B----4-:R-:W-:Y:S01]  /*42f0*/  HMMA.16816.F32 R52, R8.reuse, R24, R12 ;  /* 0x000000180834723c */ /* 0x050fe2000000180c */
[----:B------:R-:W4:Y:S01]  /*4300*/  LDSM.16.M88.4 R12, [R213+0x6000] ;  /* 0x00600000d50c783b */ /* 0x000f220000000200 */
[C---:B------:R-:W-:Y:S02]  /*4310*/  IADD3 R67, R3.reuse, 0x18, RZ ;  /* 0x0000001803437810 */ /* 0x040fe40007ffe0ff */
[----:B------:R-:W-:Y:S02]  /*4320*/  IABS R6, R16 ;  /* 0x0000001000067213 */ /* 0x000fe40000000000 */
[----:B------:R-:W-:Y:S02]  /*4330*/  IADD3 R66, R3, 0x19, RZ ;  /* 0x0000001903427810 */ /* 0x000fe40007ffe0ff */
[----:B-----5:R-:W-:Y:S01]  /*4340*/  HMMA.16816.F32 R32, R8, R44, R32 ;  /* 0x0000002c0820723c */ /* 0x020fe20000001820 */
[----:B-1----:R-:W-:Y:S01]  /*4350*/  IMAD.MOV.U32 R7, RZ, RZ, R6 ;  /* 0x000000ffff077224 */ /* 0x002fe200078e0006 */
[----:B------:R-:W-:-:S03]  /*4360*/  ISETP.GE.AND P3, PT, R67, UR15, PT ;  /* 0x0000000f43007c0c */ /* 0x000fc6000bf66270 */
[----:B------:R1:W5:Y:S03]  /*4370*/  I2F R92, R7 ;  /* 0x00000007005c7306 */ /* 0x0003660000201400 */
[C---:B------:R-:W-:Y:S07]  /*4380*/  HMMA.16816.F32 R44, R8.reuse, R46, R72 ;  /* 0x0000002e082c723c */ /* 0x040fee0000001848 */
[C---:B------:R-:W-:Y:S01]  /*4390*/  IADD3 R75, R3.reuse, 0x10, RZ ;  /* 0x00000010034b7810 */ /* 0x040fe20007ffe0ff */
[C---:B------:R-:W-:Y:S01]  /*43a0*/  HMMA.16816.F32 R48, R8.reuse, R26, R28 ;  /* 0x0000001a0830723c */ /* 0x040fe2000000181c */
[C---:B------:R-:W-:Y:S01]  /*43b0*/  IADD3 R74, R3.reuse, 0x11, RZ ;  /* 0x00000011034a7810 */ /* 0x040fe20007ffe0ff */
[----:B------:R-:W3:Y:S01]  /*43c0*/  LDSM.16.M88.4 R24, [R209+0xe800] ;  /* 0x00e80000d118783b */ /* 0x000ee20000000200 */
[C---:B------:R-:W-:Y:S01]  /*43d0*/  IADD3 R73, R3.reuse, 0x28, RZ ;  /* 0x0000002803497810 */ /* 0x040fe20007ffe0ff */
[C---:B------:R-:W-:Y:S01]  /*43e0*/  IMAD.IADD R16, R2.reuse, 0x1, -R75 ;  /* 0x0000000102107824 */ /* 0x040fe200078e0a4b */
[----:B------:R-:W-:Y:S01]  /*43f0*/  IADD3 R72, R3, 0x30, RZ ;  /* 0x0000003003487810 */ /* 0x000fe20007ffe0ff */
[----:B------:R-:W3:Y:S01]  /*4400*/  LDSM.16.M88.4 R28, [R209+0xf000] ;  /* 0x00f00000d11c783b */ /* 0x000ee20000000200 */
[----:B------:R-:W-:Y:S01]  /*4410*/  ISETP.GE.AND P5, PT, R75, UR15, PT ;  /* 0x0000000f4b007c0c */ /* 0x000fe2000bfa6270 */
[----:B--2---:R-:W-:Y:S01]  /*4420*/  HMMA.16816.F32 R76, R8, R40, R76 ;  /* 0x00000028084c723c */ /* 0x004fe2000000184c */
[----:B------:R-:W-:Y:S01]  /*4430*/  IABS R6, R16 ;  /* 0x0000001000067213 */ /* 0x000fe20000000000 */
[----:B------:R-:W-:Y:S01]  /*4440*/  IMAD.IADD R16, R2, 0x1, -R74 ;  /* 0x0000000102107824 */ /* 0x000fe200078e0a4a */
[----:B------:R-:W-:-:S03]  /*4450*/  ISETP.GE.AND P4, PT, R74, UR15, PT ;  /* 0x0000000f4a007c0c */ /* 0x000fc6000bf86270 */
[----:B-1----:R-:W-:Y:S01]  /*4460*/  IMAD.MOV.U32 R7, RZ, RZ, R6 ;  /* 0x000000ffff077224 */ /* 0x002fe200078e0006 */
[----:B------:R-:W-:Y:S01]  /*4470*/  IABS R6, R16 ;  /* 0x0000001000067213 */ /* 0x000fe20000000000 */
[C---:B------:R-:W-:Y:S01]  /*4480*/  HMMA.16816.F32 R68, R8.reuse, R42, R68 ;  /* 0x0000002a0844723c */ /* 0x040fe20000001844 */
[C---:B------:R-:W-:Y:S01]  /*4490*/  IMAD.IADD R16, R2.reuse, 0x1, -R82 ;  /* 0x0000000102107824 */ /* 0x040fe200078e0a52 */
[----:B------:R1:W-:Y:S06]  /*44a0*/  I2F R97, R7 ;  /* 0x0000000700617306 */ /* 0x0003ec0000201400 */
[C---:B------:R-:W-:Y:S02]  /*44b0*/  HMMA.16816.F32 R60, R8.reuse, R36, R60 ;  /* 0x00000024083c723c */ /* 0x040fe4000000183c */
[----:B------:R2:W-:Y:S06]  /*44c0*/  I2F R93, R6 ;  /* 0x00000006005d7306 */ /* 0x0005ec0000201400 */
[----:B------:R-:W-:Y:S01]  /*44d0*/  HMMA.16816.F32 R56, R8, R38, R56 ;  /* 0x000000260838723c */ /* 0x000fe20000001838 */
[----:B-1----:R-:W-:-:S05]  /*44e0*/  IMAD.IADD R7, R2, 0x1, -R67 ;  /* 0x0000000102077824 */ /* 0x002fca00078e0a43 */
[----:B------:R-:W-:Y:S01]  /*44f0*/  IABS R7, R7 ;  /* 0x0000000700077213 */ /* 0x000fe20000000000 */
[C---:B------:R-:W-:Y:S01]  /*4500*/  IMAD.IADD R8, R2.reuse, 0x1, -R64 ;  /* 0x0000000102087824 */ /* 0x040fe200078e0a40 */
[C---:B----4-:R-:W-:Y:S01]  /*4510*/  HMMA.16816.F32 R52, R12.reuse, R20, R52 ;  /* 0x000000140c34723c */ /* 0x050fe20000001834 */
[C---:B--2---:R-:W-:Y:S01]  /*4520*/  IMAD.IADD R6, R2.reuse, 0x1, -R66 ;  /* 0x0000000102067824 */ /* 0x044fe200078e0a42 */
[----:B------:R1:W-:Y:S04]  /*4530*/  I2F R96, R7 ;  /* 0x0000000700607306 */ /* 0x0003e80000201400 */
[----:B------:R-:W-:Y:S02]  /*4540*/  IABS R6, R6 ;  /* 0x0000000600067213 */ /* 0x000fe40000000000 */
[C---:B------:R-:W-:Y:S01]  /*4550*/  HMMA.16816.F32 R48, R12.reuse, R22, R48 ;  /* 0x000000160c30723c */ /* 0x040fe20000001830 */
[----:B------:R-:W2:Y:S07]  /*4560*/  LDSM.16.M88.4 R20, [R209+0xf800] ;  /* 0x00f80000d114783b */ /* 0x000eae0000000200 */
[----:B---3--:R-:W-:Y:S01]  /*4570*/  HMMA.16816.F32 R40, R12, R24, R32 ;  /* 0x000000180c28723c */ /* 0x008fe20000001820 */
[----:B------:R-:W-:Y:S01]  /*4580*/  LDSM.16.M88.4 R32, [R208+0x6800] ;  /* 0x00680000d020783b */ /* 0x000fe20000000200 */
[----:B-1----:R-:W-:Y:S01]  /*4590*/  IMAD.MOV.U32 R7, RZ, RZ, R6 ;  /* 0x000000ffff077224 */ /* 0x002fe200078e0006 */
[----:B------:R-:W-:Y:S01]  /*45a0*/  IABS R6, R8 ;  /* 0x0000000800067213 */ /* 0x000fe20000000000 */
[----:B------:R-:W-:-:S02]  /*45b0*/  IMAD.IADD R8, R2, 0x1, -R65 ;  /* 0x0000000102087824 */ /* 0x000fc400078e0a41 */
[----:B------:R1:W-:Y:S02]  /*45c0*/  I2F R98, R7 ;  /* 0x0000000700627306 */ /* 0x0003e40000201400 */
[C---:B------:R-:W-:Y:S01]  /*45d0*/  HMMA.16816.F32 R44, R12.reuse, R26, R44 ;  /* 0x0000001a0c2c723c */ /* 0x040fe2000000182c */
[----:B------:R-:W-:Y:S07]  /*45e0*/  LDSM.16.M88.4 R24, [R208+0x6000] ;  /* 0x00600000d018783b */ /* 0x000fee0000000200 */
[----:B------:R-:W-:Y:S01]  /*45f0*/  HMMA.16816.F32 R36, R12, R28, R76 ;  /* 0x0000001c0c24723c */ /* 0x000fe2000000184c */
[----:B-1----:R-:W-:Y:S01]  /*4600*/  IMAD.MOV.U32 R7, RZ, RZ, R6 ;  /* 0x000000ffff077224 */ /* 0x002fe200078e0006 */
[----:B------:R-:W-:Y:S01]  /*4610*/  IABS R6, R8 ;  /* 0x0000000800067213 */ /* 0x000fe20000000000 */
[----:B------:R-:W-:-:S04]  /*4620*/  IMAD.IADD R8, R2, 0x1, -R73 ;  /* 0x0000000102087824 */ /* 0x000fc800078e0a49 */
[C---:B------:R-:W-:Y:S01]  /*4630*/  IADD3 R77, R3.reuse, 0x38, RZ ;  /* 0x00000038034d7810 */ /* 0x040fe20007ffe0ff */
[----:B------:R1:W-:Y:S01]  /*4640*/  I2F R94, R7 ;  /* 0x00000007005e7306 */ /* 0x0003e20000201400 */
[----:B------:R-:W-:Y:S01]  /*4650*/  IADD3 R76, R3, 0x39, RZ ;  /* 0x00000039034c7810 */ /* 0x000fe20007ffe0ff */
[C---:B------:R-:W-:Y:S01]  /*4660*/  HMMA.16816.F32 R68, R12.reuse, R30, R68 ;  /* 0x0000001e0c44723c */ /* 0x040fe20000001844 */
[----:B------:R-:W-:Y:S07]  /*4670*/  LDSM.16.M88.4 R28, [R208+0x7000] ;  /* 0x00700000d01c783b */ /* 0x000fee0000000200 */
[----:B--2---:R-:W-:Y:S01]  /*4680*/  HMMA.16816.F32 R60, R12, R20, R60 ;  /* 0x000000140c3c723c */ /* 0x004fe2000000183c */
[----:B-1----:R-:W-:Y:S01]  /*4690*/  IMAD.MOV.U32 R7, RZ, RZ, R6 ;  /* 0x000000ffff077224 */ /* 0x002fe200078e0006 */
[----:B------:R-:W-:-:S06]  /*46a0*/  IABS R6, R8 ;  /* 0x0000000800067213 */ /* 0x000fcc0000000000 */
[----:B------:R-:W-:Y:S01]  /*46b0*/  HMMA.16816.F32 R56, R12, R22, R56 ;  /* 0x000000160c38723c */ /* 0x000fe20000001838 */
[----:B------:R-:W1:Y:S01]  /*46c0*/  LDSM.16.M88.4 R8, [R212+0x6000] ;  /* 0x00600000d408783b */ /* 0x000e620000000200 */
[----:B------:R2:W-:Y:S08]  /*46d0*/  I2F R95, R7 ;  /* 0x00000007005f7306 */ /* 0x0005f00000201400 */
[----:B------:R3:W-:Y:S01]  /*46e0*/  I2F R91, R6 ;  /* 0x00000006005b7306 */ /* 0x0007e20000201400 */
[----:B--2---:R-:W-:-:S05]  /*46f0*/  IMAD.IADD R7, R2, 0x1, -R80 ;  /* 0x0000000102077824 */ /* 0x004fca00078e0a50 */
[----:B------:R-:W-:Y:S01]  /*4700*/  IABS R7, R7 ;  /* 0x0000000700077213 */ /* 0x000fe20000000000 */
[----:B---3--:R-:W-:-:S03]  /*4710*/  IMAD.IADD R6, R2, 0x1, -R72 ;  /* 0x0000000102067824 */ /* 0x008fc600078e0a48 */
[----:B------:R2:W-:Y:S02]  /*4720*/  I2F R89, R7 ;  /* 0x0000000700597306 */ /* 0x0005e40000201400 */
[----:B------:R-:W-:Y:S01]  /*4730*/  IABS R6, R6 ;  /* 0x0000000600067213 */ /* 0x000fe20000000000 */
[C---:B-1----:R-:W-:Y:S04]  /*4740*/  HMMA.16816.F32 R40, R8.reuse, R32, R40 ;  /* 0x000000200828723c */ /* 0x042fe80000001828 */
[----:B--2---:R-:W-:Y:S01]  /*4750*/  IMAD.MOV.U32 R7, RZ, RZ, R6 ;  /* 0x000000ffff077224 */ /* 0x004fe200078e0006 */
[----:B------:R-:W-:Y:S01]  /*4760*/  IABS R6, R16 ;  /* 0x0000001000067213 */ /* 0x000fe20000000000 */
[C---:B------:R-:W-:Y:S02]  /*4770*/  IMAD.IADD R16, R2.reuse, 0x1, -R77 ;  /* 0x0000000102107824 */ /* 0x040fe400078e0a4d */
[----:B------:R1:W-:Y:S01]  /*4780*/  I2F R86, R7 ;  /* 0x0000000700567306 */ /* 0x0003e20000201400 */
[C---:B------:R-:W-:Y:S08]  /*4790*/  HMMA.16816.F32 R44, R8.reuse, R34, R44 ;  /* 0x00000022082c723c */ /* 0x040ff0000000182c */
[C---:B------:R-:W-:Y:S01]  /*47a0*/  HMMA.16816.F32 R36, R8.reuse, R28, R36 ;  /* 0x0000001c0824723c */ /* 0x040fe20000001824 */
[----:B-1----:R-:W-:Y:S01]  /*47b0*/  IMAD.MOV.U32 R7, RZ, RZ, R6 ;  /* 0x000000ffff077224 */ /* 0x002fe200078e0006 */
[----:B------:R-:W-:Y:S01]  /*47c0*/  IABS R6, R16 ;  /* 0x0000001000067213 */ /* 0x000fe20000000000 */
[C---:B------:R-:W-:Y:S01]  /*47d0*/  IMAD.IADD R16, R2.reuse, 0x1, -R76 ;  /* 0x0000000102107824 */ /* 0x040fe200078e0a4c */
[----:B------:R-:W-:Y:S01]  /*47e0*/  IADD3 R2, R2, 0x8, RZ ;  /* 0x0000000802027810 */ /* 0x000fe20007ffe0ff */
[----:B------:R1:W-:Y:S03]  /*47f0*/  I2F R85, R7 ;  /* 0x0000000700557306 */ /* 0x0003e60000201400 */
[----:B------:R-:W-:Y:S01]  /*4800*/  HMMA.16816.F32 R28, R8, R30, R68 ;  /* 0x0000001e081c723c */ /* 0x000fe20000001844 */
[----:B------:R-:W-:-:S02]  /*4810*/  IMAD.IADD R12, R2, 0x1, -R83 ;  /* 0x00000001020c7824 */ /* 0x000fc400078e0a53 */
[----:B-1----:R-:W-:Y:S01]  /*4820*/  IMAD.MOV.U32 R7, RZ, RZ, R6 ;  /* 0x000000ffff077224 */ /* 0x002fe200078e0006 */
[----:B------:R-:W-:-:S04]  /*4830*/  IABS R6, R16 ;  /* 0x0000001000067213 */ /* 0x000fc80000000000 */
[C---:B------:R-:W-:Y:S01]  /*4840*/  HMMA.16816.F32 R16, R8.reuse, R24, R52 ;  /* 0x000000180810723c */ /* 0x040fe20000001834 */
[----:B------:R1:W-:Y:S07]  /*4850*/  I2F R79, R7 ;  /* 0x00000007004f7306 */ /* 0x0003ee0000201400 */
[----:B------:R-:W-:Y:S01]  /*4860*/  HMMA.16816.F32 R24, R8, R26, R48 ;  /* 0x0000001a0818723c */ /* 0x000fe20000001830 */
[----:B------:R2:W-:Y:S01]  /*4870*/  I2F R78, R6 ;  /* 0x00000006004e7306 */ /* 0x0005e20000201400 */
[----:B-1----:R-:W-:-:S05]  /*4880*/  IMAD.IADD R7, R2, 0x1, -R3 ;  /* 0x0000000102077824 */ /* 0x002fca00078e0a03 */
[----:B------:R-:W-:-:S09]  /*4890*/  IABS R7, R7 ;  /* 0x0000000700077213 */ /* 0x000fd20000000000 */
[----:B------:R-:W-:Y:S02]  /*48a0*/  FFMA.FTZ R13, R90, -UR4, R16 ;  /* 0x800000045a0d7c23 */ /* 0x000fe40008010010 */
[----:B--2---:R-:W-:Y:S01]  /*48b0*/  IMAD.IADD R6, R2, 0x1, -R84 ;  /* 0x0000000102067824 */ /* 0x004fe200078e0a54 */
[----:B------:R1:W2:Y:S02]  /*48c0*/  I2F R14, R7 ;  /* 0x00000007000e7306 */ /* 0x0002a40000201400 */
[----:B------:R-:W-:Y:S02]  /*48d0*/  FSEL R52, R13, -INF , !P2 ;  /* 0xff8000000d347808 */ /* 0x000fe40005000000 */
[----:B------:R-:W-:Y:S01]  /*48e0*/  IABS R6, R6 ;  /* 0x0000000600067213 */ /* 0x000fe20000000000 */
[----:B------:R-:W-:-:S05]  /*48f0*/  FFMA.FTZ R13, R87, -UR4, R24 ;  /* 0x80000004570d7c23 */ /* 0x000fca0008010018 */
[----:B------:R-:W-:Y:S01]  /*4900*/  FSEL R49, R13, -INF , !P0 ;  /* 0xff8000000d317808 */ /* 0x000fe20004000000 */
[----:B-----5:R-:W-:Y:S02]  /*4910*/  FFMA.FTZ R13, R92, -UR4, R25 ;  /* 0x800000045c0d7c23 */ /* 0x020fe40008010019 */
[----:B-1----:R-:W-:Y:S01]  /*4920*/  IMAD.MOV.U32 R7, RZ, RZ, R6 ;  /* 0x000000ffff077224 */ /* 0x002fe200078e0006 */
[----:B------:R-:W-:Y:S01]  /*4930*/  IABS R6, R12 ;  /* 0x0000000c00067213 */ /* 0x000fe20000000000 */
[----:B--2---:R-:W-:Y:S01]  /*4940*/  FFMA.FTZ R12, R14, -UR4, R18 ;  /* 0x800000040e0c7c23 */ /* 0x004fe20008010012 */
[----:B------:R-:W-:Y:S01]  /*4950*/  FSEL R48, R13, -INF , !P6 ;  /* 0xff8000000d307808 */ /* 0x000fe20007000000 */
[----:B------:R1:W2:Y:S01]  /*4960*/  I2F R15, R7 ;  /* 0x00000007000f7306 */ /* 0x0002a20000201400 */
[----:B------:R-:W-:Y:S02]  /*4970*/  FFMA.FTZ R14, R88, -UR4, R17 ;  /* 0x80000004580e7c23 */ /* 0x000fe40008010011 */
[----:B------:R-:W-:-:S02]  /*4980*/  FSEL R54, R12, -INF , !P2 ;  /* 0xff8000000c367808 */ /* 0x000fc40005000000 */
[----:B------:R-:W-:Y:S02]  /*4990*/  ISETP.GE.AND P2, PT, R66, UR15, PT ;  /* 0x0000000f42007c0c */ /* 0x000fe4000bf46270 */
[----:B------:R-:W-:Y:S01]  /*49a0*/  FSEL R50, R14, -INF , !P1 ;  /* 0xff8000000e327808 */ /* 0x000fe20004800000 */
[----:B------:R-:W3:Y:S01]  /*49b0*/  I2F R20, R6 ;  /* 0x0000000600147306 */ /* 0x000ee20000201400 */
[----:B------:R-:W-:-:S05]  /*49c0*/  FFMA.FTZ R14, R93, -UR4, R41 ;  /* 0x800000045d0e7c23 */ /* 0x000fca0008010029 */
[----:B------:R-:W-:Y:S01]  /*49d0*/  FSEL R127, R14, -INF , !P4 ;  /* 0xff8000000e7f7808 */ /* 0x000fe20006000000 */
[C---:B-1----:R-:W-:Y:S02]  /*49e0*/  IMAD.IADD R7, R2.reuse, 0x1, -R81 ;  /* 0x0000000102077824 */ /* 0x042fe400078e0a51 */
[----:B--2---:R-:W-:Y:S02]  /*49f0*/  FFMA.FTZ R12, R15, -UR4, R19 ;  /* 0x800000040f0c7c23 */ /* 0x004fe40008010013 */
[----:B------:R-:W1:Y:S01]  /*4a00*/  LDSM.16.M88.4 R16, [R208+0x7800] ;  /* 0x00780000d010783b */ /* 0x000e620000000200 */
[----:B------:R-:W-:Y:S01]  /*4a10*/  IABS R3, R7 ;  /* 0x0000000700037213 */ /* 0x000fe20000000000 */
[----:B------:R-:W-:Y:S01]  /*4a20*/  IMAD.IADD R7, R2, 0x1, -R75 ;  /* 0x0000000102077824 */ /* 0x000fe200078e0a4b */
[----:B------:R-:W-:Y:S01]  /*4a30*/  FSEL R53, R12, -INF , !P1 ;  /* 0xff8000000c357808 */ /* 0x000fe20004800000 */
[----:B---3--:R-:W-:Y:S01]  /*4a40*/  FFMA.FTZ R12, R20, -UR4, R26 ;  /* 0x80000004140c7c23 */ /* 0x008fe2000801001a */
[----:B------:R-:W-:Y:S01]  /*4a50*/  ISETP.GE.AND P1, PT, R64, UR15, PT ;  /* 0x0000000f40007c0c */ /* 0x000fe2000bf26270 */
[----:B------:R-:W-:Y:S01]  /*4a60*/  IMAD.MOV.U32 R6, RZ, RZ, R3 ;  /* 0x000000ffff067224 */ /* 0x000fe200078e0003 */
[----:B------:R-:W-:Y:S01]  /*4a70*/  IABS R3, R7 ;  /* 0x0000000700037213 */ /* 0x000fe20000000000 */
[----:B------:R-:W-:Y:S01]  /*4a80*/  IMAD.IADD R7, R2, 0x1, -R74 ;  /* 0x0000000102077824 */ /* 0x000fe200078e0a4a */
[----:B------:R-:W-:Y:S01]  /*4a90*/  FSEL R55, R12, -INF , !P0 ;  /* 0xff8000000c377808 */ /* 0x000fe20004000000 */
[----:B------:R2:W3:Y:S01]  /*4aa0*/  I2F R21, R6 ;  /* 0x0000000600157306 */ /* 0x0004e20000201400 */
[----:B------:R-:W-:Y:S01]  /*4ab0*/  FFMA.FTZ R15, R97, -UR4, R40 ;  /* 0x80000004610f7c23 */ /* 0x000fe20008010028 */
[----:B------:R-:W-:Y:S01]  /*4ac0*/  ISETP.GE.AND P0, PT, R65, UR15, PT ;  /* 0x0000000f41007c0c */ /* 0x000fe2000bf06270 */
[----:B------:R-:W-:-:S04]  /*4ad0*/  DEPBAR.LE SB0, 0x0 ;  /* 0x000080000000791a */ /* 0x000fc80000000000 */
[----:B------:R-:W-:Y:S01]  /*4ae0*/  FSEL R136, R15, -INF , !P5 ;  /* 0xff8000000f887808 */ /* 0x000fe20006800000 */
[----:B--2---:R-:W-:Y:S01]  /*4af0*/  IMAD.MOV.U32 R6, RZ, RZ, R3 ;  /* 0x000000ffff067224 */ /* 0x004fe200078e0003 */
[----:B------:R-:W-:Y:S01]  /*4b00*/  IABS R3, R7 ;  /* 0x0000000700037213 */ /* 0x000fe20000000000 */
[----:B------:R-:W-:Y:S02]  /*4b10*/  IMAD.IADD R7, R2, 0x1, -R67 ;  /* 0x0000000102077824 */ /* 0x000fe400078e0a43 */
[----:B------:R2:W4:Y:S01]  /*4b20*/  I2F R23, R6 ;  /* 0x0000000600177306 */ /* 0x0005220000201400 */
[----:B---3--:R-:W-:-:S05]  /*4b30*/  FFMA.FTZ R12, R21, -UR4, R27 ;  /* 0x80000004150c7c23 */ /* 0x008fca000801001b */
[----:B------:R-:W-:Y:S01]  /*4b40*/  FSEL R51, R12, -INF , !P6 ;  /* 0xff8000000c337808 */ /* 0x000fe20007000000 */
[----:B------:R-:W-:Y:S01]  /*4b50*/  BAR.SYNC.DEFER_BLOCKING 0x0 ;  /* 0x0000000000007b1d */ /* 0x000fe20000010000 */
[----:B------:R-:W-:Y:S01]  /*4b60*/  ISETP.GE.AND P6, PT, R73, UR15, PT ;  /* 0x0000000f49007c0c */ /* 0x000fe2000bfc6270 */
[----:B-1----:R-:W-:Y:S01]  /*4b70*/  HMMA.16816.F32 R24, R8, R16, R60 ;  /* 0x000000100818723c */ /* 0x002fe2000000183c */
[----:B--2---:R-:W-:Y:S01]  /*4b80*/  IMAD.MOV.U32 R6, RZ, RZ, R3 ;  /* 0x000000ffff067224 */ /* 0x004fe200078e0003 */
[----:B------:R-:W-:Y:S01]  /*4b90*/  IABS R3, R7 ;  /* 0x0000000700037213 */ /* 0x000fe20000000000 */
[----:B------:R-:W-:Y:S02]  /*4ba0*/  IMAD.IADD R7, R2, 0x1, -R66 ;  /* 0x0000000102077824 */ /* 0x000fe400078e0a42 */
[----:B------:R1:W2:Y:S01]  /*4bb0*/  I2F R22, R6 ;  /* 0x0000000600167306 */ /* 0x0002a20000201400 */
[----:B----4-:R-:W-:-:S05]  /*4bc0*/  FFMA.FTZ R13, R23, -UR4, R42 ;  /* 0x80000004170d7c23 */ /* 0x010fca000801002a */
[----:B------:R-:W-:Y:S01]  /*4bd0*/  FSEL R145, R13, -INF , !P5 ;  /* 0xff8000000d917808 */ /* 0x000fe20006800000 */
[----:B------:R-:W-:Y:S01]  /*4be0*/  FFMA.FTZ R13, R96, -UR4, R44 ;  /* 0x80000004600d7c23 */ /* 0x000fe2000801002c */
[----:B------:R-:W-:-:S04]  /*4bf0*/  ISETP.GE.AND P5, PT, R80, UR15, PT ;  /* 0x0000000f50007c0c */ /* 0x000fc8000bfa6270 */
[----:B------:R-:W-:-:S07]  /*4c00*/  FSEL R126, R13, -INF , !P3 ;  /* 0xff8000000d7e7808 */ /* 0x000fce0005800000 */
[----:B------:R-:W-:Y:S02]  /*4c10*/  FFMA.FTZ R16, R85, -UR4, R25 ;  /* 0x8000000455107c23 */ /* 0x000fe40008010019 */
[----:B-1----:R-:W-:Y:S01]  /*4c20*/  IMAD.MOV.U32 R6, RZ, RZ, R3 ;  /* 0x000000ffff067224 */ /* 0x002fe200078e0003 */
[----:B------:R-:W-:Y:S01]  /*4c30*/  IABS R3, R7 ;  /* 0x0000000700037213 */ /* 0x000fe20000000000 */
[----:B------:R-:W-:Y:S02]  /*4c40*/  IMAD.IADD R7, R2, 0x1, -R64 ;  /* 0x0000000102077824 */ /* 0x000fe400078e0a40 */
[----:B------:R1:W3:Y:S01]  /*4c50*/  I2F R33, R6 ;  /* 0x0000000600217306 */ /* 0x0002e20000201400 */
[----:B--2---:R-:W-:Y:S02]  /*4c60*/  FFMA.FTZ R12, R22, -UR4, R43 ;  /* 0x80000004160c7c23 */ /* 0x004fe4000801002b */
[----:B------:R-:W-:-:S03]  /*4c70*/  FFMA.FTZ R17, R86, -UR4, R24 ;  /* 0x8000000456117c23 */ /* 0x000fc60008010018 */
[----:B------:R-:W-:Y:S02]  /*4c80*/  FSEL R146, R12, -INF , !P4 ;  /* 0xff8000000c927808 */ /* 0x000fe40006000000 */
[----:B------:R-:W-:-:S04]  /*4c90*/  ISETP.GE.AND P4, PT, R72, UR15, PT ;  /* 0x0000000f48007c0c */ /* 0x000fc8000bf86270 */
[----:B------:R-:W-:Y:S01]  /*4ca0*/  FSEL R231, R17, -INF , !P4 ;  /* 0xff80000011e77808 */ /* 0x000fe20006000000 */
[----:B-1----:R-:W-:Y:S01]  /*4cb0*/  IMAD.MOV.U32 R6, RZ, RZ, R3 ;  /* 0x000000ffff067224 */ /* 0x002fe200078e0003 */
[----:B------:R-:W-:Y:S01]  /*4cc0*/  IABS R3, R7 ;  /* 0x0000000700037213 */ /* 0x000fe20000000000 */
[----:B------:R-:W-:Y:S02]  /*4cd0*/  IMAD.IADD R7, R2, 0x1, -R65 ;  /* 0x0000000102077824 */ /* 0x000fe400078e0a41 */
[----:B------:R1:W-:Y:S01]  /*4ce0*/  I2F R35, R6 ;  /* 0x0000000600237306 */ /* 0x0003e20000201400 */
[----:B---3--:R-:W-:-:S05]  /*4cf0*/  FFMA.FTZ R12, R33, -UR4, R46 ;  /* 0x80000004210c7c23 */ /* 0x008fca000801002e */
[----:B------:R-:W-:Y:S02]  /*4d00*/  FSEL R144, R12, -INF , !P3 ;  /* 0xff8000000c907808 */ /* 0x000fe40005800000 */
[----:B------:R-:W-:Y:S01]  /*4d10*/  HMMA.16816.F32 R12, R8, R18, R56 ;  /* 0x00000012080c723c */ /* 0x000fe20000001838 */
[----:B------:R-:W-:-:S06]  /*4d20*/  ISETP.GE.AND P3, PT, R82, UR15, PT ;  /* 0x0000000f52007c0c */ /* 0x000fcc000bf66270 */
[----:B------:R-:W-:Y:S02]  /*4d30*/  FFMA.FTZ R9, R98, -UR4, R45 ;  /* 0x8000000462097c23 */ /* 0x000fe4000801002d */
[----:B-1----:R-:W-:Y:S01]  /*4d40*/  IMAD.MOV.U32 R6, RZ, RZ, R3 ;  /* 0x000000ffff067224 */ /* 0x002fe200078e0003 */
[----:B------:R-:W-:Y:S01]  /*4d50*/  IABS R3, R7 ;  /* 0x0000000700037213 */ /* 0x000fe20000000000 */
[----:B------:R-:W-:Y:S01]  /*4d60*/  IMAD.IADD R7, R2, 0x1, -R73 ;  /* 0x0000000102077824 */ /* 0x000fe200078e0a49 */
[----:B------:R-:W-:Y:S01]  /*4d70*/  FSEL R124, R9, -INF , !P2 ;  /* 0xff800000097c7808 */ /* 0x000fe20005000000 */
[----:B------:R1:W-:Y:S01]  /*4d80*/  I2F R32, R6 ;  /* 0x0000000600207306 */ /* 0x0003e20000201400 */
[----:B------:R-:W-:Y:S02]  /*4d90*/  FFMA.FTZ R10, R94, -UR4, R36 ;  /* 0x800000045e0a7c23 */ /* 0x000fe40008010024 */
[----:B------:R-:W-:Y:S02]  /*4da0*/  FFMA.FTZ R18, R89, -UR4, R29 ;  /* 0x8000000459127c23 */ /* 0x000fe4000801001d */
[----:B------:R-:W-:Y:S01]  /*4db0*/  FFMA.FTZ R19, R91, -UR4, R28 ;  /* 0x800000045b137c23 */ /* 0x000fe2000801001c */
[----:B------:R-:W-:-:S02]  /*4dc0*/  FSEL R171, R10, -INF , !P1 ;  /* 0xff8000000aab7808 */ /* 0x000fc40004800000 */
[----:B------:R-:W-:Y:S02]  /*4dd0*/  FSEL R170, R18, -INF , !P5 ;  /* 0xff80000012aa7808 */ /* 0x000fe40006800000 */
[----:B------:R-:W-:Y:S01]  /*4de0*/  FSEL R150, R19, -INF , !P6 ;  /* 0xff80000013967808 */ /* 0x000fe20007000000 */
[----:B------:R-:W-:Y:S02]  /*4df0*/  FFMA.FTZ R12, R79, -UR4, R12 ;  /* 0x800000044f0c7c23 */ /* 0x000fe4000801000c */
[----:B------:R-:W-:Y:S02]  /*4e00*/  FFMA.FTZ R13, R78, -UR4, R13 ;  /* 0x800000044e0d7c23 */ /* 0x000fe4000801000d */
[----:B-1----:R-:W-:Y:S01]  /*4e10*/  IMAD.MOV.U32 R6, RZ, RZ, R3 ;  /* 0x000000ffff067224 */ /* 0x002fe200078e0003 */
[----:B------:R-:W-:Y:S01]  /*4e20*/  IABS R3, R7 ;  /* 0x0000000700037213 */ /* 0x000fe20000000000 */
[C---:B------:R-:W-:Y:S02]  /*4e30*/  IMAD.IADD R7, R2.reuse, 0x1, -R80 ;  /* 0x0000000102077824 */ /* 0x040fe400078e0a50 */
[----:B------:R1:W-:Y:S02]  /*4e40*/  I2F R34, R6 ;  /* 0x0000000600227306 */ /* 0x0003e40000201400 */
[----:B-1----:R-:W-:Y:S01]  /*4e50*/  IMAD.MOV.U32 R6, RZ, RZ, R3 ;  /* 0x000000ffff067224 */ /* 0x002fe200078e0003 */
[----:B------:R-:W-:Y:S01]  /*4e60*/  IABS R3, R7 ;  /* 0x0000000700037213 */ /* 0x000fe20000000000 */
[----:B------:R-:W-:-:S04]  /*4e70*/  IMAD.IADD R7, R2, 0x1, -R72 ;  /* 0x0000000102077824 */ /* 0x000fc800078e0a48 */
[----:B------:R1:W2:Y:S02]  /*4e80*/  I2F R23, R6 ;  /* 0x0000000600177306 */ /* 0x0002a40000201400 */
[----:B-1----:R-:W-:Y:S01]  /*4e90*/  IMAD.MOV.U32 R6, RZ, RZ, R3 ;  /* 0x000000ffff067224 */ /* 0x002fe200078e0003 */
[----:B------:R-:W-:Y:S01]  /*4ea0*/  IABS R3, R7 ;  /* 0x0000000700037213 */ /* 0x000fe20000000000 */
[----:B------:R-:W-:-:S04]  /*4eb0*/  IMAD.IADD R7, R2, 0x1, -R82 ;  /* 0x0000000102077824 */ /* 0x000fc800078e0a52 */
[----:B------:R1:W3:Y:S01]  /*4ec0*/  I2F R21, R6 ;  /* 0x0000000600157306 */ /* 0x0002e20000201400 */
[----:B--2---:R-:W-:-:S05]  /*4ed0*/  FFMA.FTZ R10, R23, -UR4, R30 ;  /* 0x80000004170a7c23 */ /* 0x004fca000801001e */
[----:B------:R-:W-:Y:S01]  /*4ee0*/  FSEL R185, R10, -INF , !P6 ;  /* 0xff8000000ab97808 */ /* 0x000fe20007000000 */
[----:B-1----:R-:W-:Y:S01]  /*4ef0*/  IMAD.MOV.U32 R6, RZ, RZ, R3 ;  /* 0x000000ffff067224 */ /* 0x002fe200078e0003 */
[----:B------:R-:W-:Y:S01]  /*4f00*/  IABS R3, R7 ;  /* 0x0000000700037213 */ /* 0x000fe20000000000 */
[C---:B------:R-:W-:Y:S02]  /*4f10*/  IMAD.IADD R7, R2.reuse, 0x1, -R77 ;  /* 0x0000000102077824 */ /* 0x040fe400078e0a4d */
[----:B------:R-:W-:Y:S01]  /*4f20*/  IMAD.IADD R2, R2, 0x1, -R76 ;  /* 0x0000000102027824 */ /* 0x000fe200078e0a4c */
[----:B------:R1:W2:Y:S01]  /*4f30*/  I2F R20, R6 ;  /* 0x0000000600147306 */ /* 0x0002a20000201400 */
[----:B---3--:R-:W-:-:S03]  /*4f40*/  FFMA.FTZ R9, R21, -UR4, R31 ;  /* 0x8000000415097c23 */ /* 0x008fc6000801001f */
[----:B------:R-:W-:Y:S02]  /*4f50*/  IABS R2, R2 ;  /* 0x0000000200027213 */ /* 0x000fe40000000000 */
[----:B------:R-:W-:-:S04]  /*4f60*/  FSEL R186, R9, -INF , !P5 ;  /* 0xff80000009ba7808 */ /* 0x000fc80006800000 */
[----:B------:R-:W3:Y:S01]  /*4f70*/  I2F R2, R2 ;  /* 0x0000000200027306 */ /* 0x000ee20000201400 */
[----:B-1----:R-:W-:Y:S01]  /*4f80*/  IMAD.MOV.U32 R6, RZ, RZ, R3 ;  /* 0x000000ffff067224 */ /* 0x002fe200078e0003 */
[----:B------:R-:W-:Y:S01]  /*4f90*/  IABS R3, R7 ;  /* 0x0000000700037213 */ /* 0x000fe20000000000 */
[----:B------:R-:W-:-:S05]  /*4fa0*/  FFMA.FTZ R7, R32, -UR4, R38 ;  /* 0x8000000420077c23 */ /* 0x000fca0008010026 */
[----:B------:R1:W4:Y:S01]  /*4fb0*/  I2F R11, R6 ;  /* 0x00000006000b7306 */ /* 0x0003220000201400 */
[----:B------:R-:W-:Y:S01]  /*4fc0*/  FSEL R187, R7, -INF , !P1 ;  /* 0xff80000007bb7808 */ /* 0x000fe20004800000 */
[----:B--2---:R-:W-:Y:S01]  /*4fd0*/  FFMA.FTZ R7, R20, -UR4, R26 ;  /* 0x8000000414077c23 */ /* 0x004fe2000801001a */
[----:B------:R-:W-:Y:S01]  /*4fe0*/  ISETP.GE.AND P1, PT, R76, UR15, PT ;  /* 0x0000000f4c007c0c */ /* 0x000fe2000bf26270 */
[----:B---3--:R-:W-:-:S04]  /*4ff0*/  FFMA.FTZ R2, R2, -UR4, R15 ;  /* 0x8000000402027c23 */ /* 0x008fc8000801000f */
[----:B------:R2:W3:Y:S01]  /*5000*/  I2F R8, R3 ;  /* 0x0000000300087306 */ /* 0x0004e20000201400 */
[----:B------:R-:W-:Y:S02]  /*5010*/  FSEL R178, R7, -INF , !P4 ;  /* 0xff80000007b27808 */ /* 0x000fe40006000000 */
[----:B------:R-:W-:Y:S02]  /*5020*/  FSEL R2, R2, -INF , !P1 ;  /* 0xff80000002027808 */ /* 0x000fe40004800000 */
[----:B------:R-:W-:Y:S01]  /*5030*/  FSEL R18, R13, -INF , !P1 ;  /* 0xff8000000d127808 */ /* 0x000fe20004800000 */
[----:B-1----:R-:W-:Y:S02]  /*5040*/  FFMA.FTZ R6, R35, -UR4, R47 ;  /* 0x8000000423067c23 */ /* 0x002fe4000801002f */
[----:B----4-:R-:W-:-:S03]  /*5050*/  FFMA.FTZ R11, R11, -UR4, R27 ;  /* 0x800000040b0b7c23 */ /* 0x010fc6000801001b */
[----:B------:R-:W-:Y:S01]  /*5060*/  FSEL R125, R6, -INF , !P2 ;  /* 0xff800000067d7808 */ /* 0x000fe20005000000 */
[----:B------:R-:W-:Y:S01]  /*5070*/  FFMA.FTZ R6, R95, -UR4, R37 ;  /* 0x800000045f067c23 */ /* 0x000fe20008010025 */
[----:B------:R-:W-:Y:S01]  /*5080*/  ISETP.GE.AND P2, PT, R77, UR15, PT ;  /* 0x0000000f4d007c0c */ /* 0x000fe2000bf46270 */
[----:B--2---:R-:W-:Y:S01]  /*5090*/  FFMA.FTZ R3, R34, -UR4, R39 ;  /* 0x8000000422037c23 */ /* 0x004fe20008010027 */
[----:B------:R-:W-:Y:S01]  /*50a0*/  FSEL R164, R11, -INF , !P3 ;  /* 0xff8000000ba47808 */ /* 0x000fe20005800000 */
[----:B---3--:R-:W-:Y:S01]  /*50b0*/  FFMA.FTZ R8, R8, -UR4, R14 ;  /* 0x8000000408087c23 */ /* 0x008fe2000801000e */
[----:B------:R-:W-:Y:S02]  /*50c0*/  FSEL R149, R6, -INF , !P0 ;  /* 0xff80000006957808 */ /* 0x000fe40004000000 */
[----:B------:R-:W-:Y:S02]  /*50d0*/  FSEL R184, R3, -INF , !P0 ;  /* 0xff80000003b87808 */ /* 0x000fe40004000000 */
[----:B------:R-:W-:-:S02]  /*50e0*/  FSEL R6, R16, -INF , !P3 ;  /* 0xff80000010067808 */ /* 0x000fc40005800000 */
[----:B------:R-:W-:Y:S02]  /*50f0*/  FSEL R3, R12, -INF , !P2 ;  /* 0xff8000000c037808 */ /* 0x000fe40005000000 */
[----:B------:R-:W-:Y:S01]  /*5100*/  PLOP3.LUT P0, PT, PT, PT, UP0, 0x80, 0x0 ;  /* 0x000000000000781c */ /* 0x000fe20003f0f008 */
[----:B------:R1:W-:Y:S01]  /*5110*/  STL [R1+0x1c], R6 ;  /* 0x00001c0601007387 */ /* 0x0003e20000100800 */
[----:B------:R-:W-:-:S03]  /*5120*/  FSEL R7, R8, -INF , !P2 ;  /* 0xff80000008077808 */ /* 0x000fc60005000000 */
[----:B------:R1:W-:Y:S04]  /*5130*/  STL [R1+0x20], R3 ;  /* 0x0000200301007387 */ /* 0x0003e80000100800 */
[----:B------:R1:W-:Y:S04]  /*5140*/  STL [R1+0x24], R2 ;  /* 0x0000240201007387 */ /* 0x0003e80000100800 */
[----:B------:R-:W-:Y:S05]  /*5150*/  @!P0 BRA `(.L_x_109) ;  /* 0x0000084000008947 */ /* 0x000fea0003800000 */
[----:B------:R-:W-:Y:S01]  /*5160*/  ULEA.HI.SX32 UR9, UR9, 0xfffffffe, 0x1a ;  /* 0xfffffffe09097891 */ /* 0x000fe2000f8fd23f */
[----:B------:R-:W-:Y:S01]  /*5170*/  ISETP.GE.AND P6, PT, R248, c[0x0][0x220], PT ;  /* 0x00008800f8007a0c */ /* 0x000fe20003fc6270 */
[----:B------:R-:W-:Y:S01]  /*5180*/  BSSY B0, `(.L_x_110) ;  /* 0x0000080000007945 */ /* 0x000fe20003800000 */
[----:B------:R-:W-:Y:S01]  /*5190*/  ISETP.GE.AND P5, PT, R101, c[0x0][0x220], PT ;  /* 0x0000880065007a0c */ /* 0x000fe20003fa6270 */
[----:B------:R-:W-:Y:S01]  /*51a0*/  USHF.R.S32.HI UR5, URZ, 0x1f, UR9 ;  /* 0x0000001f3f057899 */ /* 0x000fe20008011409 */
[----:B------:R-:W-:Y:S01]  /*51b0*/  ISETP.GE.AND P4, PT, R252, c[0x0][0x220], PT ;  /* 0x00008800fc007a0c */ /* 0x000fe20003f86270 */
[----:B------:R-:W-:Y:S01]  /*51c0*/  UIMAD UR29, UR29, UR9, URZ ;  /* 0x000000091d1d72a4 */ /* 0x000fe2000f8e023f */
[----:B-1----:R-:W-:Y:S01]  /*51d0*/  IMAD.WIDE.U32 R2, R99, UR9, R250 ;  /* 0x0000000963027c25 */ /* 0x002fe2000f8e00fa */
        /* <DEDUP_REMOVED lines=122> */
.L_x_111:
[----:B------:R-:W-:Y:S05]  /*5980*/  BSYNC B0 ;  /* 0x0000000000007941 */ /* 0x000fea0003800000 */
.L_x_110:
[----:B------:R-:W0:Y:S02]  /*5990*/  LDGDEPBAR ;  /* 0x00000000000079af */ /* 0x000e240000000000 */
.L_x_109:
[----:B------:R-:W-:Y:S04]  /*59a0*/  STL [R1+0x50], R214 ;  /* 0x000050d601007387 */ /* 0x000fe80000100800 */
[----:B------:R-:W-:Y:S04]  /*59b0*/  STL [R1+0x4c], R213 ;  /* 0x00004cd501007387 */ /* 0x000fe80000100800 */
[----:B------:R-:W-:Y:S04]  /*59c0*/  STL [R1+0x48], R212 ;  /* 0x000048d401007387 */ /* 0x000fe80000100800 */
[----:B------:R-:W-:Y:S04]  /*59d0*/  STL [R1+0x44], R211 ;  /* 0x000044d301007387 */ /* 0x000fe80000100800 */
[----:B------:R3:W-:Y:S04]  /*59e0*/  STL [R1+0x40], R210 ;  /* 0x000040d201007387 */ /* 0x0007e80000100800 */
[----:B---3--:R-:W3:Y:S04]  /*59f0*/  LDL.LU R210, [R1+0x20] ;  /* 0x0000200001d27983 */ /* 0x008ee80000300800 */
[----:B------:R-:W-:Y:S04]  /*5a00*/  STL [R1+0x3c], R209 ;  /* 0x00003cd101007387 */ /* 0x000fe80000100800 */
[----:B------:R-:W-:Y:S04]  /*5a10*/  STL [R1+0x38], R208 ;  /* 0x000038d001007387 */ /* 0x000fe80000100800 */
[----:B------:R-:W-:Y:S04]  /*5a20*/  STL [R1+0x34], R169 ;  /* 0x000034a901007387 */ /* 0x000fe80000100800 */
[----:B------:R4:W-:Y:S04]  /*5a30*/  STL [R1+0x30], R168 ;  /* 0x000030a801007387 */ /* 0x0009e80000100800 */
[----:B----4-:R-:W4:Y:S01]  /*5a40*/  LDL.LU R168, [R1+0x1c] ;  /* 0x00001c0001a87983 */ /* 0x010f220000300800 */
[----:B-1----:R-:W-:Y:S01]  /*5a50*/  MOV R11, R18 ;  /* 0x00000012000b7202 */ /* 0x002fe20000000f00 */
[----:B------:R-:W-:-:S02]  /*5a60*/  IMAD.MOV.U32 R10, RZ, RZ, R7 ;  /* 0x000000ffff0a7224 */ /* 0x000fc400078e0007 */
[----:B------:R-:W-:Y:S04]  /*5a70*/  STL [R1+0x2c], R151 ;  /* 0x00002c9701007387 */ /* 0x000fe80000100800 */
[----:B--2---:R-:W2:Y:S01]  /*5a80*/  LDL.LU R214, [R1+0x24] ;  /* 0x0000240001d67983 */ /* 0x004ea20000300800 */
[----:B------:R-:W-:Y:S02]  /*5a90*/  FMNMX.FTZ R2, R52, R50, !PT ;  /* 0x0000003234027209 */ /* 0x000fe40007810000 */
[----:B------:R-:W-:Y:S02]  /*5aa0*/  SHF.L.U32 R204, R5, 0x1, RZ ;  /* 0x0000000105cc7819 */ /* 0x000fe400000006ff */
[----:B------:R-:W-:Y:S02]  /*5ab0*/  FMNMX.FTZ R2, R49, R2, !PT ;  /* 0x0000000231027209 */ /* 0x000fe40007810000 */
[----:B------:R-:W-:Y:S01]  /*5ac0*/  LEA R207, R0, R204, 0x1 ;  /* 0x000000cc00cf7211 */ /* 0x000fe200078e08ff */
[----:B------:R-:W-:Y:S01]  /*5ad0*/  IMAD R205, R4, 0x2, R204 ;  /* 0x0000000204cd7824 */ /* 0x000fe200078e02cc */
[----:B------:R-:W-:Y:S01]  /*5ae0*/  FMNMX.FTZ R2, R48, R2, !PT ;  /* 0x0000000230027209 */ /* 0x000fe20007810000 */
[----:B------:R-:W-:Y:S02]  /*5af0*/  LDSM.16.MT88.4 R20, [R204+0x10000] ;  /* 0x01000000cc14783b */ /* 0x000fe40000004200 */
[----:B------:R-:W-:Y:S01]  /*5b00*/  IMAD R206, R0, 0x2, R205 ;  /* 0x0000000200ce7824 */ /* 0x000fe200078e02cd */
[----:B------:R-:W-:Y:S01]  /*5b10*/  FMNMX.FTZ R2, R136, R2, !PT ;  /* 0x0000000288027209 */ /* 0x000fe20007810000 */
[----:B------:R-:W-:Y:S03]  /*5b20*/  LDSM.16.MT88.4 R16, [R205+0x10000] ;  /* 0x01000000cd10783b */ /* 0x000fe60000004200 */
[----:B------:R-:W-:Y:S01]  /*5b30*/  FMNMX.FTZ R3, R127, R2, !PT ;  /* 0x000000027f037209 */ /* 0x000fe20007810000 */
[----:B------:R-:W-:Y:S01]  /*5b40*/  LDSM.16.MT88.4 R28, [R206+0x10000] ;  /* 0x01000000ce1c783b */ /* 0x000fe20000004200 */
[----:B------:R-:W-:-:S02]  /*5b50*/  FMNMX.FTZ R2, R54, R53, !PT ;  /* 0x0000003536027209 */ /* 0x000fc40007810000 */
[----:B------:R-:W-:Y:S01]  /*5b60*/  FMNMX.FTZ R3, R126, R3, !PT ;  /* 0x000000037e037209 */ /* 0x000fe20007810000 */
[----:B------:R-:W-:Y:S01]  /*5b70*/  LDSM.16.MT88.4 R40, [R204+0x12000] ;  /* 0x01200000cc28783b */ /* 0x000fe20000004200 */
[----:B------:R-:W-:Y:S02]  /*5b80*/  FMNMX.FTZ R2, R55, R2, !PT ;  /* 0x0000000237027209 */ /* 0x000fe40007810000 */
[----:B------:R-:W-:Y:S01]  /*5b90*/  FMNMX.FTZ R148, R124, R3, !PT ;  /* 0x000000037c947209 */ /* 0x000fe20007810000 */
[----:B------:R-:W-:Y:S01]  /*5ba0*/  LDSM.16.MT88.4 R12, [R207+0x10000] ;  /* 0x01000000cf0c783b */ /* 0x000fe20000004200 */
[----:B------:R-:W-:Y:S02]  /*5bb0*/  FMNMX.FTZ R2, R51, R2, !PT ;  /* 0x0000000233027209 */ /* 0x000fe40007810000 */
        /* <DEDUP_REMOVED lines=9> */
[----:B------:R-:W-:Y:S02]  /*5c50*/  FMNMX.FTZ R148, R170, R148, !PT ;  /* 0x00000094aa947209 */ /* 0x000fe40007810000 */
[----:B------:R-:W-:-:S02]  /*5c60*/  FMNMX.FTZ R2, R125, R2, !PT ;  /* 0x000000027d027209 */ /* 0x000fc40007810000 */
[----:B------:R-:W-:Y:S02]  /*5c70*/  FMNMX.FTZ R148, R231, R148, !PT ;  /* 0x00000094e7947209 */ /* 0x000fe40007810000 */
[----:B------:R-:W-:-:S04]  /*5c80*/  FMNMX.FTZ R2, R187, R2, !PT ;  /* 0x00000002bb027209 */ /* 0x000fc80007810000 */
[----:B------:R-:W-:-:S04]  /*5c90*/  FMNMX.FTZ R2, R184, R2, !PT ;  /* 0x00000002b8027209 */ /* 0x000fc80007810000 */
[----:B------:R-:W-:-:S04]  /*5ca0*/  FMNMX.FTZ R2, R185, R2, !PT ;  /* 0x00000002b9027209 */ /* 0x000fc80007810000 */
[----:B------:R-:W-:-:S04]  /*5cb0*/  FMNMX.FTZ R2, R186, R2, !PT ;  /* 0x00000002ba027209 */ /* 0x000fc80007810000 */
[----:B------:R-:W-:-:S04]  /*5cc0*/  FMNMX.FTZ R2, R178, R2, !PT ;  /* 0x00000002b2027209 */ /* 0x000fc80007810000 */
[----:B------:R-:W-:-:S04]  /*5cd0*/  FMNMX.FTZ R2, R164, R2, !PT ;  /* 0x00000002a4027209 */ /* 0x000fc80007810000 */
[----:B------:R-:W-:Y:S02]  /*5ce0*/  FMNMX.FTZ R2, R10, R2, !PT ;  /* 0x000000020a027209 */ /* 0x000fe40007810000 */
[----:B----4-:R-:W-:-:S04]  /*5cf0*/  FMNMX.FTZ R148, R168, R148, !PT ;  /* 0x00000094a8947209 */ /* 0x010fc80007810000 */
[----:B---3--:R-:W-:-:S04]  /*5d00*/  FMNMX.FTZ R148, R210, R148, !PT ;  /* 0x00000094d2947209 */ /* 0x008fc80007810000 */
[----:B------:R-:W-:Y:S02]  /*5d10*/  FMNMX.FTZ R148, R11, R148, !PT ;  /* 0x000000940b947209 */ /* 0x000fe40007810000 */
[----:B--2---:R-:W-:-:S03]  /*5d20*/  FMNMX.FTZ R2, R214, R2, !PT ;  /* 0x00000002d6027209 */ /* 0x004fc60007810000 */
[----:B------:R-:W1:Y:S04]  /*5d30*/  SHFL.BFLY PT, R6, R148, 0x2, 0x1f ;  /* 0x0c401f0094067f89 */ /* 0x000e6800000e0000 */
[----:B------:R-:W2:Y:S01]  /*5d40*/  SHFL.BFLY PT, R3, R2, 0x2, 0x1f ;  /* 0x0c401f0002037f89 */ /* 0x000ea200000e0000 */
[----:B-1----:R-:W-:Y:S02]  /*5d50*/  FMNMX.FTZ R148, R148, R6, !PT ;  /* 0x0000000694947209 */ /* 0x002fe40007810000 */
[----:B--2---:R-:W-:-:S03]  /*5d60*/  FMNMX.FTZ R2, R2, R3, !PT ;  /* 0x0000000302027209 */ /* 0x004fc60007810000 */
[----:B------:R-:W1:Y:S04]  /*5d70*/  SHFL.BFLY PT, R6, R148, 0x1, 0x1f ;  /* 0x0c201f0094067f89 */ /* 0x000e6800000e0000 */
[----:B------:R-:W2:Y:S01]  /*5d80*/  SHFL.BFLY PT, R7, R2, 0x1, 0x1f ;  /* 0x0c201f0002077f89 */ /* 0x000ea200000e0000 */
        /* <DEDUP_REMOVED lines=9> */
[----:B--2---:R-:W-:Y:S01]  /*5e20*/  FMNMX.FTZ R3, R2, R7, !PT ;  /* 0x0000000702037209 */ /* 0x004fe20007810000 */
[----:B------:R-:W-:-:S06]  /*5e30*/  FFMA.FTZ R2, R50, c[0x0][0x23c], -R8 ;  /* 0x00008f0032027a23 */ /* 0x000fcc0000010808 */
[----:B------:R2:W-:Y:S01]  /*5e40*/  MUFU.EX2 R176, R0 ;  /* 0x0000000000b07308 */ /* 0x0005e20000000800 */
[----:B------:R-:W-:Y:S01]  /*5e50*/  FSETP.NEU.FTZ.AND P1, PT, R3, -INF , PT ;  /* 0xff8000000300780b */ /* 0x000fe20003f3d000 */
[----:B-1----:R-:W-:-:S06]  /*5e60*/  FFMA.FTZ R6, R48, c[0x0][0x23c], -R8 ;  /* 0x00008f0030067a23 */ /* 0x002fcc0000010808 */
[----:B------:R1:W-:Y:S08]  /*5e70*/  MUFU.EX2 R209, R2 ;  /* 0x0000000200d17308 */ /* 0x0003f00000000800 */
[----:B------:R3:W4:Y:S01]  /*5e80*/  MUFU.EX2 R213, R6 ;  /* 0x0000000600d57308 */ /* 0x0007220000000800 */
[----:B--2---:R-:W-:Y:S02]  /*5e90*/  FFMA.FTZ R0, R127, c[0x0][0x23c], -R8 ;  /* 0x00008f007f007a23 */ /* 0x004fe40000010808 */
[----:B-1----:R-:W-:-:S05]  /*5ea0*/  FMUL.FTZ R2, R3, c[0x0][0x23c] ;  /* 0x00008f0003027a20 */ /* 0x002fca0000410000 */
[----:B------:R1:W-:Y:S01]  /*5eb0*/  MUFU.EX2 R200, R0 ;  /* 0x0000000000c87308 */ /* 0x0003e20000000800 */
[----:B------:R-:W-:-:S05]  /*5ec0*/  FSEL R2, R2, RZ, P1 ;  /* 0x000000ff02027208 */ /* 0x000fca0000800000 */
[--C-:B------:R-:W-:Y:S02]  /*5ed0*/  FFMA.FTZ R4, R53, c[0x0][0x23c], -R2.reuse ;  /* 0x00008f0035047a23 */ /* 0x100fe40000010802 */
[----:B---3--:R-:W-:Y:S02]  /*5ee0*/  FFMA.FTZ R6, R54, c[0x0][0x23c], -R2 ;  /* 0x00008f0036067a23 */ /* 0x008fe40000010802 */
[----:B------:R2:W-:Y:S01]  /*5ef0*/  MUFU.EX2 R208, R4 ;  /* 0x0000000400d07308 */ /* 0x0005e20000000800 */
[----:B-1----:R-:W-:-:S07]  /*5f00*/  FFMA.FTZ R0, R126, c[0x0][0x23c], -R8 ;  /* 0x00008f007e007a23 */ /* 0x002fce0000010808 */
[----:B------:R4:W1:Y:S01]  /*5f10*/  MUFU.EX2 R151, R6 ;  /* 0x0000000600977308 */ /* 0x0008620000000800 */
[----:B--2---:R-:W-:-:S07]  /*5f20*/  FFMA.FTZ R4, R55, c[0x0][0x23c], -R2 ;  /* 0x00008f0037047a23 */ /* 0x004fce0000010802 */
[----:B------:R2:W-:Y:S01]  /*5f30*/  MUFU.EX2 R169, R0 ;  /* 0x0000000000a97308 */ /* 0x0005e20000000800 */
[----:B----4-:R-:W-:-:S07]  /*5f40*/  F2FP.PACK_AB R6, R213, R166 ;  /* 0x000000a6d506723e */ /* 0x010fce00000000ff */
        /* <DEDUP_REMOVED lines=61> */
[----:B------:R-:W3:Y:S06]  /*6320*/  LDSM.16.MT88.4 R32, [R205+0x12800] ;  /* 0x01280000cd20783b */ /* 0x000eec0000004200 */
[----:B------:R-:W-:-:S02]  /*6330*/  F2FP.PACK_AB R4, R200, R176 ;  /* 0x000000b0c804723e */ /* 0x000fc400000000ff */
[----:B------:R-:W-:Y:S02]  /*6340*/  F2FP.PACK_AB R5, R177, R167 ;  /* 0x000000a7b105723e */ /* 0x000fe400000000ff */
[----:B------:R-:W-:Y:S02]  /*6350*/  F2FP.PACK_AB R6, R147, R169 ;  /* 0x000000a99306723e */ /* 0x000fe400000000ff */
[----:B----4-:R-:W-:-:S07]  /*6360*/  F2FP.PACK_AB R7, R179, R9 ;  /* 0x00000009b307723e */ /* 0x010fce00000000ff */
[C---:B-1----:R-:W-:Y:S07]  /*6370*/  HMMA.16816.F32 R188, R4.reuse, R28, R92 ;  /* 0x0000001c04bc723c */ /* 0x042fee000000185c */
[----:B------:R-:W-:Y:S01]  /*6380*/  MOV R94, R200 ;  /* 0x000000c8005e7202 */ /* 0x000fe20000000f00 */
[C---:B------:R-:W-:Y:S01]  /*6390*/  HMMA.16816.F32 R20, R4.reuse, R30, R108 ;  /* 0x0000001e0414723c */ /* 0x040fe2000000186c */
[----:B------:R-:W1:Y:S07]  /*63a0*/  LDSM.16.MT88.4 R28, [R207+0x12800] ;  /* 0x01280000cf1c783b */ /* 0x000e6e0000004200 */
[C---:B------:R-:W-:Y:S08]  /*63b0*/  HMMA.16816.F32 R108, R4.reuse, R12, R56 ;  /* 0x0000000c046c723c */ /* 0x040ff00000001838 */
[----:B------:R-:W-:Y:S01]  /*63c0*/  MOV R145, R190 ;  /* 0x000000be00917202 */ /* 0x000fe20000000f00 */
[----:B------:R-:W-:Y:S01]  /*63d0*/  IMAD.MOV.U32 R0, RZ, RZ, R188 ;  /* 0x000000ffff007224 */ /* 0x000fe200078e00bc */
[----:B------:R-:W-:Y:S01]  /*63e0*/  MOV R95, R189 ;  /* 0x000000bd005f7202 */ /* 0x000fe20000000f00 */
[----:B------:R-:W-:Y:S01]  /*63f0*/  IMAD.MOV.U32 R144, RZ, RZ, R191 ;  /* 0x000000ffff907224 */ /* 0x000fe200078e00bf */
[C---:B------:R-:W-:Y:S01]  /*6400*/  HMMA.16816.F32 R236, R4.reuse, R14, R68 ;  /* 0x0000000e04ec723c */ /* 0x040fe20000001844 */
[----:B------:R-:W-:Y:S03]  /*6410*/  LDSM.16.MT88.4 R12, [R205+0x14800] ;  /* 0x01480000cd0c783b */ /* 0x000fe60000004200 */
[----:B------:R-:W-:Y:S01]  /*6420*/  MOV R190, R21 ;  /* 0x0000001500be7202 */ /* 0x000fe20000000f00 */
[----:B------:R-:W-:Y:S01]  /*6430*/  IMAD.MOV.U32 R189, RZ, RZ, R22 ;  /* 0x000000ffffbd7224 */ /* 0x000fe200078e0016 */
[----:B------:R-:W-:Y:S01]  /*6440*/  MOV R188, R23 ;  /* 0x0000001700bc7202 */ /* 0x000fe20000000f00 */
[----:B------:R-:W-:Y:S01]  /*6450*/  IMAD.MOV.U32 R146, RZ, RZ, R20 ;  /* 0x000000ffff927224 */ /* 0x000fe200078e0014 */
[C---:B--2---:R-:W-:Y:S08]  /*6460*/  HMMA.16816.F32 R192, R4.reuse, R24, R84 ;  /* 0x0000001804c0723c */ /* 0x044ff00000001854 */
[C---:B------:R-:W-:Y:S08]  /*6470*/  HMMA.16816.F32 R20, R4.reuse, R16, R88 ;  /* 0x000000100414723c */ /* 0x040ff00000001858 */
[C---:B------:R-:W-:Y:S08]  /*6480*/  HMMA.16816.F32 R16, R4.reuse, R18, R72 ;  /* 0x000000120410723c */ /* 0x040ff00000001848 */
[C---:B------:R-:W-:Y:S01]  /*6490*/  HMMA.16816.F32 R232, R4.reuse, R26, R64 ;  /* 0x0000001a04e8723c */ /* 0x040fe20000001840 */
[----:B------:R-:W-:Y:S07]  /*64a0*/  LDSM.16.MT88.4 R24, [R207+0x14800] ;  /* 0x01480000cf18783b */ /* 0x000fee0000004200 */
[----:B------:R-:W-:Y:S01]  /*64b0*/  MOV R91, R22 ;  /* 0x00000016005b7202 */ /* 0x000fe20000000f00 */
[----:B------:R-:W-:Y:S01]  /*64c0*/  IMAD.MOV.U32 R90, RZ, RZ, R23 ;  /* 0x000000ffff5a7224 */ /* 0x000fe200078e0017 */
[----:B------:R-:W-:Y:S01]  /*64d0*/  MOV R89, R21 ;  /* 0x0000001500597202 */ /* 0x000fe20000000f00 */
[----:B------:R-:W-:Y:S01]  /*64e0*/  IMAD.MOV.U32 R88, RZ, RZ, R20 ;  /* 0x000000ffff587224 */ /* 0x000fe200078e0014 */
[C---:B---3--:R-:W-:Y:S01]  /*64f0*/  HMMA.16816.F32 R244, R4.reuse, R32, R116 ;  /* 0x0000002004f4723c */ /* 0x048fe20000001874 */
[----:B------:R-:W2:Y:S03]  /*6500*/  LDSM.16.MT88.4 R20, [R206+0x12800] ;  /* 0x01280000ce14783b */ /* 0x000ea60000004200 */
[----:B------:R-:W-:Y:S01]  /*6510*/  MOV R191, R16 ;  /* 0x0000001000bf7202 */ /* 0x000fe20000000f00 */
[----:B------:R-:W-:Y:S01]  /*6520*/  IMAD.MOV.U32 R75, RZ, RZ, R17 ;  /* 0x000000ffff4b7224 */ /* 0x000fe200078e0011 */
[----:B------:R-:W-:Y:S01]  /*6530*/  MOV R74, R18 ;  /* 0x00000012004a7202 */ /* 0x000fe20000000f00 */
[----:B------:R-:W-:Y:S01]  /*6540*/  IMAD.MOV.U32 R73, RZ, RZ, R19 ;  /* 0x000000ffff497224 */ /* 0x000fe200078e0013 */
[C---:B------:R-:W-:Y:S01]  /*6550*/  HMMA.16816.F32 R56, R4.reuse, R34, R104 ;  /* 0x000000220438723c */ /* 0x040fe20000001868 */
[----:B------:R-:W3:Y:S01]  /*6560*/  LDSM.16.MT88.4 R16, [R204+0x14800] ;  /* 0x01480000cc10783b */ /* 0x000ee20000004200 */
[----:B------:R-:W-:Y:S01]  /*6570*/  MOV R119, R167 ;  /* 0x000000a700777202 */ /* 0x000fe20000000f00 */
[----:B------:R-:W-:Y:S01]  /*6580*/  IMAD.MOV.U32 R118, RZ, RZ, R176 ;  /* 0x000000ffff767224 */ /* 0x000fe200078e00b0 */
[----:B------:R-:W-:Y:S01]  /*6590*/  MOV R117, R177 ;  /* 0x000000b100757202 */ /* 0x000fe20000000f00 */
[----:B------:R-:W4:Y:S02]  /*65a0*/  LDSM.16.MT88.4 R32, [R206+0x14800] ;  /* 0x01480000ce20783b */ /* 0x000f240000004200 */
[----:B------:R-:W-:Y:S01]  /*65b0*/  IMAD.MOV.U32 R107, RZ, RZ, R191 ;  /* 0x000000ffff6b7224 */ /* 0x000fe200078e00bf */
[----:B------:R-:W-:Y:S01]  /*65c0*/  HMMA.16816.F32 R120, R4, R36, R120 ;  /* 0x000000240478723c */ /* 0x000fe20000001878 */
[----:B------:R-:W-:Y:S01]  /*65d0*/  MOV R104, R190 ;  /* 0x000000be00687202 */ /* 0x000fe20000000f00 */
[----:B------:R-:W-:Y:S01]  /*65e0*/  IMAD.MOV.U32 R105, RZ, RZ, R189 ;  /* 0x000000ffff697224 */ /* 0x000fe200078e00bd */
[----:B------:R-:W-:-:S05]  /*65f0*/  MOV R106, R188 ;  /* 0x000000bc006a7202 */ /* 0x000fca0000000f00 */
[C---:B-1----:R-:W-:Y:S07]  /*6600*/  HMMA.16816.F32 R240, R4.reuse, R28, R112 ;  /* 0x0000001c04f0723c */ /* 0x042fee0000001870 */
[----:B------:R-:W-:Y:S01]  /*6610*/  IMAD.MOV.U32 R112, RZ, RZ, R178 ;  /* 0x000000ffff707224 */ /* 0x000fe200078e00b2 */
[C---:B------:R-:W-:Y:S01]  /*6620*/  HMMA.16816.F32 R200, R4.reuse, R30, R100 ;  /* 0x0000001e04c8723c */ /* 0x040fe20000001864 */
[----:B------:R-:W-:Y:S01]  /*6630*/  MOV R113, R91 ;  /* 0x0000005b00717202 */ /* 0x000fe20000000f00 */
[----:B------:R-:W-:Y:S01]  /*6640*/  IMAD.MOV.U32 R114, RZ, RZ, R90 ;  /* 0x000000ffff727224 */ /* 0x000fe200078e005a */
[----:B------:R-:W-:Y:S01]  /*6650*/  LDSM.16.MT88.4 R28, [R204+0x16800] ;  /* 0x01680000cc1c783b */ /* 0x000fe20000004200 */
[----:B------:R-:W-:Y:S01]  /*6660*/  IMAD.MOV.U32 R115, RZ, RZ, R146 ;  /* 0x000000ffff737224 */ /* 0x000fe200078e0092 */
[----:B------:R-:W-:Y:S01]  /*6670*/  MOV R86, R56 ;  /* 0x0000003800567202 */ /* 0x000fe20000000f00 */
[----:B------:R-:W-:Y:S01]  /*6680*/  IMAD.MOV.U32 R85, RZ, RZ, R57 ;  /* 0x000000ffff557224 */ /* 0x000fe200078e0039 */
[----:B------:R-:W-:Y:S01]  /*6690*/  MOV R103, R89 ;  /* 0x0000005900677202 */ /* 0x000fe20000000f00 */
[----:B------:R-:W-:Y:S01]  /*66a0*/  IMAD.MOV.U32 R93, RZ, RZ, R121 ;  /* 0x000000ffff5d7224 */ /* 0x000fe200078e0079 */
[C---:B--2---:R-:W-:Y:S01]  /*66b0*/  HMMA.16816.F32 R188, R4.reuse, R20, R80 ;  /* 0x0000001404bc723c */ /* 0x044fe20000001850 */
[----:B------:R-:W-:Y:S01]  /*66c0*/  MOV R72, R120 ;  /* 0x0000007800487202 */ /* 0x000fe20000000f00 */
[----:B------:R-:W-:Y:S01]  /*66d0*/  IMAD.MOV.U32 R120, RZ, RZ, R166 ;  /* 0x000000ffff787224 */ /* 0x000fe200078e00a6 */
[----:B------:R-:W-:Y:S01]  /*66e0*/  MOV R92, R122 ;  /* 0x0000007a005c7202 */ /* 0x000fe20000000f00 */
[----:B------:R-:W-:Y:S01]  /*66f0*/  IMAD.MOV.U32 R122, RZ, RZ, R164 ;  /* 0x000000ffff7a7224 */ /* 0x000fe200078e00a4 */
[----:B------:R-:W-:Y:S01]  /*6700*/  MOV R121, R165 ;  /* 0x000000a500797202 */ /* 0x000fe20000000f00 */
[----:B------:R-:W-:Y:S01]  /*6710*/  IMAD.MOV.U32 R87, RZ, RZ, R123 ;  /* 0x000000ffff577224 */ /* 0x000fe200078e007b */
[----:B------:R-:W-:Y:S01]  /*6720*/  MOV R20, R0 ;  /* 0x0000000000147202 */ /* 0x000fe20000000f00 */
[----:B------:R-:W-:Y:S01]  /*6730*/  FFMA.FTZ R0, R171, c[0x0][0x23c], -R8 ;  /* 0x00008f00ab007a23 */ /* 0x000fe20000010808 */
[C---:B---3--:R-:W-:Y:S01]  /*6740*/  HMMA.16816.F32 R164, R4.reuse, R16, R76 ;  /* 0x0000001004a4723c */ /* 0x048fe2000000184c */
[----:B------:R-:W-:Y:S01]  /*6750*/  MOV R123, R179 ;  /* 0x000000b3007b7202 */ /* 0x000fe20000000f00 */
[----:B------:R-:W-:Y:S01]  /*6760*/  IMAD.MOV.U32 R102, RZ, RZ, R88 ;  /* 0x000000ffff667224 */ /* 0x000fe200078e0058 */
[----:B------:R1:W2:Y:S01]  /*6770*/  MUFU.EX2 R17, R0 ;  /* 0x0000000000117308 */ /* 0x0002a20000000800 */
[----:B------:R-:W-:Y:S01]  /*6780*/  IMAD.MOV.U32 R100, RZ, RZ, R145 ;  /* 0x000000ffff647224 */ /* 0x000fe200078e0091 */
[----:B------:R-:W-:Y:S01]  /*6790*/  MOV R101, R144 ;  /* 0x0000009000657202 */ /* 0x000fe20000000f00 */
[----:B------:R-:W-:Y:S01]  /*67a0*/  IMAD.MOV.U32 R21, RZ, RZ, R95 ;  /* 0x000000ffff157224 */ /* 0x000fe200078e005f */
[----:B------:R-:W-:Y:S01]  /*67b0*/  MOV R84, R58 ;  /* 0x0000003a00547202 */ /* 0x000fe20000000f00 */
[----:B------:R-:W-:Y:S01]  /*67c0*/  HMMA.16816.F32 R176, R4, R22, R96 ;  /* 0x0000001604b0723c */ /* 0x000fe20000001860 */
[----:B------:R-:W-:Y:S01]  /*67d0*/  IMAD.MOV.U32 R116, RZ, RZ, R59 ;  /* 0x000000ffff747224 */ /* 0x000fe200078e003b */
[----:B------:R-:W-:-:S06]  /*67e0*/  MOV R95, R147 ;  /* 0x00000093005f7202 */ /* 0x000fcc0000000f00 */
[----:B------:R-:W-:Y:S01]  /*67f0*/  HMMA.16816.F32 R96, R4, R12, R52 ;  /* 0x0000000c0460723c */ /* 0x000fe20000001834 */
[----:B-1----:R-:W-:-:S07]  /*6800*/  FFMA.FTZ R0, R149, c[0x0][0x23c], -R8 ;  /* 0x00008f0095007a23 */ /* 0x002fce0000010808 */
[C---:B------:R-:W-:Y:S01]  /*6810*/  HMMA.16816.F32 R88, R4.reuse, R14, R48 ;  /* 0x0000000e0458723c */ /* 0x040fe20000001830 */
[----:B------:R-:W1:Y:S07]  /*6820*/  LDSM.16.MT88.4 R12, [R205+0x16800] ;  /* 0x01680000cd0c783b */ /* 0x000e6e0000004200 */
[C---:B------:R-:W-:Y:S08]  /*6830*/  HMMA.16816.F32 R76, R4.reuse, R24, R44 ;  /* 0x00000018044c723c */ /* 0x040ff0000000182c */
[C---:B------:R-:W-:Y:S01]  /*6840*/  HMMA.16816.F32 R80, R4.reuse, R26, R128 ;  /* 0x0000001a0450723c */ /* 0x040fe20000001880 */
[----:B------:R-:W3:Y:S06]  /*6850*/  LDSM.16.MT88.4 R24, [R207+0x16800] ;  /* 0x01680000cf18783b */ /* 0x000eec0000004200 */
[----:B------:R-:W-:Y:S01]  /*6860*/  IMAD.MOV.U32 R128, RZ, RZ, R100 ;  /* 0x000000ffff807224 */ /* 0x000fe200078e0064 */
[C---:B----4-:R-:W-:Y:S01]  /*6870*/  HMMA.16816.F32 R68, R4.reuse, R32, R136 ;  /* 0x000000200444723c */ /* 0x050fe20000001888 */
[----:B------:R4:W-:Y:S01]  /*6880*/  MUFU.EX2 R137, R0 ;  /* 0x0000000000897308 */ /* 0x0009e20000000800 */
[----:B------:R-:W-:Y:S01]  /*6890*/  MOV R129, R101 ;  /* 0x0000006500817202 */ /* 0x000fe20000000f00 */
[----:B------:R-:W-:Y:S01]  /*68a0*/  IMAD.MOV.U32 R100, RZ, RZ, R102 ;  /* 0x000000ffff647224 */ /* 0x000fe200078e0066 */
[----:B------:R-:W-:Y:S01]  /*68b0*/  MOV R101, R103 ;  /* 0x0000006700657202 */ /* 0x000fe20000000f00 */
[----:B------:R-:W-:Y:S01]  /*68c0*/  IMAD.MOV.U32 R102, RZ, RZ, R113 ;  /* 0x000000ffff667224 */ /* 0x000fe200078e0071 */
[----:B------:R-:W-:Y:S01]  /*68d0*/  MOV R103, R114 ;  /* 0x0000007200677202 */ /* 0x000fe20000000f00 */
[----:B------:R-:W-:Y:S01]  /*68e0*/  IMAD.MOV.U32 R138, RZ, RZ, R20 ;  /* 0x000000ffff8a7224 */ /* 0x000fe200078e0014 */
[C---:B------:R-:W-:Y:S01]  /*68f0*/  HMMA.16816.F32 R64, R4.reuse, R34, R40 ;  /* 0x000000220440723c */ /* 0x040fe20000001828 */
[----:B------:R-:W3:Y:S01]  /*6900*/  LDSM.16.MT88.4 R32, [R206+0x16800] ;  /* 0x01680000ce20783b */ /* 0x000ee20000004200 */
[----:B------:R-:W-:Y:S01]  /*6910*/  IMAD.MOV.U32 R130, RZ, RZ, R115 ;  /* 0x000000ffff827224 */ /* 0x000fe200078e0073 */
[----:B------:R-:W-:Y:S01]  /*6920*/  MOV R131, R104 ;  /* 0x0000006800837202 */ /* 0x000fe20000000f00 */
[----:B------:R-:W-:Y:S01]  /*6930*/  IMAD.MOV.U32 R113, RZ, RZ, R105 ;  /* 0x000000ffff717224 */ /* 0x000fe200078e0069 */
[----:B------:R-:W-:Y:S01]  /*6940*/  MOV R139, R21 ;  /* 0x00000015008b7202 */ /* 0x000fe20000000f00 */
[----:B------:R-:W-:Y:S01]  /*6950*/  IMAD.MOV.U32 R104, RZ, RZ, R107 ;  /* 0x000000ffff687224 */ /* 0x000fe200078e006b */
[----:B------:R-:W-:Y:S01]  /*6960*/  MOV R114, R106 ;  /* 0x0000006a00727202 */ /* 0x000fe20000000f00 */
[C---:B------:R-:W-:Y:S01]  /*6970*/  HMMA.16816.F32 R132, R4.reuse, R38, R132 ;  /* 0x000000260484723c */ /* 0x040fe20000001884 */
[----:B----4-:R-:W-:Y:S01]  /*6980*/  FFMA.FTZ R0, R150, c[0x0][0x23c], -R8 ;  /* 0x00008f0096007a23 */ /* 0x010fe20000010808 */
[----:B------:R-:W4:Y:S01]  /*6990*/  LDSM.16.MT88.4 R36, [R204+0x11000] ;  /* 0x01100000cc24783b */ /* 0x000f220000004200 */
[----:B------:R-:W-:Y:S01]  /*69a0*/  IMAD.MOV.U32 R115, RZ, RZ, R72 ;  /* 0x000000ffff737224 */ /* 0x000fe200078e0048 */
[----:B------:R-:W-:Y:S01]  /*69b0*/  MOV R105, R75 ;  /* 0x0000004b00697202 */ /* 0x000fe20000000f00 */
[----:B------:R3:W3:Y:S01]  /*69c0*/  MUFU.EX2 R22, R0 ;  /* 0x0000000000167308 */ /* 0x0006e20000000800 */
[----:B------:R-:W-:Y:S01]  /*69d0*/  IMAD.MOV.U32 R106, RZ, RZ, R74 ;  /* 0x000000ffff6a7224 */ /* 0x000fe200078e004a */
[----:B------:R-:W-:Y:S01]  /*69e0*/  MOV R107, R73 ;  /* 0x00000049006b7202 */ /* 0x000fe20000000f00 */
[----:B-1----:R-:W-:Y:S01]  /*69f0*/  HMMA.16816.F32 R48, R4, R14, R160 ;  /* 0x0000000e0430723c */ /* 0x002fe200000018a0 */
[----:B------:R-:W-:Y:S01]  /*6a00*/  IMAD.MOV.U32 R43, RZ, RZ, R130 ;  /* 0x000000ffff2b7224 */ /* 0x000fe200078e0082 */
[----:B------:R-:W-:Y:S01]  /*6a10*/  MOV R149, R131 ;  /* 0x0000008300957202 */ /* 0x000fe20000000f00 */
[----:B------:R-:W-:Y:S01]  /*6a20*/  IMAD.MOV.U32 R136, RZ, RZ, R113 ;  /* 0x000000ffff887224 */ /* 0x000fe200078e0071 */
[----:B------:R-:W-:Y:S01]  /*6a30*/  MOV R131, R95 ;  /* 0x0000005f00837202 */ /* 0x000fe20000000f00 */
[----:B------:R-:W-:-:S02]  /*6a40*/  IMAD.MOV.U32 R130, RZ, RZ, R94 ;  /* 0x000000ffff827224 */ /* 0x000fc400078e005e */
[----:B--2---:R-:W-:Y:S01]  /*6a50*/  MOV R161, R17 ;  /* 0x0000001100a17202 */ /* 0x004fe20000000f00 */
[C---:B------:R-:W-:Y:S01]  /*6a60*/  HMMA.16816.F32 R56, R4.reuse, R28, R140 ;  /* 0x0000001c0438723c */ /* 0x040fe2000000188c */
[----:B------:R-:W-:Y:S02]  /*6a70*/  IMAD.MOV.U32 R113, RZ, RZ, R86 ;  /* 0x000000ffff717224 */ /* 0x000fe400078e0056 */
[----:B------:R-:W-:Y:S02]  /*6a80*/  IMAD.MOV.U32 R150, RZ, RZ, R119 ;  /* 0x000000ffff967224 */ /* 0x000fe400078e0077 */
[----:B---3--:R-:W-:Y:S02]  /*6a90*/  FFMA.FTZ R0, R170, c[0x0][0x23c], -R8 ;  /* 0x00008f00aa007a23 */ /* 0x008fe40000010808 */
[----:B------:R-:W-:Y:S01]  /*6aa0*/  IMAD.MOV.U32 R140, RZ, RZ, R138 ;  /* 0x000000ffff8c7224 */ /* 0x000fe200078e008a */
[C---:B------:R-:W-:Y:S01]  /*6ab0*/  HMMA.16816.F32 R44, R4.reuse, R24, R172 ;  /* 0x00000018042c723c */ /* 0x040fe200000018ac */
[----:B------:R1:W2:Y:S01]  /*6ac0*/  MUFU.EX2 R23, R0 ;  /* 0x0000000000177308 */ /* 0x0002a20000000800 */
[----:B------:R-:W-:Y:S01]  /*6ad0*/  MOV R141, R139 ;  /* 0x0000008b008d7202 */ /* 0x000fe20000000f00 */
[----:B------:R-:W-:Y:S01]  /*6ae0*/  IMAD.MOV.U32 R142, RZ, RZ, R128 ;  /* 0x000000ffff8e7224 */ /* 0x000fe200078e0080 */
[----:B------:R-:W-:Y:S01]  /*6af0*/  MOV R143, R129 ;  /* 0x00000081008f7202 */ /* 0x000fe20000000f00 */
[----:B------:R-:W-:Y:S01]  /*6b00*/  IMAD.MOV.U32 R138, RZ, RZ, R115 ;  /* 0x000000ffff8a7224 */ /* 0x000fe200078e0073 */
[----:B------:R-:W-:Y:S01]  /*6b10*/  MOV R139, R93 ;  /* 0x0000005d008b7202 */ /* 0x000fe20000000f00 */
[----:B------:R-:W-:Y:S01]  /*6b20*/  IMAD.MOV.U32 R172, RZ, RZ, R22 ;  /* 0x000000ffffac7224 */ /* 0x000fe200078e0016 */
[C---:B------:R-:W-:Y:S01]  /*6b30*/  HMMA.16816.F32 R72, R4.reuse, R26, R180 ;  /* 0x0000001a0448723c */ /* 0x040fe200000018b4 */
[----:B------:R-:W-:Y:S01]  /*6b40*/  IMAD.MOV.U32 R128, RZ, RZ, R92 ;  /* 0x000000ffff807224 */ /* 0x000fe200078e005c */
[----:B------:R-:W-:Y:S01]  /*6b50*/  MOV R129, R87 ;  /* 0x0000005700817202 */ /* 0x000fe20000000f00 */
[----:B------:R-:W-:Y:S01]  /*6b60*/  IMAD.MOV.U32 R115, RZ, RZ, R84 ;  /* 0x000000ffff737224 */ /* 0x000fe200078e0054 */
[----:B------:R-:W-:Y:S01]  /*6b70*/  MOV R24, R43 ;  /* 0x0000002b00187202 */ /* 0x000fe20000000f00 */
[----:B------:R-:W-:Y:S01]  /*6b80*/  IMAD.MOV.U32 R25, RZ, RZ, R149 ;  /* 0x000000ffff197224 */ /* 0x000fe200078e0095 */
[----:B------:R-:W-:Y:S01]  /*6b90*/  LDSM.16.MT88.4 R40, [R207+0x13000] ;  /* 0x01300000cf28783b */ /* 0x000fe20000004200 */
[----:B------:R-:W-:Y:S01]  /*6ba0*/  MOV R183, R137 ;  /* 0x0000008900b77202 */ /* 0x000fe20000000f00 */
[C---:B------:R-:W-:Y:S01]  /*6bb0*/  HMMA.16816.F32 R144, R4.reuse, R18, R60 ;  /* 0x000000120490723c */ /* 0x040fe2000000183c */
[----:B-1----:R-:W-:Y:S01]  /*6bc0*/  FFMA.FTZ R0, R187, c[0x0][0x23c], -R2 ;  /* 0x00008f00bb007a23 */ /* 0x002fe20000010802 */
[----:B--2---:R-:W-:Y:S01]  /*6bd0*/  MOV R173, R23 ;  /* 0x0000001700ad7202 */ /* 0x004fe20000000f00 */
[----:B------:R-:W-:Y:S01]  /*6be0*/  IMAD.MOV.U32 R187, RZ, RZ, R139 ;  /* 0x000000ffffbb7224 */ /* 0x000fe200078e008b */
[----:B------:R-:W-:Y:S01]  /*6bf0*/  MOV R137, R114 ;  /* 0x0000007200897202 */ /* 0x000fe20000000f00 */
[----:B------:R1:W2:Y:S01]  /*6c00*/  MUFU.EX2 R16, R0 ;  /* 0x0000000000107308 */ /* 0x0002a20000000800 */
        /* <DEDUP_REMOVED lines=9> */
[----:B------:R-:W-:Y:S01]  /*6ca0*/  LDSM.16.MT88.4 R20, [R207+0x11000] ;  /* 0x01100000cf14783b */ /* 0x000fe20000004200 */
[----:B------:R-:W-:Y:S01]  /*6cb0*/  HMMA.16816.F32 R52, R4, R12, R156 ;  /* 0x0000000c0434723c */ /* 0x000fe2000000189c */
[----:B-1----:R-:W-:-:S02]  /*6cc0*/  FFMA.FTZ R0, R184, c[0x0][0x23c], -R2 ;  /* 0x00008f00b8007a23 */ /* 0x002fc40000010802 */
[----:B------:R1:W5:Y:S01]  /*6cd0*/  LDL.LU R214, [R1+0x50] ;  /* 0x0000500001d67983 */ /* 0x0003620000300800 */
[----:B--2---:R-:W-:-:S04]  /*6ce0*/  IMAD.MOV.U32 R160, RZ, RZ, R16 ;  /* 0x000000ffffa07224 */ /* 0x004fc800078e0010 */
[----:B------:R-:W-:Y:S01]  /*6cf0*/  HMMA.16816.F32 R92, R4, R32, R196 ;  /* 0x00000020045c723c */ /* 0x000fe200000018c4 */
[----:B------:R-:W2:Y:S01]  /*6d00*/  MUFU.EX2 R184, R0 ;  /* 0x0000000000b87308 */ /* 0x000ea20000000800 */
[----:B------:R-:W-:Y:S01]  /*6d10*/  MOV R159, R138 ;  /* 0x0000008a009f7202 */ /* 0x000fe20000000f00 */
[----:B------:R-:W-:-:S05]  /*6d20*/  IMAD.MOV.U32 R138, RZ, RZ, R115 ;  /* 0x000000ffff8a7224 */ /* 0x000fca00078e0073 */
[----:B------:R-:W-:Y:S01]  /*6d30*/  HMMA.16816.F32 R84, R4, R34, R124 ;  /* 0x000000220454723c */ /* 0x000fe2000000187c */
[----:B------:R-:W-:Y:S01]  /*6d40*/  MOV R114, R213 ;  /* 0x000000d500727202 */ /* 0x000fe20000000f00 */
[----:B------:R-:W-:Y:S01]  /*6d50*/  IMAD.MOV.U32 R117, RZ, RZ, R210 ;  /* 0x000000ffff757224 */ /* 0x000fe200078e00d2 */
[----:B------:R1:W5:Y:S04]  /*6d60*/  LDL.LU R213, [R1+0x4c] ;  /* 0x00004c0001d57983 */ /* 0x0003680000300800 */
[----:B------:R-:W-:Y:S01]  /*6d70*/  F2FP.PACK_AB R4, R183, R161 ;  /* 0x000000a1b704723e */ /* 0x000fe200000000ff */
[----:B------:R-:W-:Y:S01]  /*6d80*/  IMAD.MOV.U32 R119, RZ, RZ, R208 ;  /* 0x000000ffff777224 */ /* 0x000fe200078e00d0 */
[----:B--2---:R-:W-:Y:S01]  /*6d90*/  F2FP.PACK_AB R5, R184, R160 ;  /* 0x000000a0b805723e */ /* 0x004fe200000000ff */
[----:B------:R-:W-:Y:S01]  /*6da0*/  FFMA.FTZ R0, R185, c[0x0][0x23c], -R2 ;  /* 0x00008f00b9007a23 */ /* 0x000fe20000010802 */
[----:B------:R-:W-:Y:S01]  /*6db0*/  F2FP.PACK_AB R6, R173, R172 ;  /* 0x000000acad06723e */ /* 0x000fe200000000ff */
[----:B------:R-:W-:Y:S01]  /*6dc0*/  IMAD.MOV.U32 R115, RZ, RZ, R212 ;  /* 0x000000ffff737224 */ /* 0x000fe200078e00d4 */
[----:B------:R-:W-:Y:S01]  /*6dd0*/  MOV R116, R211 ;  /* 0x000000d300747202 */ /* 0x000fe20000000f00 */
[----:B------:R2:W-:Y:S01]  /*6de0*/  MUFU.EX2 R171, R0 ;  /* 0x0000000000ab7308 */ /* 0x0005e20000000800 */
[----:B------:R1:W5:Y:S04]  /*6df0*/  LDL.LU R212, [R1+0x48] ;  /* 0x0000480001d47983 */ /* 0x0003680000300800 */
[----:B------:R1:W5:Y:S04]  /*6e00*/  LDL.LU R211, [R1+0x44] ;  /* 0x0000440001d37983 */ /* 0x0003680000300800 */
[----:B------:R1:W5:Y:S04]  /*6e10*/  LDL.LU R210, [R1+0x40] ;  /* 0x0000400001d27983 */ /* 0x0003680000300800 */
[----:B------:R-:W3:Y:S01]  /*6e20*/  LDSM.16.MT88.4 R28, [R205+0x11000] ;  /* 0x01100000cd1c783b */ /* 0x000ee20000004200 */
[----:B--2---:R-:W-:-:S03]  /*6e30*/  FFMA.FTZ R0, R186, c[0x0][0x23c], -R2 ;  /* 0x00008f00ba007a23 */ /* 0x004fc60000010802 */
[----:B------:R-:W2:Y:S01]  /*6e40*/  LDSM.16.MT88.4 R12, [R204+0x13000] ;  /* 0x01300000cc0c783b */ /* 0x000ea20000004200 */
[----:B------:R-:W1:Y:S03]  /*6e50*/  MUFU.EX2 R170, R0 ;  /* 0x0000000000aa7308 */ /* 0x000e660000000800 */
[----:B------:R-:W2:Y:S01]  /*6e60*/  LDSM.16.MT88.4 R16, [R206+0x11000] ;  /* 0x01100000ce10783b */ /* 0x000ea20000004200 */
[----:B------:R-:W-:-:S03]  /*6e70*/  MOV R197, R187 ;  /* 0x000000bb00c57202 */ /* 0x000fc60000000f00 */
[----:B------:R-:W-:Y:S01]  /*6e80*/  LDSM.16.MT88.4 R32, [R205+0x13000] ;  /* 0x01300000cd20783b */ /* 0x000fe20000004200 */
[----:B-1----:R-:W-:-:S07]  /*6e90*/  F2FP.PACK_AB R7, R170, R171 ;  /* 0x000000abaa07723e */ /* 0x002fce00000000ff */
[----:B----4-:R-:W-:Y:S07]  /*6ea0*/  HMMA.16816.F32 R152, R4, R36, R140 ;  /* 0x000000240498723c */ /* 0x010fee000000188c */
[----:B------:R-:W-:Y:S01]  /*6eb0*/  MOV R142, R118 ;  /* 0x00000076008e7202 */ /* 0x000fe20000000f00 */
[----:B------:R-:W-:Y:S01]  /*6ec0*/  IMAD.MOV.U32 R141, RZ, RZ, R129 ;  /* 0x000000ffff8d7224 */ /* 0x000fe200078e0081 */
[----:B------:R-:W-:Y:S01]  /*6ed0*/  MOV R140, R128 ;  /* 0x00000080008c7202 */ /* 0x000fe20000000f00 */
[----:B------:R-:W-:Y:S01]  /*6ee0*/  IMAD.MOV.U32 R129, RZ, RZ, R121 ;  /* 0x000000ffff817224 */ /* 0x000fe200078e0079 */
[----:B------:R-:W-:-:S02]  /*6ef0*/  MOV R118, R209 ;  /* 0x000000d100767202 */ /* 0x000fc40000000f00 */
[----:B------:R-:W-:Y:S01]  /*6f00*/  MOV R128, R120 ;  /* 0x0000007800807202 */ /* 0x000fe20000000f00 */
[----:B------:R1:W5:Y:S01]  /*6f10*/  LDL.LU R209, [R1+0x3c] ;  /* 0x00003c0001d17983 */ /* 0x0003620000300800 */
[----:B------:R-:W-:Y:S01]  /*6f20*/  MOV R143, R112 ;  /* 0x00000070008f7202 */ /* 0x000fe20000000f00 */
[----:B------:R-:W-:Y:S01]  /*6f30*/  IMAD.MOV.U32 R121, RZ, RZ, R168 ;  /* 0x000000ffff797224 */ /* 0x000fe200078e00a8 */
[----:B------:R-:W-:Y:S01]  /*6f40*/  MOV R120, R169 ;  /* 0x000000a900787202 */ /* 0x000fe20000000f00 */
[----:B------:R1:W5:Y:S01]  /*6f50*/  LDL.LU R208, [R1+0x38] ;  /* 0x0000380001d07983 */ /* 0x0003620000300800 */
[----:B------:R-:W-:Y:S02]  /*6f60*/  MOV R112, R122 ;  /* 0x0000007a00707202 */ /* 0x000fe40000000f00 */
[----:B------:R-:W-:Y:S01]  /*6f70*/  MOV R122, R151 ;  /* 0x00000097007a7202 */ /* 0x000fe20000000f00 */
[----:B------:R1:W5:Y:S04]  /*6f80*/  LDL.LU R169, [R1+0x34] ;  /* 0x0000340001a97983 */ /* 0x0003680000300800 */
[----:B------:R1:W5:Y:S04]  /*6f90*/  LDL.LU R168, [R1+0x30] ;  /* 0x0000300001a87983 */ /* 0x0003680000300800 */
[----:B------:R1:W5:Y:S01]  /*6fa0*/  LDL.LU R151, [R1+0x2c] ;  /* 0x00002c0001977983 */ /* 0x0003620000300800 */
[C---:B---3--:R-:W-:Y:S08]  /*6fb0*/  HMMA.16816.F32 R100, R4.reuse, R28, R100 ;  /* 0x0000001c0464723c */ /* 0x048ff00000001864 */
[----:B------:R-:W-:Y:S01]  /*6fc0*/  HMMA.16816.F32 R104, R4, R30, R104 ;  /* 0x0000001e0468723c */ /* 0x000fe20000001868 */
[----:B------:R-:W3:Y:S01]  /*6fd0*/  LDSM.16.MT88.4 R28, [R206+0x13000] ;  /* 0x01300000ce1c783b */ /* 0x000ee20000004200 */
[----:B------:R-:W-:Y:S01]  /*6fe0*/  IMAD.MOV.U32 R198, RZ, RZ, R140 ;  /* 0x000000ffffc67224 */ /* 0x000fe200078e008c */
[----:B------:R-:W-:Y:S01]  /*6ff0*/  MOV R185, R113 ;  /* 0x0000007100b97202 */ /* 0x000fe20000000f00 */
[----:B------:R-:W-:Y:S01]  /*7000*/  IMAD.MOV.U32 R186, RZ, RZ, R112 ;  /* 0x000000ffffba7224 */ /* 0x000fe200078e0070 */
[----:B------:R-:W-:Y:S01]  /*7010*/  MOV R187, R115 ;  /* 0x0000007300bb7202 */ /* 0x000fe20000000f00 */
[----:B------:R-:W-:-:S02]  /*7020*/  IMAD.MOV.U32 R140, RZ, RZ, R114 ;  /* 0x000000ffff8c7224 */ /* 0x000fc400078e0072 */
[----:B------:R-:W-:Y:S01]  /*7030*/  HMMA.16816.F32 R108, R4, R20, R108 ;  /* 0x00000014046c723c */ /* 0x000fe2000000186c */
[----:B------:R-:W-:Y:S01]  /*7040*/  IMAD.MOV.U32 R196, RZ, RZ, R159 ;  /* 0x000000ffffc47224 */ /* 0x000fe200078e009f */
[----:B------:R-:W-:-:S06]  /*7050*/  MOV R199, R141 ;  /* 0x0000008d00c77202 */ /* 0x000fcc0000000f00 */
[C---:B------:R-:W-:Y:S01]  /*7060*/  HMMA.16816.F32 R112, R4.reuse, R22, R236 ;  /* 0x000000160470723c */ /* 0x040fe200000018ec */
[----:B------:R-:W4:Y:S07]  /*7070*/  LDSM.16.MT88.4 R20, [R205+0x15000] ;  /* 0x01500000cd14783b */ /* 0x000f2e0000004200 */
[----:B------:R-:W-:Y:S01]  /*7080*/  HMMA.16816.F32 R36, R4, R38, R24 ;  /* 0x000000260424723c */ /* 0x000fe20000001818 */
[----:B------:R-:W1:Y:S01]  /*7090*/  LDSM.16.MT88.4 R24, [R204+0x15000] ;  /* 0x01500000cc18783b */ /* 0x000e620000004200 */
[----:B------:R-:W-:Y:S01]  /*70a0*/  IMAD.MOV.U32 R162, RZ, RZ, R142 ;  /* 0x000000ffffa27224 */ /* 0x000fe200078e008e */
[----:B------:R-:W-:Y:S01]  /*70b0*/  MOV R141, R129 ;  /* 0x00000081008d7202 */ /* 0x000fe20000000f00 */
[----:B------:R-:W-:Y:S01]  /*70c0*/  IMAD.MOV.U32 R142, RZ, RZ, R128 ;  /* 0x000000ffff8e7224 */ /* 0x000fe200078e0080 */
[----:B------:R-:W-:Y:S01]  /*70d0*/  MOV R175, R131 ;  /* 0x0000008300af7202 */ /* 0x000fe20000000f00 */
[----:B------:R-:W-:-:S02]  /*70e0*/  IMAD.MOV.U32 R174, RZ, RZ, R130 ;  /* 0x000000ffffae7224 */ /* 0x000fc400078e0082 */
[----:B--2---:R-:W-:Y:S01]  /*70f0*/  HMMA.16816.F32 R124, R4, R12, R196 ;  /* 0x0000000c047c723c */ /* 0x004fe200000018c4 */
[----:B------:R-:W-:Y:S01]  /*7100*/  MOV R163, R150 ;  /* 0x0000009600a37202 */ /* 0x000fe20000000f00 */
[----:B------:R-:W-:Y:S01]  /*7110*/  IMAD.MOV.U32 R159, RZ, RZ, R116 ;  /* 0x000000ffff9f7224 */ /* 0x000fe200078e0074 */
[----:B------:R-:W-:Y:S01]  /*7120*/  MOV R150, R117 ;  /* 0x0000007500967202 */ /* 0x000fe20000000f00 */
[----:B------:R-:W-:-:S04]  /*7130*/  IMAD.MOV.U32 R158, RZ, RZ, R118 ;  /* 0x000000ffff9e7224 */ /* 0x000fc800078e0076 */
[C---:B------:R-:W-:Y:S01]  /*7140*/  HMMA.16816.F32 R128, R4.reuse, R14, R132 ;  /* 0x0000000e0480723c */ /* 0x040fe20000001884 */
[----:B------:R-:W2:Y:S01]  /*7150*/  LDSM.16.MT88.4 R12, [R206+0x15000] ;  /* 0x01500000ce0c783b */ /* 0x000ea20000004200 */
[----:B------:R-:W-:Y:S01]  /*7160*/  MOV R157, R119 ;  /* 0x00000077009d7202 */ /* 0x000fe20000000f00 */
[----:B------:R-:W-:Y:S01]  /*7170*/  IMAD.MOV.U32 R156, RZ, RZ, R120 ;  /* 0x000000ffff9c7224 */ /* 0x000fe200078e0078 */
[----:B------:R-:W-:Y:S01]  /*7180*/  MOV R0, R121 ;  /* 0x0000007900007202 */ /* 0x000fe20000000f00 */
[----:B------:R-:W-:Y:S01]  /*7190*/  IMAD.MOV.U32 R182, RZ, RZ, R122 ;  /* 0x000000ffffb67224 */ /* 0x000fe200078e007a */
[----:B------:R-:W-:Y:S02]  /*71a0*/  MOV R181, R123 ;  /* 0x0000007b00b57202 */ /* 0x000fe40000000f00 */
[C---:B------:R-:W-:Y:S08]  /*71b0*/  HMMA.16816.F32 R116, R4.reuse, R16, R192 ;  /* 0x000000100474723c */ /* 0x040ff000000018c0 */
[C---:B------:R-:W-:Y:S01]  /*71c0*/  HMMA.16816.F32 R120, R4.reuse, R18, R232 ;  /* 0x000000120478723c */ /* 0x040fe200000018e8 */
[----:B------:R-:W1:Y:S07]  /*71d0*/  LDSM.16.MT88.4 R16, [R207+0x15000] ;  /* 0x01500000cf10783b */ /* 0x000e6e0000004200 */
[C---:B------:R-:W-:Y:S08]  /*71e0*/  HMMA.16816.F32 R232, R4.reuse, R42, R200 ;  /* 0x0000002a04e8723c */ /* 0x040ff000000018c8 */
[C---:B---3--:R-:W-:Y:S08]  /*71f0*/  HMMA.16816.F32 R236, R4.reuse, R28, R188 ;  /* 0x0000001c04ec723c */ /* 0x048ff000000018bc */
[C---:B------:R-:W-:Y:S01]  /*7200*/  HMMA.16816.F32 R200, R4.reuse, R30, R176 ;  /* 0x0000001e04c8723c */ /* 0x040fe200000018b0 */
[----:B------:R-:W3:Y:S07]  /*7210*/  LDSM.16.MT88.4 R28, [R205+0x17000] ;  /* 0x01700000cd1c783b */ /* 0x000eee0000004200 */
[C---:B------:R-:W-:Y:S07]  /*7220*/  HMMA.16816.F32 R132, R4.reuse, R32, R244 ;  /* 0x000000200484723c */ /* 0x040fee00000018f4 */
[----:B------:R-:W-:Y:S01]  /*7230*/  MOV R245, R0 ;  /* 0x0000000000f57202 */ /* 0x000fe20000000f00 */
[----:B------:R-:W-:Y:S01]  /*7240*/  FFMA.FTZ R0, R231, c[0x0][0x23c], -R8 ;  /* 0x00008f00e7007a23 */ /* 0x000fe20000010808 */
[----:B----4-:R-:W-:Y:S01]  /*7250*/  HMMA.16816.F32 R192, R4, R20, R96 ;  /* 0x0000001404c0723c */ /* 0x010fe20000001860 */
[----:B------:R-:W-:-:S06]  /*7260*/  IMAD.MOV.U32 R43, RZ, RZ, R181 ;  /* 0x000000ffff2b7224 */ /* 0x000fcc00078e00b5 */
[----:B------:R-:W-:Y:S01]  /*7270*/  IMAD.MOV.U32 R99, RZ, RZ, R150 ;  /* 0x000000ffff637224 */ /* 0x000fe200078e0096 */
[----:B-1----:R-:W-:Y:S01]  /*7280*/  HMMA.16816.F32 R196, R4, R24, R164 ;  /* 0x0000001804c4723c */ /* 0x002fe200000018a4 */
[----:B------:R1:W-:Y:S06]  /*7290*/  MUFU.EX2 R150, R0 ;  /* 0x0000000000967308 */ /* 0x0003ec0000000800 */
[----:B------:R-:W-:Y:S01]  /*72a0*/  IMAD.MOV.U32 R164, RZ, RZ, R160 ;  /* 0x000000ffffa47224 */ /* 0x000fe200078e00a0 */
[----:B------:R-:W-:Y:S01]  /*72b0*/  MOV R165, R161 ;  /* 0x000000a100a57202 */ /* 0x000fe20000000f00 */
[----:B------:R-:W-:Y:S01]  /*72c0*/  IMAD.MOV.U32 R166, RZ, RZ, R162 ;  /* 0x000000ffffa67224 */ /* 0x000fe200078e00a2 */
[----:B------:R-:W-:-:S02]  /*72d0*/  MOV R167, R163 ;  /* 0x000000a300a77202 */ /* 0x000fc40000000f00 */
[----:B------:R-:W-:Y:S01]  /*72e0*/  HMMA.16816.F32 R160, R4, R26, R144 ;  /* 0x0000001a04a0723c */ /* 0x000fe20000001890 */
[----:B-1----:R-:W-:-:S06]  /*72f0*/  FFMA.FTZ R0, R245, c[0x0][0x23c], -R8 ;  /* 0x00008f00f5007a23 */ /* 0x002fcc0000010808 */
[----:B------:R-:W-:Y:S01]  /*7300*/  MOV R145, R185 ;  /* 0x000000b900917202 */ /* 0x000fe20000000f00 */
[----:B------:R1:W-:Y:S01]  /*7310*/  MUFU.EX2 R245, R0 ;  /* 0x0000000000f57308 */ /* 0x0003e20000000800 */
[C---:B------:R-:W-:Y:S03]  /*7320*/  HMMA.16816.F32 R240, R4.reuse, R40, R240 ;  /* 0x0000002804f0723c */ /* 0x040fe600000018f0 */
        /* <DEDUP_REMOVED lines=8> */
[----:B--2---:R-:W-:Y:S01]  /*73b0*/  HMMA.16816.F32 R176, R4, R12, R68 ;  /* 0x0000000c04b0723c */ /* 0x004fe20000001844 */
[----:B-1----:R-:W-:Y:S01]  /*73c0*/  FFMA.FTZ R0, R99, c[0x0][0x23c], -R8 ;  /* 0x00008f0063007a23 */ /* 0x002fe20000010808 */
[----:B------:R-:W-:Y:S01]  /*73d0*/  MOV R42, R182 ;  /* 0x000000b6002a7202 */ /* 0x000fe20000000f00 */
[----:B------:R-:W-:-:S05]  /*73e0*/  IMAD.MOV.U32 R144, RZ, RZ, R186 ;  /* 0x000000ffff907224 */ /* 0x000fca00078e00ba */
[C---:B------:R-:W-:Y:S01]  /*73f0*/  HMMA.16816.F32 R172, R4.reuse, R14, R64 ;  /* 0x0000000e04ac723c */ /* 0x040fe20000001840 */
[----:B------:R1:W-:Y:S01]  /*7400*/  MUFU.EX2 R149, R0 ;  /* 0x0000000000957308 */ /* 0x0003e20000000800 */
[----:B------:R-:W2:Y:S01]  /*7410*/  LDSM.16.MT88.4 R12, [R206+0x17000] ;  /* 0x01700000ce0c783b */ /* 0x000ea20000004200 */
[----:B------:R-:W-:Y:S02]  /*7420*/  MOV R147, R187 ;  /* 0x000000bb00937202 */ /* 0x000fe40000000f00 */
[----:B------:R-:W-:Y:S01]  /*7430*/  MOV R99, R146 ;  /* 0x0000009200637202 */ /* 0x000fe20000000f00 */
[----:B------:R-:W-:Y:S02]  /*7440*/  IMAD.MOV.U32 R146, RZ, RZ, R42 ;  /* 0x000000ffff927224 */ /* 0x000fe400078e002a */
[----:B------:R-:W-:Y:S01]  /*7450*/  HMMA.16816.F32 R188, R4, R22, R88 ;  /* 0x0000001604bc723c */ /* 0x000fe20000001858 */
[----:B------:R-:W-:Y:S01]  /*7460*/  IMAD.MOV.U32 R42, RZ, RZ, R142 ;  /* 0x000000ffff2a7224 */ /* 0x000fe200078e008e */
[----:B------:R-:W-:Y:S01]  /*7470*/  LDSM.16.MT88.4 R20, [R207+0x17000] ;  /* 0x01700000cf14783b */ /* 0x000fe20000004200 */
[----:B------:R-:W-:-:S02]  /*7480*/  IMAD.MOV.U32 R246, RZ, RZ, R183 ;  /* 0x000000fffff67224 */ /* 0x000fc400078e00b7 */
[----:B------:R-:W-:-:S03]  /*7490*/  IMAD.MOV.U32 R97, RZ, RZ, R10 ;  /* 0x000000ffff617224 */ /* 0x000fc600078e000a */
[C---:B------:R-:W-:Y:S01]  /*74a0*/  HMMA.16816.F32 R136, R4.reuse, R34, R136 ;  /* 0x000000220488723c */ /* 0x040fe20000001888 */
[----:B-1----:R-:W-:Y:S01]  /*74b0*/  FFMA.FTZ R0, R11, c[0x0][0x23c], -R8 ;  /* 0x00008f000b007a23 */ /* 0x002fe20000010808 */
[----:B------:R-:W-:Y:S01]  /*74c0*/  MOV R88, R157 ;  /* 0x0000009d00587202 */ /* 0x000fe20000000f00 */
[----:B------:R-:W-:Y:S01]  /*74d0*/  IMAD.MOV.U32 R89, RZ, RZ, R158 ;  /* 0x000000ffff597224 */ /* 0x000fe200078e009e */
[----:B------:R-:W1:Y:S01]  /*74e0*/  LDSM.16.MT88.4 R32, [R204+0x17000] ;  /* 0x01700000cc20783b */ /* 0x000e620000004200 */
[----:B------:R4:W1:Y:S03]  /*74f0*/  MUFU.EX2 R11, R0 ;  /* 0x00000000000b7308 */ /* 0x0008660000000800 */
[C---:B------:R-:W-:Y:S01]  /*7500*/  HMMA.16816.F32 R184, R4.reuse, R16, R76 ;  /* 0x0000001004b8723c */ /* 0x040fe2000000184c */
[----:B------:R-:W-:Y:S01]  /*7510*/  MOV R90, R159 ;  /* 0x0000009f005a7202 */ /* 0x000fe20000000f00 */
[----:B------:R-:W-:Y:S05]  /*7520*/  LDSM.16.MT88.4 R64, [R204+0x13800] ;  /* 0x01380000cc40783b */ /* 0x000fea0000004200 */
[----:B------:R-:W-:Y:S01]  /*7530*/  MOV R79, R144 ;  /* 0x00000090004f7202 */ /* 0x000fe20000000f00 */
[----:B------:R-:W-:Y:S01]  /*7540*/  HMMA.16816.F32 R180, R4, R18, R80 ;  /* 0x0000001204b4723c */ /* 0x000fe20000001850 */
[----:B------:R-:W-:-:S02]  /*7550*/  IMAD.MOV.U32 R144, RZ, RZ, R156 ;  /* 0x000000ffff907224 */ /* 0x000fc400078e009c */
[----:B------:R-:W1:Y:S01]  /*7560*/  LDSM.16.MT88.4 R156, [R204+0x11800] ;  /* 0x01180000cc9c783b */ /* 0x000e620000004200 */
[----:B----4-:R-:W-:-:S03]  /*7570*/  FFMA.FTZ R0, R143, c[0x0][0x23c], -R2 ;  /* 0x00008f008f007a23 */ /* 0x010fc60000010802 */
[----:B------:R-:W-:Y:S01]  /*7580*/  MOV R81, R88 ;  /* 0x0000005800517202 */ /* 0x000fe20000000f00 */
[----:B------:R-:W-:Y:S01]  /*7590*/  IMAD.MOV.U32 R82, RZ, RZ, R89 ;  /* 0x000000ffff527224 */ /* 0x000fe200078e0059 */
[----:B------:R4:W-:Y:S01]  /*75a0*/  MUFU.EX2 R10, R0 ;  /* 0x00000000000a7308 */ /* 0x0009e20000000800 */
[----:B------:R-:W-:Y:S01]  /*75b0*/  IMAD.MOV.U32 R78, RZ, RZ, R42 ;  /* 0x000000ffff4e7224 */ /* 0x000fe200078e002a */
[----:B------:R-:W-:Y:S01]  /*75c0*/  MOV R89, R41 ;  /* 0x0000002900597202 */ /* 0x000fe20000000f00 */
[----:B------:R-:W-:Y:S01]  /*75d0*/  IMAD.MOV.U32 R88, RZ, RZ, R40 ;  /* 0x000000ffff587224 */ /* 0x000fe200078e0028 */
[----:B---3--:R-:W-:Y:S01]  /*75e0*/  HMMA.16816.F32 R16, R4, R28, R52 ;  /* 0x0000001c0410723c */ /* 0x008fe20000001834 */
[----:B------:R-:W-:Y:S01]  /*75f0*/  MOV R83, R90 ;  /* 0x0000005a00537202 */ /* 0x000fe20000000f00 */
[----:B------:R-:W-:-:S06]  /*7600*/  IMAD.MOV.U32 R90, RZ, RZ, R9 ;  /* 0x000000ffff5a7224 */ /* 0x000fcc00078e0009 */
[----:B------:R-:W-:Y:S01]  /*7610*/  HMMA.16816.F32 R28, R4, R30, R48 ;  /* 0x0000001e041c723c */ /* 0x000fe20000001830 */
[----:B------:R-:W-:Y:S01]  /*7620*/  LDSM.16.MT88.4 R48, [R207+0x11800] ;  /* 0x01180000cf30783b */ /* 0x000fe20000004200 */
[----:B----4-:R-:W-:Y:S01]  /*7630*/  FFMA.FTZ R0, R79, c[0x0][0x23c], -R2 ;  /* 0x00008f004f007a23 */ /* 0x010fe20000010802 */
[----:B------:R-:W-:Y:S02]  /*7640*/  MOV R79, R43 ;  /* 0x0000002b004f7202 */ /* 0x000fe40000000f00 */
[----:B------:R-:W3:Y:S01]  /*7650*/  LDSM.16.MT88.4 R40, [R205+0x11800] ;  /* 0x01180000cd28783b */ /* 0x000ee20000004200 */
[----:B------:R4:W-:Y:S01]  /*7660*/  MUFU.EX2 R9, R0 ;  /* 0x0000000000097308 */ /* 0x0009e20000000800 */
[----:B------:R-:W-:Y:S01]  /*7670*/  MOV R231, R99 ;  /* 0x0000006300e77202 */ /* 0x000fe20000000f00 */
[----:B------:R-:W-:Y:S01]  /*7680*/  IMAD.MOV.U32 R99, RZ, RZ, R246 ;  /* 0x000000ffff637224 */ /* 0x000fe200078e00f6 */
[----:B------:R-:W-:Y:S01]  /*7690*/  MOV R96, R141 ;  /* 0x0000008d00607202 */ /* 0x000fe20000000f00 */
[----:B------:R-:W-:-:S02]  /*76a0*/  IMAD.MOV.U32 R91, RZ, RZ, R140 ;  /* 0x000000ffff5b7224 */ /* 0x000fc400078e008c */
[--C-:B----4-:R-:W-:Y:S02]  /*76b0*/  FFMA.FTZ R0, R97, c[0x0][0x23c], -R2.reuse ;  /* 0x00008f0061007a23 */ /* 0x110fe40000010802 */
[----:B------:R-:W-:Y:S02]  /*76c0*/  FFMA.FTZ R2, R98, c[0x0][0x23c], -R2 ;  /* 0x00008f0062027a23 */ /* 0x000fe40000010802 */
[----:B------:R4:W-:Y:S08]  /*76d0*/  MUFU.EX2 R8, R0 ;  /* 0x0000000000087308 */ /* 0x0009f00000000800 */
[----:B------:R3:W3:Y:S01]  /*76e0*/  MUFU.EX2 R246, R2 ;  /* 0x0000000200f67308 */ /* 0x0006e20000000800 */
[----:B------:R-:W-:Y:S01]  /*76f0*/  IMAD.MOV.U32 R76, RZ, RZ, R91 ;  /* 0x000000ffff4c7224 */ /* 0x000fe200078e005b */
[----:B------:R-:W-:Y:S01]  /*7700*/  MOV R77, R96 ;  /* 0x00000060004d7202 */ /* 0x000fe20000000f00 */
[----:B------:R-:W-:Y:S01]  /*7710*/  IMAD.MOV.U32 R91, RZ, RZ, R164 ;  /* 0x000000ffff5b7224 */ /* 0x000fe200078e00a4 */
[----:B------:R-:W-:Y:S01]  /*7720*/  MOV R96, R165 ;  /* 0x000000a500607202 */ /* 0x000fe20000000f00 */
[----:B------:R-:W-:Y:S01]  /*7730*/  IMAD.MOV.U32 R97, RZ, RZ, R166 ;  /* 0x000000ffff617224 */ /* 0x000fe200078e00a6 */
[----:B------:R-:W-:-:S02]  /*7740*/  MOV R98, R167 ;  /* 0x000000a700627202 */ /* 0x000fc40000000f00 */
[----:B--2---:R-:W-:Y:S01]  /*7750*/  HMMA.16816.F32 R164, R4, R12, R92 ;  /* 0x0000000c04a4723c */ /* 0x004fe2000000185c */
[----:B----4-:R-:W-:Y:S01]  /*7760*/  IMAD.MOV.U32 R0, RZ, RZ, R146 ;  /* 0x000000ffff007224 */ /* 0x010fe200078e0092 */
[----:B-1----:R-:W-:-:S06]  /*7770*/  F2FP.PACK_AB R146, R11, R149 ;  /* 0x000000950b92723e */ /* 0x002fcc00000000ff */
[----:B------:R-:W-:Y:S01]  /*7780*/  HMMA.16816.F32 R12, R4, R14, R84 ;  /* 0x0000000e040c723c */ /* 0x000fe20000001854 */
[----:B---3--:R-:W-:Y:S02]  /*7790*/  MOV R2, R147 ;  /* 0x0000009300027202 */ /* 0x008fe40000000f00 */
[----:B------:R-:W-:-:S04]  /*77a0*/  F2FP.PACK_AB R147, R246, R8 ;  /* 0x00000008f693723e */ /* 0x000fc800000000ff */
[----:B------:R-:W-:Y:S02]  /*77b0*/  MOV R85, R144 ;  /* 0x0000009000557202 */ /* 0x000fe40000000f00 */
[----:B------:R-:W-:Y:S02]  /*77c0*/  MOV R84, R145 ;  /* 0x0000009100547202 */ /* 0x000fe40000000f00 */
[----:B------:R-:W-:Y:S02]  /*77d0*/  F2FP.PACK_AB R144, R245, R150 ;  /* 0x00000096f590723e */ /* 0x000fe400000000ff */
[----:B------:R-:W-:Y:S01]  /*77e0*/  F2FP.PACK_AB R145, R9, R10 ;  /* 0x0000000a0991723e */ /* 0x000fe200000000ff */
[C---:B------:R-:W-:Y:S01]  /*77f0*/  HMMA.16816.F32 R24, R4.reuse, R32, R56 ;  /* 0x000000200418723c */ /* 0x040fe20000001838 */
[----:B------:R-:W-:Y:S01]  /*7800*/  MOV R95, R83 ;  /* 0x00000053005f7202 */ /* 0x000fe20000000f00 */
[----:B------:R-:W-:Y:S01]  /*7810*/  IMAD.MOV.U32 R86, RZ, RZ, R90 ;  /* 0x000000ffff567224 */ /* 0x000fe200078e005a */
[----:B------:R-:W-:Y:S01]  /*7820*/  MOV R87, R89 ;  /* 0x0000005900577202 */ /* 0x000fe20000000f00 */
[----:B------:R-:W-:Y:S04]  /*7830*/  LDSM.16.MT88.4 R56, [R206+0x11800] ;  /* 0x01180000ce38783b */ /* 0x000fe80000004200 */
[C---:B------:R-:W-:Y:S08]  /*7840*/  HMMA.16816.F32 R140, R4.reuse, R20, R44 ;  /* 0x00000014048c723c */ /* 0x040ff0000000182c */
[C---:B------:R-:W-:Y:S08]  /*7850*/  HMMA.16816.F32 R32, R4.reuse, R34, R60 ;  /* 0x000000220420723c */ /* 0x040ff0000000183c */
[----:B------:R-:W-:Y:S01]  /*7860*/  HMMA.16816.F32 R20, R4, R22, R72 ;  /* 0x000000160414723c */ /* 0x000fe20000001848 */
[----:B------:R-:W-:Y:S06]  /*7870*/  LDSM.16.MT88.4 R72, [R205+0x13800] ;  /* 0x01380000cd48783b */ /* 0x000fec0000004200 */
[----:B------:R-:W-:Y:S01]  /*7880*/  MOV R7, R81 ;  /* 0x0000005100077202 */ /* 0x000fe20000000f00 */
[----:B------:R-:W-:Y:S01]  /*7890*/  IMAD.MOV.U32 R6, RZ, RZ, R82 ;  /* 0x000000ffff067224 */ /* 0x000fe200078e0052 */
[----:B------:R-:W-:Y:S01]  /*78a0*/  HMMA.16816.F32 R152, R144, R156, R152 ;  /* 0x0000009c9098723c */ /* 0x000fe20000001898 */
[----:B------:R-:W1:Y:S01]  /*78b0*/  LDSM.16.MT88.4 R80, [R207+0x13800] ;  /* 0x01380000cf50783b */ /* 0x000e620000004200 */
[----:B------:R-:W-:-:S06]  /*78c0*/  IMAD.MOV.U32 R4, RZ, RZ, R88 ;  /* 0x000000ffff047224 */ /* 0x000fcc00078e0058 */
[C---:B------:R-:W-:Y:S08]  /*78d0*/  HMMA.16816.F32 R156, R144.reuse, R158, R36 ;  /* 0x0000009e909c723c */ /* 0x040ff00000001824 */
[C---:B------:R-:W-:Y:S07]  /*78e0*/  HMMA.16816.F32 R36, R144.reuse, R40, R100 ;  /* 0x000000289024723c */ /* 0x040fee0000001864 */
[----:B------:R-:W-:Y:S01]  /*78f0*/  MOV R100, R91 ;  /* 0x0000005b00647202 */ /* 0x000fe20000000f00 */
[----:B------:R-:W-:Y:S01]  /*7900*/  HMMA.16816.F32 R44, R144, R48, R108 ;  /* 0x00000030902c723c */ /* 0x000fe2000000186c */
[----:B------:R-:W2:Y:S01]  /*7910*/  LDSM.16.MT88.4 R88, [R206+0x13800] ;  /* 0x01380000ce58783b */ /* 0x000ea20000004200 */
[----:B------:R-:W-:Y:S01]  /*7920*/  IMAD.MOV.U32 R101, RZ, RZ, R96 ;  /* 0x000000ffff657224 */ /* 0x000fe200078e0060 */
[----:B------:R-:W-:-:S02]  /*7930*/  MOV R102, R97 ;  /* 0x0000006100667202 */ /* 0x000fc40000000f00 */
[----:B------:R-:W-:Y:S02]  /*7940*/  MOV R103, R98 ;  /* 0x0000006200677202 */ /* 0x000fe40000000f00 */
[----:B------:R-:W-:Y:S02]  /*7950*/  IMAD.MOV.U32 R111, RZ, RZ, R99 ;  /* 0x000000ffff6f7224 */ /* 0x000fe400078e0063 */
[----:B------:R-:W3:Y:S01]  /*7960*/  LDSM.16.MT88.4 R96, [R204+0x15800] ;  /* 0x01580000cc60783b */ /* 0x000ee20000004200 */
[----:B------:R-:W-:Y:S01]  /*7970*/  IMAD.MOV.U32 R94, RZ, RZ, R76 ;  /* 0x000000ffff5e7224 */ /* 0x000fe200078e004c */
[----:B------:R-:W-:Y:S01]  /*7980*/  MOV R93, R77 ;  /* 0x0000004d005d7202 */ /* 0x000fe20000000f00 */
[----:B------:R-:W-:Y:S01]  /*7990*/  IMAD.MOV.U32 R92, RZ, RZ, R78 ;  /* 0x000000ffff5c7224 */ /* 0x000fe200078e004e */
[----:B------:R-:W-:Y:S02]  /*79a0*/  MOV R5, R79 ;  /* 0x0000004f00057202 */ /* 0x000fe40000000f00 */
[C---:B-1----:R-:W-:Y:S07]  /*79b0*/  HMMA.16816.F32 R76, R144.reuse, R80, R240 ;  /* 0x00000050904c723c */ /* 0x042fee00000018f0 */
[----:B------:R-:W-:Y:S01]  /*79c0*/  MOV R240, R84 ;  /* 0x0000005400f07202 */ /* 0x000fe20000000f00 */
[----:B------:R-:W-:Y:S07]  /*79d0*/  HMMA.16816.F32 R80, R144, R82, R232 ;  /* 0x000000529050723c */ /* 0x000fee00000018e8 */
[----:B------:R-:W-:Y:S01]  /*79e0*/  MOV R232, R85 ;  /* 0x0000005500e87202 */ /* 0x000fe20000000f00 */
[----:B------:R-:W-:Y:S01]  /*79f0*/  IMAD.MOV.U32 R233, RZ, RZ, R86 ;  /* 0x000000ffffe97224 */ /* 0x000fe200078e0056 */
[----:B------:R-:W-:-:S02]  /*7a00*/  MOV R235, R87 ;  /* 0x0000005700eb7202 */ /* 0x000fc40000000f00 */
[C---:B--2---:R-:W-:Y:S08]  /*7a10*/  HMMA.16816.F32 R84, R144.reuse, R88, R236 ;  /* 0x000000589054723c */ /* 0x044ff000000018ec */
[----:B------:R-:W-:Y:S07]  /*7a20*/  HMMA.16816.F32 R88, R144, R90, R200 ;  /* 0x0000005a9058723c */ /* 0x000fee00000018c8 */
[----:B------:R-:W-:Y:S01]  /*7a30*/  IMAD.MOV.U32 R200, RZ, RZ, R92 ;  /* 0x000000ffffc87224 */ /* 0x000fe200078e005c */
[----:B------:R-:W-:Y:S01]  /*7a40*/  MOV R201, R93 ;  /* 0x0000005d00c97202 */ /* 0x000fe20000000f00 */
[----:B------:R-:W-:Y:S01]  /*7a50*/  IMAD.MOV.U32 R203, RZ, RZ, R95 ;  /* 0x000000ffffcb7224 */ /* 0x000fe200078e005f */
[----:B------:R-:W-:-:S02]  /*7a60*/  MOV R202, R94 ;  /* 0x0000005e00ca7202 */ /* 0x000fc40000000f00 */
[----:B---3--:R-:W-:Y:S07]  /*7a70*/  HMMA.16816.F32 R92, R144, R96, R196 ;  /* 0x00000060905c723c */ /* 0x008fee00000018c4 */
[----:B------:R-:W-:Y:S02]  /*7a80*/  MOV R198, R6 ;  /* 0x0000000600c67202 */ /* 0x000fe40000000f00 */
[----:B------:R-:W-:-:S03]  /*7a90*/  MOV R199, R7 ;  /* 0x0000000700c77202 */ /* 0x000fc60000000f00 */
[----:B------:R-:W-:Y:S02]  /*7aa0*/  FADD.FTZ R2, R2, R198 ;  /* 0x000000c602027221 */ /* 0x000fe40000010000 */
[----:B------:R-:W-:Y:S02]  /*7ab0*/  FADD.FTZ R0, R0, R199 ;  /* 0x000000c700007221 */ /* 0x000fe40000010000 */
[----:B------:R-:W-:Y:S02]  /*7ac0*/  FADD.FTZ R2, R200, R2 ;  /* 0x00000002c8027221 */ /* 0x000fe40000010000 */
[----:B------:R-:W-:Y:S01]  /*7ad0*/  FADD.FTZ R0, R201, R0 ;  /* 0x00000000c9007221 */ /* 0x000fe20000010000 */
[----:B------:R-:W-:Y:S01]  /*7ae0*/  MOV R236, R102 ;  /* 0x0000006600ec7202 */ /* 0x000fe20000000f00 */
[----:B------:R-:W-:Y:S01]  /*7af0*/  IMAD.MOV.U32 R237, RZ, RZ, R103 ;  /* 0x000000ffffed7224 */ /* 0x000fe200078e0067 */
[----:B------:R-:W-:Y:S01]  /*7b00*/  HMMA.16816.F32 R52, R144, R56, R116 ;  /* 0x000000389034723c */ /* 0x000fe20000001874 */
[----:B------:R-:W-:-:S02]  /*7b10*/  FADD.FTZ R2, R202, R2 ;  /* 0x00000002ca027221 */ /* 0x000fc40000010000 */
[----:B------:R-:W-:Y:S01]  /*7b20*/  FADD.FTZ R0, R203, R0 ;  /* 0x00000000cb007221 */ /* 0x000fe20000010000 */
[----:B------:R-:W-:Y:S01]  /*7b30*/  MOV R238, R4 ;  /* 0x0000000400ee7202 */ /* 0x000fe20000000f00 */
[----:B------:R-:W-:Y:S01]  /*7b40*/  FADD.FTZ R2, R236, R2 ;  /* 0x00000002ec027221 */ /* 0x000fe20000010000 */
[----:B------:R-:W-:Y:S02]  /*7b50*/  MOV R239, R5 ;  /* 0x0000000500ef7202 */ /* 0x000fe40000000f00 */
[----:B------:R-:W-:Y:S01]  /*7b60*/  HMMA.16816.F32 R60, R144, R64, R124 ;  /* 0x00000040903c723c */ /* 0x000fe2000000187c */
[----:B------:R-:W-:Y:S01]  /*7b70*/  LDSM.16.MT88.4 R4, [R206+0x17800] ;  /* 0x01780000ce04783b */ /* 0x000fe20000004200 */
[----:B------:R-:W-:-:S06]  /*7b80*/  FADD.FTZ R0, R237, R0 ;  /* 0x00000000ed007221 */ /* 0x000fcc0000010000 */
[----:B------:R-:W-:Y:S01]  /*7b90*/  HMMA.16816.F32 R68, R144, R72, R132 ;  /* 0x000000489044723c */ /* 0x000fe20000001884 */
[----:B------:R-:W-:-:S07]  /*7ba0*/  FADD.FTZ R2, R238, R2 ;  /* 0x00000002ee027221 */ /* 0x000fce0000010000 */
[----:B------:R-:W-:Y:S01]  /*7bb0*/  HMMA.16816.F32 R40, R144, R42, R104 ;  /* 0x0000002a9028723c */ /* 0x000fe20000001868 */
[----:B------:R-:W1:Y:S01]  /*7bc0*/  LDSM.16.MT88.4 R104, [R205+0x15800] ;  /* 0x01580000cd68783b */ /* 0x000e620000004200 */
[----:B------:R-:W-:-:S06]  /*7bd0*/  FADD.FTZ R0, R239, R0 ;  /* 0x00000000ef007221 */ /* 0x000fcc0000010000 */
[C---:B------:R-:W-:Y:S01]  /*7be0*/  HMMA.16816.F32 R48, R144.reuse, R50, R112 ;  /* 0x000000329030723c */ /* 0x040fe20000001870 */
[----:B------:R-:W2:Y:S07]  /*7bf0*/  LDSM.16.MT88.4 R112, [R207+0x15800] ;  /* 0x01580000cf70783b */ /* 0x000eae0000004200 */
[C---:B------:R-:W-:Y:S01]  /*7c00*/  HMMA.16816.F32 R56, R144.reuse, R58, R120 ;  /* 0x0000003a9038723c */ /* 0x040fe20000001878 */
[----:B------:R-:W3:Y:S07]  /*7c10*/  LDSM.16.MT88.4 R120, [R206+0x15800] ;  /* 0x01580000ce78783b */ /* 0x000eee0000004200 */
[C---:B------:R-:W-:Y:S01]  /*7c20*/  HMMA.16816.F32 R64, R144.reuse, R66, R128 ;  /* 0x000000429040723c */ /* 0x040fe20000001880 */
[----:B------:R-:W4:Y:S07]  /*7c30*/  LDSM.16.MT88.4 R128, [R204+0x17800] ;  /* 0x01780000cc80783b */ /* 0x000f2e0000004200 */
[C---:B------:R-:W-:Y:S01]  /*7c40*/  HMMA.16816.F32 R72, R144.reuse, R74, R136 ;  /* 0x0000004a9048723c */ /* 0x040fe20000001888 */
[----:B------:R-:W1:Y:S07]  /*7c50*/  LDSM.16.MT88.4 R136, [R205+0x17800] ;  /* 0x01780000cd88783b */ /* 0x000e6e0000004200 */
[----:B------:R-:W-:Y:S01]  /*7c60*/  HMMA.16816.F32 R96, R144, R98, R160 ;  /* 0x000000629060723c */ /* 0x000fe200000018a0 */
[----:B------:R-:W2:Y:S01]  /*7c70*/  LDSM.16.MT88.4 R160, [R207+0x17800] ;  /* 0x01780000cfa0783b */ /* 0x000ea20000004200 */
[----:B------:R-:W-:-:S02]  /*7c80*/  FADD.FTZ R2, R232, R2 ;  /* 0x00000002e8027221 */ /* 0x000fc40000010000 */
[----:B------:R-:W-:Y:S01]  /*7c90*/  FADD.FTZ R0, R233, R0 ;  /* 0x00000000e9007221 */ /* 0x000fe20000010000 */
[----:B------:R-:W-:Y:S01]  /*7ca0*/  MOV R242, R100 ;  /* 0x0000006400f27202 */ /* 0x000fe20000000f00 */
[----:B------:R-:W-:Y:S02]  /*7cb0*/  IMAD.MOV.U32 R241, RZ, RZ, R101 ;  /* 0x000000fffff17224 */ /* 0x000fe400078e0065 */
[----:B------:R-:W-:Y:S02]  /*7cc0*/  FADD.FTZ R2, R235, R2 ;  /* 0x00000002eb027221 */ /* 0x000fe40000010000 */
[----:B------:R-:W-:Y:S01]  /*7cd0*/  FADD.FTZ R0, R240, R0 ;  /* 0x00000000f0007221 */ /* 0x000fe20000010000 */
[----:B------:R-:W-:Y:S01]  /*7ce0*/  MOV R243, R111 ;  /* 0x0000006f00f37202 */ /* 0x000fe20000000f00 */
[----:B------:R-:W-:Y:S02]  /*7cf0*/  FADD.FTZ R2, R241, R2 ;  /* 0x00000002f1027221 */ /* 0x000fe40000010000 */
        /* <DEDUP_REMOVED lines=10> */
[----:B------:R-:W-:Y:S01]  /*7da0*/  FADD.FTZ R0, R9, R0 ;  /* 0x0000000009007221 */ /* 0x000fe20000010000 */
[----:B-1----:R-:W-:Y:S01]  /*7db0*/  HMMA.16816.F32 R100, R144, R104, R192 ;  /* 0x000000689064723c */ /* 0x002fe200000018c0 */
[----:B------:R-:W-:Y:S02]  /*7dc0*/  FADD.FTZ R245, R149, R245 ;  /* 0x000000f595f57221 */ /* 0x000fe40000010000 */
[----:B------:R-:W-:-:S05]  /*7dd0*/  FADD.FTZ R0, R8, R0 ;  /* 0x0000000008007221 */ /* 0x000fca0000010000 */
[----:B--2---:R-:W-:Y:S01]  /*7de0*/  HMMA.16816.F32 R108, R144, R112, R184 ;  /* 0x00000070906c723c */ /* 0x004fe200000018b8 */
[----:B------:R-:W-:Y:S02]  /*7df0*/  FADD.FTZ R245, R11, R245 ;  /* 0x000000f50bf57221 */ /* 0x000fe40000010000 */
[----:B------:R-:W-:-:S05]  /*7e00*/  FADD.FTZ R246, R246, R0 ;  /* 0x00000000f6f67221 */ /* 0x000fca0000010000 */
[C---:B---3--:R-:W-:Y:S08]  /*7e10*/  HMMA.16816.F32 R116, R144.reuse, R120, R176 ;  /* 0x000000789074723c */ /* 0x048ff000000018b0 */
        /* <DEDUP_REMOVED lines=12> */
[----:B------:R-:W2:Y:S01]  /*7ee0*/  LDL.LU R247, [R1+0x28] ;  /* 0x0000280001f77983 */ /* 0x000ea20000300800 */
[--C-:B------:R-:W-:Y:S01]  /*7ef0*/  SHF.R.S32.HI R5, RZ, 0x1f, R248.reuse ;  /* 0x0000001fff057819 */ /* 0x100fe200000114f8 */
[----:B------:R-:W-:Y:S01]  /*7f00*/  IMAD.U32 R6, RZ, RZ, UR8 ;  /* 0x00000008ff067e24 */ /* 0x000fe2000f8e00ff */
[----:B------:R-:W-:Y:S01]  /*7f10*/  ULDC.64 UR6, c[0x0][0x1a0] ;  /* 0x0000680000067ab9 */ /* 0x000fe20000000a00 */
[----:B------:R-:W3:Y:S01]  /*7f20*/  LDL R241, [R1] ;  /* 0x0000000001f17983 */ /* 0x000ee20000100800 */
[----:B------:R-:W-:-:S02]  /*7f30*/  IMAD.MOV.U32 R4, RZ, RZ, R248 ;  /* 0x000000ffff047224 */ /* 0x000fc400078e00f8 */
[----:B------:R-:W-:Y:S01]  /*7f40*/  IMAD.U32 R0, RZ, RZ, UR8 ;  /* 0x00000008ff007e24 */ /* 0x000fe2000f8e00ff */
[----:B------:R-:W4:Y:S01]  /*7f50*/  LDL R231, [R1+0x4] ;  /* 0x0000040001e77983 */ /* 0x000f220000100800 */
[--C-:B------:R-:W-:Y:S01]  /*7f60*/  IMAD.WIDE.U32 R6, R6, c[0x0][0x1b0], R4.reuse ;  /* 0x00006c0006067a25 */ /* 0x100fe200078e0004 */
[----:B------:R-:W-:Y:S02]  /*7f70*/  UIADD3 UR8, UR15, 0x3f, URZ ;  /* 0x0000003f0f087890 */ /* 0x000fe4000fffe03f */
[----:B------:R-:W1:Y:S01]  /*7f80*/  S2R R244, SR_TID.X ;  /* 0x0000000000f47919 */ /* 0x000e620000002100 */
[----:B------:R-:W-:Y:S01]  /*7f90*/  IMAD.WIDE.U32 R4, R0, c[0x0][0x1b8], R4 ;  /* 0x00006e0000047a25 */ /* 0x000fe200078e0004 */
[----:B------:R-:W-:Y:S01]  /*7fa0*/  IADD3 R243, P1, R6, UR12, RZ ;  /* 0x0000000c06f37c10 */ /* 0x000fe2000ff3e0ff */
[----:B------:R-:W-:Y:S02]  /*7fb0*/  USHF.R.S32.HI UR9, URZ, 0x1f, UR8 ;  /* 0x0000001f3f097899 */ /* 0x000fe40008011408 */
[----:B------:R-:W-:Y:S01]  /*7fc0*/  IMAD.U32 R2, RZ, RZ, UR10 ;  /* 0x0000000aff027e24 */ /* 0x000fe2000f8e00ff */
[----:B------:R-:W-:Y:S01]  /*7fd0*/  IADD3 R233, P0, R4, UR24, RZ ;  /* 0x0000001804e97c10 */ /* 0x000fe2000ff1e0ff */
[----:B------:R-:W-:Y:S01]  /*7fe0*/  IMAD.U32 R0, RZ, RZ, UR21 ;  /* 0x00000015ff007e24 */ /* 0x000fe2000f8e00ff */
[----:B-----5:R-:W-:Y:S01]  /*7ff0*/  SHF.R.S32.HI R235, RZ, 0x1f, R168 ;  /* 0x0000001fffeb7819 */ /* 0x020fe200000114a8 */
[----:B------:R-:W-:Y:S01]  /*8000*/  ULEA.HI UR9, UR9, UR8, URZ, 0x6 ;  /* 0x0000000809097291 */ /* 0x000fe2000f8f303f */
[----:B------:R-:W-:Y:S01]  /*8010*/  IADD3.X R2, R2, UR25, R7, P1, !PT ;  /* 0x0000001902027c10 */ /* 0x000fe20008ffe407 */
[----:B------:R-:W-:Y:S01]  /*8020*/  IMAD.MOV.U32 R150, RZ, RZ, R3 ;  /* 0x000000ffff967224 */ /* 0x000fe200078e0003 */
[----:B------:R-:W-:Y:S01]  /*8030*/  IADD3.X R4, R0, UR26, R5, P0, !PT ;  /* 0x0000001a00047c10 */ /* 0x000fe200087fe405 */
[----:B------:R-:W-:Y:S01]  /*8040*/  IMAD.U32 R0, RZ, RZ, UR15 ;  /* 0x0000000fff007e24 */ /* 0x000fe2000f8e00ff */
[C---:B------:R-:W-:Y:S01]  /*8050*/  LEA R242, P0, R233.reuse, c[0x0][0x170], 0x1 ;  /* 0x00005c00e9f27a11 */ /* 0x040fe200078008ff */
[----:B------:R-:W-:Y:S01]  /*8060*/  IMAD.MOV.U32 R149, RZ, RZ, R148 ;  /* 0x000000ffff957224 */ /* 0x000fe200078e0094 */
[----:B------:R-:W-:Y:S01]  /*8070*/  IADD3 R240, P2, R168, 0x10, RZ ;  /* 0x00000010a8f07810 */ /* 0x000fe20007f5e0ff */
[----:B------:R-:W-:Y:S01]  /*8080*/  IMAD.MOV.U32 R234, RZ, RZ, R168 ;  /* 0x000000ffffea7224 */ /* 0x000fe200078e00a8 */
[----:B------:R-:W-:Y:S01]  /*8090*/  LEA.HI.X R233, R233, c[0x0][0x174], R4, 0x1, P0 ;  /* 0x00005d00e9e97a11 */ /* 0x000fe200000f0c04 */
[----:B------:R-:W-:-:S02]  /*80a0*/  USHF.L.U64.HI UR5, UR6, 0x4, UR7 ;  /* 0x0000000406057899 */ /* 0x000fc40008010207 */
[----:B------:R-:W-:Y:S01]  /*80b0*/  UMOV UR20, URZ ;  /* 0x0000003f00147c82 */ /* 0x000fe20008000000 */
[----:B-1----:R-:W-:Y:S01]  /*80c0*/  LOP3.LUT R8, R244, 0x3, RZ, 0xc0, !PT ;  /* 0x00000003f4087812 */ /* 0x002fe200078ec0ff */
[----:B------:R-:W-:Y:S01]  /*80d0*/  USHF.L.U32 UR10, UR6, 0x4, URZ ;  /* 0x00000004060a7899 */ /* 0x000fe2000800063f */
[C---:B------:R-:W-:Y:S01]  /*80e0*/  LEA R244, P1, R243.reuse, c[0x0][0x168], 0x1 ;  /* 0x00005a00f3f47a11 */ /* 0x040fe200078208ff */
[----:B------:R-:W-:Y:S01]  /*80f0*/  ULEA.HI.SX32 UR12, UR9, 0xfffffffe, 0x1a ;  /* 0xfffffffe090c7891 */ /* 0x000fe2000f8fd23f */
[C---:B------:R-:W-:Y:S01]  /*8100*/  IADD3 R236, P0, R168.reuse, 0x30, RZ ;  /* 0x00000030a8ec7810 */ /* 0x040fe20007f1e0ff */
[----:B------:R-:W-:Y:S01]  /*8110*/  ULEA.HI.SX32 UR14, UR9, 0xfffffffd, 0x1a ;  /* 0xfffffffd090e7891 */ /* 0x000fe2000f8fd23f */
[----:B------:R-:W-:Y:S02]  /*8120*/  LEA.HI.X R243, R243, c[0x0][0x16c], R2, 0x1, P1 ;  /* 0x00005b00f3f37a11 */ /* 0x000fe400008f0c02 */
[----:B------:R-:W-:Y:S01]  /*8130*/  IADD3 R238, P1, R168, 0x20, RZ ;  /* 0x00000020a8ee7810 */ /* 0x000fe20007f3e0ff */
[----:B------:R-:W-:Y:S01]  /*8140*/  IMAD.X R237, RZ, RZ, R235, P0 ;  /* 0x000000ffffed7224 */ /* 0x000fe200000e06eb */
[----:B------:R-:W-:-:S02]  /*8150*/  ISETP.GE.AND P6, PT, R248, c[0x0][0x220], PT ;  /* 0x00008800f8007a0c */ /* 0x000fc40003fc6270 */
[----:B------:R-:W-:Y:S01]  /*8160*/  ISETP.GE.AND P4, PT, R252, c[0x0][0x220], PT ;  /* 0x00008800fc007a0c */ /* 0x000fe20003f86270 */
[----:B------:R-:W-:Y:S02]  /*8170*/  IMAD.X R239, RZ, RZ, R235, P1 ;  /* 0x000000ffffef7224 */ /* 0x000fe400008e06eb */
[----:B--2---:R-:W-:Y:S01]  /*8180*/  IMAD R8, R8, -0x2, R247 ;  /* 0xfffffffe08087824 */ /* 0x004fe200078e02f7 */
[----:B---3--:R-:W-:Y:S01]  /*8190*/  ISETP.GE.AND P5, PT, R241, c[0x0][0x220], PT ;  /* 0x00008800f1007a0c */ /* 0x008fe20003fa6270 */
[----:B------:R-:W-:-:S03]  /*81a0*/  IMAD.X R241, RZ, RZ, R235, P2 ;  /* 0x000000fffff17224 */ /* 0x000fc600010e06eb */
[----:B------:R-:W-:Y:S02]  /*81b0*/  IADD3 R247, R0, -UR16, R8 ;  /* 0x8000001000f77c10 */ /* 0x000fe4000fffe008 */
[----:B----4-:R-:W-:Y:S01]  /*81c0*/  ISETP.GE.AND P3, PT, R231, c[0x0][0x220], PT ;  /* 0x00008800e7007a0c */ /* 0x010fe20003f66270 */
[----:B------:R-:W-:Y:S05]  /*81d0*/  BRA `(.L_x_113) ;  /* 0x000006d000007947 */ /* 0x000fea0003800000 */
.L_x_115:
        /* <DEDUP_REMOVED lines=109> */
.L_x_113:
[----:B------:R-:W2:Y:S01]  /*88b0*/  LDL.64 R16, [R1+0x8] ;  /* 0x0000080001107983 */ /* 0x000ea20000100a00 */
[----:B------:R-:W-:Y:S01]  /*88c0*/  UIADD3 UR18, UR12, -UR20, URZ ;  /* 0x800000140c127290 */ /* 0x000fe2000fffe03f */
[----:B------:R-:W-:Y:S04]  /*88d0*/  DEPBAR.LE SB0, 0x0 ;  /* 0x000080000000791a */ /* 0x000fe80000000000 */
[----:B------:R-:W3:Y:S01]  /*88e0*/  LDL R14, [R1+0x18] ;  /* 0x00001800010e7983 */ /* 0x000ee20000100800 */
[----:B------:R-:W-:Y:S01]  /*88f0*/  IMAD.U32 R8, RZ, RZ, UR18 ;  /* 0x00000012ff087e24 */ /* 0x000fe2000f8e00ff */
[----:B------:R-:W-:Y:S01]  /*8900*/  USHF.R.S32.HI UR8, URZ, 0x1f, UR18 ;  /* 0x0000001f3f087899 */ /* 0x000fe20008011412 */
[----:B------:R-:W-:Y:S01]  /*8910*/  IMAD.U32 R6, RZ, RZ, UR18 ;  /* 0x00000012ff067e24 */ /* 0x000fe2000f8e00ff */
[----:B------:R-:W-:Y:S01]  /*8920*/  UIMAD.WIDE.U32 UR24, UR18, UR6, URZ ;  /* 0x00000006121872a5 */ /* 0x000fe2000f8e003f */
[----:B------:R-:W-:Y:S01]  /*8930*/  IMAD.U32 R2, RZ, RZ, UR18 ;  /* 0x00000012ff027e24 */ /* 0x000fe2000f8e00ff */
[----:B------:R-:W-:Y:S01]  /*8940*/  UIMAD UR8, UR8, UR6, URZ ;  /* 0x00000006080872a4 */ /* 0x000fe2000f8e023f */
[----:B------:R-:W-:Y:S01]  /*8950*/  IMAD.U32 R0, RZ, RZ, UR18 ;  /* 0x00000012ff007e24 */ /* 0x000fe2000f8e00ff */
[----:B------:R-:W-:Y:S01]  /*8960*/  LEA R8, P2, R8, R234, 0x6 ;  /* 0x000000ea08087211 */ /* 0x000fe200078430ff */
[----:B------:R-:W-:Y:S01]  /*8970*/  BAR.SYNC.DEFER_BLOCKING 0x0 ;  /* 0x0000000000007b1d */ /* 0x000fe20000010000 */
[----:B------:R-:W-:Y:S01]  /*8980*/  LEA R6, P1, R6, R240, 0x6 ;  /* 0x000000f006067211 */ /* 0x000fe200078230ff */
[----:B------:R-:W-:Y:S01]  /*8990*/  UIMAD UR8, UR18, UR7, UR8 ;  /* 0x00000007120872a4 */ /* 0x000fe2000f8e0208 */
[----:B------:R-:W-:Y:S01]  /*89a0*/  LEA.HI.X.SX32 R9, R2, R235, 0x6, P2 ;  /* 0x000000eb02097211 */ /* 0x000fe200010f36ff */
[----:B------:R-:W-:Y:S01]  /*89b0*/  IMAD.U32 R10, RZ, RZ, UR24 ;  /* 0x00000018ff0a7e24 */ /* 0x000fe2000f8e00ff */
[----:B------:R-:W-:Y:S01]  /*89c0*/  LEA.HI.X.SX32 R7, R0, R241, 0x6, P1 ;  /* 0x000000f100077211 */ /* 0x000fe200008f36ff */
[----:B------:R-:W-:Y:S01]  /*89d0*/  UIADD3 UR8, UR25, UR8, URZ ;  /* 0x0000000819087290 */ /* 0x000fe2000fffe03f */
[----:B------:R-:W-:Y:S02]  /*89e0*/  IMAD.U32 R3, RZ, RZ, UR18 ;  /* 0x00000012ff037e24 */ /* 0x000fe4000f8e00ff */
[----:B------:R-:W-:Y:S02]  /*89f0*/  IMAD R0, R9, c[0x0][0x1a0], RZ ;  /* 0x0000680009007a24 */ /* 0x000fe400078e02ff */
[----:B------:R-:W-:Y:S01]  /*8a00*/  IMAD R7, R7, c[0x0][0x1a0], RZ ;  /* 0x0000680007077a24 */ /* 0x000fe200078e02ff */
[----:B------:R-:W-:Y:S01]  /*8a10*/  LEA R2, P1, R3, R236, 0x6 ;  /* 0x000000ec03027211 */ /* 0x000fe200078230ff */
[----:B------:R-:W-:Y:S02]  /*8a20*/  IMAD.U32 R11, RZ, RZ, UR25 ;  /* 0x00000019ff0b7e24 */ /* 0x000fe4000f8e00ff */
[----:B------:R-:W-:Y:S02]  /*8a30*/  IMAD.U32 R13, RZ, RZ, UR18 ;  /* 0x00000012ff0d7e24 */ /* 0x000fe4000f8e00ff */
[C---:B------:R-:W-:Y:S02]  /*8a40*/  IMAD R0, R8.reuse, c[0x0][0x1a4], R0 ;  /* 0x0000690008007a24 */ /* 0x040fe400078e0200 */
[----:B------:R-:W-:Y:S01]  /*8a50*/  IMAD.WIDE.U32 R18, R8, c[0x0][0x1a0], RZ ;  /* 0x0000680008127a25 */ /* 0x000fe200078e00ff */
[----:B------:R-:W-:Y:S03]  /*8a60*/  LEA.HI.X.SX32 R3, R13, R237, 0x6, P1 ;  /* 0x000000ed0d037211 */ /* 0x000fe600008f36ff */
[----:B------:R-:W-:Y:S01]  /*8a70*/  IMAD R7, R6, c[0x0][0x1a4], R7 ;  /* 0x0000690006077a24 */ /* 0x000fe200078e0207 */
[----:B------:R-:W-:Y:S01]  /*8a80*/  @P6 STS.128 [R230+0x10000], RZ ;  /* 0x010000ffe6006388 */ /* 0x000fe20000000c00 */
[----:B------:R-:W-:Y:S01]  /*8a90*/  IMAD.U32 R12, RZ, RZ, UR8 ;  /* 0x00000008ff0c7e24 */ /* 0x000fe2000f8e00ff */
[----:B------:R-:W-:Y:S01]  /*8aa0*/  UIADD3 UR8, UR14, -UR20, URZ ;  /* 0x800000140e087290 */ /* 0x000fe2000fffe03f */
[----:B------:R-:W-:Y:S02]  /*8ab0*/  IMAD.IADD R0, R19, 0x1, R0 ;  /* 0x0000000113007824 */ /* 0x000fe400078e0200 */
[----:B------:R-:W-:Y:S02]  /*8ac0*/  IMAD.U32 R4, RZ, RZ, UR18 ;  /* 0x00000012ff047e24 */ /* 0x000fe4000f8e00ff */
[----:B------:R-:W-:Y:S02]  /*8ad0*/  IMAD.U32 R5, RZ, RZ, UR18 ;  /* 0x00000012ff057e24 */ /* 0x000fe4000f8e00ff */
        /* <DEDUP_REMOVED lines=9> */
[----:B------:R-:W-:Y:S04]  /*8b70*/  IMAD.WIDE.U32 R16, R6, c[0x0][0x1a0], RZ ;  /* 0x0000680006107a25 */ /* 0x000fe800078e00ff */
[----:B------:R-:W-:Y:S01]  /*8b80*/  IMAD.IADD R7, R17, 0x1, R7 ;  /* 0x0000000111077824 */ /* 0x000fe200078e0207 */
[----:B------:R-:W-:Y:S02]  /*8b90*/  LEA R6, P1, R16, R242, 0x1 ;  /* 0x000000f210067211 */ /* 0x000fe400078208ff */
[----:B---3--:R-:W-:Y:S01]  /*8ba0*/  LEA.HI.X R12, R10, R14, R12, 0x6, P2 ;  /* 0x0000000e0a0c7211 */ /* 0x008fe200010f340c */
[----:B------:R-:W-:Y:S01]  /*8bb0*/  IMAD.WIDE.U32 R14, R4, c[0x0][0x1a0], RZ ;  /* 0x00006800040e7a25 */ /* 0x000fe200078e00ff */
[-C--:B------:R-:W-:Y:S02]  /*8bc0*/  LEA R8, P2, R18, R242.reuse, 0x1 ;  /* 0x000000f212087211 */ /* 0x080fe400078408ff */
[-C--:B------:R-:W-:Y:S01]  /*8bd0*/  LEA.HI.X R7, R16, R233.reuse, R7, 0x1, P1 ;  /* 0x000000e910077211 */ /* 0x080fe200008f0c07 */
[----:B------:R-:W-:Y:S01]  /*8be0*/  IMAD.IADD R5, R15, 0x1, R5 ;  /* 0x000000010f057824 */ /* 0x000fe200078e0205 */
[-C--:B------:R-:W-:Y:S02]  /*8bf0*/  LEA.HI.X R9, R18, R233.reuse, R0, 0x1, P2 ;  /* 0x000000e912097211 */ /* 0x080fe400010f0c00 */
[C---:B------:R-:W-:Y:S02]  /*8c00*/  @!P6 LEA R16, P2, R11.reuse, c[0x0][0x170], 0x1 ;  /* 0x00005c000b10ea11 */ /* 0x040fe400078408ff */
[CC--:B------:R-:W-:Y:S02]  /*8c10*/  LEA R4, P0, R14.reuse, R242.reuse, 0x1 ;  /* 0x000000f20e047211 */ /* 0x0c0fe400078008ff */
[C---:B------:R-:W-:Y:S02]  /*8c20*/  @!P6 LEA.HI.X R17, R11.reuse, c[0x0][0x174], R12, 0x1, P2 ;  /* 0x00005d000b11ea11 */ /* 0x040fe400010f0c0c */
[----:B------:R-:W-:Y:S02]  /*8c30*/  IADD3 R10, P1, R11, UR10, RZ ;  /* 0x0000000a0b0a7c10 */ /* 0x000fe4000ff3e0ff */
[-C--:B------:R-:W-:Y:S01]  /*8c40*/  LEA.HI.X R5, R14, R233.reuse, R5, 0x1, P0 ;  /* 0x000000e90e057211 */ /* 0x080fe200000f0c05 */
[----:B------:R-:W-:Y:S01]  /*8c50*/  @!PT LDS RZ, [RZ] ;  /* 0x00000000fffff984 */ /* 0x000fe20000000800 */
[----:B------:R-:W-:Y:S01]  /*8c60*/  @!PT LDS RZ, [RZ] ;  /* 0x00000000fffff984 */ /* 0x000fe20000000800 */
[----:B------:R-:W-:Y:S01]  /*8c70*/  @!PT LDS RZ, [RZ] ;  /* 0x00000000fffff984 */ /* 0x000fe20000000800 */
[----:B------:R1:W-:Y:S01]  /*8c80*/  @!P6 LDGSTS.E.BYPASS.LTC128B.128 [R230+0x10000], [R16.64] ;  /* 0x1000000010e6efae */ /* 0x0003e2000b901d56 */
[----:B------:R-:W-:Y:S02]  /*8c90*/  @!P6 LEA R14, P2, R10, c[0x0][0x170], 0x1 ;  /* 0x00005c000a0eea11 */ /* 0x000fe400078408ff */
[----:B------:R-:W-:Y:S01]  /*8ca0*/  IADD3.X R11, R12, UR5, RZ, P1, !PT ;  /* 0x000000050c0b7c10 */ /* 0x000fe20008ffe4ff */
[----:B------:R-:W-:Y:S01]  /*8cb0*/  @P5 STS.128 [R230+0x12000], RZ ;  /* 0x012000ffe6005388 */ /* 0x000fe20000000c00 */
[----:B------:R-:W-:Y:S02]  /*8cc0*/  LEA R2, P0, R20, R242, 0x1 ;  /* 0x000000f214027211 */ /* 0x000fe400078008ff */
[----:B------:R-:W-:Y:S01]  /*8cd0*/  @!P6 LEA.HI.X R15, R10, c[0x0][0x174], R11, 0x1, P2 ;  /* 0x00005d000a0fea11 */ /* 0x000fe200010f0c0b */
[----:B------:R-:W-:Y:S01]  /*8ce0*/  @!PT LDS RZ, [RZ] ;  /* 0x00000000fffff984 */ /* 0x000fe20000000800 */
[----:B------:R-:W-:Y:S01]  /*8cf0*/  @!PT LDS RZ, [RZ] ;  /* 0x00000000fffff984 */ /* 0x000fe20000000800 */
[----:B------:R-:W-:Y:S01]  /*8d00*/  @!PT LDS RZ, [RZ] ;  /* 0x00000000fffff984 */ /* 0x000fe20000000800 */
[----:B------:R2:W-:Y:S01]  /*8d10*/  @!P5 LDGSTS.E.BYPASS.LTC128B.128 [R230+0x12000], [R8.64+0x80] ;  /* 0x1200008008e6dfae */ /* 0x0005e2000b901d56 */
[----:B------:R-:W-:Y:S02]  /*8d20*/  LEA.HI.X R3, R20, R233, R3, 0x1, P0 ;  /* 0x000000e914037211 */ /* 0x000fe400000f0c03 */
[----:B------:R-:W-:Y:S01]  /*8d30*/  IADD3 R0, P0, R10, UR10, RZ ;  /* 0x0000000a0a007c10 */ /* 0x000fe2000ff1e0ff */
[----:B------:R-:W-:Y:S03]  /*8d40*/  @P4 STS.128 [R230+0x14000], RZ ;  /* 0x014000ffe6004388 */ /* 0x000fe60000000c00 */
[C---:B------:R-:W-:Y:S01]  /*8d50*/  @!P6 LEA R12, P2, R0.reuse, c[0x0][0x170], 0x1 ;  /* 0x00005c00000cea11 */ /* 0x040fe200078408ff */
[----:B------:R-:W-:Y:S01]  /*8d60*/  @!PT LDS RZ, [RZ] ;  /* 0x00000000fffff984 */ /* 0x000fe20000000800 */
[----:B------:R-:W-:Y:S01]  /*8d70*/  @!PT LDS RZ, [RZ] ;  /* 0x00000000fffff984 */ /* 0x000fe20000000800 */
[----:B------:R-:W-:Y:S01]  /*8d80*/  @!PT LDS RZ, [RZ] ;  /* 0x00000000fffff984 */ /* 0x000fe20000000800 */
[----:B------:R2:W-:Y:S01]  /*8d90*/  @!P4 LDGSTS.E.BYPASS.LTC128B.128 [R230+0x14000], [R8.64+0x100] ;  /* 0x1400010008e6cfae */ /* 0x0005e2000b901d56 */
[----:B------:R-:W-:Y:S02]  /*8da0*/  IADD3.X R11, R11, UR5, RZ, P0, !PT ;  /* 0x000000050b0b7c10 */ /* 0x000fe400087fe4ff */
[C---:B------:R-:W-:Y:S01]  /*8db0*/  IADD3 R18, P1, R0.reuse, UR10, RZ ;  /* 0x0000000a00127c10 */ /* 0x040fe2000ff3e0ff */
[----:B------:R-:W-:Y:S01]  /*8dc0*/  @P3 STS.128 [R230+0x16000], RZ ;  /* 0x016000ffe6003388 */ /* 0x000fe20000000c00 */
[----:B------:R-:W-:Y:S01]  /*8dd0*/  @!P6 LEA.HI.X R13, R0, c[0x0][0x174], R11, 0x1, P2 ;  /* 0x00005d00000dea11 */ /* 0x000fe200010f0c0b */
[----:B------:R-:W-:Y:S01]  /*8de0*/  IMAD.U32 R0, RZ, RZ, UR8 ;  /* 0x00000008ff007e24 */ /* 0x000fe2000f8e00ff */
[----:B------:R-:W-:Y:S01]  /*8df0*/  IADD3.X R19, R11, UR5, RZ, P1, !PT ;  /* 0x000000050b137c10 */ /* 0x000fe20008ffe4ff */
[----:B------:R-:W-:Y:S01]  /*8e00*/  @!PT LDS RZ, [RZ] ;  /* 0x00000000fffff984 */ /* 0x000fe20000000800 */
[----:B------:R-:W-:Y:S01]  /*8e10*/  @!PT LDS RZ, [RZ] ;  /* 0x00000000fffff984 */ /* 0x000fe20000000800 */
[----:B------:R-:W-:Y:S01]  /*8e20*/  @!PT LDS RZ, [RZ] ;  /* 0x00000000fffff984 */ /* 0x000fe20000000800 */
[----:B------:R2:W-:Y:S01]  /*8e30*/  @!P3 LDGSTS.E.BYPASS.LTC128B.128 [R230+0x16000], [R8.64+0x180] ;  /* 0x1600018008e6bfae */ /* 0x0005e2000b901d56 */
[C---:B------:R-:W-:Y:S03]  /*8e40*/  @!P6 LEA R10, P0, R18.reuse, c[0x0][0x170], 0x1 ;  /* 0x00005c00120aea11 */ /* 0x040fe600078008ff */
[----:B------:R-:W-:Y:S01]  /*8e50*/  @P6 STS.128 [R230+0x10800], RZ ;  /* 0x010800ffe6006388 */ /* 0x000fe20000000c00 */
[----:B------:R-:W-:Y:S03]  /*8e60*/  @!P6 LEA.HI.X R11, R18, c[0x0][0x174], R19, 0x1, P0 ;  /* 0x00005d00120bea11 */ /* 0x000fe600000f0c13 */
        /* <DEDUP_REMOVED lines=304> */
.L_x_114:
[----:B------:R-:W-:Y:S01]  /*a170*/  MOV R0, UR18 ;  /* 0x0000001200007c02 */ /* 0x000fe20008000f00 */
[----:B------:R-:W-:Y:S04]  /*a180*/  UIADD3 UR20, UR20, 0x1, URZ ;  /* 0x0000000114147890 */ /* 0x000fe8000fffe03f */
[----:B------:R-:W-:Y:S05]  /*a190*/  IMAD R0, R0, -0x40, R247 ;  /* 0xffffffc000007824 */ /* 0x000fea00078e02f7 */
[C---:B-1----:R-:W-:Y:S02]  /*a1a0*/  IADD3 R3, R0.reuse, 0x8, RZ ;  /* 0x0000000800037810 */ /* 0x042fe40007ffe0ff */
[C---:B------:R-:W-:Y:S02]  /*a1b0*/  IADD3 R2, R0.reuse, 0x7, RZ ;  /* 0x0000000700027810 */ /* 0x040fe40007ffe0ff */
[----:B------:R-:W-:Y:S02]  /*a1c0*/  ISETP.GE.AND P1, PT, R3, RZ, PT ;  /* 0x000000ff0300720c */ /* 0x000fe40003f26270 */
[C---:B------:R-:W-:Y:S02]  /*a1d0*/  IADD3 R169, R0.reuse, -0x1, RZ ;  /* 0xffffffff00a97810 */ /* 0x040fe40007ffe0ff */
[C---:B------:R-:W-:Y:S02]  /*a1e0*/  IADD3 R168, R0.reuse, -0x8, RZ ;  /* 0xfffffff800a87810 */ /* 0x040fe40007ffe0ff */
[----:B------:R-:W-:Y:S02]  /*a1f0*/  ISETP.GE.AND P2, PT, R169, RZ, PT ;  /* 0x000000ffa900720c */ /* 0x000fe40003f46270 */
[C---:B------:R-:W-:Y:S02]  /*a200*/  IADD3 R148, R0.reuse, -0x9, RZ ;  /* 0xfffffff700947810 */ /* 0x040fe40007ffe0ff */
[C---:B------:R-:W-:Y:S02]  /*a210*/  IADD3 R171, R0.reuse, -0x10, RZ ;  /* 0xfffffff000ab7810 */ /* 0x040fe40007ffe0ff */
[C---:B------:R-:W-:Y:S02]  /*a220*/  IADD3 R170, R0.reuse, -0x11, RZ ;  /* 0xffffffef00aa7810 */ /* 0x040fe40007ffe0ff */
[----:B------:R-:W-:Y:S02]  /*a230*/  @!P1 IADD3 R3, -R0, -0x8, RZ ;  /* 0xfffffff800039810 */ /* 0x000fe40007ffe1ff */
[----:B------:R-:W-:Y:S02]  /*a240*/  ISETP.GE.AND P1, PT, R2, RZ, PT ;  /* 0x000000ff0200720c */ /* 0x000fe40003f26270 */
[C---:B------:R-:W-:Y:S01]  /*a250*/  IADD3 R175, R0.reuse, -0x18, RZ ;  /* 0xffffffe800af7810 */ /* 0x040fe20007ffe0ff */
[----:B------:R1:W-:Y:S01]  /*a260*/  I2F R180, R3 ;  /* 0x0000000300b47306 */ /* 0x0003e20000201400 */
[----:B------:R-:W-:Y:S02]  /*a270*/  @!P2 IADD3 R169, -R0, 0x1, RZ ;  /* 0x0000000100a9a810 */ /* 0x000fe40007ffe1ff */
[----:B------:R-:W-:Y:S02]  /*a280*/  ISETP.GE.AND P2, PT, R168, RZ, PT ;  /* 0x000000ffa800720c */ /* 0x000fe40003f46270 */
[C---:B------:R-:W-:Y:S02]  /*a290*/  IADD3 R174, R0.reuse, -0x19, RZ ;  /* 0xffffffe700ae7810 */ /* 0x040fe40007ffe0ff */
[C---:B------:R-:W-:Y:S02]  /*a2a0*/  IADD3 R173, R0.reuse, -0x20, RZ ;  /* 0xffffffe000ad7810 */ /* 0x040fe40007ffe0ff */
[C---:B------:R-:W-:Y:S01]  /*a2b0*/  IADD3 R172, R0.reuse, -0x21, RZ ;  /* 0xffffffdf00ac7810 */ /* 0x040fe20007ffe0ff */
[----:B------:R2:W-:Y:S01]  /*a2c0*/  I2F R178, R169 ;  /* 0x000000a900b27306 */ /* 0x0005e20000201400 */
[----:B------:R-:W-:Y:S02]  /*a2d0*/  @!P1 IADD3 R2, -R0, -0x7, RZ ;  /* 0xfffffff900029810 */ /* 0x000fe40007ffe1ff */
[----:B------:R-:W-:Y:S02]  /*a2e0*/  ISETP.GE.AND P1, PT, R148, RZ, PT ;  /* 0x000000ff9400720c */ /* 0x000fe40003f26270 */
[----:B------:R-:W-:Y:S02]  /*a2f0*/  IABS R182, R0 ;  /* 0x0000000000b67213 */ /* 0x000fe40000000000 */
[C---:B------:R-:W-:Y:S02]  /*a300*/  @!P2 IADD3 R168, -R0.reuse, 0x8, RZ ;  /* 0x0000000800a8a810 */ /* 0x040fe40007ffe1ff */
[----:B------:R-:W-:Y:S01]  /*a310*/  ISETP.GE.AND P2, PT, R171, RZ, PT ;  /* 0x000000ffab00720c */ /* 0x000fe20003f46270 */
[----:B------:R3:W-:Y:S01]  /*a320*/  I2F R181, R2 ;  /* 0x0000000200b57306 */ /* 0x0007e20000201400 */
[C---:B-1----:R-:W-:Y:S05]  /*a330*/  IADD3 R3, R0.reuse, -0x30, RZ ;  /* 0xffffffd000037810 */ /* 0x042fea0007ffe0ff */
[----:B------:R-:W-:Y:S02]  /*a340*/  @!P1 IADD3 R148, -R0, 0x9, RZ ;  /* 0x0000000900949810 */ /* 0x000fe40007ffe1ff */
[----:B------:R-:W-:Y:S02]  /*a350*/  ISETP.GE.AND P1, PT, R170, RZ, PT ;  /* 0x000000ffaa00720c */ /* 0x000fe40003f26270 */
[----:B------:R1:W-:Y:S02]  /*a360*/  I2F R179, R168 ;  /* 0x000000a800b37306 */ /* 0x0003e40000201400 */
[C---:B------:R-:W-:Y:S02]  /*a370*/  @!P2 IADD3 R171, -R0.reuse, 0x10, RZ ;  /* 0x0000001000aba810 */ /* 0x040fe40007ffe1ff */
[----:B------:R-:W-:Y:S02]  /*a380*/  ISETP.GE.AND P2, PT, R175, RZ, PT ;  /* 0x000000ffaf00720c */ /* 0x000fe40003f46270 */
[C---:B--2---:R-:W-:Y:S04]  /*a390*/  IADD3 R169, R0.reuse, -0x39, RZ ;  /* 0xffffffc700a97810 */ /* 0x044fe80007ffe0ff */
[----:B------:R2:W-:Y:S01]  /*a3a0*/  I2F R177, R148 ;  /* 0x0000009400b17306 */ /* 0x0005e20000201400 */
[----:B------:R-:W-:Y:S02]  /*a3b0*/  @!P1 IADD3 R170, -R0, 0x11, RZ ;  /* 0x0000001100aa9810 */ /* 0x000fe40007ffe1ff */
[----:B------:R-:W-:Y:S02]  /*a3c0*/  ISETP.GE.AND P1, PT, R174, RZ, PT ;  /* 0x000000ffae00720c */ /* 0x000fe40003f26270 */
[C---:B---3--:R-:W-:Y:S02]  /*a3d0*/  IADD3 R2, R0.reuse, -0x31, RZ ;  /* 0xffffffcf00027810 */ /* 0x048fe40007ffe0ff */
[C---:B------:R-:W-:Y:S02]  /*a3e0*/  @!P2 IADD3 R175, -R0.reuse, 0x18, RZ ;  /* 0x0000001800afa810 */ /* 0x040fe40007ffe1ff */
[----:B------:R-:W-:Y:S01]  /*a3f0*/  ISETP.GE.AND P2, PT, R173, RZ, PT ;  /* 0x000000ffad00720c */ /* 0x000fe20003f46270 */
[----:B------:R-:W-:Y:S01]  /*a400*/  I2F R176, R171 ;  /* 0x000000ab00b07306 */ /* 0x000fe20000201400 */
[C---:B-1----:R-:W-:Y:S05]  /*a410*/  IADD3 R168, R0.reuse, -0x28, RZ ;  /* 0xffffffd800a87810 */ /* 0x042fea0007ffe0ff */
[----:B------:R-:W-:Y:S02]  /*a420*/  @!P1 IADD3 R174, -R0, 0x19, RZ ;  /* 0x0000001900ae9810 */ /* 0x000fe40007ffe1ff */
[----:B------:R-:W-:Y:S02]  /*a430*/  ISETP.GE.AND P1, PT, R172, RZ, PT ;  /* 0x000000ffac00720c */ /* 0x000fe40003f26270 */
[----:B------:R1:W-:Y:S02]  /*a440*/  I2F R171, R170 ;  /* 0x000000aa00ab7306 */ /* 0x0003e40000201400 */
[C---:B------:R-:W-:Y:S02]  /*a450*/  @!P2 IADD3 R173, -R0.reuse, 0x20, RZ ;  /* 0x0000002000ada810 */ /* 0x040fe40007ffe1ff */
[----:B--2---:R-:W-:Y:S02]  /*a460*/  IADD3 R148, R0, -0x29, RZ ;  /* 0xffffffd700947810 */ /* 0x004fe40007ffe0ff */
[----:B------:R-:W-:Y:S04]  /*a470*/  ISETP.GE.AND P2, PT, R168, RZ, PT ;  /* 0x000000ffa800720c */ /* 0x000fe80003f46270 */
[----:B------:R-:W-:Y:S01]  /*a480*/  I2F R182, R182 ;  /* 0x000000b600b67306 */ /* 0x000fe20000201400 */
[----:B------:R-:W-:Y:S02]  /*a490*/  @!P1 IADD3 R172, -R0, 0x21, RZ ;  /* 0x0000002100ac9810 */ /* 0x000fe40007ffe1ff */
[----:B------:R-:W-:Y:S06]  /*a4a0*/  ISETP.GE.AND P1, PT, R148, RZ, PT ;  /* 0x000000ff9400720c */ /* 0x000fec0003f26270 */
[C---:B------:R-:W-:Y:S01]  /*a4b0*/  @!P2 IADD3 R168, -R0.reuse, 0x28, RZ ;  /* 0x0000002800a8a810 */ /* 0x040fe20007ffe1ff */
[----:B------:R-:W-:Y:S01]  /*a4c0*/  I2F R175, R175 ;  /* 0x000000af00af7306 */ /* 0x000fe20000201400 */
[----:B------:R-:W-:Y:S02]  /*a4d0*/  ISETP.GE.AND P2, PT, R3, RZ, PT ;  /* 0x000000ff0300720c */ /* 0x000fe40003f46270 */
[C---:B-1----:R-:W-:Y:S03]  /*a4e0*/  IADD3 R170, R0.reuse, -0x38, RZ ;  /* 0xffffffc800aa7810 */ /* 0x042fe60007ffe0ff */
[----:B------:R-:W-:Y:S02]  /*a4f0*/  @!P1 IADD3 R148, -R0, 0x29, RZ ;  /* 0x0000002900949810 */ /* 0x000fe40007ffe1ff */
[----:B------:R-:W-:Y:S02]  /*a500*/  ISETP.GE.AND P1, PT, R2, RZ, PT ;  /* 0x000000ff0200720c */ /* 0x000fe40003f26270 */
[----:B------:R-:W-:Y:S04]  /*a510*/  I2F R174, R174 ;  /* 0x000000ae00ae7306 */ /* 0x000fe80000201400 */
[----:B------:R-:W-:Y:S02]  /*a520*/  @!P2 IADD3 R3, -R0, 0x30, RZ ;  /* 0x000000300003a810 */ /* 0x000fe40007ffe1ff */
[----:B------:R-:W-:Y:S04]  /*a530*/  ISETP.GE.AND P2, PT, R170, RZ, PT ;  /* 0x000000ffaa00720c */ /* 0x000fe80003f46270 */
[----:B------:R-:W-:Y:S01]  /*a540*/  I2F R173, R173 ;  /* 0x000000ad00ad7306 */ /* 0x000fe20000201400 */
[C---:B------:R-:W-:Y:S02]  /*a550*/  @!P1 IADD3 R2, -R0.reuse, 0x31, RZ ;  /* 0x0000003100029810 */ /* 0x040fe40007ffe1ff */
[----:B------:R-:W-:Y:S06]  /*a560*/  ISETP.GE.AND P1, PT, R169, RZ, PT ;  /* 0x000000ffa900720c */ /* 0x000fec0003f26270 */
[C---:B------:R-:W-:Y:S01]  /*a570*/  @!P2 IADD3 R170, -R0.reuse, 0x38, RZ ;  /* 0x0000003800aaa810 */ /* 0x040fe20007ffe1ff */
[----:B------:R-:W-:Y:S06]  /*a580*/  I2F R172, R172 ;  /* 0x000000ac00ac7306 */ /* 0x000fec0000201400 */
[----:B------:R-:W-:Y:S04]  /*a590*/  @!P1 IADD3 R169, -R0, 0x39, RZ ;  /* 0x0000003900a99810 */ /* 0x000fe80007ffe1ff */
[----:B------:R-:W-:Y:S10]  /*a5a0*/  I2F R168, R168 ;  /* 0x000000a800a87306 */ /* 0x000ff40000201400 */
[----:B------:R-:W-:Y:S10]  /*a5b0*/  I2F R148, R148 ;  /* 0x0000009400947306 */ /* 0x000ff40000201400 */
[----:B------:R-:W1:Y:S02]  /*a5c0*/  I2F R3, R3 ;  /* 0x0000000300037306 */ /* 0x000e640000201400 */
[----:B-1----:R-:W-:Y:S02]  /*a5d0*/  FFMA.FTZ R28, R3, -UR4, R28 ;  /* 0x80000004031c7c23 */ /* 0x002fe4000801001c */
[----:B------:R-:W-:Y:S02]  /*a5e0*/  FFMA.FTZ R4, R182, -UR4, R4 ;  /* 0x80000004b6047c23 */ /* 0x000fe40008010004 */
[----:B------:R-:W-:Y:S02]  /*a5f0*/  FFMA.FTZ R5, R178, -UR4, R5 ;  /* 0x80000004b2057c23 */ /* 0x000fe40008010005 */
[----:B------:R-:W-:Y:S01]  /*a600*/  FFMA.FTZ R8, R179, -UR4, R8 ;  /* 0x80000004b3087c23 */ /* 0x000fe20008010008 */
[----:B------:R-:W-:Y:S01]  /*a610*/  FMNMX.FTZ R0, R4, R149, !PT ;  /* 0x0000009504007209 */ /* 0x000fe20007810000 */
[----:B------:R-:W-:Y:S02]  /*a620*/  FFMA.FTZ R11, R178, -UR4, R11 ;  /* 0x80000004b20b7c23 */ /* 0x000fe4000801000b */
[----:B------:R-:W-:Y:S01]  /*a630*/  FFMA.FTZ R9, R177, -UR4, R9 ;  /* 0x80000004b1097c23 */ /* 0x000fe20008010009 */
[----:B------:R-:W-:Y:S01]  /*a640*/  FMNMX.FTZ R178, R5, R0, !PT ;  /* 0x0000000005b27209 */ /* 0x000fe20007810000 */
[----:B------:R-:W-:Y:S01]  /*a650*/  FFMA.FTZ R12, R176, -UR4, R12 ;  /* 0x80000004b00c7c23 */ /* 0x000fe2000801000c */
[----:B------:R1:W2:Y:S01]  /*a660*/  I2F R0, R2 ;  /* 0x0000000200007306 */ /* 0x0002a20000201400 */
[----:B------:R-:W-:Y:S01]  /*a670*/  FFMA.FTZ R15, R177, -UR4, R15 ;  /* 0x80000004b10f7c23 */ /* 0x000fe2000801000f */
[----:B------:R-:W-:Y:S01]  /*a680*/  FMNMX.FTZ R178, R8, R178, !PT ;  /* 0x000000b208b27209 */ /* 0x000fe20007810000 */
[----:B------:R-:W-:Y:S02]  /*a690*/  FFMA.FTZ R6, R180, -UR4, R6 ;  /* 0x80000004b4067c23 */ /* 0x000fe40008010006 */
[----:B------:R-:W-:Y:S01]  /*a6a0*/  FFMA.FTZ R13, R171, -UR4, R13 ;  /* 0x80000004ab0d7c23 */ /* 0x000fe2000801000d */
[----:B------:R-:W-:Y:S01]  /*a6b0*/  FMNMX.FTZ R178, R9, R178, !PT ;  /* 0x000000b209b27209 */ /* 0x000fe20007810000 */
[----:B------:R-:W-:Y:S02]  /*a6c0*/  FFMA.FTZ R19, R171, -UR4, R19 ;  /* 0x80000004ab137c23 */ /* 0x000fe40008010013 */
[----:B------:R-:W-:Y:S01]  /*a6d0*/  FFMA.FTZ R7, R181, -UR4, R7 ;  /* 0x80000004b5077c23 */ /* 0x000fe20008010007 */
[----:B------:R-:W-:Y:S01]  /*a6e0*/  FMNMX.FTZ R177, R12, R178, !PT ;  /* 0x000000b20cb17209 */ /* 0x000fe20007810000 */
[----:B------:R-:W3:Y:S01]  /*a6f0*/  I2F R171, R169 ;  /* 0x000000a900ab7306 */ /* 0x000ee20000201400 */
[----:B------:R-:W-:Y:S02]  /*a700*/  FFMA.FTZ R10, R182, -UR4, R10 ;  /* 0x80000004b60a7c23 */ /* 0x000fe4000801000a */
[----:B------:R-:W-:Y:S01]  /*a710*/  FFMA.FTZ R16, R175, -UR4, R16 ;  /* 0x80000004af107c23 */ /* 0x000fe20008010010 */
[----:B------:R-:W-:Y:S01]  /*a720*/  LDSM.16.MT88.4 R180, [R205+0x14800] ;  /* 0x01480000cdb4783b */ /* 0x000fe20000004200 */
[----:B------:R-:W-:Y:S02]  /*a730*/  FFMA.FTZ R14, R179, -UR4, R14 ;  /* 0x80000004b30e7c23 */ /* 0x000fe4000801000e */
[----:B------:R-:W-:Y:S02]  /*a740*/  FFMA.FTZ R17, R174, -UR4, R17 ;  /* 0x80000004ae117c23 */ /* 0x000fe40008010011 */
[----:B------:R-:W-:Y:S01]  /*a750*/  FFMA.FTZ R20, R173, -UR4, R20 ;  /* 0x80000004ad147c23 */ /* 0x000fe20008010014 */
[----:B------:R-:W4:Y:S01]  /*a760*/  I2F R178, R170 ;  /* 0x000000aa00b27306 */ /* 0x000f220000201400 */
[----:B------:R-:W-:Y:S01]  /*a770*/  FFMA.FTZ R18, R176, -UR4, R18 ;  /* 0x80000004b0127c23 */ /* 0x000fe20008010012 */
[----:B-1----:R-:W-:Y:S01]  /*a780*/  FMNMX.FTZ R2, R6, R150, !PT ;  /* 0x0000009606027209 */ /* 0x002fe20007810000 */
[----:B------:R-:W-:Y:S02]  /*a790*/  FFMA.FTZ R21, R172, -UR4, R21 ;  /* 0x80000004ac157c23 */ /* 0x000fe40008010015 */
        /* <DEDUP_REMOVED lines=8> */
[----:B--2---:R-:W-:Y:S02]  /*a820*/  FFMA.FTZ R29, R0, -UR4, R29 ;  /* 0x80000004001d7c23 */ /* 0x004fe4000801001d */
[----:B------:R-:W-:Y:S01]  /*a830*/  FFMA.FTZ R27, R172, -UR4, R27 ;  /* 0x80000004ac1b7c23 */ /* 0x000fe2000801001b */
[----:B------:R-:W-:Y:S01]  /*a840*/  FMNMX.FTZ R2, R14, R2, !PT ;  /* 0x000000020e027209 */ /* 0x000fe20007810000 */
[----:B------:R-:W-:Y:S01]  /*a850*/  FFMA.FTZ R30, R168, -UR4, R30 ;  /* 0x80000004a81e7c23 */ /* 0x000fe2000801001e */
[----:B------:R-:W-:Y:S01]  /*a860*/  LDSM.16.MT88.4 R172, [R205+0x10000] ;  /* 0x01000000cdac783b */ /* 0x000fe20000004200 */
[----:B---3--:R-:W-:Y:S01]  /*a870*/  FFMA.FTZ R33, R171, -UR4, R33 ;  /* 0x80000004ab217c23 */ /* 0x008fe20008010021 */
[----:B------:R-:W-:Y:S01]  /*a880*/  FMNMX.FTZ R2, R15, R2, !PT ;  /* 0x000000020f027209 */ /* 0x000fe20007810000 */
[----:B----4-:R-:W-:Y:S01]  /*a890*/  FFMA.FTZ R32, R178, -UR4, R32 ;  /* 0x80000004b2207c23 */ /* 0x010fe20008010020 */
[----:B------:R-:W-:Y:S01]  /*a8a0*/  FMNMX.FTZ R170, R13, R177, !PT ;  /* 0x000000b10daa7209 */ /* 0x000fe20007810000 */
[----:B------:R-:W-:Y:S01]  /*a8b0*/  FFMA.FTZ R31, R148, -UR4, R31 ;  /* 0x80000004941f7c23 */ /* 0x000fe2000801001f */
[----:B------:R-:W-:Y:S01]  /*a8c0*/  FMNMX.FTZ R2, R18, R2, !PT ;  /* 0x0000000212027209 */ /* 0x000fe20007810000 */
[----:B------:R-:W-:Y:S01]  /*a8d0*/  FFMA.FTZ R34, R3, -UR4, R34 ;  /* 0x8000000403227c23 */ /* 0x000fe20008010022 */
[----:B------:R-:W-:Y:S01]  /*a8e0*/  FMNMX.FTZ R170, R16, R170, !PT ;  /* 0x000000aa10aa7209 */ /* 0x000fe20007810000 */
[----:B------:R-:W-:Y:S01]  /*a8f0*/  FFMA.FTZ R35, R0, -UR4, R35 ;  /* 0x8000000400237c23 */ /* 0x000fe20008010023 */
        /* <DEDUP_REMOVED lines=19> */
[----:B------:R-:W1:Y:S08]  /*aa30*/  SHFL.BFLY PT, R2, R0, 0x2, 0x1f ;  /* 0x0c401f0000027f89 */ /* 0x000e7000000e0000 */
[----:B------:R-:W2:Y:S01]  /*aa40*/  SHFL.BFLY PT, R3, R148, 0x2, 0x1f ;  /* 0x0c401f0094037f89 */ /* 0x000ea200000e0000 */
[----:B-1----:R-:W-:Y:S02]  /*aa50*/  FMNMX.FTZ R0, R0, R2, !PT ;  /* 0x0000000200007209 */ /* 0x002fe40007810000 */
[----:B--2---:R-:W-:Y:S05]  /*aa60*/  FMNMX.FTZ R148, R148, R3, !PT ;  /* 0x0000000394947209 */ /* 0x004fea0007810000 */
        /* <DEDUP_REMOVED lines=58> */
[C---:B------:R-:W-:Y:S01]  /*ae10*/  FMUL.FTZ R48, R2.reuse, R48 ;  /* 0x0000003002307220 */ /* 0x040fe20000410000 */
[----:B------:R4:W-:Y:S01]  /*ae20*/  MUFU.EX2 R201, R6 ;  /* 0x0000000600c97308 */ /* 0x0009e20000000800 */
[----:B------:R-:W-:Y:S02]  /*ae30*/  FMUL.FTZ R49, R2, R49 ;  /* 0x0000003102317220 */ /* 0x000fe40000410000 */
[C---:B------:R-:W-:Y:S02]  /*ae40*/  FMUL.FTZ R50, R0.reuse, R50 ;  /* 0x0000003200327220 */ /* 0x040fe40000410000 */
[C---:B--2---:R-:W-:Y:S02]  /*ae50*/  FMUL.FTZ R11, R0.reuse, R159 ;  /* 0x0000009f000b7220 */ /* 0x044fe40000410000 */
[----:B------:R-:W2:Y:S01]  /*ae60*/  LDSM.16.MT88.4 R156, [R206+0x10000] ;  /* 0x01000000ce9c783b */ /* 0x000ea20000004200 */
[----:B------:R-:W-:Y:S02]  /*ae70*/  FMUL.FTZ R51, R0, R51 ;  /* 0x0000003300337220 */ /* 0x000fe40000410000 */
[----:B------:R-:W5:Y:S01]  /*ae80*/  MUFU.EX2 R200, R7 ;  /* 0x0000000700c87308 */ /* 0x000f620000000800 */
[C---:B------:R-:W-:Y:S02]  /*ae90*/  FMUL.FTZ R52, R2.reuse, R52 ;  /* 0x0000003402347220 */ /* 0x040fe40000410000 */
[C---:B------:R-:W-:Y:S01]  /*aea0*/  FMUL.FTZ R53, R2.reuse, R53 ;  /* 0x0000003502357220 */ /* 0x040fe20000410000 */
[----:B---3--:R-:W-:Y:S01]  /*aeb0*/  F2FP.PACK_AB R152, R231, R232 ;  /* 0x000000e8e798723e */ /* 0x008fe200000000ff */
[----:B------:R-:W-:Y:S02]  /*aec0*/  FMUL.FTZ R5, R2, R153 ;  /* 0x0000009902057220 */ /* 0x000fe40000410000 */
[C---:B------:R-:W-:Y:S02]  /*aed0*/  FMUL.FTZ R54, R0.reuse, R54 ;  /* 0x0000003600367220 */ /* 0x040fe40000410000 */
[----:B------:R-:W-:Y:S01]  /*aee0*/  FMUL.FTZ R55, R0, R55 ;  /* 0x0000003700377220 */ /* 0x000fe20000410000 */
[----:B------:R-:W-:Y:S01]  /*aef0*/  MUFU.EX2 R187, R24 ;  /* 0x0000001800bb7308 */ /* 0x000fe20000000800 */
[C---:B------:R-:W-:Y:S02]  /*af00*/  FMUL.FTZ R56, R2.reuse, R56 ;  /* 0x0000003802387220 */ /* 0x040fe40000410000 */
[----:B------:R-:W-:Y:S02]  /*af10*/  FMUL.FTZ R57, R2, R57 ;  /* 0x0000003902397220 */ /* 0x000fe40000410000 */
[----:B----4-:R-:W-:Y:S01]  /*af20*/  FMUL.FTZ R6, R0, R154 ;  /* 0x0000009a00067220 */ /* 0x010fe20000410000 */
[----:B------:R-:W-:Y:S01]  /*af30*/  F2FP.PACK_AB R154, R202, R203 ;  /* 0x000000cbca9a723e */ /* 0x000fe200000000ff */
[C---:B------:R-:W-:Y:S02]  /*af40*/  FMUL.FTZ R58, R0.reuse, R58 ;  /* 0x0000003a003a7220 */ /* 0x040fe40000410000 */
[----:B------:R-:W-:Y:S01]  /*af50*/  FMUL.FTZ R59, R0, R59 ;  /* 0x0000003b003b7220 */ /* 0x000fe20000410000 */
[----:B------:R-:W-:Y:S01]  /*af60*/  MUFU.EX2 R186, R25 ;  /* 0x0000001900ba7308 */ /* 0x000fe20000000800 */
[C---:B------:R-:W-:Y:S02]  /*af70*/  FMUL.FTZ R60, R2.reuse, R60 ;  /* 0x0000003c023c7220 */ /* 0x040fe40000410000 */
[----:B------:R-:W-:Y:S01]  /*af80*/  FMUL.FTZ R61, R2, R61 ;  /* 0x0000003d023d7220 */ /* 0x000fe20000410000 */
[----:B-----5:R-:W-:Y:S01]  /*af90*/  F2FP.PACK_AB R153, R200, R201 ;  /* 0x000000c9c899723e */ /* 0x020fe200000000ff */
[----:B------:R-:W-:Y:S01]  /*afa0*/  FMUL.FTZ R7, R0, R155 ;  /* 0x0000009b00077220 */ /* 0x000fe20000410000 */
[----:B------:R-:W-:Y:S01]  /*afb0*/  F2FP.PACK_AB R155, R198, R199 ;  /* 0x000000c7c69b723e */ /* 0x000fe200000000ff */
[C---:B------:R-:W-:Y:S02]  /*afc0*/  FMUL.FTZ R62, R0.reuse, R62 ;  /* 0x0000003e003e7220 */ /* 0x040fe40000410000 */
[----:B------:R-:W-:Y:S01]  /*afd0*/  FMUL.FTZ R63, R0, R63 ;  /* 0x0000003f003f7220 */ /* 0x000fe20000410000 */
[----:B------:R3:W-:Y:S01]  /*afe0*/  MUFU.EX2 R197, R12 ;  /* 0x0000000c00c57308 */ /* 0x0007e20000000800 */
        /* <DEDUP_REMOVED lines=9> */
[C---:B------:R-:W-:Y:S02]  /*b080*/  FMUL.FTZ R69, R2.reuse, R69 ;  /* 0x0000004502457220 */ /* 0x040fe40000410000 */
[----:B---3--:R-:W-:Y:S02]  /*b090*/  FMUL.FTZ R12, R2, R160 ;  /* 0x000000a0020c7220 */ /* 0x008fe40000410000 */
[C---:B------:R-:W-:Y:S01]  /*b0a0*/  HMMA.16816.F32 R40, R152.reuse, R174, R40 ;  /* 0x000000ae9828723c */ /* 0x040fe20000001828 */
[----:B------:R-:W3:Y:S03]  /*b0b0*/  LDSM.16.MT88.4 R172, [R205+0x12000] ;  /* 0x01200000cdac783b */ /* 0x000ee60000004200 */
[C---:B------:R-:W-:Y:S02]  /*b0c0*/  FMUL.FTZ R70, R0.reuse, R70 ;  /* 0x0000004600467220 */ /* 0x040fe40000410000 */
[----:B------:R-:W-:Y:S02]  /*b0d0*/  FMUL.FTZ R71, R0, R71 ;  /* 0x0000004700477220 */ /* 0x000fe40000410000 */
[C---:B------:R-:W-:Y:S04]  /*b0e0*/  HMMA.16816.F32 R44, R152.reuse, R176, R44 ;  /* 0x000000b0982c723c */ /* 0x040fe8000000182c */
[C---:B------:R-:W-:Y:S02]  /*b0f0*/  FMUL.FTZ R72, R2.reuse, R72 ;  /* 0x0000004802487220 */ /* 0x040fe40000410000 */
[----:B------:R-:W-:Y:S02]  /*b100*/  FMUL.FTZ R73, R2, R73 ;  /* 0x0000004902497220 */ /* 0x000fe40000410000 */
[C---:B------:R-:W-:Y:S01]  /*b110*/  HMMA.16816.F32 R48, R152.reuse, R178, R48 ;  /* 0x000000b29830723c */ /* 0x040fe20000001830 */
[----:B------:R-:W-:Y:S03]  /*b120*/  LDSM.16.MT88.4 R176, [R205+0x12800] ;  /* 0x01280000cdb0783b */ /* 0x000fe60000004200 */
[C---:B------:R-:W-:Y:S02]  /*b130*/  FMUL.FTZ R74, R0.reuse, R74 ;  /* 0x0000004a004a7220 */ /* 0x040fe40000410000 */
[----:B------:R-:W-:Y:S02]  /*b140*/  FMUL.FTZ R75, R0, R75 ;  /* 0x0000004b004b7220 */ /* 0x000fe40000410000 */
[C---:B--2---:R-:W-:Y:S04]  /*b150*/  HMMA.16816.F32 R52, R152.reuse, R156, R52 ;  /* 0x0000009c9834723c */ /* 0x044fe80000001834 */
[C---:B------:R-:W-:Y:S02]  /*b160*/  FMUL.FTZ R76, R2.reuse, R76 ;  /* 0x0000004c024c7220 */ /* 0x040fe40000410000 */
[----:B------:R-:W-:Y:S02]  /*b170*/  FMUL.FTZ R77, R2, R77 ;  /* 0x0000004d024d7220 */ /* 0x000fe40000410000 */
[C---:B------:R-:W-:Y:S01]  /*b180*/  HMMA.16816.F32 R56, R152.reuse, R158, R56 ;  /* 0x0000009e9838723c */ /* 0x040fe20000001838 */
[----:B------:R-:W2:Y:S03]  /*b190*/  LDSM.16.MT88.4 R156, [R207+0x12000] ;  /* 0x01200000cf9c783b */ /* 0x000ea60000004200 */
[C---:B------:R-:W-:Y:S02]  /*b1a0*/  FMUL.FTZ R78, R0.reuse, R78 ;  /* 0x0000004e004e7220 */ /* 0x040fe40000410000 */
[----:B------:R-:W-:Y:S02]  /*b1b0*/  FMUL.FTZ R79, R0, R79 ;  /* 0x0000004f004f7220 */ /* 0x000fe40000410000 */
[C---:B-1----:R-:W-:Y:S04]  /*b1c0*/  HMMA.16816.F32 R60, R152.reuse, R168, R60 ;  /* 0x000000a8983c723c */ /* 0x042fe8000000183c */
[C---:B------:R-:W-:Y:S02]  /*b1d0*/  FMUL.FTZ R80, R2.reuse, R80 ;  /* 0x0000005002507220 */ /* 0x040fe40000410000 */
[----:B------:R-:W-:Y:S02]  /*b1e0*/  FMUL.FTZ R81, R2, R81 ;  /* 0x0000005102517220 */ /* 0x000fe40000410000 */
[C---:B------:R-:W-:Y:S01]  /*b1f0*/  HMMA.16816.F32 R64, R152.reuse, R170, R64 ;  /* 0x000000aa9840723c */ /* 0x040fe20000001840 */
[----:B------:R-:W1:Y:S03]  /*b200*/  LDSM.16.MT88.4 R168, [R206+0x12000] ;  /* 0x01200000cea8783b */ /* 0x000e660000004200 */
[C---:B------:R-:W-:Y:S02]  /*b210*/  FMUL.FTZ R82, R0.reuse, R82 ;  /* 0x0000005200527220 */ /* 0x040fe40000410000 */
[----:B------:R-:W-:Y:S02]  /*b220*/  FMUL.FTZ R83, R0, R83 ;  /* 0x0000005300537220 */ /* 0x000fe40000410000 */
[C---:B---3--:R-:W-:Y:S04]  /*b230*/  HMMA.16816.F32 R68, R152.reuse, R172, R68 ;  /* 0x000000ac9844723c */ /* 0x048fe80000001844 */
[C---:B------:R-:W-:Y:S02]  /*b240*/  FMUL.FTZ R84, R2.reuse, R84 ;  /* 0x0000005402547220 */ /* 0x040fe40000410000 */
[----:B------:R-:W-:Y:S02]  /*b250*/  FMUL.FTZ R85, R2, R85 ;  /* 0x0000005502557220 */ /* 0x000fe40000410000 */
[C---:B------:R-:W-:Y:S01]  /*b260*/  HMMA.16816.F32 R72, R152.reuse, R174, R72 ;  /* 0x000000ae9848723c */ /* 0x040fe20000001848 */
[----:B------:R-:W3:Y:S03]  /*b270*/  LDSM.16.MT88.4 R172, [R204+0x14000] ;  /* 0x01400000ccac783b */ /* 0x000ee60000004200 */
[C---:B------:R-:W-:Y:S02]  /*b280*/  FMUL.FTZ R86, R0.reuse, R86 ;  /* 0x0000005600567220 */ /* 0x040fe40000410000 */
[----:B------:R-:W-:Y:S02]  /*b290*/  FMUL.FTZ R87, R0, R87 ;  /* 0x0000005700577220 */ /* 0x000fe40000410000 */
[C---:B------:R-:W-:Y:S01]  /*b2a0*/  FMUL.FTZ R88, R2.reuse, R88 ;  /* 0x0000005802587220 */ /* 0x040fe20000410000 */
[C---:B--2---:R-:W-:Y:S03]  /*b2b0*/  HMMA.16816.F32 R76, R152.reuse, R156, R76 ;  /* 0x0000009c984c723c */ /* 0x044fe6000000184c */
[----:B------:R-:W-:Y:S02]  /*b2c0*/  FMUL.FTZ R89, R2, R89 ;  /* 0x0000005902597220 */ /* 0x000fe40000410000 */
[C---:B------:R-:W-:Y:S02]  /*b2d0*/  FMUL.FTZ R90, R0.reuse, R90 ;  /* 0x0000005a005a7220 */ /* 0x040fe40000410000 */
[----:B------:R-:W-:Y:S01]  /*b2e0*/  FMUL.FTZ R91, R0, R91 ;  /* 0x0000005b005b7220 */ /* 0x000fe20000410000 */
        /* <DEDUP_REMOVED lines=14> */
[C---:B------:R-:W-:Y:S04]  /*b3d0*/  FMUL.FTZ R100, R2.reuse, R100 ;  /* 0x0000006402647220 */ /* 0x040fe80000410000 */
[----:B------:R-:W-:Y:S01]  /*b3e0*/  FMUL.FTZ R101, R2, R101 ;  /* 0x0000006502657220 */ /* 0x000fe20000410000 */
        /* <DEDUP_REMOVED lines=37> */
[--C-:B------:R-:W-:Y:S02]  /*b640*/  FFMA.FTZ R13, R13, c[0x0][0x23c], -R149.reuse ;  /* 0x00008f000d0d7a23 */ /* 0x100fe40000010895 */
[--C-:B------:R-:W-:Y:S02]  /*b650*/  FFMA.FTZ R14, R14, c[0x0][0x23c], -R150.reuse ;  /* 0x00008f000e0e7a23 */ /* 0x100fe40000010896 */
[----:B------:R4:W5:Y:S01]  /*b660*/  MUFU.EX2 R196, R13 ;  /* 0x0000000d00c47308 */ /* 0x0009620000000800 */
[C---:B--2---:R-:W-:Y:S03]  /*b670*/  HMMA.16816.F32 R124, R152.reuse, R156, R124 ;  /* 0x0000009c987c723c */ /* 0x044fe6000000187c */
[--C-:B------:R-:W-:Y:S02]  /*b680*/  FFMA.FTZ R15, R15, c[0x0][0x23c], -R150.reuse ;  /* 0x00008f000f0f7a23 */ /* 0x100fe40000010896 */
[C---:B------:R-:W-:Y:S02]  /*b690*/  FMUL.FTZ R128, R2.reuse, R128 ;  /* 0x0000008002807220 */ /* 0x040fe40000410000 */
[----:B------:R-:W-:Y:S02]  /*b6a0*/  FMUL.FTZ R129, R2, R129 ;  /* 0x0000008102817220 */ /* 0x000fe40000410000 */
[C---:B------:R-:W-:Y:S01]  /*b6b0*/  FMUL.FTZ R130, R0.reuse, R130 ;  /* 0x0000008200827220 */ /* 0x040fe20000410000 */
[----:B------:R2:W-:Y:S02]  /*b6c0*/  MUFU.EX2 R193, R14 ;  /* 0x0000000e00c17308 */ /* 0x0005e40000000800 */
[----:B------:R-:W-:Y:S02]  /*b6d0*/  FMUL.FTZ R131, R0, R131 ;  /* 0x0000008300837220 */ /* 0x000fe40000410000 */
[C---:B------:R-:W-:Y:S02]  /*b6e0*/  FMUL.FTZ R132, R2.reuse, R132 ;  /* 0x0000008402847220 */ /* 0x040fe40000410000 */
[----:B------:R-:W-:Y:S02]  /*b6f0*/  FMUL.FTZ R133, R2, R133 ;  /* 0x0000008502857220 */ /* 0x000fe40000410000 */
[C---:B------:R-:W-:Y:S01]  /*b700*/  FMUL.FTZ R134, R0.reuse, R134 ;  /* 0x0000008600867220 */ /* 0x040fe20000410000 */
[C---:B------:R-:W-:Y:S01]  /*b710*/  HMMA.16816.F32 R128, R152.reuse, R158, R128 ;  /* 0x0000009e9880723c */ /* 0x040fe20000001880 */
[----:B------:R2:W-:Y:S01]  /*b720*/  MUFU.EX2 R192, R15 ;  /* 0x0000000f00c07308 */ /* 0x0005e20000000800 */
[----:B------:R-:W3:Y:S01]  /*b730*/  LDSM.16.MT88.4 R156, [R206+0x16000] ;  /* 0x01600000ce9c783b */ /* 0x000ee20000004200 */
[----:B------:R-:W-:Y:S02]  /*b740*/  FMUL.FTZ R135, R0, R135 ;  /* 0x0000008700877220 */ /* 0x000fe40000410000 */
[--C-:B------:R-:W-:Y:S02]  /*b750*/  FFMA.FTZ R16, R16, c[0x0][0x23c], -R149.reuse ;  /* 0x00008f0010107a23 */ /* 0x100fe40000010895 */
[--C-:B------:R-:W-:Y:S02]  /*b760*/  FFMA.FTZ R17, R17, c[0x0][0x23c], -R149.reuse ;  /* 0x00008f0011117a23 */ /* 0x100fe40000010895 */
[--C-:B------:R-:W-:Y:S01]  /*b770*/  FFMA.FTZ R18, R18, c[0x0][0x23c], -R150.reuse ;  /* 0x00008f0012127a23 */ /* 0x100fe20000010896 */
[C---:B-1----:R-:W-:Y:S01]  /*b780*/  HMMA.16816.F32 R132, R152.reuse, R168, R132 ;  /* 0x000000a89884723c */ /* 0x042fe20000001884 */
[----:B------:R1:W-:Y:S02]  /*b790*/  MUFU.EX2 R195, R16 ;  /* 0x0000001000c37308 */ /* 0x0003e40000000800 */
[--C-:B------:R-:W-:Y:S02]  /*b7a0*/  FFMA.FTZ R19, R19, c[0x0][0x23c], -R150.reuse ;  /* 0x00008f0013137a23 */ /* 0x100fe40000010896 */
[C---:B------:R-:W-:Y:S02]  /*b7b0*/  FMUL.FTZ R136, R2.reuse, R136 ;  /* 0x0000008802887220 */ /* 0x040fe40000410000 */
[----:B------:R-:W-:Y:S02]  /*b7c0*/  FMUL.FTZ R137, R2, R137 ;  /* 0x0000008902897220 */ /* 0x000fe40000410000 */
[C---:B------:R-:W-:Y:S02]  /*b7d0*/  FMUL.FTZ R138, R0.reuse, R138 ;  /* 0x0000008a008a7220 */ /* 0x040fe40000410000 */
[----:B------:R3:W3:Y:S01]  /*b7e0*/  MUFU.EX2 R194, R17 ;  /* 0x0000001100c27308 */ /* 0x0006e20000000800 */
[----:B------:R-:W-:Y:S02]  /*b7f0*/  FMUL.FTZ R139, R0, R139 ;  /* 0x0000008b008b7220 */ /* 0x000fe40000410000 */
[----:B----4-:R-:W-:Y:S02]  /*b800*/  FMUL.FTZ R13, R2, R161 ;  /* 0x000000a1020d7220 */ /* 0x010fe40000410000 */
[C---:B--2---:R-:W-:Y:S02]  /*b810*/  FMUL.FTZ R14, R0.reuse, R162 ;  /* 0x000000a2000e7220 */ /* 0x044fe40000410000 */
[----:B------:R-:W-:Y:S01]  /*b820*/  FMUL.FTZ R15, R0, R163 ;  /* 0x000000a3000f7220 */ /* 0x000fe20000410000 */
[C---:B------:R-:W-:Y:S01]  /*b830*/  HMMA.16816.F32 R136, R152.reuse, R170, R136 ;  /* 0x000000aa9888723c */ /* 0x040fe20000001888 */
[----:B------:R-:W2:Y:S01]  /*b840*/  LDSM.16.MT88.4 R160, [R204+0x10800] ;  /* 0x01080000cca0783b */ /* 0x000ea20000004200 */
[----:B------:R4:W-:Y:S01]  /*b850*/  MUFU.EX2 R191, R18 ;  /* 0x0000001200bf7308 */ /* 0x0009e20000000800 */
[C---:B------:R-:W-:Y:S02]  /*b860*/  FMUL.FTZ R140, R2.reuse, R140 ;  /* 0x0000008c028c7220 */ /* 0x040fe40000410000 */
[----:B------:R-:W-:Y:S02]  /*b870*/  FMUL.FTZ R141, R2, R141 ;  /* 0x0000008d028d7220 */ /* 0x000fe40000410000 */
[C---:B------:R-:W-:Y:S02]  /*b880*/  FMUL.FTZ R142, R0.reuse, R142 ;  /* 0x0000008e008e7220 */ /* 0x040fe40000410000 */
[----:B------:R-:W-:Y:S01]  /*b890*/  FMUL.FTZ R143, R0, R143 ;  /* 0x0000008f008f7220 */ /* 0x000fe20000410000 */
[----:B------:R-:W-:Y:S02]  /*b8a0*/  LDSM.16.MT88.4 R168, [R207+0x10800] ;  /* 0x01080000cfa8783b */ /* 0x000fe40000004200 */
[----:B------:R5:W2:Y:S01]  /*b8b0*/  MUFU.EX2 R190, R19 ;  /* 0x0000001300be7308 */ /* 0x000aa20000000800 */
[C---:B-1----:R-:W-:Y:S02]  /*b8c0*/  FMUL.FTZ R16, R2.reuse, R164 ;  /* 0x000000a402107220 */ /* 0x042fe40000410000 */
[C---:B------:R-:W-:Y:S01]  /*b8d0*/  FMUL.FTZ R144, R2.reuse, R144 ;  /* 0x0000009002907220 */ /* 0x040fe20000410000 */
[C---:B---3--:R-:W-:Y:S03]  /*b8e0*/  HMMA.16816.F32 R140, R152.reuse, R172, R140 ;  /* 0x000000ac988c723c */ /* 0x048fe6000000188c */
[C---:B------:R-:W-:Y:S02]  /*b8f0*/  FMUL.FTZ R17, R2.reuse, R165 ;  /* 0x000000a502117220 */ /* 0x040fe40000410000 */
[----:B------:R-:W-:Y:S02]  /*b900*/  FMUL.FTZ R145, R2, R145 ;  /* 0x0000009102917220 */ /* 0x000fe40000410000 */
[C---:B------:R-:W-:Y:S01]  /*b910*/  FMUL.FTZ R146, R0.reuse, R146 ;  /* 0x0000009200927220 */ /* 0x040fe20000410000 */
[C---:B------:R-:W-:Y:S01]  /*b920*/  HMMA.16816.F32 R12, R152.reuse, R174, R12 ;  /* 0x000000ae980c723c */ /* 0x040fe2000000180c */
[----:B------:R-:W-:Y:S03]  /*b930*/  LDSM.16.MT88.4 R172, [R204+0x12800] ;  /* 0x01280000ccac783b */ /* 0x000fe60000004200 */
[C---:B----4-:R-:W-:Y:S02]  /*b940*/  FMUL.FTZ R18, R0.reuse, R166 ;  /* 0x000000a600127220 */ /* 0x050fe40000410000 */
[----:B------:R-:W-:Y:S02]  /*b950*/  FMUL.FTZ R147, R0, R147 ;  /* 0x0000009300937220 */ /* 0x000fe40000410000 */
[--C-:B------:R-:W-:Y:S04]  /*b960*/  FFMA.FTZ R20, R20, c[0x0][0x23c], -R149.reuse ;  /* 0x00008f0014147a23 */ /* 0x100fe80000010895 */
[----:B-----5:R-:W-:Y:S01]  /*b970*/  FMUL.FTZ R19, R0, R167 ;  /* 0x000000a700137220 */ /* 0x020fe20000410000 */
[----:B------:R-:W-:Y:S01]  /*b980*/  MUFU.EX2 R189, R20 ;  /* 0x0000001400bd7308 */ /* 0x000fe20000000800 */
[----:B------:R-:W1:Y:S01]  /*b990*/  LDSM.16.MT88.4 R164, [R205+0x10800] ;  /* 0x01080000cda4783b */ /* 0x000e620000004200 */
[--C-:B------:R-:W-:Y:S02]  /*b9a0*/  FFMA.FTZ R21, R21, c[0x0][0x23c], -R149.reuse ;  /* 0x00008f0015157a23 */ /* 0x100fe40000010895 */
[----:B------:R-:W-:Y:S02]  /*b9b0*/  FFMA.FTZ R149, R33, c[0x0][0x23c], -R149 ;  /* 0x00008f0021957a23 */ /* 0x000fe40000010895 */
[C---:B------:R-:W-:Y:S03]  /*b9c0*/  HMMA.16816.F32 R16, R152.reuse, R156, R16 ;  /* 0x0000009c9810723c */ /* 0x040fe60000001810 */
[--C-:B------:R-:W-:Y:S01]  /*b9d0*/  FFMA.FTZ R22, R22, c[0x0][0x23c], -R150.reuse ;  /* 0x00008f0016167a23 */ /* 0x100fe20000010896 */
[----:B------:R-:W3:Y:S01]  /*b9e0*/  MUFU.EX2 R188, R21 ;  /* 0x0000001500bc7308 */ /* 0x000ee20000000800 */
[--C-:B------:R-:W-:Y:S02]  /*b9f0*/  FFMA.FTZ R23, R23, c[0x0][0x23c], -R150.reuse ;  /* 0x00008f0017177a23 */ /* 0x100fe40000010896 */
[----:B------:R-:W-:Y:S01]  /*ba00*/  FFMA.FTZ R150, R35, c[0x0][0x23c], -R150 ;  /* 0x00008f0023967a23 */ /* 0x000fe20000010896 */
[----:B------:R-:W-:Y:S01]  /*ba10*/  HMMA.16816.F32 R144, R152, R158, R144 ;  /* 0x0000009e9890723c */ /* 0x000fe20000001890 */
[----:B------:R-:W4:Y:S03]  /*ba20*/  LDSM.16.MT88.4 R156, [R206+0x10800] ;  /* 0x01080000ce9c783b */ /* 0x000f260000004200 */
[----:B------:R-:W-:Y:S02]  /*ba30*/  FFMA.FTZ R2, R2, R245, R232 ;  /* 0x000000f502027223 */ /* 0x000fe400000100e8 */
[----:B------:R5:W-:Y:S01]  /*ba40*/  MUFU.EX2 R185, R22 ;  /* 0x0000001600b97308 */ /* 0x000be20000000800 */
[----:B------:R-:W-:Y:S01]  /*ba50*/  F2FP.PACK_AB R152, R196, R197 ;  /* 0x000000c5c498723e */ /* 0x000fe200000000ff */
[----:B------:R-:W-:Y:S01]  /*ba60*/  FFMA.FTZ R0, R0, R246, R201 ;  /* 0x000000f600007223 */ /* 0x000fe200000100c9 */
[----:B------:R-:W-:Y:S03]  /*ba70*/  F2FP.PACK_AB R154, R194, R195 ;  /* 0x000000c3c29a723e */ /* 0x000fe600000000ff */
[----:B------:R-:W-:Y:S01]  /*ba80*/  F2FP.PACK_AB R153, R192, R193 ;  /* 0x000000c1c099723e */ /* 0x000fe200000000ff */
[----:B------:R-:W-:Y:S01]  /*ba90*/  FADD.FTZ R2, R231, R2 ;  /* 0x00000002e7027221 */ /* 0x000fe20000010000 */
[----:B--2---:R-:W-:Y:S01]  /*baa0*/  F2FP.PACK_AB R155, R190, R191 ;  /* 0x000000bfbe9b723e */ /* 0x004fe200000000ff */
[----:B------:R-:W-:Y:S01]  /*bab0*/  FADD.FTZ R0, R200, R0 ;  /* 0x00000000c8007221 */ /* 0x000fe20000010000 */
[----:B------:R-:W2:Y:S01]  /*bac0*/  MUFU.EX2 R184, R23 ;  /* 0x0000001700b87308 */ /* 0x000ea20000000800 */
[----:B------:R-:W-:Y:S02]  /*bad0*/  FADD.FTZ R2, R203, R2 ;  /* 0x00000002cb027221 */ /* 0x000fe40000010000 */
[----:B------:R-:W-:Y:S01]  /*bae0*/  FADD.FTZ R0, R199, R0 ;  /* 0x00000000c7007221 */ /* 0x000fe20000010000 */
[----:B---3--:R-:W-:Y:S01]  /*baf0*/  F2FP.PACK_AB R20, R188, R189 ;  /* 0x000000bdbc14723e */ /* 0x008fe200000000ff */
[C---:B------:R-:W-:Y:S03]  /*bb00*/  HMMA.16816.F32 R4, R152.reuse, R160, R4 ;  /* 0x000000a09804723c */ /* 0x040fe60000001804 */
[----:B------:R-:W-:Y:S02]  /*bb10*/  FADD.FTZ R2, R202, R2 ;  /* 0x00000002ca027221 */ /* 0x000fe40000010000 */
[----:B------:R-:W-:Y:S01]  /*bb20*/  MUFU.EX2 R150, R150 ;  /* 0x0000009600967308 */ /* 0x000fe20000000800 */
[----:B------:R-:W-:Y:S02]  /*bb30*/  FADD.FTZ R0, R198, R0 ;  /* 0x00000000c6007221 */ /* 0x000fe40000010000 */
[C---:B------:R-:W-:Y:S01]  /*bb40*/  HMMA.16816.F32 R8, R152.reuse, R162, R8 ;  /* 0x000000a29808723c */ /* 0x040fe20000001808 */
[----:B------:R-:W3:Y:S03]  /*bb50*/  LDSM.16.MT88.4 R160, [R207+0x12800] ;  /* 0x01280000cfa0783b */ /* 0x000ee60000004200 */
[----:B-----5:R-:W-:Y:S01]  /*bb60*/  F2FP.PACK_AB R22, R186, R187 ;  /* 0x000000bbba16723e */ /* 0x020fe200000000ff */
[----:B------:R-:W-:Y:S02]  /*bb70*/  FADD.FTZ R2, R197, R2 ;  /* 0x00000002c5027221 */ /* 0x000fe40000010000 */
[----:B------:R-:W-:Y:S01]  /*bb80*/  FADD.FTZ R0, R193, R0 ;  /* 0x00000000c1007221 */ /* 0x000fe20000010000 */
[C---:B-1----:R-:W-:Y:S04]  /*bb90*/  HMMA.16816.F32 R36, R152.reuse, R164, R36 ;  /* 0x000000a49824723c */ /* 0x042fe80000001824 */
[----:B--2---:R-:W-:Y:S01]  /*bba0*/  F2FP.PACK_AB R21, R184, R185 ;  /* 0x000000b9b815723e */ /* 0x004fe200000000ff */
[----:B------:R-:W-:Y:S02]  /*bbb0*/  FADD.FTZ R2, R196, R2 ;  /* 0x00000002c4027221 */ /* 0x000fe40000010000 */
[----:B------:R-:W-:Y:S01]  /*bbc0*/  FADD.FTZ R0, R192, R0 ;  /* 0x00000000c0007221 */ /* 0x000fe20000010000 */
[C---:B------:R-:W-:Y:S01]  /*bbd0*/  HMMA.16816.F32 R40, R152.reuse, R166, R40 ;  /* 0x000000a69828723c */ /* 0x040fe20000001828 */
[----:B------:R-:W1:Y:S03]  /*bbe0*/  LDSM.16.MT88.4 R164, [R206+0x12800] ;  /* 0x01280000cea4783b */ /* 0x000e660000004200 */
[----:B------:R-:W-:Y:S02]  /*bbf0*/  FADD.FTZ R2, R195, R2 ;  /* 0x00000002c3027221 */ /* 0x000fe40000010000 */
[----:B------:R-:W-:Y:S02]  /*bc00*/  FADD.FTZ R0, R191, R0 ;  /* 0x00000000bf007221 */ /* 0x000fe40000010000 */
[C---:B------:R-:W-:Y:S04]  /*bc10*/  HMMA.16816.F32 R44, R152.reuse, R168, R44 ;  /* 0x000000a8982c723c */ /* 0x040fe8000000182c */
[----:B------:R-:W-:Y:S02]  /*bc20*/  FADD.FTZ R2, R194, R2 ;  /* 0x00000002c2027221 */ /* 0x000fe40000010000 */
[----:B------:R-:W-:Y:S02]  /*bc30*/  FADD.FTZ R0, R190, R0 ;  /* 0x00000000be007221 */ /* 0x000fe40000010000 */
[C---:B------:R-:W-:Y:S01]  /*bc40*/  HMMA.16816.F32 R48, R152.reuse, R170, R48 ;  /* 0x000000aa9830723c */ /* 0x040fe20000001830 */
[----:B------:R-:W2:Y:S03]  /*bc50*/  LDSM.16.MT88.4 R168, [R204+0x14800] ;  /* 0x01480000cca8783b */ /* 0x000ea60000004200 */
[----:B------:R-:W-:Y:S02]  /*bc60*/  FADD.FTZ R2, R189, R2 ;  /* 0x00000002bd027221 */ /* 0x000fe40000010000 */
[----:B------:R-:W-:Y:S02]  /*bc70*/  FADD.FTZ R0, R185, R0 ;  /* 0x00000000b9007221 */ /* 0x000fe40000010000 */
[C---:B----4-:R-:W-:Y:S04]  /*bc80*/  HMMA.16816.F32 R52, R152.reuse, R156, R52 ;  /* 0x0000009c9834723c */ /* 0x050fe80000001834 */
[----:B------:R-:W-:Y:S02]  /*bc90*/  FADD.FTZ R2, R188, R2 ;  /* 0x00000002bc027221 */ /* 0x000fe40000010000 */
[----:B------:R-:W-:Y:S02]  /*bca0*/  FADD.FTZ R0, R184, R0 ;  /* 0x00000000b8007221 */ /* 0x000fe40000010000 */
[C---:B------:R-:W-:Y:S01]  /*bcb0*/  HMMA.16816.F32 R56, R152.reuse, R158, R56 ;  /* 0x0000009e9838723c */ /* 0x040fe20000001838 */
[----:B------:R-:W4:Y:S03]  /*bcc0*/  LDSM.16.MT88.4 R156, [R207+0x14800] ;  /* 0x01480000cf9c783b */ /* 0x000f260000004200 */
[----:B------:R-:W-:Y:S04]  /*bcd0*/  FADD.FTZ R2, R187, R2 ;  /* 0x00000002bb027221 */ /* 0x000fe80000010000 */
[C---:B------:R-:W-:Y:S04]  /*bce0*/  HMMA.16816.F32 R60, R152.reuse, R172, R60 ;  /* 0x000000ac983c723c */ /* 0x040fe8000000183c */
[----:B------:R-:W-:Y:S04]  /*bcf0*/  FADD.FTZ R2, R186, R2 ;  /* 0x00000002ba027221 */ /* 0x000fe80000010000 */
[C---:B------:R-:W-:Y:S01]  /*bd00*/  HMMA.16816.F32 R64, R152.reuse, R174, R64 ;  /* 0x000000ae9840723c */ /* 0x040fe20000001840 */
[----:B------:R-:W-:Y:S07]  /*bd10*/  LDSM.16.MT88.4 R172, [R205+0x11000] ;  /* 0x01100000cdac783b */ /* 0x000fee0000004200 */
[C---:B------:R-:W-:Y:S01]  /*bd20*/  HMMA.16816.F32 R68, R152.reuse, R176, R68 ;  /* 0x000000b09844723c */ /* 0x040fe20000001844 */
[----:B------:R-:W-:Y:S07]  /*bd30*/  MUFU.EX2 R177, R30 ;  /* 0x0000001e00b17308 */ /* 0x000fee0000000800 */
[C---:B------:R-:W-:Y:S03]  /*bd40*/  HMMA.16816.F32 R72, R152.reuse, R178, R72 ;  /* 0x000000b29848723c */ /* 0x040fe60000001848 */
[----:B------:R-:W-:Y:S05]  /*bd50*/  MUFU.EX2 R176, R31 ;  /* 0x0000001f00b07308 */ /* 0x000fea0000000800 */
[C---:B---3--:R-:W-:Y:S05]  /*bd60*/  HMMA.16816.F32 R76, R152.reuse, R160, R76 ;  /* 0x000000a0984c723c */ /* 0x048fea000000184c */
[----:B------:R-:W-:Y:S03]  /*bd70*/  MUFU.EX2 R179, R32 ;  /* 0x0000002000b37308 */ /* 0x000fe60000000800 */
[C---:B------:R-:W-:Y:S01]  /*bd80*/  HMMA.16816.F32 R80, R152.reuse, R162, R80 ;  /* 0x000000a29850723c */ /* 0x040fe20000001850 */
[----:B------:R-:W3:Y:S06]  /*bd90*/  LDSM.16.MT88.4 R160, [R206+0x14800] ;  /* 0x01480000cea0783b */ /* 0x000eec0000004200 */
[----:B------:R-:W-:Y:S01]  /*bda0*/  MUFU.EX2 R178, R149 ;  /* 0x0000009500b27308 */ /* 0x000fe20000000800 */
[C---:B-1----:R-:W-:Y:S08]  /*bdb0*/  HMMA.16816.F32 R84, R152.reuse, R164, R84 ;  /* 0x000000a49854723c */ /* 0x042ff00000001854 */
[C---:B------:R-:W-:Y:S01]  /*bdc0*/  HMMA.16816.F32 R88, R152.reuse, R166, R88 ;  /* 0x000000a69858723c */ /* 0x040fe20000001858 */
[----:B------:R-:W1:Y:S01]  /*bdd0*/  LDSM.16.MT88.4 R164, [R204+0x16800] ;  /* 0x01680000cca4783b */ /* 0x000e620000004200 */
[----:B------:R5:W-:Y:S06]  /*bde0*/  MUFU.EX2 R149, R34 ;  /* 0x0000002200957308 */ /* 0x000bec0000000800 */
[C---:B--2---:R-:W-:Y:S08]  /*bdf0*/  HMMA.16816.F32 R92, R152.reuse, R168, R92 ;  /* 0x000000a8985c723c */ /* 0x044ff0000000185c */
[C---:B------:R-:W-:Y:S01]  /*be00*/  HMMA.16816.F32 R96, R152.reuse, R170, R96 ;  /* 0x000000aa9860723c */ /* 0x040fe20000001860 */
[----:B------:R-:W2:Y:S07]  /*be10*/  LDSM.16.MT88.4 R168, [R205+0x16800] ;  /* 0x01680000cda8783b */ /* 0x000eae0000004200 */
[C---:B------:R-:W-:Y:S01]  /*be20*/  HMMA.16816.F32 R100, R152.reuse, R180, R100 ;  /* 0x000000b49864723c */ /* 0x040fe20000001864 */
[----:B------:R-:W1:Y:S01]  /*be30*/  MUFU.EX2 R181, R28 ;  /* 0x0000001c00b57308 */ /* 0x000e620000000800 */
[----:B-----5:R-:W-:Y:S06]  /*be40*/  LDSM.16.MT88.4 R32, [R207+0x11800] ;  /* 0x01180000cf20783b */ /* 0x020fec0000004200 */
[C---:B------:R-:W-:Y:S03]  /*be50*/  HMMA.16816.F32 R104, R152.reuse, R182, R104 ;  /* 0x000000b69868723c */ /* 0x040fe60000001868 */
[----:B------:R-:W5:Y:S05]  /*be60*/  MUFU.EX2 R183, R26 ;  /* 0x0000001a00b77308 */ /* 0x000f6a0000000800 */
[C---:B----4-:R-:W-:Y:S05]  /*be70*/  HMMA.16816.F32 R108, R152.reuse, R156, R108 ;  /* 0x0000009c986c723c */ /* 0x050fea000000186c */
[----:B------:R-:W4:Y:S03]  /*be80*/  MUFU.EX2 R182, R27 ;  /* 0x0000001b00b67308 */ /* 0x000f260000000800 */
[C---:B------:R-:W-:Y:S01]  /*be90*/  HMMA.16816.F32 R112, R152.reuse, R158, R112 ;  /* 0x0000009e9870723c */ /* 0x040fe20000001870 */
[----:B------:R-:W2:Y:S03]  /*bea0*/  LDSM.16.MT88.4 R156, [R207+0x16800] ;  /* 0x01680000cf9c783b */ /* 0x000ea60000004200 */
[----:B-1----:R-:W-:Y:S03]  /*beb0*/  FADD.FTZ R2, R181, R2 ;  /* 0x00000002b5027221 */ /* 0x002fe60000010000 */
[----:B------:R-:W1:Y:S01]  /*bec0*/  MUFU.EX2 R180, R29 ;  /* 0x0000001d00b47308 */ /* 0x000e620000000800 */
[C---:B---3--:R-:W-:Y:S04]  /*bed0*/  HMMA.16816.F32 R116, R152.reuse, R160, R116 ;  /* 0x000000a09874723c */ /* 0x048fe80000001874 */
[----:B-----5:R-:W-:Y:S04]  /*bee0*/  FADD.FTZ R0, R183, R0 ;  /* 0x00000000b7007221 */ /* 0x020fe80000010000 */
[C---:B------:R-:W-:Y:S01]  /*bef0*/  HMMA.16816.F32 R120, R152.reuse, R162, R120 ;  /* 0x000000a29878723c */ /* 0x040fe20000001878 */
[----:B------:R-:W3:Y:S03]  /*bf00*/  LDSM.16.MT88.4 R160, [R206+0x16800] ;  /* 0x01680000cea0783b */ /* 0x000ee60000004200 */
[C---:B----4-:R-:W-:Y:S01]  /*bf10*/  F2FP.PACK_AB R23, R182.reuse, R183 ;  /* 0x000000b7b617723e */ /* 0x050fe200000000ff */
[----:B------:R-:W-:Y:S03]  /*bf20*/  FADD.FTZ R0, R182, R0 ;  /* 0x00000000b6007221 */ /* 0x000fe60000010000 */
[C---:B------:R-:W-:Y:S01]  /*bf30*/  HMMA.16816.F32 R124, R152.reuse, R164, R124 ;  /* 0x000000a4987c723c */ /* 0x040fe2000000187c */
[----:B------:R-:W-:Y:S03]  /*bf40*/  LDSM.16.MT88.4 R24, [R207+0x11000] ;  /* 0x01100000cf18783b */ /* 0x000fe60000004200 */
[----:B------:R-:W-:Y:S02]  /*bf50*/  FADD.FTZ R0, R177, R0 ;  /* 0x00000000b1007221 */ /* 0x000fe40000010000 */
[----:B-1----:R-:W-:Y:S02]  /*bf60*/  FADD.FTZ R2, R180, R2 ;  /* 0x00000002b4027221 */ /* 0x002fe40000010000 */
[C---:B------:R-:W-:Y:S01]  /*bf70*/  HMMA.16816.F32 R128, R152.reuse, R166, R128 ;  /* 0x000000a69880723c */ /* 0x040fe20000001880 */
[----:B------:R-:W1:Y:S03]  /*bf80*/  LDSM.16.MT88.4 R164, [R204+0x11000] ;  /* 0x01100000cca4783b */ /* 0x000e660000004200 */
[----:B------:R-:W-:Y:S02]  /*bf90*/  FADD.FTZ R0, R176, R0 ;  /* 0x00000000b0007221 */ /* 0x000fe40000010000 */
[----:B------:R-:W-:Y:S02]  /*bfa0*/  FADD.FTZ R2, R179, R2 ;  /* 0x00000002b3027221 */ /* 0x000fe40000010000 */
[C---:B--2---:R-:W-:Y:S01]  /*bfb0*/  HMMA.16816.F32 R132, R152.reuse, R168, R132 ;  /* 0x000000a89884723c */ /* 0x044fe20000001884 */
[----:B------:R-:W-:Y:S03]  /*bfc0*/  LDSM.16.MT88.4 R28, [R205+0x11800] ;  /* 0x01180000cd1c783b */ /* 0x000fe60000004200 */
[----:B------:R-:W-:Y:S02]  /*bfd0*/  FADD.FTZ R0, R149, R0 ;  /* 0x0000000095007221 */ /* 0x000fe40000010000 */
[----:B------:R-:W-:Y:S02]  /*bfe0*/  FADD.FTZ R245, R178, R2 ;  /* 0x00000002b2f57221 */ /* 0x000fe40000010000 */
[C---:B------:R-:W-:Y:S01]  /*bff0*/  HMMA.16816.F32 R136, R152.reuse, R170, R136 ;  /* 0x000000aa9888723c */ /* 0x040fe20000001888 */
[----:B------:R-:W-:Y:S03]  /*c000*/  LDSM.16.MT88.4 R168, [R206+0x13000] ;  /* 0x01300000cea8783b */ /* 0x000fe60000004200 */
[----:B------:R-:W-:Y:S04]  /*c010*/  FADD.FTZ R246, R150, R0 ;  /* 0x0000000096f67221 */ /* 0x000fe80000010000 */
[C---:B------:R-:W-:Y:S08]  /*c020*/  HMMA.16816.F32 R140, R152.reuse, R156, R140 ;  /* 0x0000009c988c723c */ /* 0x040ff0000000188c */
[C---:B------:R-:W-:Y:S01]  /*c030*/  HMMA.16816.F32 R12, R152.reuse, R158, R12 ;  /* 0x0000009e980c723c */ /* 0x040fe2000000180c */
[----:B------:R-:W2:Y:S07]  /*c040*/  LDSM.16.MT88.4 R156, [R206+0x11000] ;  /* 0x01100000ce9c783b */ /* 0x000eae0000004200 */
[C---:B---3--:R-:W-:Y:S08]  /*c050*/  HMMA.16816.F32 R16, R152.reuse, R160, R16 ;  /* 0x000000a09810723c */ /* 0x048ff00000001810 */
[----:B------:R-:W-:Y:S01]  /*c060*/  HMMA.16816.F32 R144, R152, R162, R144 ;  /* 0x000000a29890723c */ /* 0x000fe20000001890 */
[----:B------:R-:W3:Y:S07]  /*c070*/  LDSM.16.MT88.4 R152, [R204+0x13000] ;  /* 0x01300000cc98783b */ /* 0x000eee0000004200 */
[C---:B-1----:R-:W-:Y:S01]  /*c080*/  HMMA.16816.F32 R4, R20.reuse, R164, R4 ;  /* 0x000000a41404723c */ /* 0x042fe20000001804 */
[----:B------:R-:W1:Y:S07]  /*c090*/  LDSM.16.MT88.4 R160, [R205+0x13000] ;  /* 0x01300000cda0783b */ /* 0x000e6e0000004200 */
[C---:B------:R-:W-:Y:S01]  /*c0a0*/  HMMA.16816.F32 R8, R20.reuse, R166, R8 ;  /* 0x000000a61408723c */ /* 0x040fe20000001808 */
[----:B------:R-:W4:Y:S07]  /*c0b0*/  LDSM.16.MT88.4 R164, [R207+0x13000] ;  /* 0x01300000cfa4783b */ /* 0x000f2e0000004200 */
[C---:B------:R-:W-:Y:S08]  /*c0c0*/  HMMA.16816.F32 R36, R20.reuse, R172, R36 ;  /* 0x000000ac1424723c */ /* 0x040ff00000001824 */
[C---:B------:R-:W-:Y:S01]  /*c0d0*/  HMMA.16816.F32 R40, R20.reuse, R174, R40 ;  /* 0x000000ae1428723c */ /* 0x040fe20000001828 */
[----:B------:R-:W-:Y:S07]  /*c0e0*/  LDSM.16.MT88.4 R172, [R205+0x13800] ;  /* 0x01380000cdac783b */ /* 0x000fee0000004200 */
[C---:B------:R-:W-:Y:S08]  /*c0f0*/  HMMA.16816.F32 R44, R20.reuse, R24, R44 ;  /* 0x00000018142c723c */ /* 0x040ff0000000182c */
[C---:B------:R-:W-:Y:S01]  /*c100*/  HMMA.16816.F32 R48, R20.reuse, R26, R48 ;  /* 0x0000001a1430723c */ /* 0x040fe20000001830 */
[----:B------:R-:W5:Y:S07]  /*c110*/  LDSM.16.MT88.4 R24, [R204+0x15000] ;  /* 0x01500000cc18783b */ /* 0x000f6e0000004200 */
[C---:B--2---:R-:W-:Y:S08]  /*c120*/  HMMA.16816.F32 R52, R20.reuse, R156, R52 ;  /* 0x0000009c1434723c */ /* 0x044ff00000001834 */
        /* <DEDUP_REMOVED lines=8> */
[C---:B----4-:R-:W-:Y:S08]  /*c1b0*/  HMMA.16816.F32 R76, R20.reuse, R164, R76 ;  /* 0x000000a4144c723c */ /* 0x050ff0000000184c */
[C---:B------:R-:W-:Y:S01]  /*c1c0*/  HMMA.16816.F32 R80, R20.reuse, R166, R80 ;  /* 0x000000a61450723c */ /* 0x040fe20000001850 */
[----:B------:R-:W-:Y:S07]  /*c1d0*/  LDSM.16.MT88.4 R164, [R206+0x11800] ;  /* 0x01180000cea4783b */ /* 0x000fee0000004200 */
[C---:B------:R-:W-:Y:S08]  /*c1e0*/  HMMA.16816.F32 R84, R20.reuse, R168, R84 ;  /* 0x000000a81454723c */ /* 0x040ff00000001854 */
[C---:B------:R-:W-:Y:S01]  /*c1f0*/  HMMA.16816.F32 R88, R20.reuse, R170, R88 ;  /* 0x000000aa1458723c */ /* 0x040fe20000001858 */
[----:B------:R-:W-:Y:S07]  /*c200*/  LDSM.16.MT88.4 R168, [R204+0x13800] ;  /* 0x01380000cca8783b */ /* 0x000fee0000004200 */
[C---:B-----5:R-:W-:Y:S08]  /*c210*/  HMMA.16816.F32 R92, R20.reuse, R24, R92 ;  /* 0x00000018145c723c */ /* 0x060ff0000000185c */
        /* <DEDUP_REMOVED lines=13> */
[----:B------:R-:W4:Y:S07]  /*c2f0*/  LDSM.16.MT88.4 R24, [R204+0x11800] ;  /* 0x01180000cc18783b */ /* 0x000f2e0000004200 */
[C---:B--2---:R-:W-:Y:S08]  /*c300*/  HMMA.16816.F32 R132, R20.reuse, R156, R132 ;  /* 0x0000009c1484723c */ /* 0x044ff00000001884 */
[C---:B------:R-:W-:Y:S08]  /*c310*/  HMMA.16816.F32 R136, R20.reuse, R158, R136 ;  /* 0x0000009e1488723c */ /* 0x040ff00000001888 */
[C---:B---3--:R-:W-:Y:S08]  /*c320*/  HMMA.16816.F32 R140, R20.reuse, R152, R140 ;  /* 0x00000098148c723c */ /* 0x048ff0000000188c */
[C---:B------:R-:W-:Y:S08]  /*c330*/  HMMA.16816.F32 R12, R20.reuse, R154, R12 ;  /* 0x0000009a140c723c */ /* 0x040ff0000000180c */
[C---:B-1----:R-:W-:Y:S08]  /*c340*/  HMMA.16816.F32 R16, R20.reuse, R160, R16 ;  /* 0x000000a01410723c */ /* 0x042ff00000001810 */
[----:B------:R-:W-:Y:S01]  /*c350*/  HMMA.16816.F32 R144, R20, R162, R144 ;  /* 0x000000a21490723c */ /* 0x000fe20000001890 */
[----:B------:R-:W-:Y:S06]  /*c360*/  LDSM.16.MT88.4 R160, [R206+0x15800] ;  /* 0x01580000cea0783b */ /* 0x000fec0000004200 */
[----:B------:R-:W-:Y:S02]  /*c370*/  F2FP.PACK_AB R20, R180, R181 ;  /* 0x000000b5b414723e */ /* 0x000fe400000000ff */
[----:B------:R-:W-:Y:S03]  /*c380*/  F2FP.PACK_AB R22, R178, R179 ;  /* 0x000000b3b216723e */ /* 0x000fe600000000ff */
[----:B------:R-:W-:Y:S02]  /*c390*/  F2FP.PACK_AB R21, R176, R177 ;  /* 0x000000b1b015723e */ /* 0x000fe400000000ff */
[----:B------:R-:W-:Y:S02]  /*c3a0*/  F2FP.PACK_AB R23, R150, R149 ;  /* 0x000000959617723e */ /* 0x000fe400000000ff */
[----:B------:R-:W-:Y:S02]  /*c3b0*/  MOV R149, R148 ;  /* 0x0000009400957202 */ /* 0x000fe40000000f00 */
[----:B------:R-:W-:Y:S03]  /*c3c0*/  MOV R150, R3 ;  /* 0x0000000300967202 */ /* 0x000fe60000000f00 */
[C---:B----4-:R-:W-:Y:S01]  /*c3d0*/  HMMA.16816.F32 R152, R20.reuse, R24, R4 ;  /* 0x000000181498723c */ /* 0x050fe20000001804 */
[----:B------:R-:W1:Y:S07]  /*c3e0*/  LDSM.16.MT88.4 R4, [R207+0x13800] ;  /* 0x01380000cf04783b */ /* 0x000e6e0000004200 */
[C---:B------:R-:W-:Y:S01]  /*c3f0*/  HMMA.16816.F32 R156, R20.reuse, R26, R8 ;  /* 0x0000001a149c723c */ /* 0x040fe20000001808 */
[----:B------:R-:W2:Y:S07]  /*c400*/  LDSM.16.MT88.4 R8, [R206+0x13800] ;  /* 0x01380000ce08783b */ /* 0x000eae0000004200 */
        /* <DEDUP_REMOVED lines=9> */
[----:B------:R-:W2:Y:S07]  /*c4a0*/  LDSM.16.MT88.4 R164, [R204+0x17800] ;  /* 0x01780000cca4783b */ /* 0x000eae0000004200 */
[C---:B------:R-:W-:Y:S08]  /*c4b0*/  HMMA.16816.F32 R60, R20.reuse, R168, R60 ;  /* 0x000000a8143c723c */ /* 0x040ff0000000183c */
[C---:B------:R-:W-:Y:S08]  /*c4c0*/  HMMA.16816.F32 R64, R20.reuse, R170, R64 ;  /* 0x000000aa1440723c */ /* 0x040ff00000001840 */
[C---:B------:R-:W-:Y:S08]  /*c4d0*/  HMMA.16816.F32 R68, R20.reuse, R172, R68 ;  /* 0x000000ac1444723c */ /* 0x040ff00000001844 */
[C---:B------:R-:W-:Y:S08]  /*c4e0*/  HMMA.16816.F32 R72, R20.reuse, R174, R72 ;  /* 0x000000ae1448723c */ /* 0x040ff00000001848 */
        /* <DEDUP_REMOVED lines=10> */
[C---:B------:R-:W-:Y:S08]  /*c590*/  HMMA.16816.F32 R104, R20.reuse, R30, R104 ;  /* 0x0000001e1468723c */ /* 0x040ff00000001868 */
[C---:B-----5:R-:W-:Y:S08]  /*c5a0*/  HMMA.16816.F32 R108, R20.reuse, R32, R108 ;  /* 0x00000020146c723c */ /* 0x060ff0000000186c */
[C---:B------:R-:W-:Y:S08]  /*c5b0*/  HMMA.16816.F32 R112, R20.reuse, R34, R112 ;  /* 0x000000221470723c */ /* 0x040ff00000001870 */
[C---:B------:R-:W-:Y:S08]  /*c5c0*/  HMMA.16816.F32 R116, R20.reuse, R160, R116 ;  /* 0x000000a01474723c */ /* 0x040ff00000001874 */
[C---:B------:R-:W-:Y:S08]  /*c5d0*/  HMMA.16816.F32 R120, R20.reuse, R162, R120 ;  /* 0x000000a21478723c */ /* 0x040ff00000001878 */
[C---:B------:R-:W-:Y:S08]  /*c5e0*/  HMMA.16816.F32 R124, R20.reuse, R164, R124 ;  /* 0x000000a4147c723c */ /* 0x040ff0000000187c */
[C---:B------:R-:W-:Y:S08]  /*c5f0*/  HMMA.16816.F32 R128, R20.reuse, R166, R128 ;  /* 0x000000a61480723c */ /* 0x040ff00000001880 */
[C---:B-1----:R-:W-:Y:S08]  /*c600*/  HMMA.16816.F32 R132, R20.reuse, R4, R132 ;  /* 0x000000041484723c */ /* 0x042ff00000001884 */
[C---:B------:R-:W-:Y:S08]  /*c610*/  HMMA.16816.F32 R136, R20.reuse, R6, R136 ;  /* 0x000000061488723c */ /* 0x040ff00000001888 */
[C---:B--2---:R-:W-:Y:S08]  /*c620*/  HMMA.16816.F32 R140, R20.reuse, R8, R140 ;  /* 0x00000008148c723c */ /* 0x044ff0000000188c */
[C---:B------:R-:W-:Y:S08]  /*c630*/  HMMA.16816.F32 R160, R20.reuse, R10, R12 ;  /* 0x0000000a14a0723c */ /* 0x040ff0000000180c */
[C---:B---3--:R-:W-:Y:S08]  /*c640*/  HMMA.16816.F32 R164, R20.reuse, R24, R16 ;  /* 0x0000001814a4723c */ /* 0x048ff00000001810 */
[----:B------:R-:W-:Y:S01]  /*c650*/  HMMA.16816.F32 R144, R20, R26, R144 ;  /* 0x0000001a1490723c */ /* 0x000fe20000001890 */
[----:B------:R-:W-:-:S07]  /*c660*/  @P0 BRA `(.L_x_113) ;  /* 0xffffc24000000947 */ /* 0x000fce000383ffff */
.L_x_112:
        /* <DEDUP_REMOVED lines=54> */
[C---:B-1---5:R-:W-:Y:S01]  /*c9d0*/  FMUL.FTZ R151, R0.reuse, R49 ;  /* 0x0000003100977220 */ /* 0x062fe20000410000 */
[----:B------:R-:W-:Y:S01]  /*c9e0*/  USHF.R.S32.HI UR4, URZ, 0x1f, UR5 ;  /* 0x0000001f3f047899 */ /* 0x000fe20008011405 */
[C---:B------:R-:W-:Y:S01]  /*c9f0*/  FMUL.FTZ R49, R0.reuse, R89 ;  /* 0x0000005900317220 */ /* 0x040fe20000410000 */
[----:B------:R-:W-:Y:S01]  /*ca00*/  @!UP3 USHF.R.S32.HI UR25, URZ, 0x1f, UR19 ;  /* 0x0000001f3f19b899 */ /* 0x000fe20008011413 */
[----:B------:R-:W1:Y:S01]  /*ca10*/  S2R R89, SR_TID.X ;  /* 0x0000000000597919 */ /* 0x000e620000002100 */
[C---:B------:R-:W-:Y:S01]  /*ca20*/  FMUL.FTZ R174, R0.reuse, R152 ;  /* 0x0000009800ae7220 */ /* 0x040fe20000410000 */
[----:B------:R-:W-:Y:S01]  /*ca30*/  USHF.R.S32.HI UR6, URZ, 0x1f, UR12 ;  /* 0x0000001f3f067899 */ /* 0x000fe2000801140c */
[----:B------:R-:W-:Y:S01]  /*ca40*/  FMUL.FTZ R152, R0, R68 ;  /* 0x0000004400987220 */ /* 0x000fe20000410000 */
[----:B------:R-:W-:Y:S01]  /*ca50*/  UIADD3 UR5, UP2, UP1, UR5, UR24, UR12 ;  /* 0x0000001805057290 */ /* 0x000fe2000f95e00c */
[----:B--2---:R-:W-:-:S02]  /*ca60*/  FMUL.FTZ R68, R2, R50 ;  /* 0x0000003202447220 */ /* 0x004fc40000410000 */
[----:B------:R-:W-:Y:S01]  /*ca70*/  FMUL.FTZ R50, R2, R86 ;  /* 0x0000005602327220 */ /* 0x000fe20000410000 */
[----:B------:R-:W-:Y:S01]  /*ca80*/  UIADD3.X UR4, UR4, UR25, UR6, UP2, UP1 ;  /* 0x0000001904047290 */ /* 0x000fe200097e2406 */
[C---:B------:R-:W-:Y:S02]  /*ca90*/  FMUL.FTZ R6, R0.reuse, R153 ;  /* 0x0000009900067220 */ /* 0x040fe40000410000 */
        /* <DEDUP_REMOVED lines=8> */
[C---:B------:R-:W-:Y:S01]  /*cb20*/  FMUL.FTZ R23, R0.reuse, R57 ;  /* 0x0000003900177220 */ /* 0x040fe20000410000 */
[----:B-1----:R-:W-:Y:S01]  /*cb30*/  SHF.R.S32.HI R86, RZ, 0x1f, R89 ;  /* 0x0000001fff567819 */ /* 0x002fe20000011459 */
[C---:B------:R-:W-:Y:S02]  /*cb40*/  FMUL.FTZ R21, R0.reuse, R61 ;  /* 0x0000003d00157220 */ /* 0x040fe40000410000 */
[----:B------:R-:W-:Y:S01]  /*cb50*/  FMUL.FTZ R172, R0, R36 ;  /* 0x0000002400ac7220 */ /* 0x000fe20000410000 */
[----:B------:R-:W-:Y:S01]  /*cb60*/  LEA.HI R16, R86, R89, RZ, 0x2 ;  /* 0x0000005956107211 */ /* 0x000fe200078f10ff */
[C---:B------:R-:W-:Y:S02]  /*cb70*/  FMUL.FTZ R171, R0.reuse, R40 ;  /* 0x0000002800ab7220 */ /* 0x040fe40000410000 */
        /* <DEDUP_REMOVED lines=8> */
[C---:B------:R-:W-:Y:S02]  /*cc00*/  FMUL.FTZ R153, R0.reuse, R64 ;  /* 0x0000004000997220 */ /* 0x040fe40000410000 */
[C---:B------:R-:W-:Y:S01]  /*cc10*/  FMUL.FTZ R61, R0.reuse, R65 ;  /* 0x00000041003d7220 */ /* 0x040fe20000410000 */
        /* <DEDUP_REMOVED lines=56> */
[----:B------:R-:W-:Y:S01]  /*cfa0*/  FMUL.FTZ R145, R0, R145 ;  /* 0x0000009100917220 */ /* 0x000fe20000410000 */
[--C-:B------:R-:W-:Y:S01]  /*cfb0*/  SHF.R.S32.HI R0, RZ, 0x1f, R16.reuse ;  /* 0x0000001fff007819 */ /* 0x100fe20000011410 */
[C---:B------:R-:W-:Y:S01]  /*cfc0*/  FMUL.FTZ R15, R2.reuse, R63 ;  /* 0x0000003f020f7220 */ /* 0x040fe20000410000 */
[----:B------:R-:W-:Y:S01]  /*cfd0*/  SHF.R.S32.HI R63, RZ, 0x2, R16 ;  /* 0x00000002ff3f7819 */ /* 0x000fe20000011410 */
[C---:B------:R-:W-:Y:S02]  /*cfe0*/  FMUL.FTZ R12, R2.reuse, R38 ;  /* 0x00000026020c7220 */ /* 0x040fe40000410000 */
[----:B------:R-:W-:Y:S01]  /*cff0*/  FMUL.FTZ R10, R2, R42 ;  /* 0x0000002a020a7220 */ /* 0x000fe20000410000 */
[----:B------:R-:W-:Y:S01]  /*d000*/  LEA.HI R0, R0, R63, RZ, 0x3 ;  /* 0x0000003f00007211 */ /* 0x000fe200078f18ff */
[C---:B------:R-:W-:Y:S02]  /*d010*/  FMUL.FTZ R17, R2.reuse, R46 ;  /* 0x0000002e02117220 */ /* 0x040fe40000410000 */
[----:B------:R-:W-:Y:S01]  /*d020*/  FMUL.FTZ R55, R2, R55 ;  /* 0x0000003702377220 */ /* 0x000fe20000410000 */
[----:B------:R-:W-:Y:S01]  /*d030*/  LOP3.LUT R0, R0, 0xfffffff8, RZ, 0xc0, !PT ;  /* 0xfffffff800007812 */ /* 0x000fe200078ec0ff */
[----:B------:R-:W-:-:S02]  /*d040*/  FMUL.FTZ R4, R2, R54 ;  /* 0x0000003602047220 */ /* 0x000fc40000410000 */
[C---:B------:R-:W-:Y:S02]  /*d050*/  FMUL.FTZ R64, R2.reuse, R58 ;  /* 0x0000003a02407220 */ /* 0x040fe40000410000 */
[C---:B------:R-:W-:Y:S02]  /*d060*/  FMUL.FTZ R155, R2.reuse, R155 ;  /* 0x0000009b029b7220 */ /* 0x040fe40000410000 */
[C---:B------:R-:W-:Y:S02]  /*d070*/  FMUL.FTZ R5, R2.reuse, R154 ;  /* 0x0000009a02057220 */ /* 0x040fe40000410000 */
[C---:B------:R-:W-:Y:S02]  /*d080*/  FMUL.FTZ R159, R2.reuse, R159 ;  /* 0x0000009f029f7220 */ /* 0x040fe40000410000 */
[C---:B------:R-:W-:Y:S01]  /*d090*/  FMUL.FTZ R9, R2.reuse, R158 ;  /* 0x0000009e02097220 */ /* 0x040fe20000410000 */
[----:B------:R-:W-:Y:S01]  /*d0a0*/  F2FP.PACK_AB R5, R155, R5 ;  /* 0x000000059b05723e */ /* 0x000fe200000000ff */
[----:B------:R-:W-:-:S02]  /*d0b0*/  FMUL.FTZ R39, R2, R39 ;  /* 0x0000002702277220 */ /* 0x000fc40000410000 */
        /* <DEDUP_REMOVED lines=94> */
[----:B------:R-:W-:Y:S02]  /*d6a0*/  SHF.R.S32.HI R16, RZ, 0x5, R70 ;  /* 0x00000005ff107819 */ /* 0x000fe40000011446 */
[----:B------:R-:W-:Y:S02]  /*d6b0*/  LOP3.LUT R0, R4, 0x1c0, RZ, 0xc0, !PT ;  /* 0x000001c004007812 */ /* 0x000fe400078ec0ff */
[----:B------:R-:W-:Y:S02]  /*d6c0*/  LOP3.LUT R4, R2, 0x1, RZ, 0xc0, !PT ;  /* 0x0000000102047812 */ /* 0x000fe400078ec0ff */
[----:B------:R-:W-:-:S02]  /*d6d0*/  LEA R14, R16, R14, 0x9 ;  /* 0x0000000e100e7211 */ /* 0x000fc400078e48ff */
[----:B------:R-:W-:Y:S02]  /*d6e0*/  LEA.HI R0, R0, R0, RZ, 0x1d ;  /* 0x0000000000007211 */ /* 0x000fe400078fe8ff */
[----:B------:R-:W-:Y:S02]  /*d6f0*/  ISETP.NE.U32.AND P0, PT, R4, 0x1, PT ;  /* 0x000000010400780c */ /* 0x000fe40003f05070 */
[----:B------:R-:W-:Y:S02]  /*d700*/  LEA R0, R14, R0, 0x1 ;  /* 0x000000000e007211 */ /* 0x000fe400078e08ff */
[----:B------:R-:W-:Y:S02]  /*d710*/  R2P PR, R2, 0x6 ;  /* 0x0000000602007804 */ /* 0x000fe40000000000 */
[----:B------:R-:W-:Y:S02]  /*d720*/  SHF.L.U32 R0, R0, 0x1, RZ ;  /* 0x0000000100007819 */ /* 0x000fe400000006ff */
[----:B------:R-:W-:-:S02]  /*d730*/  MOV R4, 0x20 ;  /* 0x0000002000047802 */ /* 0x000fc40000000f00 */
[----:B------:R-:W-:Y:S01]  /*d740*/  IADD3 R2, R0, -0x10, RZ ;  /* 0xfffffff000027810 */ /* 0x000fe20007ffe0ff */
[----:B------:R1:W-:Y:S01]  /*d750*/  STS [R0], R6 ;  /* 0x0000000600007388 */ /* 0x0003e20000000800 */
[----:B------:R-:W-:Y:S02]  /*d760*/  SEL R4, R4, 0xffffffe0, !P1 ;  /* 0xffffffe004047807 */ /* 0x000fe40004800000 */
[----:B------:R-:W-:Y:S01]  /*d770*/  @P0 IADD3 R2, R0, 0x10, RZ ;  /* 0x0000001000020810 */ /* 0x000fe20007ffe0ff */
[----:B------:R2:W-:Y:S01]  /*d780*/  STS [R0+0x400], R5 ;  /* 0x0004000500007388 */ /* 0x0005e20000000800 */
[----:B------:R-:W-:Y:S02]  /*d790*/  F2FP.PACK_AB R63, R21, R156 ;  /* 0x0000009c153f723e */ /* 0x000fe400000000ff */
[----:B------:R-:W-:Y:S01]  /*d7a0*/  F2FP.PACK_AB R21, R161, R160 ;  /* 0x000000a0a115723e */ /* 0x000fe200000000ff */
[----:B------:R3:W-:Y:S01]  /*d7b0*/  STS [R2], R7 ;  /* 0x0000000702007388 */ /* 0x0007e20000000800 */
[----:B------:R-:W-:-:S02]  /*d7c0*/  F2FP.PACK_AB R18, R167, R18 ;  /* 0x00000012a712723e */ /* 0x000fc400000000ff */
[----:B------:R-:W-:Y:S01]  /*d7d0*/  F2FP.PACK_AB R14, R147, R146 ;  /* 0x00000092930e723e */ /* 0x000fe200000000ff */
[----:B------:R4:W-:Y:S01]  /*d7e0*/  STS [R2+0x400], R9 ;  /* 0x0004000902007388 */ /* 0x0009e20000000800 */
[----:B-1----:R-:W-:Y:S02]  /*d7f0*/  MOV R6, 0x40 ;  /* 0x0000004000067802 */ /* 0x002fe40000000f00 */
[----:B--2---:R-:W-:Y:S02]  /*d800*/  IADD3 R5, R0, R4, RZ ;  /* 0x0000000400057210 */ /* 0x004fe40007ffe0ff */
[----:B------:R-:W-:Y:S02]  /*d810*/  SEL R6, R6, 0xffffffc0, !P2 ;  /* 0xffffffc006067807 */ /* 0x000fe40005000000 */
[----:B------:R-:W-:Y:S01]  /*d820*/  IADD3 R4, R4, R2, RZ ;  /* 0x0000000204047210 */ /* 0x000fe20007ffe0ff */
[----:B------:R1:W-:Y:S01]  /*d830*/  STS [R5], R8 ;  /* 0x0000000805007388 */ /* 0x0003e20000000800 */
[----:B---3--:R-:W-:-:S02]  /*d840*/  IADD3 R7, R5, R6, RZ ;  /* 0x0000000605077210 */ /* 0x008fc40007ffe0ff */
        /* <DEDUP_REMOVED lines=49> */
[----:B------:R-:W-:Y:S04]  /*db60*/  STS [R2+0x6400], R28 ;  /* 0x0064001c02007388 */ /* 0x000fe80000000800 */
[----:B------:R-:W-:Y:S04]  /*db70*/  STS [R5+0x6000], R27 ;  /* 0x0060001b05007388 */ /* 0x000fe80000000800 */
[----:B------:R2:W-:Y:S04]  /*db80*/  STS [R5+0x6400], R26 ;  /* 0x0064001a05007388 */ /* 0x0005e80000000800 */
[----:B------:R-:W-:Y:S04]  /*db90*/  STS [R4+0x6000], R25 ;  /* 0x0060001904007388 */ /* 0x000fe80000000800 */
[----:B------:R3:W-:Y:S01]  /*dba0*/  STS [R4+0x6400], R24 ;  /* 0x0064001804007388 */ /* 0x0007e20000000800 */
[----:B-1----:R-:W-:-:S03]  /*dbb0*/  LOP3.LUT R0, R70, 0xffffffe0, RZ, 0xc0, !PT ;  /* 0xffffffe046007812 */ /* 0x002fc600078ec0ff */
[----:B------:R-:W-:Y:S01]  /*dbc0*/  STS [R8+0x6000], R23 ;  /* 0x0060001708007388 */ /* 0x000fe20000000800 */
[----:B------:R-:W-:-:S03]  /*dbd0*/  IADD3 R0, R89, -R0, RZ ;  /* 0x8000000059007210 */ /* 0x000fc60007ffe0ff */
[----:B------:R1:W-:Y:S01]  /*dbe0*/  STS [R8+0x6400], R22 ;  /* 0x0064001608007388 */ /* 0x0003e20000000800 */
[----:B------:R-:W-:-:S03]  /*dbf0*/  LOP3.LUT P0, RZ, R0, 0x3, RZ, 0xc0, !PT ;  /* 0x0000000300ff7812 */ /* 0x000fc6000780c0ff */
[----:B------:R-:W-:Y:S04]  /*dc00*/  STS [R9+0x6000], R21 ;  /* 0x0060001509007388 */ /* 0x000fe80000000800 */
[----:B------:R-:W-:Y:S01]  /*dc10*/  STS [R9+0x6400], R20 ;  /* 0x0064001409007388 */ /* 0x000fe20000000800 */
[----:B--2---:R-:W2:Y:S03]  /*dc20*/  @P4 MUFU.LG2 R5, R149 ;  /* 0x0000009500054308 */ /* 0x004ea60000000c00 */
[----:B------:R-:W-:Y:S04]  /*dc30*/  STS [R7+0x6000], R19 ;  /* 0x0060001307007388 */ /* 0x000fe80000000800 */
[----:B------:R4:W-:Y:S01]  /*dc40*/  STS [R7+0x6400], R18 ;  /* 0x0064001207007388 */ /* 0x0009e20000000800 */
[----:B---3--:R-:W3:Y:S03]  /*dc50*/  @P3 MUFU.LG2 R4, R150 ;  /* 0x0000009600043308 */ /* 0x008ee60000000c00 */
[----:B------:R-:W-:Y:S04]  /*dc60*/  STS [R6+0x6000], R15 ;  /* 0x0060000f06007388 */ /* 0x000fe80000000800 */
[----:B------:R4:W-:Y:S01]  /*dc70*/  STS [R6+0x6400], R14 ;  /* 0x0064000e06007388 */ /* 0x0009e20000000800 */
[----:B--2---:R-:W-:Y:S01]  /*dc80*/  @P4 FMUL.FTZ R5, R5, 0.69314718246459960938 ;  /* 0x3f31721805054820 */ /* 0x004fe20000410000 */
[----:B-1----:R-:W-:-:S02]  /*dc90*/  MOV R8, 0x7f800000 ;  /* 0x7f80000000087802 */ /* 0x002fc40000000f00 */
[----:B------:R-:W-:Y:S01]  /*dca0*/  BAR.SYNC.DEFER_BLOCKING 0x0 ;  /* 0x0000000000007b1d */ /* 0x000fe20000010000 */
[----:B---3--:R-:W-:-:S05]  /*dcb0*/  @P3 FMUL.FTZ R4, R4, 0.69314718246459960938 ;  /* 0x3f31721804043820 */ /* 0x008fca0000410000 */
[----:B------:R-:W1:Y:S01]  /*dcc0*/  S2R R10, SR_TID.X ;  /* 0x00000000000a7919 */ /* 0x000e620000002100 */
[----:B------:R-:W-:Y:S01]  /*dcd0*/  @P3 FFMA.FTZ R8, R3, c[0x0][0x238], R4 ;  /* 0x00008e0003083a23 */ /* 0x000fe20000010004 */
[----:B----4-:R-:W-:Y:S01]  /*dce0*/  MOV R7, 0x7f800000 ;  /* 0x7f80000000077802 */ /* 0x010fe20000000f00 */
[----:B------:R-:W-:Y:S01]  /*dcf0*/  @P4 FFMA.FTZ R7, R148, c[0x0][0x238], R5 ;  /* 0x00008e0094074a23 */ /* 0x000fe20000010005 */
[----:B------:R2:W3:Y:S04]  /*dd00*/  LDS.128 R32, [R230] ;  /* 0x00000000e6207984 */ /* 0x0004e80000000c00 */
[----:B------:R2:W4:Y:S01]  /*dd10*/  LDS.128 R48, [R230+0x800] ;  /* 0x00080000e6307984 */ /* 0x0005220000000c00 */
[----:B-1----:R-:W-:-:S03]  /*dd20*/  SHF.R.S32.HI R9, RZ, 0x1f, R10 ;  /* 0x0000001fff097819 */ /* 0x002fc6000001140a */
[----:B------:R2:W1:Y:S01]  /*dd30*/  LDS.128 R64, [R230+0x1000] ;  /* 0x00100000e6407984 */ /* 0x0004620000000c00 */
[----:B------:R-:W-:-:S03]  /*dd40*/  LEA.HI R2, R9, R10, RZ, 0x5 ;  /* 0x0000000a09027211 */ /* 0x000fc600078f28ff */
[----:B------:R2:W1:Y:S01]  /*dd50*/  LDS.128 R80, [R230+0x1800] ;  /* 0x00180000e6507984 */ /* 0x0004620000000c00 */
[----:B------:R-:W-:-:S03]  /*dd60*/  LOP3.LUT R0, R2, 0xffffffe0, RZ, 0xc0, !PT ;  /* 0xffffffe002007812 */ /* 0x000fc600078ec0ff */
[----:B------:R2:W1:Y:S01]  /*dd70*/  LDS.128 R28, [R230+0x2000] ;  /* 0x00200000e61c7984 */ /* 0x0004620000000c00 */
[----:B------:R-:W-:Y:S02]  /*dd80*/  SHF.R.S32.HI R2, RZ, 0x1f, R16 ;  /* 0x0000001fff027819 */ /* 0x000fe40000011410 */
[----:B------:R-:W-:Y:S01]  /*dd90*/  IADD3 R0, R10, -R0, RZ ;  /* 0x800000000a007210 */ /* 0x000fe20007ffe0ff */
[----:B------:R2:W1:Y:S01]  /*dda0*/  LDS.128 R44, [R230+0x2800] ;  /* 0x00280000e62c7984 */ /* 0x0004620000000c00 */
[----:B------:R-:W-:Y:S02]  /*ddb0*/  LEA.HI R2, R2, R16, RZ, 0x2 ;  /* 0x0000001002027211 */ /* 0x000fe400078f10ff */
[----:B------:R-:W-:Y:S01]  /*ddc0*/  SHF.R.S32.HI R6, RZ, 0x1f, R0 ;  /* 0x0000001fff067819 */ /* 0x000fe20000011400 */
[----:B------:R2:W1:Y:S01]  /*ddd0*/  LDS.128 R60, [R230+0x3000] ;  /* 0x00300000e63c7984 */ /* 0x0004620000000c00 */
[----:B------:R-:W-:Y:S02]  /*dde0*/  LOP3.LUT R2, R2, 0xffffffc, RZ, 0xc0, !PT ;  /* 0x0ffffffc02027812 */ /* 0x000fe400078ec0ff */
[----:B------:R-:W-:Y:S01]  /*ddf0*/  LEA.HI R0, R6, R0, RZ, 0x2 ;  /* 0x0000000006007211 */ /* 0x000fe200078f10ff */
[----:B------:R2:W1:Y:S01]  /*de00*/  LDS.128 R76, [R230+0x3800] ;  /* 0x00380000e64c7984 */ /* 0x0004620000000c00 */
[----:B------:R-:W-:-:S02]  /*de10*/  IADD3 R2, R16, -R2, RZ ;  /* 0x8000000210027210 */ /* 0x000fc40007ffe0ff */
[----:B------:R-:W-:Y:S01]  /*de20*/  SHF.R.S32.HI R0, RZ, 0x2, R0 ;  /* 0x00000002ff007819 */ /* 0x000fe20000011400 */
[----:B------:R2:W1:Y:S03]  /*de30*/  LDS.128 R24, [R230+0x4000] ;  /* 0x00400000e6187984 */ /* 0x0004660000000c00 */
[----:B------:R-:W-:Y:S01]  /*de40*/  LEA R0, R2, R0, 0x4 ;  /* 0x0000000002007211 */ /* 0x000fe200078e20ff */
        /* <DEDUP_REMOVED lines=24> */
.L_x_117:
[----:B---34-:R-:W-:Y:S05]  /*dfd0*/  BSYNC B0 ;  /* 0x0000000000007941 */ /* 0x018fea0003800000 */
.L_x_116:
[----:B------:R3:W5:Y:S04]  /*dfe0*/  LDL R15, [R1] ;  /* 0x00000000010f7983 */ /* 0x0007680000100800 */
[----:B------:R3:W5:Y:S01]  /*dff0*/  LDL R14, [R1+0x4] ;  /* 0x00000400010e7983 */ /* 0x0007620000100800 */
[----:B------:R-:W-:Y:S01]  /*e000*/  LEA.HI R13, R86, R89, RZ, 0x3 ;  /* 0x00000059560d7211 */ /* 0x000fe200078f18ff */
[----:B------:R-:W-:Y:S01]  /*e010*/  UIMAD UR9, UR9, -0x40, UR16 ;  /* 0xffffffc0090978a4 */ /* 0x000fe2000f8e0210 */
[----:B------:R-:W-:Y:S01]  /*e020*/  SHF.R.S32.HI R0, RZ, 0x1f, R248 ;  /* 0x0000001fff007819 */ /* 0x000fe200000114f8 */
[----:B------:R-:W4:Y:S01]  /*e030*/  S2R R11, SR_CTAID.Z ;  /* 0x00000000000b7919 */ /* 0x000f220000002700 */
[----:B------:R-:W-:Y:S01]  /*e040*/  IADD3 R4, P0, R248, UR18, RZ ;  /* 0x00000012f8047c10 */ /* 0x000fe2000ff1e0ff */
[----:B------:R-:W-:Y:S01]  /*e050*/  USHF.R.S32.HI UR6, URZ, 0x1f, UR10 ;  /* 0x0000001f3f067899 */ /* 0x000fe2000801140a */
[----:B------:R-:W-:Y:S01]  /*e060*/  SHF.R.S32.HI R3, RZ, 0x3, R13 ;  /* 0x00000003ff037819 */ /* 0x000fe2000001140d */
[----:B------:R-:W-:Y:S01]  /*e070*/  ULDC.64 UR4, c[0x0][0x1f0] ;  /* 0x00007c0000047ab9 */ /* 0x000fe20000000a00 */
[----:B------:R-:W-:Y:S01]  /*e080*/  IADD3.X R5, R0, UR7, RZ, P0, !PT ;  /* 0x0000000700057c10 */ /* 0x000fe200087fe4ff */
[----:B------:R-:W-:Y:S01]  /*e090*/  UIMAD UR4, UR6, UR4, URZ ;  /* 0x00000004060472a4 */ /* 0x000fe2000f8e023f */
[----:B------:R-:W-:Y:S01]  /*e0a0*/  ISETP.GE.AND P0, PT, R3, UR9, PT ;  /* 0x0000000903007c0c */ /* 0x000fe2000bf06270 */
[----:B------:R-:W-:Y:S01]  /*e0b0*/  IMAD.U32 R0, RZ, RZ, UR13 ;  /* 0x0000000dff007e24 */ /* 0x000fe2000f8e00ff */
[----:B------:R-:W-:Y:S01]  /*e0c0*/  LEA.HI R2, R9, R10, RZ, 0x3 ;  /* 0x0000000a09027211 */ /* 0x000fe200078f18ff */
[----:B------:R-:W-:Y:S01]  /*e0d0*/  UIMAD UR4, UR10, UR5, UR4 ;  /* 0x000000050a0472a4 */ /* 0x000fe2000f8e0204 */
[----:B------:R-:W-:Y:S02]  /*e0e0*/  BSSY B0, `(.L_x_118) ;  /* 0x0000016000007945 */ /* 0x000fe40003800000 */
[----:B------:R-:W-:-:S04]  /*e0f0*/  SHF.R.S32.HI R2, RZ, 0x3, R2 ;  /* 0x00000003ff027819 */ /* 0x000fc80000011402 */
[----:B------:R-:W-:Y:S01]  /*e100*/  SHF.R.S32.HI R3, RZ, 0x1f, R2 ;  /* 0x0000001fff037819 */ /* 0x000fe20000011402 */
[----:B----4-:R-:W-:-:S04]  /*e110*/  IMAD.WIDE.U32 R10, R11, c[0x0][0x1f0], R4 ;  /* 0x00007c000b0a7a25 */ /* 0x010fc800078e0004 */
[----:B------:R-:W-:Y:S01]  /*e120*/  IMAD.WIDE R4, R0, 0x40, R2 ;  /* 0x0000004000047825 */ /* 0x000fe200078e0202 */
[----:B------:R-:W-:Y:S01]  /*e130*/  IADD3 R9, R11, UR4, RZ ;  /* 0x000000040b097c10 */ /* 0x000fe2000fffe0ff */
[----:B------:R-:W-:Y:S05]  /*e140*/  @P0 BRA `(.L_x_119) ;  /* 0x000000f000000947 */ /* 0x000fea0003800000 */
[----:B---3--:R-:W-:Y:S01]  /*e150*/  IMAD R0, R5, c[0x0][0x1e8], RZ ;  /* 0x00007a0005007a24 */ /* 0x008fe200078e02ff */
[----:B------:R-:W-:Y:S01]  /*e160*/  ISETP.GE.AND P4, PT, R248, c[0x0][0x220], PT ;  /* 0x00008800f8007a0c */ /* 0x000fe20003f86270 */
[----:B------:R-:W-:Y:S01]  /*e170*/  IMAD.MOV.U32 R8, RZ, RZ, R10 ;  /* 0x000000ffff087224 */ /* 0x000fe200078e000a */
[----:B-----5:R-:W-:Y:S01]  /*e180*/  ISETP.GE.AND P3, PT, R15, c[0x0][0x220], PT ;  /* 0x000088000f007a0c */ /* 0x020fe20003f66270 */
[----:B------:R-:W-:Y:S01]  /*e190*/  IMAD R0, R4, c[0x0][0x1ec], R0 ;  /* 0x00007b0004007a24 */ /* 0x000fe200078e0200 */
        /* <DEDUP_REMOVED lines=10> */
.L_x_119:
[----:B---3--:R-:W-:Y:S05]  /*e240*/  BSYNC B0 ;  /* 0x0000000000007941 */ /* 0x008fea0003800000 */
.L_x_118:
[----:B------:R-:W-:Y:S01]  /*e250*/  LEA.HI.SX32 R0, R13, 0x10, 0x1d ;  /* 0x000000100d007811 */ /* 0x000fe200078feaff */
[----:B------:R-:W-:Y:S03]  /*e260*/  BSSY B0, `(.L_x_120) ;  /* 0x0000015000007945 */ /* 0x000fe60003800000 */
[----:B------:R-:W-:-:S13]  /*e270*/  ISETP.GE.AND P0, PT, R0, UR9, PT ;  /* 0x0000000900007c0c */ /* 0x000fda000bf06270 */
[----:B------:R-:W-:Y:S05]  /*e280*/  @P0 BRA `(.L_x_121) ;  /* 0x0000012000000947 */ /* 0x000fea0003800000 */
[----:B------:R-:W-:Y:S01]  /*e290*/  IADD3 R12, P0, R4, 0x10, RZ ;  /* 0x00000010040c7810 */ /* 0x000fe20007f1e0ff */
[----:B------:R-:W-:Y:S01]  /*e2a0*/  IMAD.MOV.U32 R2, RZ, RZ, R10 ;  /* 0x000000ffff027224 */ /* 0x000fe200078e000a */
[----:B------:R-:W-:Y:S01]  /*e2b0*/  ISETP.GE.AND P3, PT, R248, c[0x0][0x220], PT ;  /* 0x00008800f8007a0c */ /* 0x000fe20003f66270 */
[----:B------:R-:W-:Y:S01]  /*e2c0*/  IMAD.MOV.U32 R3, RZ, RZ, R9 ;  /* 0x000000ffff037224 */ /* 0x000fe200078e0009 */
[----:B-----5:R-:W-:Y:S01]  /*e2d0*/  ISETP.GE.AND P2, PT, R15, c[0x0][0x220], PT ;  /* 0x000088000f007a0c */ /* 0x020fe20003f46270 */
        /* <DEDUP_REMOVED lines=13> */
.L_x_121:
[----:B------:R-:W-:Y:S05]  /*e3b0*/  BSYNC B0 ;  /* 0x0000000000007941 */ /* 0x000fea0003800000 */
.L_x_120:
[----:B------:R-:W-:Y:S01]  /*e3c0*/  LEA.HI.SX32 R0, R13, 0x20, 0x1d ;  /* 0x000000200d007811 */ /* 0x000fe200078feaff */
[----:B------:R-:W-:Y:S03]  /*e3d0*/  BSSY B0, `(.L_x_122) ;  /* 0x0000015000007945 */ /* 0x000fe60003800000 */
[----:B------:R-:W-:-:S13]  /*e3e0*/  ISETP.GE.AND P0, PT, R0, UR9, PT ;  /* 0x0000000900007c0c */ /* 0x000fda000bf06270 */
[----:B------:R-:W-:Y:S05]  /*e3f0*/  @P0 BRA `(.L_x_123) ;  /* 0x0000012000000947 */ /* 0x000fea0003800000 */
[----:B------:R-:W-:Y:S01]  /*e400*/  IADD3 R12, P0, R4, 0x20, RZ ;  /* 0x00000020040c7810 */ /* 0x000fe20007f1e0ff */
[----:B---3--:R-:W-:Y:S01]  /*e410*/  IMAD.MOV.U32 R2, RZ, RZ, R10 ;  /* 0x000000ffff027224 */ /* 0x008fe200078e000a */
        /* <DEDUP_REMOVED lines=12> */
[----:B-1----:R1:W-:Y:S04]  /*e4e0*/  @!P3 STG.E.128 [R2.64], R64 ;  /* 0x000000400200b986 */ /* 0x0023e8000c101d16 */
[----:B------:R1:W-:Y:S04]  /*e4f0*/  @!P2 STG.E.128 [R2.64+0x80], R60 ;  /* 0x0000803c0200a986 */ /* 0x0003e8000c101d16 */
[----:B------:R1:W-:Y:S04]  /*e500*/  @!P1 STG.E.128 [R2.64+0x100], R56 ;  /* 0x0001003802009986 */ /* 0x0003e8000c101d16 */
[----:B------:R1:W-:Y:S02]  /*e510*/  @!P0 STG.E.128 [R2.64+0x180], R52 ;  /* 0x0001803402008986 */ /* 0x0003e4000c101d16 */
.L_x_123:
[----:B------:R-:W-:Y:S05]  /*e520*/  BSYNC B0 ;  /* 0x0000000000007941 */ /* 0x000fea0003800000 */
.L_x_122:
[----:B------:R-:W-:-:S04]  /*e530*/  LEA.HI.SX32 R0, R13, 0x30, 0x1d ;  /* 0x000000300d007811 */ /* 0x000fc800078feaff */
[----:B------:R-:W-:-:S13]  /*e540*/  ISETP.GE.AND P0, PT, R0, UR9, PT ;  /* 0x0000000900007c0c */ /* 0x000fda000bf06270 */
[----:B------:R-:W-:Y:S05]  /*e550*/  @P0 EXIT ;  /* 0x000000000000094d */ /* 0x000fea0003800000 */
[----:B------:R-:W-:Y:S01]  /*e560*/  IADD3 R6, P0, R4, 0x30, RZ ;  /* 0x0000003004067810 */ /* 0x000fe20007f1e0ff */
[----:B-1-3--:R-:W-:Y:S01]  /*e570*/  IMAD.MOV.U32 R2, RZ, RZ, R10 ;  /* 0x000000ffff027224 */ /* 0x00afe200078e000a */
[----:B------:R-:W-:Y:S01]  /*e580*/  ISETP.GE.AND P2, PT, R248, c[0x0][0x220], PT ;  /* 0x00008800f8007a0c */ /* 0x000fe20003f46270 */
[----:B------:R-:W-:Y:S01]  /*e590*/  IMAD.MOV.U32 R3, RZ, RZ, R9 ;  /* 0x000000ffff037224 */ /* 0x000fe200078e0009 */
[----:B-----5:R-:W-:Y:S01]  /*e5a0*/  ISETP.GE.AND P1, PT, R15, c[0x0][0x220], PT ;  /* 0x000088000f007a0c */ /* 0x020fe20003f26270 */
        /* <DEDUP_REMOVED lines=8> */
[----:B------:R1:W-:Y:S01]  /*e630*/  @!P0 STG.E.128 [R2.64+0x100], R72 ;  /* 0x0001004802008986 */ /* 0x0003e2000c101d16 */
[----:B------:R-:W-:-:S03]  /*e640*/  ISETP.GE.AND P0, PT, R14, c[0x0][0x220], PT ;  /* 0x000088000e007a0c */ /* 0x000fc60003f06270 */
[----:B------:R1:W-:Y:S04]  /*e650*/  @!P2 STG.E.128 [R2.64], R80 ;  /* 0x000000500200a986 */ /* 0x0003e8000c101d16 */
[----:B------:R1:W-:Y:S06]  /*e660*/  @!P1 STG.E.128 [R2.64+0x80], R76 ;  /* 0x0000804c02009986 */ /* 0x0003ec000c101d16 */
[----:B------:R-:W-:Y:S05]  /*e670*/  @P0 EXIT ;  /* 0x000000000000094d */ /* 0x000fea0003800000 */
[----:B------:R-:W-:Y:S01]  /*e680*/  STG.E.128 [R2.64+0x180], R68 ;  /* 0x0001804402007986 */ /* 0x000fe2000c101d16 */
[----:B------:R-:W-:Y:S05]  /*e690*/  EXIT ;  /* 0x000000000000794d */ /* 0x000fea0003800000 */
.L_x_82:
[----:B------:R-:W1:Y:S01]  /*e6a0*/  S2R R15, SR_TID.X ;  /* 0x00000000000f7919 */ /* 0x000e620000002100 */
[----:B------:R-:W-:Y:S01]  /*e6b0*/  UISETP.NE.AND UP4, UPT, UR11, -0x1, UPT ;  /* 0xffffffff0b00788c */ /* 0x000fe2000bf85270 */
[----:B------:R-:W-:Y:S01]  /*e6c0*/  IMAD.U32 R4, RZ, RZ, UR13 ;  /* 0x0000000dff047e24 */ /* 0x000fe2000f8e00ff */
[----:B------:R-:W-:Y:S01]  /*e6d0*/  ULDC.U8 UR15, c[0x0][0x329] ;  /* 0x0000ca40000f7ab9 */ /* 0x000fe20000000000 */
[----:B------:R-:W2:Y:S01]  /*e6e0*/  S2R R12, SR_CTAID.Z ;  /* 0x00000000000c7919 */ /* 0x000ea20000002700 */
[----:B------:R-:W-:Y:S01]  /*e6f0*/  UISETP.NE.AND UP1, UPT, UR15, URZ, UPT ;  /* 0x0000003f0f00728c */ /* 0x000fe2000bf25270 */
[----:B------:R-:W-:Y:S01]  /*e700*/  BSSY B0, `(.L_x_124) ;  /* 0x000004b000007945 */ /* 0x000fe20003800000 */
[----:B------:R-:W-:-:S02]  /*e710*/  ULDC.64 UR4, c[0x0][0x1e0] ;  /* 0x0000780000047ab9 */ /* 0x000fc40000000a00 */
[----:B------:R-:W-:Y:S02]  /*e720*/  ULDC.64 UR6, c[0x0][0x1e8] ;  /* 0x00007a0000067ab9 */ /* 0x000fe40000000a00 */
[----:B------:R-:W-:Y:S02]  /*e730*/  USHF.R.S32.HI UR12, URZ, 0x1f, UR20 ;  /* 0x0000001f3f0c7899 */ /* 0x000fe40008011414 */
[----:B------:R-:W-:Y:S02]  /*e740*/  @!UP4 USHF.R.S32.HI UR19, URZ, 0x1f, UR18 ;  /* 0x0000001f3f13c899 */ /* 0x000fe40008011412 */
[----:B------:R-:W-:Y:S02]  /*e750*/  @UP4 UIMAD.WIDE.U32 UR8, UR11, UR6, URZ ;  /* 0x000000060b0842a5 */ /* 0x000fe4000f8e003f */
[----:B------:R-:W-:Y:S02]  /*e760*/  @!UP4 UIMAD UR19, UR19, UR4, URZ ;  /* 0x000000041313c2a4 */ /* 0x000fe4000f8e023f */
[----:B------:R-:W-:-:S02]  /*e770*/  ULDC.U8 UR17, c[0x0][0x328] ;  /* 0x0000ca0000117ab9 */ /* 0x000fc40000000000 */
[----:B------:R-:W-:Y:S02]  /*e780*/  @!UP4 UIMAD.WIDE.U32 UR24, UR18, UR4, URZ ;  /* 0x000000041218c2a5 */ /* 0x000fe4000f8e003f */
[----:B------:R-:W-:Y:S01]  /*e790*/  @!UP4 UIMAD UR19, UR18, UR5, UR19 ;  /* 0x000000051213c2a4 */ /* 0x000fe2000f8e0213 */
[----:B-1----:R-:W-:Y:S01]  /*e7a0*/  SHF.R.S32.HI R6, RZ, 0x1f, R15 ;  /* 0x0000001fff067819 */ /* 0x002fe2000001140f */
[----:B------:R-:W-:Y:S02]  /*e7b0*/  UISETP.NE.AND UP3, UPT, UR17, URZ, UPT ;  /* 0x0000003f1100728c */ /* 0x000fe4000bf65270 */
[----:B------:R-:W-:Y:S01]  /*e7c0*/  ULDC.64 UR4, c[0x0][0x1f0] ;  /* 0x00007c0000047ab9 */ /* 0x000fe20000000a00 */
[----:B------:R-:W-:Y:S01]  /*e7d0*/  LEA.HI R6, R6, R15, RZ, 0x3 ;  /* 0x0000000f06067211 */ /* 0x000fe200078f18ff */
[----:B------:R-:W-:Y:S02]  /*e7e0*/  UIMAD UR4, UR12, UR4, URZ ;  /* 0x000000040c0472a4 */ /* 0x000fe4000f8e023f */
[----:B------:R-:W-:Y:S01]  /*e7f0*/  @UP4 UIMAD UR7, UR11, UR7, UR9 ;  /* 0x000000070b0742a4 */ /* 0x000fe2000f8e0209 */
[----:B------:R-:W-:Y:S01]  /*e800*/  LOP3.LUT R0, R6, 0xfffffff8, RZ, 0xc0, !PT ;  /* 0xfffffff806007812 */ /* 0x000fe200078ec0ff */
[----:B------:R-:W-:Y:S01]  /*e810*/  ULDC UR10, c[0x0][0x214] ;  /* 0x00008500000a7ab9 */ /* 0x000fe20000000800 */
[----:B------:R-:W-:Y:S01]  /*e820*/  SHF.R.S32.HI R6, RZ, 0x3, R6 ;  /* 0x00000003ff067819 */ /* 0x000fe20000011406 */
[----:B------:R-:W-:-:S02]  /*e830*/  UISETP.NE.OR UP2, UPT, UR15, URZ, !UP3 ;  /* 0x0000003f0f00728c */ /* 0x000fc4000df45670 */
[----:B------:R-:W-:Y:S01]  /*e840*/  @UP1 ULDC UR12, c[0x0][0x210] ;  /* 0x00008400000c1ab9 */ /* 0x000fe20000000800 */
[----:B------:R-:W-:Y:S01]  /*e850*/  IMAD.IADD R15, R15, 0x1, -R0 ;  /* 0x000000010f0f7824 */ /* 0x000fe200078e0a00 */
[----:B------:R-:W-:Y:S01]  /*e860*/  ULDC UR9, c[0x0][0x234] ;  /* 0x00008d0000097ab9 */ /* 0x000fe20000000800 */
[--C-:B------:R-:W-:Y:S01]  /*e870*/  SHF.R.S32.HI R7, RZ, 0x1f, R6.reuse ;  /* 0x0000001fff077819 */ /* 0x100fe20000011406 */
[----:B------:R-:W-:Y:S01]  /*e880*/  @UP1 UIMAD UR12, UR12, UR10, URZ ;  /* 0x0000000a0c0c12a4 */ /* 0x000fe2000f8e023f */
[----:B------:R-:W-:Y:S01]  /*e890*/  IMAD.SHL.U32 R0, R15, 0x8, RZ ;  /* 0x000000080f007824 */ /* 0x000fe200078e00ff */
[----:B------:R-:W-:Y:S02]  /*e8a0*/  @!UP1 USEL UR12, UR10, UR9, !UP3 ;  /* 0x000000090a0c9287 */ /* 0x000fe4000d800000 */
[----:B------:R-:W-:Y:S01]  /*e8b0*/  UISETP.NE.OR UP0, UPT, UR11, -0x1, UP2 ;  /* 0xffffffff0b00788c */ /* 0x000fe20009705670 */
[----:B------:R-:W-:Y:S01]  /*e8c0*/  IMAD.WIDE R4, R4, 0x40, R6 ;  /* 0x0000004004047825 */ /* 0x000fe200078e0206 */
[----:B------:R-:W-:Y:S01]  /*e8d0*/  ULDC UR6, c[0x0][0x1c0] ;  /* 0x0000700000067ab9 */ /* 0x000fe20000000800 */
[C---:B------:R-:W-:Y:S01]  /*e8e0*/  IADD3 R19, R0.reuse, 0x40, RZ ;  /* 0x0000004000137810 */ /* 0x040fe20007ffe0ff */
[----:B------:R-:W-:Y:S01]  /*e8f0*/  @UP1 UMOV UR15, 0x1 ;  /* 0x00000001000f1882 */ /* 0x000fe20000000000 */
[----:B------:R-:W-:Y:S01]  /*e900*/  IADD3 R18, R0, 0x80, RZ ;  /* 0x0000008000127810 */ /* 0x000fe20007ffe0ff */
[----:B------:R-:W-:Y:S01]  /*e910*/  @!UP1 UIMAD UR15, UR12, UR6, URZ ;  /* 0x000000060c0f92a4 */ /* 0x000fe2000f8e023f */
[----:B------:R-:W-:Y:S01]  /*e920*/  IADD3 R17, R0, 0xc0, RZ ;  /* 0x000000c000117810 */ /* 0x000fe20007ffe0ff */
[----:B------:R-:W-:-:S02]  /*e930*/  @!UP4 UMOV UR8, UR24 ;  /* 0x000000180008cc82 */ /* 0x000fc40008000000 */
[----:B------:R-:W-:Y:S01]  /*e940*/  @!UP4 UIADD3 UR7, UR25, UR19, URZ ;  /* 0x000000131907c290 */ /* 0x000fe2000fffe03f */
[C---:B------:R-:W-:Y:S01]  /*e950*/  IADD3 R2, P0, R0.reuse, UR8, RZ ;  /* 0x0000000800027c10 */ /* 0x040fe2000ff1e0ff */
[----:B------:R-:W-:Y:S02]  /*e960*/  UIADD3 UR16, -UR14, UR16, URZ ;  /* 0x000000100e107290 */ /* 0x000fe4000fffe13f */
[----:B------:R-:W-:Y:S02]  /*e970*/  UIMAD UR15, UR18, UR15, URZ ;  /* 0x0000000f120f72a4 */ /* 0x000fe4000f8e023f */
[----:B------:R-:W-:Y:S01]  /*e980*/  @!UP0 UIMAD UR11, UR18, UR10, URZ ;  /* 0x0000000a120b82a4 */ /* 0x000fe2000f8e023f */
[----:B------:R-:W-:Y:S01]  /*e990*/  LEA.HI.X.SX32 R3, R0, UR7, 0x1, P0 ;  /* 0x0000000700037c11 */ /* 0x000fe200080f0eff */
[----:B------:R-:W-:Y:S01]  /*e9a0*/  USEL UR15, UR15, URZ, UP2 ;  /* 0x0000003f0f0f7287 */ /* 0x000fe20009000000 */
[----:B------:R-:W-:Y:S01]  /*e9b0*/  ISETP.GE.AND P0, PT, R6, UR16, PT ;  /* 0x0000001006007c0c */ /* 0x000fe2000bf06270 */
[----:B------:R-:W-:-:S02]  /*e9c0*/  @UP1 ULDC UR17, c[0x0][0x210] ;  /* 0x0000840000111ab9 */ /* 0x000fc40000000800 */
[----:B------:R-:W-:Y:S01]  /*e9d0*/  @!UP1 UMOV UR17, 0x1 ;  /* 0x0000000100119882 */ /* 0x000fe20000000000 */
[----:B--2---:R-:W-:Y:S01]  /*e9e0*/  IMAD.WIDE.U32 R12, R12, c[0x0][0x1f0], R2 ;  /* 0x00007c000c0c7a25 */ /* 0x004fe200078e0002 */
[----:B------:R-:W-:Y:S02]  /*e9f0*/  UIMAD UR12, UR20, UR12, UR15 ;  /* 0x0000000c140c72a4 */ /* 0x000fe4000f8e020f */
[----:B------:R-:W-:Y:S02]  /*ea00*/  UIMAD UR14, UR14, UR17, URZ ;  /* 0x000000110e0e72a4 */ /* 0x000fe4000f8e023f */
[----:B------:R-:W-:Y:S02]  /*ea10*/  UMOV UR26, URZ ;  /* 0x0000003f001a7c82 */ /* 0x000fe40008000000 */
[----:B------:R-:W-:Y:S02]  /*ea20*/  @!UP2 UMOV UR26, UR11 ;  /* 0x0000000b001aac82 */ /* 0x000fe40008000000 */
[----:B------:R-:W-:-:S02]  /*ea30*/  UIMAD UR4, UR20, UR5, UR4 ;  /* 0x00000005140472a4 */ /* 0x000fc4000f8e0204 */
[----:B------:R-:W-:Y:S02]  /*ea40*/  UMOV UR27, URZ ;  /* 0x0000003f001b7c82 */ /* 0x000fe40008000000 */
[----:B------:R-:W-:Y:S02]  /*ea50*/  USHF.R.S32.HI UR7, URZ, 0x1f, UR12 ;  /* 0x0000001f3f077899 */ /* 0x000fe4000801140c */
        /* <DEDUP_REMOVED lines=21> */
.L_x_125:
[----:B------:R-:W-:Y:S05]  /*ebb0*/  BSYNC B0 ;  /* 0x0000000000007941 */ /* 0x000fea0003800000 */
.L_x_124:
        /* <DEDUP_REMOVED lines=22> */
.L_x_127:
[----:B------:R-:W-:Y:S05]  /*ed20*/  BSYNC B0 ;  /* 0x0000000000007941 */ /* 0x000fea0003800000 */
.L_x_126:
        /* <DEDUP_REMOVED lines=22> */
.L_x_129:
[----:B------:R-:W-:Y:S05]  /*ee90*/  BSYNC B0 ;  /* 0x0000000000007941 */ /* 0x000fea0003800000 */
.L_x_128:
        /* <DEDUP_REMOVED lines=21> */
.L_x_131:
[----:B------:R-:W-:Y:S05]  /*eff0*/  BSYNC B0 ;  /* 0x0000000000007941 */ /* 0x000fea0003800000 */
.L_x_130:
        /* <DEDUP_REMOVED lines=35> */
.L_x_132:
        /* <DEDUP_REMOVED lines=13> */
.L_x_2024:


//--------------------- .text._ZN5flash16flash_fwd_kernelI23Flash_fwd_kernel_traitsILi256ELi64ELi64ELi4ELb0ELb0EN7cutlass6half_tE19Flash_kernel_traitsILi256ELi64ELi64ELi4ES3_EELb0ELb0ELb1ELb0ELb0ELb1ELb0ELb0EEEvNS_16Flash_fwd_paramsE --------------------------
	.section	.text._ZN5flash16flash_fwd_kernelI23Flash_fwd_kernel_traitsILi256ELi64ELi64ELi4ELb0ELb0EN7cutlass6half_tE19Flash_kernel_traitsILi256ELi64ELi64ELi4ES3_EELb0ELb0ELb1ELb0ELb0ELb1ELb0ELb0EEEvNS_16Flash_fwd_paramsE,"ax",@progbits
	.sectioninfo	@"SHI_REGISTERS=255"
	.align	128
        .global         _ZN5flash16flash_fwd_kernelI23Flash_fwd_kernel_traitsILi256ELi64ELi64ELi4ELb0ELb0EN7cutlass6half_tE19Flash_kernel_traitsILi256ELi64ELi64ELi4ES3_EELb0ELb0ELb1ELb0ELb0ELb1ELb0ELb0EEEvNS_16Flash_fwd_paramsE
        .type           _ZN5flash16flash_fwd_kernelI23Flash_fwd_kernel_traitsILi256ELi64ELi64ELi4ELb0ELb0EN7cutlass6half_tE19Flash_kernel_traitsILi256ELi64ELi64ELi4ES3_EELb0ELb0ELb1ELb0ELb0ELb1ELb0ELb0EEEvNS_16Flash_fwd_paramsE,@function
        .size           _ZN5flash16flash_fwd_kernelI23Flash_fwd_kernel_traitsILi256ELi64ELi64ELi4ELb0ELb0EN7cutlass6half_tE19Flash_kernel_traitsILi256ELi64ELi64ELi4ES3_EELb0ELb0ELb1ELb0ELb0ELb1ELb0ELb0EEEvNS_16Flash_fwd_paramsE,(.L_x_2025 - _ZN5flash16flash_fwd_kernelI23Flash_fwd_kernel_traitsILi256ELi64ELi64ELi4ELb0ELb0EN7cutlass6half_tE19Flash_kernel_traitsILi256ELi64ELi64ELi4ES3_EELb0ELb0ELb1ELb0ELb0ELb1ELb0ELb0EEEvNS_16Flash_fwd_paramsE)
        .other          _ZN5flash16flash_fwd_kernelI23Flash_fwd_kernel_traitsILi256ELi64ELi64ELi4ELb0ELb0EN7cutlass6half_tE19Flash_kernel_traitsILi256ELi64ELi64ELi4ES3_EELb0ELb0ELb1ELb0ELb0ELb1ELb0ELb0EEEvNS_16Flash_fwd_paramsE,@"STO_CUDA_ENTRY STV_DEFAULT"
_ZN5flash16flash_fwd_kernelI23Flash_fwd_kernel_traitsILi256ELi64ELi64ELi4ELb0ELb0EN7cutlass6half_tE19Flash_kernel_traitsILi256ELi64ELi64ELi4ES3_EELb0ELb0ELb1ELb0ELb0ELb1ELb0ELb0EEEvNS_16Flash_fwd_paramsE:
.text._ZN5flash16flash_fwd_kernelI23Flash_fwd_kernel_traitsILi256ELi64ELi64ELi4ELb0ELb0EN7cutlass6half_tE19Flash_kernel_traitsILi256ELi64ELi64ELi4ES3_EELb0ELb0ELb1ELb0ELb0ELb1ELb0ELb0EEEvNS_16Flash_fwd_paramsE:
        /* <DEDUP_REMOVED lines=56> */
.L_x_133:
[----:B------:R-:W-:Y:S02]  /*0380*/  ULDC UR6, c[0x0][0x218] ;  /* 0x0000860000067ab9 */ /* 0x000fe40000000800 */
.L_x_134:
        /* <DEDUP_REMOVED lines=21> */
[----:B------:R-:W-:Y:S02]  /*04e0*/  UIADD3 UR6, UR14, UR13, -UR16 ;  /* 0x0000000d0e067290 */ /* 0x000fe4000fffe810 */
[----:B------:R-:W-:Y:S02]  /*04f0*/  UIADD3 UR4, -UR16, 0x7f, UR13 ;  /* 0x0000007f10047890 */ /* 0x000fe4000fffe10d */
[----:B------:R-:W-:Y:S02]  /*0500*/  ULDC UR9, c[0x0][0x2e4] ;  /* 0x0000b90000097ab9 */ /* 0x000fe40000000800 */
[----:B------:R-:W-:Y:S02]  /*0510*/  ULDC UR5, c[0x0][0x2e8] ;  /* 0x0000ba0000057ab9 */ /* 0x000fe40000000800 */
[----:B------:R-:W-:Y:S02]  /*0520*/  UIADD3 UR9, UR6, -UR9, URZ ;  /* 0x8000000906097290 */ /* 0x000fe4000fffe03f */
[----:B------:R-:W-:-:S02]  /*0530*/  UIADD3 UR7, UR14, 0x3f, URZ ;  /* 0x0000003f0e077890 */ /* 0x000fc4000fffe03f */
[----:B------:R-:W-:Y:S02]  /*0540*/  UIADD3 UR5, UR4, UR5, UR14 ;  /* 0x0000000504057290 */ /* 0x000fe4000fffe00e */
[----:B------:R-:W-:Y:S02]  /*0550*/  USHF.R.S32.HI UR8, URZ, 0x1f, UR9 ;  /* 0x0000001f3f087899 */ /* 0x000fe40008011409 */
[----:B------:R-:W-:Y:S02]  /*0560*/  USHF.R.S32.HI UR6, URZ, 0x1f, UR7 ;  /* 0x0000001f3f067899 */ /* 0x000fe40008011407 */
[----:B------:R-:W-:Y:S02]  /*0570*/  USHF.R.S32.HI UR4, URZ, 0x1f, UR5 ;  /* 0x0000001f3f047899 */ /* 0x000fe40008011405 */
[----:B------:R-:W-:Y:S02]  /*0580*/  ULEA.HI UR8, UR8, UR9, URZ, 0x6 ;  /* 0x0000000908087291 */ /* 0x000fe4000f8f303f */
[----:B------:R-:W-:-:S02]  /*0590*/  ULEA.HI UR6, UR6, UR7, URZ, 0x6 ;  /* 0x0000000706067291 */ /* 0x000fc4000f8f303f */
[----:B------:R-:W-:Y:S02]  /*05a0*/  ULEA.HI UR4, UR4, UR5, URZ, 0x6 ;  /* 0x0000000504047291 */ /* 0x000fe4000f8f303f */
[----:B------:R-:W-:Y:S02]  /*05b0*/  USHF.R.S32.HI UR8, URZ, 0x6, UR8 ;  /* 0x000000063f087899 */ /* 0x000fe40008011408 */
[----:B------:R-:W-:Y:S02]  /*05c0*/  USHF.R.S32.HI UR6, URZ, 0x6, UR6 ;  /* 0x000000063f067899 */ /* 0x000fe40008011406 */
[----:B------:R-:W-:Y:S02]  /*05d0*/  USHF.R.S32.HI UR4, URZ, 0x6, UR4 ;  /* 0x000000063f047899 */ /* 0x000fe40008011404 */
[----:B------:R-:W-:Y:S02]  /*05e0*/  UISETP.LT.AND UP1, UPT, URZ, UR8, UPT ;  /* 0x000000083f00728c */ /* 0x000fe4000bf21270 */
[----:B------:R-:W-:-:S02]  /*05f0*/  UISETP.LT.AND UP0, UPT, UR6, UR4, UPT ;  /* 0x000000040600728c */ /* 0x000fc4000bf01270 */
[----:B------:R-:W-:Y:S02]  /*0600*/  USEL UR9, URZ, UR8, !UP1 ;  /* 0x000000083f097287 */ /* 0x000fe4000c800000 */
[----:B------:R-:W-:-:S04]  /*0610*/  USEL UR8, UR6, UR4, UP0 ;  /* 0x0000000406087287 */ /* 0x000fc80008000000 */
[----:B------:R-:W-:-:S06]  /*0620*/  UISETP.GT.AND UP0, UPT, UR8, UR9, UPT ;  /* 0x000000090800728c */ /* 0x000fcc000bf04270 */
[----:B------:R-:W-:-:S13]  /*0630*/  PLOP3.LUT P0, PT, PT, PT, UP0, 0x80, 0x0 ;  /* 0x000000000000781c */ /* 0x000fda0003f0f008 */
[----:B------:R-:W-:Y:S05]  /*0640*/  @P0 BRA `(.L_x_135) ;  /* 0x00000a5000000947 */ /* 0x000fea0003800000 */
[----:B------:R-:W-:Y:S01]  /*0650*/  UISETP.NE.AND UP0, UPT, UR10, -0x1, UPT ;  /* 0xffffffff0a00788c */ /* 0x000fe2000bf05270 */
[----:B------:R-:W-:Y:S01]  /*0660*/  SHF.R.S32.HI R3, RZ, 0x1f, R6 ;  /* 0x0000001fff037819 */ /* 0x000fe20000011406 */
[----:B------:R-:W-:Y:S01]  /*0670*/  ULDC.64 UR4, c[0x0][0x1e0] ;  /* 0x0000780000047ab9 */ /* 0x000fe20000000a00 */
[----:B------:R-:W1:Y:S01]  /*0680*/  S2R R8, SR_CTAID.Z ;  /* 0x0000000000087919 */ /* 0x000e620000002700 */
[----:B------:R-:W-:Y:S01]  /*0690*/  USHF.R.S32.HI UR15, URZ, 0x1f, UR12 ;  /* 0x0000001f3f0f7899 */ /* 0x000fe2000801140c */
[----:B------:R-:W-:Y:S01]  /*06a0*/  LEA.HI R12, R3, R6, RZ, 0x3 ;  /* 0x00000006030c7211 */ /* 0x000fe200078f18ff */
[----:B------:R-:W-:Y:S01]  /*06b0*/  ULDC.64 UR6, c[0x0][0x1e8] ;  /* 0x00007a0000067ab9 */ /* 0x000fe20000000a00 */
[----:B------:R-:W2:Y:S01]  /*06c0*/  S2R R15, SR_CTAID.X ;  /* 0x00000000000f7919 */ /* 0x000ea20000002500 */
[----:B------:R-:W-:Y:S01]  /*06d0*/  ULDC UR9, c[0x0][0x214] ;  /* 0x0000850000097ab9 */ /* 0x000fe20000000800 */
[----:B------:R-:W-:Y:S01]  /*06e0*/  LOP3.LUT R3, R12, 0x1ffffff8, RZ, 0xc0, !PT ;  /* 0x1ffffff80c037812 */ /* 0x000fe200078ec0ff */
[----:B------:R-:W-:Y:S01]  /*06f0*/  ULDC UR8, c[0x0][0x234] ;  /* 0x00008d0000087ab9 */ /* 0x000fe20000000800 */
[----:B------:R-:W-:Y:S01]  /*0700*/  SHF.R.S32.HI R12, RZ, 0x3, R12 ;  /* 0x00000003ff0c7819 */ /* 0x000fe2000001140c */
[----:B------:R-:W-:Y:S01]  /*0710*/  @!UP0 USHF.R.S32.HI UR14, URZ, 0x1f, UR11 ;  /* 0x0000001f3f0e8899 */ /* 0x000fe2000801140b */
[----:B------:R-:W-:Y:S01]  /*0720*/  BSSY B0, `(.L_x_136) ;  /* 0x000003c000007945 */ /* 0x000fe20003800000 */
[----:B------:R-:W-:Y:S01]  /*0730*/  @!UP0 UIMAD.WIDE.U32 UR20, UR11, UR4, URZ ;  /* 0x000000040b1482a5 */ /* 0x000fe2000f8e003f */
[----:B------:R-:W-:Y:S01]  /*0740*/  IMAD.IADD R0, R6, 0x1, -R3 ;  /* 0x0000000106007824 */ /* 0x000fe200078e0a03 */
[----:B------:R-:W-:Y:S01]  /*0750*/  @!UP0 UIMAD UR14, UR14, UR4, URZ ;  /* 0x000000040e0e82a4 */ /* 0x000fe2000f8e023f */
[----:B------:R-:W-:Y:S01]  /*0760*/  SHF.R.S32.HI R13, RZ, 0x1f, R12 ;  /* 0x0000001fff0d7819 */ /* 0x000fe2000001140c */
[----:B------:R-:W-:Y:S01]  /*0770*/  @UP0 UIMAD.WIDE.U32 UR22, UR10, UR6, URZ ;  /* 0x000000060a1602a5 */ /* 0x000fe2000f8e003f */
[----:B------:R-:W-:Y:S01]  /*0780*/  IMAD.SHL.U32 R0, R0, 0x8, RZ ;  /* 0x0000000800007824 */ /* 0x000fe200078e00ff */
[----:B------:R-:W-:-:S02]  /*0790*/  ULDC.U8 UR4, c[0x0][0x329] ;  /* 0x0000ca4000047ab9 */ /* 0x000fc40000000000 */
[----:B------:R-:W-:Y:S02]  /*07a0*/  @!UP0 UIMAD UR14, UR11, UR5, UR14 ;  /* 0x000000050b0e82a4 */ /* 0x000fe4000f8e020e */
[----:B------:R-:W-:Y:S02]  /*07b0*/  UISETP.NE.AND UP1, UPT, UR4, URZ, UPT ;  /* 0x0000003f0400728c */ /* 0x000fe4000bf25270 */
[----:B------:R-:W-:Y:S02]  /*07c0*/  ULDC.U8 UR5, c[0x0][0x328] ;  /* 0x0000ca0000057ab9 */ /* 0x000fe40000000000 */
[----:B------:R-:W-:Y:S02]  /*07d0*/  UISETP.NE.AND UP2, UPT, UR5, URZ, UPT ;  /* 0x0000003f0500728c */ /* 0x000fe4000bf45270 */
[----:B------:R-:W-:Y:S01]  /*07e0*/  ULDC UR6, c[0x0][0x1c0] ;  /* 0x0000700000067ab9 */ /* 0x000fe20000000800 */
[----:B--2---:R-:W-:Y:S01]  /*07f0*/  IMAD.WIDE R14, R15, 0x40, R12 ;  /* 0x000000400f0e7825 */ /* 0x004fe200078e020c */
[----:B------:R-:W-:-:S02]  /*0800*/  UISETP.NE.OR UP3, UPT, UR4, URZ, !UP2 ;  /* 0x0000003f0400728c */ /* 0x000fc4000d765670 */
[----:B------:R-:W-:Y:S02]  /*0810*/  @UP0 UIMAD UR7, UR10, UR7, UR23 ;  /* 0x000000070a0702a4 */ /* 0x000fe4000f8e0217 */
[----:B------:R-:W-:Y:S02]  /*0820*/  ULDC.64 UR4, c[0x0][0x1f0] ;  /* 0x00007c0000047ab9 */ /* 0x000fe40000000a00 */
[----:B------:R-:W-:Y:S02]  /*0830*/  UIMAD UR15, UR15, UR4, URZ ;  /* 0x000000040f0f72a4 */ /* 0x000fe4000f8e023f */
[----:B------:R-:W-:Y:S02]  /*0840*/  @UP1 UMOV UR17, 0x1 ;  /* 0x0000000100111882 */ /* 0x000fe40000000000 */
[----:B------:R-:W-:Y:S02]  /*0850*/  @UP1 ULDC UR4, c[0x0][0x210] ;  /* 0x0000840000041ab9 */ /* 0x000fe40000000800 */
[----:B------:R-:W-:-:S02]  /*0860*/  @UP1 UIMAD UR4, UR4, UR9, URZ ;  /* 0x00000009040412a4 */ /* 0x000fc4000f8e023f */
[----:B------:R-:W-:Y:S02]  /*0870*/  @!UP1 USEL UR4, UR9, UR8, !UP2 ;  /* 0x0000000809049287 */ /* 0x000fe4000d000000 */
[----:B------:R-:W-:Y:S02]  /*0880*/  @!UP0 UMOV UR22, UR20 ;  /* 0x0000001400168c82 */ /* 0x000fe40008000000 */
[----:B------:R-:W-:Y:S01]  /*0890*/  @!UP1 UIMAD UR17, UR4, UR6, URZ ;  /* 0x00000006041192a4 */ /* 0x000fe2000f8e023f */
[----:B------:R-:W-:Y:S01]  /*08a0*/  IADD3 R2, P0, R0, UR22, RZ ;  /* 0x0000001600027c10 */ /* 0x000fe2000ff1e0ff */
[----:B------:R-:W-:Y:S02]  /*08b0*/  @!UP0 UIADD3 UR7, UR21, UR14, URZ ;  /* 0x0000000e15078290 */ /* 0x000fe4000fffe03f */
[----:B------:R-:W-:Y:S02]  /*08c0*/  UIADD3 UR16, -UR13, UR16, URZ ;  /* 0x000000100d107290 */ /* 0x000fe4000fffe13f */
[----:B------:R-:W-:-:S02]  /*08d0*/  @!UP3 UIMAD UR20, UR11, UR9, URZ ;  /* 0x000000090b14b2a4 */ /* 0x000fc4000f8e023f */
[----:B------:R-:W-:Y:S01]  /*08e0*/  UIMAD UR17, UR11, UR17, URZ ;  /* 0x000000110b1172a4 */ /* 0x000fe2000f8e023f */
[----:B------:R-:W-:Y:S01]  /*08f0*/  LEA.HI.X.SX32 R3, R0, UR7, 0x1, P0 ;  /* 0x0000000700037c11 */ /* 0x000fe200080f0eff */
[----:B------:R-:W-:Y:S01]  /*0900*/  @!UP3 USEL UR20, UR20, UR10, !UP0 ;  /* 0x0000000a1414b287 */ /* 0x000fe2000c000000 */
[----:B------:R-:W-:Y:S01]  /*0910*/  ISETP.GE.AND P0, PT, R12, UR16, PT ;  /* 0x000000100c007c0c */ /* 0x000fe2000bf06270 */
[----:B------:R-:W-:Y:S02]  /*0920*/  @UP1 ULDC UR23, c[0x0][0x210] ;  /* 0x0000840000171ab9 */ /* 0x000fe40000000800 */
[----:B------:R-:W-:Y:S01]  /*0930*/  USEL UR17, UR17, URZ, UP3 ;  /* 0x0000003f11117287 */ /* 0x000fe20009800000 */
[----:B-1----:R-:W-:Y:S01]  /*0940*/  IMAD.WIDE.U32 R8, R8, c[0x0][0x1f0], R2 ;  /* 0x00007c0008087a25 */ /* 0x002fe200078e0002 */
[----:B------:R-:W-:Y:S02]  /*0950*/  @!UP1 UMOV UR23, 0x1 ;  /* 0x0000000100179882 */ /* 0x000fe40000000000 */
        /* <DEDUP_REMOVED lines=24> */
.L_x_137:
[----:B------:R-:W-:Y:S05]  /*0ae0*/  BSYNC B0 ;  /* 0x0000000000007941 */ /* 0x000fea0003800000 */
.L_x_136:
        /* <DEDUP_REMOVED lines=18> */
.L_x_139:
[----:B------:R-:W-:Y:S05]  /*0c10*/  BSYNC B0 ;  /* 0x0000000000007941 */ /* 0x000fea0003800000 */
.L_x_138:
        /* <DEDUP_REMOVED lines=18> */
.L_x_141:
[----:B------:R-:W-:Y:S05]  /*0d40*/  BSYNC B0 ;  /* 0x0000000000007941 */ /* 0x000fea0003800000 */
.L_x_140:
        /* <DEDUP_REMOVED lines=17> */
.L_x_143:
[----:B------:R-:W-:Y:S05]  /*0e60*/  BSYNC B0 ;  /* 0x0000000000007941 */ /* 0x000fea0003800000 */
.L_x_142:
        /* <DEDUP_REMOVED lines=35> */
.L_x_135:
        /* <DEDUP_REMOVED lines=32> */
.L_x_144:
        /* <DEDUP_REMOVED lines=44> */
.L_x_145:
[----:B------:R-:W-:Y:S01]  /*1560*/  SHF.R.S32.HI R5, RZ, 0x1f, R6 ;  /* 0x0000001fff057819 */ /* 0x000fe20000011406 */
[----:B------:R-:W1:Y:S01]  /*1570*/  S2R R233, SR_CTAID.X ;  /* 0x0000000000e97919 */ /* 0x000e620000002500 */
[----:B------:R-:W-:Y:S01]  /*1580*/  UIADD3 UR11, -UR13, UR16, URZ ;  /* 0x000000100d0b7290 */ /* 0x000fe2000fffe13f */
[----:B------:R-:W-:Y:S01]  /*1590*/  IMAD.SHL.U32 R242, R6, 0x2, RZ ;  /* 0x0000000206f27824 */ /* 0x000fe200078e00ff */
[CC--:B------:R-:W-:Y:S01]  /*15a0*/  LEA.HI R7, R5.reuse, R6.reuse, RZ, 0x3 ;  /* 0x0000000605077211 */ /* 0x0c0fe200078f18ff */
[----:B------:R-:W2:Y:S01]  /*15b0*/  S2R R26, SR_CTAID.Z ;  /* 0x00000000001a7919 */ /* 0x000ea20000002700 */
[----:B------:R-:W-:Y:S01]  /*15c0*/  ULDC.64 UR4, c[0x0][0x1a8] ;  /* 0x00006a0000047ab9 */ /* 0x000fe20000000a00 */
[----:B------:R-:W-:Y:S01]  /*15d0*/  LEA.HI R12, R5, R6, RZ, 0x6 ;  /* 0x00000006050c7211 */ /* 0x000fe200078f30ff */
[----:B------:R-:W-:Y:S01]  /*15e0*/  UIMAD UR4, UR20, UR4, URZ ;  /* 0x00000004140472a4 */ /* 0x000fe2000f8e023f */
[----:B------:R-:W-:Y:S02]  /*15f0*/  SHF.R.S32.HI R10, RZ, 0x3, R7 ;  /* 0x00000003ff0a7819 */ /* 0x000fe40000011407 */
[----:B------:R-:W-:Y:S01]  /*1600*/  LOP3.LUT R7, R7, 0xfffffff8, RZ, 0xc0, !PT ;  /* 0xfffffff807077812 */ /* 0x000fe200078ec0ff */
[----:B------:R-:W-:Y:S01]  /*1610*/  UIMAD UR4, UR12, UR5, UR4 ;  /* 0x000000050c0472a4 */ /* 0x000fe2000f8e0204 */
[C---:B------:R-:W-:Y:S01]  /*1620*/  IADD3 R8, R10.reuse, 0x10, RZ ;  /* 0x000000100a087810 */ /* 0x040fe20007ffe0ff */
[----:B------:R-:W-:Y:S01]  /*1630*/  IMAD.SHL.U32 R3, R10, 0x40, RZ ;  /* 0x000000400a037824 */ /* 0x000fe200078e00ff */
[----:B------:R-:W-:Y:S01]  /*1640*/  SHF.R.S32.HI R11, RZ, 0x1f, R10 ;  /* 0x0000001fff0b7819 */ /* 0x000fe2000001140a */
[----:B------:R-:W-:Y:S01]  /*1650*/  IMAD.IADD R0, R6, 0x1, -R7 ;  /* 0x0000000106007824 */ /* 0x000fe200078e0a07 */
[----:B------:R-:W-:Y:S01]  /*1660*/  ISETP.GE.AND P4, PT, R8, UR11, PT ;  /* 0x0000000b08007c0c */ /* 0x000fe2000bf86270 */
[----:B------:R-:W-:Y:S01]  /*1670*/  IMAD.SHL.U32 R12, R12, 0x8, RZ ;  /* 0x000000080c0c7824 */ /* 0x000fe200078e00ff */
[----:B------:R-:W-:Y:S01]  /*1680*/  LOP3.LUT R3, R3, 0x1c0, RZ, 0xc0, !PT ;  /* 0x000001c003037812 */ /* 0x000fe200078ec0ff */
[----:B------:R-:W-:Y:S01]  /*1690*/  IMAD.SHL.U32 R246, R0, 0x8, RZ ;  /* 0x0000000800f67824 */ /* 0x000fe200078e00ff */
[----:B------:R-:W-:Y:S01]  /*16a0*/  IADD3 R4, R10, 0x20, RZ ;  /* 0x000000200a047810 */ /* 0x000fe20007ffe0ff */
[----:B------:R-:W-:Y:S01]  /*16b0*/  UMOV UR20, 0x6 ;  /* 0x0000000600147882 */ /* 0x000fe20000000000 */
[----:B------:R-:W-:-:S02]  /*16c0*/  SHF.R.U32.HI R231, RZ, 0x3, R3 ;  /* 0x00000003ffe77819 */ /* 0x000fc40000011603 */
[----:B------:R-:W-:Y:S01]  /*16d0*/  SHF.R.S32.HI R247, RZ, 0x1f, R246 ;  /* 0x0000001ffff77819 */ /* 0x000fe200000114f6 */
[----:B-1----:R-:W-:Y:S01]  /*16e0*/  IMAD.WIDE R232, R233, 0x40, R10 ;  /* 0x00000040e9e87825 */ /* 0x002fe200078e020a */
[--C-:B------:R-:W-:Y:S02]  /*16f0*/  LOP3.LUT R2, R3, 0x38, R246.reuse, 0xf8, !PT ;  /* 0x0000003803027812 */ /* 0x100fe400078ef8f6 */
[----:B------:R-:W-:Y:S01]  /*1700*/  IADD3 R16, P0, R246, UR6, RZ ;  /* 0x00000006f6107c10 */ /* 0x000fe2000ff1e0ff */
[C---:B------:R-:W-:Y:S01]  /*1710*/  IMAD R3, R11.reuse, c[0x0][0x198], RZ ;  /* 0x000066000b037a24 */ /* 0x040fe200078e02ff */
[----:B------:R-:W-:Y:S01]  /*1720*/  LOP3.LUT R231, R2, R231, RZ, 0x3c, !PT ;  /* 0x000000e702e77212 */ /* 0x000fe200078e3cff */
[C---:B------:R-:W-:Y:S01]  /*1730*/  IMAD.WIDE.U32 R14, R10.reuse, c[0x0][0x198], R246 ;  /* 0x000066000a0e7a25 */ /* 0x040fe200078e00f6 */
[----:B------:R-:W-:Y:S02]  /*1740*/  IADD3 R2, R10, 0x30, RZ ;  /* 0x000000300a027810 */ /* 0x000fe40007ffe0ff */
[----:B------:R-:W-:Y:S01]  /*1750*/  ISETP.GE.AND P3, PT, R4, UR11, PT ;  /* 0x0000000b04007c0c */ /* 0x000fe2000bf66270 */
[----:B------:R-:W-:Y:S01]  /*1760*/  IMAD R3, R10, c[0x0][0x19c], R3 ;  /* 0x000067000a037a24 */ /* 0x000fe200078e0203 */
[----:B------:R-:W-:Y:S01]  /*1770*/  IADD3 R234, P1, R14, UR22, RZ ;  /* 0x000000160eea7c10 */ /* 0x000fe2000ff3e0ff */
[----:B------:R-:W-:Y:S01]  /*1780*/  IMAD R11, R11, c[0x0][0x1a0], RZ ;  /* 0x000068000b0b7a24 */ /* 0x000fe200078e02ff */
[----:B------:R-:W-:-:S02]  /*1790*/  ISETP.GE.AND P5, PT, R10, UR11, PT ;  /* 0x0000000b0a007c0c */ /* 0x000fc4000bfa6270 */
[----:B------:R-:W-:Y:S01]  /*17a0*/  IADD3.X R17, R247, UR17, RZ, P0, !PT ;  /* 0x00000011f7117c10 */ /* 0x000fe200087fe4ff */
[----:B------:R-:W-:Y:S01]  /*17b0*/  UIADD3 UR17, UR8, -0x1, URZ ;  /* 0xffffffff08117890 */ /* 0x000fe2000fffe03f */
[----:B------:R-:W-:Y:S01]  /*17c0*/  IADD3.X R235, R15, UR7, R3, P1, !PT ;  /* 0x000000070feb7c10 */ /* 0x000fe20008ffe403 */
[----:B------:R-:W-:Y:S01]  /*17d0*/  ULDC.64 UR6, c[0x0][0x198] ;  /* 0x0000660000067ab9 */ /* 0x000fe20000000a00 */
[----:B------:R-:W-:Y:S01]  /*17e0*/  ISETP.GE.AND P0, PT, R2, UR11, PT ;  /* 0x0000000b02007c0c */ /* 0x000fe2000bf06270 */
[----:B--2---:R-:W-:Y:S01]  /*17f0*/  IMAD.WIDE.U32 R26, R26, c[0x0][0x1a8], R16 ;  /* 0x00006a001a1a7a25 */ /* 0x004fe200078e0010 */
[C---:B------:R-:W-:Y:S01]  /*1800*/  @!P4 IADD3 R3, P1, R232.reuse, 0x10, RZ ;  /* 0x00000010e803c810 */ /* 0x040fe20007f3e0ff */
[----:B------:R-:W-:Y:S01]  /*1810*/  UIMAD UR12, UR17, -0x40, UR14 ;  /* 0xffffffc0110c78a4 */ /* 0x000fe2000f8e020e */
[----:B------:R-:W-:Y:S01]  /*1820*/  LOP3.LUT R231, R231, 0xfffffe00, R12, 0xf8, !PT ;  /* 0xfffffe00e7e77812 */ /* 0x000fe200078ef80c */
[----:B------:R-:W-:Y:S01]  /*1830*/  @!P4 IMAD.MOV.U32 R22, RZ, RZ, R26 ;  /* 0x000000ffff16c224 */ /* 0x000fe200078e001a */
[----:B------:R-:W-:Y:S01]  /*1840*/  @!P3 IADD3 R12, P2, R232, 0x20, RZ ;  /* 0x00000020e80cb810 */ /* 0x000fe20007f5e0ff */
[--C-:B------:R-:W-:Y:S01]  /*1850*/  @!P4 IMAD.X R14, RZ, RZ, R233.reuse, P1 ;  /* 0x000000ffff0ec224 */ /* 0x100fe200008e06e9 */
[----:B------:R-:W-:Y:S01]  /*1860*/  IADD3 R27, R27, UR4, RZ ;  /* 0x000000041b1b7c10 */ /* 0x000fe2000fffe0ff */
[----:B------:R-:W-:Y:S01]  /*1870*/  @!P5 IMAD R7, R233, c[0x0][0x190], RZ ;  /* 0x00006400e907da24 */ /* 0x000fe200078e02ff */
[----:B------:R-:W-:Y:S01]  /*1880*/  USHF.L.U32 UR22, UR6, 0x6, URZ ;  /* 0x0000000606167899 */ /* 0x000fe2000800063f */
[----:B------:R-:W-:Y:S01]  /*1890*/  @!P4 IMAD R14, R14, c[0x0][0x190], RZ ;  /* 0x000064000e0eca24 */ /* 0x000fe200078e02ff */
[----:B------:R-:W-:Y:S01]  /*18a0*/  USHF.L.U64.HI UR20, UR6, UR20, UR7 ;  /* 0x0000001406147299 */ /* 0x000fe20008010207 */
[----:B------:R-:W-:Y:S01]  /*18b0*/  @!P0 IADD3 R18, P1, R232, 0x30, RZ ;  /* 0x00000030e8128810 */ /* 0x000fe20007f3e0ff */
[----:B------:R-:W-:Y:S01]  /*18c0*/  @!P3 IMAD.X R17, RZ, RZ, R233, P2 ;  /* 0x000000ffff11b224 */ /* 0x000fe200010e06e9 */
[----:B------:R-:W-:Y:S01]  /*18d0*/  ISETP.GE.AND P6, PT, R8, UR12, PT ;  /* 0x0000000c08007c0c */ /* 0x000fe2000bfc6270 */
[----:B------:R-:W-:Y:S01]  /*18e0*/  @!P4 IMAD R9, R3, c[0x0][0x194], R14 ;  /* 0x000065000309ca24 */ /* 0x000fe200078e020e */
[----:B------:R-:W-:Y:S01]  /*18f0*/  USHF.R.S32.HI UR15, URZ, 0x1f, UR17 ;  /* 0x0000001f3f0f7899 */ /* 0x000fe20008011411 */
[----:B------:R-:W-:Y:S01]  /*1900*/  @!P4 IMAD.MOV.U32 R23, RZ, RZ, R27 ;  /* 0x000000ffff17c224 */ /* 0x000fe200078e001b */
[----:B------:R-:W-:Y:S01]  /*1910*/  UIMAD UR5, UR20, UR17, URZ ;  /* 0x00000011140572a4 */ /* 0x000fe2000f8e023f */
[C---:B------:R-:W-:Y:S01]  /*1920*/  @!P5 IMAD R7, R232.reuse, c[0x0][0x194], R7 ;  /* 0x00006500e807da24 */ /* 0x040fe200078e0207 */
[----:B------:R-:W-:Y:S01]  /*1930*/  USHF.L.U32 UR4, UR7, 0x5, URZ ;  /* 0x0000000507047899 */ /* 0x000fe2000800063f */
[--C-:B------:R-:W-:Y:S01]  /*1940*/  @!P5 IMAD.WIDE.U32 R14, R232, c[0x0][0x190], R26.reuse ;  /* 0x00006400e80eda25 */ /* 0x100fe200078e001a */
[----:B------:R-:W-:Y:S01]  /*1950*/  UIMAD UR5, UR15, UR22, UR5 ;  /* 0x000000160f0572a4 */ /* 0x000fe2000f8e0205 */
[----:B------:R-:W-:Y:S01]  /*1960*/  LEA.HI R88, R5, R6, RZ, 0x5 ;  /* 0x0000000605587211 */ /* 0x000fe200078f28ff */
[----:B------:R-:W-:Y:S01]  /*1970*/  UIMAD.WIDE.U32 UR26, UR6, 0x20, URZ ;  /* 0x00000020061a78a5 */ /* 0x000fe2000f8e003f */
[----:B------:R-:W-:Y:S01]  /*1980*/  @!P3 IMAD.MOV.U32 R24, RZ, RZ, R26 ;  /* 0x000000ffff18b224 */ /* 0x000fe200078e001a */
[----:B------:R-:W-:Y:S01]  /*1990*/  LOP3.LUT R242, R242, 0x6, RZ, 0xc0, !PT ;  /* 0x00000006f2f27812 */ /* 0x000fe200078ec0ff */
[----:B------:R-:W-:-:S02]  /*19a0*/  @!P3 IMAD.MOV.U32 R25, RZ, RZ, R27 ;  /* 0x000000ffff19b224 */ /* 0x000fc400078e001b */
[----:B------:R-:W-:Y:S01]  /*19b0*/  @!P0 IMAD.MOV.U32 R20, RZ, RZ, R26 ;  /* 0x000000ffff148224 */ /* 0x000fe200078e001a */
[----:B------:R-:W-:Y:S01]  /*19c0*/  @!P5 LEA R26, P2, R14, c[0x0][0x160], 0x1 ;  /* 0x000058000e1ada11 */ /* 0x000fe200078408ff */
[----:B------:R-:W-:Y:S02]  /*19d0*/  @!P0 IMAD.X R13, RZ, RZ, R233, P1 ;  /* 0x000000ffff0d8224 */ /* 0x000fe400008e06e9 */
[----:B------:R-:W-:Y:S02]  /*19e0*/  @!P3 IMAD R17, R17, c[0x0][0x190], RZ ;  /* 0x000064001111ba24 */ /* 0x000fe400078e02ff */
[----:B------:R-:W-:-:S04]  /*19f0*/  @!P4 IMAD.WIDE.U32 R22, R3, c[0x0][0x190], R22 ;  /* 0x000064000316ca25 */ /* 0x000fc800078e0016 */
[----:B------:R-:W-:Y:S02]  /*1a00*/  @!P5 IMAD.IADD R7, R15, 0x1, R7 ;  /* 0x000000010f07d824 */ /* 0x000fe400078e0207 */
[----:B------:R-:W-:Y:S02]  /*1a10*/  @!P0 IMAD.MOV.U32 R21, RZ, RZ, R27 ;  /* 0x000000ffff158224 */ /* 0x000fe400078e001b */
[----:B------:R-:W-:Y:S01]  /*1a20*/  @!P3 IMAD R3, R12, c[0x0][0x194], R17 ;  /* 0x000065000c03ba24 */ /* 0x000fe200078e0211 */
[----:B------:R-:W-:Y:S01]  /*1a30*/  @!P5 LEA.HI.X R27, R14, c[0x0][0x164], R7, 0x1, P2 ;  /* 0x000059000e1bda11 */ /* 0x000fe200010f0c07 */
[----:B------:R-:W-:Y:S01]  /*1a40*/  @!P3 IMAD.WIDE.U32 R24, R12, c[0x0][0x190], R24 ;  /* 0x000064000c18ba25 */ /* 0x000fe200078e0018 */
[----:B------:R-:W-:Y:S02]  /*1a50*/  @!P4 LEA R12, P1, R22, c[0x0][0x160], 0x1 ;  /* 0x00005800160cca11 */ /* 0x000fe400078208ff */
[----:B------:R-:W-:Y:S01]  /*1a60*/  SHF.R.S32.HI R7, RZ, 0x1f, R166 ;  /* 0x0000001fff077819 */ /* 0x000fe200000114a6 */
[----:B------:R-:W-:Y:S01]  /*1a70*/  @!P0 IMAD R13, R13, c[0x0][0x190], RZ ;  /* 0x000064000d0d8a24 */ /* 0x000fe200078e02ff */
[----:B------:R-:W-:Y:S01]  /*1a80*/  ISETP.GE.AND P2, PT, R4, UR12, PT ;  /* 0x0000000c04007c0c */ /* 0x000fe2000bf46270 */
[----:B------:R-:W-:-:S02]  /*1a90*/  @!P4 IMAD.IADD R9, R23, 0x1, R9 ;  /* 0x000000011709c824 */ /* 0x000fc400078e0209 */
[----:B------:R-:W-:Y:S02]  /*1aa0*/  IMAD.SHL.U32 R231, R231, 0x2, RZ ;  /* 0x00000002e7e77824 */ /* 0x000fe400078e00ff */
[----:B------:R-:W-:Y:S01]  /*1ab0*/  @!P0 IMAD R16, R18, c[0x0][0x194], R13 ;  /* 0x0000650012108a24 */ /* 0x000fe200078e020d */
[----:B------:R-:W-:Y:S01]  /*1ac0*/  @!P4 LEA.HI.X R13, R22, c[0x0][0x164], R9, 0x1, P1 ;  /* 0x00005900160dca11 */ /* 0x000fe200008f0c09 */
[----:B------:R-:W-:Y:S01]  /*1ad0*/  @!P3 IMAD.IADD R3, R25, 0x1, R3 ;  /* 0x000000011903b824 */ /* 0x000fe200078e0203 */
[C---:B------:R-:W-:Y:S01]  /*1ae0*/  @!P3 LEA R14, P1, R24.reuse, c[0x0][0x160], 0x1 ;  /* 0x00005800180eba11 */ /* 0x040fe200078208ff */
[----:B------:R-:W-:Y:S01]  /*1af0*/  @!PT LDS RZ, [RZ] ;  /* 0x00000000fffff984 */ /* 0x000fe20000000800 */
[----:B------:R-:W-:Y:S01]  /*1b00*/  @!PT LDS RZ, [RZ] ;  /* 0x00000000fffff984 */ /* 0x000fe20000000800 */
[----:B------:R-:W-:Y:S01]  /*1b10*/  @!PT LDS RZ, [RZ] ;  /* 0x00000000fffff984 */ /* 0x000fe20000000800 */
[----:B------:R1:W-:Y:S01]  /*1b20*/  @!P5 LDGSTS.E.BYPASS.LTC128B.128 [R231], [R26.64] ;  /* 0x000000001ae7dfae */ /* 0x0003e2000b901d52 */
[----:B------:R-:W-:Y:S02]  /*1b30*/  IMAD R245, R7, c[0x0][0x1b0], RZ ;  /* 0x00006c0007f57a24 */ /* 0x000fe400078e02ff */
[----:B------:R-:W-:Y:S01]  /*1b40*/  @!P3 LEA.HI.X R15, R24, c[0x0][0x164], R3, 0x1, P1 ;  /* 0x00005900180fba11 */ /* 0x000fe200008f0c03 */
[----:B------:R1:W-:Y:S01]  /*1b50*/  @!P5 LDGSTS.E.BYPASS.LTC128B.128 [R231+0x2000], [R26.64+0x80] ;  /* 0x020000801ae7dfae */ /* 0x0003e2000b901d52 */
[----:B------:R-:W-:-:S02]  /*1b60*/  IMAD R245, R166, c[0x0][0x1b4], R245 ;  /* 0x00006d00a6f57a24 */ /* 0x000fc400078e02f5 */
[----:B------:R-:W-:Y:S01]  /*1b70*/  IMAD.WIDE.U32 R234, R166, c[0x0][0x1b0], R234 ;  /* 0x00006c00a6ea7a25 */ /* 0x000fe200078e00ea */
[----:B------:R1:W-:Y:S03]  /*1b80*/  @!P5 LDGSTS.E.BYPASS.LTC128B.128 [R231+0x4000], [R26.64+0x100] ;  /* 0x040001001ae7dfae */ /* 0x0003e6000b901d52 */
[----:B------:R-:W-:Y:S01]  /*1b90*/  IMAD.IADD R245, R235, 0x1, R245 ;  /* 0x00000001ebf57824 */ /* 0x000fe200078e02f5 */
[----:B------:R1:W-:Y:S01]  /*1ba0*/  @!P5 LDGSTS.E.BYPASS.LTC128B.128 [R231+0x6000], [R26.64+0x180] ;  /* 0x060001801ae7dfae */ /* 0x0003e2000b901d52 */
[----:B------:R-:W-:Y:S01]  /*1bb0*/  IMAD.U32 R3, RZ, RZ, UR22 ;  /* 0x00000016ff037e24 */ /* 0x000fe2000f8e00ff */
[----:B------:R-:W-:Y:S01]  /*1bc0*/  ISETP.GE.AND P5, PT, R8, UR12, PT ;  /* 0x0000000c08007c0c */ /* 0x000fe2000bfa6270 */
[----:B------:R-:W-:Y:S01]  /*1bd0*/  IMAD.MOV.U32 R244, RZ, RZ, R234 ;  /* 0x000000fffff47224 */ /* 0x000fe200078e00ea */
[----:B------:R2:W-:Y:S01]  /*1be0*/  @!P4 LDGSTS.E.BYPASS.LTC128B.128 [R231+0x800], [R12.64] ;  /* 0x008000000ce7cfae */ /* 0x0005e2000b901d52 */
[----:B------:R-:W-:-:S03]  /*1bf0*/  @!P0 IMAD.WIDE.U32 R18, R18, c[0x0][0x190], R20 ;  /* 0x0000640012128a25 */ /* 0x000fc600078e0014 */
[----:B------:R2:W-:Y:S01]  /*1c00*/  @!P4 LDGSTS.E.BYPASS.LTC128B.128 [R231+0x2800], [R12.64+0x80] ;  /* 0x028000800ce7cfae */ /* 0x0005e2000b901d52 */
[----:B------:R-:W-:Y:S02]  /*1c10*/  IMAD.U32 R9, RZ, RZ, UR7 ;  /* 0x00000007ff097e24 */ /* 0x000fe4000f8e00ff */
[----:B------:R-:W-:Y:S01]  /*1c20*/  @!P0 IMAD.IADD R16, R19, 0x1, R16 ;  /* 0x0000000113108824 */ /* 0x000fe200078e0210 */
[----:B------:R2:W-:Y:S01]  /*1c30*/  @!P4 LDGSTS.E.BYPASS.LTC128B.128 [R231+0x4800], [R12.64+0x100] ;  /* 0x048001000ce7cfae */ /* 0x0005e2000b901d52 */
[----:B------:R-:W-:Y:S02]  /*1c40*/  IMAD.U32 R8, RZ, RZ, UR4 ;  /* 0x00000004ff087e24 */ /* 0x000fe4000f8e00ff */
[C---:B------:R-:W-:Y:S01]  /*1c50*/  IMAD R11, R10.reuse, c[0x0][0x1a4], R11 ;  /* 0x000069000a0b7a24 */ /* 0x040fe200078e020b */
[----:B------:R2:W-:Y:S01]  /*1c60*/  @!P4 LDGSTS.E.BYPASS.LTC128B.128 [R231+0x6800], [R12.64+0x180] ;  /* 0x068001800ce7cfae */ /* 0x0005e2000b901d52 */
[----:B------:R-:W-:Y:S01]  /*1c70*/  ISETP.GE.AND P4, PT, R10, UR12, PT ;  /* 0x0000000c0a007c0c */ /* 0x000fe2000bf86270 */
[----:B------:R-:W-:-:S02]  /*1c80*/  IMAD R241, R7, c[0x0][0x1b8], RZ ;  /* 0x00006e0007f17a24 */ /* 0x000fc400078e02ff */
[----:B------:R3:W-:Y:S01]  /*1c90*/  @!P3 LDGSTS.E.BYPASS.LTC128B.128 [R231+0x1000], [R14.64] ;  /* 0x010000000ee7bfae */ /* 0x0007e2000b901d52 */
[----:B------:R-:W-:Y:S02]  /*1ca0*/  IMAD.U32 R7, RZ, RZ, UR6 ;  /* 0x00000006ff077e24 */ /* 0x000fe4000f8e00ff */
[----:B------:R-:W-:Y:S01]  /*1cb0*/  IMAD R241, R166, c[0x0][0x1bc], R241 ;  /* 0x00006f00a6f17a24 */ /* 0x000fe200078e02f1 */
[----:B------:R3:W-:Y:S04]  /*1cc0*/  @!P3 LDGSTS.E.BYPASS.LTC128B.128 [R231+0x3000], [R14.64+0x80] ;  /* 0x030000800ee7bfae */ /* 0x0007e8000b901d52 */
[----:B------:R3:W-:Y:S04]  /*1cd0*/  @!P3 LDGSTS.E.BYPASS.LTC128B.128 [R231+0x5000], [R14.64+0x100] ;  /* 0x050001000ee7bfae */ /* 0x0007e8000b901d52 */
[----:B------:R3:W-:Y:S01]  /*1ce0*/  @!P3 LDGSTS.E.BYPASS.LTC128B.128 [R231+0x7000], [R14.64+0x180] ;  /* 0x070001800ee7bfae */ /* 0x0007e2000b901d52 */
[----:B------:R-:W-:-:S04]  /*1cf0*/  @!P0 LEA R24, P3, R18, c[0x0][0x160], 0x1 ;  /* 0x0000580012188a11 */ /* 0x000fc800078608ff */
[----:B------:R-:W-:Y:S01]  /*1d00*/  @!P0 LEA.HI.X R25, R18, c[0x0][0x164], R16, 0x1, P3 ;  /* 0x0000590012198a11 */ /* 0x000fe200018f0c10 */
[----:B------:R-:W-:-:S04]  /*1d10*/  IMAD.WIDE.U32 R16, R10, c[0x0][0x1a0], R246 ;  /* 0x000068000a107a25 */ /* 0x000fc800078e00f6 */
[----:B------:R4:W-:Y:S01]  /*1d20*/  @!P0 LDGSTS.E.BYPASS.LTC128B.128 [R231+0x1800], [R24.64] ;  /* 0x0180000018e78fae */ /* 0x0009e2000b901d52 */
[----:B--2---:R-:W-:Y:S02]  /*1d30*/  IMAD.U32 R13, RZ, RZ, UR6 ;  /* 0x00000006ff0d7e24 */ /* 0x004fe4000f8e00ff */
[----:B------:R-:W-:Y:S01]  /*1d40*/  IMAD.U32 R12, RZ, RZ, UR6 ;  /* 0x00000006ff0c7e24 */ /* 0x000fe2000f8e00ff */
[----:B------:R4:W-:Y:S04]  /*1d50*/  @!P0 LDGSTS.E.BYPASS.LTC128B.128 [R231+0x3800], [R24.64+0x80] ;  /* 0x0380008018e78fae */ /* 0x0009e8000b901d52 */
[----:B------:R4:W-:Y:S04]  /*1d60*/  @!P0 LDGSTS.E.BYPASS.LTC128B.128 [R231+0x5800], [R24.64+0x100] ;  /* 0x0580010018e78fae */ /* 0x0009e8000b901d52 */
[----:B------:R4:W-:Y:S01]  /*1d70*/  @!P0 LDGSTS.E.BYPASS.LTC128B.128 [R231+0x7800], [R24.64+0x180] ;  /* 0x0780018018e78fae */ /* 0x0009e2000b901d52 */
[----:B---3--:R-:W-:-:S05]  /*1d80*/  IMAD.WIDE.U32 R14, R3, UR17, R244 ;  /* 0x00000011030e7c25 */ /* 0x008fca000f8e00f4 */
[----:B------:R-:W-:Y:S02]  /*1d90*/  @!P6 LEA R13, P1, R13, R14, 0x4 ;  /* 0x0000000e0d0de211 */ /* 0x000fe400078220ff */
[----:B------:R-:W-:Y:S01]  /*1da0*/  IADD3 R15, R15, UR5, RZ ;  /* 0x000000050f0f7c10 */ /* 0x000fe2000fffe0ff */
[----:B------:R-:W-:Y:S01]  /*1db0*/  ULDC.64 UR4, c[0x0][0x1a0] ;  /* 0x0000680000047ab9 */ /* 0x000fe20000000a00 */
[----:B------:R-:W-:Y:S01]  /*1dc0*/  @!P4 LEA R22, P3, R14, c[0x0][0x168], 0x1 ;  /* 0x00005a000e16ca11 */ /* 0x000fe200078608ff */
[----:B------:R-:W-:Y:S01]  /*1dd0*/  UIMAD UR15, UR15, UR4, URZ ;  /* 0x000000040f0f72a4 */ /* 0x000fe2000f8e023f */
[----:B------:R-:W-:Y:S02]  /*1de0*/  @!P6 LEA.HI.X R12, R12, R15, R9, 0x4, P1 ;  /* 0x0000000f0c0ce211 */ /* 0x000fe400008f2409 */
[----:B------:R-:W-:Y:S01]  /*1df0*/  @!P6 LEA R20, P1, R13, c[0x0][0x168], 0x1 ;  /* 0x00005a000d14ea11 */ /* 0x000fe200078208ff */
[----:B------:R-:W-:Y:S01]  /*1e00*/  UIMAD UR15, UR17, UR5, UR15 ;  /* 0x00000005110f72a4 */ /* 0x000fe2000f8e020f */
[----:B------:R-:W-:-:S02]  /*1e10*/  @!P4 LEA.HI.X R23, R14, c[0x0][0x16c], R15, 0x1, P3 ;  /* 0x00005b000e17ca11 */ /* 0x000fc400018f0c0f */
[----:B------:R-:W-:Y:S02]  /*1e20*/  @!P6 LEA.HI.X R21, R13, c[0x0][0x16c], R12, 0x1, P1 ;  /* 0x00005b000d15ea11 */ /* 0x000fe400008f0c0c */
[----:B------:R-:W-:Y:S01]  /*1e30*/  ISETP.GE.AND P1, PT, R2, UR12, PT ;  /* 0x0000000c02007c0c */ /* 0x000fe2000bf26270 */
[----:B------:R2:W-:Y:S01]  /*1e40*/  @!P4 LDGSTS.E.BYPASS.LTC128B.128 [R231+0x8000], [R22.64] ;  /* 0x0800000016e7cfae */ /* 0x0005e2000b901d52 */
[----:B------:R-:W-:-:S03]  /*1e50*/  @!P2 IADD3 R9, P3, R14, UR26, RZ ;  /* 0x0000001a0e09ac10 */ /* 0x000fc6000ff7e0ff */
[----:B------:R2:W-:Y:S01]  /*1e60*/  @!P4 LDGSTS.E.BYPASS.LTC128B.128 [R231+0xa000], [R22.64+0x80] ;  /* 0x0a00008016e7cfae */ /* 0x0005e2000b901d52 */
[----:B------:R-:W-:Y:S02]  /*1e70*/  @!P2 IADD3.X R8, R15, UR27, R8, P3, !PT ;  /* 0x0000001b0f08ac10 */ /* 0x000fe40009ffe408 */
[----:B------:R-:W-:Y:S01]  /*1e80*/  IADD3 R12, P3, R16, UR24, RZ ;  /* 0x00000018100c7c10 */ /* 0x000fe2000ff7e0ff */
[----:B------:R-:W-:Y:S01]  /*1e90*/  UIMAD.WIDE.U32 UR24, UR17, UR4, URZ ;  /* 0x00000004111872a5 */ /* 0x000fe2000f8e003f */
[----:B------:R2:W-:Y:S02]  /*1ea0*/  @!P4 LDGSTS.E.BYPASS.LTC128B.128 [R231+0xc000], [R22.64+0x100] ;  /* 0x0c00010016e7cfae */ /* 0x0005e4000b901d52 */
[----:B------:R-:W-:Y:S01]  /*1eb0*/  IADD3.X R13, R17, UR21, R11, P3, !PT ;  /* 0x00000015110d7c10 */ /* 0x000fe20009ffe40b */
[----:B------:R-:W-:Y:S01]  /*1ec0*/  VOTEU.ALL UP0, P1 ;  /* 0x00000000003f7886 */ /* 0x000fe20000800000 */
[C---:B------:R-:W-:Y:S01]  /*1ed0*/  @!P2 LEA R18, P3, R9.reuse, c[0x0][0x168], 0x1 ;  /* 0x00005a000912aa11 */ /* 0x040fe200078608ff */
[----:B------:R-:W-:Y:S01]  /*1ee0*/  UIADD3 UR21, UR25, UR15, URZ ;  /* 0x0000000f19157290 */ /* 0x000fe2000fffe03f */
[----:B------:R2:W-:Y:S01]  /*1ef0*/  @!P4 LDGSTS.E.BYPASS.LTC128B.128 [R231+0xe000], [R22.64+0x180] ;  /* 0x0e00018016e7cfae */ /* 0x0005e2000b901d52 */
[----:B------:R-:W-:Y:S01]  /*1f00*/  IMAD.WIDE.U32 R166, R166, c[0x0][0x1b8], R12 ;  /* 0x00006e00a6a67a25 */ /* 0x000fe200078e000c */
[----:B------:R-:W-:Y:S01]  /*1f10*/  @!UP0 UIMAD UR15, UR7, 0x30, URZ ;  /* 0x00000030070f88a4 */ /* 0x000fe2000f8e023f */
[----:B------:R-:W-:Y:S01]  /*1f20*/  @!P2 LEA.HI.X R19, R9, c[0x0][0x16c], R8, 0x1, P3 ;  /* 0x00005b000913aa11 */ /* 0x000fe200018f0c08 */
[----:B------:R3:W-:Y:S01]  /*1f30*/  @!P6 LDGSTS.E.BYPASS.LTC128B.128 [R231+0x8800], [R20.64] ;  /* 0x0880000014e7efae */ /* 0x0007e2000b901d52 */
[----:B------:R-:W-:Y:S01]  /*1f40*/  @!P1 IMAD.WIDE.U32 R12, R7, 0x30, R14 ;  /* 0x00000030070c9825 */ /* 0x000fe200078e000e */
[----:B------:R-:W-:-:S02]  /*1f50*/  LEA.HI R11, R5, R6, RZ, 0x4 ;  /* 0x00000006050b7211 */ /* 0x000fc400078f20ff */
[----:B------:R3:W-:Y:S01]  /*1f60*/  @!P6 LDGSTS.E.BYPASS.LTC128B.128 [R231+0xa800], [R20.64+0x80] ;  /* 0x0a80008014e7efae */ /* 0x0007e2000b901d52 */
[----:B-1----:R-:W-:Y:S01]  /*1f70*/  IMAD.U32 R26, RZ, RZ, UR24 ;  /* 0x00000018ff1a7e24 */ /* 0x002fe2000f8e00ff */
[----:B------:R-:W-:Y:S01]  /*1f80*/  @!P1 IADD3 R8, R13, UR15, RZ ;  /* 0x0000000f0d089c10 */ /* 0x000fe2000fffe0ff */
[----:B------:R-:W-:Y:S01]  /*1f90*/  IMAD.U32 R7, RZ, RZ, UR21 ;  /* 0x00000015ff077e24 */ /* 0x000fe2000f8e00ff */
[----:B------:R-:W-:Y:S01]  /*1fa0*/  @!P1 LEA R16, P3, R12, c[0x0][0x168], 0x1 ;  /* 0x00005a000c109a11 */ /* 0x000fe200078608ff */
[----:B------:R3:W-:Y:S01]  /*1fb0*/  @!P6 LDGSTS.E.BYPASS.LTC128B.128 [R231+0xc800], [R20.64+0x100] ;  /* 0x0c80010014e7efae */ /* 0x0007e2000b901d52 */
[----:B------:R-:W-:Y:S01]  /*1fc0*/  IMAD.IADD R241, R167, 0x1, R241 ;  /* 0x00000001a7f17824 */ /* 0x000fe200078e02f1 */
[----:B------:R-:W-:Y:S01]  /*1fd0*/  LEA R14, P0, R26, R166, 0x6 ;  /* 0x000000a61a0e7211 */ /* 0x000fe200078030ff */
[----:B------:R-:W-:Y:S01]  /*1fe0*/  IMAD.SHL.U32 R9, R10, 0x8, RZ ;  /* 0x000000080a097824 */ /* 0x000fe200078e00ff */
[----:B------:R-:W-:Y:S01]  /*1ff0*/  @!P1 LEA.HI.X R17, R12, c[0x0][0x16c], R8, 0x1, P3 ;  /* 0x00005b000c119a11 */ /* 0x000fe200018f0c08 */
[----:B------:R3:W-:Y:S01]  /*2000*/  @!P6 LDGSTS.E.BYPASS.LTC128B.128 [R231+0xe800], [R20.64+0x180] ;  /* 0x0e80018014e7efae */ /* 0x0007e2000b901d52 */
[----:B------:R-:W-:Y:S01]  /*2010*/  ISETP.GE.AND P6, PT, R10, UR12, PT ;  /* 0x0000000c0a007c0c */ /* 0x000fe2000bfc6270 */
[----:B------:R-:W-:Y:S01]  /*2020*/  IMAD.SHL.U32 R10, R0, 0x40, RZ ;  /* 0x00000040000a7824 */ /* 0x000fe200078e00ff */
[----:B------:R-:W-:Y:S01]  /*2030*/  ISETP.GE.AND P4, PT, R4, UR12, PT ;  /* 0x0000000c04007c0c */ /* 0x000fe2000bf86270 */
[----:B------:R1:W-:Y:S01]  /*2040*/  @!P2 LDGSTS.E.BYPASS.LTC128B.128 [R231+0x9000], [R18.64] ;  /* 0x0900000012e7afae */ /* 0x0003e2000b901d52 */
[----:B------:R-:W-:Y:S01]  /*2050*/  IMAD.U32 R8, RZ, RZ, UR4 ;  /* 0x00000004ff087e24 */ /* 0x000fe2000f8e00ff */
[----:B------:R-:W-:Y:S01]  /*2060*/  LOP3.LUT R13, R11, 0xfffffff0, RZ, 0xc0, !PT ;  /* 0xfffffff00b0d7812 */ /* 0x000fe200078ec0ff */
[----:B------:R-:W-:Y:S01]  /*2070*/  IMAD.U32 R4, RZ, RZ, UR5 ;  /* 0x00000005ff047e24 */ /* 0x000fe2000f8e00ff */
[----:B------:R1:W-:Y:S01]  /*2080*/  @!P2 LDGSTS.E.BYPASS.LTC128B.128 [R231+0xb000], [R18.64+0x80] ;  /* 0x0b00008012e7afae */ /* 0x0003e2000b901d52 */
[----:B------:R-:W-:Y:S01]  /*2090*/  LEA.HI.X R15, R26, R241, R7, 0x6, P0 ;  /* 0x000000f11a0f7211 */ /* 0x000fe200000f3407 */
[----:B------:R-:W-:Y:S01]  /*20a0*/  IMAD.U32 R7, RZ, RZ, UR4 ;  /* 0x00000004ff077e24 */ /* 0x000fe2000f8e00ff */
[----:B------:R-:W-:Y:S01]  /*20b0*/  LOP3.LUT R10, R10, 0x1c0, RZ, 0xc0, !PT ;  /* 0x000001c00a0a7812 */ /* 0x000fe200078ec0ff */
[----:B------:R1:W-:Y:S01]  /*20c0*/  @!P2 LDGSTS.E.BYPASS.LTC128B.128 [R231+0xd000], [R18.64+0x100] ;  /* 0x0d00010012e7afae */ /* 0x0003e2000b901d52 */
[----:B------:R-:W-:Y:S01]  /*20d0*/  @!P5 LEA R8, P0, R8, R14, 0x4 ;  /* 0x0000000e0808d211 */ /* 0x000fe200078020ff */
[----:B------:R-:W-:Y:S01]  /*20e0*/  IMAD.IADD R13, R6, 0x1, -R13 ;  /* 0x00000001060d7824 */ /* 0x000fe200078e0a0d */
[----:B------:R-:W-:Y:S01]  /*20f0*/  SHF.R.S32.HI R12, RZ, 0x4, R11 ;  /* 0x00000004ff0c7819 */ /* 0x000fe2000001140b */
[----:B------:R1:W-:Y:S01]  /*2100*/  @!P2 LDGSTS.E.BYPASS.LTC128B.128 [R231+0xf000], [R18.64+0x180] ;  /* 0x0f00018012e7afae */ /* 0x0003e2000b901d52 */
[----:B------:R-:W-:Y:S01]  /*2110*/  ISETP.GE.AND P3, PT, R2, UR12, PT ;  /* 0x0000000c02007c0c */ /* 0x000fe2000bf66270 */
[----:B------:R-:W-:Y:S01]  /*2120*/  IMAD.U32 R27, RZ, RZ, UR25 ;  /* 0x00000019ff1b7e24 */ /* 0x000fe2000f8e00ff */
[----:B------:R-:W-:Y:S01]  /*2130*/  LOP3.LUT R9, R10, 0x8, R9, 0xf8, !PT ;  /* 0x000000080a097812 */ /* 0x000fe200078ef809 */
[----:B------:R5:W-:Y:S01]  /*2140*/  @!P1 LDGSTS.E.BYPASS.LTC128B.128 [R231+0x9800], [R16.64] ;  /* 0x0980000010e79fae */ /* 0x000be2000b901d52 */
[----:B------:R-:W-:Y:S01]  /*2150*/  USHF.L.U32 UR12, UR5, 0x5, URZ ;  /* 0x00000005050c7899 */ /* 0x000fe2000800063f */
[----:B------:R-:W-:Y:S01]  /*2160*/  @!P5 LEA.HI.X R7, R7, R15, R4, 0x4, P0 ;  /* 0x0000000f0707d211 */ /* 0x000fe200000f2404 */
[----:B------:R-:W-:Y:S01]  /*2170*/  UIMAD.WIDE.U32 UR24, UR4, 0x20, URZ ;  /* 0x00000020041878a5 */ /* 0x000fe2000f8e003f */
[----:B------:R5:W-:Y:S01]  /*2180*/  @!P1 LDGSTS.E.BYPASS.LTC128B.128 [R231+0xb800], [R16.64+0x80] ;  /* 0x0b80008010e79fae */ /* 0x000be2000b901d52 */
[----:B------:R-:W-:Y:S01]  /*2190*/  SHF.R.U32.HI R10, RZ, 0x3, R10 ;  /* 0x00000003ff0a7819 */ /* 0x000fe2000001160a */
[----:B------:R-:W-:Y:S01]  /*21a0*/  UIADD3 UR15, UR14, 0x1, -UR16 ;  /* 0x000000010e0f7890 */ /* 0x000fe2000fffe810 */
[----:B------:R-:W-:Y:S01]  /*21b0*/  LEA.HI R11, R11, R12, RZ, 0x1 ;  /* 0x0000000c0b0b7211 */ /* 0x000fe200078f08ff */
[----:B------:R5:W-:Y:S01]  /*21c0*/  @!P1 LDGSTS.E.BYPASS.LTC128B.128 [R231+0xd800], [R16.64+0x100] ;  /* 0x0d80010010e79fae */ /* 0x000be2000b901d52 */
[C---:B---3--:R-:W-:Y:S01]  /*21d0*/  @!P5 LEA R20, P0, R8.reuse, c[0x0][0x170], 0x1 ;  /* 0x00005c000814da11 */ /* 0x048fe200078008ff */
[----:B------:R-:W-:Y:S01]  /*21e0*/  VOTEU.ALL UP0, P3 ;  /* 0x00000000003f7886 */ /* 0x000fe20001800000 */
[----:B------:R-:W-:Y:S01]  /*21f0*/  SHF.R.S32.HI R2, RZ, 0x1f, R13 ;  /* 0x0000001fff027819 */ /* 0x000fe2000001140d */
[----:B------:R5:W-:Y:S01]  /*2200*/  @!P1 LDGSTS.E.BYPASS.LTC128B.128 [R231+0xf800], [R16.64+0x180] ;  /* 0x0f80018010e79fae */ /* 0x000be2000b901d52 */
[----:B------:R-:W-:Y:S01]  /*2210*/  LOP3.LUT R10, R9, R10, RZ, 0x3c, !PT ;  /* 0x0000000a090a7212 */ /* 0x000fe200078e3cff */
[----:B------:R-:W-:Y:S01]  /*2220*/  IMAD.U32 R9, RZ, RZ, UR12 ;  /* 0x0000000cff097e24 */ /* 0x000fe2000f8e00ff */
[----:B------:R-:W-:Y:S01]  /*2230*/  LOP3.LUT R11, R11, 0xfffffffe, RZ, 0xc0, !PT ;  /* 0xfffffffe0b0b7812 */ /* 0x000fe200078ec0ff */
[----:B------:R-:W0:Y:S01]  /*2240*/  LDGDEPBAR ;  /* 0x00000000000079af */ /* 0x000e220000000000 */
[----:B------:R-:W-:Y:S01]  /*2250*/  @!P5 LEA.HI.X R21, R8, c[0x0][0x174], R7, 0x1, P0 ;  /* 0x00005d000815da11 */ /* 0x000fe200000f0c07 */
[----:B------:R-:W-:Y:S01]  /*2260*/  IMAD.U32 R7, RZ, RZ, UR4 ;  /* 0x00000004ff077e24 */ /* 0x000fe2000f8e00ff */
[----:B------:R-:W-:Y:S01]  /*2270*/  @!P4 IADD3 R8, P0, R14, UR24, RZ ;  /* 0x000000180e08cc10 */ /* 0x000fe2000ff1e0ff */
[----:B------:R-:W-:Y:S01]  /*2280*/  IMAD.IADD R11, R12, 0x1, -R11 ;  /* 0x000000010c0b7824 */ /* 0x000fe200078e0a0b */
[----:B------:R-:W-:Y:S01]  /*2290*/  LEA.HI R2, R2, R13, RZ, 0x3 ;  /* 0x0000000d02027211 */ /* 0x000fe200078f18ff */
[----:B------:R-:W-:Y:S01]  /*22a0*/  @!UP0 UIMAD UR12, UR5, 0x30, URZ ;  /* 0x00000030050c88a4 */ /* 0x000fe2000f8e023f */
[----:B------:R-:W-:Y:S01]  /*22b0*/  @!P4 IADD3.X R9, R15, UR25, R9, P0, !PT ;  /* 0x000000190f09cc10 */ /* 0x000fe200087fe409 */
[C---:B------:R-:W-:Y:S01]  /*22c0*/  IMAD R229, R11.reuse, 0x200, R10 ;  /* 0x000002000be57824 */ /* 0x040fe200078e020a */
[----:B------:R-:W-:Y:S01]  /*22d0*/  LOP3.LUT R4, R2, 0xfffffff8, RZ, 0xc0, !PT ;  /* 0xfffffff802047812 */ /* 0x000fe200078ec0ff */
[----:B------:R-:W-:Y:S01]  /*22e0*/  IMAD.SHL.U32 R11, R11, 0x8, RZ ;  /* 0x000000080b0b7824 */ /* 0x000fe200078e00ff */
[----:B------:R-:W-:Y:S01]  /*22f0*/  @!P6 LEA R12, P1, R14, c[0x0][0x170], 0x1 ;  /* 0x00005c000e0cea11 */ /* 0x000fe200078208ff */
[----:B------:R-:W-:Y:S01]  /*2300*/  IMAD.SHL.U32 R89, R2, 0x40, RZ ;  /* 0x0000004002597824 */ /* 0x000fe200078e00ff */
[----:B------:R-:W-:Y:S01]  /*2310*/  UISETP.GT.AND UP0, UPT, UR17, UR9, UPT ;  /* 0x000000091100728c */ /* 0x000fe2000bf04270 */
[----:B------:R-:W-:Y:S01]  /*2320*/  IMAD.IADD R4, R13, 0x1, -R4 ;  /* 0x000000010d047824 */ /* 0x000fe200078e0a04 */
[--C-:B------:R-:W-:Y:S01]  /*2330*/  @!P6 LEA.HI.X R13, R14, c[0x0][0x174], R15.reuse, 0x1, P1 ;  /* 0x00005d000e0dea11 */ /* 0x100fe200008f0c0f */
[----:B------:R-:W-:Y:S01]  /*2340*/  @!P3 IMAD.WIDE.U32 R14, R7, 0x30, R14 ;  /* 0x00000030070eb825 */ /* 0x000fe200078e000e */
[----:B------:R-:W-:-:S03]  /*2350*/  LOP3.LUT R89, R89, 0xfffffe00, RZ, 0xc0, !PT ;  /* 0xfffffe0059597812 */ /* 0x000fc600078ec0ff */
[----:B------:R-:W-:Y:S02]  /*2360*/  IMAD.SHL.U32 R10, R4, 0x40, RZ ;  /* 0x00000040040a7824 */ /* 0x000fe400078e00ff */
[----:B------:R-:W-:Y:S01]  /*2370*/  IMAD.SHL.U32 R229, R229, 0x2, RZ ;  /* 0x00000002e5e57824 */ /* 0x000fe200078e00ff */
[----:B-----5:R-:W-:Y:S01]  /*2380*/  @!P4 LEA R16, P0, R8, c[0x0][0x170], 0x1 ;  /* 0x00005c000810ca11 */ /* 0x020fe200078008ff */
[----:B------:R-:W-:-:S04]  /*2390*/  DEPBAR.LE SB0, 0x0 ;  /* 0x000080000000791a */ /* 0x000fc80000000000 */
[----:B------:R-:W-:Y:S01]  /*23a0*/  BAR.SYNC.DEFER_BLOCKING 0x0 ;  /* 0x0000000000007b1d */ /* 0x000fe20000010000 */
[----:B------:R-:W-:Y:S01]  /*23b0*/  @!P4 LEA.HI.X R17, R8, c[0x0][0x174], R9, 0x1, P0 ;  /* 0x00005d000811ca11 */ /* 0x000fe200000f0c09 */
[----:B------:R-:W-:Y:S01]  /*23c0*/  IMAD.MOV.U32 R7, RZ, RZ, 0x10 ;  /* 0x00000010ff077424 */ /* 0x000fe200078e00ff */
[----:B------:R-:W-:Y:S02]  /*23d0*/  LOP3.LUT R10, R10, 0x1c0, RZ, 0xc0, !PT ;  /* 0x000001c00a0a7812 */ /* 0x000fe400078ec0ff */
[----:B------:R-:W-:Y:S02]  /*23e0*/  IADD3 R227, R229, 0x8020, RZ ;  /* 0x00008020e5e37810 */ /* 0x000fe40007ffe0ff */
[----:B------:R-:W-:Y:S02]  /*23f0*/  LOP3.LUT R11, R10, 0x8, R11, 0xf8, !PT ;  /* 0x000000080a0b7812 */ /* 0x000fe400078ef80b */
[----:B------:R-:W-:Y:S02]  /*2400*/  R2P PR, R4, 0x6 ;  /* 0x0000000604007804 */ /* 0x000fe40000000000 */
[----:B------:R-:W-:Y:S01]  /*2410*/  @!P3 IADD3 R4, R15, UR12, RZ ;  /* 0x0000000c0f04bc10 */ /* 0x000fe2000fffe0ff */
[----:B------:R-:W-:Y:S01]  /*2420*/  ULDC UR12, c[0x0][0x2e4] ;  /* 0x0000b900000c7ab9 */ /* 0x000fe20000000800 */
[----:B-1----:R-:W-:Y:S01]  /*2430*/  @!P3 LEA R18, P0, R14, c[0x0][0x170], 0x1 ;  /* 0x00005c000e12ba11 */ /* 0x002fe200078008ff */
[----:B------:R-:W-:Y:S01]  /*2440*/  UIADD3 UR12, UR14, -UR12, -UR16 ;  /* 0x8000000c0e0c7290 */ /* 0x000fe2000fffe810 */
[----:B------:R-:W-:-:S02]  /*2450*/  SHF.R.U32.HI R10, RZ, 0x3, R10 ;  /* 0x00000003ff0a7819 */ /* 0x000fc4000001160a */
[----:B------:R-:W-:Y:S02]  /*2460*/  @!P3 LEA.HI.X R19, R14, c[0x0][0x174], R4, 0x1, P0 ;  /* 0x00005d000e13ba11 */ /* 0x000fe400000f0c04 */
[----:B------:R-:W-:Y:S02]  /*2470*/  SHF.R.S32.HI R4, RZ, 0x5, R88 ;  /* 0x00000005ff047819 */ /* 0x000fe40000011458 */
[----:B------:R-:W-:Y:S02]  /*2480*/  LOP3.LUT R2, R11, R10, RZ, 0x3c, !PT ;  /* 0x0000000a0b027212 */ /* 0x000fe400078e3cff */
[----:B------:R-:W-:Y:S01]  /*2490*/  SEL R7, R7, 0xfffffff0, !P1 ;  /* 0xfffffff007077807 */ /* 0x000fe20004800000 */
[----:B------:R-:W-:Y:S01]  /*24a0*/  @P6 STS.128 [R231+0x10000], RZ ;  /* 0x010000ffe7006388 */ /* 0x000fe20000000c00 */
[C---:B------:R-:W-:Y:S01]  /*24b0*/  IMAD R5, R4.reuse, 0x400, R89 ;  /* 0x0000040004057824 */ /* 0x040fe200078e0259 */
[----:B------:R-:W-:Y:S01]  /*24c0*/  LEA R4, R4, UR13, 0x4 ;  /* 0x0000000d04047c11 */ /* 0x000fe2000f8e20ff */
[----:B------:R-:W-:Y:S01]  /*24d0*/  ULDC UR13, c[0x0][0x2e8] ;  /* 0x0000ba00000d7ab9 */ /* 0x000fe20000000800 */
[----:B------:R-:W-:Y:S01]  /*24e0*/  @P6 STS.128 [R231+0x12000], RZ ;  /* 0x012000ffe7006388 */ /* 0x000fe20000000c00 */
[----:B------:R-:W-:Y:S01]  /*24f0*/  IMAD.IADD R230, R2, 0x1, R5 ;  /* 0x0000000102e67824 */ /* 0x000fe200078e0205 */
[----:B------:R-:W-:Y:S01]  /*2500*/  UIADD3 UR13, UR15, UR13, URZ ;  /* 0x0000000d0f0d7290 */ /* 0x000fe2000fffe03f */
[----:B------:R-:W-:Y:S01]  /*2510*/  IMAD.MOV.U32 R5, RZ, RZ, 0x20 ;  /* 0x00000020ff057424 */ /* 0x000fe200078e00ff */
[----:B------:R-:W-:Y:S01]  /*2520*/  @P6 STS.128 [R231+0x14000], RZ ;  /* 0x014000ffe7006388 */ /* 0x000fe20000000c00 */
[----:B------:R-:W-:-:S03]  /*2530*/  IMAD.SHL.U32 R230, R230, 0x2, RZ ;  /* 0x00000002e6e67824 */ /* 0x000fc600078e00ff */
[----:B------:R-:W-:Y:S01]  /*2540*/  @P6 STS.128 [R231+0x16000], RZ ;  /* 0x016000ffe7006388 */ /* 0x000fe20000000c00 */
[----:B------:R-:W-:Y:S01]  /*2550*/  SEL R5, R5, 0xffffffe0, !P2 ;  /* 0xffffffe005057807 */ /* 0x000fe20005000000 */
[--C-:B------:R-:W-:Y:S01]  /*2560*/  IMAD R228, R7, 0x2, R230.reuse ;  /* 0x0000000207e47824 */ /* 0x100fe200078e02e6 */
[----:B------:R-:W-:Y:S01]  /*2570*/  R2P PR, R0, 0x6 ;  /* 0x0000000600007804 */ /* 0x000fe20000000000 */
[----:B------:R-:W-:Y:S01]  /*2580*/  @!PT LDS RZ, [RZ] ;  /* 0x00000000fffff984 */ /* 0x000fe20000000800 */
[----:B------:R-:W-:Y:S01]  /*2590*/  @!PT LDS RZ, [RZ] ;  /* 0x00000000fffff984 */ /* 0x000fe20000000800 */
[----:B------:R-:W-:Y:S01]  /*25a0*/  @!PT LDS RZ, [RZ] ;  /* 0x00000000fffff984 */ /* 0x000fe20000000800 */
[----:B------:R1:W-:Y:S01]  /*25b0*/  @!P6 LDGSTS.E.BYPASS.LTC128B.128 [R231+0x10000], [R12.64] ;  /* 0x100000000ce7efae */ /* 0x0003e2000b901d52 */
[----:B------:R-:W-:Y:S01]  /*25c0*/  IADD3 R0, R229, 0x8000, RZ ;  /* 0x00008000e5007810 */ /* 0x000fe20007ffe0ff */
[C---:B------:R-:W-:Y:S02]  /*25d0*/  IMAD R226, R5.reuse, 0x2, R230 ;  /* 0x0000000205e27824 */ /* 0x040fe400078e02e6 */
[----:B------:R1:W-:Y:S01]  /*25e0*/  @!P6 LDGSTS.E.BYPASS.LTC128B.128 [R231+0x12000], [R12.64+0x80] ;  /* 0x120000800ce7efae */ /* 0x0003e2000b901d52 */
[----:B------:R-:W-:-:S03]  /*25f0*/  IMAD R225, R5, 0x2, R228 ;  /* 0x0000000205e17824 */ /* 0x000fc600078e02e4 */
[----:B------:R1:W-:Y:S04]  /*2600*/  @!P6 LDGSTS.E.BYPASS.LTC128B.128 [R231+0x14000], [R12.64+0x100] ;  /* 0x140001000ce7efae */ /* 0x0003e8000b901d52 */
[----:B------:R1:W-:Y:S01]  /*2610*/  @!P6 LDGSTS.E.BYPASS.LTC128B.128 [R231+0x16000], [R12.64+0x180] ;  /* 0x160001800ce7efae */ /* 0x0003e2000b901d52 */
[----:B------:R-:W-:Y:S01]  /*2620*/  @P1 IADD3 R227, R0, -0x20, RZ ;  /* 0xffffffe000e31810 */ /* 0x000fe20007ffe0ff */
[----:B------:R-:W-:Y:S02]  /*2630*/  IMAD.MOV.U32 R0, RZ, RZ, 0x40 ;  /* 0x00000040ff007424 */ /* 0x000fe400078e00ff */
[----:B------:R-:W-:Y:S01]  /*2640*/  @P5 STS.128 [R231+0x10800], RZ ;  /* 0x010800ffe7005388 */ /* 0x000fe20000000c00 */
[C---:B------:R-:W-:Y:S02]  /*2650*/  IADD3 R219, R227.reuse, 0x800, RZ ;  /* 0x00000800e3db7810 */ /* 0x040fe40007ffe0ff */
[----:B------:R-:W-:Y:S01]  /*2660*/  SEL R0, R0, 0xffffffc0, !P2 ;  /* 0xffffffc000007807 */ /* 0x000fe20005000000 */
[----:B------:R-:W-:Y:S01]  /*2670*/  @P5 STS.128 [R231+0x12800], RZ ;  /* 0x012800ffe7005388 */ /* 0x000fe20000000c00 */
[----:B------:R-:W-:-:S02]  /*2680*/  IADD3 R218, R227, 0x1000, RZ ;  /* 0x00001000e3da7810 */ /* 0x000fc40007ffe0ff */
[----:B------:R-:W-:Y:S01]  /*2690*/  IADD3 R217, R227, 0x1800, RZ ;  /* 0x00001800e3d97810 */ /* 0x000fe20007ffe0ff */
[----:B------:R-:W-:Y:S01]  /*26a0*/  @P5 STS.128 [R231+0x14800], RZ ;  /* 0x014800ffe7005388 */ /* 0x000fe20000000c00 */
[----:B------:R-:W-:Y:S01]  /*26b0*/  IMAD.IADD R223, R229, 0x1, R0 ;  /* 0x00000001e5df7824 */ /* 0x000fe200078e0200 */
[C---:B------:R-:W-:Y:S01]  /*26c0*/  IADD3 R215, R227.reuse, 0x2000, RZ ;  /* 0x00002000e3d77810 */ /* 0x040fe20007ffe0ff */
[----:B------:R-:W-:Y:S01]  /*26d0*/  IMAD.IADD R216, R0, 0x1, R227 ;  /* 0x0000000100d87824 */ /* 0x000fe200078e02e3 */
[----:B------:R-:W-:Y:S01]  /*26e0*/  @P5 STS.128 [R231+0x16800], RZ ;  /* 0x016800ffe7005388 */ /* 0x000fe20000000c00 */
[C---:B------:R-:W-:Y:S02]  /*26f0*/  IADD3 R214, R227.reuse, 0x2800, RZ ;  /* 0x00002800e3d67810 */ /* 0x040fe40007ffe0ff */
[C---:B------:R-:W-:Y:S01]  /*2700*/  IADD3 R213, R227.reuse, 0x3000, RZ ;  /* 0x00003000e3d57810 */ /* 0x040fe20007ffe0ff */
[----:B------:R-:W-:Y:S01]  /*2710*/  @!PT LDS RZ, [RZ] ;  /* 0x00000000fffff984 */ /* 0x000fe20000000800 */
[----:B------:R-:W-:Y:S01]  /*2720*/  @!PT LDS RZ, [RZ] ;  /* 0x00000000fffff984 */ /* 0x000fe20000000800 */
[----:B------:R-:W-:Y:S01]  /*2730*/  @!PT LDS RZ, [RZ] ;  /* 0x00000000fffff984 */ /* 0x000fe20000000800 */
[----:B------:R2:W-:Y:S01]  /*2740*/  @!P5 LDGSTS.E.BYPASS.LTC128B.128 [R231+0x10800], [R20.64] ;  /* 0x1080000014e7dfae */ /* 0x0005e2000b901d52 */
[----:B------:R-:W-:-:S02]  /*2750*/  IADD3 R212, R227, 0x3800, RZ ;  /* 0x00003800e3d47810 */ /* 0x000fc40007ffe0ff */
[C---:B------:R-:W-:Y:S01]  /*2760*/  IADD3 R211, R227.reuse, 0x4000, RZ ;  /* 0x00004000e3d37810 */ /* 0x040fe20007ffe0ff */
[----:B------:R2:W-:Y:S01]  /*2770*/  @!P5 LDGSTS.E.BYPASS.LTC128B.128 [R231+0x12800], [R20.64+0x80] ;  /* 0x1280008014e7dfae */ /* 0x0005e2000b901d52 */
[C---:B------:R-:W-:Y:S02]  /*2780*/  IADD3 R210, R227.reuse, 0x4800, RZ ;  /* 0x00004800e3d27810 */ /* 0x040fe40007ffe0ff */
[C---:B------:R-:W-:Y:S01]  /*2790*/  IADD3 R209, R227.reuse, 0x5000, RZ ;  /* 0x00005000e3d17810 */ /* 0x040fe20007ffe0ff */
[----:B------:R2:W-:Y:S01]  /*27a0*/  @!P5 LDGSTS.E.BYPASS.LTC128B.128 [R231+0x14800], [R20.64+0x100] ;  /* 0x1480010014e7dfae */ /* 0x0005e2000b901d52 */
[C---:B------:R-:W-:Y:S02]  /*27b0*/  IADD3 R208, R227.reuse, 0x5800, RZ ;  /* 0x00005800e3d07810 */ /* 0x040fe40007ffe0ff */
[C---:B------:R-:W-:Y:S01]  /*27c0*/  IADD3 R207, R227.reuse, 0x6000, RZ ;  /* 0x00006000e3cf7810 */ /* 0x040fe20007ffe0ff */
[----:B------:R2:W-:Y:S01]  /*27d0*/  @!P5 LDGSTS.E.BYPASS.LTC128B.128 [R231+0x16800], [R20.64+0x180] ;  /* 0x1680018014e7dfae */ /* 0x0005e2000b901d52 */
[----:B------:R-:W-:-:S02]  /*27e0*/  IADD3 R206, R227, 0x6800, RZ ;  /* 0x00006800e3ce7810 */ /* 0x000fc40007ffe0ff */
[C---:B------:R-:W-:Y:S01]  /*27f0*/  IADD3 R205, R227.reuse, 0x7000, RZ ;  /* 0x00007000e3cd7810 */ /* 0x040fe20007ffe0ff */
[----:B------:R-:W-:Y:S01]  /*2800*/  @P4 STS.128 [R231+0x11000], RZ ;  /* 0x011000ffe7004388 */ /* 0x000fe20000000c00 */
[----:B------:R-:W-:-:S03]  /*2810*/  IADD3 R204, R227, 0x7800, RZ ;  /* 0x00007800e3cc7810 */ /* 0x000fc60007ffe0ff */
        /* <DEDUP_REMOVED lines=21> */
[----:B------:R-:W-:Y:S04]  /*2970*/  LDSM.16.M88.4 R8, [R230] ;  /* 0x00000000e608783b */ /* 0x000fe80000000200 */
[----:B------:R-:W3:Y:S04]  /*2980*/  LDSM.16.M88.4 R64, [R229+0x8000] ;  /* 0x00800000e540783b */ /* 0x000ee80000000200 */
[----:B------:R-:W5:Y:S04]  /*2990*/  LDSM.16.M88.4 R48, [R229+0x9000] ;  /* 0x00900000e530783b */ /* 0x000f680000000200 */
[----:B------:R-:W4:Y:S04]  /*29a0*/  LDSM.16.M88.4 R56, [R229+0x8800] ;  /* 0x00880000e538783b */ /* 0x000f280000000200 */
[----:B-1----:R-:W1:Y:S04]  /*29b0*/  LDSM.16.M88.4 R12, [R229+0x9800] ;  /* 0x00980000e50c783b */ /* 0x002e680000000200 */
[----:B--2---:R-:W-:Y:S04]  /*29c0*/  LDSM.16.M88.4 R20, [R228] ;  /* 0x00000000e414783b */ /* 0x004fe80000000200 */
[----:B------:R-:W2:Y:S04]  /*29d0*/  LDSM.16.M88.4 R80, [R227] ;  /* 0x00000000e350783b */ /* 0x000ea80000000200 */
[----:B------:R-:W1:Y:S04]  /*29e0*/  LDSM.16.M88.4 R36, [R227+0x1000] ;  /* 0x00100000e324783b */ /* 0x000e680000000200 */
[----:B------:R-:W1:Y:S04]  /*29f0*/  LDSM.16.M88.4 R68, [R227+0x800] ;  /* 0x00080000e344783b */ /* 0x000e680000000200 */
[----:B------:R-:W1:Y:S04]  /*2a00*/  LDSM.16.M88.4 R28, [R227+0x1800] ;  /* 0x00180000e31c783b */ /* 0x000e680000000200 */
[----:B------:R-:W-:Y:S01]  /*2a10*/  LDSM.16.M88.4 R40, [R226] ;  /* 0x00000000e228783b */ /* 0x000fe20000000200 */
[C---:B---3--:R-:W-:Y:S03]  /*2a20*/  HMMA.16816.F32 R16, R8.reuse, R64, RZ ;  /* 0x000000400810723c */ /* 0x048fe600000018ff */
[----:B------:R-:W3:Y:S04]  /*2a30*/  LDSM.16.M88.4 R76, [R223+0x8000] ;  /* 0x00800000df4c783b */ /* 0x000ee80000000200 */
[----:B------:R-:W1:Y:S01]  /*2a40*/  LDSM.16.M88.4 R32, [R223+0x9000] ;  /* 0x00900000df20783b */ /* 0x000e620000000200 */
[C---:B-----5:R-:W-:Y:S03]  /*2a50*/  HMMA.16816.F32 R52, R8.reuse, R48, RZ ;  /* 0x000000300834723c */ /* 0x060fe600000018ff */
[----:B------:R-:W5:Y:S04]  /*2a60*/  LDSM.16.M88.4 R72, [R223+0x8800] ;  /* 0x00880000df48783b */ /* 0x000f680000000200 */
[----:B----4-:R-:W4:Y:S01]  /*2a70*/  LDSM.16.M88.4 R24, [R223+0x9800] ;  /* 0x00980000df18783b */ /* 0x010f220000000200 */
[C---:B------:R-:W-:Y:S03]  /*2a80*/  HMMA.16816.F32 R64, R8.reuse, R66, RZ ;  /* 0x000000420840723c */ /* 0x040fe600000018ff */
[----:B------:R-:W-:Y:S04]  /*2a90*/  LDSM.16.M88.4 R84, [R216] ;  /* 0x00000000d854783b */ /* 0x000fe80000000200 */
[----:B------:R-:W0:Y:S01]  /*2aa0*/  LDGDEPBAR ;  /* 0x00000000000079af */ /* 0x000e220000000000 */
[C---:B------:R-:W-:Y:S08]  /*2ab0*/  HMMA.16816.F32 R48, R8.reuse, R50, RZ ;  /* 0x000000320830723c */ /* 0x040ff000000018ff */
[C---:B------:R-:W-:Y:S08]  /*2ac0*/  HMMA.16816.F32 R60, R8.reuse, R56, RZ ;  /* 0x00000038083c723c */ /* 0x040ff000000018ff */
[C---:B------:R-:W-:Y:S08]  /*2ad0*/  HMMA.16816.F32 R56, R8.reuse, R58, RZ ;  /* 0x0000003a0838723c */ /* 0x040ff000000018ff */
[C---:B-1----:R-:W-:Y:S08]  /*2ae0*/  HMMA.16816.F32 R44, R8.reuse, R12, RZ ;  /* 0x0000000c082c723c */ /* 0x042ff000000018ff */
[----:B------:R-:W-:Y:S01]  /*2af0*/  HMMA.16816.F32 R8, R8, R14, RZ ;  /* 0x0000000e0808723c */ /* 0x000fe200000018ff */
[----:B------:R-:W1:Y:S07]  /*2b00*/  LDSM.16.M88.4 R12, [R225] ;  /* 0x00000000e10c783b */ /* 0x000e6e0000000200 */
[C---:B--2---:R-:W-:Y:S08]  /*2b10*/  HMMA.16816.F32 R16, R20.reuse, R80, R16 ;  /* 0x000000501410723c */ /* 0x044ff00000001810 */
[C---:B------:R-:W-:Y:S01]  /*2b20*/  HMMA.16816.F32 R64, R20.reuse, R82, R64 ;  /* 0x000000521440723c */ /* 0x040fe20000001840 */
[----:B------:R-:W-:Y:S07]  /*2b30*/  LDSM.16.M88.4 R80, [R229+0xa000] ;  /* 0x00a00000e550783b */ /* 0x000fee0000000200 */
[C---:B------:R-:W-:Y:S08]  /*2b40*/  HMMA.16816.F32 R52, R20.reuse, R36, R52 ;  /* 0x000000241434723c */ /* 0x040ff00000001834 */
[C---:B------:R-:W-:Y:S01]  /*2b50*/  HMMA.16816.F32 R48, R20.reuse, R38, R48 ;  /* 0x000000261430723c */ /* 0x040fe20000001830 */
[----:B------:R-:W2:Y:S07]  /*2b60*/  LDSM.16.M88.4 R36, [R216+0x1000] ;  /* 0x00100000d824783b */ /* 0x000eae0000000200 */
[C---:B------:R-:W-:Y:S08]  /*2b70*/  HMMA.16816.F32 R60, R20.reuse, R68, R60 ;  /* 0x00000044143c723c */ /* 0x040ff0000000183c */
[C---:B------:R-:W-:Y:S01]  /*2b80*/  HMMA.16816.F32 R56, R20.reuse, R70, R56 ;  /* 0x000000461438723c */ /* 0x040fe20000001838 */
[----:B------:R-:W1:Y:S07]  /*2b90*/  LDSM.16.M88.4 R68, [R216+0x800] ;  /* 0x00080000d844783b */ /* 0x000e6e0000000200 */
[C---:B------:R-:W-:Y:S08]  /*2ba0*/  HMMA.16816.F32 R44, R20.reuse, R28, R44 ;  /* 0x0000001c142c723c */ /* 0x040ff0000000182c */
[----:B------:R-:W-:Y:S01]  /*2bb0*/  HMMA.16816.F32 R8, R20, R30, R8 ;  /* 0x0000001e1408723c */ /* 0x000fe20000001808 */
[----:B------:R-:W1:Y:S04]  /*2bc0*/  LDSM.16.M88.4 R28, [R216+0x1800] ;  /* 0x00180000d81c783b */ /* 0x000e680000000200 */
[----:B------:R-:W1:Y:S03]  /*2bd0*/  LDSM.16.M88.4 R20, [R230+0x2000] ;  /* 0x00200000e614783b */ /* 0x000e660000000200 */
[C---:B---3--:R-:W-:Y:S08]  /*2be0*/  HMMA.16816.F32 R16, R40.reuse, R76, R16 ;  /* 0x0000004c2810723c */ /* 0x048ff00000001810 */
[C---:B------:R-:W-:Y:S01]  /*2bf0*/  HMMA.16816.F32 R64, R40.reuse, R78, R64 ;  /* 0x0000004e2840723c */ /* 0x040fe20000001840 */
[----:B------:R-:W-:Y:S07]  /*2c00*/  LDSM.16.M88.4 R76, [R229+0xa800] ;  /* 0x00a80000e54c783b */ /* 0x000fee0000000200 */
        /* <DEDUP_REMOVED lines=9> */
[----:B------:R-:W5:Y:S03]  /*2ca0*/  LDSM.16.M88.4 R8, [R228+0x2000] ;  /* 0x00200000e408783b */ /* 0x000f660000000200 */
[C---:B-1----:R-:W-:Y:S08]  /*2cb0*/  HMMA.16816.F32 R16, R12.reuse, R84, R16 ;  /* 0x000000540c10723c */ /* 0x042ff00000001810 */
[C---:B------:R-:W-:Y:S01]  /*2cc0*/  HMMA.16816.F32 R64, R12.reuse, R86, R64 ;  /* 0x000000560c40723c */ /* 0x040fe20000001840 */
[----:B------:R-:W-:Y:S07]  /*2cd0*/  LDSM.16.M88.4 R84, [R223+0xa000] ;  /* 0x00a00000df54783b */ /* 0x000fee0000000200 */
[C---:B--2---:R-:W-:Y:S08]  /*2ce0*/  HMMA.16816.F32 R52, R12.reuse, R36, R52 ;  /* 0x000000240c34723c */ /* 0x044ff00000001834 */
[C---:B------:R-:W-:Y:S01]  /*2cf0*/  HMMA.16816.F32 R48, R12.reuse, R38, R48 ;  /* 0x000000260c30723c */ /* 0x040fe20000001830 */
[----:B------:R-:W1:Y:S07]  /*2d00*/  LDSM.16.M88.4 R36, [R227+0x3000] ;  /* 0x00300000e324783b */ /* 0x000e6e0000000200 */
[C---:B------:R-:W-:Y:S08]  /*2d10*/  HMMA.16816.F32 R60, R12.reuse, R68, R60 ;  /* 0x000000440c3c723c */ /* 0x040ff0000000183c */
[C---:B------:R-:W-:Y:S01]  /*2d20*/  HMMA.16816.F32 R56, R12.reuse, R70, R56 ;  /* 0x000000460c38723c */ /* 0x040fe20000001838 */
[----:B------:R-:W2:Y:S07]  /*2d30*/  LDSM.16.M88.4 R68, [R227+0x2800] ;  /* 0x00280000e344783b */ /* 0x000eae0000000200 */
[C---:B------:R-:W-:Y:S08]  /*2d40*/  HMMA.16816.F32 R44, R12.reuse, R28, R44 ;  /* 0x0000001c0c2c723c */ /* 0x040ff0000000182c */
[----:B------:R-:W-:Y:S01]  /*2d50*/  HMMA.16816.F32 R40, R12, R30, R40 ;  /* 0x0000001e0c28723c */ /* 0x000fe20000001828 */
[----:B------:R-:W1:Y:S04]  /*2d60*/  LDSM.16.M88.4 R28, [R227+0x3800] ;  /* 0x00380000e31c783b */ /* 0x000e680000000200 */
[----:B------:R-:W1:Y:S03]  /*2d70*/  LDSM.16.M88.4 R12, [R226+0x2000] ;  /* 0x00200000e20c783b */ /* 0x000e660000000200 */
[C---:B------:R-:W-:Y:S08]  /*2d80*/  HMMA.16816.F32 R16, R20.reuse, R80, R16 ;  /* 0x000000501410723c */ /* 0x040ff00000001810 */
[C---:B------:R-:W-:Y:S01]  /*2d90*/  HMMA.16816.F32 R64, R20.reuse, R82, R64 ;  /* 0x000000521440723c */ /* 0x040fe20000001840 */
[----:B------:R-:W-:Y:S07]  /*2da0*/  LDSM.16.M88.4 R80, [R223+0xa800] ;  /* 0x00a80000df50783b */ /* 0x000fee0000000200 */
[C---:B---3--:R-:W-:Y:S08]  /*2db0*/  HMMA.16816.F32 R52, R20.reuse, R32, R52 ;  /* 0x000000201434723c */ /* 0x048ff00000001834 */
[C---:B------:R-:W-:Y:S01]  /*2dc0*/  HMMA.16816.F32 R48, R20.reuse, R34, R48 ;  /* 0x000000221430723c */ /* 0x040fe20000001830 */
[----:B------:R-:W-:Y:S07]  /*2dd0*/  LDSM.16.M88.4 R32, [R225+0x2000] ;  /* 0x00200000e120783b */ /* 0x000fee0000000200 */
[C---:B------:R-:W-:Y:S08]  /*2de0*/  HMMA.16816.F32 R60, R20.reuse, R76, R60 ;  /* 0x0000004c143c723c */ /* 0x040ff0000000183c */
[C---:B------:R-:W-:Y:S01]  /*2df0*/  HMMA.16816.F32 R56, R20.reuse, R78, R56 ;  /* 0x0000004e1438723c */ /* 0x040fe20000001838 */
[----:B------:R-:W-:Y:S07]  /*2e00*/  LDSM.16.M88.4 R76, [R216+0x2000] ;  /* 0x00200000d84c783b */ /* 0x000fee0000000200 */
[C---:B----4-:R-:W-:Y:S08]  /*2e10*/  HMMA.16816.F32 R44, R20.reuse, R24, R44 ;  /* 0x00000018142c723c */ /* 0x050ff0000000182c */
[----:B------:R-:W-:Y:S01]  /*2e20*/  HMMA.16816.F32 R40, R20, R26, R40 ;  /* 0x0000001a1428723c */ /* 0x000fe20000001828 */
[----:B------:R-:W3:Y:S04]  /*2e30*/  LDSM.16.M88.4 R24, [R223+0xb000] ;  /* 0x00b00000df18783b */ /* 0x000ee80000000200 */
[----:B------:R-:W4:Y:S03]  /*2e40*/  LDSM.16.M88.4 R20, [R223+0xb800] ;  /* 0x00b80000df14783b */ /* 0x000f260000000200 */
[C---:B-----5:R-:W-:Y:S08]  /*2e50*/  HMMA.16816.F32 R16, R8.reuse, R72, R16 ;  /* 0x000000480810723c */ /* 0x060ff00000001810 */
[C---:B------:R-:W-:Y:S01]  /*2e60*/  HMMA.16816.F32 R64, R8.reuse, R74, R64 ;  /* 0x0000004a0840723c */ /* 0x040fe20000001840 */
[----:B------:R-:W-:Y:S07]  /*2e70*/  LDSM.16.M88.4 R72, [R216+0x2800] ;  /* 0x00280000d848783b */ /* 0x000fee0000000200 */
        /* <DEDUP_REMOVED lines=8> */
[----:B------:R-:W-:Y:S04]  /*2f00*/  LDSM.16.M88.4 R8, [R230+0x4000] ;  /* 0x00400000e608783b */ /* 0x000fe80000000200 */
[----:B------:R-:W2:Y:S03]  /*2f10*/  LDSM.16.M88.4 R28, [R229+0xc000] ;  /* 0x00c00000e51c783b */ /* 0x000ea60000000200 */
        /* <DEDUP_REMOVED lines=13> */
[C---:B------:R-:W-:Y:S08]  /*2ff0*/  HMMA.16816.F32 R16, R32.reuse, R76, R16 ;  /* 0x0000004c2010723c */ /* 0x040ff00000001810 */
[C---:B------:R-:W-:Y:S01]  /*3000*/  HMMA.16816.F32 R64, R32.reuse, R78, R64 ;  /* 0x0000004e2040723c */ /* 0x040fe20000001840 */
[----:B------:R-:W-:Y:S07]  /*3010*/  LDSM.16.M88.4 R76, [R227+0x4800] ;  /* 0x00480000e34c783b */ /* 0x000fee0000000200 */
[C---:B-1----:R-:W-:Y:S08]  /*3020*/  HMMA.16816.F32 R52, R32.reuse, R68, R52 ;  /* 0x000000442034723c */ /* 0x042ff00000001834 */
[C---:B------:R-:W-:Y:S01]  /*3030*/  HMMA.16816.F32 R48, R32.reuse, R70, R48 ;  /* 0x000000462030723c */ /* 0x040fe20000001830 */
[----:B------:R-:W-:Y:S07]  /*3040*/  LDSM.16.M88.4 R68, [R227+0x5800] ;  /* 0x00580000e344783b */ /* 0x000fee0000000200 */
[C---:B------:R-:W-:Y:S08]  /*3050*/  HMMA.16816.F32 R60, R32.reuse, R72, R60 ;  /* 0x00000048203c723c */ /* 0x040ff0000000183c */
[C---:B------:R-:W-:Y:S01]  /*3060*/  HMMA.16816.F32 R56, R32.reuse, R74, R56 ;  /* 0x0000004a2038723c */ /* 0x040fe20000001838 */
[----:B------:R-:W1:Y:S07]  /*3070*/  LDSM.16.M88.4 R72, [R227+0x5000] ;  /* 0x00500000e348783b */ /* 0x000e6e0000000200 */
[C---:B------:R-:W-:Y:S08]  /*3080*/  HMMA.16816.F32 R44, R32.reuse, R36, R44 ;  /* 0x00000024202c723c */ /* 0x040ff0000000182c */
[----:B------:R-:W-:Y:S01]  /*3090*/  HMMA.16816.F32 R40, R32, R38, R40 ;  /* 0x000000262028723c */ /* 0x000fe20000001828 */
[----:B------:R-:W-:Y:S04]  /*30a0*/  LDSM.16.M88.4 R36, [R226+0x4000] ;  /* 0x00400000e224783b */ /* 0x000fe80000000200 */
[----:B------:R-:W5:Y:S03]  /*30b0*/  LDSM.16.M88.4 R32, [R223+0xc000] ;  /* 0x00c00000df20783b */ /* 0x000f660000000200 */
[C---:B--2---:R-:W-:Y:S08]  /*30c0*/  HMMA.16816.F32 R16, R8.reuse, R28, R16 ;  /* 0x0000001c0810723c */ /* 0x044ff00000001810 */
[C---:B------:R-:W-:Y:S01]  /*30d0*/  HMMA.16816.F32 R64, R8.reuse, R30, R64 ;  /* 0x0000001e0840723c */ /* 0x040fe20000001840 */
[----:B------:R-:W-:Y:S07]  /*30e0*/  LDSM.16.M88.4 R28, [R223+0xc800] ;  /* 0x00c80000df1c783b */ /* 0x000fee0000000200 */
[C---:B---3--:R-:W-:Y:S08]  /*30f0*/  HMMA.16816.F32 R52, R8.reuse, R20, R52 ;  /* 0x000000140834723c */ /* 0x048ff00000001834 */
[C---:B------:R-:W-:Y:S01]  /*3100*/  HMMA.16816.F32 R48, R8.reuse, R22, R48 ;  /* 0x000000160830723c */ /* 0x040fe20000001830 */
[----:B------:R-:W-:Y:S07]  /*3110*/  LDSM.16.M88.4 R20, [R223+0xd800] ;  /* 0x00d80000df14783b */ /* 0x000fee0000000200 */
[C---:B------:R-:W-:Y:S08]  /*3120*/  HMMA.16816.F32 R60, R8.reuse, R24, R60 ;  /* 0x00000018083c723c */ /* 0x040ff0000000183c */
[C---:B------:R-:W-:Y:S01]  /*3130*/  HMMA.16816.F32 R56, R8.reuse, R26, R56 ;  /* 0x0000001a0838723c */ /* 0x040fe20000001838 */
[----:B------:R-:W2:Y:S07]  /*3140*/  LDSM.16.M88.4 R24, [R223+0xd000] ;  /* 0x00d00000df18783b */ /* 0x000eae0000000200 */
[C---:B----4-:R-:W-:Y:S08]  /*3150*/  HMMA.16816.F32 R44, R8.reuse, R12, R44 ;  /* 0x0000000c082c723c */ /* 0x050ff0000000182c */
[----:B------:R-:W-:Y:S01]  /*3160*/  HMMA.16816.F32 R40, R8, R14, R40 ;  /* 0x0000000e0828723c */ /* 0x000fe20000001828 */
[----:B------:R-:W-:Y:S04]  /*3170*/  LDSM.16.M88.4 R12, [R225+0x4000] ;  /* 0x00400000e10c783b */ /* 0x000fe80000000200 */
[----:B------:R-:W3:Y:S03]  /*3180*/  LDSM.16.M88.4 R8, [R216+0x4000] ;  /* 0x00400000d808783b */ /* 0x000ee60000000200 */
[C---:B------:R-:W-:Y:S08]  /*3190*/  HMMA.16816.F32 R16, R80.reuse, R84, R16 ;  /* 0x000000545010723c */ /* 0x040ff00000001810 */
[C---:B------:R-:W-:Y:S08]  /*31a0*/  HMMA.16816.F32 R64, R80.reuse, R86, R64 ;  /* 0x000000565040723c */ /* 0x040ff00000001840 */
[C---:B-1----:R-:W-:Y:S08]  /*31b0*/  HMMA.16816.F32 R52, R80.reuse, R72, R52 ;  /* 0x000000485034723c */ /* 0x042ff00000001834 */
[C---:B------:R-:W-:Y:S01]  /*31c0*/  HMMA.16816.F32 R48, R80.reuse, R74, R48 ;  /* 0x0000004a5030723c */ /* 0x040fe20000001830 */
[----:B------:R-:W1:Y:S07]  /*31d0*/  LDSM.16.M88.4 R72, [R216+0x5000] ;  /* 0x00500000d848783b */ /* 0x000e6e0000000200 */
[C---:B------:R-:W-:Y:S08]  /*31e0*/  HMMA.16816.F32 R44, R80.reuse, R68, R44 ;  /* 0x00000044502c723c */ /* 0x040ff0000000182c */
[C---:B------:R-:W-:Y:S01]  /*31f0*/  HMMA.16816.F32 R40, R80.reuse, R70, R40 ;  /* 0x000000465028723c */ /* 0x040fe20000001828 */
[----:B------:R-:W-:Y:S07]  /*3200*/  LDSM.16.M88.4 R68, [R216+0x5800] ;  /* 0x00580000d844783b */ /* 0x000fee0000000200 */
[C---:B------:R-:W-:Y:S08]  /*3210*/  HMMA.16816.F32 R60, R80.reuse, R76, R60 ;  /* 0x0000004c503c723c */ /* 0x040ff0000000183c */
[----:B------:R-:W-:Y:S01]  /*3220*/  HMMA.16816.F32 R56, R80, R78, R56 ;  /* 0x0000004e5038723c */ /* 0x000fe20000001838 */
[----:B------:R-:W4:Y:S07]  /*3230*/  LDSM.16.M88.4 R76, [R216+0x4800] ;  /* 0x00480000d84c783b */ /* 0x000f2e0000000200 */
[C---:B-----5:R-:W-:Y:S08]  /*3240*/  HMMA.16816.F32 R16, R36.reuse, R32, R16 ;  /* 0x000000202410723c */ /* 0x060ff00000001810 */
[C---:B------:R-:W-:Y:S01]  /*3250*/  HMMA.16816.F32 R64, R36.reuse, R34, R64 ;  /* 0x000000222440723c */ /* 0x040fe20000001840 */
[----:B------:R-:W-:Y:S07]  /*3260*/  LDSM.16.M88.4 R32, [R227+0x6000] ;  /* 0x00600000e320783b */ /* 0x000fee0000000200 */
[C---:B--2---:R-:W-:Y:S08]  /*3270*/  HMMA.16816.F32 R52, R36.reuse, R24, R52 ;  /* 0x000000182434723c */ /* 0x044ff00000001834 */
[C---:B------:R-:W-:Y:S01]  /*3280*/  HMMA.16816.F32 R48, R36.reuse, R26, R48 ;  /* 0x0000001a2430723c */ /* 0x040fe20000001830 */
[----:B------:R-:W-:Y:S07]  /*3290*/  LDSM.16.M88.4 R24, [R230+0x6000] ;  /* 0x00600000e618783b */ /* 0x000fee0000000200 */
[C---:B------:R-:W-:Y:S08]  /*32a0*/  HMMA.16816.F32 R44, R36.reuse, R20, R44 ;  /* 0x00000014242c723c */ /* 0x040ff0000000182c */
[C---:B------:R-:W-:Y:S01]  /*32b0*/  HMMA.16816.F32 R40, R36.reuse, R22, R40 ;  /* 0x000000162428723c */ /* 0x040fe20000001828 */
[----:B------:R-:W2:Y:S07]  /*32c0*/  LDSM.16.M88.4 R20, [R229+0xe000] ;  /* 0x00e00000e514783b */ /* 0x000eae0000000200 */
[C---:B------:R-:W-:Y:S08]  /*32d0*/  HMMA.16816.F32 R60, R36.reuse, R28, R60 ;  /* 0x0000001c243c723c */ /* 0x040ff0000000183c */
[----:B------:R-:W-:Y:S01]  /*32e0*/  HMMA.16816.F32 R56, R36, R30, R56 ;  /* 0x0000001e2438723c */ /* 0x000fe20000001838 */
[----:B------:R-:W-:Y:S04]  /*32f0*/  LDSM.16.M88.4 R28, [R229+0xf000] ;  /* 0x00f00000e51c783b */ /* 0x000fe80000000200 */
        /* <DEDUP_REMOVED lines=8> */
[C---:B------:R-:W-:Y:S08]  /*3380*/  HMMA.16816.F32 R56, R12.reuse, R78, R56 ;  /* 0x0000004e0c38723c */ /* 0x040ff00000001838 */
[C---:B------:R-:W-:Y:S08]  /*3390*/  HMMA.16816.F32 R44, R12.reuse, R68, R44 ;  /* 0x000000440c2c723c */ /* 0x040ff0000000182c */
[----:B------:R-:W-:Y:S01]  /*33a0*/  HMMA.16816.F32 R40, R12, R70, R40 ;  /* 0x000000460c28723c */ /* 0x000fe20000001828 */
[----:B------:R-:W-:Y:S04]  /*33b0*/  LDSM.16.M88.4 R12, [R227+0x6800] ;  /* 0x00680000e30c783b */ /* 0x000fe80000000200 */
[----:B------:R-:W-:Y:S03]  /*33c0*/  LDSM.16.M88.4 R68, [R223+0xf000] ;  /* 0x00f00000df44783b */ /* 0x000fe60000000200 */
[C---:B--2---:R-:W-:Y:S08]  /*33d0*/  HMMA.16816.F32 R16, R24.reuse, R20, R16 ;  /* 0x000000141810723c */ /* 0x044ff00000001810 */
[C---:B------:R-:W-:Y:S01]  /*33e0*/  HMMA.16816.F32 R64, R24.reuse, R22, R64 ;  /* 0x000000161840723c */ /* 0x040fe20000001840 */
[----:B------:R-:W2:Y:S07]  /*33f0*/  LDSM.16.M88.4 R20, [R227+0x7000] ;  /* 0x00700000e314783b */ /* 0x000eae0000000200 */
[C---:B---3--:R-:W-:Y:S08]  /*3400*/  HMMA.16816.F32 R60, R24.reuse, R8, R60 ;  /* 0x00000008183c723c */ /* 0x048ff0000000183c */
[C---:B------:R-:W-:Y:S01]  /*3410*/  HMMA.16816.F32 R56, R24.reuse, R10, R56 ;  /* 0x0000000a1838723c */ /* 0x040fe20000001838 */
[----:B------:R-:W-:Y:S07]  /*3420*/  LDSM.16.M88.4 R8, [R226+0x6000] ;  /* 0x00600000e208783b */ /* 0x000fee0000000200 */
[C---:B------:R-:W-:Y:S08]  /*3430*/  HMMA.16816.F32 R52, R24.reuse, R28, R52 ;  /* 0x0000001c1834723c */ /* 0x040ff00000001834 */
[C---:B------:R-:W-:Y:S01]  /*3440*/  HMMA.16816.F32 R48, R24.reuse, R30, R48 ;  /* 0x0000001e1830723c */ /* 0x040fe20000001830 */
[----:B------:R-:W-:Y:S07]  /*3450*/  LDSM.16.M88.4 R28, [R223+0xe800] ;  /* 0x00e80000df1c783b */ /* 0x000fee0000000200 */
[C---:B-1----:R-:W-:Y:S08]  /*3460*/  HMMA.16816.F32 R44, R24.reuse, R72, R44 ;  /* 0x00000048182c723c */ /* 0x042ff0000000182c */
[----:B------:R-:W-:Y:S01]  /*3470*/  HMMA.16816.F32 R40, R24, R74, R40 ;  /* 0x0000004a1828723c */ /* 0x000fe20000001828 */
[----:B------:R-:W1:Y:S07]  /*3480*/  LDSM.16.M88.4 R24, [R227+0x7800] ;  /* 0x00780000e318783b */ /* 0x000e6e0000000200 */
[C---:B------:R-:W-:Y:S08]  /*3490*/  HMMA.16816.F32 R16, R36.reuse, R32, R16 ;  /* 0x000000202410723c */ /* 0x040ff00000001810 */
[C---:B------:R-:W-:Y:S01]  /*34a0*/  HMMA.16816.F32 R64, R36.reuse, R34, R64 ;  /* 0x000000222440723c */ /* 0x040fe20000001840 */
[----:B------:R-:W3:Y:S07]  /*34b0*/  LDSM.16.M88.4 R32, [R223+0xe000] ;  /* 0x00e00000df20783b */ /* 0x000eee0000000200 */
[C---:B--2---:R-:W-:Y:S01]  /*34c0*/  HMMA.16816.F32 R72, R36.reuse, R20, R52 ;  /* 0x000000142448723c */ /* 0x044fe20000001834 */
[----:B------:R-:W2:Y:S07]  /*34d0*/  LDSM.16.M88.4 R52, [R223+0xf800] ;  /* 0x00f80000df34783b */ /* 0x000eae0000000200 */
[C---:B------:R-:W-:Y:S08]  /*34e0*/  HMMA.16816.F32 R60, R36.reuse, R12, R60 ;  /* 0x0000000c243c723c */ /* 0x040ff0000000183c */
[C---:B------:R-:W-:Y:S01]  /*34f0*/  HMMA.16816.F32 R56, R36.reuse, R14, R56 ;  /* 0x0000000e2438723c */ /* 0x040fe20000001838 */
[----:B------:R-:W-:Y:S07]  /*3500*/  LDSM.16.M88.4 R12, [R225+0x6000] ;  /* 0x00600000e10c783b */ /* 0x000fee0000000200 */
[C---:B------:R-:W-:Y:S01]  /*3510*/  HMMA.16816.F32 R48, R36.reuse, R22, R48 ;  /* 0x000000162430723c */ /* 0x040fe20000001830 */
[----:B------:R-:W4:Y:S07]  /*3520*/  LDSM.16.M88.4 R20, [R216+0x6000] ;  /* 0x00600000d814783b */ /* 0x000f2e0000000200 */
[C---:B-1----:R-:W-:Y:S07]  /*3530*/  HMMA.16816.F32 R44, R36.reuse, R24, R44 ;  /* 0x00000018242c723c */ /* 0x042fee000000182c */
[----:B------:R-:W-:Y:S01]  /*3540*/  LOP3.LUT R25, R88, 0xffffffe0, RZ, 0xc0, !PT ;  /* 0xffffffe058197812 */ /* 0x000fe200078ec0ff */
[----:B------:R-:W-:Y:S04]  /*3550*/  HMMA.16816.F32 R40, R36, R26, R40 ;  /* 0x0000001a2428723c */ /* 0x000fe80000001828 */
[----:B------:R-:W-:-:S02]  /*3560*/  IMAD.IADD R0, R6, 0x1, -R25 ;  /* 0x0000000106007824 */ /* 0x000fc400078e0a19 */
[----:B------:R-:W1:Y:S02]  /*3570*/  LDSM.16.M88.4 R24, [R216+0x6800] ;  /* 0x00680000d818783b */ /* 0x000e640000000200 */
[----:B---3--:R-:W-:Y:S01]  /*3580*/  HMMA.16816.F32 R16, R8, R32, R16 ;  /* 0x000000200810723c */ /* 0x008fe20000001810 */
[----:B------:R-:W-:-:S04]  /*3590*/  SHF.R.S32.HI R243, RZ, 0x1f, R0 ;  /* 0x0000001ffff37819 */ /* 0x000fc80000011400 */
[----:B------:R-:W-:-:S03]  /*35a0*/  LEA.HI R243, R243, R0, RZ, 0x2 ;  /* 0x00000000f3f37211 */ /* 0x000fc600078f10ff */
[----:B------:R-:W-:Y:S01]  /*35b0*/  HMMA.16816.F32 R64, R8, R34, R64 ;  /* 0x000000220840723c */ /* 0x000fe20000001840 */
[----:B------:R-:W-:-:S05]  /*35c0*/  SHF.R.S32.HI R243, RZ, 0x2, R243 ;  /* 0x00000002fff37819 */ /* 0x000fca00000114f3 */
[----:B------:R-:W-:Y:S02]  /*35d0*/  IMAD.IADD R4, R243, 0x1, R4 ;  /* 0x00000001f3047824 */ /* 0x000fe400078e0204 */
[C---:B------:R-:W-:Y:S03]  /*35e0*/  HMMA.16816.F32 R60, R8.reuse, R28, R60 ;  /* 0x0000001c083c723c */ /* 0x040fe6000000183c */
[C---:B------:R-:W-:Y:S02]  /*35f0*/  IADD3 R238, R4.reuse, UR13, RZ ;  /* 0x0000000d04ee7c10 */ /* 0x040fe4000fffe0ff */
[C---:B------:R-:W-:Y:S02]  /*3600*/  IADD3 R0, R4.reuse, 0x8, RZ ;  /* 0x0000000804007810 */ /* 0x040fe40007ffe0ff */
[----:B------:R-:W-:Y:S01]  /*3610*/  IADD3 R239, R4, UR12, RZ ;  /* 0x0000000c04ef7c10 */ /* 0x000fe2000fffe0ff */
[----:B------:R-:W-:Y:S01]  /*3620*/  HMMA.16816.F32 R56, R8, R30, R56 ;  /* 0x0000001e0838723c */ /* 0x000fe20000001838 */
[----:B------:R-:W-:-:S02]  /*3630*/  IMNMX R238, R238, UR14, PT ;  /* 0x0000000eeeee7c17 */ /* 0x000fc4000b800200 */
[C---:B------:R-:W-:Y:S02]  /*3640*/  IADD3 R236, R0.reuse, UR13, RZ ;  /* 0x0000000d00ec7c10 */ /* 0x040fe4000fffe0ff */
[----:B------:R-:W-:Y:S02]  /*3650*/  IMNMX R239, RZ, R239, !PT ;  /* 0x000000efffef7217 */ /* 0x000fe40007800200 */
[----:B------:R-:W-:Y:S01]  /*3660*/  IADD3 R237, R0, UR12, RZ ;  /* 0x0000000c00ed7c10 */ /* 0x000fe2000fffe0ff */
[----:B------:R-:W-:Y:S01]  /*3670*/  HMMA.16816.F32 R72, R8, R68, R72 ;  /* 0x000000440848723c */ /* 0x000fe20000001848 */
[----:B------:R-:W-:Y:S01]  /*3680*/  IMNMX R236, R236, UR14, PT ;  /* 0x0000000eecec7c17 */ /* 0x000fe2000b800200 */
[----:B------:R-:W-:Y:S01]  /*3690*/  IMAD.IADD R0, R89, 0x1, R2 ;  /* 0x0000000159007824 */ /* 0x000fe200078e0202 */
[----:B------:R-:W-:-:S05]  /*36a0*/  IMNMX R237, RZ, R237, !PT ;  /* 0x000000edffed7217 */ /* 0x000fca0007800200 */
[C---:B------:R-:W-:Y:S08]  /*36b0*/  HMMA.16816.F32 R48, R8.reuse, R70, R48 ;  /* 0x000000460830723c */ /* 0x040ff00000001830 */
[C---:B--2---:R-:W-:Y:S08]  /*36c0*/  HMMA.16816.F32 R44, R8.reuse, R52, R44 ;  /* 0x00000034082c723c */ /* 0x044ff0000000182c */
[----:B------:R-:W-:Y:S01]  /*36d0*/  HMMA.16816.F32 R40, R8, R54, R40 ;  /* 0x000000360828723c */ /* 0x000fe20000001828 */
[----:B------:R-:W2:Y:S07]  /*36e0*/  LDSM.16.M88.4 R8, [R216+0x7000] ;  /* 0x00700000d808783b */ /* 0x000eae0000000200 */
[C---:B----4-:R-:W-:Y:S07]  /*36f0*/  HMMA.16816.F32 R16, R12.reuse, R20, R16 ;  /* 0x000000140c10723c */ /* 0x050fee0000001810 */
[----:B------:R-:W-:Y:S01]  /*3700*/  IMAD.U32 R21, RZ, RZ, UR17 ;  /* 0x00000011ff157e24 */ /* 0x000fe2000f8e00ff */
[----:B------:R-:W-:Y:S03]  /*3710*/  HMMA.16816.F32 R64, R12, R22, R64 ;  /* 0x000000160c40723c */ /* 0x000fe60000001840 */
[----:B------:R-:W-:-:S02]  /*3720*/  IMAD R28, R21, 0x40, R242 ;  /* 0x00000040151c7824 */ /* 0x000fc400078e02f2 */
[----:B------:R-:W3:Y:S01]  /*3730*/  LDSM.16.M88.4 R20, [R216+0x7800] ;  /* 0x00780000d814783b */ /* 0x000ee20000000200 */
[----:B------:R-:W-:-:S04]  /*3740*/  DEPBAR.LE SB0, 0x0 ;  /* 0x000080000000791a */ /* 0x000fc80000000000 */
[C---:B-1----:R-:W-:Y:S01]  /*3750*/  HMMA.16816.F32 R60, R12.reuse, R24, R60 ;  /* 0x000000180c3c723c */ /* 0x042fe2000000183c */
[C---:B------:R-:W-:Y:S02]  /*3760*/  ISETP.GE.AND P0, PT, R28.reuse, R238, PT ;  /* 0x000000ee1c00720c */ /* 0x040fe40003f06270 */
[C---:B------:R-:W-:Y:S02]  /*3770*/  IADD3 R6, R28.reuse, 0x1, RZ ;  /* 0x000000011c067810 */ /* 0x040fe40007ffe0ff */
[C---:B------:R-:W-:Y:S02]  /*3780*/  ISETP.LT.OR P0, PT, R28.reuse, R239, P0 ;  /* 0x000000ef1c00720c */ /* 0x040fe40000701670 */
[----:B------:R-:W-:Y:S01]  /*3790*/  IADD3 R2, R28, 0x9, RZ ;  /* 0x000000091c027810 */ /* 0x000fe20007ffe0ff */
[----:B------:R-:W-:Y:S01]  /*37a0*/  HMMA.16816.F32 R56, R12, R26, R56 ;  /* 0x0000001a0c38723c */ /* 0x000fe20000001838 */
[-C--:B------:R-:W-:Y:S02]  /*37b0*/  ISETP.GE.AND P2, PT, R6, R236.reuse, PT ;  /* 0x000000ec0600720c */ /* 0x080fe40003f46270 */
[----:B------:R-:W-:-:S02]  /*37c0*/  ISETP.GE.AND P3, PT, R28, R236, PT ;  /* 0x000000ec1c00720c */ /* 0x000fc40003f66270 */
[----:B------:R-:W-:Y:S02]  /*37d0*/  IADD3 R4, R28, 0x8, RZ ;  /* 0x000000081c047810 */ /* 0x000fe40007ffe0ff */
[----:B------:R-:W-:Y:S01]  /*37e0*/  FSEL R29, R16, -INF , !P0 ;  /* 0xff800000101d7808 */ /* 0x000fe20004000000 */
[C---:B--2---:R-:W-:Y:S01]  /*37f0*/  HMMA.16816.F32 R72, R12.reuse, R8, R72 ;  /* 0x000000080c48723c */ /* 0x044fe20000001848 */
[-C--:B------:R-:W-:Y:S02]  /*3800*/  ISETP.GE.AND P6, PT, R6, R238.reuse, PT ;  /* 0x000000ee0600720c */ /* 0x080fe40003fc6270 */
[C---:B------:R-:W-:Y:S02]  /*3810*/  ISETP.GE.AND P5, PT, R2.reuse, R238, PT ;  /* 0x000000ee0200720c */ /* 0x040fe40003fa6270 */
[----:B------:R-:W-:Y:S02]  /*3820*/  ISETP.GE.AND P0, PT, R2, R236, PT ;  /* 0x000000ec0200720c */ /* 0x000fe40003f06270 */
[-C--:B------:R-:W-:Y:S01]  /*3830*/  ISETP.LT.OR P2, PT, R6, R237.reuse, P2 ;  /* 0x000000ed0600720c */ /* 0x080fe20001741670 */
[----:B------:R-:W-:Y:S01]  /*3840*/  HMMA.16816.F32 R48, R12, R10, R48 ;  /* 0x0000000a0c30723c */ /* 0x000fe20000001830 */
[----:B------:R-:W-:-:S02]  /*3850*/  ISETP.LT.OR P3, PT, R28, R237, P3 ;  /* 0x000000ed1c00720c */ /* 0x000fc40001f61670 */
[----:B------:R-:W-:Y:S02]  /*3860*/  IADD3 R16, R28, 0x10, RZ ;  /* 0x000000101c107810 */ /* 0x000fe40007ffe0ff */
[C---:B------:R-:W-:Y:S02]  /*3870*/  ISETP.GE.AND P1, PT, R4.reuse, R238, PT ;  /* 0x000000ee0400720c */ /* 0x040fe40003f26270 */
[----:B------:R-:W-:Y:S02]  /*3880*/  ISETP.GE.AND P4, PT, R4, R236, PT ;  /* 0x000000ec0400720c */ /* 0x000fe40003f86270 */
[-C--:B------:R-:W-:Y:S02]  /*3890*/  ISETP.LT.OR P6, PT, R6, R239.reuse, P6 ;  /* 0x000000ef0600720c */ /* 0x080fe400037c1670 */
[C---:B------:R-:W-:Y:S01]  /*38a0*/  ISETP.LT.OR P5, PT, R2.reuse, R239, P5 ;  /* 0x000000ef0200720c */ /* 0x040fe20002fa1670 */
[----:B---3--:R-:W-:Y:S01]  /*38b0*/  HMMA.16816.F32 R44, R12, R20, R44 ;  /* 0x000000140c2c723c */ /* 0x008fe2000000182c */
[----:B------:R-:W-:-:S02]  /*38c0*/  ISETP.LT.OR P0, PT, R2, R237, P0 ;  /* 0x000000ed0200720c */ /* 0x000fc40000701670 */
[----:B------:R-:W-:Y:S02]  /*38d0*/  FSEL R6, R18, -INF , !P3 ;  /* 0xff80000012067808 */ /* 0x000fe40005800000 */
[----:B------:R-:W-:Y:S02]  /*38e0*/  FSEL R2, R19, -INF , !P2 ;  /* 0xff80000013027808 */ /* 0x000fe40005000000 */
[C---:B------:R-:W-:Y:S01]  /*38f0*/  ISETP.GE.AND P2, PT, R16.reuse, R238, PT ;  /* 0x000000ee1000720c */ /* 0x040fe20003f46270 */
[----:B------:R-:W-:Y:S01]  /*3900*/  HMMA.16816.F32 R40, R12, R22, R40 ;  /* 0x000000160c28723c */ /* 0x000fe20000001828 */
[----:B------:R-:W-:Y:S02]  /*3910*/  ISETP.GE.AND P3, PT, R16, R236, PT ;  /* 0x000000ec1000720c */ /* 0x000fe40003f66270 */
[C---:B------:R-:W-:Y:S02]  /*3920*/  ISETP.LT.OR P1, PT, R4.reuse, R239, P1 ;  /* 0x000000ef0400720c */ /* 0x040fe40000f21670 */
[----:B------:R-:W-:-:S02]  /*3930*/  ISETP.LT.OR P4, PT, R4, R237, P4 ;  /* 0x000000ed0400720c */ /* 0x000fc40002781670 */
[----:B------:R-:W-:Y:S02]  /*3940*/  IADD3 R4, R28, 0x11, RZ ;  /* 0x000000111c047810 */ /* 0x000fe40007ffe0ff */
[C---:B------:R-:W-:Y:S02]  /*3950*/  ISETP.LT.OR P2, PT, R16.reuse, R239, P2 ;  /* 0x000000ef1000720c */ /* 0x040fe40001741670 */
[----:B------:R-:W-:Y:S02]  /*3960*/  ISETP.LT.OR P3, PT, R16, R237, P3 ;  /* 0x000000ed1000720c */ /* 0x000fe40001f61670 */
[----:B------:R-:W-:Y:S02]  /*3970*/  FSEL R24, R17, -INF , !P6 ;  /* 0xff80000011187808 */ /* 0x000fe40007000000 */
[----:B------:R-:W-:Y:S02]  /*3980*/  FSEL R31, R64, -INF , !P1 ;  /* 0xff800000401f7808 */ /* 0x000fe40004800000 */
[----:B------:R-:W-:-:S02]  /*3990*/  IADD3 R16, R28, 0x19, RZ ;  /* 0x000000191c107810 */ /* 0x000fc40007ffe0ff */
[C---:B------:R-:W-:Y:S02]  /*39a0*/  ISETP.GE.AND P6, PT, R4.reuse, R238, PT ;  /* 0x000000ee0400720c */ /* 0x040fe40003fc6270 */
[----:B------:R-:W-:Y:S02]  /*39b0*/  ISETP.GE.AND P1, PT, R4, R236, PT ;  /* 0x000000ec0400720c */ /* 0x000fe40003f26270 */
[----:B------:R-:W-:Y:S02]  /*39c0*/  IADD3 R17, R28, 0x18, RZ ;  /* 0x000000181c117810 */ /* 0x000fe40007ffe0ff */
[----:B------:R-:W-:Y:S02]  /*39d0*/  FSEL R65, R65, -INF , !P5 ;  /* 0xff80000041417808 */ /* 0x000fe40006800000 */
[----:B------:R-:W-:Y:S02]  /*39e0*/  FSEL R19, R60, -INF , !P2 ;  /* 0xff8000003c137808 */ /* 0x000fe40005000000 */
[----:B------:R-:W-:-:S02]  /*39f0*/  ISETP.GE.AND P5, PT, R16, R238, PT ;  /* 0x000000ee1000720c */ /* 0x000fc40003fa6270 */
[----:B------:R-:W-:Y:S02]  /*3a00*/  ISETP.GE.AND P2, PT, R16, R236, PT ;  /* 0x000000ec1000720c */ /* 0x000fe40003f46270 */
[C---:B------:R-:W-:Y:S02]  /*3a10*/  ISETP.LT.OR P6, PT, R4.reuse, R239, P6 ;  /* 0x000000ef0400720c */ /* 0x040fe400037c1670 */
[----:B------:R-:W-:Y:S02]  /*3a20*/  ISETP.LT.OR P1, PT, R4, R237, P1 ;  /* 0x000000ed0400720c */ /* 0x000fe40000f21670 */
[----:B------:R-:W-:Y:S02]  /*3a30*/  FSEL R4, R67, -INF , !P0 ;  /* 0xff80000043047808 */ /* 0x000fe40004000000 */
[----:B------:R-:W-:Y:S02]  /*3a40*/  ISETP.GE.AND P0, PT, R17, R238, PT ;  /* 0x000000ee1100720c */ /* 0x000fe40003f06270 */
[----:B------:R-:W-:-:S02]  /*3a50*/  ISETP.LT.OR P5, PT, R16, R239, P5 ;  /* 0x000000ef1000720c */ /* 0x000fc40002fa1670 */
[----:B------:R-:W-:Y:S02]  /*3a60*/  ISETP.LT.OR P2, PT, R16, R237, P2 ;  /* 0x000000ed1000720c */ /* 0x000fe40001741670 */
[----:B------:R-:W-:Y:S02]  /*3a70*/  FSEL R66, R66, -INF , !P4 ;  /* 0xff80000042427808 */ /* 0x000fe40006000000 */
[C---:B------:R-:W-:Y:S02]  /*3a80*/  IADD3 R16, R28.reuse, 0x20, RZ ;  /* 0x000000201c107810 */ /* 0x040fe40007ffe0ff */
[C---:B------:R-:W-:Y:S02]  /*3a90*/  ISETP.GE.AND P4, PT, R17.reuse, R236, PT ;  /* 0x000000ec1100720c */ /* 0x040fe40003f86270 */
[----:B------:R-:W-:Y:S02]  /*3aa0*/  ISETP.LT.OR P0, PT, R17, R239, P0 ;  /* 0x000000ef1100720c */ /* 0x000fe40000701670 */
[----:B------:R-:W-:-:S02]  /*3ab0*/  IADD3 R9, R28, 0x21, RZ ;  /* 0x000000211c097810 */ /* 0x000fc40007ffe0ff */
[----:B------:R-:W-:Y:S01]  /*3ac0*/  FSEL R8, R63, -INF , !P1 ;  /* 0xff8000003f087808 */ /* 0x000fe20004800000 */
[----:B------:R-:W-:Y:S01]  /*3ad0*/  BAR.SYNC.DEFER_BLOCKING 0x0 ;  /* 0x0000000000007b1d */ /* 0x000fe20000010000 */
[----:B------:R-:W-:Y:S02]  /*3ae0*/  ISETP.GE.AND P1, PT, R16, R238, PT ;  /* 0x000000ee1000720c */ /* 0x000fe40003f26270 */
[----:B------:R-:W-:Y:S02]  /*3af0*/  ISETP.LT.OR P4, PT, R17, R237, P4 ;  /* 0x000000ed1100720c */ /* 0x000fe40002781670 */
[----:B------:R-:W-:Y:S02]  /*3b00*/  FSEL R18, R62, -INF , !P3 ;  /* 0xff8000003e127808 */ /* 0x000fe40005800000 */
[----:B------:R-:W-:Y:S02]  /*3b10*/  FSEL R25, R61, -INF , !P6 ;  /* 0xff8000003d197808 */ /* 0x000fe40007000000 */
[----:B------:R-:W-:-:S02]  /*3b20*/  FSEL R17, R56, -INF , !P0 ;  /* 0xff80000038117808 */ /* 0x000fc40004000000 */
[C---:B------:R-:W-:Y:S02]  /*3b30*/  ISETP.GE.AND P6, PT, R9.reuse, R238, PT ;  /* 0x000000ee0900720c */ /* 0x040fe40003fc6270 */
[CC--:B------:R-:W-:Y:S02]  /*3b40*/  ISETP.GE.AND P3, PT, R16.reuse, R236.reuse, PT ;  /* 0x000000ec1000720c */ /* 0x0c0fe40003f66270 */
[----:B------:R-:W-:Y:S02]  /*3b50*/  ISETP.GE.AND P0, PT, R9, R236, PT ;  /* 0x000000ec0900720c */ /* 0x000fe40003f06270 */
[----:B------:R-:W-:Y:S02]  /*3b60*/  ISETP.LT.OR P1, PT, R16, R239, P1 ;  /* 0x000000ef1000720c */ /* 0x000fe40000f21670 */
[C---:B------:R-:W-:Y:S02]  /*3b70*/  IADD3 R26, R28.reuse, 0x28, RZ ;  /* 0x000000281c1a7810 */ /* 0x040fe40007ffe0ff */
[----:B------:R-:W-:-:S02]  /*3b80*/  IADD3 R11, R28, 0x29, RZ ;  /* 0x000000291c0b7810 */ /* 0x000fc40007ffe0ff */
[----:B------:R-:W-:Y:S02]  /*3b90*/  ISETP.LT.OR P3, PT, R16, R237, P3 ;  /* 0x000000ed1000720c */ /* 0x000fe40001f61670 */
[C---:B------:R-:W-:Y:S02]  /*3ba0*/  ISETP.LT.OR P6, PT, R9.reuse, R239, P6 ;  /* 0x000000ef0900720c */ /* 0x040fe400037c1670 */
[----:B------:R-:W-:Y:S02]  /*3bb0*/  ISETP.LT.OR P0, PT, R9, R237, P0 ;  /* 0x000000ed0900720c */ /* 0x000fe40000701670 */
[----:B------:R-:W-:Y:S02]  /*3bc0*/  FSEL R9, R57, -INF , !P5 ;  /* 0xff80000039097808 */ /* 0x000fe40006800000 */
[----:B------:R-:W-:Y:S02]  /*3bd0*/  FSEL R16, R59, -INF , !P2 ;  /* 0xff8000003b107808 */ /* 0x000fe40005000000 */
[----:B------:R-:W-:-:S02]  /*3be0*/  FSEL R191, R72, -INF , !P1 ;  /* 0xff80000048bf7808 */ /* 0x000fc40004800000 */
[CC--:B------:R-:W-:Y:S02]  /*3bf0*/  ISETP.GE.AND P2, PT, R26.reuse, R238.reuse, PT ;  /* 0x000000ee1a00720c */ /* 0x0c0fe40003f46270 */
[C---:B------:R-:W-:Y:S02]  /*3c00*/  ISETP.GE.AND P5, PT, R11.reuse, R238, PT ;  /* 0x000000ee0b00720c */ /* 0x040fe40003fa6270 */
[C---:B------:R-:W-:Y:S02]  /*3c10*/  ISETP.GE.AND P1, PT, R11.reuse, R236, PT ;  /* 0x000000ec0b00720c */ /* 0x040fe40003f26270 */
[-C--:B------:R-:W-:Y:S02]  /*3c20*/  ISETP.LT.OR P2, PT, R26, R239.reuse, P2 ;  /* 0x000000ef1a00720c */ /* 0x080fe40001741670 */
[C---:B------:R-:W-:Y:S02]  /*3c30*/  ISETP.LT.OR P5, PT, R11.reuse, R239, P5 ;  /* 0x000000ef0b00720c */ /* 0x040fe40002fa1670 */
[----:B------:R-:W-:-:S02]  /*3c40*/  ISETP.LT.OR P1, PT, R11, R237, P1 ;  /* 0x000000ed0b00720c */ /* 0x000fc40000f21670 */
[C---:B------:R-:W-:Y:S02]  /*3c50*/  IADD3 R11, R28.reuse, 0x31, RZ ;  /* 0x000000311c0b7810 */ /* 0x040fe40007ffe0ff */
[----:B------:R-:W-:Y:S02]  /*3c60*/  IADD3 R20, R28, 0x30, RZ ;  /* 0x000000301c147810 */ /* 0x000fe40007ffe0ff */
[----:B------:R-:W-:Y:S02]  /*3c70*/  FSEL R183, R73, -INF , !P6 ;  /* 0xff80000049b77808 */ /* 0x000fe40007000000 */
[----:B------:R-:W-:Y:S02]  /*3c80*/  FSEL R189, R48, -INF , !P2 ;  /* 0xff80000030bd7808 */ /* 0x000fe40005000000 */
[----:B------:R-:W-:Y:S02]  /*3c90*/  FSEL R190, R75, -INF , !P0 ;  /* 0xff8000004bbe7808 */ /* 0x000fe40004000000 */
[----:B------:R-:W-:-:S02]  /*3ca0*/  ISETP.GE.AND P6, PT, R11, R238, PT ;  /* 0x000000ee0b00720c */ /* 0x000fc40003fc6270 */
[C---:B------:R-:W-:Y:S02]  /*3cb0*/  ISETP.GE.AND P2, PT, R11.reuse, R236, PT ;  /* 0x000000ec0b00720c */ /* 0x040fe40003f46270 */
[C---:B------:R-:W-:Y:S02]  /*3cc0*/  ISETP.GE.AND P0, PT, R20.reuse, R238, PT ;  /* 0x000000ee1400720c */ /* 0x040fe40003f06270 */
[C---:B------:R-:W-:Y:S02]  /*3cd0*/  ISETP.LT.OR P6, PT, R11.reuse, R239, P6 ;  /* 0x000000ef0b00720c */ /* 0x040fe400037c1670 */
[----:B------:R-:W-:Y:S02]  /*3ce0*/  ISETP.LT.OR P2, PT, R11, R237, P2 ;  /* 0x000000ed0b00720c */ /* 0x000fe40001741670 */
[----:B------:R-:W-:Y:S02]  /*3cf0*/  ISETP.LT.OR P0, PT, R20, R239, P0 ;  /* 0x000000ef1400720c */ /* 0x000fe40000701670 */
[----:B------:R-:W-:-:S02]  /*3d00*/  IADD3 R11, R28, 0x38, RZ ;  /* 0x000000381c0b7810 */ /* 0x000fc40007ffe0ff */
[----:B------:R-:W-:Y:S02]  /*3d10*/  IADD3 R28, R28, 0x39, RZ ;  /* 0x000000391c1c7810 */ /* 0x000fe40007ffe0ff */
[----:B------:R-:W-:Y:S02]  /*3d20*/  FSEL R195, R44, -INF , !P0 ;  /* 0xff8000002cc37808 */ /* 0x000fe40004000000 */
[-C--:B------:R-:W-:Y:S02]  /*3d30*/  ISETP.GE.AND P0, PT, R28, R236.reuse, PT ;  /* 0x000000ec1c00720c */ /* 0x080fe40003f06270 */
[----:B------:R-:W-:Y:S02]  /*3d40*/  FSEL R10, R58, -INF , !P4 ;  /* 0xff8000003a0a7808 */ /* 0x000fe40006000000 */
[----:B------:R-:W-:Y:S02]  /*3d50*/  ISETP.LT.OR P0, PT, R28, R237, P0 ;  /* 0x000000ed1c00720c */ /* 0x000fe40000701670 */
[----:B------:R-:W-:-:S02]  /*3d60*/  ISETP.GE.AND P4, PT, R26, R236, PT ;  /* 0x000000ec1a00720c */ /* 0x000fc40003f86270 */
[----:B------:R-:W-:Y:S02]  /*3d70*/  FSEL R184, R43, -INF , !P0 ;  /* 0xff8000002bb87808 */ /* 0x000fe40004000000 */
[----:B------:R-:W-:Y:S02]  /*3d80*/  PLOP3.LUT P0, PT, PT, PT, UP0, 0x80, 0x0 ;  /* 0x000000000000781c */ /* 0x000fe40003f0f008 */
[----:B------:R-:W-:Y:S02]  /*3d90*/  ISETP.LT.OR P4, PT, R26, R237, P4 ;  /* 0x000000ed1a00720c */ /* 0x000fe40002781670 */
[----:B------:R-:W-:Y:S02]  /*3da0*/  FSEL R196, R74, -INF , !P3 ;  /* 0xff8000004ac47808 */ /* 0x000fe40005800000 */
[----:B------:R-:W-:Y:S02]  /*3db0*/  FSEL R194, R50, -INF , !P4 ;  /* 0xff80000032c27808 */ /* 0x000fe40006000000 */
[----:B------:R-:W-:-:S02]  /*3dc0*/  FSEL R185, R49, -INF , !P5 ;  /* 0xff80000031b97808 */ /* 0x000fc40006800000 */
[----:B------:R-:W-:Y:S02]  /*3dd0*/  FSEL R192, R51, -INF , !P1 ;  /* 0xff80000033c07808 */ /* 0x000fe40004800000 */
[----:B------:R-:W-:Y:S02]  /*3de0*/  ISETP.GE.AND P3, PT, R20, R236, PT ;  /* 0x000000ec1400720c */ /* 0x000fe40003f66270 */
[CC--:B------:R-:W-:Y:S02]  /*3df0*/  ISETP.GE.AND P5, PT, R11.reuse, R238.reuse, PT ;  /* 0x000000ee0b00720c */ /* 0x0c0fe40003fa6270 */
[----:B------:R-:W-:Y:S02]  /*3e00*/  ISETP.GE.AND P4, PT, R28, R238, PT ;  /* 0x000000ee1c00720c */ /* 0x000fe40003f86270 */
[----:B------:R-:W-:Y:S02]  /*3e10*/  ISETP.GE.AND P1, PT, R11, R236, PT ;  /* 0x000000ec0b00720c */ /* 0x000fe40003f26270 */
[----:B------:R-:W-:-:S02]  /*3e20*/  ISETP.LT.OR P3, PT, R20, R237, P3 ;  /* 0x000000ed1400720c */ /* 0x000fc40001f61670 */
[C---:B------:R-:W-:Y:S02]  /*3e30*/  ISETP.LT.OR P5, PT, R11.reuse, R239, P5 ;  /* 0x000000ef0b00720c */ /* 0x040fe40002fa1670 */
[----:B------:R-:W-:Y:S02]  /*3e40*/  ISETP.LT.OR P1, PT, R11, R237, P1 ;  /* 0x000000ed0b00720c */ /* 0x000fe40000f21670 */
[----:B------:R-:W-:Y:S02]  /*3e50*/  ISETP.LT.OR P4, PT, R28, R239, P4 ;  /* 0x000000ef1c00720c */ /* 0x000fe40002781670 */
[----:B------:R-:W-:Y:S02]  /*3e60*/  FSEL R32, R46, -INF , !P3 ;  /* 0xff8000002e207808 */ /* 0x000fe40005800000 */
[----:B------:R-:W-:Y:S02]  /*3e70*/  FSEL R193, R45, -INF , !P6 ;  /* 0xff8000002dc17808 */ /* 0x000fe40007000000 */
[----:B------:R-:W-:-:S02]  /*3e80*/  FSEL R188, R47, -INF , !P2 ;  /* 0xff8000002fbc7808 */ /* 0x000fc40005000000 */
[----:B------:R-:W-:Y:S02]  /*3e90*/  FSEL R35, R40, -INF , !P5 ;  /* 0xff80000028237808 */ /* 0x000fe40006800000 */
[----:B------:R-:W-:Y:S02]  /*3ea0*/  FSEL R186, R42, -INF , !P1 ;  /* 0xff8000002aba7808 */ /* 0x000fe40004800000 */
[----:B------:R-:W-:Y:S01]  /*3eb0*/  FSEL R33, R41, -INF , !P4 ;  /* 0xff80000029217808 */ /* 0x000fe20006000000 */
[----:B------:R-:W-:Y:S05]  /*3ec0*/  @!P0 BRA `(.L_x_146) ;  /* 0x0000024000008947 */ /* 0x000fea0003800000 */
[----:B------:R-:W-:-:S04]  /*3ed0*/  UIADD3 UR13, UR8, -0x2, URZ ;  /* 0xfffffffe080d7890 */ /* 0x000fc8000fffe03f */
[----:B------:R-:W-:Y:S02]  /*3ee0*/  USHF.R.S32.HI UR12, URZ, 0x1f, UR13 ;  /* 0x0000001f3f0c7899 */ /* 0x000fe4000801140d */
[----:B------:R-:W-:Y:S01]  /*3ef0*/  UIMAD UR20, UR20, UR13, URZ ;  /* 0x0000000d141472a4 */ /* 0x000fe2000f8e023f */
[----:B------:R-:W-:Y:S01]  /*3f00*/  IMAD.WIDE.U32 R12, R3, UR13, R244 ;  /* 0x0000000d030c7c25 */ /* 0x000fe2000f8e00f4 */
[----:B------:R-:W-:Y:S02]  /*3f10*/  USHF.L.U32 UR13, UR6, 0x5, URZ ;  /* 0x00000005060d7899 */ /* 0x000fe4000800063f */
[----:B------:R-:W-:Y:S02]  /*3f20*/  UIMAD UR12, UR12, UR22, UR20 ;  /* 0x000000160c0c72a4 */ /* 0x000fe4000f8e0214 */
[----:B------:R-:W-:-:S04]  /*3f30*/  LEA R20, P2, R12, c[0x0][0x168], 0x1 ;  /* 0x00005a000c147a11 */ /* 0x000fc800078408ff */
[----:B------:R-:W-:Y:S01]  /*3f40*/  IADD3 R3, R13, UR12, RZ ;  /* 0x0000000c0d037c10 */ /* 0x000fe2000fffe0ff */
[----:B------:R-:W-:Y:S01]  /*3f50*/  USHF.L.U64.HI UR12, UR6, 0x5, UR7 ;  /* 0x00000005060c7899 */ /* 0x000fe20008010207 */
        /* <DEDUP_REMOVED lines=8> */
[----:B------:R-:W-:-:S02]  /*3fe0*/  IADD3 R12, P1, R22, UR13, RZ ;  /* 0x0000000d160c7c10 */ /* 0x000fc4000ff3e0ff */
        /* <DEDUP_REMOVED lines=18> */
.L_x_146:
[----:B-1----:R-:W-:Y:S02]  /*4110*/  FMNMX.FTZ R14, R29, R24, !PT ;  /* 0x000000181d0e7209 */ /* 0x002fe40007810000 */
        /* <DEDUP_REMOVED lines=44> */
[----:B------:R-:W3:Y:S04]  /*43e0*/  LDSM.16.MT88.4 R48, [R222+0x12000] ;  /* 0x01200000de30783b */ /* 0x000ee80000004200 */
[----:B------:R-:W4:Y:S04]  /*43f0*/  LDSM.16.MT88.4 R56, [R221+0x12000] ;  /* 0x01200000dd38783b */ /* 0x000f280000004200 */
        /* <DEDUP_REMOVED lines=29> */
[----:B------:R-:W5:Y:S01]  /*45d0*/  LDSM.16.MT88.4 R4, [R220+0x16000] ;  /* 0x01600000dc04783b */ /* 0x000f620000004200 */
[--C-:B------:R-:W-:Y:S02]  /*45e0*/  FFMA.FTZ R165, R10, c[0x0][0x23c], -R187.reuse ;  /* 0x00008f000aa57a23 */ /* 0x100fe400000108bb */
[--C-:B------:R-:W-:Y:S01]  /*45f0*/  FFMA.FTZ R175, R19, c[0x0][0x23c], -R34.reuse ;  /* 0x00008f0013af7a23 */ /* 0x100fe20000010822 */
[----:B------:R-:W1:Y:S01]  /*4600*/  LDSM.16.MT88.4 R8, [R222+0x10800] ;  /* 0x01080000de08783b */ /* 0x000e620000004200 */
[--C-:B------:R-:W-:Y:S01]  /*4610*/  FFMA.FTZ R170, R25, c[0x0][0x23c], -R34.reuse ;  /* 0x00008f0019aa7a23 */ /* 0x100fe20000010822 */
[----:B------:R-:W-:Y:S01]  /*4620*/  MUFU.EX2 R174, R174 ;  /* 0x000000ae00ae7308 */ /* 0x000fe20000000800 */
[----:B------:R-:W-:Y:S01]  /*4630*/  FFMA.FTZ R169, R17, c[0x0][0x23c], -R34 ;  /* 0x00008f0011a97a23 */ /* 0x000fe20000010822 */
[----:B------:R-:W-:Y:S01]  /*4640*/  LDSM.16.MT88.4 R24, [R221+0x10800] ;  /* 0x01080000dd18783b */ /* 0x000fe20000004200 */
[----:B------:R-:W-:-:S02]  /*4650*/  FFMA.FTZ R173, R18, c[0x0][0x23c], -R187 ;  /* 0x00008f0012ad7a23 */ /* 0x000fc400000108bb */
[--C-:B------:R-:W-:Y:S01]  /*4660*/  FFMA.FTZ R0, R16, c[0x0][0x23c], -R187.reuse ;  /* 0x00008f0010007a23 */ /* 0x100fe200000108bb */
[----:B------:R-:W-:Y:S01]  /*4670*/  LDSM.16.MT88.4 R20, [R224+0x12800] ;  /* 0x01280000e014783b */ /* 0x000fe20000004200 */
[--C-:B------:R-:W-:Y:S01]  /*4680*/  FFMA.FTZ R180, R191, c[0x0][0x23c], -R34.reuse ;  /* 0x00008f00bfb47a23 */ /* 0x100fe20000010822 */
[----:B------:R-:W3:Y:S01]  /*4690*/  MUFU.EX2 R171, R171 ;  /* 0x000000ab00ab7308 */ /* 0x000ee20000000800 */
[----:B--2---:R-:W-:Y:S01]  /*46a0*/  F2FP.PACK_AB R128, R176, R177 ;  /* 0x000000b1b080723e */ /* 0x004fe200000000ff */
[----:B------:R-:W2:Y:S01]  /*46b0*/  LDSM.16.MT88.4 R16, [R220+0x10800] ;  /* 0x01080000dc10783b */ /* 0x000ea20000004200 */
[--C-:B------:R-:W-:Y:S02]  /*46c0*/  FFMA.FTZ R182, R189, c[0x0][0x23c], -R34.reuse ;  /* 0x00008f00bdb67a23 */ /* 0x100fe40000010822 */
[--C-:B------:R-:W-:Y:S01]  /*46d0*/  FFMA.FTZ R183, R183, c[0x0][0x23c], -R34.reuse ;  /* 0x00008f00b7b77a23 */ /* 0x100fe20000010822 */
[----:B------:R-:W-:Y:S01]  /*46e0*/  LDSM.16.MT88.4 R28, [R220+0x12800] ;  /* 0x01280000dc1c783b */ /* 0x000fe20000004200 */
[----:B------:R-:W-:Y:S01]  /*46f0*/  FFMA.FTZ R185, R185, c[0x0][0x23c], -R34 ;  /* 0x00008f00b9b97a23 */ /* 0x000fe20000010822 */
[----:B------:R-:W-:Y:S01]  /*4700*/  MUFU.EX2 R178, R178 ;  /* 0x000000b200b27308 */ /* 0x000fe20000000800 */
[----:B------:R-:W-:-:S02]  /*4710*/  FFMA.FTZ R189, R196, c[0x0][0x23c], -R187 ;  /* 0x00008f00c4bd7a23 */ /* 0x000fc400000108bb */
[--C-:B------:R-:W-:Y:S02]  /*4720*/  FFMA.FTZ R190, R190, c[0x0][0x23c], -R187.reuse ;  /* 0x00008f00bebe7a23 */ /* 0x100fe400000108bb */
[--C-:B------:R-:W-:Y:S02]  /*4730*/  FFMA.FTZ R191, R194, c[0x0][0x23c], -R187.reuse ;  /* 0x00008f00c2bf7a23 */ /* 0x100fe400000108bb */
[----:B------:R-:W-:Y:S01]  /*4740*/  FFMA.FTZ R192, R192, c[0x0][0x23c], -R187 ;  /* 0x00008f00c0c07a23 */ /* 0x000fe200000108bb */
[----:B------:R-:W1:Y:S01]  /*4750*/  MUFU.EX2 R181, R181 ;  /* 0x000000b500b57308 */ /* 0x000e620000000800 */
[----:B---3--:R-:W-:Y:S01]  /*4760*/  F2FP.PACK_AB R130, R171, R174 ;  /* 0x000000aeab82723e */ /* 0x008fe200000000ff */
[--C-:B------:R-:W-:Y:S02]  /*4770*/  FFMA.FTZ R194, R195, c[0x0][0x23c], -R34.reuse ;  /* 0x00008f00c3c27a23 */ /* 0x100fe40000010822 */
[--C-:B------:R-:W-:Y:S02]  /*4780*/  FFMA.FTZ R193, R193, c[0x0][0x23c], -R34.reuse ;  /* 0x00008f00c1c17a23 */ /* 0x100fe40000010822 */
[----:B------:R-:W-:-:S02]  /*4790*/  FFMA.FTZ R195, R35, c[0x0][0x23c], -R34 ;  /* 0x00008f0023c37a23 */ /* 0x000fc40000010822 */
[----:B------:R-:W-:Y:S01]  /*47a0*/  MUFU.EX2 R179, R179 ;  /* 0x000000b300b37308 */ /* 0x000fe20000000800 */
[----:B------:R-:W-:Y:S02]  /*47b0*/  FFMA.FTZ R196, R33, c[0x0][0x23c], -R34 ;  /* 0x00008f0021c47a23 */ /* 0x000fe40000010822 */
[--C-:B------:R-:W-:Y:S02]  /*47c0*/  FFMA.FTZ R197, R32, c[0x0][0x23c], -R187.reuse ;  /* 0x00008f0020c57a23 */ /* 0x100fe400000108bb */
[--C-:B------:R-:W-:Y:S01]  /*47d0*/  FFMA.FTZ R188, R188, c[0x0][0x23c], -R187.reuse ;  /* 0x00008f00bcbc7a23 */ /* 0x100fe200000108bb */
[----:B------:R-:W-:Y:S01]  /*47e0*/  LDSM.16.MT88.4 R32, [R224+0x11800] ;  /* 0x01180000e020783b */ /* 0x000fe20000004200 */
[--C-:B------:R-:W-:Y:S01]  /*47f0*/  FFMA.FTZ R186, R186, c[0x0][0x23c], -R187.reuse ;  /* 0x00008f00baba7a23 */ /* 0x100fe200000108bb */
[----:B------:R-:W3:Y:S01]  /*4800*/  MUFU.EX2 R172, R172 ;  /* 0x000000ac00ac7308 */ /* 0x000ee20000000800 */
[----:B-1----:R-:W-:Y:S01]  /*4810*/  F2FP.PACK_AB R129, R181, R178 ;  /* 0x000000b2b581723e */ /* 0x002fe200000000ff */
[----:B------:R-:W-:-:S02]  /*4820*/  FFMA.FTZ R249, R184, c[0x0][0x23c], -R187 ;  /* 0x00008f00b8f97a23 */ /* 0x000fc400000108bb */
[----:B------:R-:W-:Y:S02]  /*4830*/  FADD.FTZ R177, R177, R176 ;  /* 0x000000b0b1b17221 */ /* 0x000fe40000010000 */
[----:B------:R-:W-:Y:S02]  /*4840*/  FADD.FTZ R178, R178, R181 ;  /* 0x000000b5b2b27221 */ /* 0x000fe40000010000 */
[----:B------:R-:W-:Y:S01]  /*4850*/  MUFU.EX2 R175, R175 ;  /* 0x000000af00af7308 */ /* 0x000fe20000000800 */
[----:B------:R-:W-:-:S04]  /*4860*/  FADD.FTZ R174, R174, R177 ;  /* 0x000000b1aeae7221 */ /* 0x000fc80000010000 */
[----:B------:R-:W-:Y:S01]  /*4870*/  FADD.FTZ R174, R171, R174 ;  /* 0x000000aeabae7221 */ /* 0x000fe20000010000 */
[----:B---3--:R-:W-:Y:S02]  /*4880*/  F2FP.PACK_AB R131, R172, R179 ;  /* 0x000000b3ac83723e */ /* 0x008fe400000000ff */
[----:B------:R-:W1:Y:S01]  /*4890*/  MUFU.EX2 R170, R170 ;  /* 0x000000aa00aa7308 */ /* 0x000e620000000800 */
        /* <DEDUP_REMOVED lines=9> */
[----:B------:R-:W3:Y:S06]  /*4930*/  MUFU.EX2 R168, R168 ;  /* 0x000000a800a87308 */ /* 0x000eec0000000800 */
        /* <DEDUP_REMOVED lines=8> */
[C---:B----4-:R-:W-:Y:S02]  /*49c0*/  HMMA.16816.F32 R52, R128.reuse, R56, RZ ;  /* 0x000000388034723c */ /* 0x050fe400000018ff */
[----:B------:R-:W-:Y:S06]  /*49d0*/  MUFU.EX2 R182, R182 ;  /* 0x000000b600b67308 */ /* 0x000fec0000000800 */
[C---:B------:R-:W-:Y:S02]  /*49e0*/  HMMA.16816.F32 R60, R128.reuse, R64, RZ ;  /* 0x00000040803c723c */ /* 0x040fe400000018ff */
[----:B------:R-:W-:Y:S06]  /*49f0*/  MUFU.EX2 R185, R185 ;  /* 0x000000b900b97308 */ /* 0x000fec0000000800 */
[C---:B------:R-:W-:Y:S02]  /*4a00*/  HMMA.16816.F32 R68, R128.reuse, R72, RZ ;  /* 0x000000488044723c */ /* 0x040fe400000018ff */
[----:B------:R-:W-:Y:S06]  /*4a10*/  MUFU.EX2 R189, R189 ;  /* 0x000000bd00bd7308 */ /* 0x000fec0000000800 */
[C---:B------:R-:W-:Y:S02]  /*4a20*/  HMMA.16816.F32 R76, R128.reuse, R80, RZ ;  /* 0x00000050804c723c */ /* 0x040fe400000018ff */
[----:B------:R-:W4:Y:S06]  /*4a30*/  MUFU.EX2 R190, R190 ;  /* 0x000000be00be7308 */ /* 0x000f2c0000000800 */
        /* <DEDUP_REMOVED lines=28> */
[C---:B-----5:R-:W-:Y:S07]  /*4c00*/  HMMA.16816.F32 R124, R128.reuse, R4, RZ ;  /* 0x00000004807c723c */ /* 0x060fee00000018ff */
[----:B-1----:R-:W-:Y:S01]  /*4c10*/  F2FP.PACK_AB R4, R170, R175 ;  /* 0x000000afaa04723e */ /* 0x002fe200000000ff */
[----:B------:R-:W-:Y:S01]  /*4c20*/  HMMA.16816.F32 R128, R128, R6, RZ ;  /* 0x000000068080723c */ /* 0x000fe200000018ff */
[----:B---3--:R-:W-:Y:S01]  /*4c30*/  F2FP.PACK_AB R5, R168, R173 ;  /* 0x000000ada805723e */ /* 0x008fe200000000ff */
        /* <DEDUP_REMOVED lines=9> */
[----:B------:R-:W-:Y:S01]  /*4cd0*/  HMMA.16816.F32 R160, R4, R12, R160 ;  /* 0x0000000c04a0723c */ /* 0x000fe200000018a0 */
[----:B------:R-:W-:-:S07]  /*4ce0*/  FADD.FTZ R0, R0, R165 ;  /* 0x000000a500007221 */ /* 0x000fce0000010000 */
[C---:B------:R-:W-:Y:S01]  /*4cf0*/  HMMA.16816.F32 R156, R4.reuse, R14, R156 ;  /* 0x0000000e049c723c */ /* 0x040fe2000000189c */
[----:B------:R-:W1:Y:S07]  /*4d00*/  LDSM.16.MT88.4 R12, [R222+0x12800] ;  /* 0x01280000de0c783b */ /* 0x000e6e0000004200 */
[C---:B------:R-:W-:Y:S08]  /*4d10*/  HMMA.16816.F32 R152, R4.reuse, R8, R152 ;  /* 0x000000080498723c */ /* 0x040ff00000001898 */
[C---:B------:R-:W-:Y:S01]  /*4d20*/  HMMA.16816.F32 R148, R4.reuse, R10, R148 ;  /* 0x0000000a0494723c */ /* 0x040fe20000001894 */
[----:B------:R-:W3:Y:S07]  /*4d30*/  LDSM.16.MT88.4 R8, [R221+0x12800] ;  /* 0x01280000dd08783b */ /* 0x000eee0000004200 */
[C---:B--2---:R-:W-:Y:S08]  /*4d40*/  HMMA.16816.F32 R136, R4.reuse, R16, R136 ;  /* 0x000000100488723c */ /* 0x044ff00000001888 */
[C---:B------:R-:W-:Y:S01]  /*4d50*/  HMMA.16816.F32 R132, R4.reuse, R18, R132 ;  /* 0x000000120484723c */ /* 0x040fe20000001884 */
[----:B------:R-:W-:Y:S07]  /*4d60*/  LDSM.16.MT88.4 R16, [R224+0x14800] ;  /* 0x01480000e010783b */ /* 0x000fee0000004200 */
[C---:B------:R-:W-:Y:S08]  /*4d70*/  HMMA.16816.F32 R144, R4.reuse, R24, R144 ;  /* 0x000000180490723c */ /* 0x040ff00000001890 */
[C---:B-1----:R-:W-:Y:S08]  /*4d80*/  HMMA.16816.F32 R44, R4.reuse, R12, R44 ;  /* 0x0000000c042c723c */ /* 0x042ff0000000182c */
[C---:B------:R-:W-:Y:S01]  /*4d90*/  HMMA.16816.F32 R48, R4.reuse, R14, R48 ;  /* 0x0000000e0430723c */ /* 0x040fe20000001830 */
[----:B------:R-:W1:Y:S07]  /*4da0*/  LDSM.16.MT88.4 R12, [R221+0x14800] ;  /* 0x01480000dd0c783b */ /* 0x000e6e0000004200 */
[C---:B---3--:R-:W-:Y:S08]  /*4db0*/  HMMA.16816.F32 R52, R4.reuse, R8, R52 ;  /* 0x000000080434723c */ /* 0x048ff00000001834 */
[C---:B------:R-:W-:Y:S01]  /*4dc0*/  HMMA.16816.F32 R56, R4.reuse, R10, R56 ;  /* 0x0000000a0438723c */ /* 0x040fe20000001838 */
[----:B------:R-:W2:Y:S07]  /*4dd0*/  LDSM.16.MT88.4 R8, [R220+0x14800] ;  /* 0x01480000dc08783b */ /* 0x000eae0000004200 */
[C---:B------:R-:W-:Y:S01]  /*4de0*/  HMMA.16816.F32 R140, R4.reuse, R26, R140 ;  /* 0x0000001a048c723c */ /* 0x040fe2000000188c */
[----:B------:R-:W-:Y:S07]  /*4df0*/  LDSM.16.MT88.4 R24, [R222+0x14800] ;  /* 0x01480000de18783b */ /* 0x000fee0000004200 */
        /* <DEDUP_REMOVED lines=9> */
[C---:B------:R-:W-:Y:S08]  /*4e90*/  HMMA.16816.F32 R68, R4.reuse, R16, R68 ;  /* 0x000000100444723c */ /* 0x040ff00000001844 */
[C---:B------:R-:W-:Y:S01]  /*4ea0*/  HMMA.16816.F32 R72, R4.reuse, R18, R72 ;  /* 0x000000120448723c */ /* 0x040fe20000001848 */
[----:B------:R-:W3:Y:S07]  /*4eb0*/  LDSM.16.MT88.4 R16, [R222+0x16800] ;  /* 0x01680000de10783b */ /* 0x000eee0000004200 */
[C---:B------:R-:W-:Y:S08]  /*4ec0*/  HMMA.16816.F32 R60, R4.reuse, R28, R60 ;  /* 0x0000001c043c723c */ /* 0x040ff0000000183c */
[C---:B-1----:R-:W-:Y:S08]  /*4ed0*/  HMMA.16816.F32 R116, R4.reuse, R12, R116 ;  /* 0x0000000c0474723c */ /* 0x042ff00000001874 */
[C---:B------:R-:W-:Y:S01]  /*4ee0*/  HMMA.16816.F32 R120, R4.reuse, R14, R120 ;  /* 0x0000000e0478723c */ /* 0x040fe20000001878 */
[----:B------:R-:W1:Y:S07]  /*4ef0*/  LDSM.16.MT88.4 R12, [R224+0x13000] ;  /* 0x01300000e00c783b */ /* 0x000e6e0000004200 */
[C---:B--2---:R-:W-:Y:S08]  /*4f00*/  HMMA.16816.F32 R124, R4.reuse, R8, R124 ;  /* 0x00000008047c723c */ /* 0x044ff0000000187c */
[C---:B------:R-:W-:Y:S01]  /*4f10*/  HMMA.16816.F32 R128, R4.reuse, R10, R128 ;  /* 0x0000000a0480723c */ /* 0x040fe20000001880 */
[----:B------:R-:W2:Y:S07]  /*4f20*/  LDSM.16.MT88.4 R8, [R222+0x13000] ;  /* 0x01300000de08783b */ /* 0x000eae0000004200 */
[C---:B------:R-:W-:Y:S01]  /*4f30*/  HMMA.16816.F32 R64, R4.reuse, R30, R64 ;  /* 0x0000001e0440723c */ /* 0x040fe20000001840 */
[----:B------:R-:W-:Y:S07]  /*4f40*/  LDSM.16.MT88.4 R28, [R224+0x11000] ;  /* 0x01100000e01c783b */ /* 0x000fee0000004200 */
[C---:B------:R-:W-:Y:S08]  /*4f50*/  HMMA.16816.F32 R76, R4.reuse, R24, R76 ;  /* 0x00000018044c723c */ /* 0x040ff0000000184c */
[C---:B------:R-:W-:Y:S01]  /*4f60*/  HMMA.16816.F32 R80, R4.reuse, R26, R80 ;  /* 0x0000001a0450723c */ /* 0x040fe20000001850 */
[----:B------:R-:W-:Y:S07]  /*4f70*/  LDSM.16.MT88.4 R24, [R221+0x11000] ;  /* 0x01100000dd18783b */ /* 0x000fee0000004200 */
[C---:B------:R-:W-:Y:S08]  /*4f80*/  HMMA.16816.F32 R100, R4.reuse, R20, R100 ;  /* 0x000000140464723c */ /* 0x040ff00000001864 */
[C---:B------:R-:W-:Y:S01]  /*4f90*/  HMMA.16816.F32 R104, R4.reuse, R22, R104 ;  /* 0x000000160468723c */ /* 0x040fe20000001868 */
[----:B------:R-:W5:Y:S07]  /*4fa0*/  LDSM.16.MT88.4 R20, [R222+0x11000] ;  /* 0x01100000de14783b */ /* 0x000f6e0000004200 */
[C---:B---3--:R-:W-:Y:S08]  /*4fb0*/  HMMA.16816.F32 R108, R4.reuse, R16, R108 ;  /* 0x00000010046c723c */ /* 0x048ff0000000186c */
[----:B------:R-:W-:Y:S01]  /*4fc0*/  HMMA.16816.F32 R112, R4, R18, R112 ;  /* 0x000000120470723c */ /* 0x000fe20000001870 */
[----:B------:R-:W3:Y:S06]  /*4fd0*/  LDSM.16.MT88.4 R16, [R220+0x11000] ;  /* 0x01100000dc10783b */ /* 0x000eec0000004200 */
[----:B------:R-:W-:Y:S01]  /*4fe0*/  F2FP.PACK_AB R4, R183, R180 ;  /* 0x000000b4b704723e */ /* 0x000fe200000000ff */
[----:B------:R-:W-:Y:S01]  /*4ff0*/  FADD.FTZ R180, R180, R169 ;  /* 0x000000a9b4b47221 */ /* 0x000fe20000010000 */
[----:B----4-:R-:W-:Y:S01]  /*5000*/  F2FP.PACK_AB R5, R190, R189 ;  /* 0x000000bdbe05723e */ /* 0x010fe200000000ff */
[----:B------:R-:W-:Y:S01]  /*5010*/  FADD.FTZ R189, R189, R0 ;  /* 0x00000000bdbd7221 */ /* 0x000fe20000010000 */
[----:B------:R-:W-:Y:S01]  /*5020*/  F2FP.PACK_AB R6, R185, R182 ;  /* 0x000000b6b906723e */ /* 0x000fe200000000ff */
[----:B------:R-:W-:Y:S01]  /*5030*/  FADD.FTZ R183, R183, R180 ;  /* 0x000000b4b7b77221 */ /* 0x000fe20000010000 */
[----:B------:R-:W-:Y:S01]  /*5040*/  F2FP.PACK_AB R7, R192, R191 ;  /* 0x000000bfc007723e */ /* 0x000fe200000000ff */
[----:B------:R-:W-:-:S02]  /*5050*/  FADD.FTZ R190, R190, R189 ;  /* 0x000000bdbebe7221 */ /* 0x000fc40000010000 */
[----:B------:R-:W-:Y:S02]  /*5060*/  FADD.FTZ R182, R182, R183 ;  /* 0x000000b7b6b67221 */ /* 0x000fe40000010000 */
[----:B------:R-:W-:Y:S02]  /*5070*/  FADD.FTZ R191, R191, R190 ;  /* 0x000000bebfbf7221 */ /* 0x000fe40000010000 */
[----:B-1----:R-:W-:Y:S01]  /*5080*/  HMMA.16816.F32 R36, R4, R12, R36 ;  /* 0x0000000c0424723c */ /* 0x002fe20000001824 */
[----:B------:R-:W-:Y:S02]  /*5090*/  FADD.FTZ R185, R185, R182 ;  /* 0x000000b6b9b97221 */ /* 0x000fe40000010000 */
[----:B------:R-:W-:-:S05]  /*50a0*/  FADD.FTZ R192, R192, R191 ;  /* 0x000000bfc0c07221 */ /* 0x000fca0000010000 */
[C---:B------:R-:W-:Y:S01]  /*50b0*/  HMMA.16816.F32 R40, R4.reuse, R14, R40 ;  /* 0x0000000e0428723c */ /* 0x040fe20000001828 */
[----:B------:R-:W1:Y:S07]  /*50c0*/  LDSM.16.MT88.4 R12, [R221+0x15000] ;  /* 0x01500000dd0c783b */ /* 0x000e6e0000004200 */
[C---:B--2---:R-:W-:Y:S08]  /*50d0*/  HMMA.16816.F32 R44, R4.reuse, R8, R44 ;  /* 0x00000008042c723c */ /* 0x044ff0000000182c */
[C---:B------:R-:W-:Y:S01]  /*50e0*/  HMMA.16816.F32 R48, R4.reuse, R10, R48 ;  /* 0x0000000a0430723c */ /* 0x040fe20000001830 */
[----:B------:R-:W2:Y:S07]  /*50f0*/  LDSM.16.MT88.4 R8, [R220+0x15000] ;  /* 0x01500000dc08783b */ /* 0x000eae0000004200 */
[C---:B-----5:R-:W-:Y:S08]  /*5100*/  HMMA.16816.F32 R152, R4.reuse, R20, R152 ;  /* 0x000000140498723c */ /* 0x060ff00000001898 */
[C---:B------:R-:W-:Y:S01]  /*5110*/  HMMA.16816.F32 R148, R4.reuse, R22, R148 ;  /* 0x000000160494723c */ /* 0x040fe20000001894 */
[----:B------:R-:W4:Y:S07]  /*5120*/  LDSM.16.MT88.4 R20, [R221+0x13000] ;  /* 0x01300000dd14783b */ /* 0x000f2e0000004200 */
        /* <DEDUP_REMOVED lines=11> */
[----:B------:R-:W5:Y:S07]  /*51e0*/  LDSM.16.MT88.4 R28, [R220+0x13000] ;  /* 0x01300000dc1c783b */ /* 0x000f6e0000004200 */
[C---:B------:R-:W-:Y:S08]  /*51f0*/  HMMA.16816.F32 R144, R4.reuse, R24, R144 ;  /* 0x000000180490723c */ /* 0x040ff00000001890 */
[C---:B------:R-:W-:Y:S01]  /*5200*/  HMMA.16816.F32 R140, R4.reuse, R26, R140 ;  /* 0x0000001a048c723c */ /* 0x040fe2000000188c */
[----:B------:R-:W2:Y:S07]  /*5210*/  LDSM.16.MT88.4 R24, [R222+0x15000] ;  /* 0x01500000de18783b */ /* 0x000eae0000004200 */
[C---:B----4-:R-:W-:Y:S08]  /*5220*/  HMMA.16816.F32 R52, R4.reuse, R20, R52 ;  /* 0x000000140434723c */ /* 0x050ff00000001834 */
        /* <DEDUP_REMOVED lines=11> */
[C---:B-----5:R-:W-:Y:S08]  /*52e0*/  HMMA.16816.F32 R60, R4.reuse, R28, R60 ;  /* 0x0000001c043c723c */ /* 0x060ff0000000183c */
[C---:B------:R-:W-:Y:S01]  /*52f0*/  HMMA.16816.F32 R64, R4.reuse, R30, R64 ;  /* 0x0000001e0440723c */ /* 0x040fe20000001840 */
[----:B------:R-:W5:Y:S07]  /*5300*/  LDSM.16.MT88.4 R28, [R222+0x11800] ;  /* 0x01180000de1c783b */ /* 0x000f6e0000004200 */
[C---:B------:R-:W-:Y:S08]  /*5310*/  HMMA.16816.F32 R76, R4.reuse, R24, R76 ;  /* 0x00000018044c723c */ /* 0x040ff0000000184c */
[C---:B------:R-:W-:Y:S01]  /*5320*/  HMMA.16816.F32 R80, R4.reuse, R26, R80 ;  /* 0x0000001a0450723c */ /* 0x040fe20000001850 */
[----:B------:R-:W1:Y:S07]  /*5330*/  LDSM.16.MT88.4 R24, [R221+0x11800] ;  /* 0x01180000dd18783b */ /* 0x000e6e0000004200 */
[C---:B----4-:R-:W-:Y:S08]  /*5340*/  HMMA.16816.F32 R100, R4.reuse, R20, R100 ;  /* 0x000000140464723c */ /* 0x050ff00000001864 */
[C---:B------:R-:W-:Y:S01]  /*5350*/  HMMA.16816.F32 R104, R4.reuse, R22, R104 ;  /* 0x000000160468723c */ /* 0x040fe20000001868 */
[----:B------:R-:W4:Y:S07]  /*5360*/  LDSM.16.MT88.4 R20, [R220+0x11800] ;  /* 0x01180000dc14783b */ /* 0x000f2e0000004200 */
[C---:B---3--:R-:W-:Y:S08]  /*5370*/  HMMA.16816.F32 R108, R4.reuse, R16, R108 ;  /* 0x00000010046c723c */ /* 0x048ff0000000186c */
[----:B------:R-:W-:Y:S01]  /*5380*/  HMMA.16816.F32 R112, R4, R18, R112 ;  /* 0x000000120470723c */ /* 0x000fe20000001870 */
[----:B------:R-:W3:Y:S06]  /*5390*/  LDSM.16.MT88.4 R16, [R222+0x13800] ;  /* 0x01380000de10783b */ /* 0x000eec0000004200 */
        /* <DEDUP_REMOVED lines=18> */
[C---:B------:R-:W-:Y:S08]  /*54c0*/  HMMA.16816.F32 R160, R4.reuse, R32, R160 ;  /* 0x0000002004a0723c */ /* 0x040ff000000018a0 */
[C---:B------:R-:W-:Y:S01]  /*54d0*/  HMMA.16816.F32 R156, R4.reuse, R34, R156 ;  /* 0x00000022049c723c */ /* 0x040fe2000000189c */
[----:B------:R-:W1:Y:S07]  /*54e0*/  LDSM.16.MT88.4 R32, [R220+0x13800] ;  /* 0x01380000dc20783b */ /* 0x000e6e0000004200 */
[C---:B-----5:R-:W-:Y:S08]  /*54f0*/  HMMA.16816.F32 R152, R4.reuse, R28, R152 ;  /* 0x0000001c0498723c */ /* 0x060ff00000001898 */
        /* <DEDUP_REMOVED lines=18> */
[C---:B------:R-:W-:Y:S08]  /*5620*/  HMMA.16816.F32 R64, R4.reuse, R34, R64 ;  /* 0x000000220440723c */ /* 0x040ff00000001840 */
[C---:B-----5:R-:W-:Y:S08]  /*5630*/  HMMA.16816.F32 R76, R4.reuse, R28, R76 ;  /* 0x0000001c044c723c */ /* 0x060ff0000000184c */
[C---:B------:R-:W-:Y:S08]  /*5640*/  HMMA.16816.F32 R80, R4.reuse, R30, R80 ;  /* 0x0000001e0450723c */ /* 0x040ff00000001850 */
[C---:B------:R-:W-:Y:S08]  /*5650*/  HMMA.16816.F32 R84, R4.reuse, R24, R84 ;  /* 0x000000180454723c */ /* 0x040ff00000001854 */
[C---:B------:R-:W-:Y:S08]  /*5660*/  HMMA.16816.F32 R88, R4.reuse, R26, R88 ;  /* 0x0000001a0458723c */ /* 0x040ff00000001858 */
[C---:B----4-:R-:W-:Y:S08]  /*5670*/  HMMA.16816.F32 R92, R4.reuse, R20, R92 ;  /* 0x00000014045c723c */ /* 0x050ff0000000185c */
[C---:B------:R-:W-:Y:S08]  /*5680*/  HMMA.16816.F32 R96, R4.reuse, R22, R96 ;  /* 0x000000160460723c */ /* 0x040ff00000001860 */
[C---:B---3--:R-:W-:Y:S08]  /*5690*/  HMMA.16816.F32 R108, R4.reuse, R16, R108 ;  /* 0x00000010046c723c */ /* 0x048ff0000000186c */
[C---:B------:R-:W-:Y:S08]  /*56a0*/  HMMA.16816.F32 R112, R4.reuse, R18, R112 ;  /* 0x000000120470723c */ /* 0x040ff00000001870 */
[C---:B-1----:R-:W-:Y:S08]  /*56b0*/  HMMA.16816.F32 R116, R4.reuse, R12, R116 ;  /* 0x0000000c0474723c */ /* 0x042ff00000001874 */
[C---:B------:R-:W-:Y:S08]  /*56c0*/  HMMA.16816.F32 R120, R4.reuse, R14, R120 ;  /* 0x0000000e0478723c */ /* 0x040ff00000001878 */
[C---:B--2---:R-:W-:Y:S08]  /*56d0*/  HMMA.16816.F32 R124, R4.reuse, R8, R124 ;  /* 0x00000008047c723c */ /* 0x044ff0000000187c */
[----:B------:R-:W-:Y:S01]  /*56e0*/  HMMA.16816.F32 R128, R4, R10, R128 ;  /* 0x0000000a0480723c */ /* 0x000fe20000001880 */
[----:B------:R-:W-:Y:S07]  /*56f0*/  @!P0 BRA `(.L_x_147) ;  /* 0x0000384000008947 */ /* 0x000fee0003800000 */
[----:B------:R-:W-:Y:S01]  /*5700*/  UIADD3 UR17, UR8, -0x2, URZ ;  /* 0xfffffffe08117890 */ /* 0x000fe2000fffe03f */
[----:B------:R-:W-:-:S04]  /*5710*/  DEPBAR.LE SB0, 0x0 ;  /* 0x000080000000791a */ /* 0x000fc80000000000 */
[----:B------:R-:W-:Y:S01]  /*5720*/  USHF.R.S32.HI UR14, URZ, 0x1f, UR17 ;  /* 0x0000001f3f0e7899 */ /* 0x000fe20008011411 */
[----:B------:R-:W-:Y:S01]  /*5730*/  IMAD.U32 R165, RZ, RZ, UR17 ;  /* 0x00000011ffa57e24 */ /* 0x000fe2000f8e00ff */
[----:B------:R-:W-:Y:S02]  /*5740*/  ULDC.64 UR12, c[0x0][0x1a0] ;  /* 0x00006800000c7ab9 */ /* 0x000fe40000000a00 */
[----:B------:R-:W-:Y:S02]  /*5750*/  UIMAD UR14, UR14, UR12, URZ ;  /* 0x0000000c0e0e72a4 */ /* 0x000fe4000f8e023f */
[----:B------:R-:W-:Y:S02]  /*5760*/  UIMAD.WIDE.U32 UR20, UR17, UR12, URZ ;  /* 0x0000000c111472a5 */ /* 0x000fe4000f8e003f */
[----:B------:R-:W-:Y:S02]  /*5770*/  UIMAD UR13, UR17, UR13, UR14 ;  /* 0x0000000d110d72a4 */ /* 0x000fe4000f8e020e */
[----:B------:R-:W-:-:S02]  /*5780*/  USHF.L.U64.HI UR12, UR4, 0x5, UR5 ;  /* 0x00000005040c7899 */ /* 0x000fc40008010205 */
[----:B------:R-:W-:Y:S01]  /*5790*/  UIADD3 UR13, UR21, UR13, URZ ;  /* 0x0000000d150d7290 */ /* 0x000fe2000fffe03f */
[----:B------:R-:W-:Y:S01]  /*57a0*/  IMAD.U32 R6, RZ, RZ, UR20 ;  /* 0x00000014ff067e24 */ /* 0x000fe2000f8e00ff */
[----:B------:R-:W-:Y:S01]  /*57b0*/  UISETP.GT.AND UP0, UPT, UR17, UR9, UPT ;  /* 0x000000091100728c */ /* 0x000fe2000bf04270 */
[----:B------:R-:W-:-:S03]  /*57c0*/  IMAD.U32 R7, RZ, RZ, UR21 ;  /* 0x00000015ff077e24 */ /* 0x000fc6000f8e00ff */
[----:B------:R-:W-:Y:S01]  /*57d0*/  IMAD.U32 R5, RZ, RZ, UR13 ;  /* 0x0000000dff057e24 */ /* 0x000fe2000f8e00ff */
[----:B------:R-:W-:Y:S01]  /*57e0*/  BAR.SYNC.DEFER_BLOCKING 0x0 ;  /* 0x0000000000007b1d */ /* 0x000fe20000010000 */
[----:B------:R-:W-:Y:S01]  /*57f0*/  LEA R0, P0, R6, R166, 0x6 ;  /* 0x000000a606007211 */ /* 0x000fe200078030ff */
[----:B------:R-:W-:-:S03]  /*5800*/  USHF.L.U32 UR13, UR4, 0x5, URZ ;  /* 0x00000005040d7899 */ /* 0x000fc6000800063f */
[----:B------:R-:W-:Y:S02]  /*5810*/  LEA R4, P1, R0, c[0x0][0x170], 0x1 ;  /* 0x00005c0000047a11 */ /* 0x000fe400078208ff */
[----:B------:R-:W-:Y:S02]  /*5820*/  LEA.HI.X R5, R6, R241, R5, 0x6, P0 ;  /* 0x000000f106057211 */ /* 0x000fe400000f3405 */
[----:B------:R-:W-:Y:S02]  /*5830*/  IADD3 R6, P0, R4, UR13, RZ ;  /* 0x0000000d04067c10 */ /* 0x000fe4000ff1e0ff */
[----:B------:R-:W-:Y:S01]  /*5840*/  LEA.HI.X R5, R0, c[0x0][0x174], R5, 0x1, P1 ;  /* 0x00005d0000057a11 */ /* 0x000fe200008f0c05 */
[----:B------:R-:W-:Y:S01]  /*5850*/  IMAD R0, R165, 0x40, R242 ;  /* 0x00000040a5007824 */ /* 0x000fe200078e02f2 */
[----:B------:R-:W-:Y:S02]  /*5860*/  IADD3 R18, P1, R6, UR13, RZ ;  /* 0x0000000d06127c10 */ /* 0x000fe4000ff3e0ff */
[----:B------:R-:W-:-:S02]  /*5870*/  IADD3.X R7, R5, UR12, RZ, P0, !PT ;  /* 0x0000000c05077c10 */ /* 0x000fc400087fe4ff */
[----:B------:R-:W-:Y:S02]  /*5880*/  IADD3 R16, P0, R18, UR13, RZ ;  /* 0x0000000d12107c10 */ /* 0x000fe4000ff1e0ff */
[----:B------:R-:W-:Y:S02]  /*5890*/  IADD3.X R19, R7, UR12, RZ, P1, !PT ;  /* 0x0000000c07137c10 */ /* 0x000fe40008ffe4ff */
[----:B------:R-:W-:Y:S02]  /*58a0*/  IADD3 R2, R0, 0x1, RZ ;  /* 0x0000000100027810 */ /* 0x000fe40007ffe0ff */
[----:B------:R-:W-:Y:S01]  /*58b0*/  IADD3.X R17, R19, UR12, RZ, P0, !PT ;  /* 0x0000000c13117c10 */ /* 0x000fe200087fe4ff */
[----:B------:R-:W-:Y:S01]  /*58c0*/  @!PT LDS RZ, [RZ] ;  /* 0x00000000fffff984 */ /* 0x000fe20000000800 */
[----:B------:R-:W-:Y:S01]  /*58d0*/  @!PT LDS RZ, [RZ] ;  /* 0x00000000fffff984 */ /* 0x000fe20000000800 */
[----:B------:R-:W-:Y:S01]  /*58e0*/  @!PT LDS RZ, [RZ] ;  /* 0x00000000fffff984 */ /* 0x000fe20000000800 */
[----:B------:R1:W-:Y:S01]  /*58f0*/  LDGSTS.E.BYPASS.LTC128B.128 [R231+0x10000], [R4.64] ;  /* 0x1000000004e77fae */ /* 0x0003e2000b901d52 */
[C---:B------:R-:W-:Y:S02]  /*5900*/  ISETP.GE.AND P6, PT, R2.reuse, R238, PT ;  /* 0x000000ee0200720c */ /* 0x040fe40003fc6270 */
[----:B------:R-:W-:Y:S01]  /*5910*/  ISETP.GE.AND P2, PT, R2, R236, PT ;  /* 0x000000ec0200720c */ /* 0x000fe20003f46270 */
[----:B------:R1:W-:Y:S01]  /*5920*/  LDGSTS.E.BYPASS.LTC128B.128 [R231+0x12000], [R4.64+0x80] ;  /* 0x1200008004e77fae */ /* 0x0003e2000b901d52 */
[----:B------:R-:W-:-:S02]  /*5930*/  ISETP.GE.AND P0, PT, R0, R238, PT ;  /* 0x000000ee0000720c */ /* 0x000fc40003f06270 */
[C---:B------:R-:W-:Y:S01]  /*5940*/  ISETP.LT.OR P6, PT, R2.reuse, R239, P6 ;  /* 0x000000ef0200720c */ /* 0x040fe200037c1670 */
[----:B------:R1:W-:Y:S01]  /*5950*/  LDGSTS.E.BYPASS.LTC128B.128 [R231+0x14000], [R4.64+0x100] ;  /* 0x1400010004e77fae */ /* 0x0003e2000b901d52 */
[----:B------:R-:W-:Y:S02]  /*5960*/  ISETP.LT.OR P2, PT, R2, R237, P2 ;  /* 0x000000ed0200720c */ /* 0x000fe40001741670 */
[C---:B------:R-:W-:Y:S01]  /*5970*/  ISETP.LT.OR P0, PT, R0.reuse, R239, P0 ;  /* 0x000000ef0000720c */ /* 0x040fe20000701670 */
[----:B------:R1:W-:Y:S01]  /*5980*/  LDGSTS.E.BYPASS.LTC128B.128 [R231+0x16000], [R4.64+0x180] ;  /* 0x1600018004e77fae */ /* 0x0003e2000b901d52 */
[C---:B------:R-:W-:Y:S02]  /*5990*/  IADD3 R2, R0.reuse, 0x9, RZ ;  /* 0x0000000900027810 */ /* 0x040fe40007ffe0ff */
[----:B------:R-:W-:Y:S01]  /*59a0*/  ISETP.GE.AND P3, PT, R0, R236, PT ;  /* 0x000000ec0000720c */ /* 0x000fe20003f66270 */
[----:B------:R1:W-:Y:S01]  /*59b0*/  LDGSTS.E.BYPASS.LTC128B.128 [R231+0x10800], [R6.64] ;  /* 0x1080000006e77fae */ /* 0x0003e2000b901d52 */
[----:B------:R-:W-:-:S02]  /*59c0*/  ISETP.GE.AND P5, PT, R2, R238, PT ;  /* 0x000000ee0200720c */ /* 0x000fc40003fa6270 */
[----:B------:R-:W-:Y:S01]  /*59d0*/  ISETP.LT.OR P3, PT, R0, R237, P3 ;  /* 0x000000ed0000720c */ /* 0x000fe20001f61670 */
[----:B------:R1:W-:Y:S01]  /*59e0*/  LDGSTS.E.BYPASS.LTC128B.128 [R231+0x12800], [R6.64+0x80] ;  /* 0x1280008006e77fae */ /* 0x0003e2000b901d52 */
[----:B------:R-:W-:-:S03]  /*59f0*/  ISETP.LT.OR P5, PT, R2, R239, P5 ;  /* 0x000000ef0200720c */ /* 0x000fc60002fa1670 */
        /* <DEDUP_REMOVED lines=11> */
[----:B------:R-:W3:Y:S04]  /*5ab0*/  LDSM.16.M88.4 R168, [R229+0x8000] ;  /* 0x00800000e5a8783b */ /* 0x000ee80000000200 */
[----:B------:R-:W4:Y:S04]  /*5ac0*/  LDSM.16.M88.4 R28, [R229+0x8800] ;  /* 0x00880000e51c783b */ /* 0x000f280000000200 */
[----:B------:R-:W-:Y:S04]  /*5ad0*/  LDSM.16.M88.4 R176, [R228] ;  /* 0x00000000e4b0783b */ /* 0x000fe80000000200 */
[----:B-1----:R-:W1:Y:S04]  /*5ae0*/  LDSM.16.M88.4 R4, [R227] ;  /* 0x00000000e304783b */ /* 0x002e680000000200 */
[----:B------:R-:W5:Y:S04]  /*5af0*/  LDSM.16.M88.4 R20, [R229+0x9000] ;  /* 0x00900000e514783b */ /* 0x000f680000000200 */
[----:B------:R-:W2:Y:S04]  /*5b00*/  LDSM.16.M88.4 R8, [R229+0x9800] ;  /* 0x00980000e508783b */ /* 0x000ea80000000200 */
[----:B------:R-:W1:Y:S04]  /*5b10*/  LDSM.16.M88.4 R180, [R219] ;  /* 0x00000000dbb4783b */ /* 0x000e680000000200 */
[----:B------:R-:W1:Y:S04]  /*5b20*/  LDSM.16.M88.4 R192, [R218] ;  /* 0x00000000dac0783b */ /* 0x000e680000000200 */
[----:B------:R-:W1:Y:S04]  /*5b30*/  LDSM.16.M88.4 R184, [R217] ;  /* 0x00000000d9b8783b */ /* 0x000e680000000200 */
[----:B------:R-:W-:Y:S01]  /*5b40*/  LDSM.16.M88.4 R188, [R226] ;  /* 0x00000000e2bc783b */ /* 0x000fe20000000200 */
[C---:B---3--:R-:W-:Y:S03]  /*5b50*/  HMMA.16816.F32 R172, R12.reuse, R168, RZ ;  /* 0x000000a80cac723c */ /* 0x048fe600000018ff */
[----:B------:R-:W0:Y:S05]  /*5b60*/  LDGDEPBAR ;  /* 0x00000000000079af */ /* 0x000e2a0000000000 */
[C---:B------:R-:W-:Y:S08]  /*5b70*/  HMMA.16816.F32 R168, R12.reuse, R170, RZ ;  /* 0x000000aa0ca8723c */ /* 0x040ff000000018ff */
[C---:B----4-:R-:W-:Y:S08]  /*5b80*/  HMMA.16816.F32 R32, R12.reuse, R28, RZ ;  /* 0x0000001c0c20723c */ /* 0x050ff000000018ff */
[----:B------:R-:W-:Y:S08]  /*5b90*/  HMMA.16816.F32 R28, R12, R30, RZ ;  /* 0x0000001e0c1c723c */ /* 0x000ff000000018ff */
[C---:B-1----:R-:W-:Y:S08]  /*5ba0*/  HMMA.16816.F32 R172, R176.reuse, R4, R172 ;  /* 0x00000004b0ac723c */ /* 0x042ff000000018ac */
[----:B------:R-:W-:Y:S01]  /*5bb0*/  HMMA.16816.F32 R168, R176, R6, R168 ;  /* 0x00000006b0a8723c */ /* 0x000fe200000018a8 */
[----:B------:R-:W1:Y:S07]  /*5bc0*/  LDSM.16.M88.4 R4, [R223+0x8000] ;  /* 0x00800000df04783b */ /* 0x000e6e0000000200 */
[C---:B-----5:R-:W-:Y:S08]  /*5bd0*/  HMMA.16816.F32 R24, R12.reuse, R20, RZ ;  /* 0x000000140c18723c */ /* 0x060ff000000018ff */
[C---:B------:R-:W-:Y:S08]  /*5be0*/  HMMA.16816.F32 R20, R12.reuse, R22, RZ ;  /* 0x000000160c14723c */ /* 0x040ff000000018ff */
[C---:B--2---:R-:W-:Y:S08]  /*5bf0*/  HMMA.16816.F32 R16, R12.reuse, R8, RZ ;  /* 0x000000080c10723c */ /* 0x044ff000000018ff */
[----:B------:R-:W-:Y:S01]  /*5c00*/  HMMA.16816.F32 R12, R12, R10, RZ ;  /* 0x0000000a0c0c723c */ /* 0x000fe200000018ff */
[----:B------:R-:W2:Y:S07]  /*5c10*/  LDSM.16.M88.4 R8, [R223+0x8800] ;  /* 0x00880000df08783b */ /* 0x000eae0000000200 */
[C---:B------:R-:W-:Y:S08]  /*5c20*/  HMMA.16816.F32 R32, R176.reuse, R180, R32 ;  /* 0x000000b4b020723c */ /* 0x040ff00000001820 */
[C---:B------:R-:W-:Y:S01]  /*5c30*/  HMMA.16816.F32 R28, R176.reuse, R182, R28 ;  /* 0x000000b6b01c723c */ /* 0x040fe2000000181c */
[----:B------:R-:W3:Y:S07]  /*5c40*/  LDSM.16.M88.4 R180, [R223+0x9000] ;  /* 0x00900000dfb4783b */ /* 0x000eee0000000200 */
[C---:B------:R-:W-:Y:S08]  /*5c50*/  HMMA.16816.F32 R24, R176.reuse, R192, R24 ;  /* 0x000000c0b018723c */ /* 0x040ff00000001818 */
[C---:B------:R-:W-:Y:S01]  /*5c60*/  HMMA.16816.F32 R20, R176.reuse, R194, R20 ;  /* 0x000000c2b014723c */ /* 0x040fe20000001814 */
[----:B------:R-:W4:Y:S07]  /*5c70*/  LDSM.16.M88.4 R192, [R223+0x9800] ;  /* 0x00980000dfc0783b */ /* 0x000f2e0000000200 */
[C---:B------:R-:W-:Y:S08]  /*5c80*/  HMMA.16816.F32 R16, R176.reuse, R184, R16 ;  /* 0x000000b8b010723c */ /* 0x040ff00000001810 */
[----:B------:R-:W-:Y:S01]  /*5c90*/  HMMA.16816.F32 R12, R176, R186, R12 ;  /* 0x000000bab00c723c */ /* 0x000fe2000000180c */
[----:B------:R-:W-:Y:S04]  /*5ca0*/  LDSM.16.M88.4 R176, [R225] ;  /* 0x00000000e1b0783b */ /* 0x000fe80000000200 */
[----:B------:R-:W-:Y:S03]  /*5cb0*/  LDSM.16.M88.4 R184, [R216] ;  /* 0x00000000d8b8783b */ /* 0x000fe60000000200 */
[C---:B-1----:R-:W-:Y:S08]  /*5cc0*/  HMMA.16816.F32 R172, R188.reuse, R4, R172 ;  /* 0x00000004bcac723c */ /* 0x042ff000000018ac */
[C---:B------:R-:W-:Y:S01]  /*5cd0*/  HMMA.16816.F32 R168, R188.reuse, R6, R168 ;  /* 0x00000006bca8723c */ /* 0x040fe200000018a8 */
[----:B------:R-:W1:Y:S07]  /*5ce0*/  LDSM.16.M88.4 R4, [R216+0x800] ;  /* 0x00080000d804783b */ /* 0x000e6e0000000200 */
[C---:B--2---:R-:W-:Y:S08]  /*5cf0*/  HMMA.16816.F32 R32, R188.reuse, R8, R32 ;  /* 0x00000008bc20723c */ /* 0x044ff00000001820 */
[C---:B------:R-:W-:Y:S01]  /*5d00*/  HMMA.16816.F32 R28, R188.reuse, R10, R28 ;  /* 0x0000000abc1c723c */ /* 0x040fe2000000181c */
[----:B------:R-:W2:Y:S07]  /*5d10*/  LDSM.16.M88.4 R8, [R216+0x1000] ;  /* 0x00100000d808783b */ /* 0x000eae0000000200 */
[C---:B---3--:R-:W-:Y:S08]  /*5d20*/  HMMA.16816.F32 R24, R188.reuse, R180, R24 ;  /* 0x000000b4bc18723c */ /* 0x048ff00000001818 */
[C---:B------:R-:W-:Y:S01]  /*5d30*/  HMMA.16816.F32 R20, R188.reuse, R182, R20 ;  /* 0x000000b6bc14723c */ /* 0x040fe20000001814 */
[----:B------:R-:W3:Y:S07]  /*5d40*/  LDSM.16.M88.4 R180, [R216+0x1800] ;  /* 0x00180000d8b4783b */ /* 0x000eee0000000200 */
[C---:B----4-:R-:W-:Y:S08]  /*5d50*/  HMMA.16816.F32 R16, R188.reuse, R192, R16 ;  /* 0x000000c0bc10723c */ /* 0x050ff00000001810 */
[----:B------:R-:W-:Y:S01]  /*5d60*/  HMMA.16816.F32 R12, R188, R194, R12 ;  /* 0x000000c2bc0c723c */ /* 0x000fe2000000180c */
[----:B------:R-:W-:Y:S04]  /*5d70*/  LDSM.16.M88.4 R192, [R229+0xa000] ;  /* 0x00a00000e5c0783b */ /* 0x000fe80000000200 */
[----:B------:R-:W-:Y:S03]  /*5d80*/  LDSM.16.M88.4 R188, [R229+0xa800] ;  /* 0x00a80000e5bc783b */ /* 0x000fe60000000200 */
[C---:B-1----:R-:W-:Y:S08]  /*5d90*/  HMMA.16816.F32 R32, R176.reuse, R4, R32 ;  /* 0x00000004b020723c */ /* 0x042ff00000001820 */
[C---:B------:R-:W-:Y:S01]  /*5da0*/  HMMA.16816.F32 R28, R176.reuse, R6, R28 ;  /* 0x00000006b01c723c */ /* 0x040fe2000000181c */
[----:B------:R-:W1:Y:S07]  /*5db0*/  LDSM.16.M88.4 R4, [R230+0x2000] ;  /* 0x00200000e604783b */ /* 0x000e6e0000000200 */
[C---:B------:R-:W-:Y:S08]  /*5dc0*/  HMMA.16816.F32 R172, R176.reuse, R184, R172 ;  /* 0x000000b8b0ac723c */ /* 0x040ff000000018ac */
[C---:B------:R-:W-:Y:S01]  /*5dd0*/  HMMA.16816.F32 R168, R176.reuse, R186, R168 ;  /* 0x000000bab0a8723c */ /* 0x040fe200000018a8 */
[----:B------:R-:W4:Y:S07]  /*5de0*/  LDSM.16.M88.4 R184, [R229+0xb000] ;  /* 0x00b00000e5b8783b */ /* 0x000f2e0000000200 */
[C---:B--2---:R-:W-:Y:S08]  /*5df0*/  HMMA.16816.F32 R24, R176.reuse, R8, R24 ;  /* 0x00000008b018723c */ /* 0x044ff00000001818 */
[C---:B------:R-:W-:Y:S01]  /*5e00*/  HMMA.16816.F32 R20, R176.reuse, R10, R20 ;  /* 0x0000000ab014723c */ /* 0x040fe20000001814 */
[----:B------:R-:W2:Y:S07]  /*5e10*/  LDSM.16.M88.4 R8, [R229+0xb800] ;  /* 0x00b80000e508783b */ /* 0x000eae0000000200 */
[C---:B---3--:R-:W-:Y:S08]  /*5e20*/  HMMA.16816.F32 R16, R176.reuse, R180, R16 ;  /* 0x000000b4b010723c */ /* 0x048ff00000001810 */
[----:B------:R-:W-:Y:S01]  /*5e30*/  HMMA.16816.F32 R12, R176, R182, R12 ;  /* 0x000000b6b00c723c */ /* 0x000fe2000000180c */
[----:B------:R-:W-:Y:S04]  /*5e40*/  LDSM.16.M88.4 R180, [R228+0x2000] ;  /* 0x00200000e4b4783b */ /* 0x000fe80000000200 */
[----:B------:R-:W3:Y:S03]  /*5e50*/  LDSM.16.M88.4 R176, [R215] ;  /* 0x00000000d7b0783b */ /* 0x000ee60000000200 */
[C---:B-1----:R-:W-:Y:S08]  /*5e60*/  HMMA.16816.F32 R172, R4.reuse, R192, R172 ;  /* 0x000000c004ac723c */ /* 0x042ff000000018ac */
[C---:B------:R-:W-:Y:S01]  /*5e70*/  HMMA.16816.F32 R168, R4.reuse, R194, R168 ;  /* 0x000000c204a8723c */ /* 0x040fe200000018a8 */
[----:B------:R-:W1:Y:S07]  /*5e80*/  LDSM.16.M88.4 R192, [R214] ;  /* 0x00000000d6c0783b */ /* 0x000e6e0000000200 */
[C---:B------:R-:W-:Y:S08]  /*5e90*/  HMMA.16816.F32 R32, R4.reuse, R188, R32 ;  /* 0x000000bc0420723c */ /* 0x040ff00000001820 */
[C---:B------:R-:W-:Y:S01]  /*5ea0*/  HMMA.16816.F32 R28, R4.reuse, R190, R28 ;  /* 0x000000be041c723c */ /* 0x040fe2000000181c */
[----:B------:R-:W5:Y:S07]  /*5eb0*/  LDSM.16.M88.4 R188, [R213] ;  /* 0x00000000d5bc783b */ /* 0x000f6e0000000200 */
[C---:B----4-:R-:W-:Y:S08]  /*5ec0*/  HMMA.16816.F32 R24, R4.reuse, R184, R24 ;  /* 0x000000b80418723c */ /* 0x050ff00000001818 */
[C---:B------:R-:W-:Y:S01]  /*5ed0*/  HMMA.16816.F32 R20, R4.reuse, R186, R20 ;  /* 0x000000ba0414723c */ /* 0x040fe20000001814 */
[----:B------:R-:W4:Y:S07]  /*5ee0*/  LDSM.16.M88.4 R184, [R212] ;  /* 0x00000000d4b8783b */ /* 0x000f2e0000000200 */
[C---:B--2---:R-:W-:Y:S08]  /*5ef0*/  HMMA.16816.F32 R16, R4.reuse, R8, R16 ;  /* 0x000000080410723c */ /* 0x044ff00000001810 */
[----:B------:R-:W-:Y:S01]  /*5f00*/  HMMA.16816.F32 R12, R4, R10, R12 ;  /* 0x0000000a040c723c */ /* 0x000fe2000000180c */
[----:B------:R-:W-:Y:S04]  /*5f10*/  LDSM.16.M88.4 R8, [R226+0x2000] ;  /* 0x00200000e208783b */ /* 0x000fe80000000200 */
[----:B------:R-:W2:Y:S03]  /*5f20*/  LDSM.16.M88.4 R4, [R223+0xa000] ;  /* 0x00a00000df04783b */ /* 0x000ea60000000200 */
[C---:B---3--:R-:W-:Y:S08]  /*5f30*/  HMMA.16816.F32 R172, R180.reuse, R176, R172 ;  /* 0x000000b0b4ac723c */ /* 0x048ff000000018ac */
[C---:B------:R-:W-:Y:S01]  /*5f40*/  HMMA.16816.F32 R168, R180.reuse, R178, R168 ;  /* 0x000000b2b4a8723c */ /* 0x040fe200000018a8 */
[----:B------:R-:W3:Y:S07]  /*5f50*/  LDSM.16.M88.4 R176, [R223+0xa800] ;  /* 0x00a80000dfb0783b */ /* 0x000eee0000000200 */
[C---:B-1----:R-:W-:Y:S08]  /*5f60*/  HMMA.16816.F32 R32, R180.reuse, R192, R32 ;  /* 0x000000c0b420723c */ /* 0x042ff00000001820 */
[C---:B------:R-:W-:Y:S01]  /*5f70*/  HMMA.16816.F32 R28, R180.reuse, R194, R28 ;  /* 0x000000c2b41c723c */ /* 0x040fe2000000181c */
[----:B------:R-:W1:Y:S07]  /*5f80*/  LDSM.16.M88.4 R192, [R223+0xb000] ;  /* 0x00b00000dfc0783b */ /* 0x000e6e0000000200 */
[C---:B-----5:R-:W-:Y:S08]  /*5f90*/  HMMA.16816.F32 R24, R180.reuse, R188, R24 ;  /* 0x000000bcb418723c */ /* 0x060ff00000001818 */
[C---:B------:R-:W-:Y:S01]  /*5fa0*/  HMMA.16816.F32 R20, R180.reuse, R190, R20 ;  /* 0x000000beb414723c */ /* 0x040fe20000001814 */
[----:B------:R-:W-:Y:S07]  /*5fb0*/  LDSM.16.M88.4 R188, [R225+0x2000] ;  /* 0x00200000e1bc783b */ /* 0x000fee0000000200 */
[C---:B----4-:R-:W-:Y:S08]  /*5fc0*/  HMMA.16816.F32 R16, R180.reuse, R184, R16 ;  /* 0x000000b8b410723c */ /* 0x050ff00000001810 */
[----:B------:R-:W-:Y:S01]  /*5fd0*/  HMMA.16816.F32 R12, R180, R186, R12 ;  /* 0x000000bab40c723c */ /* 0x000fe2000000180c */
[----:B------:R-:W4:Y:S04]  /*5fe0*/  LDSM.16.M88.4 R184, [R223+0xb800] ;  /* 0x00b80000dfb8783b */ /* 0x000f280000000200 */
[----:B------:R-:W-:Y:S03]  /*5ff0*/  LDSM.16.M88.4 R180, [R216+0x2800] ;  /* 0x00280000d8b4783b */ /* 0x000fe60000000200 */
[C---:B--2---:R-:W-:Y:S08]  /*6000*/  HMMA.16816.F32 R172, R8.reuse, R4, R172 ;  /* 0x0000000408ac723c */ /* 0x044ff000000018ac */
[C---:B------:R-:W-:Y:S01]  /*6010*/  HMMA.16816.F32 R168, R8.reuse, R6, R168 ;  /* 0x0000000608a8723c */ /* 0x040fe200000018a8 */
[----:B------:R-:W2:Y:S07]  /*6020*/  LDSM.16.M88.4 R4, [R216+0x2000] ;  /* 0x00200000d804783b */ /* 0x000eae0000000200 */
[C---:B---3--:R-:W-:Y:S08]  /*6030*/  HMMA.16816.F32 R32, R8.reuse, R176, R32 ;  /* 0x000000b00820723c */ /* 0x048ff00000001820 */
[C---:B------:R-:W-:Y:S01]  /*6040*/  HMMA.16816.F32 R28, R8.reuse, R178, R28 ;  /* 0x000000b2081c723c */ /* 0x040fe2000000181c */
[----:B------:R-:W3:Y:S07]  /*6050*/  LDSM.16.M88.4 R176, [R216+0x3000] ;  /* 0x00300000d8b0783b */ /* 0x000eee0000000200 */
[C---:B-1----:R-:W-:Y:S08]  /*6060*/  HMMA.16816.F32 R24, R8.reuse, R192, R24 ;  /* 0x000000c00818723c */ /* 0x042ff00000001818 */
[C---:B------:R-:W-:Y:S01]  /*6070*/  HMMA.16816.F32 R20, R8.reuse, R194, R20 ;  /* 0x000000c20814723c */ /* 0x040fe20000001814 */
[----:B------:R-:W1:Y:S07]  /*6080*/  LDSM.16.M88.4 R192, [R216+0x3800] ;  /* 0x00380000d8c0783b */ /* 0x000e6e0000000200 */
[C---:B----4-:R-:W-:Y:S08]  /*6090*/  HMMA.16816.F32 R16, R8.reuse, R184, R16 ;  /* 0x000000b80810723c */ /* 0x050ff00000001810 */
[----:B------:R-:W-:Y:S01]  /*60a0*/  HMMA.16816.F32 R12, R8, R186, R12 ;  /* 0x000000ba080c723c */ /* 0x000fe2000000180c */
[----:B------:R-:W-:Y:S04]  /*60b0*/  LDSM.16.M88.4 R8, [R230+0x4000] ;  /* 0x00400000e608783b */ /* 0x000fe80000000200 */
[----:B------:R-:W-:Y:S03]  /*60c0*/  LDSM.16.M88.4 R184, [R229+0xc000] ;  /* 0x00c00000e5b8783b */ /* 0x000fe60000000200 */
[C---:B--2---:R-:W-:Y:S08]  /*60d0*/  HMMA.16816.F32 R172, R188.reuse, R4, R172 ;  /* 0x00000004bcac723c */ /* 0x044ff000000018ac */
[C---:B------:R-:W-:Y:S01]  /*60e0*/  HMMA.16816.F32 R168, R188.reuse, R6, R168 ;  /* 0x00000006bca8723c */ /* 0x040fe200000018a8 */
[----:B------:R-:W2:Y:S07]  /*60f0*/  LDSM.16.M88.4 R4, [R229+0xc800] ;  /* 0x00c80000e504783b */ /* 0x000eae0000000200 */
[C---:B------:R-:W-:Y:S08]  /*6100*/  HMMA.16816.F32 R32, R188.reuse, R180, R32 ;  /* 0x000000b4bc20723c */ /* 0x040ff00000001820 */
[C---:B------:R-:W-:Y:S01]  /*6110*/  HMMA.16816.F32 R28, R188.reuse, R182, R28 ;  /* 0x000000b6bc1c723c */ /* 0x040fe2000000181c */
[----:B------:R-:W4:Y:S07]  /*6120*/  LDSM.16.M88.4 R180, [R229+0xd000] ;  /* 0x00d00000e5b4783b */ /* 0x000f2e0000000200 */
[C---:B---3--:R-:W-:Y:S08]  /*6130*/  HMMA.16816.F32 R24, R188.reuse, R176, R24 ;  /* 0x000000b0bc18723c */ /* 0x048ff00000001818 */
[C---:B------:R-:W-:Y:S01]  /*6140*/  HMMA.16816.F32 R20, R188.reuse, R178, R20 ;  /* 0x000000b2bc14723c */ /* 0x040fe20000001814 */
[----:B------:R-:W3:Y:S07]  /*6150*/  LDSM.16.M88.4 R176, [R229+0xd800] ;  /* 0x00d80000e5b0783b */ /* 0x000eee0000000200 */
[C---:B-1----:R-:W-:Y:S08]  /*6160*/  HMMA.16816.F32 R16, R188.reuse, R192, R16 ;  /* 0x000000c0bc10723c */ /* 0x042ff00000001810 */
[----:B------:R-:W-:Y:S01]  /*6170*/  HMMA.16816.F32 R12, R188, R194, R12 ;  /* 0x000000c2bc0c723c */ /* 0x000fe2000000180c */
[----:B------:R-:W-:Y:S04]  /*6180*/  LDSM.16.M88.4 R192, [R211] ;  /* 0x00000000d3c0783b */ /* 0x000fe80000000200 */
[----:B------:R-:W-:Y:S03]  /*6190*/  LDSM.16.M88.4 R188, [R210] ;  /* 0x00000000d2bc783b */ /* 0x000fe60000000200 */
[C---:B--2---:R-:W-:Y:S08]  /*61a0*/  HMMA.16816.F32 R32, R8.reuse, R4, R32 ;  /* 0x000000040820723c */ /* 0x044ff00000001820 */
[C---:B------:R-:W-:Y:S01]  /*61b0*/  HMMA.16816.F32 R28, R8.reuse, R6, R28 ;  /* 0x00000006081c723c */ /* 0x040fe2000000181c */
[----:B------:R-:W1:Y:S07]  /*61c0*/  LDSM.16.M88.4 R4, [R228+0x4000] ;  /* 0x00400000e404783b */ /* 0x000e6e0000000200 */
[C---:B------:R-:W-:Y:S08]  /*61d0*/  HMMA.16816.F32 R172, R8.reuse, R184, R172 ;  /* 0x000000b808ac723c */ /* 0x040ff000000018ac */
[C---:B------:R-:W-:Y:S01]  /*61e0*/  HMMA.16816.F32 R168, R8.reuse, R186, R168 ;  /* 0x000000ba08a8723c */ /* 0x040fe200000018a8 */
[----:B------:R-:W2:Y:S07]  /*61f0*/  LDSM.16.M88.4 R184, [R209] ;  /* 0x00000000d1b8783b */ /* 0x000eae0000000200 */
[C---:B----4-:R-:W-:Y:S08]  /*6200*/  HMMA.16816.F32 R24, R8.reuse, R180, R24 ;  /* 0x000000b40818723c */ /* 0x050ff00000001818 */
[C---:B------:R-:W-:Y:S01]  /*6210*/  HMMA.16816.F32 R20, R8.reuse, R182, R20 ;  /* 0x000000b60814723c */ /* 0x040fe20000001814 */
[----:B------:R-:W4:Y:S07]  /*6220*/  LDSM.16.M88.4 R180, [R208] ;  /* 0x00000000d0b4783b */ /* 0x000f2e0000000200 */
[C---:B---3--:R-:W-:Y:S08]  /*6230*/  HMMA.16816.F32 R16, R8.reuse, R176, R16 ;  /* 0x000000b00810723c */ /* 0x048ff00000001810 */
[----:B------:R-:W-:Y:S01]  /*6240*/  HMMA.16816.F32 R12, R8, R178, R12 ;  /* 0x000000b2080c723c */ /* 0x000fe2000000180c */
[----:B------:R-:W-:Y:S04]  /*6250*/  LDSM.16.M88.4 R176, [R226+0x4000] ;  /* 0x00400000e2b0783b */ /* 0x000fe80000000200 */
[----:B------:R-:W3:Y:S03]  /*6260*/  LDSM.16.M88.4 R8, [R223+0xc000] ;  /* 0x00c00000df08783b */ /* 0x000ee60000000200 */
[C---:B-1----:R-:W-:Y:S08]  /*6270*/  HMMA.16816.F32 R172, R4.reuse, R192, R172 ;  /* 0x000000c004ac723c */ /* 0x042ff000000018ac */
[C---:B------:R-:W-:Y:S01]  /*6280*/  HMMA.16816.F32 R168, R4.reuse, R194, R168 ;  /* 0x000000c204a8723c */ /* 0x040fe200000018a8 */
[----:B------:R-:W1:Y:S07]  /*6290*/  LDSM.16.M88.4 R192, [R223+0xc800] ;  /* 0x00c80000dfc0783b */ /* 0x000e6e0000000200 */
[C---:B------:R-:W-:Y:S08]  /*62a0*/  HMMA.16816.F32 R32, R4.reuse, R188, R32 ;  /* 0x000000bc0420723c */ /* 0x040ff00000001820 */
[C---:B------:R-:W-:Y:S01]  /*62b0*/  HMMA.16816.F32 R28, R4.reuse, R190, R28 ;  /* 0x000000be041c723c */ /* 0x040fe2000000181c */
[----:B------:R-:W5:Y:S07]  /*62c0*/  LDSM.16.M88.4 R188, [R223+0xd000] ;  /* 0x00d00000dfbc783b */ /* 0x000f6e0000000200 */
[C---:B--2---:R-:W-:Y:S08]  /*62d0*/  HMMA.16816.F32 R24, R4.reuse, R184, R24 ;  /* 0x000000b80418723c */ /* 0x044ff00000001818 */
[C---:B------:R-:W-:Y:S01]  /*62e0*/  HMMA.16816.F32 R20, R4.reuse, R186, R20 ;  /* 0x000000ba0414723c */ /* 0x040fe20000001814 */
[----:B------:R-:W2:Y:S07]  /*62f0*/  LDSM.16.M88.4 R184, [R223+0xd800] ;  /* 0x00d80000dfb8783b */ /* 0x000eae0000000200 */
[C---:B----4-:R-:W-:Y:S08]  /*6300*/  HMMA.16816.F32 R16, R4.reuse, R180, R16 ;  /* 0x000000b40410723c */ /* 0x050ff00000001810 */
[----:B------:R-:W-:Y:S01]  /*6310*/  HMMA.16816.F32 R12, R4, R182, R12 ;  /* 0x000000b6040c723c */ /* 0x000fe2000000180c */
[----:B------:R-:W-:Y:S04]  /*6320*/  LDSM.16.M88.4 R180, [R225+0x4000] ;  /* 0x00400000e1b4783b */ /* 0x000fe80000000200 */
[----:B------:R-:W4:Y:S03]  /*6330*/  LDSM.16.M88.4 R4, [R216+0x4000] ;  /* 0x00400000d804783b */ /* 0x000f260000000200 */
        /* <DEDUP_REMOVED lines=9> */
[C---:B--2---:R-:W-:Y:S08]  /*63d0*/  HMMA.16816.F32 R16, R176.reuse, R184, R16 ;  /* 0x000000b8b010723c */ /* 0x044ff00000001810 */
[----:B------:R-:W-:Y:S01]  /*63e0*/  HMMA.16816.F32 R12, R176, R186, R12 ;  /* 0x000000bab00c723c */ /* 0x000fe2000000180c */
[----:B------:R-:W2:Y:S04]  /*63f0*/  LDSM.16.M88.4 R184, [R216+0x5800] ;  /* 0x00580000d8b8783b */ /* 0x000ea80000000200 */
[----:B------:R-:W-:Y:S03]  /*6400*/  LDSM.16.M88.4 R176, [R229+0xe800] ;  /* 0x00e80000e5b0783b */ /* 0x000fe60000000200 */
[C---:B----4-:R-:W-:Y:S08]  /*6410*/  HMMA.16816.F32 R172, R180.reuse, R4, R172 ;  /* 0x00000004b4ac723c */ /* 0x050ff000000018ac */
[C---:B------:R-:W-:Y:S01]  /*6420*/  HMMA.16816.F32 R168, R180.reuse, R6, R168 ;  /* 0x00000006b4a8723c */ /* 0x040fe200000018a8 */
[----:B------:R-:W4:Y:S07]  /*6430*/  LDSM.16.M88.4 R4, [R229+0xe000] ;  /* 0x00e00000e504783b */ /* 0x000f2e0000000200 */
[C---:B---3--:R-:W-:Y:S08]  /*6440*/  HMMA.16816.F32 R32, R180.reuse, R8, R32 ;  /* 0x00000008b420723c */ /* 0x048ff00000001820 */
[C---:B------:R-:W-:Y:S01]  /*6450*/  HMMA.16816.F32 R28, R180.reuse, R10, R28 ;  /* 0x0000000ab41c723c */ /* 0x040fe2000000181c */
[----:B------:R-:W3:Y:S07]  /*6460*/  LDSM.16.M88.4 R8, [R229+0xf000] ;  /* 0x00f00000e508783b */ /* 0x000eee0000000200 */
[C---:B-1----:R-:W-:Y:S08]  /*6470*/  HMMA.16816.F32 R24, R180.reuse, R192, R24 ;  /* 0x000000c0b418723c */ /* 0x042ff00000001818 */
[C---:B------:R-:W-:Y:S01]  /*6480*/  HMMA.16816.F32 R20, R180.reuse, R194, R20 ;  /* 0x000000c2b414723c */ /* 0x040fe20000001814 */
[----:B------:R-:W1:Y:S07]  /*6490*/  LDSM.16.M88.4 R192, [R229+0xf800] ;  /* 0x00f80000e5c0783b */ /* 0x000e6e0000000200 */
[C---:B--2---:R-:W-:Y:S08]  /*64a0*/  HMMA.16816.F32 R16, R180.reuse, R184, R16 ;  /* 0x000000b8b410723c */ /* 0x044ff00000001810 */
[----:B------:R-:W-:Y:S01]  /*64b0*/  HMMA.16816.F32 R12, R180, R186, R12 ;  /* 0x000000bab40c723c */ /* 0x000fe2000000180c */
[----:B------:R-:W-:Y:S04]  /*64c0*/  LDSM.16.M88.4 R180, [R206] ;  /* 0x00000000ceb4783b */ /* 0x000fe80000000200 */
[----:B------:R-:W-:Y:S03]  /*64d0*/  LDSM.16.M88.4 R184, [R207] ;  /* 0x00000000cfb8783b */ /* 0x000fe60000000200 */
[C---:B----4-:R-:W-:Y:S08]  /*64e0*/  HMMA.16816.F32 R172, R188.reuse, R4, R172 ;  /* 0x00000004bcac723c */ /* 0x050ff000000018ac */
[C---:B------:R-:W-:Y:S01]  /*64f0*/  HMMA.16816.F32 R168, R188.reuse, R6, R168 ;  /* 0x00000006bca8723c */ /* 0x040fe200000018a8 */
[----:B------:R-:W2:Y:S07]  /*6500*/  LDSM.16.M88.4 R4, [R228+0x6000] ;  /* 0x00600000e404783b */ /* 0x000eae0000000200 */
[C---:B------:R-:W-:Y:S08]  /*6510*/  HMMA.16816.F32 R32, R188.reuse, R176, R32 ;  /* 0x000000b0bc20723c */ /* 0x040ff00000001820 */
[C---:B------:R-:W-:Y:S01]  /*6520*/  HMMA.16816.F32 R28, R188.reuse, R178, R28 ;  /* 0x000000b2bc1c723c */ /* 0x040fe2000000181c */
[----:B------:R-:W4:Y:S07]  /*6530*/  LDSM.16.M88.4 R176, [R205] ;  /* 0x00000000cdb0783b */ /* 0x000f2e0000000200 */
[C---:B---3--:R-:W-:Y:S08]  /*6540*/  HMMA.16816.F32 R24, R188.reuse, R8, R24 ;  /* 0x00000008bc18723c */ /* 0x048ff00000001818 */
[C---:B------:R-:W-:Y:S01]  /*6550*/  HMMA.16816.F32 R20, R188.reuse, R10, R20 ;  /* 0x0000000abc14723c */ /* 0x040fe20000001814 */
[----:B------:R-:W3:Y:S07]  /*6560*/  LDSM.16.M88.4 R8, [R204] ;  /* 0x00000000cc08783b */ /* 0x000eee0000000200 */
[C---:B-1----:R-:W-:Y:S08]  /*6570*/  HMMA.16816.F32 R16, R188.reuse, R192, R16 ;  /* 0x000000c0bc10723c */ /* 0x042ff00000001810 */
[----:B------:R-:W-:Y:S01]  /*6580*/  HMMA.16816.F32 R12, R188, R194, R12 ;  /* 0x000000c2bc0c723c */ /* 0x000fe2000000180c */
[----:B------:R-:W-:Y:S04]  /*6590*/  LDSM.16.M88.4 R192, [R226+0x6000] ;  /* 0x00600000e2c0783b */ /* 0x000fe80000000200 */
[----:B------:R-:W1:Y:S03]  /*65a0*/  LDSM.16.M88.4 R188, [R223+0xe000] ;  /* 0x00e00000dfbc783b */ /* 0x000e660000000200 */
[C---:B--2---:R-:W-:Y:S08]  /*65b0*/  HMMA.16816.F32 R32, R4.reuse, R180, R32 ;  /* 0x000000b40420723c */ /* 0x044ff00000001820 */
[C---:B------:R-:W-:Y:S01]  /*65c0*/  HMMA.16816.F32 R28, R4.reuse, R182, R28 ;  /* 0x000000b6041c723c */ /* 0x040fe2000000181c */
[----:B------:R-:W2:Y:S07]  /*65d0*/  LDSM.16.M88.4 R180, [R223+0xf000] ;  /* 0x00f00000dfb4783b */ /* 0x000eae0000000200 */
[C---:B------:R-:W-:Y:S08]  /*65e0*/  HMMA.16816.F32 R172, R4.reuse, R184, R172 ;  /* 0x000000b804ac723c */ /* 0x040ff000000018ac */
[C---:B------:R-:W-:Y:S01]  /*65f0*/  HMMA.16816.F32 R168, R4.reuse, R186, R168 ;  /* 0x000000ba04a8723c */ /* 0x040fe200000018a8 */
[----:B------:R-:W5:Y:S07]  /*6600*/  LDSM.16.M88.4 R184, [R223+0xe800] ;  /* 0x00e80000dfb8783b */ /* 0x000f6e0000000200 */
[C---:B----4-:R-:W-:Y:S08]  /*6610*/  HMMA.16816.F32 R24, R4.reuse, R176, R24 ;  /* 0x000000b00418723c */ /* 0x050ff00000001818 */
[C---:B------:R-:W-:Y:S01]  /*6620*/  HMMA.16816.F32 R20, R4.reuse, R178, R20 ;  /* 0x000000b20414723c */ /* 0x040fe20000001814 */
[----:B------:R-:W-:Y:S07]  /*6630*/  LDSM.16.M88.4 R176, [R223+0xf800] ;  /* 0x00f80000dfb0783b */ /* 0x000fee0000000200 */
[C---:B---3--:R-:W-:Y:S08]  /*6640*/  HMMA.16816.F32 R16, R4.reuse, R8, R16 ;  /* 0x000000080410723c */ /* 0x048ff00000001810 */
[----:B------:R-:W-:Y:S01]  /*6650*/  HMMA.16816.F32 R12, R4, R10, R12 ;  /* 0x0000000a040c723c */ /* 0x000fe2000000180c */
[----:B------:R-:W-:Y:S04]  /*6660*/  LDSM.16.M88.4 R8, [R225+0x6000] ;  /* 0x00600000e108783b */ /* 0x000fe80000000200 */
[----:B------:R-:W3:Y:S03]  /*6670*/  LDSM.16.M88.4 R4, [R216+0x6000] ;  /* 0x00600000d804783b */ /* 0x000ee60000000200 */
[C---:B-1----:R-:W-:Y:S08]  /*6680*/  HMMA.16816.F32 R172, R192.reuse, R188, R172 ;  /* 0x000000bcc0ac723c */ /* 0x042ff000000018ac */
[C---:B------:R-:W-:Y:S08]  /*6690*/  HMMA.16816.F32 R168, R192.reuse, R190, R168 ;  /* 0x000000bec0a8723c */ /* 0x040ff000000018a8 */
[C---:B--2---:R-:W-:Y:S08]  /*66a0*/  HMMA.16816.F32 R24, R192.reuse, R180, R24 ;  /* 0x000000b4c018723c */ /* 0x044ff00000001818 */
[C---:B------:R-:W-:Y:S01]  /*66b0*/  HMMA.16816.F32 R20, R192.reuse, R182, R20 ;  /* 0x000000b6c014723c */ /* 0x040fe20000001814 */
[----:B------:R-:W1:Y:S07]  /*66c0*/  LDSM.16.M88.4 R180, [R216+0x6800] ;  /* 0x00680000d8b4783b */ /* 0x000e6e0000000200 */
[----:B-----5:R-:W-:Y:S08]  /*66d0*/  HMMA.16816.F32 R28, R192, R186, R28 ;  /* 0x000000bac01c723c */ /* 0x020ff0000000181c */
[C---:B---3--:R-:W-:Y:S08]  /*66e0*/  HMMA.16816.F32 R172, R8.reuse, R4, R172 ;  /* 0x0000000408ac723c */ /* 0x048ff000000018ac */
[----:B------:R-:W-:Y:S01]  /*66f0*/  HMMA.16816.F32 R168, R8, R6, R168 ;  /* 0x0000000608a8723c */ /* 0x000fe200000018a8 */
[----:B------:R-:W2:Y:S07]  /*6700*/  LDSM.16.M88.4 R4, [R216+0x7000] ;  /* 0x00700000d804783b */ /* 0x000eae0000000200 */
[C---:B------:R-:W-:Y:S07]  /*6710*/  HMMA.16816.F32 R16, R192.reuse, R176, R16 ;  /* 0x000000b0c010723c */ /* 0x040fee0000001810 */
[----:B------:R-:W-:Y:S01]  /*6720*/  IADD3 R176, R0, 0x8, RZ ;  /* 0x0000000800b07810 */ /* 0x000fe20007ffe0ff */
[----:B------:R-:W-:Y:S01]  /*6730*/  HMMA.16816.F32 R32, R192, R184, R32 ;  /* 0x000000b8c020723c */ /* 0x000fe20000001820 */
[----:B------:R-:W-:-:S02]  /*6740*/  FSEL R165, R172, -INF , !P0 ;  /* 0xff800000aca57808 */ /* 0x000fc40004000000 */
[C---:B------:R-:W-:Y:S02]  /*6750*/  ISETP.GE.AND P1, PT, R176.reuse, R238, PT ;  /* 0x000000eeb000720c */ /* 0x040fe40003f26270 */
[-C--:B------:R-:W-:Y:S02]  /*6760*/  ISETP.GE.AND P4, PT, R176, R236.reuse, PT ;  /* 0x000000ecb000720c */ /* 0x080fe40003f86270 */
[----:B------:R-:W-:Y:S01]  /*6770*/  ISETP.GE.AND P0, PT, R2, R236, PT ;  /* 0x000000ec0200720c */ /* 0x000fe20003f06270 */
[----:B------:R-:W-:Y:S01]  /*6780*/  HMMA.16816.F32 R12, R192, R178, R12 ;  /* 0x000000b2c00c723c */ /* 0x000fe2000000180c */
[C---:B------:R-:W-:Y:S02]  /*6790*/  ISETP.LT.OR P1, PT, R176.reuse, R239, P1 ;  /* 0x000000efb000720c */ /* 0x040fe40000f21670 */
[-C--:B------:R-:W-:Y:S02]  /*67a0*/  ISETP.LT.OR P4, PT, R176, R237.reuse, P4 ;  /* 0x000000edb000720c */ /* 0x080fe40002781670 */
[----:B------:R-:W-:-:S02]  /*67b0*/  ISETP.LT.OR P0, PT, R2, R237, P0 ;  /* 0x000000ed0200720c */ /* 0x000fc40000701670 */
[----:B------:R-:W-:Y:S01]  /*67c0*/  FSEL R195, R168, -INF , !P1 ;  /* 0xff800000a8c37808 */ /* 0x000fe20004800000 */
[C---:B-1----:R-:W-:Y:S01]  /*67d0*/  HMMA.16816.F32 R28, R8.reuse, R182, R28 ;  /* 0x000000b6081c723c */ /* 0x042fe2000000181c */
[----:B------:R-:W-:Y:S02]  /*67e0*/  FSEL R196, R170, -INF , !P4 ;  /* 0xff800000aac47808 */ /* 0x000fe40006000000 */
[----:B------:R-:W-:Y:S02]  /*67f0*/  FSEL R197, R169, -INF , !P5 ;  /* 0xff800000a9c57808 */ /* 0x000fe40006800000 */
[C---:B------:R-:W-:Y:S02]  /*6800*/  IADD3 R172, R0.reuse, 0x11, RZ ;  /* 0x0000001100ac7810 */ /* 0x040fe40007ffe0ff */
[----:B------:R-:W-:Y:S01]  /*6810*/  FSEL R182, R171, -INF , !P0 ;  /* 0xff800000abb67808 */ /* 0x000fe20004000000 */
[----:B------:R-:W-:Y:S01]  /*6820*/  HMMA.16816.F32 R32, R8, R180, R32 ;  /* 0x000000b40820723c */ /* 0x000fe20000001820 */
[----:B------:R-:W1:Y:S01]  /*6830*/  LDSM.16.M88.4 R168, [R216+0x7800] ;  /* 0x00780000d8a8783b */ /* 0x000e620000000200 */
[----:B------:R-:W-:Y:S01]  /*6840*/  IADD3 R176, R0, 0x10, RZ ;  /* 0x0000001000b07810 */ /* 0x000fe20007ffe0ff */
[----:B------:R-:W-:-:S04]  /*6850*/  DEPBAR.LE SB0, 0x0 ;  /* 0x000080000000791a */ /* 0x000fc80000000000 */
[----:B------:R-:W-:Y:S01]  /*6860*/  FSEL R173, R173, -INF , !P6 ;  /* 0xff800000adad7808 */ /* 0x000fe20007000000 */
[C---:B--2---:R-:W-:Y:S01]  /*6870*/  HMMA.16816.F32 R24, R8.reuse, R4, R24 ;  /* 0x000000040818723c */ /* 0x044fe20000001818 */
[C---:B------:R-:W-:Y:S02]  /*6880*/  ISETP.GE.AND P6, PT, R172.reuse, R238, PT ;  /* 0x000000eeac00720c */ /* 0x040fe40003fc6270 */
[----:B------:R-:W-:Y:S02]  /*6890*/  ISETP.GE.AND P1, PT, R172, R236, PT ;  /* 0x000000ecac00720c */ /* 0x000fe40003f26270 */
[----:B------:R-:W-:Y:S02]  /*68a0*/  FSEL R2, R174, -INF , !P3 ;  /* 0xff800000ae027808 */ /* 0x000fe40005800000 */
[----:B------:R-:W-:Y:S01]  /*68b0*/  FSEL R180, R175, -INF , !P2 ;  /* 0xff800000afb47808 */ /* 0x000fe20005000000 */
[----:B------:R-:W-:Y:S01]  /*68c0*/  HMMA.16816.F32 R20, R8, R6, R20 ;  /* 0x000000060814723c */ /* 0x000fe20000001814 */
[----:B------:R-:W-:-:S02]  /*68d0*/  ISETP.GE.AND P3, PT, R176, R238, PT ;  /* 0x000000eeb000720c */ /* 0x000fc40003f66270 */
[----:B------:R-:W-:Y:S02]  /*68e0*/  ISETP.GE.AND P2, PT, R176, R236, PT ;  /* 0x000000ecb000720c */ /* 0x000fe40003f46270 */
[C---:B------:R-:W-:Y:S02]  /*68f0*/  ISETP.LT.OR P6, PT, R172.reuse, R239, P6 ;  /* 0x000000efac00720c */ /* 0x040fe400037c1670 */
[----:B------:R-:W-:Y:S02]  /*6900*/  ISETP.LT.OR P1, PT, R172, R237, P1 ;  /* 0x000000edac00720c */ /* 0x000fe40000f21670 */
[----:B------:R-:W-:Y:S02]  /*6910*/  IADD3 R172, R0, 0x18, RZ ;  /* 0x0000001800ac7810 */ /* 0x000fe40007ffe0ff */
[C---:B------:R-:W-:Y:S02]  /*6920*/  ISETP.LT.OR P3, PT, R176.reuse, R239, P3 ;  /* 0x000000efb000720c */ /* 0x040fe40001f61670 */
[----:B------:R-:W-:-:S02]  /*6930*/  ISETP.LT.OR P2, PT, R176, R237, P2 ;  /* 0x000000edb000720c */ /* 0x000fc40001741670 */
[C---:B------:R-:W-:Y:S02]  /*6940*/  IADD3 R174, R0.reuse, 0x19, RZ ;  /* 0x0000001900ae7810 */ /* 0x040fe40007ffe0ff */
[----:B------:R-:W-:Y:S02]  /*6950*/  IADD3 R5, R0, 0x20, RZ ;  /* 0x0000002000057810 */ /* 0x000fe40007ffe0ff */
[----:B------:R-:W-:Y:S02]  /*6960*/  ISETP.GE.AND P0, PT, R172, R238, PT ;  /* 0x000000eeac00720c */ /* 0x000fe40003f06270 */
[----:B------:R-:W-:Y:S02]  /*6970*/  FSEL R189, R32, -INF , !P3 ;  /* 0xff80000020bd7808 */ /* 0x000fe40005800000 */
[----:B------:R-:W-:Y:S02]  /*6980*/  FSEL R184, R34, -INF , !P2 ;  /* 0xff80000022b87808 */ /* 0x000fe40005000000 */
[----:B------:R-:W-:Y:S01]  /*6990*/  FSEL R194, R35, -INF , !P1 ;  /* 0xff80000023c27808 */ /* 0x000fe20004800000 */
[----:B-1----:R-:W-:Y:S01]  /*69a0*/  HMMA.16816.F32 R16, R8, R168, R16 ;  /* 0x000000a80810723c */ /* 0x002fe20000001810 */
[----:B------:R-:W-:-:S02]  /*69b0*/  ISETP.GE.AND P4, PT, R172, R236, PT ;  /* 0x000000ecac00720c */ /* 0x000fc40003f86270 */
[----:B------:R-:W-:Y:S02]  /*69c0*/  ISETP.GE.AND P3, PT, R174, R236, PT ;  /* 0x000000ecae00720c */ /* 0x000fe40003f66270 */
[C---:B------:R-:W-:Y:S02]  /*69d0*/  ISETP.GE.AND P2, PT, R5.reuse, R238, PT ;  /* 0x000000ee0500720c */ /* 0x040fe40003f46270 */
[----:B------:R-:W-:Y:S01]  /*69e0*/  ISETP.GE.AND P1, PT, R5, R236, PT ;  /* 0x000000ec0500720c */ /* 0x000fe20003f26270 */
[----:B------:R-:W-:Y:S01]  /*69f0*/  HMMA.16816.F32 R12, R8, R170, R12 ;  /* 0x000000aa080c723c */ /* 0x000fe2000000180c */
[----:B------:R-:W-:Y:S02]  /*6a00*/  ISETP.LT.OR P0, PT, R172, R239, P0 ;  /* 0x000000efac00720c */ /* 0x000fe40000701670 */
[----:B------:R-:W-:Y:S01]  /*6a10*/  IADD3 R4, R0, 0x21, RZ ;  /* 0x0000002100047810 */ /* 0x000fe20007ffe0ff */
[----:B------:R-:W-:Y:S01]  /*6a20*/  BAR.SYNC.DEFER_BLOCKING 0x0 ;  /* 0x0000000000007b1d */ /* 0x000fe20000010000 */
[----:B------:R-:W-:-:S02]  /*6a30*/  ISETP.LT.OR P4, PT, R172, R237, P4 ;  /* 0x000000edac00720c */ /* 0x000fc40002781670 */
[----:B------:R-:W-:Y:S02]  /*6a40*/  ISETP.LT.OR P3, PT, R174, R237, P3 ;  /* 0x000000edae00720c */ /* 0x000fe40001f61670 */
[C---:B------:R-:W-:Y:S02]  /*6a50*/  ISETP.LT.OR P2, PT, R5.reuse, R239, P2 ;  /* 0x000000ef0500720c */ /* 0x040fe40001741670 */
[----:B------:R-:W-:Y:S02]  /*6a60*/  ISETP.LT.OR P1, PT, R5, R237, P1 ;  /* 0x000000ed0500720c */ /* 0x000fe40000f21670 */
[----:B------:R-:W-:Y:S02]  /*6a70*/  FSEL R183, R33, -INF , !P6 ;  /* 0xff80000021b77808 */ /* 0x000fe40007000000 */
[----:B------:R-:W-:Y:S02]  /*6a80*/  FSEL R187, R28, -INF , !P0 ;  /* 0xff8000001cbb7808 */ /* 0x000fe40004000000 */
[----:B------:R-:W-:-:S02]  /*6a90*/  IADD3 R5, R0, 0x28, RZ ;  /* 0x0000002800057810 */ /* 0x000fc40007ffe0ff */
[-C--:B------:R-:W-:Y:S02]  /*6aa0*/  ISETP.GE.AND P5, PT, R174, R238.reuse, PT ;  /* 0x000000eeae00720c */ /* 0x080fe40003fa6270 */
[C---:B------:R-:W-:Y:S02]  /*6ab0*/  ISETP.GE.AND P6, PT, R4.reuse, R238, PT ;  /* 0x000000ee0400720c */ /* 0x040fe40003fc6270 */
[----:B------:R-:W-:Y:S02]  /*6ac0*/  ISETP.GE.AND P0, PT, R4, R236, PT ;  /* 0x000000ec0400720c */ /* 0x000fe40003f06270 */
[----:B------:R-:W-:Y:S02]  /*6ad0*/  FSEL R186, R30, -INF , !P4 ;  /* 0xff8000001eba7808 */ /* 0x000fe40006000000 */
[----:B------:R-:W-:Y:S02]  /*6ae0*/  FSEL R192, R31, -INF , !P3 ;  /* 0xff8000001fc07808 */ /* 0x000fe40005800000 */
[----:B------:R-:W-:-:S02]  /*6af0*/  ISETP.GE.AND P3, PT, R5, R238, PT ;  /* 0x000000ee0500720c */ /* 0x000fc40003f66270 */
[C---:B------:R-:W-:Y:S02]  /*6b00*/  ISETP.GE.AND P4, PT, R5.reuse, R236, PT ;  /* 0x000000ec0500720c */ /* 0x040fe40003f86270 */
[-C--:B------:R-:W-:Y:S02]  /*6b10*/  ISETP.LT.OR P5, PT, R174, R239.reuse, P5 ;  /* 0x000000efae00720c */ /* 0x080fe40002fa1670 */
[C---:B------:R-:W-:Y:S02]  /*6b20*/  ISETP.LT.OR P6, PT, R4.reuse, R239, P6 ;  /* 0x000000ef0400720c */ /* 0x040fe400037c1670 */
[----:B------:R-:W-:Y:S02]  /*6b30*/  ISETP.LT.OR P0, PT, R4, R237, P0 ;  /* 0x000000ed0400720c */ /* 0x000fe40000701670 */
[----:B------:R-:W-:Y:S02]  /*6b40*/  IADD3 R4, R0, 0x29, RZ ;  /* 0x0000002900047810 */ /* 0x000fe40007ffe0ff */
[----:B------:R-:W-:-:S02]  /*6b50*/  ISETP.LT.OR P3, PT, R5, R239, P3 ;  /* 0x000000ef0500720c */ /* 0x000fc40001f61670 */
[----:B------:R-:W-:Y:S02]  /*6b60*/  ISETP.LT.OR P4, PT, R5, R237, P4 ;  /* 0x000000ed0500720c */ /* 0x000fe40002781670 */
[----:B------:R-:W-:Y:S02]  /*6b70*/  FSEL R185, R29, -INF , !P5 ;  /* 0xff8000001db97808 */ /* 0x000fe40006800000 */
[----:B------:R-:W-:Y:S02]  /*6b80*/  FSEL R31, R24, -INF , !P2 ;  /* 0xff800000181f7808 */ /* 0x000fe40005000000 */
[----:B------:R-:W-:Y:S02]  /*6b90*/  IADD3 R5, R0, 0x30, RZ ;  /* 0x0000003000057810 */ /* 0x000fe40007ffe0ff */
[C---:B------:R-:W-:Y:S02]  /*6ba0*/  ISETP.GE.AND P5, PT, R4.reuse, R238, PT ;  /* 0x000000ee0400720c */ /* 0x040fe40003fa6270 */
[----:B------:R-:W-:-:S02]  /*6bb0*/  ISETP.GE.AND P2, PT, R4, R236, PT ;  /* 0x000000ec0400720c */ /* 0x000fc40003f46270 */
[----:B------:R-:W-:Y:S02]  /*6bc0*/  FSEL R28, R27, -INF , !P0 ;  /* 0xff8000001b1c7808 */ /* 0x000fe40004000000 */
[C---:B------:R-:W-:Y:S02]  /*6bd0*/  ISETP.GE.AND P0, PT, R5.reuse, R236, PT ;  /* 0x000000ec0500720c */ /* 0x040fe40003f06270 */
[C---:B------:R-:W-:Y:S02]  /*6be0*/  ISETP.LT.OR P5, PT, R4.reuse, R239, P5 ;  /* 0x000000ef0400720c */ /* 0x040fe40002fa1670 */
[-C--:B------:R-:W-:Y:S02]  /*6bf0*/  ISETP.LT.OR P2, PT, R4, R237.reuse, P2 ;  /* 0x000000ed0400720c */ /* 0x080fe40001741670 */
[----:B------:R-:W-:Y:S02]  /*6c00*/  IADD3 R4, R0, 0x31, RZ ;  /* 0x0000003100047810 */ /* 0x000fe40007ffe0ff */
[----:B------:R-:W-:-:S02]  /*6c10*/  ISETP.LT.OR P0, PT, R5, R237, P0 ;  /* 0x000000ed0500720c */ /* 0x000fc40000701670 */
[----:B------:R-:W-:Y:S02]  /*6c20*/  FSEL R191, R25, -INF , !P6 ;  /* 0xff80000019bf7808 */ /* 0x000fe40007000000 */
[----:B------:R-:W-:Y:S02]  /*6c30*/  FSEL R29, R20, -INF , !P3 ;  /* 0xff800000141d7808 */ /* 0x000fe40005800000 */
[----:B------:R-:W-:Y:S02]  /*6c40*/  FSEL R190, R26, -INF , !P1 ;  /* 0xff8000001abe7808 */ /* 0x000fe40004800000 */
[C---:B------:R-:W-:Y:S02]  /*6c50*/  ISETP.GE.AND P6, PT, R4.reuse, R238, PT ;  /* 0x000000ee0400720c */ /* 0x040fe40003fc6270 */
[----:B------:R-:W-:Y:S02]  /*6c60*/  ISETP.GE.AND P3, PT, R4, R236, PT ;  /* 0x000000ec0400720c */ /* 0x000fe40003f66270 */
[----:B------:R-:W-:-:S02]  /*6c70*/  ISETP.GE.AND P1, PT, R5, R238, PT ;  /* 0x000000ee0500720c */ /* 0x000fc40003f26270 */
[----:B------:R-:W-:Y:S02]  /*6c80*/  FSEL R176, R18, -INF , !P0 ;  /* 0xff80000012b07808 */ /* 0x000fe40004000000 */
[----:B------:R-:W-:Y:S02]  /*6c90*/  PLOP3.LUT P0, PT, PT, PT, UP0, 0x80, 0x0 ;  /* 0x000000000000781c */ /* 0x000fe40003f0f008 */
[C---:B------:R-:W-:Y:S02]  /*6ca0*/  ISETP.LT.OR P6, PT, R4.reuse, R239, P6 ;  /* 0x000000ef0400720c */ /* 0x040fe400037c1670 */
[----:B------:R-:W-:Y:S02]  /*6cb0*/  ISETP.LT.OR P3, PT, R4, R237, P3 ;  /* 0x000000ed0400720c */ /* 0x000fe40001f61670 */
[----:B------:R-:W-:Y:S02]  /*6cc0*/  ISETP.LT.OR P1, PT, R5, R239, P1 ;  /* 0x000000ef0500720c */ /* 0x000fe40000f21670 */
[----:B------:R-:W-:-:S02]  /*6cd0*/  IADD3 R4, R0, 0x38, RZ ;  /* 0x0000003800047810 */ /* 0x000fc40007ffe0ff */
[----:B------:R-:W-:Y:S02]  /*6ce0*/  IADD3 R0, R0, 0x39, RZ ;  /* 0x0000003900007810 */ /* 0x000fe40007ffe0ff */
[----:B------:R-:W-:Y:S02]  /*6cf0*/  FSEL R30, R22, -INF , !P4 ;  /* 0xff800000161e7808 */ /* 0x000fe40006000000 */
[----:B------:R-:W-:Y:S02]  /*6d00*/  FSEL R193, R21, -INF , !P5 ;  /* 0xff80000015c17808 */ /* 0x000fe40006800000 */
[----:B------:R-:W-:Y:S02]  /*6d10*/  FSEL R188, R23, -INF , !P2 ;  /* 0xff80000017bc7808 */ /* 0x000fe40005000000 */
[----:B------:R-:W-:Y:S02]  /*6d20*/  FSEL R181, R16, -INF , !P1 ;  /* 0xff80000010b57808 */ /* 0x000fe40004800000 */
[----:B------:R-:W-:-:S02]  /*6d30*/  ISETP.GE.AND P5, PT, R4, R238, PT ;  /* 0x000000ee0400720c */ /* 0x000fc40003fa6270 */
[----:B------:R-:W-:Y:S02]  /*6d40*/  ISETP.GE.AND P2, PT, R4, R236, PT ;  /* 0x000000ec0400720c */ /* 0x000fe40003f46270 */
[C---:B------:R-:W-:Y:S02]  /*6d50*/  ISETP.GE.AND P4, PT, R0.reuse, R238, PT ;  /* 0x000000ee0000720c */ /* 0x040fe40003f86270 */
[----:B------:R-:W-:Y:S02]  /*6d60*/  ISETP.GE.AND P1, PT, R0, R236, PT ;  /* 0x000000ec0000720c */ /* 0x000fe40003f26270 */
[C---:B------:R-:W-:Y:S02]  /*6d70*/  ISETP.LT.OR P5, PT, R4.reuse, R239, P5 ;  /* 0x000000ef0400720c */ /* 0x040fe40002fa1670 */
[----:B------:R-:W-:Y:S02]  /*6d80*/  ISETP.LT.OR P2, PT, R4, R237, P2 ;  /* 0x000000ed0400720c */ /* 0x000fe40001741670 */
[----:B------:R-:W-:-:S02]  /*6d90*/  ISETP.LT.OR P4, PT, R0, R239, P4 ;  /* 0x000000ef0000720c */ /* 0x000fc40002781670 */
[----:B------:R-:W-:Y:S02]  /*6da0*/  ISETP.LT.OR P1, PT, R0, R237, P1 ;  /* 0x000000ed0000720c */ /* 0x000fe40000f21670 */
[----:B------:R-:W-:Y:S02]  /*6db0*/  FSEL R179, R17, -INF , !P6 ;  /* 0xff80000011b37808 */ /* 0x000fe40007000000 */
[----:B------:R-:W-:Y:S02]  /*6dc0*/  FSEL R174, R19, -INF , !P3 ;  /* 0xff80000013ae7808 */ /* 0x000fe40005800000 */
[----:B------:R-:W-:Y:S02]  /*6dd0*/  FSEL R177, R12, -INF , !P5 ;  /* 0xff8000000cb17808 */ /* 0x000fe40006800000 */
[----:B------:R-:W-:Y:S02]  /*6de0*/  FSEL R172, R14, -INF , !P2 ;  /* 0xff8000000eac7808 */ /* 0x000fe40005000000 */
[----:B------:R-:W-:-:S02]  /*6df0*/  FSEL R175, R13, -INF , !P4 ;  /* 0xff8000000daf7808 */ /* 0x000fc40006000000 */
[----:B------:R-:W-:Y:S01]  /*6e00*/  FSEL R170, R15, -INF , !P1 ;  /* 0xff8000000faa7808 */ /* 0x000fe20004800000 */
[----:B------:R-:W-:Y:S05]  /*6e10*/  @!P0 BRA `(.L_x_148) ;  /* 0x000002a000008947 */ /* 0x000fea0003800000 */
[----:B------:R-:W-:Y:S02]  /*6e20*/  UIADD3 UR14, UR8, -0x3, URZ ;  /* 0xfffffffd080e7890 */ /* 0x000fe4000fffe03f */
[----:B------:R-:W-:Y:S02]  /*6e30*/  ULDC.64 UR12, c[0x0][0x198] ;  /* 0x00006600000c7ab9 */ /* 0x000fe40000000a00 */
[----:B------:R-:W-:Y:S02]  /*6e40*/  USHF.R.S32.HI UR8, URZ, 0x1f, UR14 ;  /* 0x0000001f3f087899 */ /* 0x000fe4000801140e */
[----:B------:R-:W-:Y:S02]  /*6e50*/  UIMAD.WIDE.U32 UR20, UR14, UR12, URZ ;  /* 0x0000000c0e1472a5 */ /* 0x000fe4000f8e003f */
[----:B------:R-:W-:Y:S02]  /*6e60*/  UIMAD UR8, UR8, UR12, URZ ;  /* 0x0000000c080872a4 */ /* 0x000fe4000f8e023f */
[----:B------:R-:W-:-:S02]  /*6e70*/  USHF.L.U64.HI UR12, UR6, 0x5, UR7 ;  /* 0x00000005060c7899 */ /* 0x000fc40008010207 */
[----:B------:R-:W-:Y:S01]  /*6e80*/  UIMAD UR8, UR14, UR13, UR8 ;  /* 0x0000000d0e0872a4 */ /* 0x000fe2000f8e0208 */
[----:B------:R-:W-:Y:S02]  /*6e90*/  IMAD.U32 R6, RZ, RZ, UR20 ;  /* 0x00000014ff067e24 */ /* 0x000fe4000f8e00ff */
[----:B------:R-:W-:Y:S01]  /*6ea0*/  IMAD.U32 R7, RZ, RZ, UR21 ;  /* 0x00000015ff077e24 */ /* 0x000fe2000f8e00ff */
[----:B------:R-:W-:Y:S02]  /*6eb0*/  UIADD3 UR8, UR21, UR8, URZ ;  /* 0x0000000815087290 */ /* 0x000fe4000fffe03f */
[----:B------:R-:W-:-:S04]  /*6ec0*/  LEA R0, P0, R6, R234, 0x6 ;  /* 0x000000ea06007211 */ /* 0x000fc800078030ff */
[----:B------:R-:W-:Y:S01]  /*6ed0*/  IMAD.U32 R5, RZ, RZ, UR8 ;  /* 0x00000008ff057e24 */ /* 0x000fe2000f8e00ff */
[----:B------:R-:W-:Y:S01]  /*6ee0*/  USHF.L.U32 UR8, UR6, 0x5, URZ ;  /* 0x0000000506087899 */ /* 0x000fe2000800063f */
[----:B------:R-:W-:-:S03]  /*6ef0*/  LEA R4, P1, R0, c[0x0][0x168], 0x1 ;  /* 0x00005a0000047a11 */ /* 0x000fc600078208ff */
        /* <DEDUP_REMOVED lines=28> */
.L_x_148:
[----:B------:R-:W-:Y:S01]  /*70c0*/  FMNMX.FTZ R0, R164, R165, !PT ;  /* 0x000000a5a4007209 */ /* 0x000fe20007810000 */
[----:B------:R-:W-:Y:S01]  /*70d0*/  LDSM.16.MT88.4 R16, [R224+0x10000] ;  /* 0x01000000e010783b */ /* 0x000fe20000004200 */
[----:B-1----:R-:W-:-:S02]  /*70e0*/  FMNMX.FTZ R5, R3, R2, !PT ;  /* 0x0000000203057209 */ /* 0x002fc40007810000 */
        /* <DEDUP_REMOVED lines=33> */
[----:B------:R-:W-:-:S03]  /*7300*/  FMNMX.FTZ R6, R170, R5, !PT ;  /* 0x00000005aa067209 */ /* 0x000fc60007810000 */
        /* <DEDUP_REMOVED lines=10> */
[--C-:B------:R-:W-:Y:S01]  /*73b0*/  FFMA.FTZ R168, R165, c[0x0][0x23c], -R178.reuse ;  /* 0x00008f00a5a87a23 */ /* 0x100fe200000108b2 */
[----:B--2---:R-:W-:Y:S01]  /*73c0*/  FMNMX.FTZ R165, R5, R0, !PT ;  /* 0x0000000005a57209 */ /* 0x004fe20007810000 */
[--C-:B------:R-:W-:Y:S01]  /*73d0*/  FFMA.FTZ R35, R173, c[0x0][0x23c], -R178.reuse ;  /* 0x00008f00ad237a23 */ /* 0x100fe200000108b2 */
[----:B------:R-:W-:Y:S01]  /*73e0*/  FSEL R5, R169, RZ, P1 ;  /* 0x000000ffa9057208 */ /* 0x000fe20000800000 */
[--C-:B------:R-:W-:Y:S01]  /*73f0*/  FFMA.FTZ R34, R195, c[0x0][0x23c], -R178.reuse ;  /* 0x00008f00c3227a23 */ /* 0x100fe200000108b2 */
[C---:B------:R-:W-:Y:S01]  /*7400*/  FSETP.NEU.FTZ.AND P0, PT, R165.reuse, -INF , PT ;  /* 0xff800000a500780b */ /* 0x040fe20003f1d000 */
[C---:B------:R-:W-:Y:S01]  /*7410*/  FMUL.FTZ R173, R165.reuse, c[0x0][0x23c] ;  /* 0x00008f00a5ad7a20 */ /* 0x040fe20000410000 */
[----:B------:R-:W-:Y:S01]  /*7420*/  MUFU.EX2 R168, R168 ;  /* 0x000000a800a87308 */ /* 0x000fe20000000800 */
[----:B------:R-:W-:Y:S01]  /*7430*/  FADD.FTZ R4, R164, -R5 ;  /* 0x80000005a4047221 */ /* 0x000fe20000010000 */
[----:B------:R-:W-:Y:S01]  /*7440*/  FSEL R6, R165, RZ, P0 ;  /* 0x000000ffa5067208 */ /* 0x000fe20000000000 */
[----:B------:R-:W-:Y:S01]  /*7450*/  FFMA.FTZ R33, R197, c[0x0][0x23c], -R178 ;  /* 0x00008f00c5217a23 */ /* 0x000fe200000108b2 */
[----:B------:R-:W-:Y:S01]  /*7460*/  FSEL R173, R173, RZ, P0 ;  /* 0x000000ffadad7208 */ /* 0x000fe20000000000 */
[----:B------:R-:W-:-:S02]  /*7470*/  FMUL.FTZ R164, R4, c[0x0][0x23c] ;  /* 0x00008f0004a47a20 */ /* 0x000fc40000410000 */
[----:B------:R-:W-:Y:S01]  /*7480*/  FADD.FTZ R6, R3, -R6 ;  /* 0x8000000603067221 */ /* 0x000fe20000010000 */
[----:B------:R-:W1:Y:S01]  /*7490*/  MUFU.EX2 R35, R35 ;  /* 0x0000002300237308 */ /* 0x000e620000000800 */
[--C-:B------:R-:W-:Y:S02]  /*74a0*/  FFMA.FTZ R32, R2, c[0x0][0x23c], -R173.reuse ;  /* 0x00008f0002207a23 */ /* 0x100fe400000108ad */
[--C-:B------:R-:W-:Y:S02]  /*74b0*/  FFMA.FTZ R2, R180, c[0x0][0x23c], -R173.reuse ;  /* 0x00008f00b4027a23 */ /* 0x100fe400000108ad */
[--C-:B------:R-:W-:Y:S02]  /*74c0*/  FFMA.FTZ R0, R196, c[0x0][0x23c], -R173.reuse ;  /* 0x00008f00c4007a23 */ /* 0x100fe400000108ad */
[----:B------:R-:W-:Y:S01]  /*74d0*/  FFMA.FTZ R171, R182, c[0x0][0x23c], -R173 ;  /* 0x00008f00b6ab7a23 */ /* 0x000fe200000108ad */
[----:B------:R-:W-:Y:S01]  /*74e0*/  MUFU.EX2 R34, R34 ;  /* 0x0000002200227308 */ /* 0x000fe20000000800 */
[----:B------:R-:W-:-:S02]  /*74f0*/  FMUL.FTZ R3, R6, c[0x0][0x23c] ;  /* 0x00008f0006037a20 */ /* 0x000fc40000410000 */
[--C-:B------:R-:W-:Y:S02]  /*7500*/  FFMA.FTZ R180, R189, c[0x0][0x23c], -R178.reuse ;  /* 0x00008f00bdb47a23 */ /* 0x100fe400000108b2 */
[--C-:B------:R-:W-:Y:S02]  /*7510*/  FFMA.FTZ R182, R187, c[0x0][0x23c], -R178.reuse ;  /* 0x00008f00bbb67a23 */ /* 0x100fe400000108b2 */
[--C-:B------:R-:W-:Y:S01]  /*7520*/  FFMA.FTZ R183, R183, c[0x0][0x23c], -R178.reuse ;  /* 0x00008f00b7b77a23 */ /* 0x100fe200000108b2 */
[----:B------:R-:W2:Y:S01]  /*7530*/  MUFU.EX2 R33, R33 ;  /* 0x0000002100217308 */ /* 0x000ea20000000800 */
[----:B-1----:R-:W-:Y:S01]  /*7540*/  F2FP.PACK_AB R4, R35, R168 ;  /* 0x000000a82304723e */ /* 0x002fe200000000ff */
[----:B------:R-:W-:Y:S02]  /*7550*/  FFMA.FTZ R185, R185, c[0x0][0x23c], -R178 ;  /* 0x00008f00b9b97a23 */ /* 0x000fe400000108b2 */
[--C-:B------:R-:W-:Y:S02]  /*7560*/  FFMA.FTZ R184, R184, c[0x0][0x23c], -R173.reuse ;  /* 0x00008f00b8b87a23 */ /* 0x100fe400000108ad */
[----:B------:R-:W-:-:S02]  /*7570*/  FFMA.FTZ R187, R194, c[0x0][0x23c], -R173 ;  /* 0x00008f00c2bb7a23 */ /* 0x000fc400000108ad */
[----:B------:R-:W-:Y:S01]  /*7580*/  MUFU.EX2 R32, R32 ;  /* 0x0000002000207308 */ /* 0x000fe20000000800 */
[--C-:B------:R-:W-:Y:S02]  /*7590*/  FFMA.FTZ R186, R186, c[0x0][0x23c], -R173.reuse ;  /* 0x00008f00baba7a23 */ /* 0x100fe400000108ad */
[----:B------:R-:W-:Y:S02]  /*75a0*/  FFMA.FTZ R189, R192, c[0x0][0x23c], -R173 ;  /* 0x00008f00c0bd7a23 */ /* 0x000fe400000108ad */
[--C-:B------:R-:W-:Y:S02]  /*75b0*/  FFMA.FTZ R192, R31, c[0x0][0x23c], -R178.reuse ;  /* 0x00008f001fc07a23 */ /* 0x100fe400000108b2 */
[--C-:B------:R-:W-:Y:S01]  /*75c0*/  FFMA.FTZ R191, R191, c[0x0][0x23c], -R178.reuse ;  /* 0x00008f00bfbf7a23 */ /* 0x100fe200000108b2 */
[----:B------:R-:W1:Y:S01]  /*75d0*/  MUFU.EX2 R2, R2 ;  /* 0x0000000200027308 */ /* 0x000e620000000800 */
[----:B--2---:R-:W-:Y:S01]  /*75e0*/  F2FP.PACK_AB R6, R33, R34 ;  /* 0x000000222106723e */ /* 0x004fe200000000ff */
[----:B------:R-:W-:-:S02]  /*75f0*/  FFMA.FTZ R194, R29, c[0x0][0x23c], -R178 ;  /* 0x00008f001dc27a23 */ /* 0x000fc400000108b2 */
[--C-:B------:R-:W-:Y:S02]  /*7600*/  FFMA.FTZ R193, R193, c[0x0][0x23c], -R178.reuse ;  /* 0x00008f00c1c17a23 */ /* 0x100fe400000108b2 */
[--C-:B------:R-:W-:Y:S02]  /*7610*/  FFMA.FTZ R190, R190, c[0x0][0x23c], -R173.reuse ;  /* 0x00008f00bebe7a23 */ /* 0x100fe400000108ad */
[----:B------:R-:W-:Y:S01]  /*7620*/  MUFU.EX2 R0, R0 ;  /* 0x0000000000007308 */ /* 0x000fe20000000800 */
[--C-:B------:R-:W-:Y:S02]  /*7630*/  FFMA.FTZ R195, R28, c[0x0][0x23c], -R173.reuse ;  /* 0x00008f001cc37a23 */ /* 0x100fe400000108ad */
[--C-:B------:R-:W-:Y:S02]  /*7640*/  FFMA.FTZ R196, R30, c[0x0][0x23c], -R173.reuse ;  /* 0x00008f001ec47a23 */ /* 0x100fe400000108ad */
[----:B------:R-:W-:Y:S01]  /*7650*/  FFMA.FTZ R197, R188, c[0x0][0x23c], -R173 ;  /* 0x00008f00bcc57a23 */ /* 0x000fe200000108ad */
[----:B------:R-:W-:Y:S01]  /*7660*/  LDSM.16.MT88.4 R28, [R220+0x11000] ;  /* 0x01100000dc1c783b */ /* 0x000fe20000004200 */
[--C-:B------:R-:W-:Y:S01]  /*7670*/  FFMA.FTZ R181, R181, c[0x0][0x23c], -R178.reuse ;  /* 0x00008f00b5b57a23 */ /* 0x100fe200000108b2 */
[----:B------:R-:W2:Y:S01]  /*7680*/  MUFU.EX2 R171, R171 ;  /* 0x000000ab00ab7308 */ /* 0x000ea20000000800 */
[----:B-1----:R-:W-:Y:S01]  /*7690*/  F2FP.PACK_AB R5, R2, R32 ;  /* 0x000000200205723e */ /* 0x002fe200000000ff */
[----:B------:R-:W-:-:S02]  /*76a0*/  FFMA.FTZ R188, R179, c[0x0][0x23c], -R178 ;  /* 0x00008f00b3bc7a23 */ /* 0x000fc400000108b2 */
[--C-:B------:R-:W-:Y:S02]  /*76b0*/  FFMA.FTZ R177, R177, c[0x0][0x23c], -R178.reuse ;  /* 0x00008f00b1b17a23 */ /* 0x100fe400000108b2 */
[----:B------:R-:W-:Y:S02]  /*76c0*/  FFMA.FTZ R178, R175, c[0x0][0x23c], -R178 ;  /* 0x00008f00afb27a23 */ /* 0x000fe400000108b2 */
[----:B------:R-:W1:Y:S01]  /*76d0*/  MUFU.EX2 R164, R164 ;  /* 0x000000a400a47308 */ /* 0x000e620000000800 */
[--C-:B------:R-:W-:Y:S02]  /*76e0*/  FFMA.FTZ R175, R176, c[0x0][0x23c], -R173.reuse ;  /* 0x00008f00b0af7a23 */ /* 0x100fe400000108ad */
[--C-:B------:R-:W-:Y:S02]  /*76f0*/  FFMA.FTZ R174, R174, c[0x0][0x23c], -R173.reuse ;  /* 0x00008f00aeae7a23 */ /* 0x100fe400000108ad */
[--C-:B------:R-:W-:Y:S02]  /*7700*/  FFMA.FTZ R172, R172, c[0x0][0x23c], -R173.reuse ;  /* 0x00008f00acac7a23 */ /* 0x100fe400000108ad */
[----:B------:R-:W-:Y:S01]  /*7710*/  FFMA.FTZ R173, R170, c[0x0][0x23c], -R173 ;  /* 0x00008f00aaad7a23 */ /* 0x000fe200000108ad */
[----:B------:R-:W3:Y:S01]  /*7720*/  MUFU.EX2 R3, R3 ;  /* 0x0000000300037308 */ /* 0x000ee20000000800 */
[----:B--2---:R-:W-:Y:S01]  /*7730*/  F2FP.PACK_AB R7, R171, R0 ;  /* 0x00000000ab07723e */ /* 0x004fe200000000ff */
[----:B-1----:R-:W-:-:S06]  /*7740*/  FMUL.FTZ R160, R160, R164 ;  /* 0x000000a4a0a07220 */ /* 0x002fcc0000410000 */
[----:B------:R-:W-:Y:S01]  /*7750*/  MUFU.EX2 R180, R180 ;  /* 0x000000b400b47308 */ /* 0x000fe20000000800 */
[-C--:B------:R-:W-:Y:S02]  /*7760*/  FMUL.FTZ R161, R161, R164.reuse ;  /* 0x000000a4a1a17220 */ /* 0x080fe40000410000 */
[-C--:B------:R-:W-:Y:S02]  /*7770*/  FMUL.FTZ R156, R156, R164.reuse ;  /* 0x000000a49c9c7220 */ /* 0x080fe40000410000 */
[----:B------:R-:W-:Y:S02]  /*7780*/  FMUL.FTZ R157, R157, R164 ;  /* 0x000000a49d9d7220 */ /* 0x000fe40000410000 */
[-C--:B---3--:R-:W-:Y:S01]  /*7790*/  FMUL.FTZ R162, R162, R3.reuse ;  /* 0x00000003a2a27220 */ /* 0x088fe20000410000 */
[----:B------:R-:W1:Y:S01]  /*77a0*/  MUFU.EX2 R183, R183 ;  /* 0x000000b700b77308 */ /* 0x000e620000000800 */
[-C--:B------:R-:W-:Y:S02]  /*77b0*/  FMUL.FTZ R163, R163, R3.reuse ;  /* 0x00000003a3a37220 */ /* 0x080fe40000410000 */
[----:B------:R-:W-:-:S02]  /*77c0*/  FMUL.FTZ R158, R158, R3 ;  /* 0x000000039e9e7220 */ /* 0x000fc40000410000 */
[-C--:B------:R-:W-:Y:S02]  /*77d0*/  FMUL.FTZ R159, R159, R3.reuse ;  /* 0x000000039f9f7220 */ /* 0x080fe40000410000 */
[-C--:B------:R-:W-:Y:S01]  /*77e0*/  FMUL.FTZ R152, R152, R164.reuse ;  /* 0x000000a498987220 */ /* 0x080fe20000410000 */
[C---:B------:R-:W-:Y:S01]  /*77f0*/  HMMA.16816.F32 R160, R4.reuse, R16, R160 ;  /* 0x0000001004a0723c */ /* 0x040fe200000018a0 */
[-C--:B------:R-:W-:Y:S01]  /*7800*/  FMUL.FTZ R153, R153, R164.reuse ;  /* 0x000000a499997220 */ /* 0x080fe20000410000 */
[----:B------:R-:W-:Y:S01]  /*7810*/  MUFU.EX2 R182, R182 ;  /* 0x000000b600b67308 */ /* 0x000fe20000000800 */
[-C--:B------:R-:W-:Y:S02]  /*7820*/  FMUL.FTZ R154, R154, R3.reuse ;  /* 0x000000039a9a7220 */ /* 0x080fe40000410000 */
[-C--:B------:R-:W-:Y:S02]  /*7830*/  FMUL.FTZ R155, R155, R3.reuse ;  /* 0x000000039b9b7220 */ /* 0x080fe40000410000 */
[-C--:B------:R-:W-:Y:S01]  /*7840*/  FMUL.FTZ R148, R148, R164.reuse ;  /* 0x000000a494947220 */ /* 0x080fe20000410000 */
[----:B------:R-:W-:Y:S01]  /*7850*/  HMMA.16816.F32 R156, R4, R18, R156 ;  /* 0x00000012049c723c */ /* 0x000fe2000000189c */
[----:B------:R-:W2:Y:S01]  /*7860*/  LDSM.16.MT88.4 R16, [R220+0x10000] ;  /* 0x01000000dc10783b */ /* 0x000ea20000004200 */
[----:B------:R-:W-:Y:S01]  /*7870*/  FMUL.FTZ R149, R149, R164 ;  /* 0x000000a495957220 */ /* 0x000fe20000410000 */
[----:B------:R-:W-:Y:S01]  /*7880*/  MUFU.EX2 R185, R185 ;  /* 0x000000b900b97308 */ /* 0x000fe20000000800 */
[----:B------:R-:W-:-:S02]  /*7890*/  FMUL.FTZ R150, R150, R3 ;  /* 0x0000000396967220 */ /* 0x000fc40000410000 */
[-C--:B------:R-:W-:Y:S02]  /*78a0*/  FMUL.FTZ R151, R151, R3.reuse ;  /* 0x0000000397977220 */ /* 0x080fe40000410000 */
[C---:B------:R-:W-:Y:S01]  /*78b0*/  HMMA.16816.F32 R152, R4.reuse, R12, R152 ;  /* 0x0000000c0498723c */ /* 0x040fe20000001898 */
[-C--:B------:R-:W-:Y:S02]  /*78c0*/  FMUL.FTZ R144, R144, R164.reuse ;  /* 0x000000a490907220 */ /* 0x080fe40000410000 */
[-C--:B------:R-:W-:Y:S01]  /*78d0*/  FMUL.FTZ R145, R145, R164.reuse ;  /* 0x000000a491917220 */ /* 0x080fe20000410000 */
[----:B------:R-:W-:Y:S01]  /*78e0*/  MUFU.EX2 R184, R184 ;  /* 0x000000b800b87308 */ /* 0x000fe20000000800 */
[-C--:B------:R-:W-:Y:S02]  /*78f0*/  FMUL.FTZ R146, R146, R3.reuse ;  /* 0x0000000392927220 */ /* 0x080fe40000410000 */
[----:B------:R-:W-:Y:S01]  /*7900*/  FMUL.FTZ R147, R147, R3 ;  /* 0x0000000393937220 */ /* 0x000fe20000410000 */
[----:B------:R-:W-:Y:S01]  /*7910*/  HMMA.16816.F32 R148, R4, R14, R148 ;  /* 0x0000000e0494723c */ /* 0x000fe20000001894 */
[----:B------:R-:W3:Y:S01]  /*7920*/  LDSM.16.MT88.4 R12, [R224+0x12000] ;  /* 0x01200000e00c783b */ /* 0x000ee20000004200 */
[----:B------:R-:W-:-:S02]  /*7930*/  FMUL.FTZ R140, R140, R164 ;  /* 0x000000a48c8c7220 */ /* 0x000fc40000410000 */
[-C--:B------:R-:W-:Y:S01]  /*7940*/  FMUL.FTZ R141, R141, R164.reuse ;  /* 0x000000a48d8d7220 */ /* 0x080fe20000410000 */
[----:B------:R-:W4:Y:S01]  /*7950*/  MUFU.EX2 R187, R187 ;  /* 0x000000bb00bb7308 */ /* 0x000f220000000800 */
[-C--:B------:R-:W-:Y:S02]  /*7960*/  FMUL.FTZ R142, R142, R3.reuse ;  /* 0x000000038e8e7220 */ /* 0x080fe40000410000 */
[-C--:B------:R-:W-:Y:S01]  /*7970*/  FMUL.FTZ R143, R143, R3.reuse ;  /* 0x000000038f8f7220 */ /* 0x080fe20000410000 */
[----:B------:R-:W-:Y:S01]  /*7980*/  HMMA.16816.F32 R144, R4, R8, R144 ;  /* 0x000000080490723c */ /* 0x000fe20000001890 */
[-C--:B------:R-:W-:Y:S02]  /*7990*/  FMUL.FTZ R136, R136, R164.reuse ;  /* 0x000000a488887220 */ /* 0x080fe40000410000 */
[----:B------:R-:W-:Y:S01]  /*79a0*/  FMUL.FTZ R137, R137, R164 ;  /* 0x000000a489897220 */ /* 0x000fe20000410000 */
[----:B------:R-:W-:Y:S01]  /*79b0*/  MUFU.EX2 R186, R186 ;  /* 0x000000ba00ba7308 */ /* 0x000fe20000000800 */
[----:B------:R-:W-:-:S02]  /*79c0*/  FMUL.FTZ R138, R138, R3 ;  /* 0x000000038a8a7220 */ /* 0x000fc40000410000 */
[-C--:B------:R-:W-:Y:S01]  /*79d0*/  FMUL.FTZ R139, R139, R3.reuse ;  /* 0x000000038b8b7220 */ /* 0x080fe20000410000 */
[C---:B------:R-:W-:Y:S01]  /*79e0*/  HMMA.16816.F32 R140, R4.reuse, R10, R140 ;  /* 0x0000000a048c723c */ /* 0x040fe2000000188c */
[----:B------:R-:W5:Y:S01]  /*79f0*/  LDSM.16.MT88.4 R8, [R222+0x12000] ;  /* 0x01200000de08783b */ /* 0x000f620000004200 */
[-C--:B------:R-:W-:Y:S02]  /*7a00*/  FMUL.FTZ R132, R132, R164.reuse ;  /* 0x000000a484847220 */ /* 0x080fe40000410000 */
[-C--:B------:R-:W-:Y:S01]  /*7a10*/  FMUL.FTZ R133, R133, R164.reuse ;  /* 0x000000a485857220 */ /* 0x080fe20000410000 */
[----:B------:R-:W1:Y:S01]  /*7a20*/  MUFU.EX2 R189, R189 ;  /* 0x000000bd00bd7308 */ /* 0x000e620000000800 */
[-C--:B------:R-:W-:Y:S02]  /*7a30*/  FMUL.FTZ R134, R134, R3.reuse ;  /* 0x0000000386867220 */ /* 0x080fe40000410000 */
[----:B------:R-:W-:Y:S01]  /*7a40*/  FMUL.FTZ R135, R135, R3 ;  /* 0x0000000387877220 */ /* 0x000fe20000410000 */
[----:B--2---:R-:W-:Y:S01]  /*7a50*/  HMMA.16816.F32 R136, R4, R16, R136 ;  /* 0x000000100488723c */ /* 0x004fe20000001888 */
[----:B------:R-:W-:-:S02]  /*7a60*/  FMUL.FTZ R36, R36, R164 ;  /* 0x000000a424247220 */ /* 0x000fc40000410000 */
[-C--:B------:R-:W-:Y:S01]  /*7a70*/  FMUL.FTZ R37, R37, R164.reuse ;  /* 0x000000a425257220 */ /* 0x080fe20000410000 */
[----:B------:R-:W-:Y:S01]  /*7a80*/  MUFU.EX2 R192, R192 ;  /* 0x000000c000c07308 */ /* 0x000fe20000000800 */
[-C--:B------:R-:W-:Y:S02]  /*7a90*/  FMUL.FTZ R38, R38, R3.reuse ;  /* 0x0000000326267220 */ /* 0x080fe40000410000 */
[-C--:B------:R-:W-:Y:S01]  /*7aa0*/  FMUL.FTZ R39, R39, R3.reuse ;  /* 0x0000000327277220 */ /* 0x080fe20000410000 */
[----:B------:R-:W-:Y:S01]  /*7ab0*/  HMMA.16816.F32 R132, R4, R18, R132 ;  /* 0x000000120484723c */ /* 0x000fe20000001884 */
[-C--:B------:R-:W-:Y:S01]  /*7ac0*/  FMUL.FTZ R40, R40, R164.reuse ;  /* 0x000000a428287220 */ /* 0x080fe20000410000 */
[----:B------:R-:W2:Y:S01]  /*7ad0*/  LDSM.16.MT88.4 R16, [R221+0x12000] ;  /* 0x01200000dd10783b */ /* 0x000ea20000004200 */
[----:B------:R-:W-:Y:S01]  /*7ae0*/  FMUL.FTZ R41, R41, R164 ;  /* 0x000000a429297220 */ /* 0x000fe20000410000 */
[----:B------:R-:W1:Y:S01]  /*7af0*/  MUFU.EX2 R191, R191 ;  /* 0x000000bf00bf7308 */ /* 0x000e620000000800 */
[----:B------:R-:W-:-:S02]  /*7b00*/  FMUL.FTZ R42, R42, R3 ;  /* 0x000000032a2a7220 */ /* 0x000fc40000410000 */
[-C--:B------:R-:W-:Y:S01]  /*7b10*/  FMUL.FTZ R43, R43, R3.reuse ;  /* 0x000000032b2b7220 */ /* 0x080fe20000410000 */
[C---:B---3--:R-:W-:Y:S01]  /*7b20*/  HMMA.16816.F32 R36, R4.reuse, R12, R36 ;  /* 0x0000000c0424723c */ /* 0x048fe20000001824 */
        /* <DEDUP_REMOVED lines=9> */
[----:B------:R-:W-:Y:S01]  /*7bc0*/  MUFU.EX2 R193, R193 ;  /* 0x000000c100c17308 */ /* 0x000fe20000000800 */
[-C--:B------:R-:W-:Y:S02]  /*7bd0*/  FMUL.FTZ R50, R50, R3.reuse ;  /* 0x0000000332327220 */ /* 0x080fe40000410000 */
[-C--:B------:R-:W-:Y:S01]  /*7be0*/  FMUL.FTZ R51, R51, R3.reuse ;  /* 0x0000000333337220 */ /* 0x080fe20000410000 */
[----:B-----5:R-:W-:Y:S01]  /*7bf0*/  HMMA.16816.F32 R44, R4, R8, R44 ;  /* 0x00000008042c723c */ /* 0x020fe2000000182c */
[-C--:B------:R-:W-:Y:S02]  /*7c00*/  FMUL.FTZ R52, R52, R164.reuse ;  /* 0x000000a434347220 */ /* 0x080fe40000410000 */
[----:B------:R-:W-:Y:S01]  /*7c10*/  FMUL.FTZ R53, R53, R164 ;  /* 0x000000a435357220 */ /* 0x000fe20000410000 */
[----:B------:R-:W-:Y:S01]  /*7c20*/  MUFU.EX2 R190, R190 ;  /* 0x000000be00be7308 */ /* 0x000fe20000000800 */
[----:B------:R-:W-:-:S02]  /*7c30*/  FMUL.FTZ R54, R54, R3 ;  /* 0x0000000336367220 */ /* 0x000fc40000410000 */
[-C--:B------:R-:W-:Y:S01]  /*7c40*/  FMUL.FTZ R55, R55, R3.reuse ;  /* 0x0000000337377220 */ /* 0x080fe20000410000 */
[C---:B------:R-:W-:Y:S01]  /*7c50*/  HMMA.16816.F32 R48, R4.reuse, R10, R48 ;  /* 0x0000000a0430723c */ /* 0x040fe20000001830 */
[-C--:B------:R-:W-:Y:S01]  /*7c60*/  FMUL.FTZ R56, R56, R164.reuse ;  /* 0x000000a438387220 */ /* 0x080fe20000410000 */
[----:B------:R-:W5:Y:S01]  /*7c70*/  LDSM.16.MT88.4 R8, [R224+0x14000] ;  /* 0x01400000e008783b */ /* 0x000f620000004200 */
        /* <DEDUP_REMOVED lines=11> */
[----:B------:R-:W2:Y:S01]  /*7d30*/  LDSM.16.MT88.4 R16, [R222+0x14000] ;  /* 0x01400000de10783b */ /* 0x000ea20000004200 */
[-C--:B------:R-:W-:Y:S02]  /*7d40*/  FMUL.FTZ R64, R64, R164.reuse ;  /* 0x000000a440407220 */ /* 0x080fe40000410000 */
        /* <DEDUP_REMOVED lines=14> */
[----:B------:R-:W1:Y:S01]  /*7e30*/  MUFU.EX2 R188, R188 ;  /* 0x000000bc00bc7308 */ /* 0x000e620000000800 */
        /* <DEDUP_REMOVED lines=12> */
[----:B------:R-:W-:Y:S01]  /*7f00*/  MUFU.EX2 R178, R178 ;  /* 0x000000b200b27308 */ /* 0x000fe20000000800 */
        /* <DEDUP_REMOVED lines=30> */
[----:B------:R-:W-:Y:S02]  /*80f0*/  FMUL.FTZ R101, R101, R164 ;  /* 0x000000a465657220 */ /* 0x000fe40000410000 */
[----:B------:R-:W-:-:S02]  /*8100*/  FMUL.FTZ R102, R102, R3 ;  /* 0x0000000366667220 */ /* 0x000fc40000410000 */
[-C--:B------:R-:W-:Y:S01]  /*8110*/  FMUL.FTZ R103, R103, R3.reuse ;  /* 0x0000000367677220 */ /* 0x080fe20000410000 */
[C---:B------:R-:W-:Y:S01]  /*8120*/  HMMA.16816.F32 R96, R4.reuse, R10, R96 ;  /* 0x0000000a0460723c */ /* 0x040fe20000001860 */
[-C--:B------:R-:W-:Y:S01]  /*8130*/  FMUL.FTZ R104, R104, R164.reuse ;  /* 0x000000a468687220 */ /* 0x080fe20000410000 */
[----:B------:R-:W5:Y:S01]  /*8140*/  LDSM.16.MT88.4 R8, [R221+0x16000] ;  /* 0x01600000dd08783b */ /* 0x000f620000004200 */
[-C--:B------:R-:W-:Y:S02]  /*8150*/  FMUL.FTZ R105, R105, R164.reuse ;  /* 0x000000a469697220 */ /* 0x080fe40000410000 */
[-C--:B------:R-:W-:Y:S02]  /*8160*/  FMUL.FTZ R106, R106, R3.reuse ;  /* 0x000000036a6a7220 */ /* 0x080fe40000410000 */
[----:B------:R-:W-:Y:S01]  /*8170*/  FMUL.FTZ R107, R107, R3 ;  /* 0x000000036b6b7220 */ /* 0x000fe20000410000 */
[----:B--2---:R-:W-:Y:S01]  /*8180*/  HMMA.16816.F32 R100, R4, R16, R100 ;  /* 0x000000100464723c */ /* 0x004fe20000001864 */
[----:B------:R-:W-:-:S02]  /*8190*/  FMUL.FTZ R108, R108, R164 ;  /* 0x000000a46c6c7220 */ /* 0x000fc40000410000 */
[-C--:B------:R-:W-:Y:S02]  /*81a0*/  FMUL.FTZ R109, R109, R164.reuse ;  /* 0x000000a46d6d7220 */ /* 0x080fe40000410000 */
[-C--:B------:R-:W-:Y:S02]  /*81b0*/  FMUL.FTZ R110, R110, R3.reuse ;  /* 0x000000036e6e7220 */ /* 0x080fe40000410000 */
[-C--:B------:R-:W-:Y:S01]  /*81c0*/  FMUL.FTZ R111, R111, R3.reuse ;  /* 0x000000036f6f7220 */ /* 0x080fe20000410000 */
[----:B------:R-:W-:Y:S01]  /*81d0*/  HMMA.16816.F32 R104, R4, R18, R104 ;  /* 0x000000120468723c */ /* 0x000fe20000001868 */
[-C--:B------:R-:W-:Y:S01]  /*81e0*/  FMUL.FTZ R112, R112, R164.reuse ;  /* 0x000000a470707220 */ /* 0x080fe20000410000 */
[----:B------:R-:W2:Y:S01]  /*81f0*/  LDSM.16.MT88.4 R16, [R222+0x10800] ;  /* 0x01080000de10783b */ /* 0x000ea20000004200 */
[----:B------:R-:W-:Y:S02]  /*8200*/  FMUL.FTZ R113, R113, R164 ;  /* 0x000000a471717220 */ /* 0x000fe40000410000 */
[----:B------:R-:W-:-:S02]  /*8210*/  FMUL.FTZ R114, R114, R3 ;  /* 0x0000000372727220 */ /* 0x000fc40000410000 */
[-C--:B------:R-:W-:Y:S01]  /*8220*/  FMUL.FTZ R115, R115, R3.reuse ;  /* 0x0000000373737220 */ /* 0x080fe20000410000 */
[C---:B---3--:R-:W-:Y:S01]  /*8230*/  HMMA.16816.F32 R108, R4.reuse, R12, R108 ;  /* 0x0000000c046c723c */ /* 0x048fe2000000186c */
[-C--:B------:R-:W-:Y:S02]  /*8240*/  FMUL.FTZ R116, R116, R164.reuse ;  /* 0x000000a474747220 */ /* 0x080fe40000410000 */
[-C--:B------:R-:W-:Y:S02]  /*8250*/  FMUL.FTZ R117, R117, R164.reuse ;  /* 0x000000a475757220 */ /* 0x080fe40000410000 */
[-C--:B------:R-:W-:Y:S02]  /*8260*/  FMUL.FTZ R118, R118, R3.reuse ;  /* 0x0000000376767220 */ /* 0x080fe40000410000 */
[----:B------:R-:W-:Y:S01]  /*8270*/  FMUL.FTZ R119, R119, R3 ;  /* 0x0000000377777220 */ /* 0x000fe20000410000 */
[----:B------:R-:W-:Y:S01]  /*8280*/  HMMA.16816.F32 R112, R4, R14, R112 ;  /* 0x0000000e0470723c */ /* 0x000fe20000001870 */
[----:B------:R-:W3:Y:S01]  /*8290*/  LDSM.16.MT88.4 R12, [R221+0x10800] ;  /* 0x01080000dd0c783b */ /* 0x000ee20000004200 */
[----:B------:R-:W-:-:S02]  /*82a0*/  FMUL.FTZ R120, R120, R164 ;  /* 0x000000a478787220 */ /* 0x000fc40000410000 */
[-C--:B------:R-:W-:Y:S02]  /*82b0*/  FMUL.FTZ R121, R121, R164.reuse ;  /* 0x000000a479797220 */ /* 0x080fe40000410000 */
        /* <DEDUP_REMOVED lines=13> */
[----:B------:R-:W-:Y:S01]  /*8390*/  HMMA.16816.F32 R124, R4, R20, R124 ;  /* 0x00000014047c723c */ /* 0x000fe2000000187c */
[----:B------:R-:W-:-:S02]  /*83a0*/  FFMA.FTZ R164, R251, R164, R168 ;  /* 0x000000a4fba47223 */ /* 0x000fc400000100a8 */
[----:B------:R-:W-:Y:S02]  /*83b0*/  FFMA.FTZ R3, R249, R3, R32 ;  /* 0x00000003f9037223 */ /* 0x000fe40000010020 */
[----:B------:R-:W-:Y:S01]  /*83c0*/  FADD.FTZ R35, R35, R164 ;  /* 0x000000a423237221 */ /* 0x000fe20000010000 */
[----:B------:R-:W-:Y:S01]  /*83d0*/  MOV R164, R169 ;  /* 0x000000a900a47202 */ /* 0x000fe20000000f00 */
[----:B------:R-:W-:Y:S01]  /*83e0*/  FADD.FTZ R3, R2, R3 ;  /* 0x0000000302037221 */ /* 0x000fe20000010000 */
[----:B------:R-:W-:Y:S01]  /*83f0*/  HMMA.16816.F32 R128, R4, R22, R128 ;  /* 0x000000160480723c */ /* 0x000fe20000001880 */
[----:B------:R-:W5:Y:S01]  /*8400*/  LDSM.16.MT88.4 R20, [R224+0x12800] ;  /* 0x01280000e014783b */ /* 0x000f620000004200 */
[----:B------:R-:W-:Y:S02]  /*8410*/  FADD.FTZ R34, R34, R35 ;  /* 0x0000002322227221 */ /* 0x000fe40000010000 */
[----:B------:R-:W-:Y:S01]  /*8420*/  FADD.FTZ R0, R0, R3 ;  /* 0x0000000300007221 */ /* 0x000fe20000010000 */
[----:B------:R-:W-:Y:S01]  /*8430*/  MOV R3, R165 ;  /* 0x000000a500037202 */ /* 0x000fe20000000f00 */
[----:B------:R-:W-:Y:S01]  /*8440*/  FADD.FTZ R33, R33, R34 ;  /* 0x0000002221217221 */ /* 0x000fe20000010000 */
[----:B-1----:R-:W-:Y:S01]  /*8450*/  F2FP.PACK_AB R4, R183, R180 ;  /* 0x000000b4b704723e */ /* 0x002fe200000000ff */
        /* <DEDUP_REMOVED lines=11> */
[----:B------:R-:W-:Y:S02]  /*8510*/  FADD.FTZ R185, R185, R182 ;  /* 0x000000b6b9b97221 */ /* 0x000fe40000010000 */
[----:B------:R-:W-:-:S03]  /*8520*/  FADD.FTZ R189, R189, R186 ;  /* 0x000000babdbd7221 */ /* 0x000fc60000010000 */
[C---:B------:R-:W-:Y:S01]  /*8530*/  HMMA.16816.F32 R148, R4.reuse, R18, R148 ;  /* 0x000000120494723c */ /* 0x040fe20000001894 */
[----:B------:R-:W1:Y:S07]  /*8540*/  LDSM.16.MT88.4 R16, [R221+0x12800] ;  /* 0x01280000dd10783b */ /* 0x000e6e0000004200 */
[C---:B---3--:R-:W-:Y:S08]  /*8550*/  HMMA.16816.F32 R144, R4.reuse, R12, R144 ;  /* 0x0000000c0490723c */ /* 0x048ff00000001890 */
[C---:B------:R-:W-:Y:S01]  /*8560*/  HMMA.16816.F32 R140, R4.reuse, R14, R140 ;  /* 0x0000000e048c723c */ /* 0x040fe2000000188c */
[----:B------:R-:W2:Y:S07]  /*8570*/  LDSM.16.MT88.4 R12, [R220+0x12800] ;  /* 0x01280000dc0c783b */ /* 0x000eae0000004200 */
[C---:B------:R-:W-:Y:S08]  /*8580*/  HMMA.16816.F32 R160, R4.reuse, R24, R160 ;  /* 0x0000001804a0723c */ /* 0x040ff000000018a0 */
[C---:B------:R-:W-:Y:S01]  /*8590*/  HMMA.16816.F32 R156, R4.reuse, R26, R156 ;  /* 0x0000001a049c723c */ /* 0x040fe2000000189c */
[----:B------:R-:W3:Y:S07]  /*85a0*/  LDSM.16.MT88.4 R24, [R222+0x12800] ;  /* 0x01280000de18783b */ /* 0x000eee0000004200 */
[C---:B-----5:R-:W-:Y:S08]  /*85b0*/  HMMA.16816.F32 R136, R4.reuse, R8, R136 ;  /* 0x000000080488723c */ /* 0x060ff00000001888 */
[C---:B------:R-:W-:Y:S01]  /*85c0*/  HMMA.16816.F32 R132, R4.reuse, R10, R132 ;  /* 0x0000000a0484723c */ /* 0x040fe20000001884 */
[----:B------:R-:W4:Y:S07]  /*85d0*/  LDSM.16.MT88.4 R8, [R224+0x14800] ;  /* 0x01480000e008783b */ /* 0x000f2e0000004200 */
[C---:B------:R-:W-:Y:S08]  /*85e0*/  HMMA.16816.F32 R36, R4.reuse, R20, R36 ;  /* 0x000000140424723c */ /* 0x040ff00000001824 */
        /* <DEDUP_REMOVED lines=25> */
[----:B------:R-:W-:Y:S07]  /*8780*/  LDSM.16.MT88.4 R24, [R224+0x13000] ;  /* 0x01300000e018783b */ /* 0x000fee0000004200 */
[C---:B----4-:R-:W-:Y:S08]  /*8790*/  HMMA.16816.F32 R108, R4.reuse, R8, R108 ;  /* 0x00000008046c723c */ /* 0x050ff0000000186c */
[C---:B------:R-:W-:Y:S01]  /*87a0*/  HMMA.16816.F32 R112, R4.reuse, R10, R112 ;  /* 0x0000000a0470723c */ /* 0x040fe20000001870 */
[----:B------:R-:W3:Y:S07]  /*87b0*/  LDSM.16.MT88.4 R8, [R222+0x11000] ;  /* 0x01100000de08783b */ /* 0x000eee0000004200 */
[C---:B-----5:R-:W-:Y:S08]  /*87c0*/  HMMA.16816.F32 R116, R4.reuse, R20, R116 ;  /* 0x000000140474723c */ /* 0x060ff00000001874 */
[C---:B------:R-:W-:Y:S01]  /*87d0*/  HMMA.16816.F32 R120, R4.reuse, R22, R120 ;  /* 0x000000160478723c */ /* 0x040fe20000001878 */
[----:B------:R-:W-:Y:S07]  /*87e0*/  LDSM.16.MT88.4 R20, [R221+0x11000] ;  /* 0x01100000dd14783b */ /* 0x000fee0000004200 */
[C---:B-1----:R-:W-:Y:S08]  /*87f0*/  HMMA.16816.F32 R124, R4.reuse, R16, R124 ;  /* 0x00000010047c723c */ /* 0x042ff0000000187c */
[----:B------:R-:W-:Y:S01]  /*8800*/  HMMA.16816.F32 R128, R4, R18, R128 ;  /* 0x000000120480723c */ /* 0x000fe20000001880 */
[----:B------:R-:W1:Y:S06]  /*8810*/  LDSM.16.MT88.4 R16, [R221+0x13000] ;  /* 0x01300000dd10783b */ /* 0x000e6c0000004200 */
        /* <DEDUP_REMOVED lines=20> */
[----:B------:R-:W4:Y:S07]  /*8960*/  LDSM.16.MT88.4 R24, [R224+0x15000] ;  /* 0x01500000e018783b */ /* 0x000f2e0000004200 */
[C---:B-1----:R-:W-:Y:S08]  /*8970*/  HMMA.16816.F32 R52, R4.reuse, R16, R52 ;  /* 0x000000100434723c */ /* 0x042ff00000001834 */
[C---:B--2---:R-:W-:Y:S08]  /*8980*/  HMMA.16816.F32 R44, R4.reuse, R12, R44 ;  /* 0x0000000c042c723c */ /* 0x044ff0000000182c */
[C---:B------:R-:W-:Y:S01]  /*8990*/  HMMA.16816.F32 R48, R4.reuse, R14, R48 ;  /* 0x0000000e0430723c */ /* 0x040fe20000001830 */
[----:B------:R-:W1:Y:S07]  /*89a0*/  LDSM.16.MT88.4 R12, [R221+0x15000] ;  /* 0x01500000dd0c783b */ /* 0x000e6e0000004200 */
[C---:B------:R-:W-:Y:S01]  /*89b0*/  HMMA.16816.F32 R56, R4.reuse, R18, R56 ;  /* 0x000000120438723c */ /* 0x040fe20000001838 */
[----:B------:R-:W2:Y:S07]  /*89c0*/  LDSM.16.MT88.4 R16, [R220+0x15000] ;  /* 0x01500000dc10783b */ /* 0x000eae0000004200 */
[C---:B------:R-:W-:Y:S08]  /*89d0*/  HMMA.16816.F32 R144, R4.reuse, R20, R144 ;  /* 0x000000140490723c */ /* 0x040ff00000001890 */
[C---:B------:R-:W-:Y:S01]  /*89e0*/  HMMA.16816.F32 R140, R4.reuse, R22, R140 ;  /* 0x00000016048c723c */ /* 0x040fe2000000188c */
[----:B------:R-:W5:Y:S07]  /*89f0*/  LDSM.16.MT88.4 R20, [R222+0x15000] ;  /* 0x01500000de14783b */ /* 0x000f6e0000004200 */
[C---:B------:R-:W-:Y:S08]  /*8a00*/  HMMA.16816.F32 R136, R4.reuse, R28, R136 ;  /* 0x0000001c0488723c */ /* 0x040ff00000001888 */
[C---:B------:R-:W-:Y:S01]  /*8a10*/  HMMA.16816.F32 R132, R4.reuse, R30, R132 ;  /* 0x0000001e0484723c */ /* 0x040fe20000001884 */
[----:B------:R-:W-:Y:S07]  /*8a20*/  LDSM.16.MT88.4 R28, [R222+0x17000] ;  /* 0x01700000de1c783b */ /* 0x000fee0000004200 */
[C---:B---3--:R-:W-:Y:S08]  /*8a30*/  HMMA.16816.F32 R60, R4.reuse, R8, R60 ;  /* 0x00000008043c723c */ /* 0x048ff0000000183c */
[C---:B------:R-:W-:Y:S01]  /*8a40*/  HMMA.16816.F32 R64, R4.reuse, R10, R64 ;  /* 0x0000000a0440723c */ /* 0x040fe20000001840 */
[----:B------:R-:W3:Y:S07]  /*8a50*/  LDSM.16.MT88.4 R8, [R224+0x17000] ;  /* 0x01700000e008783b */ /* 0x000eee0000004200 */
[C---:B----4-:R-:W-:Y:S08]  /*8a60*/  HMMA.16816.F32 R68, R4.reuse, R24, R68 ;  /* 0x000000180444723c */ /* 0x050ff00000001844 */
        /* <DEDUP_REMOVED lines=14> */
[C---:B------:R-:W-:Y:S08]  /*8b50*/  HMMA.16816.F32 R108, R4.reuse, R28, R108 ;  /* 0x0000001c046c723c */ /* 0x040ff0000000186c */
[C---:B------:R-:W-:Y:S01]  /*8b60*/  HMMA.16816.F32 R112, R4.reuse, R30, R112 ;  /* 0x0000001e0470723c */ /* 0x040fe20000001870 */
[----:B------:R-:W-:Y:S07]  /*8b70*/  LDSM.16.MT88.4 R28, [R221+0x15800] ;  /* 0x01580000dd1c783b */ /* 0x000fee0000004200 */
        /* <DEDUP_REMOVED lines=59> */
[----:B------:R-:W-:Y:S08]  /*8f30*/  HMMA.16816.F32 R128, R4, R18, R128 ;  /* 0x000000120480723c */ /* 0x000ff00000001880 */
.L_x_147:
[----:B------:R-:W-:-:S06]  /*8f40*/  UISETP.GT.AND UP0, UPT, UR17, UR9, UPT ;  /* 0x000000091100728c */ /* 0x000fcc000bf04270 */
[----:B------:R-:W-:-:S13]  /*8f50*/  PLOP3.LUT P0, PT, PT, PT, UP0, 0x80, 0x0 ;  /* 0x000000000000781c */ /* 0x000fda0003f0f008 */
[----:B------:R-:W-:Y:S05]  /*8f60*/  @!P0 BRA `(.L_x_149) ;  /* 0x000038e000008947 */ /* 0x000fea0003800000 */
[----:B------:R-:W-:Y:S01]  /*8f70*/  MOV R0, R3 ;  /* 0x0000000300007202 */ /* 0x000fe20000000f00 */
[----:B------:R-:W-:Y:S01]  /*8f80*/  USHF.L.U64.HI UR7, UR6, 0x5, UR7 ;  /* 0x0000000506077899 */ /* 0x000fe20008010207 */
[----:B------:R-:W-:Y:S01]  /*8f90*/  MOV R2, R164 ;  /* 0x000000a400027202 */ /* 0x000fe20000000f00 */
[----:B------:R-:W-:Y:S01]  /*8fa0*/  USHF.L.U32 UR6, UR6, 0x5, URZ ;  /* 0x0000000506067899 */ /* 0x000fe2000800063f */
[----:B------:R-:W-:Y:S01]  /*8fb0*/  MOV R240, R166 ;  /* 0x000000a600f07202 */ /* 0x000fe20000000f00 */
[----:B------:R-:W-:Y:S02]  /*8fc0*/  USHF.L.U64.HI UR12, UR4, 0x5, UR5 ;  /* 0x00000005040c7899 */ /* 0x000fe40008010205 */
[----:B------:R-:W-:Y:S02]  /*8fd0*/  USHF.L.U32 UR8, UR4, 0x5, URZ ;  /* 0x0000000504087899 */ /* 0x000fe4000800063f */
[----:B------:R-:W-:Y:S02]  /*8fe0*/  USHF.L.U64.HI UR13, UR4, 0x6, UR5 ;  /* 0x00000006040d7899 */ /* 0x000fe40008010205 */
[----:B------:R-:W-:Y:S01]  /*8ff0*/  USHF.L.U32 UR15, UR4, 0x6, URZ ;  /* 0x00000006040f7899 */ /* 0x000fe2000800063f */
[----:B------:R-:W-:Y:S05]  /*9000*/  BRA `(.L_x_150) ;  /* 0x0000029000007947 */ /* 0x000fea0003800000 */
.L_x_152:
        /* <DEDUP_REMOVED lines=11> */
[----:B------:R-:W-:Y:S04]  /*90c0*/  LEA R166, P1, R164, c[0x0][0x168], 0x1 ;  /* 0x00005a00a4a67a11 */ /* 0x000fe800078208ff */
        /* <DEDUP_REMOVED lines=29> */
.L_x_150:
[----:B------:R-:W-:Y:S04]  /*92a0*/  DEPBAR.LE SB0, 0x0 ;  /* 0x000080000000791a */ /* 0x000fe80000000000 */
[----:B------:R-:W-:Y:S01]  /*92b0*/  BAR.SYNC.DEFER_BLOCKING 0x0 ;  /* 0x0000000000007b1d */ /* 0x000fe20000010000 */
[----:B------:R-:W-:Y:S04]  /*92c0*/  UIADD3 UR14, UR17, -0x1, URZ ;  /* 0xffffffff110e7890 */ /* 0x000fe8000fffe03f */
[----:B------:R-:W-:Y:S02]  /*92d0*/  USHF.R.S32.HI UR5, URZ, 0x1f, UR14 ;  /* 0x0000001f3f057899 */ /* 0x000fe4000801140e */
[----:B------:R-:W-:Y:S01]  /*92e0*/  UIMAD UR4, UR13, UR14, URZ ;  /* 0x0000000e0d0472a4 */ /* 0x000fe2000f8e023f */
[----:B------:R-:W-:Y:S01]  /*92f0*/  IMAD.U32 R3, RZ, RZ, UR14 ;  /* 0x0000000eff037e24 */ /* 0x000fe2000f8e00ff */
[----:B------:R-:W-:Y:S02]  /*9300*/  UISETP.GT.AND UP0, UPT, UR14, UR9, UPT ;  /* 0x000000090e00728c */ /* 0x000fe4000bf04270 */
[----:B------:R-:W-:Y:S01]  /*9310*/  UIMAD UR4, UR5, UR15, UR4 ;  /* 0x0000000f050472a4 */ /* 0x000fe2000f8e0204 */
[----:B------:R-:W-:Y:S05]  /*9320*/  IMAD.WIDE.U32 R26, R3, UR15, R240 ;  /* 0x0000000f031a7c25 */ /* 0x000fea000f8e00f0 */
[C---:B------:R-:W-:Y:S02]  /*9330*/  LEA R22, P0, R26.reuse, c[0x0][0x170], 0x1 ;  /* 0x00005c001a167a11 */ /* 0x040fe400078008ff */
[----:B------:R-:W-:Y:S04]  /*9340*/  IADD3 R3, R27, UR4, RZ ;  /* 0x000000041b037c10 */ /* 0x000fe8000fffe0ff */
[----:B------:R-:W-:Y:S02]  /*9350*/  LEA.HI.X R23, R26, c[0x0][0x174], R3, 0x1, P0 ;  /* 0x00005d001a177a11 */ /* 0x000fe400000f0c03 */
[----:B------:R-:W-:Y:S03]  /*9360*/  IADD3 R34, P0, R22, UR8, RZ ;  /* 0x0000000816227c10 */ /* 0x000fe6000ff1e0ff */
[----:B------:R-:W-:Y:S01]  /*9370*/  @!PT LDS RZ, [RZ] ;  /* 0x00000000fffff984 */ /* 0x000fe20000000800 */
[----:B------:R-:W-:Y:S01]  /*9380*/  @!PT LDS RZ, [RZ] ;  /* 0x00000000fffff984 */ /* 0x000fe20000000800 */
[----:B------:R-:W-:Y:S01]  /*9390*/  @!PT LDS RZ, [RZ] ;  /* 0x00000000fffff984 */ /* 0x000fe20000000800 */
[----:B------:R1:W-:Y:S01]  /*93a0*/  LDGSTS.E.BYPASS.LTC128B.128 [R231+0x10000], [R22.64] ;  /* 0x1000000016e77fae */ /* 0x0003e2000b901d52 */
[----:B------:R-:W-:Y:S02]  /*93b0*/  IADD3.X R35, R23, UR12, RZ, P0, !PT ;  /* 0x0000000c17237c10 */ /* 0x000fe400087fe4ff */
[----:B------:R-:W-:Y:S01]  /*93c0*/  IADD3 R30, P0, R34, UR8, RZ ;  /* 0x00000008221e7c10 */ /* 0x000fe2000ff1e0ff */
[----:B------:R1:W-:Y:S03]  /*93d0*/  LDGSTS.E.BYPASS.LTC128B.128 [R231+0x12000], [R22.64+0x80] ;  /* 0x1200008016e77fae */ /* 0x0003e6000b901d52 */
[----:B------:R-:W-:Y:S01]  /*93e0*/  IADD3.X R31, R35, UR12, RZ, P0, !PT ;  /* 0x0000000c231f7c10 */ /* 0x000fe200087fe4ff */
[----:B------:R1:W-:Y:S01]  /*93f0*/  LDGSTS.E.BYPASS.LTC128B.128 [R231+0x14000], [R22.64+0x100] ;  /* 0x1400010016e77fae */ /* 0x0003e2000b901d52 */
[----:B------:R-:W-:Y:S03]  /*9400*/  IADD3 R26, P0, R30, UR8, RZ ;  /* 0x000000081e1a7c10 */ /* 0x000fe6000ff1e0ff */
[----:B------:R1:W-:Y:S01]  /*9410*/  LDGSTS.E.BYPASS.LTC128B.128 [R231+0x16000], [R22.64+0x180] ;  /* 0x1600018016e77fae */ /* 0x0003e2000b901d52 */
[----:B------:R-:W-:Y:S02]  /*9420*/  IADD3.X R27, R31, UR12, RZ, P0, !PT ;  /* 0x0000000c1f1b7c10 */ /* 0x000fe400087fe4ff */
[----:B------:R-:W-:Y:S01]  /*9430*/  PLOP3.LUT P0, PT, PT, PT, UP0, 0x80, 0x0 ;  /* 0x000000000000781c */ /* 0x000fe20003f0f008 */
        /* <DEDUP_REMOVED lines=13> */
[----:B------:R-:W5:Y:S04]  /*9510*/  LDSM.16.M88.4 R168, [R229+0x8000] ;  /* 0x00800000e5a8783b */ /* 0x000f680000000200 */
[----:B------:R-:W1:Y:S04]  /*9520*/  LDSM.16.M88.4 R172, [R229+0x8800] ;  /* 0x00880000e5ac783b */ /* 0x000e680000000200 */
[----:B------:R-:W1:Y:S04]  /*9530*/  LDSM.16.M88.4 R176, [R229+0x9000] ;  /* 0x00900000e5b0783b */ /* 0x000e680000000200 */
[----:B------:R-:W0:Y:S04]  /*9540*/  LDGDEPBAR ;  /* 0x00000000000079af */ /* 0x000e280000000000 */
[----:B------:R-:W3:Y:S04]  /*9550*/  LDSM.16.M88.4 R180, [R229+0x9800] ;  /* 0x00980000e5b4783b */ /* 0x000ee80000000200 */
[----:B------:R-:W-:Y:S04]  /*9560*/  LDSM.16.M88.4 R184, [R228] ;  /* 0x00000000e4b8783b */ /* 0x000fe80000000200 */
[----:B------:R-:W2:Y:S04]  /*9570*/  LDSM.16.M88.4 R188, [R227] ;  /* 0x00000000e3bc783b */ /* 0x000ea80000000200 */
[----:B------:R-:W2:Y:S04]  /*9580*/  LDSM.16.M88.4 R192, [R219] ;  /* 0x00000000dbc0783b */ /* 0x000ea80000000200 */
[----:B------:R-:W2:Y:S04]  /*9590*/  LDSM.16.M88.4 R196, [R218] ;  /* 0x00000000dac4783b */ /* 0x000ea80000000200 */
[----:B------:R-:W2:Y:S01]  /*95a0*/  LDSM.16.M88.4 R200, [R217] ;  /* 0x00000000d9c8783b */ /* 0x000ea20000000200 */
[C---:B-----5:R-:W-:Y:S08]  /*95b0*/  HMMA.16816.F32 R4, R164.reuse, R168, RZ ;  /* 0x000000a8a404723c */ /* 0x060ff000000018ff */
[C---:B------:R-:W-:Y:S01]  /*95c0*/  HMMA.16816.F32 R8, R164.reuse, R170, RZ ;  /* 0x000000aaa408723c */ /* 0x040fe200000018ff */
[----:B------:R-:W-:Y:S07]  /*95d0*/  LDSM.16.M88.4 R168, [R226] ;  /* 0x00000000e2a8783b */ /* 0x000fee0000000200 */
[C---:B-1----:R-:W-:Y:S08]  /*95e0*/  HMMA.16816.F32 R12, R164.reuse, R172, RZ ;  /* 0x000000aca40c723c */ /* 0x042ff000000018ff */
[C---:B------:R-:W-:Y:S01]  /*95f0*/  HMMA.16816.F32 R16, R164.reuse, R174, RZ ;  /* 0x000000aea410723c */ /* 0x040fe200000018ff */
[----:B------:R-:W1:Y:S07]  /*9600*/  LDSM.16.M88.4 R172, [R223+0x8000] ;  /* 0x00800000dfac783b */ /* 0x000e6e0000000200 */
[C---:B------:R-:W-:Y:S08]  /*9610*/  HMMA.16816.F32 R20, R164.reuse, R176, RZ ;  /* 0x000000b0a414723c */ /* 0x040ff000000018ff */
[C---:B----4-:R-:W-:Y:S01]  /*9620*/  HMMA.16816.F32 R24, R164.reuse, R178, RZ ;  /* 0x000000b2a418723c */ /* 0x050fe200000018ff */
[----:B------:R-:W4:Y:S07]  /*9630*/  LDSM.16.M88.4 R176, [R223+0x8800] ;  /* 0x00880000dfb0783b */ /* 0x000f2e0000000200 */
[C---:B---3--:R-:W-:Y:S08]  /*9640*/  HMMA.16816.F32 R28, R164.reuse, R180, RZ ;  /* 0x000000b4a41c723c */ /* 0x048ff000000018ff */
[----:B--2---:R-:W-:Y:S01]  /*9650*/  HMMA.16816.F32 R32, R164, R182, RZ ;  /* 0x000000b6a420723c */ /* 0x004fe200000018ff */
[----:B------:R-:W2:Y:S04]  /*9660*/  LDSM.16.M88.4 R164, [R223+0x9000] ;  /* 0x00900000dfa4783b */ /* 0x000ea80000000200 */
        /* <DEDUP_REMOVED lines=9> */
[----:B------:R-:W2:Y:S07]  /*9700*/  LDSM.16.M88.4 R196, [R216+0x800] ;  /* 0x00080000d8c4783b */ /* 0x000eae0000000200 */
[C---:B------:R-:W-:Y:S08]  /*9710*/  HMMA.16816.F32 R28, R184.reuse, R200, R28 ;  /* 0x000000c8b81c723c */ /* 0x040ff0000000181c */
[----:B------:R-:W-:Y:S01]  /*9720*/  HMMA.16816.F32 R32, R184, R202, R32 ;  /* 0x000000cab820723c */ /* 0x000fe20000001820 */
[----:B------:R-:W3:Y:S04]  /*9730*/  LDSM.16.M88.4 R184, [R216+0x1000] ;  /* 0x00100000d8b8783b */ /* 0x000ee80000000200 */
[----:B------:R-:W3:Y:S03]  /*9740*/  LDSM.16.M88.4 R200, [R216+0x1800] ;  /* 0x00180000d8c8783b */ /* 0x000ee60000000200 */
[C---:B-1----:R-:W-:Y:S08]  /*9750*/  HMMA.16816.F32 R4, R168.reuse, R172, R4 ;  /* 0x000000aca804723c */ /* 0x042ff00000001804 */
[C---:B------:R-:W-:Y:S01]  /*9760*/  HMMA.16816.F32 R8, R168.reuse, R174, R8 ;  /* 0x000000aea808723c */ /* 0x040fe20000001808 */
[----:B------:R-:W-:Y:S07]  /*9770*/  LDSM.16.M88.4 R172, [R229+0xa000] ;  /* 0x00a00000e5ac783b */ /* 0x000fee0000000200 */
[C---:B----4-:R-:W-:Y:S08]  /*9780*/  HMMA.16816.F32 R12, R168.reuse, R176, R12 ;  /* 0x000000b0a80c723c */ /* 0x050ff0000000180c */
        /* <DEDUP_REMOVED lines=171> */
.L_x_151:
[----:B------:R-:W-:Y:S01]  /*a240*/  MOV R3, UR14 ;  /* 0x0000000e00037c02 */ /* 0x000fe20008000f00 */
[----:B------:R-:W-:Y:S02]  /*a250*/  UISETP.GT.AND UP0, UPT, UR14, UR9, UPT ;  /* 0x000000090e00728c */ /* 0x000fe4000bf04270 */
[----:B------:R-:W-:Y:S01]  /*a260*/  UMOV UR17, UR14 ;  /* 0x0000000e00117c82 */ /* 0x000fe20008000000 */
[----:B------:R-:W-:Y:S04]  /*a270*/  LEA R3, R3, R242, 0x6 ;  /* 0x000000f203037211 */ /* 0x000fe800078e30ff */
[C---:B-1----:R-:W-:Y:S02]  /*a280*/  IADD3 R164, R3.reuse, 0x1, RZ ;  /* 0x0000000103a47810 */ /* 0x042fe40007ffe0ff */
[C---:B------:R-:W-:Y:S02]  /*a290*/  ISETP.GE.AND P2, PT, R3.reuse, R239, PT ;  /* 0x000000ef0300720c */ /* 0x040fe40003f46270 */
[C---:B------:R-:W-:Y:S02]  /*a2a0*/  ISETP.GE.AND P1, PT, R164.reuse, R237, PT ;  /* 0x000000eda400720c */ /* 0x040fe40003f26270 */
[CC--:B------:R-:W-:Y:S02]  /*a2b0*/  ISETP.GE.AND P6, PT, R164.reuse, R239.reuse, PT ;  /* 0x000000efa400720c */ /* 0x0c0fe40003fc6270 */
[C---:B------:R-:W-:Y:S02]  /*a2c0*/  ISETP.GE.OR P1, PT, R164.reuse, R236, !P1 ;  /* 0x000000eca400720c */ /* 0x040fe40004f26670 */
[-C--:B------:R-:W-:Y:S02]  /*a2d0*/  ISETP.GE.OR P6, PT, R164, R238.reuse, !P6 ;  /* 0x000000eea400720c */ /* 0x080fe400077c6670 */
[C---:B------:R-:W-:Y:S02]  /*a2e0*/  IADD3 R164, R3.reuse, 0x9, RZ ;  /* 0x0000000903a47810 */ /* 0x040fe40007ffe0ff */
[C---:B------:R-:W-:Y:S02]  /*a2f0*/  IADD3 R165, R3.reuse, 0x8, RZ ;  /* 0x0000000803a57810 */ /* 0x040fe40007ffe0ff */
[-C--:B------:R-:W-:Y:S02]  /*a300*/  ISETP.GE.OR P2, PT, R3, R238.reuse, !P2 ;  /* 0x000000ee0300720c */ /* 0x080fe40005746670 */
[-C--:B------:R-:W-:Y:S02]  /*a310*/  ISETP.GE.AND P4, PT, R164, R239.reuse, PT ;  /* 0x000000efa400720c */ /* 0x080fe40003f86270 */
[----:B------:R-:W-:Y:S02]  /*a320*/  ISETP.GE.AND P0, PT, R165, R239, PT ;  /* 0x000000efa500720c */ /* 0x000fe40003f06270 */
[----:B------:R-:W-:Y:S02]  /*a330*/  FSEL R166, R4, -INF , !P2 ;  /* 0xff80000004a67808 */ /* 0x000fe40005000000 */
[CC--:B------:R-:W-:Y:S02]  /*a340*/  ISETP.GE.OR P4, PT, R164.reuse, R238.reuse, !P4 ;  /* 0x000000eea400720c */ /* 0x0c0fe40006786670 */
[CC--:B------:R-:W-:Y:S02]  /*a350*/  ISETP.GE.AND P2, PT, R164.reuse, R237.reuse, PT ;  /* 0x000000eda400720c */ /* 0x0c0fe40003f46270 */
[----:B------:R-:W-:Y:S02]  /*a360*/  FSEL R168, R9, -INF , !P4 ;  /* 0xff80000009a87808 */ /* 0x000fe40006000000 */
[----:B------:R-:W-:Y:S02]  /*a370*/  ISETP.GE.OR P0, PT, R165, R238, !P0 ;  /* 0x000000eea500720c */ /* 0x000fe40004706670 */
[----:B------:R-:W-:Y:S02]  /*a380*/  ISETP.GE.OR P2, PT, R164, R236, !P2 ;  /* 0x000000eca400720c */ /* 0x000fe40005746670 */
[C---:B------:R-:W-:Y:S02]  /*a390*/  IADD3 R164, R3.reuse, 0x10, RZ ;  /* 0x0000001003a47810 */ /* 0x040fe40007ffe0ff */
[----:B------:R-:W-:Y:S02]  /*a3a0*/  IADD3 R4, R3, 0x11, RZ ;  /* 0x0000001103047810 */ /* 0x000fe40007ffe0ff */
[----:B------:R-:W-:Y:S02]  /*a3b0*/  FSEL R176, R5, -INF , !P6 ;  /* 0xff80000005b07808 */ /* 0x000fe40007000000 */
[----:B------:R-:W-:Y:S02]  /*a3c0*/  FMNMX.FTZ R9, R166, R2, !PT ;  /* 0x00000002a6097209 */ /* 0x000fe40007810000 */
[-C--:B------:R-:W-:Y:S02]  /*a3d0*/  ISETP.GE.AND P5, PT, R3, R237.reuse, PT ;  /* 0x000000ed0300720c */ /* 0x080fe40003fa6270 */
[----:B------:R-:W-:Y:S02]  /*a3e0*/  FSEL R7, R7, -INF , !P1 ;  /* 0xff80000007077808 */ /* 0x000fe40004800000 */
[----:B------:R-:W-:Y:S02]  /*a3f0*/  FSEL R170, R8, -INF , !P0 ;  /* 0xff80000008aa7808 */ /* 0x000fe40004000000 */
[----:B------:R-:W-:Y:S02]  /*a400*/  ISETP.GE.AND P3, PT, R165, R237, PT ;  /* 0x000000eda500720c */ /* 0x000fe40003f66270 */
[----:B------:R-:W-:Y:S02]  /*a410*/  ISETP.GE.AND P1, PT, R164, R239, PT ;  /* 0x000000efa400720c */ /* 0x000fe40003f26270 */
[----:B------:R-:W-:Y:S02]  /*a420*/  ISETP.GE.AND P0, PT, R4, R237, PT ;  /* 0x000000ed0400720c */ /* 0x000fe40003f06270 */
[----:B------:R-:W-:Y:S02]  /*a430*/  FMNMX.FTZ R9, R176, R9, !PT ;  /* 0x00000009b0097209 */ /* 0x000fe40007810000 */
[----:B------:R-:W-:Y:S02]  /*a440*/  ISETP.GE.OR P5, PT, R3, R236, !P5 ;  /* 0x000000ec0300720c */ /* 0x000fe40006fa6670 */
[----:B------:R-:W-:Y:S02]  /*a450*/  ISETP.GE.AND P6, PT, R4, R239, PT ;  /* 0x000000ef0400720c */ /* 0x000fe40003fc6270 */
[----:B------:R-:W-:Y:S02]  /*a460*/  ISETP.GE.OR P1, PT, R164, R238, !P1 ;  /* 0x000000eea400720c */ /* 0x000fe40004f26670 */
[-C--:B------:R-:W-:Y:S02]  /*a470*/  ISETP.GE.OR P0, PT, R4, R236.reuse, !P0 ;  /* 0x000000ec0400720c */ /* 0x080fe40004706670 */
[----:B------:R-:W-:Y:S02]  /*a480*/  FMNMX.FTZ R9, R170, R9, !PT ;  /* 0x00000009aa097209 */ /* 0x000fe40007810000 */
[----:B------:R-:W-:Y:S02]  /*a490*/  ISETP.GE.OR P3, PT, R165, R236, !P3 ;  /* 0x000000eca500720c */ /* 0x000fe40005f66670 */
[----:B------:R-:W-:Y:S02]  /*a4a0*/  FSEL R167, R6, -INF , !P5 ;  /* 0xff80000006a77808 */ /* 0x000fe40006800000 */
[C---:B------:R-:W-:Y:S02]  /*a4b0*/  IADD3 R6, R3.reuse, 0x18, RZ ;  /* 0x0000001803067810 */ /* 0x040fe40007ffe0ff */
[-C--:B------:R-:W-:Y:S02]  /*a4c0*/  ISETP.GE.OR P6, PT, R4, R238.reuse, !P6 ;  /* 0x000000ee0400720c */ /* 0x080fe400077c6670 */
[----:B------:R-:W-:Y:S02]  /*a4d0*/  IADD3 R4, R3, 0x19, RZ ;  /* 0x0000001903047810 */ /* 0x000fe40007ffe0ff */
[----:B------:R-:W-:Y:S02]  /*a4e0*/  FSEL R194, R12, -INF , !P1 ;  /* 0xff8000000cc27808 */ /* 0x000fe40004800000 */
[----:B------:R-:W-:Y:S02]  /*a4f0*/  FSEL R11, R11, -INF , !P2 ;  /* 0xff8000000b0b7808 */ /* 0x000fe40005000000 */
[----:B------:R-:W-:Y:S02]  /*a500*/  FMNMX.FTZ R9, R168, R9, !PT ;  /* 0x00000009a8097209 */ /* 0x000fe40007810000 */
[----:B------:R-:W-:Y:S02]  /*a510*/  FSEL R5, R10, -INF , !P3 ;  /* 0xff8000000a057808 */ /* 0x000fe40005800000 */
[C---:B------:R-:W-:Y:S02]  /*a520*/  ISETP.GE.AND P4, PT, R6.reuse, R239, PT ;  /* 0x000000ef0600720c */ /* 0x040fe40003f86270 */
[----:B------:R-:W-:Y:S02]  /*a530*/  ISETP.GE.AND P2, PT, R6, R237, PT ;  /* 0x000000ed0600720c */ /* 0x000fe40003f46270 */
[C---:B------:R-:W-:Y:S02]  /*a540*/  ISETP.GE.AND P3, PT, R4.reuse, R239, PT ;  /* 0x000000ef0400720c */ /* 0x040fe40003f66270 */
[----:B------:R-:W-:Y:S02]  /*a550*/  ISETP.GE.AND P1, PT, R4, R237, PT ;  /* 0x000000ed0400720c */ /* 0x000fe40003f26270 */
[C---:B------:R-:W-:Y:S02]  /*a560*/  ISETP.GE.OR P4, PT, R6.reuse, R238, !P4 ;  /* 0x000000ee0600720c */ /* 0x040fe40006786670 */
[----:B------:R-:W-:Y:S02]  /*a570*/  ISETP.GE.OR P2, PT, R6, R236, !P2 ;  /* 0x000000ec0600720c */ /* 0x000fe40005746670 */
[C---:B------:R-:W-:Y:S02]  /*a580*/  ISETP.GE.OR P3, PT, R4.reuse, R238, !P3 ;  /* 0x000000ee0400720c */ /* 0x040fe40005f66670 */
[----:B------:R-:W-:Y:S02]  /*a590*/  ISETP.GE.OR P1, PT, R4, R236, !P1 ;  /* 0x000000ec0400720c */ /* 0x000fe40004f26670 */
[----:B------:R-:W-:Y:S02]  /*a5a0*/  FMNMX.FTZ R9, R194, R9, !PT ;  /* 0x00000009c2097209 */ /* 0x000fe40007810000 */
[----:B------:R-:W-:Y:S02]  /*a5b0*/  ISETP.GE.AND P5, PT, R164, R237, PT ;  /* 0x000000eda400720c */ /* 0x000fe40003fa6270 */
[C---:B------:R-:W-:Y:S02]  /*a5c0*/  IADD3 R6, R3.reuse, 0x20, RZ ;  /* 0x0000002003067810 */ /* 0x040fe40007ffe0ff */
[----:B------:R-:W-:Y:S02]  /*a5d0*/  IADD3 R4, R3, 0x21, RZ ;  /* 0x0000002103047810 */ /* 0x000fe40007ffe0ff */
[----:B------:R-:W-:Y:S02]  /*a5e0*/  FSEL R192, R13, -INF , !P6 ;  /* 0xff8000000dc07808 */ /* 0x000fe40007000000 */
[----:B------:R-:W-:Y:S02]  /*a5f0*/  FMNMX.FTZ R10, R167, R0, !PT ;  /* 0x00000000a70a7209 */ /* 0x000fe40007810000 */
[----:B------:R-:W-:Y:S02]  /*a600*/  FSEL R197, R15, -INF , !P0 ;  /* 0xff8000000fc57808 */ /* 0x000fe40004000000 */
[----:B------:R-:W-:Y:S02]  /*a610*/  FSEL R174, R16, -INF , !P4 ;  /* 0xff80000010ae7808 */ /* 0x000fe40006000000 */
[----:B------:R-:W-:Y:S02]  /*a620*/  ISETP.GE.OR P5, PT, R164, R236, !P5 ;  /* 0x000000eca400720c */ /* 0x000fe40006fa6670 */
[----:B------:R-:W-:Y:S02]  /*a630*/  FMNMX.FTZ R9, R192, R9, !PT ;  /* 0x00000009c0097209 */ /* 0x000fe40007810000 */
[----:B------:R-:W-:Y:S02]  /*a640*/  FMNMX.FTZ R10, R7, R10, !PT ;  /* 0x0000000a070a7209 */ /* 0x000fe40007810000 */
[-C--:B------:R-:W-:Y:S02]  /*a650*/  ISETP.GE.AND P0, PT, R6, R239.reuse, PT ;  /* 0x000000ef0600720c */ /* 0x080fe40003f06270 */
[C---:B------:R-:W-:Y:S02]  /*a660*/  ISETP.GE.AND P6, PT, R4.reuse, R239, PT ;  /* 0x000000ef0400720c */ /* 0x040fe40003fc6270 */
[----:B------:R-:W-:Y:S02]  /*a670*/  ISETP.GE.AND P4, PT, R4, R237, PT ;  /* 0x000000ed0400720c */ /* 0x000fe40003f86270 */
[----:B------:R-:W-:Y:S02]  /*a680*/  FSEL R195, R14, -INF , !P5 ;  /* 0xff8000000ec37808 */ /* 0x000fe40006800000 */
[----:B------:R-:W-:Y:S02]  /*a690*/  FSEL R172, R17, -INF , !P3 ;  /* 0xff80000011ac7808 */ /* 0x000fe40005800000 */
[----:B------:R-:W-:Y:S02]  /*a6a0*/  FMNMX.FTZ R9, R174, R9, !PT ;  /* 0x00000009ae097209 */ /* 0x000fe40007810000 */
[-C--:B------:R-:W-:Y:S02]  /*a6b0*/  ISETP.GE.OR P0, PT, R6, R238.reuse, !P0 ;  /* 0x000000ee0600720c */ /* 0x080fe40004706670 */
[C---:B------:R-:W-:Y:S02]  /*a6c0*/  ISETP.GE.OR P6, PT, R4.reuse, R238, !P6 ;  /* 0x000000ee0400720c */ /* 0x040fe400077c6670 */
[----:B------:R-:W-:Y:S02]  /*a6d0*/  ISETP.GE.OR P4, PT, R4, R236, !P4 ;  /* 0x000000ec0400720c */ /* 0x000fe40006786670 */
[----:B------:R-:W-:Y:S02]  /*a6e0*/  ISETP.GE.AND P5, PT, R6, R237, PT ;  /* 0x000000ed0600720c */ /* 0x000fe40003fa6270 */
[----:B------:R-:W-:Y:S02]  /*a6f0*/  FMNMX.FTZ R10, R5, R10, !PT ;  /* 0x0000000a050a7209 */ /* 0x000fe40007810000 */
[----:B------:R-:W-:Y:S02]  /*a700*/  IADD3 R4, R3, 0x28, RZ ;  /* 0x0000002803047810 */ /* 0x000fe40007ffe0ff */
[----:B------:R-:W-:Y:S02]  /*a710*/  FSEL R252, R20, -INF , !P0 ;  /* 0xff80000014fc7808 */ /* 0x000fe40004000000 */
[----:B------:R-:W-:Y:S02]  /*a720*/  FMNMX.FTZ R9, R172, R9, !PT ;  /* 0x00000009ac097209 */ /* 0x000fe40007810000 */
[----:B------:R-:W-:Y:S02]  /*a730*/  ISETP.GE.OR P5, PT, R6, R236, !P5 ;  /* 0x000000ec0600720c */ /* 0x000fe40006fa6670 */
[----:B------:R-:W-:Y:S02]  /*a740*/  FMNMX.FTZ R10, R11, R10, !PT ;  /* 0x0000000a0b0a7209 */ /* 0x000fe40007810000 */
[----:B------:R-:W-:Y:S02]  /*a750*/  IADD3 R6, R3, 0x29, RZ ;  /* 0x0000002903067810 */ /* 0x000fe40007ffe0ff */
[----:B------:R-:W-:Y:S02]  /*a760*/  ISETP.GE.AND P3, PT, R4, R239, PT ;  /* 0x000000ef0400720c */ /* 0x000fe40003f66270 */
[----:B------:R-:W-:Y:S02]  /*a770*/  FSEL R175, R18, -INF , !P2 ;  /* 0xff80000012af7808 */ /* 0x000fe40005000000 */
[----:B------:R-:W-:Y:S02]  /*a780*/  FSEL R250, R21, -INF , !P6 ;  /* 0xff80000015fa7808 */ /* 0x000fe40007000000 */
[----:B------:R-:W-:Y:S02]  /*a790*/  ISETP.GE.OR P3, PT, R4, R238, !P3 ;  /* 0x000000ee0400720c */ /* 0x000fe40005f66670 */
[----:B------:R-:W-:Y:S02]  /*a7a0*/  FMNMX.FTZ R9, R252, R9, !PT ;  /* 0x00000009fc097209 */ /* 0x000fe40007810000 */
[----:B------:R-:W-:Y:S02]  /*a7b0*/  FMNMX.FTZ R10, R195, R10, !PT ;  /* 0x0000000ac30a7209 */ /* 0x000fe40007810000 */
[----:B------:R-:W-:Y:S02]  /*a7c0*/  ISETP.GE.AND P2, PT, R6, R239, PT ;  /* 0x000000ef0600720c */ /* 0x000fe40003f46270 */
[----:B------:R-:W-:Y:S02]  /*a7d0*/  FSEL R173, R19, -INF , !P1 ;  /* 0xff80000013ad7808 */ /* 0x000fe40004800000 */
[----:B------:R-:W-:Y:S02]  /*a7e0*/  FSEL R248, R24, -INF , !P3 ;  /* 0xff80000018f87808 */ /* 0x000fe40005800000 */
[----:B------:R-:W-:Y:S02]  /*a7f0*/  FMNMX.FTZ R10, R197, R10, !PT ;  /* 0x0000000ac50a7209 */ /* 0x000fe40007810000 */
[----:B------:R-:W-:Y:S02]  /*a800*/  ISETP.GE.OR P2, PT, R6, R238, !P2 ;  /* 0x000000ee0600720c */ /* 0x000fe40005746670 */
[----:B------:R-:W-:Y:S02]  /*a810*/  FMNMX.FTZ R9, R250, R9, !PT ;  /* 0x00000009fa097209 */ /* 0x000fe40007810000 */
[-C--:B------:R-:W-:Y:S02]  /*a820*/  ISETP.GE.AND P1, PT, R4, R237.reuse, PT ;  /* 0x000000ed0400720c */ /* 0x080fe40003f26270 */
[----:B------:R-:W-:Y:S02]  /*a830*/  IADD3 R8, R3, 0x30, RZ ;  /* 0x0000003003087810 */ /* 0x000fe40007ffe0ff */
[----:B------:R-:W-:Y:S02]  /*a840*/  ISETP.GE.AND P0, PT, R6, R237, PT ;  /* 0x000000ed0600720c */ /* 0x000fe40003f06270 */
[----:B------:R-:W-:Y:S02]  /*a850*/  FMNMX.FTZ R10, R175, R10, !PT ;  /* 0x0000000aaf0a7209 */ /* 0x000fe40007810000 */
[----:B------:R-:W-:Y:S02]  /*a860*/  FSEL R202, R25, -INF , !P2 ;  /* 0xff80000019ca7808 */ /* 0x000fe40005000000 */
[----:B------:R-:W-:Y:S02]  /*a870*/  FMNMX.FTZ R9, R248, R9, !PT ;  /* 0x00000009f8097209 */ /* 0x000fe40007810000 */
[-C--:B------:R-:W-:Y:S02]  /*a880*/  ISETP.GE.OR P1, PT, R4, R236.reuse, !P1 ;  /* 0x000000ec0400720c */ /* 0x080fe40004f26670 */
[C---:B------:R-:W-:Y:S02]  /*a890*/  IADD3 R4, R3.reuse, 0x38, RZ ;  /* 0x0000003803047810 */ /* 0x040fe40007ffe0ff */
[----:B------:R-:W-:Y:S02]  /*a8a0*/  ISETP.GE.OR P0, PT, R6, R236, !P0 ;  /* 0x000000ec0600720c */ /* 0x000fe40004706670 */
[----:B------:R-:W-:Y:S02]  /*a8b0*/  IADD3 R6, R3, 0x31, RZ ;  /* 0x0000003103067810 */ /* 0x000fe40007ffe0ff */
[----:B------:R-:W-:Y:S02]  /*a8c0*/  ISETP.GE.AND P6, PT, R8, R239, PT ;  /* 0x000000ef0800720c */ /* 0x000fe40003fc6270 */
[----:B------:R-:W-:Y:S02]  /*a8d0*/  FSEL R200, R22, -INF , !P5 ;  /* 0xff80000016c87808 */ /* 0x000fe40006800000 */
[----:B------:R-:W-:Y:S02]  /*a8e0*/  FMNMX.FTZ R13, R202, R9, !PT ;  /* 0x00000009ca0d7209 */ /* 0x000fe40007810000 */
[----:B------:R-:W-:Y:S02]  /*a8f0*/  FMNMX.FTZ R9, R173, R10, !PT ;  /* 0x0000000aad097209 */ /* 0x000fe40007810000 */
[-C--:B------:R-:W-:Y:S02]  /*a900*/  ISETP.GE.AND P2, PT, R4, R239.reuse, PT ;  /* 0x000000ef0400720c */ /* 0x080fe40003f46270 */
[-C--:B------:R-:W-:Y:S02]  /*a910*/  ISETP.GE.OR P6, PT, R8, R238.reuse, !P6 ;  /* 0x000000ee0800720c */ /* 0x080fe400077c6670 */
[----:B------:R-:W-:Y:S02]  /*a920*/  ISETP.GE.AND P3, PT, R6, R239, PT ;  /* 0x000000ef0600720c */ /* 0x000fe40003f66270 */
[----:B------:R-:W-:Y:S02]  /*a930*/  FSEL R203, R23, -INF , !P4 ;  /* 0xff80000017cb7808 */ /* 0x000fe40006000000 */
[----:B------:R-:W-:Y:S01]  /*a940*/  FMNMX.FTZ R10, R200, R9, !PT ;  /* 0x00000009c80a7209 */ /* 0x000fe20007810000 */
[----:B------:R-:W-:Y:S01]  /*a950*/  LDSM.16.MT88.4 R20, [R222+0x10000] ;  /* 0x01000000de14783b */ /* 0x000fe20000004200 */
[-C--:B------:R-:W-:Y:S02]  /*a960*/  ISETP.GE.OR P2, PT, R4, R238.reuse, !P2 ;  /* 0x000000ee0400720c */ /* 0x080fe40005746670 */
[----:B------:R-:W-:Y:S02]  /*a970*/  FSEL R190, R28, -INF , !P6 ;  /* 0xff8000001cbe7808 */ /* 0x000fe40007000000 */
[----:B------:R-:W-:Y:S02]  /*a980*/  ISETP.GE.OR P3, PT, R6, R238, !P3 ;  /* 0x000000ee0600720c */ /* 0x000fe40005f66670 */
[----:B------:R-:W-:Y:S02]  /*a990*/  IADD3 R3, R3, 0x39, RZ ;  /* 0x0000003903037810 */ /* 0x000fe40007ffe0ff */
[----:B------:R-:W-:Y:S02]  /*a9a0*/  FSEL R186, R32, -INF , !P2 ;  /* 0xff80000020ba7808 */ /* 0x000fe40005000000 */
[----:B------:R-:W-:Y:S02]  /*a9b0*/  FSEL R201, R26, -INF , !P1 ;  /* 0xff8000001ac97808 */ /* 0x000fe40004800000 */
[----:B------:R-:W-:Y:S02]  /*a9c0*/  ISETP.GE.AND P2, PT, R8, R237, PT ;  /* 0x000000ed0800720c */ /* 0x000fe40003f46270 */
[----:B------:R-:W-:Y:S02]  /*a9d0*/  FMNMX.FTZ R10, R203, R10, !PT ;  /* 0x0000000acb0a7209 */ /* 0x000fe40007810000 */
[----:B------:R-:W-:Y:S02]  /*a9e0*/  FSEL R188, R29, -INF , !P3 ;  /* 0xff8000001dbc7808 */ /* 0x000fe40005800000 */
[----:B------:R-:W-:Y:S02]  /*a9f0*/  ISETP.GE.AND P6, PT, R3, R239, PT ;  /* 0x000000ef0300720c */ /* 0x000fe40003fc6270 */
[----:B------:R-:W-:Y:S02]  /*aa00*/  FMNMX.FTZ R13, R190, R13, !PT ;  /* 0x0000000dbe0d7209 */ /* 0x000fe40007810000 */
[----:B------:R-:W-:Y:S02]  /*aa10*/  ISETP.GE.OR P1, PT, R8, R236, !P2 ;  /* 0x000000ec0800720c */ /* 0x000fe40005726670 */
[----:B------:R-:W-:Y:S02]  /*aa20*/  FSEL R199, R27, -INF , !P0 ;  /* 0xff8000001bc77808 */ /* 0x000fe40004000000 */
[----:B------:R-:W-:Y:S02]  /*aa30*/  ISETP.GE.AND P2, PT, R6, R237, PT ;  /* 0x000000ed0600720c */ /* 0x000fe40003f46270 */
[----:B------:R-:W-:Y:S02]  /*aa40*/  FMNMX.FTZ R8, R201, R10, !PT ;  /* 0x0000000ac9087209 */ /* 0x000fe40007810000 */
[----:B------:R-:W-:Y:S02]  /*aa50*/  ISETP.GE.OR P6, PT, R3, R238, !P6 ;  /* 0x000000ee0300720c */ /* 0x000fe400077c6670 */
[----:B------:R-:W-:Y:S02]  /*aa60*/  FMNMX.FTZ R13, R188, R13, !PT ;  /* 0x0000000dbc0d7209 */ /* 0x000fe40007810000 */
[----:B------:R-:W-:Y:S02]  /*aa70*/  FSEL R187, R30, -INF , !P1 ;  /* 0xff8000001ebb7808 */ /* 0x000fe40004800000 */
[----:B------:R-:W-:Y:S02]  /*aa80*/  ISETP.GE.OR P2, PT, R6, R236, !P2 ;  /* 0x000000ec0600720c */ /* 0x000fe40005746670 */
[----:B------:R-:W-:Y:S02]  /*aa90*/  ISETP.GE.AND P0, PT, R4, R237, PT ;  /* 0x000000ed0400720c */ /* 0x000fe40003f06270 */
[----:B------:R-:W-:Y:S02]  /*aaa0*/  FMNMX.FTZ R8, R199, R8, !PT ;  /* 0x00000008c7087209 */ /* 0x000fe40007810000 */
[----:B------:R-:W-:Y:S02]  /*aab0*/  FSEL R178, R33, -INF , !P6 ;  /* 0xff80000021b27808 */ /* 0x000fe40007000000 */
[----:B------:R-:W-:Y:S02]  /*aac0*/  FMNMX.FTZ R13, R186, R13, !PT ;  /* 0x0000000dba0d7209 */ /* 0x000fe40007810000 */
[----:B------:R-:W-:Y:S02]  /*aad0*/  FSEL R179, R31, -INF , !P2 ;  /* 0xff8000001fb37808 */ /* 0x000fe40005000000 */
[----:B------:R-:W-:Y:S01]  /*aae0*/  ISETP.GE.OR P1, PT, R4, R236, !P0 ;  /* 0x000000ec0400720c */ /* 0x000fe20004726670 */
[----:B------:R-:W-:Y:S01]  /*aaf0*/  LDSM.16.MT88.4 R28, [R221+0x10000] ;  /* 0x01000000dd1c783b */ /* 0x000fe20000004200 */
[----:B------:R-:W-:Y:S02]  /*ab00*/  ISETP.GE.AND P0, PT, R3, R237, PT ;  /* 0x000000ed0300720c */ /* 0x000fe40003f06270 */
[----:B------:R-:W-:Y:S02]  /*ab10*/  FMNMX.FTZ R8, R187, R8, !PT ;  /* 0x00000008bb087209 */ /* 0x000fe40007810000 */
[----:B------:R-:W-:Y:S02]  /*ab20*/  FMNMX.FTZ R9, R178, R13, !PT ;  /* 0x0000000db2097209 */ /* 0x000fe40007810000 */
[----:B------:R-:W-:Y:S01]  /*ab30*/  FSEL R177, R34, -INF , !P1 ;  /* 0xff80000022b17808 */ /* 0x000fe20004800000 */
[----:B------:R-:W-:Y:S01]  /*ab40*/  LDSM.16.MT88.4 R12, [R224+0x10000] ;  /* 0x01000000e00c783b */ /* 0x000fe20000004200 */
[----:B------:R-:W-:Y:S02]  /*ab50*/  FMNMX.FTZ R8, R179, R8, !PT ;  /* 0x00000008b3087209 */ /* 0x000fe40007810000 */
[----:B------:R-:W-:Y:S02]  /*ab60*/  ISETP.GE.OR P0, PT, R3, R236, !P0 ;  /* 0x000000ec0300720c */ /* 0x000fe40004706670 */
[----:B------:R-:W-:Y:S02]  /*ab70*/  FMNMX.FTZ R8, R177, R8, !PT ;  /* 0x00000008b1087209 */ /* 0x000fe40007810000 */
[----:B------:R-:W-:Y:S01]  /*ab80*/  FSEL R165, R35, -INF , !P0 ;  /* 0xff80000023a57808 */ /* 0x000fe20004000000 */
[----:B------:R-:W-:Y:S03]  /*ab90*/  SHFL.BFLY PT, R10, R9, 0x2, 0x1f ;  /* 0x0c401f00090a7f89 */ /* 0x000fe600000e0000 */
[----:B------:R-:W-:Y:S05]  /*aba0*/  FMNMX.FTZ R6, R165, R8, !PT ;  /* 0x00000008a5067209 */ /* 0x000fea0007810000 */
[----:B------:R-:W1:Y:S02]  /*abb0*/  SHFL.BFLY PT, R3, R6, 0x2, 0x1f ;  /* 0x0c401f0006037f89 */ /* 0x000e6400000e0000 */
[----:B-1----:R-:W-:Y:S02]  /*abc0*/  FMNMX.FTZ R4, R6, R3, !PT ;  /* 0x0000000306047209 */ /* 0x002fe40007810000 */
[----:B------:R-:W-:Y:S04]  /*abd0*/  FMNMX.FTZ R9, R9, R10, !PT ;  /* 0x0000000a09097209 */ /* 0x000fe80007810000 */
[----:B------:R-:W1:Y:S08]  /*abe0*/  SHFL.BFLY PT, R3, R4, 0x1, 0x1f ;  /* 0x0c201f0004037f89 */ /* 0x000e7000000e0000 */
[----:B------:R-:W2:Y:S01]  /*abf0*/  SHFL.BFLY PT, R164, R9, 0x1, 0x1f ;  /* 0x0c201f0009a47f89 */ /* 0x000ea200000e0000 */
[----:B-1----:R-:W-:Y:S04]  /*ac00*/  FMNMX.FTZ R3, R4, R3, !PT ;  /* 0x0000000304037209 */ /* 0x002fe80007810000 */
[----:B------:R-:W-:Y:S02]  /*ac10*/  FSETP.NEU.FTZ.AND P0, PT, R3, -INF , PT ;  /* 0xff8000000300780b */ /* 0x000fe40003f1d000 */
[----:B--2---:R-:W-:Y:S04]  /*ac20*/  FMNMX.FTZ R164, R9, R164, !PT ;  /* 0x000000a409a47209 */ /* 0x004fe80007810000 */
[C---:B------:R-:W-:Y:S01]  /*ac30*/  FSETP.NEU.FTZ.AND P1, PT, R164.reuse, -INF , PT ;  /* 0xff800000a400780b */ /* 0x040fe20003f3d000 */
[----:B------:R-:W-:Y:S05]  /*ac40*/  FMUL.FTZ R189, R164, c[0x0][0x23c] ;  /* 0x00008f00a4bd7a20 */ /* 0x000fea0000410000 */
[----:B------:R-:W-:Y:S05]  /*ac50*/  FSEL R189, R189, RZ, P1 ;  /* 0x000000ffbdbd7208 */ /* 0x000fea0000800000 */
[--C-:B------:R-:W-:Y:S02]  /*ac60*/  FFMA.FTZ R185, R166, c[0x0][0x23c], -R189.reuse ;  /* 0x00008f00a6b97a23 */ /* 0x100fe400000108bd */
[--C-:B------:R-:W-:Y:S02]  /*ac70*/  FFMA.FTZ R166, R176, c[0x0][0x23c], -R189.reuse ;  /* 0x00008f00b0a67a23 */ /* 0x100fe400000108bd */
[----:B------:R-:W-:Y:S02]  /*ac80*/  FMUL.FTZ R176, R3, c[0x0][0x23c] ;  /* 0x00008f0003b07a20 */ /* 0x000fe40000410000 */
[--C-:B------:R-:W-:Y:S01]  /*ac90*/  FFMA.FTZ R184, R170, c[0x0][0x23c], -R189.reuse ;  /* 0x00008f00aab87a23 */ /* 0x100fe200000108bd */
[----:B------:R-:W-:Y:S01]  /*aca0*/  MUFU.EX2 R185, R185 ;  /* 0x000000b900b97308 */ /* 0x000fe20000000800 */
[--C-:B------:R-:W-:Y:S01]  /*acb0*/  FFMA.FTZ R183, R168, c[0x0][0x23c], -R189.reuse ;  /* 0x00008f00a8b77a23 */ /* 0x100fe200000108bd */
[----:B------:R-:W-:Y:S01]  /*acc0*/  FSEL R176, R176, RZ, P0 ;  /* 0x000000ffb0b07208 */ /* 0x000fe20000000000 */
[--C-:B------:R-:W-:Y:S02]  /*acd0*/  FFMA.FTZ R193, R174, c[0x0][0x23c], -R189.reuse ;  /* 0x00008f00aec17a23 */ /* 0x100fe400000108bd */
[--C-:B------:R-:W-:Y:S02]  /*ace0*/  FFMA.FTZ R191, R194, c[0x0][0x23c], -R189.reuse ;  /* 0x00008f00c2bf7a23 */ /* 0x100fe400000108bd */
[--C-:B------:R-:W-:Y:S01]  /*acf0*/  FFMA.FTZ R180, R5, c[0x0][0x23c], -R176.reuse ;  /* 0x00008f0005b47a23 */ /* 0x100fe200000108b0 */
[----:B------:R-:W-:Y:S01]  /*ad00*/  FSEL R5, R164, RZ, P1 ;  /* 0x000000ffa4057208 */ /* 0x000fe20000800000 */
[--C-:B------:R-:W-:Y:S01]  /*ad10*/  FFMA.FTZ R182, R167, c[0x0][0x23c], -R176.reuse ;  /* 0x00008f00a7b67a23 */ /* 0x100fe200000108b0 */
[----:B------:R-:W1:Y:S01]  /*ad20*/  MUFU.EX2 R166, R166 ;  /* 0x000000a600a67308 */ /* 0x000e620000000800 */
[----:B------:R-:W-:Y:S02]  /*ad30*/  FFMA.FTZ R181, R7, c[0x0][0x23c], -R176 ;  /* 0x00008f0007b57a23 */ /* 0x000fe400000108b0 */
[----:B------:R-:W-:Y:S01]  /*ad40*/  FADD.FTZ R4, -R5, R2 ;  /* 0x0000000205047221 */ /* 0x000fe20000010100 */
[----:B------:R-:W-:Y:S01]  /*ad50*/  FSEL R5, R3, RZ, P0 ;  /* 0x000000ff03057208 */ /* 0x000fe20000000000 */
[----:B------:R-:W-:Y:S01]  /*ad60*/  FFMA.FTZ R167, R11, c[0x0][0x23c], -R176 ;  /* 0x00008f000ba77a23 */ /* 0x000fe200000108b0 */
[----:B------:R-:W-:Y:S01]  /*ad70*/  PLOP3.LUT P0, PT, PT, PT, UP0, 0x80, 0x0 ;  /* 0x000000000000781c */ /* 0x000fe20003f0f008 */
[----:B------:R-:W-:Y:S02]  /*ad80*/  FMUL.FTZ R2, R4, c[0x0][0x23c] ;  /* 0x00008f0004027a20 */ /* 0x000fe40000410000 */
[----:B------:R-:W-:Y:S01]  /*ad90*/  FADD.FTZ R5, -R5, R0 ;  /* 0x0000000005057221 */ /* 0x000fe20000010100 */
[----:B------:R-:W-:Y:S01]  /*ada0*/  MUFU.EX2 R184, R184 ;  /* 0x000000b800b87308 */ /* 0x000fe20000000800 */
[--C-:B------:R-:W-:Y:S02]  /*adb0*/  FFMA.FTZ R194, R172, c[0x0][0x23c], -R189.reuse ;  /* 0x00008f00acc27a23 */ /* 0x100fe400000108bd */
[----:B------:R-:W-:Y:S02]  /*adc0*/  FMUL.FTZ R0, R5, c[0x0][0x23c] ;  /* 0x00008f0005007a20 */ /* 0x000fe40000410000 */
[--C-:B------:R-:W-:Y:S02]  /*add0*/  FFMA.FTZ R198, R173, c[0x0][0x23c], -R176.reuse ;  /* 0x00008f00adc67a23 */ /* 0x100fe400000108b0 */
[--C-:B------:R-:W-:Y:S02]  /*ade0*/  FFMA.FTZ R179, R179, c[0x0][0x23c], -R176.reuse ;  /* 0x00008f00b3b37a23 */ /* 0x100fe400000108b0 */
[--C-:B------:R-:W-:Y:S01]  /*adf0*/  FFMA.FTZ R177, R177, c[0x0][0x23c], -R176.reuse ;  /* 0x00008f00b1b17a23 */ /* 0x100fe200000108b0 */
[----:B------:R-:W2:Y:S01]  /*ae00*/  MUFU.EX2 R183, R183 ;  /* 0x000000b700b77308 */ /* 0x000ea20000000800 */
[--C-:B------:R-:W-:Y:S02]  /*ae10*/  FFMA.FTZ R192, R192, c[0x0][0x23c], -R189.reuse ;  /* 0x00008f00c0c07a23 */ /* 0x100fe400000108bd */
[--C-:B------:R-:W-:Y:S01]  /*ae20*/  FFMA.FTZ R195, R195, c[0x0][0x23c], -R176.reuse ;  /* 0x00008f00c3c37a23 */ /* 0x100fe200000108b0 */
[----:B-1----:R-:W-:Y:S01]  /*ae30*/  F2FP.PACK_AB R168, R166, R185 ;  /* 0x000000b9a6a8723e */ /* 0x002fe200000000ff */
[--C-:B------:R-:W-:Y:S02]  /*ae40*/  FFMA.FTZ R196, R197, c[0x0][0x23c], -R176.reuse ;  /* 0x00008f00c5c47a23 */ /* 0x100fe400000108b0 */
[--C-:B------:R-:W-:Y:S02]  /*ae50*/  FFMA.FTZ R197, R175, c[0x0][0x23c], -R176.reuse ;  /* 0x00008f00afc57a23 */ /* 0x100fe400000108b0 */
[----:B------:R-:W-:Y:S01]  /*ae60*/  LDSM.16.MT88.4 R172, [R222+0x14800] ;  /* 0x01480000deac783b */ /* 0x000fe20000004200 */
[----:B------:R-:W-:Y:S01]  /*ae70*/  MUFU.EX2 R182, R182 ;  /* 0x000000b600b67308 */ /* 0x000fe20000000800 */
[--C-:B------:R-:W-:Y:S02]  /*ae80*/  FFMA.FTZ R252, R252, c[0x0][0x23c], -R189.reuse ;  /* 0x00008f00fcfc7a23 */ /* 0x100fe400000108bd */
[--C-:B------:R-:W-:Y:S02]  /*ae90*/  FFMA.FTZ R250, R250, c[0x0][0x23c], -R189.reuse ;  /* 0x00008f00fafa7a23 */ /* 0x100fe400000108bd */
[--C-:B------:R-:W-:Y:S02]  /*aea0*/  FFMA.FTZ R248, R248, c[0x0][0x23c], -R189.reuse ;  /* 0x00008f00f8f87a23 */ /* 0x100fe400000108bd */
[--C-:B------:R-:W-:Y:S02]  /*aeb0*/  FFMA.FTZ R202, R202, c[0x0][0x23c], -R189.reuse ;  /* 0x00008f00caca7a23 */ /* 0x100fe400000108bd */
[--C-:B------:R-:W-:Y:S01]  /*aec0*/  FFMA.FTZ R200, R200, c[0x0][0x23c], -R176.reuse ;  /* 0x00008f00c8c87a23 */ /* 0x100fe200000108b0 */
[----:B------:R-:W1:Y:S01]  /*aed0*/  MUFU.EX2 R181, R181 ;  /* 0x000000b500b57308 */ /* 0x000e620000000800 */
[--C-:B------:R-:W-:Y:S02]  /*aee0*/  FFMA.FTZ R203, R203, c[0x0][0x23c], -R176.reuse ;  /* 0x00008f00cbcb7a23 */ /* 0x100fe400000108b0 */
[--C-:B------:R-:W-:Y:S01]  /*aef0*/  FFMA.FTZ R201, R201, c[0x0][0x23c], -R176.reuse ;  /* 0x00008f00c9c97a23 */ /* 0x100fe200000108b0 */
[----:B--2---:R-:W-:Y:S01]  /*af00*/  F2FP.PACK_AB R170, R183, R184 ;  /* 0x000000b8b7aa723e */ /* 0x004fe200000000ff */
[--C-:B------:R-:W-:Y:S02]  /*af10*/  FFMA.FTZ R199, R199, c[0x0][0x23c], -R176.reuse ;  /* 0x00008f00c7c77a23 */ /* 0x100fe400000108b0 */
[--C-:B------:R-:W-:Y:S02]  /*af20*/  FFMA.FTZ R190, R190, c[0x0][0x23c], -R189.reuse ;  /* 0x00008f00bebe7a23 */ /* 0x100fe400000108bd */
[--C-:B------:R-:W-:Y:S01]  /*af30*/  FFMA.FTZ R188, R188, c[0x0][0x23c], -R189.reuse ;  /* 0x00008f00bcbc7a23 */ /* 0x100fe200000108bd */
[----:B------:R-:W-:Y:S01]  /*af40*/  MUFU.EX2 R180, R180 ;  /* 0x000000b400b47308 */ /* 0x000fe20000000800 */
[--C-:B------:R-:W-:Y:S02]  /*af50*/  FFMA.FTZ R186, R186, c[0x0][0x23c], -R189.reuse ;  /* 0x00008f00baba7a23 */ /* 0x100fe400000108bd */
[----:B------:R-:W-:Y:S02]  /*af60*/  FFMA.FTZ R189, R178, c[0x0][0x23c], -R189 ;  /* 0x00008f00b2bd7a23 */ /* 0x000fe400000108bd */
[--C-:B------:R-:W-:Y:S02]  /*af70*/  FFMA.FTZ R187, R187, c[0x0][0x23c], -R176.reuse ;  /* 0x00008f00bbbb7a23 */ /* 0x100fe400000108b0 */
[----:B------:R-:W-:Y:S03]  /*af80*/  FFMA.FTZ R176, R165, c[0x0][0x23c], -R176 ;  /* 0x00008f00a5b07a23 */ /* 0x000fe600000108b0 */
[----:B------:R-:W2:Y:S01]  /*af90*/  MUFU.EX2 R167, R167 ;  /* 0x000000a700a77308 */ /* 0x000ea20000000800 */
[----:B-1----:R-:W-:Y:S09]  /*afa0*/  F2FP.PACK_AB R169, R181, R182 ;  /* 0x000000b6b5a9723e */ /* 0x002ff200000000ff */
[----:B------:R-:W1:Y:S10]  /*afb0*/  MUFU.EX2 R2, R2 ;  /* 0x0000000200027308 */ /* 0x000e740000000800 */
[----:B------:R-:W3:Y:S01]  /*afc0*/  MUFU.EX2 R0, R0 ;  /* 0x0000000000007308 */ /* 0x000ee20000000800 */
[----:B--2---:R-:W-:Y:S09]  /*afd0*/  F2FP.PACK_AB R171, R167, R180 ;  /* 0x000000b4a7ab723e */ /* 0x004ff200000000ff */
[----:B------:R-:W-:Y:S01]  /*afe0*/  MUFU.EX2 R165, R176 ;  /* 0x000000b000a57308 */ /* 0x000fe20000000800 */
[C---:B-1----:R-:W-:Y:S02]  /*aff0*/  FMUL.FTZ R4, R2.reuse, R160 ;  /* 0x000000a002047220 */ /* 0x042fe40000410000 */
[C---:B------:R-:W-:Y:S02]  /*b000*/  FMUL.FTZ R5, R2.reuse, R161 ;  /* 0x000000a102057220 */ /* 0x040fe40000410000 */
[C---:B------:R-:W-:Y:S02]  /*b010*/  FMUL.FTZ R8, R2.reuse, R156 ;  /* 0x0000009c02087220 */ /* 0x040fe40000410000 */
[C---:B------:R-:W-:Y:S03]  /*b020*/  FMUL.FTZ R9, R2.reuse, R157 ;  /* 0x0000009d02097220 */ /* 0x040fe60000410000 */
[----:B------:R-:W-:Y:S01]  /*b030*/  MUFU.EX2 R191, R191 ;  /* 0x000000bf00bf7308 */ /* 0x000fe20000000800 */
[----:B------:R-:W-:Y:S02]  /*b040*/  FMUL.FTZ R16, R2, R148 ;  /* 0x0000009402107220 */ /* 0x000fe40000410000 */
[C---:B---3--:R-:W-:Y:S02]  /*b050*/  FMUL.FTZ R6, R0.reuse, R162 ;  /* 0x000000a200067220 */ /* 0x048fe40000410000 */
[C---:B------:R-:W-:Y:S02]  /*b060*/  FMUL.FTZ R7, R0.reuse, R163 ;  /* 0x000000a300077220 */ /* 0x040fe40000410000 */
[----:B------:R-:W-:Y:S01]  /*b070*/  LDSM.16.MT88.4 R160, [R221+0x12800] ;  /* 0x01280000dda0783b */ /* 0x000fe20000004200 */
[C---:B------:R-:W-:Y:S02]  /*b080*/  FMUL.FTZ R10, R0.reuse, R158 ;  /* 0x0000009e000a7220 */ /* 0x040fe40000410000 */
[----:B------:R-:W-:Y:S01]  /*b090*/  FMUL.FTZ R11, R0, R159 ;  /* 0x0000009f000b7220 */ /* 0x000fe20000410000 */
[----:B------:R-:W1:Y:S01]  /*b0a0*/  MUFU.EX2 R192, R192 ;  /* 0x000000c000c07308 */ /* 0x000e620000000800 */
[C---:B------:R-:W-:Y:S03]  /*b0b0*/  HMMA.16816.F32 R4, R168.reuse, R12, R4 ;  /* 0x0000000ca804723c */ /* 0x040fe60000001804 */
[----:B------:R-:W-:Y:S02]  /*b0c0*/  LDSM.16.MT88.4 R156, [R222+0x12800] ;  /* 0x01280000de9c783b */ /* 0x000fe40000004200 */
[C---:B------:R-:W-:Y:S02]  /*b0d0*/  FMUL.FTZ R17, R2.reuse, R149 ;  /* 0x0000009502117220 */ /* 0x040fe40000410000 */
[C---:B------:R-:W-:Y:S01]  /*b0e0*/  FMUL.FTZ R12, R2.reuse, R152 ;  /* 0x00000098020c7220 */ /* 0x040fe20000410000 */
[C---:B------:R-:W-:Y:S01]  /*b0f0*/  HMMA.16816.F32 R8, R168.reuse, R14, R8 ;  /* 0x0000000ea808723c */ /* 0x040fe20000001808 */
[----:B------:R-:W-:Y:S03]  /*b100*/  MUFU.EX2 R193, R193 ;  /* 0x000000c100c17308 */ /* 0x000fe60000000800 */
[----:B------:R-:W-:Y:S02]  /*b110*/  FMUL.FTZ R13, R2, R153 ;  /* 0x00000099020d7220 */ /* 0x000fe40000410000 */
[C---:B------:R-:W-:Y:S02]  /*b120*/  FMUL.FTZ R18, R0.reuse, R150 ;  /* 0x0000009600127220 */ /* 0x040fe40000410000 */
[C---:B------:R-:W-:Y:S03]  /*b130*/  FMUL.FTZ R14, R0.reuse, R154 ;  /* 0x0000009a000e7220 */ /* 0x040fe60000410000 */
[----:B------:R-:W-:Y:S01]  /*b140*/  MUFU.EX2 R194, R194 ;  /* 0x000000c200c27308 */ /* 0x000fe20000000800 */
[C---:B------:R-:W-:Y:S02]  /*b150*/  FMUL.FTZ R15, R0.reuse, R155 ;  /* 0x0000009b000f7220 */ /* 0x040fe40000410000 */
[----:B------:R-:W2:Y:S01]  /*b160*/  LDSM.16.MT88.4 R152, [R220+0x10000] ;  /* 0x01000000dc98783b */ /* 0x000ea20000004200 */
[----:B------:R-:W-:Y:S02]  /*b170*/  FMUL.FTZ R19, R0, R151 ;  /* 0x0000009700137220 */ /* 0x000fe40000410000 */
[C---:B------:R-:W-:Y:S02]  /*b180*/  FMUL.FTZ R24, R2.reuse, R140 ;  /* 0x0000008c02187220 */ /* 0x040fe40000410000 */
[C---:B------:R-:W-:Y:S02]  /*b190*/  HMMA.16816.F32 R12, R168.reuse, R20, R12 ;  /* 0x00000014a80c723c */ /* 0x040fe4000000180c */
[----:B------:R-:W-:Y:S01]  /*b1a0*/  MUFU.EX2 R195, R195 ;  /* 0x000000c300c37308 */ /* 0x000fe20000000800 */
[----:B------:R-:W-:Y:S01]  /*b1b0*/  LDSM.16.MT88.4 R148, [R220+0x10800] ;  /* 0x01080000dc94783b */ /* 0x000fe20000004200 */
[----:B------:R-:W-:Y:S02]  /*b1c0*/  FMUL.FTZ R25, R2, R141 ;  /* 0x0000008d02197220 */ /* 0x000fe40000410000 */
[----:B------:R-:W-:Y:S02]  /*b1d0*/  FMUL.FTZ R26, R0, R142 ;  /* 0x0000008e001a7220 */ /* 0x000fe40000410000 */
[C---:B------:R-:W-:Y:S04]  /*b1e0*/  HMMA.16816.F32 R16, R168.reuse, R22, R16 ;  /* 0x00000016a810723c */ /* 0x040fe80000001810 */
[C---:B------:R-:W-:Y:S01]  /*b1f0*/  FMUL.FTZ R20, R2.reuse, R144 ;  /* 0x0000009002147220 */ /* 0x040fe20000410000 */
[----:B------:R-:W3:Y:S01]  /*b200*/  MUFU.EX2 R196, R196 ;  /* 0x000000c400c47308 */ /* 0x000ee20000000800 */
[----:B------:R-:W-:Y:S02]  /*b210*/  FMUL.FTZ R21, R2, R145 ;  /* 0x0000009102157220 */ /* 0x000fe40000410000 */
[C---:B------:R-:W-:Y:S04]  /*b220*/  FMUL.FTZ R22, R0.reuse, R146 ;  /* 0x0000009200167220 */ /* 0x040fe80000410000 */
[C---:B------:R-:W-:Y:S02]  /*b230*/  FMUL.FTZ R23, R0.reuse, R147 ;  /* 0x0000009300177220 */ /* 0x040fe40000410000 */
[----:B------:R-:W4:Y:S01]  /*b240*/  LDSM.16.MT88.4 R144, [R224+0x12000] ;  /* 0x01200000e090783b */ /* 0x000f220000004200 */
[----:B------:R-:W-:Y:S01]  /*b250*/  FMUL.FTZ R27, R0, R143 ;  /* 0x0000008f001b7220 */ /* 0x000fe20000410000 */
[----:B------:R-:W-:Y:S01]  /*b260*/  MUFU.EX2 R197, R197 ;  /* 0x000000c500c57308 */ /* 0x000fe20000000800 */
[C---:B------:R-:W-:Y:S02]  /*b270*/  FMUL.FTZ R32, R2.reuse, R132 ;  /* 0x0000008402207220 */ /* 0x040fe40000410000 */
[C---:B------:R-:W-:Y:S03]  /*b280*/  HMMA.16816.F32 R20, R168.reuse, R28, R20 ;  /* 0x0000001ca814723c */ /* 0x040fe60000001814 */
[----:B------:R-:W-:Y:S01]  /*b290*/  LDSM.16.MT88.4 R140, [R220+0x12000] ;  /* 0x01200000dc8c783b */ /* 0x000fe20000004200 */
[----:B------:R-:W-:Y:S02]  /*b2a0*/  FMUL.FTZ R33, R2, R133 ;  /* 0x0000008502217220 */ /* 0x000fe40000410000 */
[----:B------:R-:W-:Y:S01]  /*b2b0*/  FMUL.FTZ R34, R0, R134 ;  /* 0x0000008600227220 */ /* 0x000fe20000410000 */
[----:B------:R-:W5:Y:S01]  /*b2c0*/  MUFU.EX2 R198, R198 ;  /* 0x000000c600c67308 */ /* 0x000f620000000800 */
[C---:B------:R-:W-:Y:S04]  /*b2d0*/  HMMA.16816.F32 R24, R168.reuse, R30, R24 ;  /* 0x0000001ea818723c */ /* 0x040fe80000001818 */
[C---:B------:R-:W-:Y:S02]  /*b2e0*/  FMUL.FTZ R28, R2.reuse, R136 ;  /* 0x00000088021c7220 */ /* 0x040fe40000410000 */
[----:B------:R-:W-:Y:S02]  /*b2f0*/  FMUL.FTZ R29, R2, R137 ;  /* 0x00000089021d7220 */ /* 0x000fe40000410000 */
[C---:B------:R-:W-:Y:S01]  /*b300*/  FMUL.FTZ R30, R0.reuse, R138 ;  /* 0x0000008a001e7220 */ /* 0x040fe20000410000 */
[----:B------:R-:W-:Y:S03]  /*b310*/  MUFU.EX2 R252, R252 ;  /* 0x000000fc00fc7308 */ /* 0x000fe60000000800 */
[C---:B------:R-:W-:Y:S02]  /*b320*/  FMUL.FTZ R31, R0.reuse, R139 ;  /* 0x0000008b001f7220 */ /* 0x040fe40000410000 */
[----:B------:R-:W1:Y:S01]  /*b330*/  LDSM.16.MT88.4 R136, [R222+0x12000] ;  /* 0x01200000de88783b */ /* 0x000e620000004200 */
[----:B------:R-:W-:Y:S02]  /*b340*/  FMUL.FTZ R35, R0, R135 ;  /* 0x0000008700237220 */ /* 0x000fe40000410000 */
[C---:B------:R-:W-:Y:S02]  /*b350*/  FMUL.FTZ R36, R2.reuse, R36 ;  /* 0x0000002402247220 */ /* 0x040fe40000410000 */
[C---:B--2---:R-:W-:Y:S01]  /*b360*/  HMMA.16816.F32 R28, R168.reuse, R152, R28 ;  /* 0x00000098a81c723c */ /* 0x044fe2000000181c */
[----:B------:R-:W-:Y:S02]  /*b370*/  MUFU.EX2 R250, R250 ;  /* 0x000000fa00fa7308 */ /* 0x000fe40000000800 */
[----:B------:R-:W2:Y:S01]  /*b380*/  LDSM.16.MT88.4 R132, [R221+0x12000] ;  /* 0x01200000dd84783b */ /* 0x000ea20000004200 */
[----:B------:R-:W-:Y:S02]  /*b390*/  FMUL.FTZ R37, R2, R37 ;  /* 0x0000002502257220 */ /* 0x000fe40000410000 */
[C---:B------:R-:W-:Y:S02]  /*b3a0*/  FMUL.FTZ R38, R0.reuse, R38 ;  /* 0x0000002600267220 */ /* 0x040fe40000410000 */
[C---:B------:R-:W-:Y:S03]  /*b3b0*/  HMMA.16816.F32 R32, R168.reuse, R154, R32 ;  /* 0x0000009aa820723c */ /* 0x040fe60000001820 */
[----:B------:R-:W-:Y:S01]  /*b3c0*/  LDSM.16.MT88.4 R152, [R224+0x12800] ;  /* 0x01280000e098783b */ /* 0x000fe20000004200 */
[----:B------:R-:W-:Y:S01]  /*b3d0*/  FMUL.FTZ R39, R0, R39 ;  /* 0x0000002700277220 */ /* 0x000fe20000410000 */
[----:B------:R-:W-:Y:S01]  /*b3e0*/  MUFU.EX2 R248, R248 ;  /* 0x000000f800f87308 */ /* 0x000fe20000000800 */
[C---:B------:R-:W-:Y:S02]  /*b3f0*/  FMUL.FTZ R40, R2.reuse, R40 ;  /* 0x0000002802287220 */ /* 0x040fe40000410000 */
[----:B------:R-:W-:Y:S03]  /*b400*/  FMUL.FTZ R41, R2, R41 ;  /* 0x0000002902297220 */ /* 0x000fe60000410000 */
[C---:B----4-:R-:W-:Y:S03]  /*b410*/  HMMA.16816.F32 R36, R168.reuse, R144, R36 ;  /* 0x00000090a824723c */ /* 0x050fe60000001824 */
[C---:B------:R-:W-:Y:S01]  /*b420*/  FMUL.FTZ R42, R0.reuse, R42 ;  /* 0x0000002a002a7220 */ /* 0x040fe20000410000 */
[----:B------:R-:W-:Y:S01]  /*b430*/  MUFU.EX2 R202, R202 ;  /* 0x000000ca00ca7308 */ /* 0x000fe20000000800 */
[----:B------:R-:W-:Y:S02]  /*b440*/  FMUL.FTZ R43, R0, R43 ;  /* 0x0000002b002b7220 */ /* 0x000fe40000410000 */
[C---:B------:R-:W-:Y:S02]  /*b450*/  FMUL.FTZ R44, R2.reuse, R44 ;  /* 0x0000002c022c7220 */ /* 0x040fe40000410000 */
[----:B------:R-:W-:Y:S03]  /*b460*/  FMUL.FTZ R45, R2, R45 ;  /* 0x0000002d022d7220 */ /* 0x000fe60000410000 */
[C---:B------:R-:W-:Y:S01]  /*b470*/  HMMA.16816.F32 R40, R168.reuse, R146, R40 ;  /* 0x00000092a828723c */ /* 0x040fe20000001828 */
[----:B------:R-:W-:Y:S01]  /*b480*/  LDSM.16.MT88.4 R144, [R221+0x10800] ;  /* 0x01080000dd90783b */ /* 0x000fe20000004200 */
[----:B------:R-:W-:Y:S01]  /*b490*/  MUFU.EX2 R200, R200 ;  /* 0x000000c800c87308 */ /* 0x000fe20000000800 */
[C---:B------:R-:W-:Y:S02]  /*b4a0*/  FMUL.FTZ R46, R0.reuse, R46 ;  /* 0x0000002e002e7220 */ /* 0x040fe40000410000 */
[----:B------:R-:W-:Y:S02]  /*b4b0*/  FMUL.FTZ R47, R0, R47 ;  /* 0x0000002f002f7220 */ /* 0x000fe40000410000 */
[C---:B------:R-:W-:Y:S02]  /*b4c0*/  FMUL.FTZ R48, R2.reuse, R48 ;  /* 0x0000003002307220 */ /* 0x040fe40000410000 */
[----:B------:R-:W-:Y:S03]  /*b4d0*/  FMUL.FTZ R49, R2, R49 ;  /* 0x0000003102317220 */ /* 0x000fe60000410000 */
[C---:B-1----:R-:W-:Y:S01]  /*b4e0*/  HMMA.16816.F32 R44, R168.reuse, R136, R44 ;  /* 0x00000088a82c723c */ /* 0x042fe2000000182c */
[----:B------:R-:W-:Y:S02]  /*b4f0*/  MUFU.EX2 R203, R203 ;  /* 0x000000cb00cb7308 */ /* 0x000fe40000000800 */
[C---:B------:R-:W-:Y:S02]  /*b500*/  FMUL.FTZ R50, R0.reuse, R50 ;  /* 0x0000003200327220 */ /* 0x040fe40000410000 */
[----:B------:R-:W-:Y:S02]  /*b510*/  FMUL.FTZ R51, R0, R51 ;  /* 0x0000003300337220 */ /* 0x000fe40000410000 */
[C---:B------:R-:W-:Y:S02]  /*b520*/  FMUL.FTZ R52, R2.reuse, R52 ;  /* 0x0000003402347220 */ /* 0x040fe40000410000 */
[----:B------:R-:W-:Y:S02]  /*b530*/  FMUL.FTZ R53, R2, R53 ;  /* 0x0000003502357220 */ /* 0x000fe40000410000 */
[----:B------:R-:W-:Y:S01]  /*b540*/  MUFU.EX2 R201, R201 ;  /* 0x000000c900c97308 */ /* 0x000fe20000000800 */
[C---:B------:R-:W-:Y:S01]  /*b550*/  HMMA.16816.F32 R48, R168.reuse, R138, R48 ;  /* 0x0000008aa830723c */ /* 0x040fe20000001830 */
[----:B------:R-:W1:Y:S02]  /*b560*/  LDSM.16.MT88.4 R136, [R224+0x14000] ;  /* 0x01400000e088783b */ /* 0x000e640000004200 */
[C---:B------:R-:W-:Y:S02]  /*b570*/  FMUL.FTZ R54, R0.reuse, R54 ;  /* 0x0000003600367220 */ /* 0x040fe40000410000 */
[----:B------:R-:W-:Y:S02]  /*b580*/  FMUL.FTZ R55, R0, R55 ;  /* 0x0000003700377220 */ /* 0x000fe40000410000 */
[C---:B------:R-:W-:Y:S02]  /*b590*/  FMUL.FTZ R56, R2.reuse, R56 ;  /* 0x0000003802387220 */ /* 0x040fe40000410000 */
[----:B------:R-:W-:Y:S01]  /*b5a0*/  FMUL.FTZ R57, R2, R57 ;  /* 0x0000003902397220 */ /* 0x000fe20000410000 */
[----:B------:R-:W-:Y:S02]  /*b5b0*/  MUFU.EX2 R199, R199 ;  /* 0x000000c700c77308 */ /* 0x000fe40000000800 */
[C---:B--2---:R-:W-:Y:S03]  /*b5c0*/  HMMA.16816.F32 R52, R168.reuse, R132, R52 ;  /* 0x00000084a834723c */ /* 0x044fe60000001834 */
[C---:B------:R-:W-:Y:S02]  /*b5d0*/  FMUL.FTZ R58, R0.reuse, R58 ;  /* 0x0000003a003a7220 */ /* 0x040fe40000410000 */
[----:B------:R-:W-:Y:S02]  /*b5e0*/  FMUL.FTZ R59, R0, R59 ;  /* 0x0000003b003b7220 */ /* 0x000fe40000410000 */
[C---:B------:R-:W-:Y:S01]  /*b5f0*/  FMUL.FTZ R60, R2.reuse, R60 ;  /* 0x0000003c023c7220 */ /* 0x040fe20000410000 */
[----:B------:R-:W-:Y:S01]  /*b600*/  MUFU.EX2 R190, R190 ;  /* 0x000000be00be7308 */ /* 0x000fe20000000800 */
[----:B------:R-:W-:Y:S03]  /*b610*/  FMUL.FTZ R61, R2, R61 ;  /* 0x0000003d023d7220 */ /* 0x000fe60000410000 */
[C---:B------:R-:W-:Y:S01]  /*b620*/  HMMA.16816.F32 R56, R168.reuse, R134, R56 ;  /* 0x00000086a838723c */ /* 0x040fe20000001838 */
[----:B------:R-:W2:Y:S02]  /*b630*/  LDSM.16.MT88.4 R132, [R222+0x14000] ;  /* 0x01400000de84783b */ /* 0x000ea40000004200 */
[C---:B------:R-:W-:Y:S02]  /*b640*/  FMUL.FTZ R62, R0.reuse, R62 ;  /* 0x0000003e003e7220 */ /* 0x040fe40000410000 */
[----:B------:R-:W-:Y:S01]  /*b650*/  FMUL.FTZ R63, R0, R63 ;  /* 0x0000003f003f7220 */ /* 0x000fe20000410000 */
[----:B------:R-:W-:Y:S01]  /*b660*/  MUFU.EX2 R188, R188 ;  /* 0x000000bc00bc7308 */ /* 0x000fe20000000800 */
[C---:B------:R-:W-:Y:S02]  /*b670*/  FMUL.FTZ R64, R2.reuse, R64 ;  /* 0x0000004002407220 */ /* 0x040fe40000410000 */
[----:B------:R-:W-:Y:S03]  /*b680*/  FMUL.FTZ R65, R2, R65 ;  /* 0x0000004102417220 */ /* 0x000fe60000410000 */
[C---:B------:R-:W-:Y:S03]  /*b690*/  HMMA.16816.F32 R60, R168.reuse, R140, R60 ;  /* 0x0000008ca83c723c */ /* 0x040fe6000000183c */
[C---:B------:R-:W-:Y:S01]  /*b6a0*/  FMUL.FTZ R66, R0.reuse, R66 ;  /* 0x0000004200427220 */ /* 0x040fe20000410000 */
[----:B------:R-:W-:Y:S01]  /*b6b0*/  MUFU.EX2 R186, R186 ;  /* 0x000000ba00ba7308 */ /* 0x000fe20000000800 */
[----:B------:R-:W-:Y:S02]  /*b6c0*/  FMUL.FTZ R67, R0, R67 ;  /* 0x0000004300437220 */ /* 0x000fe40000410000 */
[C---:B------:R-:W-:Y:S02]  /*b6d0*/  FMUL.FTZ R68, R2.reuse, R68 ;  /* 0x0000004402447220 */ /* 0x040fe40000410000 */
[----:B------:R-:W-:Y:S03]  /*b6e0*/  FMUL.FTZ R69, R2, R69 ;  /* 0x0000004502457220 */ /* 0x000fe60000410000 */
[C---:B------:R-:W-:Y:S01]  /*b6f0*/  HMMA.16816.F32 R64, R168.reuse, R142, R64 ;  /* 0x0000008ea840723c */ /* 0x040fe20000001840 */
[----:B------:R-:W4:Y:S01]  /*b700*/  LDSM.16.MT88.4 R140, [R221+0x14000] ;  /* 0x01400000dd8c783b */ /* 0x000f220000004200 */
[----:B------:R-:W2:Y:S01]  /*b710*/  MUFU.EX2 R189, R189 ;  /* 0x000000bd00bd7308 */ /* 0x000ea20000000800 */
        /* <DEDUP_REMOVED lines=27> */
[C---:B----4-:R-:W-:Y:S03]  /*b8d0*/  HMMA.16816.F32 R84, R168.reuse, R140, R84 ;  /* 0x0000008ca854723c */ /* 0x050fe60000001854 */
[C---:B------:R-:W-:Y:S02]  /*b8e0*/  FMUL.FTZ R90, R0.reuse, R90 ;  /* 0x0000005a005a7220 */ /* 0x040fe40000410000 */
[----:B------:R-:W-:Y:S02]  /*b8f0*/  FMUL.FTZ R91, R0, R91 ;  /* 0x0000005b005b7220 */ /* 0x000fe40000410000 */
[C---:B------:R-:W-:Y:S02]  /*b900*/  FMUL.FTZ R92, R2.reuse, R92 ;  /* 0x0000005c025c7220 */ /* 0x040fe40000410000 */
[----:B------:R-:W-:Y:S03]  /*b910*/  FMUL.FTZ R93, R2, R93 ;  /* 0x0000005d025d7220 */ /* 0x000fe60000410000 */
[C---:B------:R-:W-:Y:S01]  /*b920*/  HMMA.16816.F32 R88, R168.reuse, R142, R88 ;  /* 0x0000008ea858723c */ /* 0x040fe20000001858 */
[----:B------:R-:W4:Y:S02]  /*b930*/  LDSM.16.MT88.4 R140, [R222+0x16000] ;  /* 0x01600000de8c783b */ /* 0x000f240000004200 */
        /* <DEDUP_REMOVED lines=32> */
[----:B------:R-:W-:Y:S02]  /*bb40*/  LDSM.16.MT88.4 R140, [R222+0x10800] ;  /* 0x01080000de8c783b */ /* 0x000fe40000004200 */
        /* <DEDUP_REMOVED lines=18> */
[----:B------:R-:W-:Y:S01]  /*bc70*/  F2FP.PACK_AB R132, R192, R191 ;  /* 0x000000bfc084723e */ /* 0x000fe200000000ff */
[----:B------:R-:W-:Y:S01]  /*bc80*/  FFMA.FTZ R185, R2, R251, R185 ;  /* 0x000000fb02b97223 */ /* 0x000fe200000100b9 */
[----:B---3--:R-:W-:Y:S03]  /*bc90*/  F2FP.PACK_AB R133, R196, R195 ;  /* 0x000000c3c485723e */ /* 0x008fe600000000ff */
[----:B------:R-:W-:Y:S01]  /*bca0*/  HMMA.16816.F32 R128, R168, R134, R128 ;  /* 0x00000086a880723c */ /* 0x000fe20000001880 */
[----:B------:R-:W-:Y:S02]  /*bcb0*/  LDSM.16.MT88.4 R168, [R224+0x14800] ;  /* 0x01480000e0a8783b */ /* 0x000fe40000004200 */
[----:B------:R-:W-:Y:S01]  /*bcc0*/  MOV R2, R164 ;  /* 0x000000a400027202 */ /* 0x000fe20000000f00 */
[----:B------:R-:W-:Y:S02]  /*bcd0*/  FFMA.FTZ R182, R0, R249, R182 ;  /* 0x000000f900b67223 */ /* 0x000fe400000100b6 */
[----:B------:R-:W-:Y:S01]  /*bce0*/  FADD.FTZ R185, R166, R185 ;  /* 0x000000b9a6b97221 */ /* 0x000fe20000010000 */
[----:B------:R-:W-:Y:S01]  /*bcf0*/  F2FP.PACK_AB R134, R194, R193 ;  /* 0x000000c1c286723e */ /* 0x000fe200000000ff */
[----:B------:R-:W-:Y:S01]  /*bd00*/  FADD.FTZ R181, R181, R182 ;  /* 0x000000b6b5b57221 */ /* 0x000fe20000010000 */
[----:B-----5:R-:W-:Y:S03]  /*bd10*/  F2FP.PACK_AB R135, R198, R197 ;  /* 0x000000c5c687723e */ /* 0x020fe600000000ff */
[----:B------:R-:W-:Y:S02]  /*bd20*/  FADD.FTZ R184, R184, R185 ;  /* 0x000000b9b8b87221 */ /* 0x000fe40000010000 */
[----:B------:R-:W-:Y:S02]  /*bd30*/  FADD.FTZ R0, R180, R181 ;  /* 0x000000b5b4007221 */ /* 0x000fe40000010000 */
[----:B------:R-:W-:Y:S01]  /*bd40*/  FADD.FTZ R184, R183, R184 ;  /* 0x000000b8b7b87221 */ /* 0x000fe20000010000 */
[C---:B-1----:R-:W-:Y:S05]  /*bd50*/  HMMA.16816.F32 R4, R132.reuse, R136, R4 ;  /* 0x000000888404723c */ /* 0x042fea0000001804 */
        /* <DEDUP_REMOVED lines=10> */
[----:B------:R-:W2:Y:S07]  /*be00*/  LDSM.16.MT88.4 R140, [R221+0x14800] ;  /* 0x01480000dd8c783b */ /* 0x000eae0000004200 */
[C---:B------:R-:W-:Y:S08]  /*be10*/  HMMA.16816.F32 R20, R132.reuse, R144, R20 ;  /* 0x000000908414723c */ /* 0x040ff00000001814 */
[C---:B------:R-:W-:Y:S01]  /*be20*/  HMMA.16816.F32 R24, R132.reuse, R146, R24 ;  /* 0x000000928418723c */ /* 0x040fe20000001818 */
[----:B------:R-:W3:Y:S07]  /*be30*/  LDSM.16.MT88.4 R144, [R220+0x14800] ;  /* 0x01480000dc90783b */ /* 0x000eee0000004200 */
[C---:B------:R-:W-:Y:S08]  /*be40*/  HMMA.16816.F32 R28, R132.reuse, R148, R28 ;  /* 0x00000094841c723c */ /* 0x040ff0000000181c */
[C---:B------:R-:W-:Y:S01]  /*be50*/  HMMA.16816.F32 R32, R132.reuse, R150, R32 ;  /* 0x000000968420723c */ /* 0x040fe20000001820 */
[----:B------:R-:W-:Y:S07]  /*be60*/  LDSM.16.MT88.4 R148, [R222+0x16800] ;  /* 0x01680000de94783b */ /* 0x000fee0000004200 */
        /* <DEDUP_REMOVED lines=12> */
[C---:B------:R-:W-:Y:S01]  /*bf30*/  HMMA.16816.F32 R68, R132.reuse, R168, R68 ;  /* 0x000000a88444723c */ /* 0x040fe20000001844 */
[----:B------:R-:W-:Y:S07]  /*bf40*/  MUFU.EX2 R169, R179 ;  /* 0x000000b300a97308 */ /* 0x000fee0000000800 */
[C---:B------:R-:W-:Y:S03]  /*bf50*/  HMMA.16816.F32 R72, R132.reuse, R170, R72 ;  /* 0x000000aa8448723c */ /* 0x040fe60000001848 */
[----:B------:R4:W5:Y:S04]  /*bf60*/  MUFU.EX2 R168, R177 ;  /* 0x000000b100a87308 */ /* 0x0009680000000800 */
[----:B------:R-:W-:Y:S01]  /*bf70*/  F2FP.PACK_AB R170, R189, R186 ;  /* 0x000000babdaa723e */ /* 0x000fe200000000ff */
[C---:B------:R-:W-:Y:S08]  /*bf80*/  HMMA.16816.F32 R76, R132.reuse, R172, R76 ;  /* 0x000000ac844c723c */ /* 0x040ff0000000184c */
[C---:B------:R-:W-:Y:S01]  /*bf90*/  HMMA.16816.F32 R80, R132.reuse, R174, R80 ;  /* 0x000000ae8450723c */ /* 0x040fe20000001850 */
[----:B------:R-:W-:Y:S07]  /*bfa0*/  LDSM.16.MT88.4 R172, [R220+0x11800] ;  /* 0x01180000dcac783b */ /* 0x000fee0000004200 */
[C---:B--2---:R-:W-:Y:S01]  /*bfb0*/  HMMA.16816.F32 R84, R132.reuse, R140, R84 ;  /* 0x0000008c8454723c */ /* 0x044fe20000001854 */
[----:B----4-:R-:W-:Y:S07]  /*bfc0*/  LDSM.16.MT88.4 R176, [R224+0x15800] ;  /* 0x01580000e0b0783b */ /* 0x010fee0000004200 */
        /* <DEDUP_REMOVED lines=9> */
[C---:B------:R-:W-:Y:S01]  /*c060*/  HMMA.16816.F32 R112, R132.reuse, R150, R112 ;  /* 0x000000968470723c */ /* 0x040fe20000001870 */
[----:B------:R-:W4:Y:S07]  /*c070*/  LDSM.16.MT88.4 R148, [R222+0x11000] ;  /* 0x01100000de94783b */ /* 0x000f2e0000004200 */
[C---:B--2---:R-:W-:Y:S08]  /*c080*/  HMMA.16816.F32 R116, R132.reuse, R140, R116 ;  /* 0x0000008c8474723c */ /* 0x044ff00000001874 */
[C---:B------:R-:W-:Y:S01]  /*c090*/  HMMA.16816.F32 R120, R132.reuse, R142, R120 ;  /* 0x0000008e8478723c */ /* 0x040fe20000001878 */
[----:B------:R-:W2:Y:S07]  /*c0a0*/  LDSM.16.MT88.4 R140, [R221+0x11000] ;  /* 0x01100000dd8c783b */ /* 0x000eae0000004200 */
[C---:B---3--:R-:W-:Y:S08]  /*c0b0*/  HMMA.16816.F32 R124, R132.reuse, R144, R124 ;  /* 0x00000090847c723c */ /* 0x048ff0000000187c */
[----:B------:R-:W-:Y:S01]  /*c0c0*/  HMMA.16816.F32 R128, R132, R146, R128 ;  /* 0x000000928480723c */ /* 0x000fe20000001880 */
[----:B------:R-:W3:Y:S06]  /*c0d0*/  LDSM.16.MT88.4 R144, [R220+0x11000] ;  /* 0x01100000dc90783b */ /* 0x000eec0000004200 */
[----:B------:R-:W-:Y:S02]  /*c0e0*/  F2FP.PACK_AB R132, R250, R252 ;  /* 0x000000fcfa84723e */ /* 0x000fe400000000ff */
[----:B------:R-:W-:Y:S03]  /*c0f0*/  F2FP.PACK_AB R134, R202, R248 ;  /* 0x000000f8ca86723e */ /* 0x000fe600000000ff */
[----:B------:R-:W-:Y:S02]  /*c100*/  F2FP.PACK_AB R133, R203, R200 ;  /* 0x000000c8cb85723e */ /* 0x000fe400000000ff */
[----:B------:R-:W-:Y:S07]  /*c110*/  F2FP.PACK_AB R135, R199, R201 ;  /* 0x000000c9c787723e */ /* 0x000fee00000000ff */
[C---:B-1----:R-:W-:Y:S08]  /*c120*/  HMMA.16816.F32 R4, R132.reuse, R136, R4 ;  /* 0x000000888404723c */ /* 0x042ff00000001804 */
        /* <DEDUP_REMOVED lines=14> */
[C---:B------:R-:W-:Y:S01]  /*c210*/  HMMA.16816.F32 R48, R132.reuse, R158, R48 ;  /* 0x0000009e8430723c */ /* 0x040fe20000001830 */
[----:B------:R-:W-:Y:S07]  /*c220*/  LDSM.16.MT88.4 R156, [R224+0x11800] ;  /* 0x01180000e09c783b */ /* 0x000fee0000004200 */
[C---:B-1----:R-:W-:Y:S08]  /*c230*/  HMMA.16816.F32 R52, R132.reuse, R136, R52 ;  /* 0x000000888434723c */ /* 0x042ff00000001834 */
[C---:B------:R-:W-:Y:S01]  /*c240*/  HMMA.16816.F32 R56, R132.reuse, R138, R56 ;  /* 0x0000008a8438723c */ /* 0x040fe20000001838 */
[----:B------:R-:W1:Y:S07]  /*c250*/  LDSM.16.MT88.4 R136, [R220+0x15000] ;  /* 0x01500000dc88783b */ /* 0x000e6e0000004200 */
[C---:B----4-:R-:W-:Y:S08]  /*c260*/  HMMA.16816.F32 R60, R132.reuse, R148, R60 ;  /* 0x00000094843c723c */ /* 0x050ff0000000183c */
[C---:B------:R-:W-:Y:S01]  /*c270*/  HMMA.16816.F32 R64, R132.reuse, R150, R64 ;  /* 0x000000968440723c */ /* 0x040fe20000001840 */
[----:B------:R-:W-:Y:S07]  /*c280*/  LDSM.16.MT88.4 R148, [R222+0x17000] ;  /* 0x01700000de94783b */ /* 0x000fee0000004200 */
[C---:B--2---:R-:W-:Y:S08]  /*c290*/  HMMA.16816.F32 R68, R132.reuse, R140, R68 ;  /* 0x0000008c8444723c */ /* 0x044ff00000001844 */
[C---:B------:R-:W-:Y:S01]  /*c2a0*/  HMMA.16816.F32 R72, R132.reuse, R142, R72 ;  /* 0x0000008e8448723c */ /* 0x040fe20000001848 */
[----:B------:R-:W2:Y:S07]  /*c2b0*/  LDSM.16.MT88.4 R140, [R224+0x17000] ;  /* 0x01700000e08c783b */ /* 0x000eae0000004200 */
[C---:B------:R-:W-:Y:S08]  /*c2c0*/  HMMA.16816.F32 R76, R132.reuse, R160, R76 ;  /* 0x000000a0844c723c */ /* 0x040ff0000000184c */
[C---:B------:R-:W-:Y:S08]  /*c2d0*/  HMMA.16816.F32 R80, R132.reuse, R162, R80 ;  /* 0x000000a28450723c */ /* 0x040ff00000001850 */
        /* <DEDUP_REMOVED lines=8> */
[----:B------:R-:W-:Y:S07]  /*c360*/  LDSM.16.MT88.4 R140, [R221+0x11800] ;  /* 0x01180000dd8c783b */ /* 0x000fee0000004200 */
[C---:B------:R-:W-:Y:S08]  /*c370*/  HMMA.16816.F32 R108, R132.reuse, R148, R108 ;  /* 0x00000094846c723c */ /* 0x040ff0000000186c */
[C---:B------:R-:W-:Y:S01]  /*c380*/  HMMA.16816.F32 R112, R132.reuse, R150, R112 ;  /* 0x000000968470723c */ /* 0x040fe20000001870 */
[----:B------:R-:W2:Y:S07]  /*c390*/  LDSM.16.MT88.4 R148, [R222+0x11800] ;  /* 0x01180000de94783b */ /* 0x000eae0000004200 */
[C---:B---3--:R-:W-:Y:S08]  /*c3a0*/  HMMA.16816.F32 R116, R132.reuse, R144, R116 ;  /* 0x000000908474723c */ /* 0x048ff00000001874 */
[C---:B------:R-:W-:Y:S08]  /*c3b0*/  HMMA.16816.F32 R120, R132.reuse, R146, R120 ;  /* 0x000000928478723c */ /* 0x040ff00000001878 */
[C---:B-1----:R-:W-:Y:S08]  /*c3c0*/  HMMA.16816.F32 R124, R132.reuse, R136, R124 ;  /* 0x00000088847c723c */ /* 0x042ff0000000187c */
[----:B------:R-:W-:Y:S07]  /*c3d0*/  HMMA.16816.F32 R128, R132, R138, R128 ;  /* 0x0000008a8480723c */ /* 0x000fee0000001880 */
[----:B-----5:R-:W-:Y:S02]  /*c3e0*/  MOV R134, R168 ;  /* 0x000000a800867202 */ /* 0x020fe40000000f00 */
[----:B------:R-:W-:Y:S03]  /*c3f0*/  MOV R135, R169 ;  /* 0x000000a900877202 */ /* 0x000fe60000000f00 */
[----:B------:R-:W-:Y:S02]  /*c400*/  F2FP.PACK_AB R168, R188, R190 ;  /* 0x000000bebca8723e */ /* 0x000fe400000000ff */
[----:B------:R-:W-:Y:S02]  /*c410*/  F2FP.PACK_AB R169, R135, R187 ;  /* 0x000000bb87a9723e */ /* 0x000fe400000000ff */
[-C--:B------:R-:W-:Y:S07]  /*c420*/  F2FP.PACK_AB R171, R165, R134.reuse ;  /* 0x00000086a5ab723e */ /* 0x080fee00000000ff */
[C---:B------:R-:W-:Y:S01]  /*c430*/  HMMA.16816.F32 R160, R168.reuse, R156, R4 ;  /* 0x0000009ca8a0723c */ /* 0x040fe20000001804 */
[----:B------:R-:W1:Y:S07]  /*c440*/  LDSM.16.MT88.4 R4, [R224+0x13800] ;  /* 0x01380000e004783b */ /* 0x000e6e0000004200 */
[C---:B------:R-:W-:Y:S01]  /*c450*/  HMMA.16816.F32 R156, R168.reuse, R158, R8 ;  /* 0x0000009ea89c723c */ /* 0x040fe20000001808 */
[----:B------:R-:W3:Y:S07]  /*c460*/  LDSM.16.MT88.4 R8, [R222+0x13800] ;  /* 0x01380000de08783b */ /* 0x000eee0000004200 */
[C---:B--2---:R-:W-:Y:S01]  /*c470*/  HMMA.16816.F32 R152, R168.reuse, R148, R12 ;  /* 0x00000094a898723c */ /* 0x044fe2000000180c */
[----:B------:R-:W2:Y:S07]  /*c480*/  LDSM.16.MT88.4 R12, [R221+0x13800] ;  /* 0x01380000dd0c783b */ /* 0x000eae0000004200 */
[C---:B------:R-:W-:Y:S01]  /*c490*/  HMMA.16816.F32 R148, R168.reuse, R150, R16 ;  /* 0x00000096a894723c */ /* 0x040fe20000001810 */
[----:B------:R-:W4:Y:S07]  /*c4a0*/  LDSM.16.MT88.4 R16, [R220+0x13800] ;  /* 0x01380000dc10783b */ /* 0x000f2e0000004200 */
[C---:B------:R-:W-:Y:S01]  /*c4b0*/  HMMA.16816.F32 R144, R168.reuse, R140, R20 ;  /* 0x0000008ca890723c */ /* 0x040fe20000001814 */
[----:B------:R-:W5:Y:S07]  /*c4c0*/  LDSM.16.MT88.4 R20, [R222+0x15800] ;  /* 0x01580000de14783b */ /* 0x000f6e0000004200 */
[C---:B------:R-:W-:Y:S01]  /*c4d0*/  HMMA.16816.F32 R140, R168.reuse, R142, R24 ;  /* 0x0000008ea88c723c */ /* 0x040fe20000001818 */
[----:B------:R-:W2:Y:S07]  /*c4e0*/  LDSM.16.MT88.4 R24, [R221+0x15800] ;  /* 0x01580000dd18783b */ /* 0x000eae0000004200 */
[C---:B------:R-:W-:Y:S01]  /*c4f0*/  HMMA.16816.F32 R136, R168.reuse, R172, R28 ;  /* 0x000000aca888723c */ /* 0x040fe2000000181c */
[----:B------:R-:W2:Y:S06]  /*c500*/  LDSM.16.MT88.4 R28, [R220+0x15800] ;  /* 0x01580000dc1c783b */ /* 0x000eac0000004200 */
[----:B------:R-:W-:Y:S02]  /*c510*/  MOV R173, R134 ;  /* 0x0000008600ad7202 */ /* 0x000fe40000000f00 */
[----:B------:R-:W-:Y:S02]  /*c520*/  MOV R172, R135 ;  /* 0x0000008700ac7202 */ /* 0x000fe40000000f00 */
[C---:B------:R-:W-:Y:S01]  /*c530*/  HMMA.16816.F32 R132, R168.reuse, R174, R32 ;  /* 0x000000aea884723c */ /* 0x040fe20000001820 */
[----:B------:R-:W4:Y:S07]  /*c540*/  LDSM.16.MT88.4 R32, [R224+0x17800] ;  /* 0x01780000e020783b */ /* 0x000f2e0000004200 */
[C---:B-1----:R-:W-:Y:S08]  /*c550*/  HMMA.16816.F32 R36, R168.reuse, R4, R36 ;  /* 0x00000004a824723c */ /* 0x042ff00000001824 */
[C---:B------:R-:W-:Y:S01]  /*c560*/  HMMA.16816.F32 R40, R168.reuse, R6, R40 ;  /* 0x00000006a828723c */ /* 0x040fe20000001828 */
[----:B------:R-:W1:Y:S07]  /*c570*/  LDSM.16.MT88.4 R4, [R222+0x17800] ;  /* 0x01780000de04783b */ /* 0x000e6e0000004200 */
[C---:B---3--:R-:W-:Y:S08]  /*c580*/  HMMA.16816.F32 R44, R168.reuse, R8, R44 ;  /* 0x00000008a82c723c */ /* 0x048ff0000000182c */
[C---:B------:R-:W-:Y:S01]  /*c590*/  HMMA.16816.F32 R48, R168.reuse, R10, R48 ;  /* 0x0000000aa830723c */ /* 0x040fe20000001830 */
[----:B------:R-:W3:Y:S07]  /*c5a0*/  LDSM.16.MT88.4 R8, [R221+0x17800] ;  /* 0x01780000dd08783b */ /* 0x000eee0000004200 */
[C---:B--2---:R-:W-:Y:S08]  /*c5b0*/  HMMA.16816.F32 R52, R168.reuse, R12, R52 ;  /* 0x0000000ca834723c */ /* 0x044ff00000001834 */
[C---:B------:R-:W-:Y:S01]  /*c5c0*/  HMMA.16816.F32 R56, R168.reuse, R14, R56 ;  /* 0x0000000ea838723c */ /* 0x040fe20000001838 */
[----:B------:R-:W2:Y:S07]  /*c5d0*/  LDSM.16.MT88.4 R12, [R220+0x17800] ;  /* 0x01780000dc0c783b */ /* 0x000eae0000004200 */
[C---:B----4-:R-:W-:Y:S08]  /*c5e0*/  HMMA.16816.F32 R60, R168.reuse, R16, R60 ;  /* 0x00000010a83c723c */ /* 0x050ff0000000183c */
        /* <DEDUP_REMOVED lines=9> */
[C---:B------:R-:W-:Y:S08]  /*c680*/  HMMA.16816.F32 R100, R168.reuse, R32, R100 ;  /* 0x00000020a864723c */ /* 0x040ff00000001864 */
[C---:B------:R-:W-:Y:S08]  /*c690*/  HMMA.16816.F32 R104, R168.reuse, R34, R104 ;  /* 0x00000022a868723c */ /* 0x040ff00000001868 */
[C---:B-1----:R-:W-:Y:S07]  /*c6a0*/  HMMA.16816.F32 R108, R168.reuse, R4, R108 ;  /* 0x00000004a86c723c */ /* 0x042fee000000186c */
[----:B------:R-:W-:Y:S01]  /*c6b0*/  FADD.FTZ R5, R197, R196 ;  /* 0x000000c4c5057221 */ /* 0x000fe20000010000 */
[C---:B------:R-:W-:Y:S04]  /*c6c0*/  HMMA.16816.F32 R112, R168.reuse, R6, R112 ;  /* 0x00000006a870723c */ /* 0x040fe80000001870 */
[----:B------:R-:W-:Y:S03]  /*c6d0*/  FADD.FTZ R5, R198, R5 ;  /* 0x00000005c6057221 */ /* 0x000fe60000010000 */
[----:B------:R-:W-:Y:S01]  /*c6e0*/  FADD.FTZ R7, R194, R193 ;  /* 0x000000c1c2077221 */ /* 0x000fe20000010000 */
[C---:B---3--:R-:W-:Y:S04]  /*c6f0*/  HMMA.16816.F32 R116, R168.reuse, R8, R116 ;  /* 0x00000008a874723c */ /* 0x048fe80000001874 */
[----:B------:R-:W-:Y:S02]  /*c700*/  FADD.FTZ R7, R252, R7 ;  /* 0x00000007fc077221 */ /* 0x000fe40000010000 */
[----:B------:R-:W-:Y:S02]  /*c710*/  FADD.FTZ R0, R200, R5 ;  /* 0x00000005c8007221 */ /* 0x000fe40000010000 */
[----:B------:R-:W-:Y:S01]  /*c720*/  FADD.FTZ R5, R250, R7 ;  /* 0x00000007fa057221 */ /* 0x000fe20000010000 */
[C---:B------:R-:W-:Y:S03]  /*c730*/  HMMA.16816.F32 R120, R168.reuse, R10, R120 ;  /* 0x0000000aa878723c */ /* 0x040fe60000001878 */
[----:B------:R-:W-:Y:S02]  /*c740*/  FADD.FTZ R0, R203, R0 ;  /* 0x00000000cb007221 */ /* 0x000fe40000010000 */
[----:B------:R-:W-:Y:S02]  /*c750*/  FADD.FTZ R5, R248, R5 ;  /* 0x00000005f8057221 */ /* 0x000fe40000010000 */
[----:B------:R-:W-:Y:S01]  /*c760*/  FADD.FTZ R0, R201, R0 ;  /* 0x00000000c9007221 */ /* 0x000fe20000010000 */
[C---:B--2---:R-:W-:Y:S04]  /*c770*/  HMMA.16816.F32 R124, R168.reuse, R12, R124 ;  /* 0x0000000ca87c723c */ /* 0x044fe8000000187c */
[----:B------:R-:W-:Y:S02]  /*c780*/  FADD.FTZ R5, R202, R5 ;  /* 0x00000005ca057221 */ /* 0x000fe40000010000 */
[----:B------:R-:W-:Y:S02]  /*c790*/  FADD.FTZ R0, R199, R0 ;  /* 0x00000000c7007221 */ /* 0x000fe40000010000 */
[----:B------:R-:W-:Y:S01]  /*c7a0*/  FADD.FTZ R5, R190, R5 ;  /* 0x00000005be057221 */ /* 0x000fe20000010000 */
[----:B------:R-:W-:Y:S03]  /*c7b0*/  HMMA.16816.F32 R128, R168, R14, R128 ;  /* 0x0000000ea880723c */ /* 0x000fe60000001880 */
[----:B------:R-:W-:Y:S02]  /*c7c0*/  FADD.FTZ R0, R187, R0 ;  /* 0x00000000bb007221 */ /* 0x000fe40000010000 */
[----:B------:R-:W-:Y:S02]  /*c7d0*/  FADD.FTZ R5, R188, R5 ;  /* 0x00000005bc057221 */ /* 0x000fe40000010000 */
[----:B------:R-:W-:Y:S02]  /*c7e0*/  FADD.FTZ R0, R172, R0 ;  /* 0x00000000ac007221 */ /* 0x000fe40000010000 */
[----:B------:R-:W-:Y:S03]  /*c7f0*/  FADD.FTZ R186, R186, R5 ;  /* 0x00000005baba7221 */ /* 0x000fe60000010000 */
[----:B------:R-:W-:Y:S02]  /*c800*/  FADD.FTZ R0, R173, R0 ;  /* 0x00000000ad007221 */ /* 0x000fe40000010000 */
[----:B------:R-:W-:Y:S02]  /*c810*/  FADD.FTZ R251, R189, R186 ;  /* 0x000000babdfb7221 */ /* 0x000fe40000010000 */
[----:B------:R-:W-:Y:S01]  /*c820*/  FADD.FTZ R249, R165, R0 ;  /* 0x00000000a5f97221 */ /* 0x000fe20000010000 */
[----:B------:R-:W-:Y:S01]  /*c830*/  MOV R0, R3 ;  /* 0x0000000300007202 */ /* 0x000fe20000000f00 */
[----:B------:R-:W-:-:S05]  /*c840*/  @P0 BRA `(.L_x_150) ;  /* 0xffffca5000000947 */ /* 0x000fca000383ffff */
.L_x_149:
        /* <DEDUP_REMOVED lines=8> */
[----:B------:R-:W-:Y:S01]  /*c8d0*/  ULDC.U8 UR9, c[0x0][0x329] ;  /* 0x0000ca4000097ab9 */ /* 0x000fe20000000000 */
[----:B------:R-:W4:Y:S01]  /*c8e0*/  S2UR UR12, SR_CTAID.Z ;  /* 0x00000000000c79c3 */ /* 0x000f220000002700 */
[----:B------:R-:W-:Y:S02]  /*c8f0*/  UISETP.NE.AND UP1, UPT, UR9, URZ, UPT ;  /* 0x0000003f0900728c */ /* 0x000fe4000bf25270 */
[----:B------:R-:W-:Y:S02]  /*c900*/  ULDC UR8, c[0x0][0x214] ;  /* 0x0000850000087ab9 */ /* 0x000fe40000000800 */
[----:B------:R-:W-:Y:S02]  /*c910*/  UMOV UR24, URZ ;  /* 0x0000003f00187c82 */ /* 0x000fe40008000000 */
[----:B------:R-:W-:Y:S02]  /*c920*/  @UP4 UIMAD.WIDE.U32 UR14, UR10, UR4, URZ ;  /* 0x000000040a0e42a5 */ /* 0x000fe4000f8e003f */
[----:B------:R-:W-:-:S02]  /*c930*/  UMOV UR25, URZ ;  /* 0x0000003f00197c82 */ /* 0x000fc40008000000 */
[----:B------:R-:W-:Y:S02]  /*c940*/  @UP4 UIMAD UR7, UR10, UR5, UR15 ;  /* 0x000000050a0742a4 */ /* 0x000fe4000f8e020f */
[----:B------:R-:W-:Y:S01]  /*c950*/  @UP1 UMOV UR17, 0x1 ;  /* 0x0000000100111882 */ /* 0x000fe20000000000 */
[----:B-1----:R-:W-:Y:S01]  /*c960*/  FADD.FTZ R9, R2, R251 ;  /* 0x000000fb02097221 */ /* 0x002fe20000010000 */
[----:B------:R-:W-:Y:S02]  /*c970*/  ULDC.64 UR4, c[0x0][0x1e0] ;  /* 0x0000780000047ab9 */ /* 0x000fe40000000a00 */
[----:B--2---:R-:W-:Y:S01]  /*c980*/  @!UP4 USHF.R.S32.HI UR13, URZ, 0x1f, UR6 ;  /* 0x0000001f3f0dc899 */ /* 0x004fe20008011406 */
[----:B---3--:R-:W-:Y:S01]  /*c990*/  FADD.FTZ R7, R0, R249 ;  /* 0x000000f900077221 */ /* 0x008fe20000010000 */
[----:B------:R-:W1:Y:S01]  /*c9a0*/  SHFL.BFLY PT, R2, R9, 0x1, 0x1f ;  /* 0x0c201f0009027f89 */ /* 0x000e6200000e0000 */
[----:B------:R-:W-:Y:S02]  /*c9b0*/  @!UP4 UIMAD.WIDE.U32 UR22, UR6, UR4, URZ ;  /* 0x000000040616c2a5 */ /* 0x000fe4000f8e003f */
[----:B------:R-:W-:Y:S01]  /*c9c0*/  @!UP4 UIMAD UR13, UR13, UR4, URZ ;  /* 0x000000040d0dc2a4 */ /* 0x000fe2000f8e023f */
[----:B------:R-:W2:Y:S01]  /*c9d0*/  SHFL.BFLY PT, R0, R7, 0x1, 0x1f ;  /* 0x0c201f0007007f89 */ /* 0x000ea200000e0000 */
[----:B------:R-:W-:-:S02]  /*c9e0*/  @UP1 ULDC UR15, c[0x0][0x210] ;  /* 0x00008400000f1ab9 */ /* 0x000fc40000000800 */
[----:B------:R-:W-:Y:S02]  /*c9f0*/  ULDC.U8 UR4, c[0x0][0x328] ;  /* 0x0000ca0000047ab9 */ /* 0x000fe40000000000 */
[----:B------:R-:W-:Y:S02]  /*ca00*/  UISETP.NE.AND UP3, UPT, UR4, URZ, UPT ;  /* 0x0000003f0400728c */ /* 0x000fe4000bf65270 */
[----:B------:R-:W-:Y:S02]  /*ca10*/  @!UP4 UIMAD UR13, UR6, UR5, UR13 ;  /* 0x00000005060dc2a4 */ /* 0x000fe4000f8e020d */
[----:B------:R-:W-:Y:S01]  /*ca20*/  UISETP.NE.OR UP2, UPT, UR9, URZ, !UP3 ;  /* 0x0000003f0900728c */ /* 0x000fe2000df45670 */
[----:B------:R-:W3:Y:S01]  /*ca30*/  S2UR UR9, SR_CTAID.X ;  /* 0x00000000000979c3 */ /* 0x000ee20000002500 */
[----:B------:R-:W-:Y:S02]  /*ca40*/  ULDC UR5, c[0x0][0x234] ;  /* 0x00008d0000057ab9 */ /* 0x000fe40000000800 */
[----:B------:R-:W-:-:S02]  /*ca50*/  @UP1 UIMAD UR15, UR15, UR8, URZ ;  /* 0x000000080f0f12a4 */ /* 0x000fc4000f8e023f */
[----:B------:R-:W-:Y:S02]  /*ca60*/  UISETP.NE.OR UP0, UPT, UR10, -0x1, UP2 ;  /* 0xffffffff0a00788c */ /* 0x000fe40009705670 */
[----:B------:R-:W-:Y:S02]  /*ca70*/  @!UP1 USEL UR15, UR8, UR5, !UP3 ;  /* 0x00000005080f9287 */ /* 0x000fe4000d800000 */
[----:B------:R-:W-:Y:S01]  /*ca80*/  ULDC UR4, c[0x0][0x1c0] ;  /* 0x0000700000047ab9 */ /* 0x000fe20000000800 */
[----:B-1----:R-:W-:Y:S01]  /*ca90*/  FADD.FTZ R2, R9, R2 ;  /* 0x0000000209027221 */ /* 0x002fe20000010000 */
[----:B------:R-:W-:Y:S02]  /*caa0*/  @!UP1 UIMAD UR17, UR15, UR4, URZ ;  /* 0x000000040f1192a4 */ /* 0x000fe4000f8e023f */
[----:B------:R-:W-:Y:S01]  /*cab0*/  @UP1 ULDC UR20, c[0x0][0x210] ;  /* 0x0000840000141ab9 */ /* 0x000fe20000000800 */
[----:B--2---:R-:W-:Y:S01]  /*cac0*/  FADD.FTZ R0, R7, R0 ;  /* 0x0000000007007221 */ /* 0x004fe20000010000 */
[----:B------:R-:W-:Y:S01]  /*cad0*/  FSETP.NE.FTZ.AND P4, PT, R2, RZ, PT ;  /* 0x000000ff0200720b */ /* 0x000fe20003f95000 */
[----:B------:R-:W-:-:S02]  /*cae0*/  UIMAD UR5, UR6, UR17, URZ ;  /* 0x00000011060572a4 */ /* 0x000fc4000f8e023f */
[----:B------:R-:W-:Y:S01]  /*caf0*/  @!UP1 UMOV UR20, 0x1 ;  /* 0x0000000100149882 */ /* 0x000fe20000000000 */
[----:B------:R-:W-:Y:S01]  /*cb00*/  FSETP.NE.FTZ.AND P3, PT, R0, RZ, PT ;  /* 0x000000ff0000720b */ /* 0x000fe20003f75000 */
[----:B------:R-:W-:Y:S02]  /*cb10*/  @!UP0 UIMAD UR10, UR6, UR8, URZ ;  /* 0x00000008060a82a4 */ /* 0x000fe4000f8e023f */
[----:B------:R-:W-:Y:S02]  /*cb20*/  USEL UR5, UR5, URZ, UP2 ;  /* 0x0000003f05057287 */ /* 0x000fe40009000000 */
[----:B---3--:R-:W-:Y:S02]  /*cb30*/  UIMAD UR4, UR9, UR20, URZ ;  /* 0x00000014090472a4 */ /* 0x008fe4000f8e023f */
[----:B----4-:R-:W-:Y:S02]  /*cb40*/  UIMAD UR15, UR12, UR15, UR5 ;  /* 0x0000000f0c0f72a4 */ /* 0x010fe4000f8e0205 */
[----:B------:R-:W1:Y:S01]  /*cb50*/  @P4 MUFU.RCP R4, R2 ;  /* 0x0000000200044308 */ /* 0x000e620000001000 */
[----:B------:R-:W-:-:S02]  /*cb60*/  USHF.L.U32 UR4, UR4, 0x6, URZ ;  /* 0x0000000604047899 */ /* 0x000fc4000800063f */
[----:B------:R-:W-:Y:S02]  /*cb70*/  @!UP2 UMOV UR24, UR10 ;  /* 0x0000000a0018ac82 */ /* 0x000fe40008000000 */
[----:B------:R-:W-:Y:S02]  /*cb80*/  USHF.R.S32.HI UR5, URZ, 0x1f, UR4 ;  /* 0x0000001f3f057899 */ /* 0x000fe40008011404 */
[----:B------:R-:W-:Y:S01]  /*cb90*/  @!UP2 USHF.R.S32.HI UR25, URZ, 0x1f, UR10 ;  /* 0x0000001f3f19a899 */ /* 0x000fe2000801140a */
[----:B------:R-:W2:Y:S01]  /*cba0*/  @P3 MUFU.RCP R5, R0 ;  /* 0x0000000000053308 */ /* 0x000ea20000001000 */
[----:B------:R-:W-:Y:S02]  /*cbb0*/  USHF.R.S32.HI UR6, URZ, 0x1f, UR15 ;  /* 0x0000001f3f067899 */ /* 0x000fe4000801140f */
[----:B------:R-:W-:Y:S02]  /*cbc0*/  UIADD3 UR4, UP1, UP0, UR4, UR24, UR15 ;  /* 0x0000001804047290 */ /* 0x000fe4000f83e00f */
[----:B------:R-:W-:-:S02]  /*cbd0*/  @!UP4 UIADD3 UR7, UR23, UR13, URZ ;  /* 0x0000000d1707c290 */ /* 0x000fc4000fffe03f */
[----:B------:R-:W-:Y:S01]  /*cbe0*/  UIADD3.X UR5, UR5, UR25, UR6, UP1, UP0 ;  /* 0x0000001905057290 */ /* 0x000fe20008fe0406 */
[C---:B-1----:R-:W-:Y:S01]  /*cbf0*/  FMUL.FTZ R160, R4.reuse, R160 ;  /* 0x000000a004a07220 */ /* 0x042fe20000410000 */
[----:B------:R-:W-:Y:S01]  /*cc00*/  @P4 MUFU.LG2 R2, R2 ;  /* 0x0000000200024308 */ /* 0x000fe20000000c00 */
[C---:B------:R-:W-:Y:S01]  /*cc10*/  FMUL.FTZ R161, R4.reuse, R161 ;  /* 0x000000a104a17220 */ /* 0x040fe20000410000 */
[----:B------:R-:W-:Y:S01]  /*cc20*/  @!UP4 UMOV UR14, UR22 ;  /* 0x00000016000ecc82 */ /* 0x000fe20008000000 */
[C---:B------:R-:W-:Y:S02]  /*cc30*/  FMUL.FTZ R156, R4.reuse, R156 ;  /* 0x0000009c049c7220 */ /* 0x040fe40000410000 */
[C---:B------:R-:W-:Y:S01]  /*cc40*/  FMUL.FTZ R157, R4.reuse, R157 ;  /* 0x0000009d049d7220 */ /* 0x040fe20000410000 */
[----:B------:R-:W-:Y:S01]  /*cc50*/  F2FP.PACK_AB R160, R161, R160 ;  /* 0x000000a0a1a0723e */ /* 0x000fe200000000ff */
[C---:B------:R-:W-:Y:S01]  /*cc60*/  FMUL.FTZ R152, R4.reuse, R152 ;  /* 0x0000009804987220 */ /* 0x040fe20000410000 */
[----:B------:R-:W1:Y:S01]  /*cc70*/  @P3 MUFU.LG2 R0, R0 ;  /* 0x0000000000003308 */ /* 0x000e620000000c00 */
        /* <DEDUP_REMOVED lines=87> */
[----:B------:R-:W-:Y:S01]  /*d1f0*/  FMUL.FTZ R129, R4, R129 ;  /* 0x0000008104817220 */ /* 0x000fe20000410000 */
[----:B------:R-:W-:Y:S01]  /*d200*/  F2FP.PACK_AB R124, R125, R124 ;  /* 0x0000007c7d7c723e */ /* 0x000fe200000000ff */
[----:B------:R-:W3:Y:S01]  /*d210*/  S2R R4, SR_TID.X ;  /* 0x0000000000047919 */ /* 0x000ee20000002100 */
[C---:B--2---:R-:W-:Y:S02]  /*d220*/  FMUL.FTZ R163, R5.reuse, R163 ;  /* 0x000000a305a37220 */ /* 0x044fe40000410000 */
        /* <DEDUP_REMOVED lines=15> */
[C---:B------:R-:W-:Y:S01]  /*d320*/  FMUL.FTZ R142, R5.reuse, R142 ;  /* 0x0000008e058e7220 */ /* 0x040fe20000410000 */
[----:B---3--:R-:W-:Y:S01]  /*d330*/  SHF.R.S32.HI R7, RZ, 0x1f, R4 ;  /* 0x0000001fff077819 */ /* 0x008fe20000011404 */
        /* <DEDUP_REMOVED lines=97> */
[----:B------:R-:W-:Y:S02]  /*d950*/  SHF.R.S32.HI R6, RZ, 0x5, R7 ;  /* 0x00000005ff067819 */ /* 0x000fe40000011407 */
[----:B------:R-:W-:Y:S02]  /*d960*/  IADD3 R5, -R5, R4, RZ ;  /* 0x0000000405057210 */ /* 0x000fe40007ffe1ff */
[----:B------:R-:W-:-:S02]  /*d970*/  F2FP.PACK_AB R126, R127, R126 ;  /* 0x0000007e7f7e723e */ /* 0x000fc400000000ff */
[----:B------:R-:W-:Y:S02]  /*d980*/  LEA R5, R6, R5, 0x9 ;  /* 0x0000000506057211 */ /* 0x000fe400078e48ff */
[----:B------:R-:W-:Y:S02]  /*d990*/  F2FP.PACK_AB R130, R131, R130 ;  /* 0x000000828382723e */ /* 0x000fe400000000ff */
[----:B------:R-:W-:Y:S02]  /*d9a0*/  LEA R5, R5, R12, 0x1 ;  /* 0x0000000c05057211 */ /* 0x000fe400078e08ff */
[----:B------:R-:W-:Y:S02]  /*d9b0*/  LOP3.LUT R7, R7, 0xffffffe0, RZ, 0xc0, !PT ;  /* 0xffffffe007077812 */ /* 0x000fe400078ec0ff */
[----:B------:R-:W-:Y:S02]  /*d9c0*/  SHF.L.U32 R5, R5, 0x1, RZ ;  /* 0x0000000105057819 */ /* 0x000fe400000006ff */
[----:B------:R-:W-:-:S02]  /*d9d0*/  IADD3 R7, R4, -R7, RZ ;  /* 0x8000000704077210 */ /* 0x000fc40007ffe0ff */
        /* <DEDUP_REMOVED lines=14> */
[----:B------:R-:W-:Y:S01]  /*dac0*/  @P4 FMUL.FTZ R7, R2, 0.69314718246459960938 ;  /* 0x3f31721802074820 */ /* 0x000fe20000410000 */
[----:B------:R-:W-:Y:S02]  /*dad0*/  MOV R4, 0x7f800000 ;  /* 0x7f80000000047802 */ /* 0x000fe40000000f00 */
[----:B------:R-:W-:Y:S01]  /*dae0*/  STS [R11+0x400], R154 ;  /* 0x0004009a0b007388 */ /* 0x000fe20000000800 */
[----:B------:R-:W-:-:S03]  /*daf0*/  @P4 FFMA.FTZ R4, R164, c[0x0][0x238], R7 ;  /* 0x00008e00a4044a23 */ /* 0x000fc60000010007 */
        /* <DEDUP_REMOVED lines=56> */
[----:B------:R-:W-:Y:S02]  /*de80*/  IADD3 R6, R6, -R5, RZ ;  /* 0x8000000506067210 */ /* 0x000fe40007ffe0ff */
        /* <DEDUP_REMOVED lines=42> */
.L_x_154:
[----:B---34-:R-:W-:Y:S05]  /*e130*/  BSYNC B0 ;  /* 0x0000000000007941 */ /* 0x018fea0003800000 */
.L_x_153:
        /* <DEDUP_REMOVED lines=27> */
.L_x_156:
[----:B------:R-:W-:Y:S05]  /*e2f0*/  BSYNC B0 ;  /* 0x0000000000007941 */ /* 0x000fea0003800000 */
.L_x_155:
        /* <DEDUP_REMOVED lines=18> */
.L_x_158:
[----:B------:R-:W-:Y:S05]  /*e420*/  BSYNC B0 ;  /* 0x0000000000007941 */ /* 0x000fea0003800000 */
.L_x_157:
        /* <DEDUP_REMOVED lines=18> */
.L_x_160:
[----:B------:R-:W-:Y:S05]  /*e550*/  BSYNC B0 ;  /* 0x0000000000007941 */ /* 0x000fea0003800000 */
.L_x_159:
[----:B------:R-:W-:-:S04]  /*e560*/  IADD3 R2, R2, 0x30, RZ ;  /* 0x0000003002027810 */ /* 0x000fc80007ffe0ff */
[----:B------:R-:W-:-:S13]  /*e570*/  ISETP.GE.AND P0, PT, R2, UR11, PT ;  /* 0x0000000b02007c0c */ /* 0x000fda000bf06270 */
[----:B------:R-:W-:Y:S05]  /*e580*/  @P0 EXIT ;  /* 0x000000000000094d */ /* 0x000fea0003800000 */
        /* <DEDUP_REMOVED lines=9> */
[----:B-1----:R-:W-:Y:S04]  /*e620*/  STG.E.128 [R2.64], R52 ;  /* 0x0000003402007986 */ /* 0x002fe8000c101d12 */
[----:B------:R-:W-:Y:S04]  /*e630*/  STG.E.128 [R2.64+0x80], R36 ;  /* 0x0000802402007986 */ /* 0x000fe8000c101d12 */
[----:B------:R-:W-:Y:S04]  /*e640*/  STG.E.128 [R2.64+0x100], R20 ;  /* 0x0001001402007986 */ /* 0x000fe8000c101d12 */
[----:B------:R-:W-:Y:S01]  /*e650*/  STG.E.128 [R2.64+0x180], R68 ;  /* 0x0001804402007986 */ /* 0x000fe2000c101d12 */
[----:B------:R-:W-:Y:S05]  /*e660*/  EXIT ;  /* 0x000000000000794d */ /* 0x000fea0003800000 */
.L_x_161:
        /* <DEDUP_REMOVED lines=9> */
.L_x_2025:


//--------------------- .text._ZN5flash16flash_fwd_kernelI23Flash_fwd_kernel_traitsILi256ELi64ELi64ELi4ELb0ELb0EN7cutlass6half_tE19Flash_kernel_traitsILi256ELi64ELi64ELi4ES3_EELb0ELb0ELb1ELb0ELb0ELb0ELb0ELb0EEEvNS_16Flash_fwd_paramsE --------------------------
	.section	.text._ZN5flash16flash_fwd_kernelI23Flash_fwd_kernel_traitsILi256ELi64ELi64ELi4ELb0ELb0EN7cutlass6half_tE19Flash_kernel_traitsILi256ELi64ELi64ELi4ES3_EELb0ELb0ELb1ELb0ELb0ELb0ELb0ELb0EEEvNS_16Flash_fwd_paramsE,"ax",@progbits
	.sectioninfo	@"SHI_REGISTERS=255"
	.align	128
        .global         _ZN5flash16flash_fwd_kernelI23Flash_fwd_kernel_traitsILi256ELi64ELi64ELi4ELb0ELb0EN7cutlass6half_tE19Flash_kernel_traitsILi256ELi64ELi64ELi4ES3_EELb0ELb0ELb1ELb0ELb0ELb0ELb0ELb0EEEvNS_16Flash_fwd_paramsE
        .type           _ZN5flash16flash_fwd_kernelI23Flash_fwd_kernel_traitsILi256ELi64ELi64ELi4ELb0ELb0EN7cutlass6half_tE19Flash_kernel_traitsILi256ELi64ELi64ELi4ES3_EELb0ELb0ELb1ELb0ELb0ELb0ELb0ELb0EEEvNS_16Flash_fwd_paramsE,@function
        .size           _ZN5flash16flash_fwd_kernelI23Flash_fwd_kernel_traitsILi256ELi64ELi64ELi4ELb0ELb0EN7cutlass6half_tE19Flash_kernel_traitsILi256ELi64ELi64ELi4ES3_EELb0ELb0ELb1ELb0ELb0ELb0ELb0ELb0EEEvNS_16Flash_fwd_paramsE,(.L_x_2026 - _ZN5flash16flash_fwd_kernelI23Flash_fwd_kernel_traitsILi256ELi64ELi64ELi4ELb0ELb0EN7cutlass6half_tE19Flash_kernel_traitsILi256ELi64ELi64ELi4ES3_EELb0ELb0ELb1ELb0ELb0ELb0ELb0ELb0EEEvNS_16Flash_fwd_paramsE)
        .other          _ZN5flash16flash_fwd_kernelI23Flash_fwd_kernel_traitsILi256ELi64ELi64ELi4ELb0ELb0EN7cutlass6half_tE19Flash_kernel_traitsILi256ELi64ELi64ELi4ES3_EELb0ELb0ELb1ELb0ELb0ELb0ELb0ELb0EEEvNS_16Flash_fwd_paramsE,@"STO_CUDA_ENTRY STV_DEFAULT"
_ZN5flash16flash_fwd_kernelI23Flash_fwd_kernel_traitsILi256ELi64ELi64ELi4ELb0ELb0EN7cutlass6half_tE19Flash_kernel_traitsILi256ELi64ELi64ELi4ES3_EELb0ELb0ELb1ELb0ELb0ELb0ELb0ELb0EEEvNS_16Flash_fwd_paramsE:
.text._ZN5flash16flash_fwd_kernelI23Flash_fwd_kernel_traitsILi256ELi64ELi64ELi4ELb0ELb0EN7cutlass6half_tE19Flash_kernel_traitsILi256ELi64ELi64ELi4ES3_EELb0ELb0ELb1ELb0ELb0ELb0ELb0ELb0EEEvNS_16Flash_fwd_paramsE:
        /* <DEDUP_REMOVED lines=27> */
[----:B------:R-:W-:Y:S02]  /*01b0*/  IMAD.U32 R5, RZ, RZ, UR5 ;  /* 0x00000005ff057e24 */ /* 0x000fe4000f8e00ff */
[----:B------:R-:W-:Y:S01]  /*01c0*/  IMAD.U32 R4, RZ, RZ, UR4 ;  /* 0x00000004ff047e24 */ /* 0x000fe2000f8e00ff */
[----:B------:R-:W-:-:S04]  /*01d0*/  PLOP3.LUT P1, PT, PT, PT, UP1, 0x80, 0x0 ;  /* 0x000000000000781c */ /* 0x000fc80003f2f018 */
[----:B------:R1:W4:Y:S01]  /*01e0*/  @P0 LDG.E R5, [R4.64] ;  /* 0x0000001204050981 */ /* 0x000322000c1e1900 */
[----:B------:R-:W-:-:S06]  /*01f0*/  UIMAD.WIDE UR6, UR17, UR10, UR6 ;  /* 0x0000000a110672a5 */ /* 0x000fcc000f8e0206 */
[----:B------:R-:W-:Y:S02]  /*0200*/  IMAD.U32 R2, RZ, RZ, UR6 ;  /* 0x00000006ff027e24 */ /* 0x000fe4000f8e00ff */
[----:B------:R-:W-:-:S05]  /*0210*/  IMAD.U32 R3, RZ, RZ, UR7 ;  /* 0x00000007ff037e24 */ /* 0x000fca000f8e00ff */
[----:B------:R-:W5:Y:S01]  /*0220*/  @!P1 LDG.E R6, [R2.64] ;  /* 0x0000001202069981 */ /* 0x000f62000c1e1900 */
[----:B------:R-:W-:Y:S02]  /*0230*/  UMOV UR11, 0xffffffff ;  /* 0xffffffff000b7882 */ /* 0x000fe40000000000 */
[----:B------:R-:W-:Y:S01]  /*0240*/  UMOV UR21, URZ ;  /* 0x0000003f00157c82 */ /* 0x000fe20008000000 */
[----:B-1----:R-:W1:Y:S01]  /*0250*/  S2R R4, SR_TID.X ;  /* 0x0000000000047919 */ /* 0x002e620000002100 */
        /* <DEDUP_REMOVED lines=19> */
.L_x_162:
[----:B------:R-:W-:Y:S02]  /*0390*/  ULDC UR6, c[0x0][0x218] ;  /* 0x0000860000067ab9 */ /* 0x000fe40000000800 */
.L_x_163:
        /* <DEDUP_REMOVED lines=52> */
[----:B------:R-:W-:Y:S01]  /*06e0*/  ULDC.U8 UR20, c[0x0][0x328] ;  /* 0x0000ca0000147ab9 */ /* 0x000fe20000000000 */
[----:B------:R-:W-:Y:S01]  /*06f0*/  LOP3.LUT R3, R16, 0xfffffff8, RZ, 0xc0, !PT ;  /* 0xfffffff810037812 */ /* 0x000fe200078ec0ff */
[----:B------:R-:W-:Y:S01]  /*0700*/  UISETP.NE.AND UP2, UPT, UR20, URZ, UPT ;  /* 0x0000003f1400728c */ /* 0x000fe2000bf45270 */
[----:B------:R-:W-:Y:S01]  /*0710*/  SHF.R.S32.HI R16, RZ, 0x3, R16 ;  /* 0x00000003ff107819 */ /* 0x000fe20000011410 */
[----:B------:R-:W-:Y:S01]  /*0720*/  @UP0 UIMAD.WIDE.U32 UR8, UR11, UR6, URZ ;  /* 0x000000060b0802a5 */ /* 0x000fe2000f8e003f */
[----:B------:R-:W-:Y:S01]  /*0730*/  BSSY B0, `(.L_x_165) ;  /* 0x0000043000007945 */ /* 0x000fe20003800000 */
[----:B------:R-:W-:Y:S01]  /*0740*/  @!UP0 USHF.R.S32.HI UR21, URZ, 0x1f, UR17 ;  /* 0x0000001f3f158899 */ /* 0x000fe20008011411 */
[----:B------:R-:W-:Y:S01]  /*0750*/  IMAD.IADD R10, R4, 0x1, -R3 ;  /* 0x00000001040a7824 */ /* 0x000fe200078e0a03 */
[----:B------:R-:W-:Y:S01]  /*0760*/  ULDC.64 UR4, c[0x0][0x1e0] ;  /* 0x0000780000047ab9 */ /* 0x000fe20000000a00 */
[----:B------:R-:W-:Y:S01]  /*0770*/  SHF.R.S32.HI R17, RZ, 0x1f, R16 ;  /* 0x0000001fff117819 */ /* 0x000fe20000011410 */
[----:B------:R-:W-:Y:S01]  /*0780*/  UISETP.NE.OR UP3, UPT, UR15, URZ, !UP2 ;  /* 0x0000003f0f00728c */ /* 0x000fe2000d765670 */
[----:B------:R-:W-:Y:S01]  /*0790*/  IMAD.SHL.U32 R9, R10, 0x8, RZ ;  /* 0x000000080a097824 */ /* 0x000fe200078e00ff */
[----:B------:R-:W-:-:S02]  /*07a0*/  @!UP0 UIMAD UR21, UR21, UR4, URZ ;  /* 0x00000004151582a4 */ /* 0x000fc4000f8e023f */
[----:B------:R-:W-:Y:S01]  /*07b0*/  @UP0 UIMAD UR7, UR11, UR7, UR9 ;  /* 0x000000070b0702a4 */ /* 0x000fe2000f8e0209 */
[----:B------:R-:W-:Y:S01]  /*07c0*/  IMAD.WIDE R18, R19, 0x40, R16 ;  /* 0x0000004013127825 */ /* 0x000fe200078e0210 */
[----:B------:R-:W-:Y:S01]  /*07d0*/  ULDC UR10, c[0x0][0x214] ;  /* 0x00008500000a7ab9 */ /* 0x000fe20000000800 */
[C---:B------:R-:W-:Y:S01]  /*07e0*/  IADD3 R8, R9.reuse, 0x40, RZ ;  /* 0x0000004009087810 */ /* 0x040fe20007ffe0ff */
[----:B------:R-:W-:Y:S01]  /*07f0*/  @UP1 ULDC UR15, c[0x0][0x210] ;  /* 0x00008400000f1ab9 */ /* 0x000fe20000000800 */
[C---:B------:R-:W-:Y:S01]  /*0800*/  IADD3 R7, R9.reuse, 0x80, RZ ;  /* 0x0000008009077810 */ /* 0x040fe20007ffe0ff */
[----:B------:R-:W-:Y:S01]  /*0810*/  @!UP0 UIMAD.WIDE.U32 UR24, UR17, UR4, URZ ;  /* 0x00000004111882a5 */ /* 0x000fe2000f8e003f */
[----:B------:R-:W-:Y:S01]  /*0820*/  IADD3 R6, R9, 0xc0, RZ ;  /* 0x000000c009067810 */ /* 0x000fe20007ffe0ff */
[----:B------:R-:W-:Y:S02]  /*0830*/  ULDC UR9, c[0x0][0x234] ;  /* 0x00008d0000097ab9 */ /* 0x000fe40000000800 */
[----:B------:R-:W-:-:S02]  /*0840*/  @UP1 UIMAD UR15, UR15, UR10, URZ ;  /* 0x0000000a0f0f12a4 */ /* 0x000fc4000f8e023f */
[----:B------:R-:W-:Y:S02]  /*0850*/  @!UP1 USEL UR15, UR10, UR9, !UP2 ;  /* 0x000000090a0f9287 */ /* 0x000fe4000d000000 */
[----:B------:R-:W-:Y:S02]  /*0860*/  @!UP0 UIMAD UR21, UR17, UR5, UR21 ;  /* 0x00000005111582a4 */ /* 0x000fe4000f8e0215 */
[----:B------:R-:W-:Y:S02]  /*0870*/  ULDC UR6, c[0x0][0x1c0] ;  /* 0x0000700000067ab9 */ /* 0x000fe40000000800 */
[----:B------:R-:W-:Y:S02]  /*0880*/  @UP1 UMOV UR20, 0x1 ;  /* 0x0000000100141882 */ /* 0x000fe40000000000 */
[----:B------:R-:W-:Y:S02]  /*0890*/  @!UP1 UIMAD UR20, UR15, UR6, URZ ;  /* 0x000000060f1492a4 */ /* 0x000fe4000f8e023f */
[----:B------:R-:W-:-:S02]  /*08a0*/  USHF.R.S32.HI UR22, URZ, 0x1f, UR12 ;  /* 0x0000001f3f167899 */ /* 0x000fc4000801140c */
[----:B------:R-:W-:Y:S02]  /*08b0*/  @!UP0 UMOV UR8, UR24 ;  /* 0x0000001800088c82 */ /* 0x000fe40008000000 */
[----:B------:R-:W-:Y:S01]  /*08c0*/  @!UP0 UIADD3 UR7, UR25, UR21, URZ ;  /* 0x0000001519078290 */ /* 0x000fe2000fffe03f */
[C---:B------:R-:W-:Y:S01]  /*08d0*/  IADD3 R2, P0, R9.reuse, UR8, RZ ;  /* 0x0000000809027c10 */ /* 0x040fe2000ff1e0ff */
[----:B------:R-:W-:Y:S02]  /*08e0*/  UIADD3 UR16, -UR14, UR16, URZ ;  /* 0x000000100e107290 */ /* 0x000fe4000fffe13f */
[----:B------:R-:W-:Y:S02]  /*08f0*/  @!UP3 UIMAD UR23, UR17, UR10, URZ ;  /* 0x0000000a1117b2a4 */ /* 0x000fe4000f8e023f */
[----:B------:R-:W-:Y:S01]  /*0900*/  UIMAD UR20, UR17, UR20, URZ ;  /* 0x00000014111472a4 */ /* 0x000fe2000f8e023f */
[----:B------:R-:W-:Y:S01]  /*0910*/  LEA.HI.X.SX32 R3, R9, UR7, 0x1, P0 ;  /* 0x0000000709037c11 */ /* 0x000fe200080f0eff */
[----:B------:R-:W-:Y:S01]  /*0920*/  ULDC.64 UR4, c[0x0][0x1f0] ;  /* 0x00007c0000047ab9 */ /* 0x000fe20000000a00 */
[----:B------:R-:W-:Y:S01]  /*0930*/  ISETP.GE.AND P0, PT, R16, UR16, PT ;  /* 0x0000001010007c0c */ /* 0x000fe2000bf06270 */
[----:B------:R-:W-:-:S02]  /*0940*/  UIMAD UR4, UR22, UR4, URZ ;  /* 0x00000004160472a4 */ /* 0x000fc4000f8e023f */
[----:B------:R-:W-:Y:S01]  /*0950*/  @!UP3 USEL UR23, UR23, UR11, !UP0 ;  /* 0x0000000b1717b287 */ /* 0x000fe2000c000000 */
[----:B-1----:R-:W-:Y:S01]  /*0960*/  IMAD.WIDE.U32 R12, R12, c[0x0][0x1f0], R2 ;  /* 0x00007c000c0c7a25 */ /* 0x002fe200078e0002 */
[----:B------:R-:W-:Y:S02]  /*0970*/  @UP1 ULDC UR22, c[0x0][0x210] ;  /* 0x0000840000161ab9 */ /* 0x000fe40000000800 */
[----:B------:R-:W-:Y:S02]  /*0980*/  USEL UR20, UR20, URZ, UP3 ;  /* 0x0000003f14147287 */ /* 0x000fe40009800000 */
[----:B------:R-:W-:Y:S02]  /*0990*/  @!UP1 UMOV UR22, 0x1 ;  /* 0x0000000100169882 */ /* 0x000fe40000000000 */
[----:B------:R-:W-:Y:S02]  /*09a0*/  UIMAD UR14, UR14, UR22, URZ ;  /* 0x000000160e0e72a4 */ /* 0x000fe4000f8e023f */
[----:B------:R-:W-:-:S02]  /*09b0*/  UIMAD UR15, UR12, UR15, UR20 ;  /* 0x0000000f0c0f72a4 */ /* 0x000fc4000f8e0214 */
[----:B------:R-:W-:Y:S02]  /*09c0*/  UMOV UR26, URZ ;  /* 0x0000003f001a7c82 */ /* 0x000fe40008000000 */
[----:B------:R-:W-:Y:S02]  /*09d0*/  @!UP3 UMOV UR26, UR23 ;  /* 0x00000017001abc82 */ /* 0x000fe40008000000 */
[----:B------:R-:W-:Y:S02]  /*09e0*/  UIMAD UR4, UR12, UR5, UR4 ;  /* 0x000000050c0472a4 */ /* 0x000fe4000f8e0204 */
[----:B------:R-:W-:Y:S02]  /*09f0*/  UMOV UR27, URZ ;  /* 0x0000003f001b7c82 */ /* 0x000fe40008000000 */
[----:B------:R-:W-:Y:S02]  /*0a00*/  USHF.R.S32.HI UR6, URZ, 0x1f, UR14 ;  /* 0x0000001f3f067899 */ /* 0x000fe4000801140e */
[----:B------:R-:W-:Y:S01]  /*0a10*/  @!UP3 USHF.R.S32.HI UR27, URZ, 0x1f, UR23 ;  /* 0x0000001f3f1bb899 */ /* 0x000fe20008011417 */
[----:B------:R-:W-:Y:S01]  /*0a20*/  IADD3 R15, R13, UR4, RZ ;  /* 0x000000040d0f7c10 */ /* 0x000fe2000fffe0ff */
[----:B------:R-:W-:-:S02]  /*0a30*/  USHF.R.S32.HI UR7, URZ, 0x1f, UR15 ;  /* 0x0000001f3f077899 */ /* 0x000fc4000801140f */
[----:B------:R-:W-:-:S04]  /*0a40*/  UIADD3 UR14, UP1, UP0, UR14, UR26, UR15 ;  /* 0x0000001a0e0e7290 */ /* 0x000fc8000f83e00f */
[----:B------:R-:W-:Y:S01]  /*0a50*/  UIADD3.X UR6, UR6, UR27, UR7, UP1, UP0 ;  /* 0x0000001b06067290 */ /* 0x000fe20008fe0407 */
[----:B------:R-:W-:Y:S06]  /*0a60*/  @P0 BRA `(.L_x_166) ;  /* 0x000000f000000947 */ /* 0x000fec0003800000 */
        /* <DEDUP_REMOVED lines=15> */
.L_x_166:
[----:B------:R-:W-:Y:S05]  /*0b60*/  BSYNC B0 ;  /* 0x0000000000007941 */ /* 0x000fea0003800000 */
.L_x_165:
        /* <DEDUP_REMOVED lines=18> */
[----:B------:R1:W-:Y:S04]  /*0c90*/  @!P3 STG.E.128 [R2.64], RZ ;  /* 0x000000ff0200b986 */ /* 0x0003e8000c101d12 */
[----:B------:R1:W-:Y:S04]  /*0ca0*/  @!P2 STG.E.128 [R2.64+0x80], RZ ;  /* 0x000080ff0200a986 */ /* 0x0003e8000c101d12 */
[----:B------:R1:W-:Y:S04]  /*0cb0*/  @!P1 STG.E.128 [R2.64+0x100], RZ ;  /* 0x000100ff02009986 */ /* 0x0003e8000c101d12 */
[----:B------:R1:W-:Y:S02]  /*0cc0*/  @!P0 STG.E.128 [R2.64+0x180], RZ ;  /* 0x000180ff02008986 */ /* 0x0003e4000c101d12 */
.L_x_168:
[----:B------:R-:W-:Y:S05]  /*0cd0*/  BSYNC B0 ;  /* 0x0000000000007941 */ /* 0x000fea0003800000 */
.L_x_167:
        /* <DEDUP_REMOVED lines=22> */
.L_x_170:
[----:B------:R-:W-:Y:S05]  /*0e40*/  BSYNC B0 ;  /* 0x0000000000007941 */ /* 0x000fea0003800000 */
.L_x_169:
[----:B-1----:R-:W-:Y:S01]  /*0e50*/  IADD3 R2, R16, 0x30, RZ ;  /* 0x0000003010027810 */ /* 0x002fe20007ffe0ff */
[----:B------:R-:W-:Y:S03]  /*0e60*/  BSSY B0, `(.L_x_171) ;  /* 0x0000014000007945 */ /* 0x000fe60003800000 */
[----:B------:R-:W-:-:S13]  /*0e70*/  ISETP.GE.AND P0, PT, R2, UR16, PT ;  /* 0x0000001002007c0c */ /* 0x000fda000bf06270 */
[----:B------:R-:W-:Y:S05]  /*0e80*/  @P0 BRA `(.L_x_172) ;  /* 0x0000011000000947 */ /* 0x000fea0003800000 */
[----:B------:R-:W-:Y:S01]  /*0e90*/  IADD3 R3, P0, R18, 0x30, RZ ;  /* 0x0000003012037810 */ /* 0x000fe20007f1e0ff */
[----:B------:R-:W-:Y:S01]  /*0ea0*/  IMAD.MOV.U32 R13, RZ, RZ, R15 ;  /* 0x000000ffff0d7224 */ /* 0x000fe200078e000f */
[----:B------:R-:W-:Y:S02]  /*0eb0*/  ISETP.GE.AND P3, PT, R9, c[0x0][0x220], PT ;  /* 0x0000880009007a0c */ /* 0x000fe40003f66270 */
        /* <DEDUP_REMOVED lines=14> */
.L_x_172:
[----:B------:R-:W-:Y:S05]  /*0fa0*/  BSYNC B0 ;  /* 0x0000000000007941 */ /* 0x000fea0003800000 */
.L_x_171:
[----:B------:R-:W-:-:S04]  /*0fb0*/  ISETP.NE.AND P6, PT, R10, RZ, PT ;  /* 0x000000ff0a00720c */ /* 0x000fc80003fc5270 */
[----:B------:R-:W-:Y:S02]  /*0fc0*/  ISETP.GE.OR P5, PT, R16, UR16, P6 ;  /* 0x0000001010007c0c */ /* 0x000fe4000b7a6670 */
[----:B------:R-:W-:Y:S02]  /*0fd0*/  ISETP.GE.OR P4, PT, R5, UR16, P6 ;  /* 0x0000001005007c0c */ /* 0x000fe4000b786670 */
[----:B------:R-:W-:Y:S02]  /*0fe0*/  ISETP.GE.OR P3, PT, R4, UR16, P6 ;  /* 0x0000001004007c0c */ /* 0x000fe4000b766670 */
[----:B------:R-:W-:-:S07]  /*0ff0*/  ISETP.GE.OR P6, PT, R2, UR16, P6 ;  /* 0x0000001002007c0c */ /* 0x000fce000b7c6670 */
[----:B-1----:R-:W-:Y:S02]  /*1000*/  @!P5 IMAD R7, R16, UR22, RZ ;  /* 0x000000161007dc24 */ /* 0x002fe4000f8e02ff */
[----:B------:R-:W-:Y:S02]  /*1010*/  @!P4 IMAD R0, R5, UR22, RZ ;  /* 0x000000160500cc24 */ /* 0x000fe4000f8e02ff */
        /* <DEDUP_REMOVED lines=28> */
.L_x_164:
        /* <DEDUP_REMOVED lines=32> */
.L_x_173:
[----:B------:R-:W-:Y:S01]  /*13e0*/  IABS R0, c[0x0][0x1c8] ;  /* 0x0000720000007a13 */ /* 0x000fe20000000000 */
[----:B------:R-:W1:Y:S01]  /*13f0*/  S2R R2, SR_CTAID.Z ;  /* 0x0000000000027919 */ /* 0x000e620000002700 */
[----:B------:R-:W-:Y:S02]  /*1400*/  UMOV UR26, URZ ;  /* 0x0000003f001a7c82 */ /* 0x000fe40008000000 */
[----:B------:R-:W2:Y:S01]  /*1410*/  R2UR UR7, R0 ;  /* 0x00000000000773c2 */ /* 0x000ea200000e0000 */
[----:B-1----:R-:W-:Y:S01]  /*1420*/  IABS R2, R2 ;  /* 0x0000000200027213 */ /* 0x002fe20000000000 */
[----:B--2---:R-:W1:Y:S06]  /*1430*/  I2F.RP R5, UR7 ;  /* 0x0000000700057d06 */ /* 0x004e6c0008209400 */
[----:B------:R-:W2:Y:S02]  /*1440*/  R2UR UR5, R2 ;  /* 0x00000000020573c2 */ /* 0x000ea400000e0000 */
[----:B-1----:R-:W1:Y:S02]  /*1450*/  MUFU.RCP R3, R5 ;  /* 0x0000000500037308 */ /* 0x002e640000001000 */
[----:B-1----:R-:W-:-:S06]  /*1460*/  IADD3 R3, R3, 0xffffffe, RZ ;  /* 0x0ffffffe03037810 */ /* 0x002fcc0007ffe0ff */
[----:B------:R-:W1:Y:S02]  /*1470*/  F2I.FTZ.U32.TRUNC.NTZ R0, R3 ;  /* 0x0000000300007305 */ /* 0x000e64000021f000 */
[----:B-1----:R-:W1:Y:S02]  /*1480*/  R2UR UR27, R0 ;  /* 0x00000000001b73c2 */ /* 0x002e6400000e0000 */
[----:B-1----:R-:W-:-:S04]  /*1490*/  UIADD3 UR4, URZ, -UR27, URZ ;  /* 0x8000001b3f047290 */ /* 0x002fc8000fffe03f */
[----:B------:R-:W-:-:S04]  /*14a0*/  UIMAD UR4, UR4, UR7, URZ ;  /* 0x00000007040472a4 */ /* 0x000fc8000f8e023f */
[----:B------:R-:W-:-:S07]  /*14b0*/  UIMAD.WIDE.U32 UR26, UR27, UR4, UR26 ;  /* 0x000000041b1a72a5 */ /* 0x000fce000f8e001a */
[----:B------:R-:W-:Y:S02]  /*14c0*/  UMOV UR25, UR27 ;  /* 0x0000001b00197c82 */ /* 0x000fe40008000000 */
[----:B--2---:R-:W-:Y:S02]  /*14d0*/  UIMAD.WIDE.U32 UR26, UR25, UR5, URZ ;  /* 0x00000005191a72a5 */ /* 0x004fe4000f8e003f */
        /* <DEDUP_REMOVED lines=34> */
.L_x_174:
[----:B------:R-:W-:Y:S01]  /*1700*/  SHF.R.S32.HI R3, RZ, 0x1f, R4 ;  /* 0x0000001fff037819 */ /* 0x000fe20000011404 */
[----:B------:R-:W1:Y:S01]  /*1710*/  S2R R16, SR_CTAID.Z ;  /* 0x0000000000107919 */ /* 0x000e620000002700 */
[----:B------:R-:W-:Y:S01]  /*1720*/  ULDC.64 UR4, c[0x0][0x1b8] ;  /* 0x00006e0000047ab9 */ /* 0x000fe20000000a00 */
[----:B------:R-:W-:Y:S01]  /*1730*/  IMAD.U32 R232, RZ, RZ, UR22 ;  /* 0x00000016ffe87e24 */ /* 0x000fe2000f8e00ff */
[CC--:B------:R-:W-:Y:S01]  /*1740*/  LEA.HI R5, R3.reuse, R4.reuse, RZ, 0x3 ;  /* 0x0000000403057211 */ /* 0x0c0fe200078f18ff */
[----:B------:R-:W-:Y:S01]  /*1750*/  UIMAD UR4, UR27, UR4, URZ ;  /* 0x000000041b0472a4 */ /* 0x000fe2000f8e023f */
[----:B------:R-:W-:Y:S01]  /*1760*/  LEA.HI R11, R3, R4, RZ, 0x4 ;  /* 0x00000004030b7211 */ /* 0x000fe200078f20ff */
[----:B------:R-:W-:Y:S01]  /*1770*/  IMAD.U32 R166, RZ, RZ, UR22 ;  /* 0x00000016ffa67e24 */ /* 0x000fe2000f8e00ff */
[----:B------:R-:W-:Y:S01]  /*1780*/  SHF.R.S32.HI R14, RZ, 0x3, R5 ;  /* 0x00000003ff0e7819 */ /* 0x000fe20000011405 */
[----:B------:R-:W-:Y:S01]  /*1790*/  IMAD.U32 R19, RZ, RZ, UR13 ;  /* 0x0000000dff137e24 */ /* 0x000fe2000f8e00ff */
[----:B------:R-:W-:Y:S01]  /*17a0*/  SHF.R.S32.HI R0, RZ, 0x4, R11 ;  /* 0x00000004ff007819 */ /* 0x000fe2000001140b */
[----:B------:R-:W-:Y:S01]  /*17b0*/  BSSY B0, `(.L_x_175) ;  /* 0x000006e000007945 */ /* 0x000fe20003800000 */
[----:B------:R-:W-:Y:S01]  /*17c0*/  LOP3.LUT R5, R5, 0xfffffff8, RZ, 0xc0, !PT ;  /* 0xfffffff805057812 */ /* 0x000fe200078ec0ff */
[----:B------:R-:W-:Y:S01]  /*17d0*/  IMAD.SHL.U32 R7, R14, 0x40, RZ ;  /* 0x000000400e077824 */ /* 0x000fe200078e00ff */
[----:B------:R-:W-:-:S02]  /*17e0*/  LEA.HI R225, R11, R0, RZ, 0x1 ;  /* 0x000000000be17211 */ /* 0x000fc400078f08ff */
[----:B------:R-:W-:Y:S01]  /*17f0*/  LOP3.LUT R11, R11, 0xfffffff0, RZ, 0xc0, !PT ;  /* 0xfffffff00b0b7812 */ /* 0x000fe200078ec0ff */
[----:B------:R-:W-:Y:S01]  /*1800*/  IMAD.IADD R2, R4, 0x1, -R5 ;  /* 0x0000000104027824 */ /* 0x000fe200078e0a05 */
[----:B------:R-:W-:Y:S02]  /*1810*/  LOP3.LUT R225, R225, 0xfffffffe, RZ, 0xc0, !PT ;  /* 0xfffffffee1e17812 */ /* 0x000fe400078ec0ff */
[----:B------:R-:W-:Y:S01]  /*1820*/  LOP3.LUT R7, R7, 0x1c0, RZ, 0xc0, !PT ;  /* 0x000001c007077812 */ /* 0x000fe200078ec0ff */
[----:B------:R-:W-:Y:S01]  /*1830*/  IMAD.SHL.U32 R240, R2, 0x8, RZ ;  /* 0x0000000802f07824 */ /* 0x000fe200078e00ff */
[----:B------:R-:W-:Y:S01]  /*1840*/  SHF.R.S32.HI R15, RZ, 0x1f, R14 ;  /* 0x0000001fff0f7819 */ /* 0x000fe2000001140e */
[----:B------:R-:W-:Y:S01]  /*1850*/  IMAD.IADD R11, R4, 0x1, -R11 ;  /* 0x00000001040b7824 */ /* 0x000fe200078e0a0b */
[----:B------:R-:W-:Y:S01]  /*1860*/  SHF.R.U32.HI R230, RZ, 0x3, R7 ;  /* 0x00000003ffe67819 */ /* 0x000fe20000011607 */
[----:B------:R-:W-:Y:S01]  /*1870*/  IMAD.IADD R225, R0, 0x1, -R225 ;  /* 0x0000000100e17824 */ /* 0x000fe200078e0ae1 */
[----:B------:R-:W-:Y:S01]  /*1880*/  LOP3.LUT R5, R7, 0x38, R240, 0xf8, !PT ;  /* 0x0000003807057812 */ /* 0x000fe200078ef8f0 */
[----:B------:R-:W-:Y:S01]  /*1890*/  IMAD R7, R15, c[0x0][0x198], RZ ;  /* 0x000066000f077a24 */ /* 0x000fe200078e02ff */
[----:B------:R-:W-:Y:S01]  /*18a0*/  SHF.R.S32.HI R0, RZ, 0x1f, R11 ;  /* 0x0000001fff007819 */ /* 0x000fe2000001140b */
[----:B------:R-:W-:Y:S01]  /*18b0*/  IMAD.WIDE R18, R19, 0x40, R14 ;  /* 0x0000004013127825 */ /* 0x000fe200078e020e */
[----:B------:R-:W-:-:S02]  /*18c0*/  LOP3.LUT R230, R5, R230, RZ, 0x3c, !PT ;  /* 0x000000e605e67212 */ /* 0x000fc400078e3cff */
[----:B------:R-:W-:Y:S01]  /*18d0*/  LEA.HI R5, R0, R11, RZ, 0x3 ;  /* 0x0000000b00057211 */ /* 0x000fe200078f18ff */
[----:B------:R-:W-:Y:S01]  /*18e0*/  IMAD R6, R14, c[0x0][0x19c], R7 ;  /* 0x000067000e067a24 */ /* 0x000fe200078e0207 */
[-C--:B------:R-:W-:Y:S01]  /*18f0*/  LEA.HI R9, R3, R4.reuse, RZ, 0x6 ;  /* 0x0000000403097211 */ /* 0x080fe200078f30ff */
[----:B------:R-:W-:Y:S01]  /*1900*/  IMAD.SHL.U32 R7, R225, 0x8, RZ ;  /* 0x00000008e1077824 */ /* 0x000fe200078e00ff */
[--C-:B------:R-:W-:Y:S02]  /*1910*/  SHF.R.S32.HI R241, RZ, 0x1f, R240.reuse ;  /* 0x0000001ffff17819 */ /* 0x100fe400000114f0 */
[----:B------:R-:W-:Y:S01]  /*1920*/  IADD3 R12, P0, R240, UR6, RZ ;  /* 0x00000006f00c7c10 */ /* 0x000fe2000ff1e0ff */
[----:B------:R-:W-:Y:S01]  /*1930*/  IMAD.SHL.U32 R9, R9, 0x8, RZ ;  /* 0x0000000809097824 */ /* 0x000fe200078e00ff */
[----:B------:R-:W-:Y:S01]  /*1940*/  LOP3.LUT R0, R5, 0xfffffff8, RZ, 0xc0, !PT ;  /* 0xfffffff805007812 */ /* 0x000fe200078ec0ff */
[----:B------:R-:W-:Y:S01]  /*1950*/  IMAD.WIDE.U32 R20, R14, c[0x0][0x198], R240 ;  /* 0x000066000e147a25 */ /* 0x000fe200078e00f0 */
[----:B------:R-:W-:Y:S01]  /*1960*/  IADD3.X R13, R241, UR20, RZ, P0, !PT ;  /* 0x00000014f10d7c10 */ /* 0x000fe200087fe4ff */
[----:B------:R-:W-:Y:S01]  /*1970*/  ULDC.64 UR6, c[0x0][0x1b0] ;  /* 0x00006c0000067ab9 */ /* 0x000fe20000000a00 */
[----:B------:R-:W-:Y:S01]  /*1980*/  LOP3.LUT R230, R230, 0xfffffe00, R9, 0xf8, !PT ;  /* 0xfffffe00e6e67812 */ /* 0x000fe200078ef809 */
[----:B------:R-:W-:Y:S01]  /*1990*/  IMAD.IADD R0, R11, 0x1, -R0 ;  /* 0x000000010b007824 */ /* 0x000fe200078e0a00 */
[----:B------:R-:W-:Y:S01]  /*19a0*/  IADD3 R10, P0, R20, UR24, RZ ;  /* 0x00000018140a7c10 */ /* 0x000fe2000ff1e0ff */
[----:B-1----:R-:W-:Y:S01]  /*19b0*/  IMAD.WIDE.U32 R16, R16, c[0x0][0x1a8], R12 ;  /* 0x00006a0010107a25 */ /* 0x002fe200078e000c */
[----:B------:R-:W-:Y:S01]  /*19c0*/  UIMAD UR6, UR27, UR6, URZ ;  /* 0x000000061b0672a4 */ /* 0x000fe2000f8e023f */
[----:B------:R-:W-:Y:S01]  /*19d0*/  IADD3 R229, R240, 0x40, RZ ;  /* 0x00000040f0e57810 */ /* 0x000fe20007ffe0ff */
[----:B------:R-:W-:Y:S01]  /*19e0*/  UIADD3 UR20, -UR14, UR16, URZ ;  /* 0x000000100e147290 */ /* 0x000fe2000fffe13f */
[----:B------:R-:W-:Y:S01]  /*19f0*/  IMAD R9, R15, c[0x0][0x1a0], RZ ;  /* 0x000068000f097a24 */ /* 0x000fe200078e02ff */
[----:B------:R-:W-:Y:S01]  /*1a00*/  LOP3.LUT P2, RZ, R0, 0x4, RZ, 0xc0, !PT ;  /* 0x0000000400ff7812 */ /* 0x000fe2000784c0ff */
[----:B------:R-:W-:Y:S01]  /*1a10*/  IMAD.WIDE.U32 R12, R14, c[0x0][0x1a0], R240 ;  /* 0x000068000e0c7a25 */ /* 0x000fe200078e00f0 */
[C---:B------:R-:W-:Y:S01]  /*1a20*/  LOP3.LUT P1, RZ, R0.reuse, 0x2, RZ, 0xc0, !PT ;  /* 0x0000000200ff7812 */ /* 0x040fe2000782c0ff */
[----:B------:R-:W-:Y:S01]  /*1a30*/  UIMAD UR7, UR22, UR7, UR6 ;  /* 0x00000007160772a4 */ /* 0x000fe2000f8e0206 */
[----:B------:R-:W-:Y:S01]  /*1a40*/  IADD3.X R11, R21, UR23, R6, P0, !PT ;  /* 0x00000017150b7c10 */ /* 0x000fe200087fe406 */
[----:B------:R-:W-:Y:S01]  /*1a50*/  IMAD.SHL.U32 R0, R0, 0x40, RZ ;  /* 0x0000004000007824 */ /* 0x000fe200078e00ff */
[----:B------:R-:W-:Y:S01]  /*1a60*/  IADD3 R8, P0, R12, UR28, RZ ;  /* 0x0000001c0c087c10 */ /* 0x000fe2000ff1e0ff */
[----:B------:R-:W-:Y:S01]  /*1a70*/  IMAD R6, R14, c[0x0][0x1a4], R9 ;  /* 0x000069000e067a24 */ /* 0x000fe200078e0209 */
[----:B------:R-:W-:Y:S01]  /*1a80*/  UIMAD UR6, UR22, UR5, UR4 ;  /* 0x00000005160672a4 */ /* 0x000fe2000f8e0204 */
[----:B------:R-:W-:Y:S01]  /*1a90*/  IMAD.SHL.U32 R5, R5, 0x40, RZ ;  /* 0x0000004005057824 */ /* 0x000fe200078e00ff */
[----:B------:R-:W-:Y:S01]  /*1aa0*/  LOP3.LUT R0, R0, 0x1c0, RZ, 0xc0, !PT ;  /* 0x000001c000007812 */ /* 0x000fe200078ec0ff */
[----:B------:R-:W-:Y:S01]  /*1ab0*/  ULDC.64 UR4, c[0x0][0x1a8] ;  /* 0x00006a0000047ab9 */ /* 0x000fe20000000a00 */
[----:B------:R-:W-:Y:S01]  /*1ac0*/  IADD3.X R9, R13, UR26, R6, P0, !PT ;  /* 0x0000001a0d097c10 */ /* 0x000fe200087fe406 */
[----:B------:R-:W-:Y:S01]  /*1ad0*/  UIMAD UR4, UR25, UR4, URZ ;  /* 0x00000004190472a4 */ /* 0x000fe2000f8e023f */
[----:B------:R-:W-:Y:S01]  /*1ae0*/  LOP3.LUT R7, R0, 0x8, R7, 0xf8, !PT ;  /* 0x0000000800077812 */ /* 0x000fe200078ef807 */
[----:B------:R-:W-:Y:S01]  /*1af0*/  IMAD.WIDE.U32 R232, R232, c[0x0][0x1b0], R10 ;  /* 0x00006c00e8e87a25 */ /* 0x000fe200078e000a */
[----:B------:R-:W-:Y:S01]  /*1b00*/  ISETP.GE.AND P0, PT, R14, UR20, PT ;  /* 0x000000140e007c0c */ /* 0x000fe2000bf06270 */
[----:B------:R-:W-:Y:S01]  /*1b10*/  UIMAD UR4, UR12, UR5, UR4 ;  /* 0x000000050c0472a4 */ /* 0x000fe2000f8e0204 */
[----:B------:R-:W-:Y:S01]  /*1b20*/  SHF.R.U32.HI R0, RZ, 0x3, R0 ;  /* 0x00000003ff007819 */ /* 0x000fe20000011600 */
[----:B------:R-:W-:Y:S01]  /*1b30*/  IMAD.WIDE.U32 R166, R166, c[0x0][0x1b8], R8 ;  /* 0x00006e00a6a67a25 */ /* 0x000fe200078e0008 */
[----:B------:R-:W-:-:S02]  /*1b40*/  LEA.HI R6, R3, R4, RZ, 0x5 ;  /* 0x0000000403067211 */ /* 0x000fc400078f28ff */
[----:B------:R-:W-:Y:S01]  /*1b50*/  LOP3.LUT R0, R7, R0, RZ, 0x3c, !PT ;  /* 0x0000000007007212 */ /* 0x000fe200078e3cff */
[----:B------:R-:W-:Y:S01]  /*1b60*/  IMAD.MOV.U32 R7, RZ, RZ, 0x10 ;  /* 0x00000010ff077424 */ /* 0x000fe200078e00ff */
[----:B------:R-:W-:Y:S01]  /*1b70*/  IADD3 R13, R17, UR4, RZ ;  /* 0x00000004110d7c10 */ /* 0x000fe2000fffe0ff */
[----:B------:R-:W-:Y:S01]  /*1b80*/  IMAD.SHL.U32 R230, R230, 0x2, RZ ;  /* 0x00000002e6e67824 */ /* 0x000fe200078e00ff */
[----:B------:R-:W-:Y:S01]  /*1b90*/  LOP3.LUT R0, R0, 0xfffffe00, R5, 0xf8, !PT ;  /* 0xfffffe0000007812 */ /* 0x000fe200078ef805 */
[----:B------:R-:W-:Y:S01]  /*1ba0*/  IMAD.MOV.U32 R5, RZ, RZ, 0x20 ;  /* 0x00000020ff057424 */ /* 0x000fe200078e00ff */
[----:B------:R-:W-:Y:S02]  /*1bb0*/  SHF.R.S32.HI R89, RZ, 0x5, R6 ;  /* 0x00000005ff597819 */ /* 0x000fe40000011406 */
[C---:B------:R-:W-:Y:S02]  /*1bc0*/  IADD3 R228, R240.reuse, 0x80, RZ ;  /* 0x00000080f0e47810 */ /* 0x040fe40007ffe0ff */
[----:B------:R-:W-:-:S02]  /*1bd0*/  IADD3 R227, R240, 0xc0, RZ ;  /* 0x000000c0f0e37810 */ /* 0x000fc40007ffe0ff */
[----:B------:R-:W-:Y:S02]  /*1be0*/  SEL R7, R7, 0xfffffff0, !P1 ;  /* 0xfffffff007077807 */ /* 0x000fe40004800000 */
[----:B------:R-:W-:Y:S02]  /*1bf0*/  SEL R5, R5, 0xffffffe0, !P2 ;  /* 0xffffffe005057807 */ /* 0x000fe40005000000 */
[----:B------:R-:W-:Y:S02]  /*1c00*/  IADD3 R235, R233, UR7, RZ ;  /* 0x00000007e9eb7c10 */ /* 0x000fe4000fffe0ff */
[----:B------:R-:W-:Y:S01]  /*1c10*/  IADD3 R197, R167, UR6, RZ ;  /* 0x00000006a7c57c10 */ /* 0x000fe2000fffe0ff */
        /* <DEDUP_REMOVED lines=39> */
.L_x_176:
[----:B------:R-:W-:Y:S05]  /*1e90*/  BSYNC B0 ;  /* 0x0000000000007941 */ /* 0x000fea0003800000 */
.L_x_175:
[----:B-1----:R-:W-:Y:S01]  /*1ea0*/  IADD3 R10, R14, 0x10, RZ ;  /* 0x000000100e0a7810 */ /* 0x002fe20007ffe0ff */
[----:B------:R-:W-:Y:S03]  /*1eb0*/  BSSY B0, `(.L_x_177) ;  /* 0x000002c000007945 */ /* 0x000fe60003800000 */
[----:B------:R-:W-:-:S13]  /*1ec0*/  ISETP.GE.AND P0, PT, R10, UR20, PT ;  /* 0x000000140a007c0c */ /* 0x000fda000bf06270 */
[----:B------:R-:W-:Y:S05]  /*1ed0*/  @P0 BRA `(.L_x_178) ;  /* 0x0000029000000947 */ /* 0x000fea0003800000 */
[----:B------:R-:W-:Y:S01]  /*1ee0*/  IADD3 R8, P0, R18, 0x10, RZ ;  /* 0x0000001012087810 */ /* 0x000fe20007f1e0ff */
        /* <DEDUP_REMOVED lines=40> */
.L_x_178:
[----:B------:R-:W-:Y:S05]  /*2170*/  BSYNC B0 ;  /* 0x0000000000007941 */ /* 0x000fea0003800000 */
.L_x_177:
        /* <DEDUP_REMOVED lines=45> */
.L_x_180:
[----:B------:R-:W-:Y:S05]  /*2450*/  BSYNC B0 ;  /* 0x0000000000007941 */ /* 0x000fea0003800000 */
.L_x_179:
        /* <DEDUP_REMOVED lines=48> */
.L_x_182:
[----:B------:R-:W-:Y:S05]  /*2760*/  BSYNC B0 ;  /* 0x0000000000007941 */ /* 0x000fea0003800000 */
.L_x_181:
[----:B------:R-:W-:Y:S01]  /*2770*/  UIADD3 UR27, UR8, -0x1, URZ ;  /* 0xffffffff081b7890 */ /* 0x000fe2000fffe03f */
        /* <DEDUP_REMOVED lines=15> */
[C---:B-1----:R-:W-:Y:S01]  /*2870*/  @!P5 LEA R22, P6, R18.reuse, c[0x0][0x168], 0x1 ;  /* 0x00005a001216da11 */ /* 0x042fe200078c08ff */
        /* <DEDUP_REMOVED lines=28> */
.L_x_184:
[----:B------:R-:W-:Y:S05]  /*2a40*/  BSYNC B0 ;  /* 0x0000000000007941 */ /* 0x000fea0003800000 */
.L_x_183:
        /* <DEDUP_REMOVED lines=9> */
[----:B-1----:R-:W-:-:S04]  /*2ae0*/  IADD3 R12, P0, R18, UR12, RZ ;  /* 0x0000000c120c7c10 */ /* 0x002fc8000ff1e0ff */
        /* <DEDUP_REMOVED lines=31> */
.L_x_186:
[----:B------:R-:W-:Y:S05]  /*2ce0*/  BSYNC B0 ;  /* 0x0000000000007941 */ /* 0x000fea0003800000 */
.L_x_185:
[----:B------:R-:W-:Y:S01]  /*2cf0*/  ISETP.GE.AND P0, PT, R9, UR21, PT ;  /* 0x0000001509007c0c */ /* 0x000fe2000bf06270 */
[----:B------:R-:W-:-:S12]  /*2d00*/  BSSY B0, `(.L_x_187) ;  /* 0x0000027000007945 */ /* 0x000fd80003800000 */
[----:B------:R-:W-:Y:S05]  /*2d10*/  @P0 BRA `(.L_x_188) ;  /* 0x0000025000000947 */ /* 0x000fea0003800000 */
[----:B------:R-:W-:Y:S01]  /*2d20*/  ISETP.GE.AND P5, PT, R240, c[0x0][0x220], PT ;  /* 0x00008800f0007a0c */ /* 0x000fe20003fa6270 */
[----:B------:R-:W-:Y:S01]  /*2d30*/  IMAD.MOV.U32 R11, RZ, RZ, c[0x0][0x198] ;  /* 0x00006600ff0b7624 */ /* 0x000fe200078e00ff */
[----:B------:R-:W-:Y:S01]  /*2d40*/  ISETP.GE.AND P4, PT, R229, c[0x0][0x220], PT ;  /* 0x00008800e5007a0c */ /* 0x000fe20003f86270 */
[----:B-1----:R-:W-:Y:S01]  /*2d50*/  IMAD.MOV.U32 R16, RZ, RZ, c[0x0][0x19c] ;  /* 0x00006700ff107624 */ /* 0x002fe200078e00ff */
        /* <DEDUP_REMOVED lines=33> */
.L_x_188:
[----:B------:R-:W-:Y:S05]  /*2f70*/  BSYNC B0 ;  /* 0x0000000000007941 */ /* 0x000fea0003800000 */
.L_x_187:
[----:B------:R-:W-:Y:S01]  /*2f80*/  ISETP.GE.AND P0, PT, R8, UR21, PT ;  /* 0x0000001508007c0c */ /* 0x000fe2000bf06270 */
[----:B------:R-:W-:Y:S01]  /*2f90*/  ULDC.64 UR4, c[0x0][0x1a0] ;  /* 0x0000680000047ab9 */ /* 0x000fe20000000a00 */
[----:B------:R-:W-:Y:S01]  /*2fa0*/  LOP3.LUT R11, R6, 0xffffffe0, RZ, 0xc0, !PT ;  /* 0xffffffe0060b7812 */ /* 0x000fe200078ec0ff */
[----:B------:R-:W-:Y:S01]  /*2fb0*/  USHF.L.U64.HI UR17, UR4, UR17, UR5 ;  /* 0x0000001104117299 */ /* 0x000fe20008010205 */
[----:B------:R-:W-:Y:S01]  /*2fc0*/  BSSY B0, `(.L_x_189) ;  /* 0x000002b000007945 */ /* 0x000fe20003800000 */
[----:B------:R-:W-:Y:S02]  /*2fd0*/  USHF.L.U32 UR31, UR4, 0x6, URZ ;  /* 0x00000006041f7899 */ /* 0x000fe4000800063f */
[----:B------:R-:W-:-:S06]  /*2fe0*/  IMAD.IADD R11, R4, 0x1, -R11 ;  /* 0x00000001040b7824 */ /* 0x000fcc00078e0a0b */
[----:B------:R-:W-:Y:S05]  /*2ff0*/  @P0 BRA `(.L_x_190) ;  /* 0x0000027000000947 */ /* 0x000fea0003800000 */
[----:B------:R-:W-:Y:S01]  /*3000*/  ISETP.GE.AND P5, PT, R240, c[0x0][0x220], PT ;  /* 0x00008800f0007a0c */ /* 0x000fe20003fa6270 */
[----:B------:R-:W-:Y:S01]  /*3010*/  IMAD.MOV.U32 R6, RZ, RZ, c[0x0][0x198] ;  /* 0x00006600ff067624 */ /* 0x000fe200078e00ff */
        /* <DEDUP_REMOVED lines=10> */
[C---:B-1----:R-:W-:Y:S02]  /*30c0*/  @!P4 LEA R16, P3, R20.reuse, c[0x0][0x168], 0x1 ;  /* 0x00005a001410ca11 */ /* 0x042fe400078608ff */
        /* <DEDUP_REMOVED lines=26> */
.L_x_190:
[----:B------:R-:W-:Y:S05]  /*3270*/  BSYNC B0 ;  /* 0x0000000000007941 */ /* 0x000fea0003800000 */
.L_x_189:
[----:B------:R-:W0:Y:S01]  /*3280*/  LDGDEPBAR ;  /* 0x00000000000079af */ /* 0x000e220000000000 */
[----:B------:R-:W-:Y:S01]  /*3290*/  ISETP.GE.AND P0, PT, R14, UR21, PT ;  /* 0x000000150e007c0c */ /* 0x000fe2000bf06270 */
[----:B------:R-:W-:Y:S01]  /*32a0*/  UIMAD UR5, UR17, UR27, URZ ;  /* 0x0000001b110572a4 */ /* 0x000fe2000f8e023f */
[----:B-12---:R-:W-:Y:S01]  /*32b0*/  IMAD.U32 R17, RZ, RZ, UR27 ;  /* 0x0000001bff117e24 */ /* 0x006fe2000f8e00ff */
[----:B------:R-:W-:Y:S01]  /*32c0*/  SHF.R.S32.HI R6, RZ, 0x1f, R11 ;  /* 0x0000001fff067819 */ /* 0x000fe2000001140b */
[----:B------:R-:W-:Y:S01]  /*32d0*/  IMAD.MOV.U32 R196, RZ, RZ, R166 ;  /* 0x000000ffffc47224 */ /* 0x000fe200078e00a6 */
[----:B------:R-:W-:Y:S01]  /*32e0*/  UIMAD UR5, UR25, UR31, UR5 ;  /* 0x0000001f190572a4 */ /* 0x000fe2000f8e0205 */
[----:B------:R-:W-:Y:S01]  /*32f0*/  BSSY B0, `(.L_x_191) ;  /* 0x000002d000007945 */ /* 0x000fe20003800000 */
[----:B------:R-:W-:Y:S01]  /*3300*/  LEA.HI R6, R6, R11, RZ, 0x2 ;  /* 0x0000000b06067211 */ /* 0x000fe200078f10ff */
[----:B------:R-:W-:-:S03]  /*3310*/  IMAD.WIDE.U32 R16, R17, UR31, R196 ;  /* 0x0000001f11107c25 */ /* 0x000fc6000f8e00c4 */
[----:B------:R-:W-:Y:S02]  /*3320*/  SHF.R.S32.HI R6, RZ, 0x2, R6 ;  /* 0x00000002ff067819 */ /* 0x000fe40000011406 */
[----:B------:R-:W-:Y:S01]  /*3330*/  IADD3 R19, R17, UR5, RZ ;  /* 0x0000000511137c10 */ /* 0x000fe2000fffe0ff */
[----:B------:R-:W-:-:S04]  /*3340*/  DEPBAR.LE SB0, 0x0 ;  /* 0x000080000000791a */ /* 0x000fc80000000000 */
[----:B------:R-:W-:Y:S06]  /*3350*/  BAR.SYNC.DEFER_BLOCKING 0x0 ;  /* 0x0000000000007b1d */ /* 0x000fec0000010000 */
        /* <DEDUP_REMOVED lines=38> */
.L_x_192:
[----:B------:R-:W-:Y:S05]  /*35c0*/  BSYNC B0 ;  /* 0x0000000000007941 */ /* 0x000fea0003800000 */
.L_x_191:
[----:B------:R-:W-:Y:S01]  /*35d0*/  ISETP.GE.AND P0, PT, R10, UR21, PT ;  /* 0x000000150a007c0c */ /* 0x000fe2000bf06270 */
[----:B------:R-:W-:Y:S01]  /*35e0*/  ULDC UR5, c[0x0][0x1a4] ;  /* 0x0000690000057ab9 */ /* 0x000fe20000000800 */
[----:B------:R-:W-:Y:S01]  /*35f0*/  BSSY B0, `(.L_x_193) ;  /* 0x000002b000007945 */ /* 0x000fe20003800000 */
[----:B------:R-:W-:Y:S02]  /*3600*/  USHF.L.U32 UR25, UR4, 0x4, URZ ;  /* 0x0000000404197899 */ /* 0x000fe4000800063f */
[----:B------:R-:W-:-:S08]  /*3610*/  USHF.L.U64.HI UR10, UR4, UR10, UR5 ;  /* 0x0000000a040a7299 */ /* 0x000fd00008010205 */
        /* <DEDUP_REMOVED lines=8> */
[----:B------:R-:W-:-:S04]  /*36a0*/  IADD3 R11, P0, R16, UR25, RZ ;  /* 0x00000019100b7c10 */ /* 0x000fc8000ff1e0ff */
[----:B------:R-:W-:Y:S02]  /*36b0*/  IADD3.X R10, R19, UR10, RZ, P0, !PT ;  /* 0x0000000a130a7c10 */ /* 0x000fe400087fe4ff */
[----:B------:R-:W-:Y:S01]  /*36c0*/  ISETP.GE.AND P0, PT, R227, c[0x0][0x220], PT ;  /* 0x00008800e3007a0c */ /* 0x000fe20003f06270 */
[----:B------:R4:W-:Y:S01]  /*36d0*/  @P5 STS.128 [R230+0x10800], RZ ;  /* 0x010800ffe6005388 */ /* 0x0009e20000000c00 */
[C---:B--2---:R-:W-:Y:S02]  /*36e0*/  @!P5 LEA R22, P6, R11.reuse, c[0x0][0x170], 0x1 ;  /* 0x00005c000b16da11 */ /* 0x044fe400078c08ff */
        /* <DEDUP_REMOVED lines=21> */
[----:B----4-:R-:W-:-:S04]  /*3840*/  LEA R12, P0, R11, c[0x0][0x170], 0x1 ;  /* 0x00005c000b0c7a11 */ /* 0x010fc800078008ff */
[----:B------:R-:W-:-:S05]  /*3850*/  LEA.HI.X R13, R11, c[0x0][0x174], R10, 0x1, P0 ;  /* 0x00005d000b0d7a11 */ /* 0x000fca00000f0c0a */
[----:B------:R-:W-:Y:S01]  /*3860*/  @!PT LDS RZ, [RZ] ;  /* 0x00000000fffff984 */ /* 0x000fe20000000800 */
[----:B------:R-:W-:Y:S01]  /*3870*/  @!PT LDS RZ, [RZ] ;  /* 0x00000000fffff984 */ /* 0x000fe20000000800 */
[----:B------:R-:W-:Y:S01]  /*3880*/  @!PT LDS RZ, [RZ] ;  /* 0x00000000fffff984 */ /* 0x000fe20000000800 */
[----:B------:R2:W-:Y:S04]  /*3890*/  LDGSTS.E.BYPASS.LTC128B.128 [R230+0x16800], [R12.64+0x180] ;  /* 0x168001800ce67fae */ /* 0x0005e8000b901d52 */
.L_x_194:
[----:B------:R-:W-:Y:S05]  /*38a0*/  BSYNC B0 ;  /* 0x0000000000007941 */ /* 0x000fea0003800000 */
.L_x_193:
        /* <DEDUP_REMOVED lines=10> */
[----:B--2-4-:R-:W-:Y:S01]  /*3950*/  IMAD.MOV.U32 R12, RZ, RZ, c[0x0][0x1a4] ;  /* 0x00006900ff0c7624 */ /* 0x014fe200078e00ff */
        /* <DEDUP_REMOVED lines=33> */
.L_x_196:
[----:B------:R-:W-:Y:S05]  /*3b70*/  BSYNC B0 ;  /* 0x0000000000007941 */ /* 0x000fea0003800000 */
.L_x_195:
        /* <DEDUP_REMOVED lines=19> */
[C---:B--2-4-:R-:W-:Y:S02]  /*3cb0*/  @!P4 LEA R12, P3, R18.reuse, c[0x0][0x170], 0x1 ;  /* 0x00005c00120cca11 */ /* 0x054fe400078608ff */
        /* <DEDUP_REMOVED lines=26> */
.L_x_198:
[----:B------:R-:W-:Y:S05]  /*3e60*/  BSYNC B0 ;  /* 0x0000000000007941 */ /* 0x000fea0003800000 */
.L_x_197:
[C---:B------:R-:W-:Y:S01]  /*3e70*/  IMAD.SHL.U32 R8, R2.reuse, 0x40, RZ ;  /* 0x0000004002087824 */ /* 0x040fe200078e00ff */
[----:B------:R-:W-:Y:S01]  /*3e80*/  R2P PR, R2, 0x6 ;  /* 0x0000000602007804 */ /* 0x000fe20000000000 */
[----:B------:R-:W-:Y:S01]  /*3e90*/  IMAD.SHL.U32 R14, R14, 0x8, RZ ;  /* 0x000000080e0e7824 */ /* 0x000fe200078e00ff */
[----:B------:R-:W-:Y:S01]  /*3ea0*/  ULDC UR5, c[0x0][0x2e8] ;  /* 0x0000ba0000057ab9 */ /* 0x000fe20000000800 */
[C---:B------:R-:W-:Y:S01]  /*3eb0*/  IMAD R226, R89.reuse, 0x400, R0 ;  /* 0x0000040059e27824 */ /* 0x040fe200078e0200 */
[----:B------:R-:W-:Y:S01]  /*3ec0*/  LOP3.LUT R9, R8, 0x1c0, RZ, 0xc0, !PT ;  /* 0x000001c008097812 */ /* 0x000fe200078ec0ff */
[----:B------:R-:W-:Y:S01]  /*3ed0*/  IMAD.SHL.U32 R239, R4, 0x2, RZ ;  /* 0x0000000204ef7824 */ /* 0x000fe200078e00ff */
[----:B------:R-:W-:Y:S01]  /*3ee0*/  LEA R89, R89, UR14, 0x4 ;  /* 0x0000000e59597c11 */ /* 0x000fe2000f8e20ff */
[----:B------:R-:W-:Y:S01]  /*3ef0*/  IMAD.SHL.U32 R226, R226, 0x2, RZ ;  /* 0x00000002e2e27824 */ /* 0x000fe200078e00ff */
[----:B------:R-:W-:Y:S01]  /*3f00*/  LOP3.LUT R8, R9, 0x8, R14, 0xf8, !PT ;  /* 0x0000000809087812 */ /* 0x000fe200078ef80e */
[----:B------:R-:W-:Y:S01]  /*3f10*/  UIADD3 UR14, UR15, 0x1, -UR16 ;  /* 0x000000010f0e7890 */ /* 0x000fe2000fffe810 */
[----:B------:R-:W-:Y:S01]  /*3f20*/  SHF.R.U32.HI R9, RZ, 0x3, R9 ;  /* 0x00000003ff097819 */ /* 0x000fe20000011609 */
[--C-:B------:R-:W-:Y:S01]  /*3f30*/  IMAD R224, R7, 0x2, R226.reuse ;  /* 0x0000000207e07824 */ /* 0x100fe200078e02e2 */
[----:B-12-4-:R-:W-:Y:S01]  /*3f40*/  LDSM.16.M88.4 R12, [R226] ;  /* 0x00000000e20c783b */ /* 0x016fe20000000200 */
[C---:B------:R-:W-:Y:S01]  /*3f50*/  IMAD R222, R5.reuse, 0x2, R226 ;  /* 0x0000000205de7824 */ /* 0x040fe200078e02e2 */
[----:B------:R-:W-:Y:S01]  /*3f60*/  LOP3.LUT R8, R8, R9, RZ, 0x3c, !PT ;  /* 0x0000000908087212 */ /* 0x000fe200078e3cff */
[----:B------:R-:W-:Y:S01]  /*3f70*/  IMAD R221, R5, 0x2, R224 ;  /* 0x0000000205dd7824 */ /* 0x000fe200078e02e0 */
[----:B------:R-:W-:Y:S01]  /*3f80*/  LDSM.16.M88.4 R16, [R224] ;  /* 0x00000000e010783b */ /* 0x000fe20000000200 */
[----:B------:R-:W-:Y:S01]  /*3f90*/  IMAD.IADD R6, R6, 0x1, R89 ;  /* 0x0000000106067824 */ /* 0x000fe200078e0259 */
[----:B------:R-:W-:Y:S01]  /*3fa0*/  UIADD3 UR5, UR14, UR5, URZ ;  /* 0x000000050e057290 */ /* 0x000fe2000fffe03f */
[----:B------:R-:W-:Y:S01]  /*3fb0*/  IMAD R225, R225, 0x200, R8 ;  /* 0x00000200e1e17824 */ /* 0x000fe200078e0208 */
[----:B------:R-:W-:Y:S01]  /*3fc0*/  LDSM.16.M88.4 R40, [R222] ;  /* 0x00000000de28783b */ /* 0x000fe20000000200 */
[----:B------:R-:W-:Y:S01]  /*3fd0*/  LOP3.LUT R239, R239, 0x6, RZ, 0xc0, !PT ;  /* 0x00000006efef7812 */ /* 0x000fe200078ec0ff */
[----:B------:R-:W-:Y:S01]  /*3fe0*/  ULDC UR4, c[0x0][0x2e4] ;  /* 0x0000b90000047ab9 */ /* 0x000fe20000000800 */
[----:B------:R-:W-:Y:S01]  /*3ff0*/  IMAD.SHL.U32 R225, R225, 0x2, RZ ;  /* 0x00000002e1e17824 */ /* 0x000fe200078e00ff */
[C---:B------:R-:W-:Y:S01]  /*4000*/  IADD3 R236, R6.reuse, 0x8, RZ ;  /* 0x0000000806ec7810 */ /* 0x040fe20007ffe0ff */
[----:B------:R-:W-:Y:S01]  /*4010*/  UIADD3 UR4, UR15, -UR4, -UR16 ;  /* 0x800000040f047290 */ /* 0x000fe2000fffe810 */
[----:B------:R-:W-:Y:S01]  /*4020*/  IADD3 R237, R6, UR5, RZ ;  /* 0x0000000506ed7c10 */ /* 0x000fe2000fffe0ff */
[----:B------:R-:W0:Y:S01]  /*4030*/  LDGDEPBAR ;  /* 0x00000000000079af */ /* 0x000e220000000000 */
[C---:B------:R-:W-:Y:S01]  /*4040*/  IADD3 R2, R225.reuse, 0x8000, RZ ;  /* 0x00008000e1027810 */ /* 0x040fe20007ffe0ff */
[----:B------:R-:W-:Y:S01]  /*4050*/  UISETP.GT.AND UP0, UPT, UR27, UR9, UPT ;  /* 0x000000091b00728c */ /* 0x000fe2000bf04270 */
[----:B------:R-:W-:Y:S01]  /*4060*/  IADD3 R223, R225, 0x8020, RZ ;  /* 0x00008020e1df7810 */ /* 0x000fe20007ffe0ff */
[----:B------:R-:W1:Y:S01]  /*4070*/  LDSM.16.M88.4 R64, [R225+0x8000] ;  /* 0x00800000e140783b */ /* 0x000e620000000200 */
[----:B------:R-:W-:Y:S01]  /*4080*/  @P1 IADD3 R223, R2, -0x20, RZ ;  /* 0xffffffe002df1810 */ /* 0x000fe20007ffe0ff */
[----:B------:R-:W-:Y:S01]  /*4090*/  IMAD.MOV.U32 R2, RZ, RZ, 0x40 ;  /* 0x00000040ff027424 */ /* 0x000fe200078e00ff */
[----:B------:R-:W-:Y:S01]  /*40a0*/  IADD3 R231, R236, UR5, RZ ;  /* 0x00000005ece77c10 */ /* 0x000fe2000fffe0ff */
[----:B------:R-:W2:Y:S01]  /*40b0*/  LDSM.16.M88.4 R48, [R225+0x9000] ;  /* 0x00900000e130783b */ /* 0x000ea20000000200 */
[----:B------:R-:W-:-:S02]  /*40c0*/  IADD3 R238, R6, UR4, RZ ;  /* 0x0000000406ee7c10 */ /* 0x000fc4000fffe0ff */
[----:B------:R-:W-:Y:S01]  /*40d0*/  SEL R2, R2, 0xffffffc0, !P2 ;  /* 0xffffffc002027807 */ /* 0x000fe20005000000 */
[----:B------:R-:W4:Y:S01]  /*40e0*/  LDSM.16.M88.4 R84, [R223] ;  /* 0x00000000df54783b */ /* 0x000f220000000200 */
[----:B------:R-:W-:Y:S02]  /*40f0*/  IMNMX R237, R237, UR15, PT ;  /* 0x0000000feded7c17 */ /* 0x000fe4000b800200 */
[----:B------:R-:W-:Y:S01]  /*4100*/  IADD3 R236, R236, UR4, RZ ;  /* 0x00000004ecec7c10 */ /* 0x000fe2000fffe0ff */
[----:B------:R-:W5:Y:S01]  /*4110*/  LDSM.16.M88.4 R56, [R225+0x8800] ;  /* 0x00880000e138783b */ /* 0x000f620000000200 */
[----:B------:R-:W-:Y:S01]  /*4120*/  IMAD.IADD R219, R225, 0x1, R2 ;  /* 0x00000001e1db7824 */ /* 0x000fe200078e0202 */
[----:B------:R-:W-:Y:S01]  /*4130*/  IMNMX R231, R231, UR15, PT ;  /* 0x0000000fe7e77c17 */ /* 0x000fe2000b800200 */
[----:B------:R-:W-:Y:S01]  /*4140*/  IMAD.IADD R212, R2, 0x1, R223 ;  /* 0x0000000102d47824 */ /* 0x000fe200078e02df */
[----:B------:R-:W3:Y:S01]  /*4150*/  LDSM.16.M88.4 R8, [R225+0x9800] ;  /* 0x00980000e108783b */ /* 0x000ee20000000200 */
[----:B------:R-:W-:-:S02]  /*4160*/  IMNMX R238, RZ, R238, !PT ;  /* 0x000000eeffee7217 */ /* 0x000fc40007800200 */
[----:B------:R-:W-:Y:S01]  /*4170*/  IMNMX R236, RZ, R236, !PT ;  /* 0x000000ecffec7217 */ /* 0x000fe20007800200 */
[----:B------:R-:W3:Y:S01]  /*4180*/  LDSM.16.M88.4 R36, [R223+0x1000] ;  /* 0x00100000df24783b */ /* 0x000ee20000000200 */
[C---:B------:R-:W-:Y:S02]  /*4190*/  IADD3 R215, R223.reuse, 0x800, RZ ;  /* 0x00000800dfd77810 */ /* 0x040fe40007ffe0ff */
[C---:B------:R-:W-:Y:S01]  /*41a0*/  IADD3 R214, R223.reuse, 0x1000, RZ ;  /* 0x00001000dfd67810 */ /* 0x040fe20007ffe0ff */
[----:B------:R-:W3:Y:S01]  /*41b0*/  LDSM.16.M88.4 R80, [R219+0x8000] ;  /* 0x00800000db50783b */ /* 0x000ee20000000200 */
[C---:B------:R-:W-:Y:S02]  /*41c0*/  IADD3 R213, R223.reuse, 0x1800, RZ ;  /* 0x00001800dfd57810 */ /* 0x040fe40007ffe0ff */
[C---:B------:R-:W-:Y:S01]  /*41d0*/  IADD3 R211, R223.reuse, 0x2000, RZ ;  /* 0x00002000dfd37810 */ /* 0x040fe20007ffe0ff */
[----:B------:R-:W3:Y:S01]  /*41e0*/  LDSM.16.M88.4 R68, [R223+0x800] ;  /* 0x00080000df44783b */ /* 0x000ee20000000200 */
[----:B------:R-:W-:-:S02]  /*41f0*/  IADD3 R210, R223, 0x2800, RZ ;  /* 0x00002800dfd27810 */ /* 0x000fc40007ffe0ff */
[C---:B------:R-:W-:Y:S01]  /*4200*/  IADD3 R209, R223.reuse, 0x3000, RZ ;  /* 0x00003000dfd17810 */ /* 0x040fe20007ffe0ff */
[----:B------:R-:W3:Y:S01]  /*4210*/  LDSM.16.M88.4 R32, [R223+0x1800] ;  /* 0x00180000df20783b */ /* 0x000ee20000000200 */
[C---:B------:R-:W-:Y:S02]  /*4220*/  IADD3 R208, R223.reuse, 0x3800, RZ ;  /* 0x00003800dfd07810 */ /* 0x040fe40007ffe0ff */
[C---:B------:R-:W-:Y:S01]  /*4230*/  IADD3 R207, R223.reuse, 0x4000, RZ ;  /* 0x00004000dfcf7810 */ /* 0x040fe20007ffe0ff */
[----:B------:R-:W3:Y:S01]  /*4240*/  LDSM.16.M88.4 R28, [R219+0x9000] ;  /* 0x00900000db1c783b */ /* 0x000ee20000000200 */
[C---:B------:R-:W-:Y:S02]  /*4250*/  IADD3 R206, R223.reuse, 0x4800, RZ ;  /* 0x00004800dfce7810 */ /* 0x040fe40007ffe0ff */
[C---:B------:R-:W-:Y:S01]  /*4260*/  IADD3 R205, R223.reuse, 0x5000, RZ ;  /* 0x00005000dfcd7810 */ /* 0x040fe20007ffe0ff */
[----:B-1----:R-:W-:Y:S01]  /*4270*/  HMMA.16816.F32 R24, R12, R64, RZ ;  /* 0x000000400c18723c */ /* 0x002fe200000018ff */
[----:B------:R-:W-:Y:S01]  /*4280*/  LDSM.16.M88.4 R76, [R212] ;  /* 0x00000000d44c783b */ /* 0x000fe20000000200 */
[----:B------:R-:W-:-:S02]  /*4290*/  IADD3 R204, R223, 0x5800, RZ ;  /* 0x00005800dfcc7810 */ /* 0x000fc40007ffe0ff */
[C---:B------:R-:W-:Y:S01]  /*42a0*/  IADD3 R203, R223.reuse, 0x6000, RZ ;  /* 0x00006000dfcb7810 */ /* 0x040fe20007ffe0ff */
[----:B------:R-:W-:Y:S01]  /*42b0*/  LDSM.16.M88.4 R72, [R219+0x8800] ;  /* 0x00880000db48783b */ /* 0x000fe20000000200 */
[C---:B------:R-:W-:Y:S02]  /*42c0*/  IADD3 R202, R223.reuse, 0x6800, RZ ;  /* 0x00006800dfca7810 */ /* 0x040fe40007ffe0ff */
[----:B--2---:R-:W-:Y:S01]  /*42d0*/  HMMA.16816.F32 R52, R12, R48, RZ ;  /* 0x000000300c34723c */ /* 0x004fe200000018ff */
[----:B------:R-:W-:Y:S01]  /*42e0*/  LDSM.16.M88.4 R20, [R219+0x9800] ;  /* 0x00980000db14783b */ /* 0x000fe20000000200 */
[C---:B------:R-:W-:Y:S02]  /*42f0*/  IADD3 R201, R223.reuse, 0x7000, RZ ;  /* 0x00007000dfc97810 */ /* 0x040fe40007ffe0ff */
[----:B------:R-:W-:-:S04]  /*4300*/  IADD3 R200, R223, 0x7800, RZ ;  /* 0x00007800dfc87810 */ /* 0x000fc80007ffe0ff */
[C---:B------:R-:W-:Y:S08]  /*4310*/  HMMA.16816.F32 R48, R12.reuse, R50, RZ ;  /* 0x000000320c30723c */ /* 0x040ff000000018ff */
[----:B------:R-:W-:Y:S08]  /*4320*/  HMMA.16816.F32 R64, R12, R66, RZ ;  /* 0x000000420c40723c */ /* 0x000ff000000018ff */
[----:B----4-:R-:W-:Y:S08]  /*4330*/  HMMA.16816.F32 R24, R16, R84, R24 ;  /* 0x000000541018723c */ /* 0x010ff00000001818 */
[C---:B-----5:R-:W-:Y:S08]  /*4340*/  HMMA.16816.F32 R60, R12.reuse, R56, RZ ;  /* 0x000000380c3c723c */ /* 0x060ff000000018ff */
[C---:B------:R-:W-:Y:S08]  /*4350*/  HMMA.16816.F32 R56, R12.reuse, R58, RZ ;  /* 0x0000003a0c38723c */ /* 0x040ff000000018ff */
[C---:B---3--:R-:W-:Y:S08]  /*4360*/  HMMA.16816.F32 R44, R12.reuse, R8, RZ ;  /* 0x000000080c2c723c */ /* 0x048ff000000018ff */
[----:B------:R-:W-:Y:S01]  /*4370*/  HMMA.16816.F32 R12, R12, R10, RZ ;  /* 0x0000000a0c0c723c */ /* 0x000fe200000018ff */
[----:B------:R-:W1:Y:S07]  /*4380*/  LDSM.16.M88.4 R8, [R221] ;  /* 0x00000000dd08783b */ /* 0x000e6e0000000200 */
[C---:B------:R-:W-:Y:S08]  /*4390*/  HMMA.16816.F32 R52, R16.reuse, R36, R52 ;  /* 0x000000241034723c */ /* 0x040ff00000001834 */
[C---:B------:R-:W-:Y:S01]  /*43a0*/  HMMA.16816.F32 R48, R16.reuse, R38, R48 ;  /* 0x000000261030723c */ /* 0x040fe20000001830 */
[----:B------:R-:W2:Y:S07]  /*43b0*/  LDSM.16.M88.4 R36, [R212+0x1000] ;  /* 0x00100000d424783b */ /* 0x000eae0000000200 */
[----:B------:R-:W-:Y:S01]  /*43c0*/  HMMA.16816.F32 R64, R16, R86, R64 ;  /* 0x000000561040723c */ /* 0x000fe20000001840 */
[----:B------:R-:W-:Y:S07]  /*43d0*/  LDSM.16.M88.4 R84, [R225+0xa000] ;  /* 0x00a00000e154783b */ /* 0x000fee0000000200 */
[----:B------:R-:W-:Y:S08]  /*43e0*/  HMMA.16816.F32 R24, R40, R80, R24 ;  /* 0x000000502818723c */ /* 0x000ff00000001818 */
[C---:B------:R-:W-:Y:S08]  /*43f0*/  HMMA.16816.F32 R60, R16.reuse, R68, R60 ;  /* 0x00000044103c723c */ /* 0x040ff0000000183c */
[C---:B------:R-:W-:Y:S01]  /*4400*/  HMMA.16816.F32 R56, R16.reuse, R70, R56 ;  /* 0x000000461038723c */ /* 0x040fe20000001838 */
[----:B------:R-:W-:Y:S07]  /*4410*/  LDSM.16.M88.4 R68, [R212+0x800] ;  /* 0x00080000d444783b */ /* 0x000fee0000000200 */
[C---:B------:R-:W-:Y:S08]  /*4420*/  HMMA.16816.F32 R44, R16.reuse, R32, R44 ;  /* 0x00000020102c723c */ /* 0x040ff0000000182c */
[----:B------:R-:W-:Y:S01]  /*4430*/  HMMA.16816.F32 R12, R16, R34, R12 ;  /* 0x00000022100c723c */ /* 0x000fe2000000180c */
[----:B------:R-:W3:Y:S04]  /*4440*/  LDSM.16.M88.4 R16, [R226+0x2000] ;  /* 0x00200000e210783b */ /* 0x000ee80000000200 */
[----:B------:R-:W4:Y:S03]  /*4450*/  LDSM.16.M88.4 R32, [R212+0x1800] ;  /* 0x00180000d420783b */ /* 0x000f260000000200 */
[C---:B------:R-:W-:Y:S08]  /*4460*/  HMMA.16816.F32 R52, R40.reuse, R28, R52 ;  /* 0x0000001c2834723c */ /* 0x040ff00000001834 */
[C---:B------:R-:W-:Y:S01]  /*4470*/  HMMA.16816.F32 R48, R40.reuse, R30, R48 ;  /* 0x0000001e2830723c */ /* 0x040fe20000001830 */
[----:B------:R-:W5:Y:S07]  /*4480*/  LDSM.16.M88.4 R28, [R225+0xb000] ;  /* 0x00b00000e11c783b */ /* 0x000f6e0000000200 */
[----:B------:R-:W-:Y:S01]  /*4490*/  HMMA.16816.F32 R64, R40, R82, R64 ;  /* 0x000000522840723c */ /* 0x000fe20000001840 */
[----:B------:R-:W-:Y:S07]  /*44a0*/  LDSM.16.M88.4 R80, [R223+0x2000] ;  /* 0x00200000df50783b */ /* 0x000fee0000000200 */
[----:B-1----:R-:W-:Y:S08]  /*44b0*/  HMMA.16816.F32 R24, R8, R76, R24 ;  /* 0x0000004c0818723c */ /* 0x002ff00000001818 */
[C---:B------:R-:W-:Y:S08]  /*44c0*/  HMMA.16816.F32 R60, R40.reuse, R72, R60 ;  /* 0x00000048283c723c */ /* 0x040ff0000000183c */
[C---:B------:R-:W-:Y:S01]  /*44d0*/  HMMA.16816.F32 R56, R40.reuse, R74, R56 ;  /* 0x0000004a2838723c */ /* 0x040fe20000001838 */
[----:B------:R-:W-:Y:S07]  /*44e0*/  LDSM.16.M88.4 R72, [R225+0xa800] ;  /* 0x00a80000e148783b */ /* 0x000fee0000000200 */
[C---:B------:R-:W-:Y:S08]  /*44f0*/  HMMA.16816.F32 R44, R40.reuse, R20, R44 ;  /* 0x00000014282c723c */ /* 0x040ff0000000182c */
[----:B------:R-:W-:Y:S01]  /*4500*/  HMMA.16816.F32 R40, R40, R22, R12 ;  /* 0x000000162828723c */ /* 0x000fe2000000180c */
[----:B------:R-:W1:Y:S04]  /*4510*/  LDSM.16.M88.4 R12, [R224+0x2000] ;  /* 0x00200000e00c783b */ /* 0x000e680000000200 */
[----:B------:R-:W1:Y:S03]  /*4520*/  LDSM.16.M88.4 R20, [R225+0xb800] ;  /* 0x00b80000e114783b */ /* 0x000e660000000200 */
[C---:B--2---:R-:W-:Y:S08]  /*4530*/  HMMA.16816.F32 R52, R8.reuse, R36, R52 ;  /* 0x000000240834723c */ /* 0x044ff00000001834 */
[C---:B------:R-:W-:Y:S01]  /*4540*/  HMMA.16816.F32 R48, R8.reuse, R38, R48 ;  /* 0x000000260830723c */ /* 0x040fe20000001830 */
[----:B------:R-:W2:Y:S07]  /*4550*/  LDSM.16.M88.4 R36, [R223+0x3000] ;  /* 0x00300000df24783b */ /* 0x000eae0000000200 */
[----:B------:R-:W-:Y:S01]  /*4560*/  HMMA.16816.F32 R64, R8, R78, R64 ;  /* 0x0000004e0840723c */ /* 0x000fe20000001840 */
[----:B------:R-:W-:Y:S07]  /*4570*/  LDSM.16.M88.4 R76, [R219+0xa000] ;  /* 0x00a00000db4c783b */ /* 0x000fee0000000200 */
[----:B---3--:R-:W-:Y:S08]  /*4580*/  HMMA.16816.F32 R24, R16, R84, R24 ;  /* 0x000000541018723c */ /* 0x008ff00000001818 */
        /* <DEDUP_REMOVED lines=74> */
[----:B------:R-:W-:Y:S07]  /*4a30*/  LDSM.16.M88.4 R36, [R212+0x5800] ;  /* 0x00580000d424783b */ /* 0x000fee0000000200 */
[----:B------:R-:W-:Y:S01]  /*4a40*/  HMMA.16816.F32 R64, R8, R74, R64 ;  /* 0x0000004a0840723c */ /* 0x000fe20000001840 */
[----:B------:R-:W-:Y:S07]  /*4a50*/  LDSM.16.M88.4 R72, [R212+0x4800] ;  /* 0x00480000d448783b */ /* 0x000fee0000000200 */
[----:B---3--:R-:W-:Y:S08]  /*4a60*/  HMMA.16816.F32 R24, R16, R84, R24 ;  /* 0x000000541018723c */ /* 0x008ff00000001818 */
[C---:B------:R-:W-:Y:S08]  /*4a70*/  HMMA.16816.F32 R60, R8.reuse, R68, R60 ;  /* 0x00000044083c723c */ /* 0x040ff0000000183c */
[C---:B------:R-:W-:Y:S01]  /*4a80*/  HMMA.16816.F32 R56, R8.reuse, R70, R56 ;  /* 0x000000460838723c */ /* 0x040fe20000001838 */
[----:B------:R-:W2:Y:S07]  /*4a90*/  LDSM.16.M88.4 R68, [R212+0x5000] ;  /* 0x00500000d444783b */ /* 0x000eae0000000200 */
[C---:B----4-:R-:W-:Y:S08]  /*4aa0*/  HMMA.16816.F32 R44, R8.reuse, R32, R44 ;  /* 0x00000020082c723c */ /* 0x050ff0000000182c */
[----:B------:R-:W-:Y:S01]  /*4ab0*/  HMMA.16816.F32 R40, R8, R34, R40 ;  /* 0x000000220828723c */ /* 0x000fe20000001828 */
[----:B------:R-:W-:Y:S04]  /*4ac0*/  LDSM.16.M88.4 R8, [R226+0x6000] ;  /* 0x00600000e208783b */ /* 0x000fe80000000200 */
[----:B------:R-:W3:Y:S03]  /*4ad0*/  LDSM.16.M88.4 R32, [R225+0xe000] ;  /* 0x00e00000e120783b */ /* 0x000ee60000000200 */
[C---:B-----5:R-:W-:Y:S08]  /*4ae0*/  HMMA.16816.F32 R52, R16.reuse, R28, R52 ;  /* 0x0000001c1034723c */ /* 0x060ff00000001834 */
[C---:B------:R-:W-:Y:S01]  /*4af0*/  HMMA.16816.F32 R48, R16.reuse, R30, R48 ;  /* 0x0000001e1030723c */ /* 0x040fe20000001830 */
[----:B------:R-:W-:Y:S07]  /*4b00*/  LDSM.16.M88.4 R28, [R225+0xe800] ;  /* 0x00e80000e11c783b */ /* 0x000fee0000000200 */
        /* <DEDUP_REMOVED lines=9> */
[----:B------:R-:W4:Y:S03]  /*4ba0*/  LDSM.16.M88.4 R16, [R225+0xf800] ;  /* 0x00f80000e110783b */ /* 0x000f260000000200 */
        /* <DEDUP_REMOVED lines=9> */
[C---:B------:R-:W-:Y:S08]  /*4c40*/  HMMA.16816.F32 R44, R12.reuse, R36, R44 ;  /* 0x000000240c2c723c */ /* 0x040ff0000000182c */
[----:B------:R-:W-:Y:S01]  /*4c50*/  HMMA.16816.F32 R40, R12, R38, R40 ;  /* 0x000000260c28723c */ /* 0x000fe20000001828 */
[----:B------:R-:W-:Y:S04]  /*4c60*/  LDSM.16.M88.4 R12, [R222+0x6000] ;  /* 0x00600000de0c783b */ /* 0x000fe80000000200 */
[----:B------:R-:W3:Y:S03]  /*4c70*/  LDSM.16.M88.4 R36, [R219+0xe000] ;  /* 0x00e00000db24783b */ /* 0x000ee60000000200 */
[C---:B-1----:R-:W-:Y:S08]  /*4c80*/  HMMA.16816.F32 R52, R8.reuse, R20, R52 ;  /* 0x000000140834723c */ /* 0x042ff00000001834 */
[C---:B------:R-:W-:Y:S01]  /*4c90*/  HMMA.16816.F32 R48, R8.reuse, R22, R48 ;  /* 0x000000160830723c */ /* 0x040fe20000001830 */
[----:B------:R-:W-:Y:S07]  /*4ca0*/  LDSM.16.M88.4 R20, [R212+0x6000] ;  /* 0x00600000d414783b */ /* 0x000fee0000000200 */
[----:B------:R-:W-:Y:S01]  /*4cb0*/  HMMA.16816.F32 R64, R8, R34, R64 ;  /* 0x000000220840723c */ /* 0x000fe20000001840 */
[----:B------:R-:W-:Y:S07]  /*4cc0*/  LDSM.16.M88.4 R32, [R219+0xe800] ;  /* 0x00e80000db20783b */ /* 0x000fee0000000200 */
[----:B------:R-:W-:Y:S08]  /*4cd0*/  HMMA.16816.F32 R24, R80, R84, R24 ;  /* 0x000000545018723c */ /* 0x000ff00000001818 */
[C---:B------:R-:W-:Y:S08]  /*4ce0*/  HMMA.16816.F32 R60, R8.reuse, R28, R60 ;  /* 0x0000001c083c723c */ /* 0x040ff0000000183c */
[C---:B------:R-:W-:Y:S01]  /*4cf0*/  HMMA.16816.F32 R56, R8.reuse, R30, R56 ;  /* 0x0000001e0838723c */ /* 0x040fe20000001838 */
[----:B------:R-:W1:Y:S07]  /*4d00*/  LDSM.16.M88.4 R28, [R219+0xf000] ;  /* 0x00f00000db1c783b */ /* 0x000e6e0000000200 */
[C---:B----4-:R-:W-:Y:S08]  /*4d10*/  HMMA.16816.F32 R44, R8.reuse, R16, R44 ;  /* 0x00000010082c723c */ /* 0x050ff0000000182c */
[----:B------:R-:W-:Y:S01]  /*4d20*/  HMMA.16816.F32 R40, R8, R18, R40 ;  /* 0x000000120828723c */ /* 0x000fe20000001828 */
[----:B------:R-:W4:Y:S04]  /*4d30*/  LDSM.16.M88.4 R8, [R221+0x6000] ;  /* 0x00600000dd08783b */ /* 0x000f280000000200 */
[----:B------:R-:W5:Y:S03]  /*4d40*/  LDSM.16.M88.4 R16, [R219+0xf800] ;  /* 0x00f80000db10783b */ /* 0x000f660000000200 */
[C---:B--2---:R-:W-:Y:S08]  /*4d50*/  HMMA.16816.F32 R52, R80.reuse, R72, R52 ;  /* 0x000000485034723c */ /* 0x044ff00000001834 */
[C---:B------:R-:W-:Y:S08]  /*4d60*/  HMMA.16816.F32 R48, R80.reuse, R74, R48 ;  /* 0x0000004a5030723c */ /* 0x040ff00000001830 */
[----:B------:R-:W-:Y:S08]  /*4d70*/  HMMA.16816.F32 R64, R80, R86, R64 ;  /* 0x000000565040723c */ /* 0x000ff00000001840 */
[----:B---3--:R-:W-:Y:S08]  /*4d80*/  HMMA.16816.F32 R24, R12, R36, R24 ;  /* 0x000000240c18723c */ /* 0x008ff00000001818 */
[C---:B------:R-:W-:Y:S08]  /*4d90*/  HMMA.16816.F32 R60, R80.reuse, R76, R60 ;  /* 0x0000004c503c723c */ /* 0x040ff0000000183c */
[C---:B------:R-:W-:Y:S08]  /*4da0*/  HMMA.16816.F32 R56, R80.reuse, R78, R56 ;  /* 0x0000004e5038723c */ /* 0x040ff00000001838 */
[C---:B------:R-:W-:Y:S08]  /*4db0*/  HMMA.16816.F32 R44, R80.reuse, R68, R44 ;  /* 0x00000044502c723c */ /* 0x040ff0000000182c */
[----:B------:R-:W-:Y:S08]  /*4dc0*/  HMMA.16816.F32 R40, R80, R70, R40 ;  /* 0x000000465028723c */ /* 0x000ff00000001828 */
[C---:B-1----:R-:W-:Y:S08]  /*4dd0*/  HMMA.16816.F32 R52, R12.reuse, R28, R52 ;  /* 0x0000001c0c34723c */ /* 0x042ff00000001834 */
[C---:B------:R-:W-:Y:S01]  /*4de0*/  HMMA.16816.F32 R48, R12.reuse, R30, R48 ;  /* 0x0000001e0c30723c */ /* 0x040fe20000001830 */
[----:B------:R-:W1:Y:S07]  /*4df0*/  LDSM.16.M88.4 R28, [R212+0x6800] ;  /* 0x00680000d41c783b */ /* 0x000e6e0000000200 */
[----:B------:R-:W-:Y:S08]  /*4e00*/  HMMA.16816.F32 R64, R12, R38, R64 ;  /* 0x000000260c40723c */ /* 0x000ff00000001840 */
[----:B----4-:R-:W-:Y:S08]  /*4e10*/  HMMA.16816.F32 R24, R8, R20, R24 ;  /* 0x000000140818723c */ /* 0x010ff00000001818 */
[C---:B------:R-:W-:Y:S07]  /*4e20*/  HMMA.16816.F32 R60, R12.reuse, R32, R60 ;  /* 0x000000200c3c723c */ /* 0x040fee000000183c */
[----:B------:R-:W-:Y:S01]  /*4e30*/  IMAD.U32 R32, RZ, RZ, UR27 ;  /* 0x0000001bff207e24 */ /* 0x000fe2000f8e00ff */
[----:B------:R-:W-:Y:S03]  /*4e40*/  HMMA.16816.F32 R56, R12, R34, R56 ;  /* 0x000000220c38723c */ /* 0x000fe60000001838 */
[----:B------:R-:W-:-:S05]  /*4e50*/  IMAD R32, R32, 0x40, R239 ;  /* 0x0000004020207824 */ /* 0x000fca00078e02ef */
[C---:B-----5:R-:W-:Y:S01]  /*4e60*/  HMMA.16816.F32 R44, R12.reuse, R16, R44 ;  /* 0x000000100c2c723c */ /* 0x060fe2000000182c */
[C---:B------:R-:W-:Y:S02]  /*4e70*/  IADD3 R2, R32.reuse, 0x1, RZ ;  /* 0x0000000120027810 */ /* 0x040fe40007ffe0ff */
[----:B------:R-:W-:Y:S02]  /*4e80*/  IADD3 R4, R32, 0x8, RZ ;  /* 0x0000000820047810 */ /* 0x000fe40007ffe0ff */
[C---:B------:R-:W-:Y:S02]  /*4e90*/  ISETP.GE.AND P6, PT, R2.reuse, R237, PT ;  /* 0x000000ed0200720c */ /* 0x040fe40003fc6270 */
[----:B------:R-:W-:Y:S01]  /*4ea0*/  ISETP.GE.AND P1, PT, R2, R231, PT ;  /* 0x000000e70200720c */ /* 0x000fe20003f26270 */
[----:B------:R-:W-:Y:S01]  /*4eb0*/  HMMA.16816.F32 R40, R12, R18, R40 ;  /* 0x000000120c28723c */ /* 0x000fe20000001828 */
[----:B------:R-:W2:Y:S01]  /*4ec0*/  LDSM.16.M88.4 R12, [R212+0x7000] ;  /* 0x00700000d40c783b */ /* 0x000ea20000000200 */
[----:B------:R-:W-:-:S02]  /*4ed0*/  ISETP.GE.AND P3, PT, R32, R237, PT ;  /* 0x000000ed2000720c */ /* 0x000fc40003f66270 */
[----:B------:R-:W-:Y:S02]  /*4ee0*/  ISETP.GE.AND P2, PT, R32, R231, PT ;  /* 0x000000e72000720c */ /* 0x000fe40003f46270 */
[C---:B------:R-:W-:Y:S02]  /*4ef0*/  ISETP.GE.AND P0, PT, R4.reuse, R237, PT ;  /* 0x000000ed0400720c */ /* 0x040fe40003f06270 */
[----:B------:R-:W-:Y:S01]  /*4f00*/  ISETP.GE.AND P4, PT, R4, R231, PT ;  /* 0x000000e70400720c */ /* 0x000fe20003f86270 */
[----:B------:R-:W-:Y:S01]  /*4f10*/  HMMA.16816.F32 R64, R8, R22, R64 ;  /* 0x000000160840723c */ /* 0x000fe20000001840 */
[C---:B------:R-:W-:Y:S02]  /*4f20*/  ISETP.LT.OR P6, PT, R2.reuse, R238, P6 ;  /* 0x000000ee0200720c */ /* 0x040fe400037c1670 */
[----:B------:R-:W-:Y:S02]  /*4f30*/  ISETP.LT.OR P1, PT, R2, R236, P1 ;  /* 0x000000ec0200720c */ /* 0x000fe40000f21670 */
[----:B------:R-:W-:-:S02]  /*4f40*/  ISETP.LT.OR P3, PT, R32, R238, P3 ;  /* 0x000000ee2000720c */ /* 0x000fc40001f61670 */
[----:B------:R-:W-:Y:S01]  /*4f50*/  ISETP.LT.OR P2, PT, R32, R236, P2 ;  /* 0x000000ec2000720c */ /* 0x000fe20001741670 */
[C---:B-1----:R-:W-:Y:S01]  /*4f60*/  HMMA.16816.F32 R60, R8.reuse, R28, R60 ;  /* 0x0000001c083c723c */ /* 0x042fe2000000183c */
[C---:B------:R-:W-:Y:S02]  /*4f70*/  ISETP.LT.OR P0, PT, R4.reuse, R238, P0 ;  /* 0x000000ee0400720c */ /* 0x040fe40000701670 */
[----:B------:R-:W-:Y:S02]  /*4f80*/  ISETP.LT.OR P4, PT, R4, R236, P4 ;  /* 0x000000ec0400720c */ /* 0x000fe40002781670 */
[----:B------:R-:W-:Y:S02]  /*4f90*/  FSEL R21, R24, -INF , !P3 ;  /* 0xff80000018157808 */ /* 0x000fe40005800000 */
[----:B------:R-:W-:Y:S01]  /*4fa0*/  FSEL R6, R26, -INF , !P2 ;  /* 0xff8000001a067808 */ /* 0x000fe20005000000 */
[----:B------:R-:W-:Y:S01]  /*4fb0*/  HMMA.16816.F32 R56, R8, R30, R56 ;  /* 0x0000001e0838723c */ /* 0x000fe20000001838 */
[----:B------:R-:W-:-:S02]  /*4fc0*/  FSEL R22, R25, -INF , !P6 ;  /* 0xff80000019167808 */ /* 0x000fc40007000000 */
[----:B------:R-:W-:Y:S02]  /*4fd0*/  FSEL R4, R27, -INF , !P1 ;  /* 0xff8000001b047808 */ /* 0x000fe40004800000 */
[----:B------:R-:W1:Y:S01]  /*4fe0*/  LDSM.16.M88.4 R24, [R212+0x7800] ;  /* 0x00780000d418783b */ /* 0x000e620000000200 */
[----:B------:R-:W-:Y:S01]  /*4ff0*/  IADD3 R2, R32, 0x9, RZ ;  /* 0x0000000920027810 */ /* 0x000fe20007ffe0ff */
[----:B------:R-:W-:-:S04]  /*5000*/  DEPBAR.LE SB0, 0x0 ;  /* 0x000080000000791a */ /* 0x000fc80000000000 */
[----:B------:R-:W-:Y:S02]  /*5010*/  IADD3 R16, R32, 0x10, RZ ;  /* 0x0000001020107810 */ /* 0x000fe40007ffe0ff */
[C---:B------:R-:W-:Y:S02]  /*5020*/  ISETP.GE.AND P5, PT, R2.reuse, R237, PT ;  /* 0x000000ed0200720c */ /* 0x040fe40003fa6270 */
[----:B------:R-:W-:Y:S01]  /*5030*/  ISETP.GE.AND P3, PT, R2, R231, PT ;  /* 0x000000e70200720c */ /* 0x000fe20003f66270 */
[----:B--2---:R-:W-:Y:S01]  /*5040*/  HMMA.16816.F32 R52, R8, R12, R52 ;  /* 0x0000000c0834723c */ /* 0x004fe20000001834 */
[C---:B------:R-:W-:Y:S02]  /*5050*/  ISETP.GE.AND P2, PT, R16.reuse, R237, PT ;  /* 0x000000ed1000720c */ /* 0x040fe40003f46270 */
[----:B------:R-:W-:Y:S02]  /*5060*/  ISETP.GE.AND P1, PT, R16, R231, PT ;  /* 0x000000e71000720c */ /* 0x000fe40003f26270 */
[----:B------:R-:W-:-:S02]  /*5070*/  ISETP.LT.OR P5, PT, R2, R238, P5 ;  /* 0x000000ee0200720c */ /* 0x000fc40002fa1670 */
[----:B------:R-:W-:Y:S01]  /*5080*/  ISETP.LT.OR P3, PT, R2, R236, P3 ;  /* 0x000000ec0200720c */ /* 0x000fe20001f61670 */
[----:B------:R-:W-:Y:S01]  /*5090*/  HMMA.16816.F32 R48, R8, R14, R48 ;  /* 0x0000000e0830723c */ /* 0x000fe20000001830 */
[----:B------:R-:W-:Y:S02]  /*50a0*/  IADD3 R2, R32, 0x11, RZ ;  /* 0x0000001120027810 */ /* 0x000fe40007ffe0ff */
[C---:B------:R-:W-:Y:S02]  /*50b0*/  ISETP.LT.OR P2, PT, R16.reuse, R238, P2 ;  /* 0x000000ee1000720c */ /* 0x040fe40001741670 */
[----:B------:R-:W-:Y:S02]  /*50c0*/  ISETP.LT.OR P1, PT, R16, R236, P1 ;  /* 0x000000ec1000720c */ /* 0x000fe40000f21670 */
[----:B------:R-:W-:Y:S02]  /*50d0*/  FSEL R23, R64, -INF , !P0 ;  /* 0xff80000040177808 */ /* 0x000fe40004000000 */
[----:B------:R-:W-:-:S02]  /*50e0*/  IADD3 R16, R32, 0x19, RZ ;  /* 0x0000001920107810 */ /* 0x000fc40007ffe0ff */
[----:B------:R-:W-:Y:S02]  /*50f0*/  IADD3 R20, R32, 0x20, RZ ;  /* 0x0000002020147810 */ /* 0x000fe40007ffe0ff */
[C---:B------:R-:W-:Y:S02]  /*5100*/  ISETP.GE.AND P6, PT, R2.reuse, R237, PT ;  /* 0x000000ed0200720c */ /* 0x040fe40003fc6270 */
[----:B------:R-:W-:Y:S02]  /*5110*/  ISETP.GE.AND P0, PT, R2, R231, PT ;  /* 0x000000e70200720c */ /* 0x000fe40003f06270 */
[----:B------:R-:W-:Y:S02]  /*5120*/  IADD3 R18, R32, 0x18, RZ ;  /* 0x0000001820127810 */ /* 0x000fe40007ffe0ff */
[----:B------:R-:W-:Y:S02]  /*5130*/  FSEL R65, R65, -INF , !P5 ;  /* 0xff80000041417808 */ /* 0x000fe40006800000 */
[----:B------:R-:W-:Y:S01]  /*5140*/  FSEL R12, R62, -INF , !P1 ;  /* 0xff8000003e0c7808 */ /* 0x000fe20004800000 */
[----:B-1----:R-:W-:Y:S01]  /*5150*/  HMMA.16816.F32 R44, R8, R24, R44 ;  /* 0x00000018082c723c */ /* 0x002fe2000000182c */
[----:B------:R-:W-:-:S02]  /*5160*/  ISETP.GE.AND P5, PT, R16, R237, PT ;  /* 0x000000ed1000720c */ /* 0x000fc40003fa6270 */
[-C--:B------:R-:W-:Y:S02]  /*5170*/  ISETP.GE.AND P1, PT, R20, R237.reuse, PT ;  /* 0x000000ed1400720c */ /* 0x080fe40003f26270 */
[C---:B------:R-:W-:Y:S02]  /*5180*/  ISETP.LT.OR P6, PT, R2.reuse, R238, P6 ;  /* 0x000000ee0200720c */ /* 0x040fe400037c1670 */
[----:B------:R-:W-:Y:S01]  /*5190*/  ISETP.LT.OR P0, PT, R2, R236, P0 ;  /* 0x000000ec0200720c */ /* 0x000fe20000701670 */
[----:B------:R-:W-:Y:S01]  /*51a0*/  HMMA.16816.F32 R40, R8, R26, R40 ;  /* 0x0000001a0828723c */ /* 0x000fe20000001828 */
[----:B------:R-:W-:Y:S02]  /*51b0*/  FSEL R66, R66, -INF , !P4 ;  /* 0xff80000042427808 */ /* 0x000fe40006000000 */
[----:B------:R-:W-:Y:S02]  /*51c0*/  FSEL R2, R67, -INF , !P3 ;  /* 0xff80000043027808 */ /* 0x000fe40005800000 */
[----:B------:R-:W-:-:S02]  /*51d0*/  ISETP.GE.AND P3, PT, R18, R237, PT ;  /* 0x000000ed1200720c */ /* 0x000fc40003f66270 */
[----:B------:R-:W-:Y:S02]  /*51e0*/  ISETP.GE.AND P4, PT, R18, R231, PT ;  /* 0x000000e71200720c */ /* 0x000fe40003f86270 */
[-C--:B------:R-:W-:Y:S02]  /*51f0*/  ISETP.LT.OR P5, PT, R16, R238.reuse, P5 ;  /* 0x000000ee1000720c */ /* 0x080fe40002fa1670 */
[-C--:B------:R-:W-:Y:S02]  /*5200*/  ISETP.LT.OR P1, PT, R20, R238.reuse, P1 ;  /* 0x000000ee1400720c */ /* 0x080fe40000f21670 */
[----:B------:R-:W-:Y:S02]  /*5210*/  IADD3 R14, R32, 0x29, RZ ;  /* 0x00000029200e7810 */ /* 0x000fe40007ffe0ff */
[C---:B------:R-:W-:Y:S02]  /*5220*/  ISETP.LT.OR P3, PT, R18.reuse, R238, P3 ;  /* 0x000000ee1200720c */ /* 0x040fe40001f61670 */
[----:B------:R-:W-:-:S02]  /*5230*/  ISETP.LT.OR P4, PT, R18, R236, P4 ;  /* 0x000000ec1200720c */ /* 0x000fc40002781670 */
[----:B------:R-:W-:Y:S02]  /*5240*/  FSEL R18, R63, -INF , !P0 ;  /* 0xff8000003f127808 */ /* 0x000fe40004000000 */
[----:B------:R-:W-:Y:S02]  /*5250*/  FSEL R15, R57, -INF , !P5 ;  /* 0xff800000390f7808 */ /* 0x000fe40006800000 */
[----:B------:R-:W-:Y:S02]  /*5260*/  FSEL R185, R52, -INF , !P1 ;  /* 0xff80000034b97808 */ /* 0x000fe40004800000 */
[----:B------:R-:W-:Y:S02]  /*5270*/  ISETP.GE.AND P0, PT, R20, R231, PT ;  /* 0x000000e71400720c */ /* 0x000fe40003f06270 */
[C---:B------:R-:W-:Y:S02]  /*5280*/  ISETP.GE.AND P5, PT, R14.reuse, R237, PT ;  /* 0x000000ed0e00720c */ /* 0x040fe40003fa6270 */
[----:B------:R-:W-:-:S02]  /*5290*/  ISETP.GE.AND P1, PT, R14, R231, PT ;  /* 0x000000e70e00720c */ /* 0x000fc40003f26270 */
[----:B------:R-:W-:Y:S02]  /*52a0*/  ISETP.LT.OR P0, PT, R20, R236, P0 ;  /* 0x000000ec1400720c */ /* 0x000fe40000701670 */
[C---:B------:R-:W-:Y:S02]  /*52b0*/  ISETP.LT.OR P5, PT, R14.reuse, R238, P5 ;  /* 0x000000ee0e00720c */ /* 0x040fe40002fa1670 */
[----:B------:R-:W-:Y:S02]  /*52c0*/  ISETP.LT.OR P1, PT, R14, R236, P1 ;  /* 0x000000ec0e00720c */ /* 0x000fe40000f21670 */
[----:B------:R-:W-:Y:S02]  /*52d0*/  FSEL R17, R60, -INF , !P2 ;  /* 0xff8000003c117808 */ /* 0x000fe40005000000 */
[----:B------:R-:W-:Y:S02]  /*52e0*/  IADD3 R14, R32, 0x30, RZ ;  /* 0x00000030200e7810 */ /* 0x000fe40007ffe0ff */
[----:B------:R-:W-:-:S02]  /*52f0*/  ISETP.GE.AND P2, PT, R16, R231, PT ;  /* 0x000000e71000720c */ /* 0x000fc40003f46270 */
[----:B------:R-:W-:Y:S02]  /*5300*/  FSEL R180, R54, -INF , !P0 ;  /* 0xff80000036b47808 */ /* 0x000fe40004000000 */
[----:B------:R-:W-:Y:S02]  /*5310*/  ISETP.GE.AND P0, PT, R14, R237, PT ;  /* 0x000000ed0e00720c */ /* 0x000fe40003f06270 */
[----:B------:R-:W-:Y:S02]  /*5320*/  ISETP.LT.OR P2, PT, R16, R236, P2 ;  /* 0x000000ec1000720c */ /* 0x000fe40001741670 */
[C---:B------:R-:W-:Y:S02]  /*5330*/  IADD3 R16, R32.reuse, 0x21, RZ ;  /* 0x0000002120107810 */ /* 0x040fe40007ffe0ff */
[C---:B------:R-:W-:Y:S02]  /*5340*/  IADD3 R28, R32.reuse, 0x28, RZ ;  /* 0x00000028201c7810 */ /* 0x040fe40007ffe0ff */
[----:B------:R-:W-:Y:S01]  /*5350*/  IADD3 R24, R32, 0x31, RZ ;  /* 0x0000003120187810 */ /* 0x000fe20007ffe0ff */
[----:B------:R-:W-:Y:S01]  /*5360*/  BAR.SYNC.DEFER_BLOCKING 0x0 ;  /* 0x0000000000007b1d */ /* 0x000fe20000010000 */
[----:B------:R-:W-:-:S02]  /*5370*/  ISETP.LT.OR P0, PT, R14, R238, P0 ;  /* 0x000000ee0e00720c */ /* 0x000fc40000701670 */
[----:B------:R-:W-:Y:S02]  /*5380*/  IADD3 R8, R32, 0x38, RZ ;  /* 0x0000003820087810 */ /* 0x000fe40007ffe0ff */
[----:B------:R-:W-:Y:S02]  /*5390*/  FSEL R19, R61, -INF , !P6 ;  /* 0xff8000003d137808 */ /* 0x000fe40007000000 */
[----:B------:R-:W-:Y:S02]  /*53a0*/  FSEL R13, R56, -INF , !P3 ;  /* 0xff800000380d7808 */ /* 0x000fe40005800000 */
[----:B------:R-:W-:Y:S02]  /*53b0*/  IADD3 R32, R32, 0x39, RZ ;  /* 0x0000003920207810 */ /* 0x000fe40007ffe0ff */
[C---:B------:R-:W-:Y:S02]  /*53c0*/  ISETP.GE.AND P6, PT, R16.reuse, R237, PT ;  /* 0x000000ed1000720c */ /* 0x040fe40003fc6270 */
[----:B------:R-:W-:-:S02]  /*53d0*/  ISETP.GE.AND P3, PT, R16, R231, PT ;  /* 0x000000e71000720c */ /* 0x000fc40003f66270 */
[----:B------:R-:W-:Y:S02]  /*53e0*/  FSEL R191, R44, -INF , !P0 ;  /* 0xff8000002cbf7808 */ /* 0x000fe40004000000 */
[----:B------:R-:W-:Y:S02]  /*53f0*/  ISETP.GE.AND P0, PT, R32, R231, PT ;  /* 0x000000e72000720c */ /* 0x000fe40003f06270 */
[C---:B------:R-:W-:Y:S02]  /*5400*/  ISETP.LT.OR P6, PT, R16.reuse, R238, P6 ;  /* 0x000000ee1000720c */ /* 0x040fe400037c1670 */
[----:B------:R-:W-:Y:S02]  /*5410*/  ISETP.LT.OR P3, PT, R16, R236, P3 ;  /* 0x000000ec1000720c */ /* 0x000fe40001f61670 */
[----:B------:R-:W-:Y:S02]  /*5420*/  FSEL R20, R58, -INF , !P4 ;  /* 0xff8000003a147808 */ /* 0x000fe40006000000 */
[----:B------:R-:W-:-:S02]  /*5430*/  FSEL R16, R59, -INF , !P2 ;  /* 0xff8000003b107808 */ /* 0x000fc40005000000 */
[C---:B------:R-:W-:Y:S02]  /*5440*/  ISETP.GE.AND P2, PT, R28.reuse, R237, PT ;  /* 0x000000ed1c00720c */ /* 0x040fe40003f46270 */
[----:B------:R-:W-:Y:S02]  /*5450*/  ISETP.GE.AND P4, PT, R28, R231, PT ;  /* 0x000000e71c00720c */ /* 0x000fe40003f86270 */
[----:B------:R-:W-:Y:S02]  /*5460*/  ISETP.LT.OR P0, PT, R32, R236, P0 ;  /* 0x000000ec2000720c */ /* 0x000fe40000701670 */
[C---:B------:R-:W-:Y:S02]  /*5470*/  ISETP.LT.OR P2, PT, R28.reuse, R238, P2 ;  /* 0x000000ee1c00720c */ /* 0x040fe40001741670 */
[----:B------:R-:W-:Y:S02]  /*5480*/  ISETP.LT.OR P4, PT, R28, R236, P4 ;  /* 0x000000ec1c00720c */ /* 0x000fe40002781670 */
[----:B------:R-:W-:-:S02]  /*5490*/  FSEL R28, R43, -INF , !P0 ;  /* 0xff8000002b1c7808 */ /* 0x000fc40004000000 */
[----:B------:R-:W-:Y:S02]  /*54a0*/  PLOP3.LUT P0, PT, PT, PT, UP0, 0x80, 0x0 ;  /* 0x000000000000781c */ /* 0x000fe40003f0f008 */
[----:B------:R-:W-:Y:S02]  /*54b0*/  FSEL R179, R53, -INF , !P6 ;  /* 0xff80000035b37808 */ /* 0x000fe40007000000 */
[----:B------:R-:W-:Y:S02]  /*54c0*/  FSEL R192, R55, -INF , !P3 ;  /* 0xff80000037c07808 */ /* 0x000fe40005800000 */
[----:B------:R-:W-:Y:S02]  /*54d0*/  FSEL R183, R48, -INF , !P2 ;  /* 0xff80000030b77808 */ /* 0x000fe40005000000 */
[----:B------:R-:W-:Y:S02]  /*54e0*/  FSEL R182, R50, -INF , !P4 ;  /* 0xff80000032b67808 */ /* 0x000fe40006000000 */
[----:B------:R-:W-:-:S02]  /*54f0*/  FSEL R181, R49, -INF , !P5 ;  /* 0xff80000031b57808 */ /* 0x000fc40006800000 */
[----:B------:R-:W-:Y:S02]  /*5500*/  FSEL R190, R51, -INF , !P1 ;  /* 0xff80000033be7808 */ /* 0x000fe40004800000 */
[----:B------:R-:W-:Y:S02]  /*5510*/  ISETP.GE.AND P6, PT, R24, R237, PT ;  /* 0x000000ed1800720c */ /* 0x000fe40003fc6270 */
[-C--:B------:R-:W-:Y:S02]  /*5520*/  ISETP.GE.AND P3, PT, R14, R231.reuse, PT ;  /* 0x000000e70e00720c */ /* 0x080fe40003f66270 */
[----:B------:R-:W-:Y:S02]  /*5530*/  ISETP.GE.AND P2, PT, R24, R231, PT ;  /* 0x000000e71800720c */ /* 0x000fe40003f46270 */
[-C--:B------:R-:W-:Y:S02]  /*5540*/  ISETP.GE.AND P5, PT, R8, R237.reuse, PT ;  /* 0x000000ed0800720c */ /* 0x080fe40003fa6270 */
[----:B------:R-:W-:-:S02]  /*5550*/  ISETP.GE.AND P4, PT, R32, R237, PT ;  /* 0x000000ed2000720c */ /* 0x000fc40003f86270 */
[----:B------:R-:W-:Y:S02]  /*5560*/  ISETP.GE.AND P1, PT, R8, R231, PT ;  /* 0x000000e70800720c */ /* 0x000fe40003f26270 */
[----:B------:R-:W-:Y:S02]  /*5570*/  ISETP.LT.OR P3, PT, R14, R236, P3 ;  /* 0x000000ec0e00720c */ /* 0x000fe40001f61670 */
[C---:B------:R-:W-:Y:S02]  /*5580*/  ISETP.LT.OR P6, PT, R24.reuse, R238, P6 ;  /* 0x000000ee1800720c */ /* 0x040fe400037c1670 */
[----:B------:R-:W-:Y:S02]  /*5590*/  ISETP.LT.OR P2, PT, R24, R236, P2 ;  /* 0x000000ec1800720c */ /* 0x000fe40001741670 */
[C---:B------:R-:W-:Y:S02]  /*55a0*/  ISETP.LT.OR P5, PT, R8.reuse, R238, P5 ;  /* 0x000000ee0800720c */ /* 0x040fe40002fa1670 */
        /* <DEDUP_REMOVED lines=9> */
[----:B------:R-:W-:Y:S01]  /*5640*/  UIADD3 UR5, UR8, -0x2, URZ ;  /* 0xfffffffe08057890 */ /* 0x000fe2000fffe03f */
[----:B------:R-:W-:Y:S01]  /*5650*/  ISETP.GE.AND P6, PT, R240, c[0x0][0x220], PT ;  /* 0x00008800f0007a0c */ /* 0x000fe20003fc6270 */
[----:B------:R-:W-:Y:S01]  /*5660*/  BSSY B0, `(.L_x_200) ;  /* 0x0000080000007945 */ /* 0x000fe20003800000 */
[----:B------:R-:W-:Y:S01]  /*5670*/  ISETP.GE.AND P5, PT, R229, c[0x0][0x220], PT ;  /* 0x00008800e5007a0c */ /* 0x000fe20003fa6270 */
[----:B------:R-:W-:Y:S01]  /*5680*/  USHF.R.S32.HI UR4, URZ, 0x1f, UR5 ;  /* 0x0000001f3f047899 */ /* 0x000fe20008011405 */
[----:B------:R-:W-:Y:S01]  /*5690*/  ISETP.GE.AND P4, PT, R228, c[0x0][0x220], PT ;  /* 0x00008800e4007a0c */ /* 0x000fe20003f86270 */
[----:B------:R-:W-:Y:S01]  /*56a0*/  UIMAD UR29, UR29, UR5, URZ ;  /* 0x000000051d1d72a4 */ /* 0x000fe2000f8e023f */
[----:B------:R-:W-:Y:S01]  /*56b0*/  IMAD.WIDE.U32 R10, R3, UR5, R234 ;  /* 0x00000005030a7c25 */ /* 0x000fe2000f8e00ea */
[----:B------:R-:W-:Y:S02]  /*56c0*/  ISETP.GE.AND P3, PT, R227, c[0x0][0x220], PT ;  /* 0x00008800e3007a0c */ /* 0x000fe40003f66270 */
        /* <DEDUP_REMOVED lines=21> */
[C---:B------:R-:W-:Y:S02]  /*5820*/  @!P6 LEA R24, P1, R3.reuse, c[0x0][0x168], 0x1 ;  /* 0x00005a000318ea11 */ /* 0x040fe400078208ff */
[----:B------:R-:W-:Y:S01]  /*5830*/  IADD3.X R8, R8, UR20, RZ, P2, !PT ;  /* 0x0000001408087c10 */ /* 0x000fe200097fe4ff */
[----:B------:R1:W-:Y:S01]  /*5840*/  @P4 STS.128 [R230+0xc000], RZ ;  /* 0x00c000ffe6004388 */ /* 0x0003e20000000c00 */
[----:B------:R-:W-:-:S02]  /*5850*/  @!P5 LEA R10, P2, R3, c[0x0][0x168], 0x1 ;  /* 0x00005a00030ada11 */ /* 0x000fc400078408ff */
[C-C-:B------:R-:W-:Y:S01]  /*5860*/  @!P6 LEA.HI.X R25, R3.reuse, c[0x0][0x16c], R8.reuse, 0x1, P1 ;  /* 0x00005b000319ea11 */ /* 0x140fe200008f0c08 */
[----:B------:R-:W-:Y:S01]  /*5870*/  @!PT LDS RZ, [RZ] ;  /* 0x00000000fffff984 */ /* 0x000fe20000000800 */
[----:B------:R-:W-:Y:S01]  /*5880*/  @!PT LDS RZ, [RZ] ;  /* 0x00000000fffff984 */ /* 0x000fe20000000800 */
[----:B------:R-:W-:Y:S01]  /*5890*/  @!PT LDS RZ, [RZ] ;  /* 0x00000000fffff984 */ /* 0x000fe20000000800 */
[----:B------:R4:W-:Y:S01]  /*58a0*/  @!P4 LDGSTS.E.BYPASS.LTC128B.128 [R230+0xc000], [R32.64+0x100] ;  /* 0x0c00010020e6cfae */ /* 0x0009e2000b901d52 */
[----:B------:R-:W-:-:S03]  /*58b0*/  @!P5 LEA.HI.X R11, R3, c[0x0][0x16c], R8, 0x1, P2 ;  /* 0x00005b00030bda11 */ /* 0x000fc600010f0c08 */
[----:B------:R1:W-:Y:S04]  /*58c0*/  @P3 STS.128 [R230+0xe000], RZ ;  /* 0x00e000ffe6003388 */ /* 0x0003e80000000c00 */
[----:B------:R-:W-:Y:S01]  /*58d0*/  @!PT LDS RZ, [RZ] ;  /* 0x00000000fffff984 */ /* 0x000fe20000000800 */
[----:B------:R-:W-:Y:S01]  /*58e0*/  @!PT LDS RZ, [RZ] ;  /* 0x00000000fffff984 */ /* 0x000fe20000000800 */
[----:B------:R-:W-:Y:S01]  /*58f0*/  @!PT LDS RZ, [RZ] ;  /* 0x00000000fffff984 */ /* 0x000fe20000000800 */
[----:B------:R5:W-:Y:S01]  /*5900*/  @!P3 LDGSTS.E.BYPASS.LTC128B.128 [R230+0xe000], [R26.64+0x180] ;  /* 0x0e0001801ae6bfae */ /* 0x000be2000b901d52 */
[----:B--2---:R-:W-:-:S03]  /*5910*/  @!P4 LEA R36, P1, R3, c[0x0][0x168], 0x1 ;  /* 0x00005a000324ca11 */ /* 0x004fc600078208ff */
[----:B------:R1:W-:Y:S01]  /*5920*/  @P6 STS.128 [R230+0x8800], RZ ;  /* 0x008800ffe6006388 */ /* 0x0003e20000000c00 */
[----:B------:R-:W-:-:S03]  /*5930*/  @!P4 LEA.HI.X R37, R3, c[0x0][0x16c], R8, 0x1, P1 ;  /* 0x00005b000325ca11 */ /* 0x000fc600008f0c08 */
[----:B------:R-:W-:Y:S01]  /*5940*/  @!PT LDS RZ, [RZ] ;  /* 0x00000000fffff984 */ /* 0x000fe20000000800 */
[----:B------:R-:W-:Y:S01]  /*5950*/  @!PT LDS RZ, [RZ] ;  /* 0x00000000fffff984 */ /* 0x000fe20000000800 */
[----:B------:R-:W-:Y:S01]  /*5960*/  @!PT LDS RZ, [RZ] ;  /* 0x00000000fffff984 */ /* 0x000fe20000000800 */
[----:B------:R2:W-:Y:S01]  /*5970*/  @!P6 LDGSTS.E.BYPASS.LTC128B.128 [R230+0x8800], [R24.64] ;  /* 0x0880000018e6efae */ /* 0x0005e2000b901d52 */
[C---:B------:R-:W-:Y:S02]  /*5980*/  IADD3 R9, P1, R3.reuse, UR12, RZ ;  /* 0x0000000c03097c10 */ /* 0x040fe4000ff3e0ff */
[C---:B---3--:R-:W-:Y:S01]  /*5990*/  @!P3 LEA R34, P2, R3.reuse, c[0x0][0x168], 0x1 ;  /* 0x00005a000322ba11 */ /* 0x048fe200078408ff */
[----:B------:R1:W-:Y:S03]  /*59a0*/  @P5 STS.128 [R230+0xa800], RZ ;  /* 0x00a800ffe6005388 */ /* 0x0003e60000000c00 */
[----:B------:R-:W-:Y:S01]  /*59b0*/  @!P3 LEA.HI.X R35, R3, c[0x0][0x16c], R8, 0x1, P2 ;  /* 0x00005b000323ba11 */ /* 0x000fe200010f0c08 */
[----:B------:R-:W-:Y:S01]  /*59c0*/  @!PT LDS RZ, [RZ] ;  /* 0x00000000fffff984 */ /* 0x000fe20000000800 */
[----:B------:R-:W-:Y:S01]  /*59d0*/  @!PT LDS RZ, [RZ] ;  /* 0x00000000fffff984 */ /* 0x000fe20000000800 */
[----:B------:R-:W-:Y:S01]  /*59e0*/  @!PT LDS RZ, [RZ] ;  /* 0x00000000fffff984 */ /* 0x000fe20000000800 */
[----:B------:R3:W-:Y:S01]  /*59f0*/  @!P5 LDGSTS.E.BYPASS.LTC128B.128 [R230+0xa800], [R10.64+0x80] ;  /* 0x0a8000800ae6dfae */ /* 0x0007e2000b901d52 */
[----:B------:R-:W-:Y:S02]  /*5a00*/  IADD3.X R8, R8, UR20, RZ, P1, !PT ;  /* 0x0000001408087c10 */ /* 0x000fe40008ffe4ff */
[C---:B----4-:R-:W-:Y:S01]  /*5a10*/  @!P6 LEA R32, P2, R9.reuse, c[0x0][0x168], 0x1 ;  /* 0x00005a000920ea11 */ /* 0x050fe200078408ff */
[----:B------:R1:W-:Y:S03]  /*5a20*/  @P4 STS.128 [R230+0xc800], RZ ;  /* 0x00c800ffe6004388 */ /* 0x0003e60000000c00 */
[C---:B------:R-:W-:Y:S01]  /*5a30*/  @!P6 LEA.HI.X R33, R9.reuse, c[0x0][0x16c], R8, 0x1, P2 ;  /* 0x00005b000921ea11 */ /* 0x040fe200010f0c08 */
[----:B------:R-:W-:Y:S01]  /*5a40*/  @!PT LDS RZ, [RZ] ;  /* 0x00000000fffff984 */ /* 0x000fe20000000800 */
[----:B------:R-:W-:Y:S01]  /*5a50*/  @!PT LDS RZ, [RZ] ;  /* 0x00000000fffff984 */ /* 0x000fe20000000800 */
[----:B------:R-:W-:Y:S01]  /*5a60*/  @!PT LDS RZ, [RZ] ;  /* 0x00000000fffff984 */ /* 0x000fe20000000800 */
[----:B------:R4:W-:Y:S01]  /*5a70*/  @!P4 LDGSTS.E.BYPASS.LTC128B.128 [R230+0xc800], [R36.64+0x100] ;  /* 0x0c80010024e6cfae */ /* 0x0009e2000b901d52 */
[----:B-----5:R-:W-:-:S03]  /*5a80*/  @!P5 LEA R26, P1, R9, c[0x0][0x168], 0x1 ;  /* 0x00005a00091ada11 */ /* 0x020fc600078208ff */
[----:B------:R1:W-:Y:S01]  /*5a90*/  @P3 STS.128 [R230+0xe800], RZ ;  /* 0x00e800ffe6003388 */ /* 0x0003e20000000c00 */
[----:B------:R-:W-:-:S03]  /*5aa0*/  @!P5 LEA.HI.X R27, R9, c[0x0][0x16c], R8, 0x1, P1 ;  /* 0x00005b00091bda11 */ /* 0x000fc600008f0c08 */
        /* <DEDUP_REMOVED lines=21> */
[----:B------:R1:W-:Y:S01]  /*5c00*/  @P4 STS.128 [R230+0xd000], RZ ;  /* 0x00d000ffe6004388 */ /* 0x0003e20000000c00 */
[----:B------:R-:W-:-:S02]  /*5c10*/  @!P5 LEA R38, P2, R3, c[0x0][0x168], 0x1 ;  /* 0x00005a000326da11 */ /* 0x000fc400078408ff */
[C-C-:B------:R-:W-:Y:S01]  /*5c20*/  @!P6 LEA.HI.X R37, R3.reuse, c[0x0][0x16c], R8.reuse, 0x1, P1 ;  /* 0x00005b000325ea11 */ /* 0x140fe200008f0c08 */
[----:B------:R-:W-:Y:S01]  /*5c30*/  @!PT LDS RZ, [RZ] ;  /* 0x00000000fffff984 */ /* 0x000fe20000000800 */
[----:B------:R-:W-:Y:S01]  /*5c40*/  @!PT LDS RZ, [RZ] ;  /* 0x00000000fffff984 */ /* 0x000fe20000000800 */
[----:B------:R-:W-:Y:S01]  /*5c50*/  @!PT LDS RZ, [RZ] ;  /* 0x00000000fffff984 */ /* 0x000fe20000000800 */
[----:B------:R1:W-:Y:S01]  /*5c60*/  @!P4 LDGSTS.E.BYPASS.LTC128B.128 [R230+0xd000], [R24.64+0x100] ;  /* 0x0d00010018e6cfae */ /* 0x0003e2000b901d52 */
[C-C-:B------:R-:W-:Y:S02]  /*5c70*/  @!P5 LEA.HI.X R39, R3.reuse, c[0x0][0x16c], R8.reuse, 0x1, P2 ;  /* 0x00005b000327da11 */ /* 0x140fe400010f0c08 */
[C---:B-----5:R-:W-:Y:S01]  /*5c80*/  @!P4 LEA R34, P1, R3.reuse, c[0x0][0x168], 0x1 ;  /* 0x00005a000322ca11 */ /* 0x060fe200078208ff */
[----:B------:R1:W-:Y:S03]  /*5c90*/  @P3 STS.128 [R230+0xf000], RZ ;  /* 0x00f000ffe6003388 */ /* 0x0003e60000000c00 */
[----:B------:R-:W-:Y:S01]  /*5ca0*/  @!P4 LEA.HI.X R35, R3, c[0x0][0x16c], R8, 0x1, P1 ;  /* 0x00005b000323ca11 */ /* 0x000fe200008f0c08 */
        /* <DEDUP_REMOVED lines=27> */
.L_x_201:
[----:B------:R-:W-:Y:S05]  /*5e60*/  BSYNC B0 ;  /* 0x0000000000007941 */ /* 0x000fea0003800000 */
.L_x_200:
[----:B------:R-:W0:Y:S02]  /*5e70*/  LDGDEPBAR ;  /* 0x00000000000079af */ /* 0x000e240000000000 */
.L_x_199:
[----:B-1----:R-:W-:Y:S02]  /*5e80*/  FMNMX.FTZ R10, R21, R22, !PT ;  /* 0x00000016150a7209 */ /* 0x002fe40007810000 */
        /* <DEDUP_REMOVED lines=29> */
[----:B------:R-:W-:Y:S01]  /*6060*/  SHF.L.U32 R220, R0, 0x1, RZ ;  /* 0x0000000100dc7819 */ /* 0x000fe200000006ff */
[----:B------:R-:W1:Y:S03]  /*6070*/  SHFL.BFLY PT, R9, R10, 0x2, 0x1f ;  /* 0x0c401f000a097f89 */ /* 0x000e6600000e0000 */
[-C--:B------:R-:W-:Y:S01]  /*6080*/  LEA R218, R7, R220.reuse, 0x1 ;  /* 0x000000dc07da7211 */ /* 0x080fe200078e08ff */
[----:B------:R-:W2:Y:S01]  /*6090*/  SHFL.BFLY PT, R8, R11, 0x2, 0x1f ;  /* 0x0c401f000b087f89 */ /* 0x000ea200000e0000 */
[C---:B------:R-:W-:Y:S02]  /*60a0*/  LEA R217, R5.reuse, R220, 0x1 ;  /* 0x000000dc05d97211 */ /* 0x040fe400078e08ff */
        /* <DEDUP_REMOVED lines=45> */
[----:B------:R-:W-:Y:S01]  /*6380*/  FFMA.FTZ R34, R19, c[0x0][0x23c], -R188 ;  /* 0x00008f0013227a23 */ /* 0x000fe200000108bc */
[----:B------:R-:W-:Y:S01]  /*6390*/  MUFU.EX2 R170, R170 ;  /* 0x000000aa00aa7308 */ /* 0x000fe20000000800 */
[--C-:B------:R-:W-:Y:S01]  /*63a0*/  FFMA.FTZ R32, R18, c[0x0][0x23c], -R29.reuse ;  /* 0x00008f0012207a23 */ /* 0x100fe2000001081d */
[----:B------:R-:W-:Y:S01]  /*63b0*/  LDSM.16.MT88.4 R24, [R220+0x12800] ;  /* 0x01280000dc18783b */ /* 0x000fe20000004200 */
[----:B------:R-:W-:-:S02]  /*63c0*/  FFMA.FTZ R33, R20, c[0x0][0x23c], -R29 ;  /* 0x00008f0014217a23 */ /* 0x000fc4000001081d */
[--C-:B------:R-:W-:Y:S01]  /*63d0*/  FFMA.FTZ R0, R16, c[0x0][0x23c], -R29.reuse ;  /* 0x00008f0010007a23 */ /* 0x100fe2000001081d */
[----:B------:R-:W1:Y:S01]  /*63e0*/  LDSM.16.MT88.4 R20, [R217+0x10800] ;  /* 0x01080000d914783b */ /* 0x000e620000004200 */
[--C-:B------:R-:W-:Y:S01]  /*63f0*/  FFMA.FTZ R176, R185, c[0x0][0x23c], -R188.reuse ;  /* 0x00008f00b9b07a23 */ /* 0x100fe200000108bc */
[----:B------:R-:W3:Y:S01]  /*6400*/  MUFU.EX2 R165, R165 ;  /* 0x000000a500a57308 */ /* 0x000ee20000000800 */
[----:B--2---:R-:W-:Y:S01]  /*6410*/  F2FP.PACK_AB R128, R172, R173 ;  /* 0x000000adac80723e */ /* 0x004fe200000000ff */
[----:B------:R-:W2:Y:S01]  /*6420*/  LDSM.16.MT88.4 R16, [R216+0x10800] ;  /* 0x01080000d810783b */ /* 0x000ea20000004200 */
[--C-:B------:R-:W-:Y:S02]  /*6430*/  FFMA.FTZ R178, R183, c[0x0][0x23c], -R188.reuse ;  /* 0x00008f00b7b27a23 */ /* 0x100fe400000108bc */
[--C-:B------:R-:W-:Y:S02]  /*6440*/  FFMA.FTZ R179, R179, c[0x0][0x23c], -R188.reuse ;  /* 0x00008f00b3b37a23 */ /* 0x100fe400000108bc */
[----:B------:R-:W-:Y:S01]  /*6450*/  FFMA.FTZ R181, R181, c[0x0][0x23c], -R188 ;  /* 0x00008f00b5b57a23 */ /* 0x000fe200000108bc */
[----:B------:R-:W-:Y:S01]  /*6460*/  MUFU.EX2 R175, R175 ;  /* 0x000000af00af7308 */ /* 0x000fe20000000800 */
[----:B------:R-:W-:-:S02]  /*6470*/  FFMA.FTZ R180, R180, c[0x0][0x23c], -R29 ;  /* 0x00008f00b4b47a23 */ /* 0x000fc4000001081d */
[--C-:B------:R-:W-:Y:S02]  /*6480*/  FFMA.FTZ R183, R192, c[0x0][0x23c], -R29.reuse ;  /* 0x00008f00c0b77a23 */ /* 0x100fe4000001081d */
[--C-:B------:R-:W-:Y:S02]  /*6490*/  FFMA.FTZ R182, R182, c[0x0][0x23c], -R29.reuse ;  /* 0x00008f00b6b67a23 */ /* 0x100fe4000001081d */
[----:B------:R-:W-:Y:S01]  /*64a0*/  FFMA.FTZ R185, R190, c[0x0][0x23c], -R29 ;  /* 0x00008f00beb97a23 */ /* 0x000fe2000001081d */
[----:B------:R-:W4:Y:S01]  /*64b0*/  MUFU.EX2 R174, R174 ;  /* 0x000000ae00ae7308 */ /* 0x000f220000000800 */
[----:B---3--:R-:W-:Y:S01]  /*64c0*/  F2FP.PACK_AB R130, R165, R170 ;  /* 0x000000aaa582723e */ /* 0x008fe200000000ff */
[--C-:B------:R-:W-:Y:S02]  /*64d0*/  FFMA.FTZ R190, R191, c[0x0][0x23c], -R188.reuse ;  /* 0x00008f00bfbe7a23 */ /* 0x100fe400000108bc */
[--C-:B------:R-:W-:Y:S02]  /*64e0*/  FFMA.FTZ R189, R189, c[0x0][0x23c], -R188.reuse ;  /* 0x00008f00bdbd7a23 */ /* 0x100fe400000108bc */
[----:B------:R-:W-:-:S02]  /*64f0*/  FFMA.FTZ R187, R187, c[0x0][0x23c], -R188 ;  /* 0x00008f00bbbb7a23 */ /* 0x000fc400000108bc */
[----:B------:R-:W-:Y:S01]  /*6500*/  MUFU.EX2 R177, R177 ;  /* 0x000000b100b17308 */ /* 0x000fe20000000800 */
[--C-:B------:R-:W-:Y:S02]  /*6510*/  FFMA.FTZ R191, R184, c[0x0][0x23c], -R29.reuse ;  /* 0x00008f00b8bf7a23 */ /* 0x100fe4000001081d */
[----:B------:R-:W-:Y:S02]  /*6520*/  FFMA.FTZ R188, R31, c[0x0][0x23c], -R188 ;  /* 0x00008f001fbc7a23 */ /* 0x000fe400000108bc */
[--C-:B------:R-:W-:Y:S02]  /*6530*/  FFMA.FTZ R186, R186, c[0x0][0x23c], -R29.reuse ;  /* 0x00008f00baba7a23 */ /* 0x100fe4000001081d */
[--C-:B------:R-:W-:Y:S01]  /*6540*/  FFMA.FTZ R184, R30, c[0x0][0x23c], -R29.reuse ;  /* 0x00008f001eb87a23 */ /* 0x100fe2000001081d */
[----:B------:R-:W3:Y:S01]  /*6550*/  MUFU.EX2 R168, R168 ;  /* 0x000000a800a87308 */ /* 0x000ee20000000800 */
[----:B----4-:R-:W-:Y:S01]  /*6560*/  F2FP.PACK_AB R129, R174, R175 ;  /* 0x000000afae81723e */ /* 0x010fe200000000ff */
[----:B------:R-:W-:-:S02]  /*6570*/  FFMA.FTZ R247, R28, c[0x0][0x23c], -R29 ;  /* 0x00008f001cf77a23 */ /* 0x000fc4000001081d */
[----:B------:R-:W-:Y:S01]  /*6580*/  LDSM.16.MT88.4 R28, [R217+0x11800] ;  /* 0x01180000d91c783b */ /* 0x000fe20000004200 */
[----:B------:R-:W-:Y:S02]  /*6590*/  FADD.FTZ R173, R173, R172 ;  /* 0x000000acadad7221 */ /* 0x000fe40000010000 */
[----:B------:R-:W-:Y:S01]  /*65a0*/  FADD.FTZ R174, R175, R174 ;  /* 0x000000aeafae7221 */ /* 0x000fe20000010000 */
[----:B------:R-:W-:Y:S01]  /*65b0*/  MUFU.EX2 R171, R171 ;  /* 0x000000ab00ab7308 */ /* 0x000fe20000000800 */
[----:B------:R-:W-:-:S04]  /*65c0*/  FADD.FTZ R170, R170, R173 ;  /* 0x000000adaaaa7221 */ /* 0x000fc80000010000 */
[----:B------:R-:W-:Y:S01]  /*65d0*/  FADD.FTZ R170, R165, R170 ;  /* 0x000000aaa5aa7221 */ /* 0x000fe20000010000 */
[----:B---3--:R-:W-:Y:S02]  /*65e0*/  F2FP.PACK_AB R131, R168, R177 ;  /* 0x000000b1a883723e */ /* 0x008fe400000000ff */
[----:B------:R-:W3:Y:S01]  /*65f0*/  MUFU.EX2 R34, R34 ;  /* 0x0000002200227308 */ /* 0x000ee20000000800 */
        /* <DEDUP_REMOVED lines=17> */
[----:B------:R-:W2:Y:S06]  /*6710*/  MUFU.EX2 R179, R179 ;  /* 0x000000b300b37308 */ /* 0x000eac0000000800 */
[C---:B------:R-:W-:Y:S02]  /*6720*/  HMMA.16816.F32 R52, R128.reuse, R56, RZ ;  /* 0x000000388034723c */ /* 0x040fe400000018ff */
[----:B------:R-:W-:Y:S06]  /*6730*/  MUFU.EX2 R178, R178 ;  /* 0x000000b200b27308 */ /* 0x000fec0000000800 */
[C---:B-1----:R-:W-:Y:S02]  /*6740*/  HMMA.16816.F32 R60, R128.reuse, R64, RZ ;  /* 0x00000040803c723c */ /* 0x042fe400000018ff */
        /* <DEDUP_REMOVED lines=34> */
[----:B---3--:R-:W-:Y:S01]  /*6970*/  F2FP.PACK_AB R4, R34, R171 ;  /* 0x000000ab2204723e */ /* 0x008fe200000000ff */
[----:B------:R-:W-:Y:S01]  /*6980*/  HMMA.16816.F32 R128, R128, R6, RZ ;  /* 0x000000068080723c */ /* 0x000fe200000018ff */
[----:B----4-:R-:W-:Y:S01]  /*6990*/  F2FP.PACK_AB R5, R32, R169 ;  /* 0x000000a92005723e */ /* 0x010fe200000000ff */
        /* <DEDUP_REMOVED lines=12> */
[----:B------:R-:W3:Y:S07]  /*6a60*/  LDSM.16.MT88.4 R12, [R218+0x12800] ;  /* 0x01280000da0c783b */ /* 0x000eee0000004200 */
[C---:B------:R-:W-:Y:S08]  /*6a70*/  HMMA.16816.F32 R152, R4.reuse, R8, R152 ;  /* 0x000000080498723c */ /* 0x040ff00000001898 */
[C---:B------:R-:W-:Y:S01]  /*6a80*/  HMMA.16816.F32 R148, R4.reuse, R10, R148 ;  /* 0x0000000a0494723c */ /* 0x040fe20000001894 */
[----:B------:R-:W4:Y:S07]  /*6a90*/  LDSM.16.MT88.4 R8, [R217+0x12800] ;  /* 0x01280000d908783b */ /* 0x000f2e0000004200 */
[C---:B------:R-:W-:Y:S08]  /*6aa0*/  HMMA.16816.F32 R144, R4.reuse, R20, R144 ;  /* 0x000000140490723c */ /* 0x040ff00000001890 */
[C---:B------:R-:W-:Y:S01]  /*6ab0*/  HMMA.16816.F32 R140, R4.reuse, R22, R140 ;  /* 0x00000016048c723c */ /* 0x040fe2000000188c */
[----:B------:R-:W-:Y:S07]  /*6ac0*/  LDSM.16.MT88.4 R20, [R216+0x12800] ;  /* 0x01280000d814783b */ /* 0x000fee0000004200 */
[C---:B--2---:R-:W-:Y:S08]  /*6ad0*/  HMMA.16816.F32 R136, R4.reuse, R16, R136 ;  /* 0x000000100488723c */ /* 0x044ff00000001888 */
[C---:B---3--:R-:W-:Y:S08]  /*6ae0*/  HMMA.16816.F32 R44, R4.reuse, R12, R44 ;  /* 0x0000000c042c723c */ /* 0x048ff0000000182c */
[C---:B------:R-:W-:Y:S01]  /*6af0*/  HMMA.16816.F32 R48, R4.reuse, R14, R48 ;  /* 0x0000000e0430723c */ /* 0x040fe20000001830 */
[----:B------:R-:W2:Y:S07]  /*6b00*/  LDSM.16.MT88.4 R12, [R217+0x14800] ;  /* 0x01480000d90c783b */ /* 0x000eae0000004200 */
[C---:B----4-:R-:W-:Y:S08]  /*6b10*/  HMMA.16816.F32 R52, R4.reuse, R8, R52 ;  /* 0x000000080434723c */ /* 0x050ff00000001834 */
[C---:B------:R-:W-:Y:S01]  /*6b20*/  HMMA.16816.F32 R56, R4.reuse, R10, R56 ;  /* 0x0000000a0438723c */ /* 0x040fe20000001838 */
[----:B------:R-:W3:Y:S07]  /*6b30*/  LDSM.16.MT88.4 R8, [R216+0x14800] ;  /* 0x01480000d808783b */ /* 0x000eee0000004200 */
[C---:B------:R-:W-:Y:S01]  /*6b40*/  HMMA.16816.F32 R132, R4.reuse, R18, R132 ;  /* 0x000000120484723c */ /* 0x040fe20000001884 */
[----:B------:R-:W4:Y:S07]  /*6b50*/  LDSM.16.MT88.4 R16, [R220+0x14800] ;  /* 0x01480000dc10783b */ /* 0x000f2e0000004200 */
[C---:B------:R-:W-:Y:S08]  /*6b60*/  HMMA.16816.F32 R36, R4.reuse, R24, R36 ;  /* 0x000000180424723c */ /* 0x040ff00000001824 */
[C---:B------:R-:W-:Y:S01]  /*6b70*/  HMMA.16816.F32 R40, R4.reuse, R26, R40 ;  /* 0x0000001a0428723c */ /* 0x040fe20000001828 */
[----:B------:R-:W-:Y:S07]  /*6b80*/  LDSM.16.MT88.4 R24, [R218+0x14800] ;  /* 0x01480000da18783b */ /* 0x000fee0000004200 */
        /* <DEDUP_REMOVED lines=24> */
[C---:B----4-:R-:W-:Y:S08]  /*6d10*/  HMMA.16816.F32 R108, R4.reuse, R16, R108 ;  /* 0x00000010046c723c */ /* 0x050ff0000000186c */
[----:B------:R-:W-:Y:S01]  /*6d20*/  HMMA.16816.F32 R112, R4, R18, R112 ;  /* 0x000000120470723c */ /* 0x000fe20000001870 */
[----:B------:R-:W4:Y:S06]  /*6d30*/  LDSM.16.MT88.4 R16, [R220+0x11000] ;  /* 0x01100000dc10783b */ /* 0x000f2c0000004200 */
[----:B------:R-:W-:Y:S01]  /*6d40*/  F2FP.PACK_AB R4, R179, R176 ;  /* 0x000000b0b304723e */ /* 0x000fe200000000ff */
[----:B------:R-:W-:Y:S01]  /*6d50*/  FADD.FTZ R176, R176, R35 ;  /* 0x00000023b0b07221 */ /* 0x000fe20000010000 */
[----:B-1----:R-:W-:Y:S01]  /*6d60*/  F2FP.PACK_AB R5, R183, R180 ;  /* 0x000000b4b705723e */ /* 0x002fe200000000ff */
        /* <DEDUP_REMOVED lines=11> */
[----:B------:R-:W1:Y:S07]  /*6e20*/  LDSM.16.MT88.4 R12, [R217+0x13000] ;  /* 0x01300000d90c783b */ /* 0x000e6e0000004200 */
[C---:B---3--:R-:W-:Y:S08]  /*6e30*/  HMMA.16816.F32 R136, R4.reuse, R8, R136 ;  /* 0x000000080488723c */ /* 0x048ff00000001888 */
        /* <DEDUP_REMOVED lines=69> */
[C---:B------:R-:W-:Y:S01]  /*7290*/  HMMA.16816.F32 R140, R4.reuse, R30, R140 ;  /* 0x0000001e048c723c */ /* 0x040fe2000000188c */
[----:B------:R-:W4:Y:S07]  /*72a0*/  LDSM.16.MT88.4 R28, [R220+0x15800] ;  /* 0x01580000dc1c783b */ /* 0x000f2e0000004200 */
[C---:B------:R-:W-:Y:S08]  /*72b0*/  HMMA.16816.F32 R136, R4.reuse, R24, R136 ;  /* 0x000000180488723c */ /* 0x040ff00000001888 */
[C---:B------:R-:W-:Y:S01]  /*72c0*/  HMMA.16816.F32 R132, R4.reuse, R26, R132 ;  /* 0x0000001a0484723c */ /* 0x040fe20000001884 */
[----:B------:R-:W5:Y:S07]  /*72d0*/  LDSM.16.MT88.4 R24, [R217+0x15800] ;  /* 0x01580000d918783b */ /* 0x000f6e0000004200 */
[C---:B------:R-:W-:Y:S08]  /*72e0*/  HMMA.16816.F32 R44, R4.reuse, R20, R44 ;  /* 0x00000014042c723c */ /* 0x040ff0000000182c */
        /* <DEDUP_REMOVED lines=13> */
[C---:B-----5:R-:W-:Y:S08]  /*73c0*/  HMMA.16816.F32 R84, R4.reuse, R24, R84 ;  /* 0x000000180454723c */ /* 0x060ff00000001854 */
[C---:B------:R-:W-:Y:S08]  /*73d0*/  HMMA.16816.F32 R88, R4.reuse, R26, R88 ;  /* 0x0000001a0458723c */ /* 0x040ff00000001858 */
[C---:B------:R-:W-:Y:S08]  /*73e0*/  HMMA.16816.F32 R92, R4.reuse, R20, R92 ;  /* 0x00000014045c723c */ /* 0x040ff0000000185c */
        /* <DEDUP_REMOVED lines=9> */
[----:B------:R-:W-:Y:S01]  /*7480*/  ISETP.GE.AND P5, PT, R240, c[0x0][0x220], PT ;  /* 0x00008800f0007a0c */ /* 0x000fe20003fa6270 */
[----:B------:R-:W-:-:S04]  /*7490*/  DEPBAR.LE SB0, 0x0 ;  /* 0x000080000000791a */ /* 0x000fc80000000000 */
[----:B------:R-:W-:Y:S01]  /*74a0*/  BAR.SYNC.DEFER_BLOCKING 0x0 ;  /* 0x0000000000007b1d */ /* 0x000fe20000010000 */
[----:B------:R-:W-:Y:S01]  /*74b0*/  USHF.R.S32.HI UR5, URZ, 0x1f, UR27 ;  /* 0x0000001f3f057899 */ /* 0x000fe2000801141b */
[----:B------:R-:W-:Y:S01]  /*74c0*/  ISETP.GE.AND P4, PT, R229, c[0x0][0x220], PT ;  /* 0x00008800e5007a0c */ /* 0x000fe20003f86270 */
[----:B------:R-:W-:Y:S01]  /*74d0*/  UIMAD UR4, UR17, UR27, URZ ;  /* 0x0000001b110472a4 */ /* 0x000fe2000f8e023f */
[----:B------:R-:W-:Y:S01]  /*74e0*/  IMAD.U32 R5, RZ, RZ, UR27 ;  /* 0x0000001bff057e24 */ /* 0x000fe2000f8e00ff */
[----:B------:R-:W-:Y:S01]  /*74f0*/  ISETP.GE.AND P3, PT, R228, c[0x0][0x220], PT ;  /* 0x00008800e4007a0c */ /* 0x000fe20003f66270 */
[----:B------:R-:W-:Y:S01]  /*7500*/  UISETP.GT.AND UP0, UPT, UR27, UR9, UPT ;  /* 0x000000091b00728c */ /* 0x000fe2000bf04270 */
[----:B------:R-:W-:Y:S01]  /*7510*/  ISETP.GE.AND P2, PT, R227, c[0x0][0x220], PT ;  /* 0x00008800e3007a0c */ /* 0x000fe20003f46270 */
[----:B------:R-:W-:Y:S01]  /*7520*/  UIMAD UR4, UR5, UR31, UR4 ;  /* 0x0000001f050472a4 */ /* 0x000fe2000f8e0204 */
[----:B------:R-:W-:-:S05]  /*7530*/  IMAD.WIDE.U32 R4, R5, UR31, R196 ;  /* 0x0000001f05047c25 */ /* 0x000fca000f8e00c4 */
[----:B------:R-:W-:Y:S02]  /*7540*/  IADD3 R0, R5, UR4, RZ ;  /* 0x0000000405007c10 */ /* 0x000fe4000fffe0ff */
[C---:B------:R-:W-:Y:S02]  /*7550*/  @!P5 LEA R16, P6, R4.reuse, c[0x0][0x170], 0x1 ;  /* 0x00005c000410da11 */ /* 0x040fe400078c08ff */
[C---:B------:R-:W-:Y:S02]  /*7560*/  @!P4 LEA R12, P1, R4.reuse, c[0x0][0x170], 0x1 ;  /* 0x00005c00040cca11 */ /* 0x040fe400078208ff */
[C---:B------:R-:W-:Y:S02]  /*7570*/  @!P3 LEA R10, P0, R4.reuse, c[0x0][0x170], 0x1 ;  /* 0x00005c00040aba11 */ /* 0x040fe400078008ff */
[C-C-:B------:R-:W-:Y:S02]  /*7580*/  @!P5 LEA.HI.X R17, R4.reuse, c[0x0][0x174], R0.reuse, 0x1, P6 ;  /* 0x00005d000411da11 */ /* 0x140fe400030f0c00 */
[C---:B------:R-:W-:Y:S01]  /*7590*/  IADD3 R7, P6, R4.reuse, UR25, RZ ;  /* 0x0000001904077c10 */ /* 0x040fe2000ffde0ff */
[----:B------:R-:W-:Y:S01]  /*75a0*/  @P5 STS.128 [R230+0x10000], RZ ;  /* 0x010000ffe6005388 */ /* 0x000fe20000000c00 */
[----:B------:R-:W-:-:S02]  /*75b0*/  @!P4 LEA.HI.X R13, R4, c[0x0][0x174], R0, 0x1, P1 ;  /* 0x00005d00040dca11 */ /* 0x000fc400008f0c00 */
[C---:B------:R-:W-:Y:S01]  /*75c0*/  @!P2 LEA R8, P1, R4.reuse, c[0x0][0x170], 0x1 ;  /* 0x00005c000408aa11 */ /* 0x040fe200078208ff */
[----:B------:R-:W-:Y:S01]  /*75d0*/  @!PT LDS RZ, [RZ] ;  /* 0x00000000fffff984 */ /* 0x000fe20000000800 */
[----:B------:R-:W-:Y:S01]  /*75e0*/  @!PT LDS RZ, [RZ] ;  /* 0x00000000fffff984 */ /* 0x000fe20000000800 */
[----:B------:R-:W-:Y:S01]  /*75f0*/  @!PT LDS RZ, [RZ] ;  /* 0x00000000fffff984 */ /* 0x000fe20000000800 */
[----:B------:R1:W-:Y:S01]  /*7600*/  @!P5 LDGSTS.E.BYPASS.LTC128B.128 [R230+0x10000], [R16.64] ;  /* 0x1000000010e6dfae */ /* 0x0003e2000b901d52 */
[--C-:B------:R-:W-:Y:S02]  /*7610*/  @!P3 LEA.HI.X R11, R4, c[0x0][0x174], R0.reuse, 0x1, P0 ;  /* 0x00005d00040bba11 */ /* 0x100fe400000f0c00 */
[----:B------:R-:W-:Y:S01]  /*7620*/  IADD3.X R2, R0, UR10, RZ, P6, !PT ;  /* 0x0000000a00027c10 */ /* 0x000fe2000b7fe4ff */
[----:B------:R-:W-:Y:S01]  /*7630*/  @P4 STS.128 [R230+0x12000], RZ ;  /* 0x012000ffe6004388 */ /* 0x000fe20000000c00 */
[C---:B------:R-:W-:Y:S02]  /*7640*/  @!P5 LEA R14, P0, R7.reuse, c[0x0][0x170], 0x1 ;  /* 0x00005c00070eda11 */ /* 0x040fe400078008ff */
[----:B------:R-:W-:Y:S01]  /*7650*/  @!P4 LEA R20, P6, R7, c[0x0][0x170], 0x1 ;  /* 0x00005c000714ca11 */ /* 0x000fe200078c08ff */
[----:B------:R-:W-:Y:S01]  /*7660*/  @!PT LDS RZ, [RZ] ;  /* 0x00000000fffff984 */ /* 0x000fe20000000800 */
[----:B------:R-:W-:Y:S01]  /*7670*/  @!PT LDS RZ, [RZ] ;  /* 0x00000000fffff984 */ /* 0x000fe20000000800 */
[----:B------:R-:W-:Y:S01]  /*7680*/  @!PT LDS RZ, [RZ] ;  /* 0x00000000fffff984 */ /* 0x000fe20000000800 */
[----:B------:R2:W-:Y:S01]  /*7690*/  @!P4 LDGSTS.E.BYPASS.LTC128B.128 [R230+0x12000], [R12.64+0x80] ;  /* 0x120000800ce6cfae */ /* 0x0005e2000b901d52 */
[----:B------:R-:W-:-:S02]  /*76a0*/  @!P2 LEA.HI.X R9, R4, c[0x0][0x174], R0, 0x1, P1 ;  /* 0x00005d000409aa11 */ /* 0x000fc400008f0c00 */
[C---:B------:R-:W-:Y:S01]  /*76b0*/  @!P3 LEA R18, P1, R7.reuse, c[0x0][0x170], 0x1 ;  /* 0x00005c000712ba11 */ /* 0x040fe200078208ff */
[----:B------:R-:W-:Y:S01]  /*76c0*/  @P3 STS.128 [R230+0x14000], RZ ;  /* 0x014000ffe6003388 */ /* 0x000fe20000000c00 */
[C-C-:B------:R-:W-:Y:S02]  /*76d0*/  @!P5 LEA.HI.X R15, R7.reuse, c[0x0][0x174], R2.reuse, 0x1, P0 ;  /* 0x00005d00070fda11 */ /* 0x140fe400000f0c02 */
[C---:B------:R-:W-:Y:S01]  /*76e0*/  @!P2 LEA R6, P0, R7.reuse, c[0x0][0x170], 0x1 ;  /* 0x00005c000706aa11 */ /* 0x040fe200078008ff */
[----:B------:R-:W-:Y:S01]  /*76f0*/  @!PT LDS RZ, [RZ] ;  /* 0x00000000fffff984 */ /* 0x000fe20000000800 */
[----:B------:R-:W-:Y:S01]  /*7700*/  @!PT LDS RZ, [RZ] ;  /* 0x00000000fffff984 */ /* 0x000fe20000000800 */
[----:B------:R-:W-:Y:S01]  /*7710*/  @!PT LDS RZ, [RZ] ;  /* 0x00000000fffff984 */ /* 0x000fe20000000800 */
[----:B------:R3:W-:Y:S01]  /*7720*/  @!P3 LDGSTS.E.BYPASS.LTC128B.128 [R230+0x14000], [R10.64+0x100] ;  /* 0x140001000ae6bfae */ /* 0x0007e2000b901d52 */
[C-C-:B------:R-:W-:Y:S02]  /*7730*/  @!P4 LEA.HI.X R21, R7.reuse, c[0x0][0x174], R2.reuse, 0x1, P6 ;  /* 0x00005d000715ca11 */ /* 0x140fe400030f0c02 */
[C---:B------:R-:W-:Y:S01]  /*7740*/  IADD3 R5, P6, R7.reuse, UR25, RZ ;  /* 0x0000001907057c10 */ /* 0x040fe2000ffde0ff */
[----:B------:R-:W-:Y:S01]  /*7750*/  @P2 STS.128 [R230+0x16000], RZ ;  /* 0x016000ffe6002388 */ /* 0x000fe20000000c00 */
[----:B------:R-:W-:-:S02]  /*7760*/  @!P3 LEA.HI.X R19, R7, c[0x0][0x174], R2, 0x1, P1 ;  /* 0x00005d000713ba11 */ /* 0x000fc400008f0c02 */
[----:B------:R-:W-:Y:S01]  /*7770*/  @!P2 LEA.HI.X R7, R7, c[0x0][0x174], R2, 0x1, P0 ;  /* 0x00005d000707aa11 */ /* 0x000fe200000f0c02 */
[----:B------:R-:W-:Y:S01]  /*7780*/  @!PT LDS RZ, [RZ] ;  /* 0x00000000fffff984 */ /* 0x000fe20000000800 */
[----:B------:R-:W-:Y:S01]  /*7790*/  @!PT LDS RZ, [RZ] ;  /* 0x00000000fffff984 */ /* 0x000fe20000000800 */
[----:B------:R-:W-:Y:S01]  /*77a0*/  @!PT LDS RZ, [RZ] ;  /* 0x00000000fffff984 */ /* 0x000fe20000000800 */
[----:B------:R3:W-:Y:S01]  /*77b0*/  @!P2 LDGSTS.E.BYPASS.LTC128B.128 [R230+0x16000], [R8.64+0x180] ;  /* 0x1600018008e6afae */ /* 0x0007e2000b901d52 */
[----:B------:R-:W-:Y:S02]  /*77c0*/  IADD3.X R2, R2, UR10, RZ, P6, !PT ;  /* 0x0000000a02027c10 */ /* 0x000fe4000b7fe4ff */
[C---:B------:R-:W-:Y:S01]  /*77d0*/  @!P5 LEA R28, P0, R5.reuse, c[0x0][0x170], 0x1 ;  /* 0x00005c00051cda11 */ /* 0x040fe200078008ff */
[----:B------:R-:W-:Y:S01]  /*77e0*/  @P5 STS.128 [R230+0x10800], RZ ;  /* 0x010800ffe6005388 */ /* 0x000fe20000000c00 */
[C---:B------:R-:W-:Y:S02]  /*77f0*/  @!P4 LEA R26, P6, R5.reuse, c[0x0][0x170], 0x1 ;  /* 0x00005c00051aca11 */ /* 0x040fe400078c08ff */
[C---:B------:R-:W-:Y:S01]  /*7800*/  @!P5 LEA.HI.X R29, R5.reuse, c[0x0][0x174], R2, 0x1, P0 ;  /* 0x00005d00051dda11 */ /* 0x040fe200000f0c02 */
[----:B------:R-:W-:Y:S01]  /*7810*/  @!PT LDS RZ, [RZ] ;  /* 0x00000000fffff984 */ /* 0x000fe20000000800 */
[----:B------:R-:W-:Y:S01]  /*7820*/  @!PT LDS RZ, [RZ] ;  /* 0x00000000fffff984 */ /* 0x000fe20000000800 */
[----:B------:R-:W-:Y:S01]  /*7830*/  @!PT LDS RZ, [RZ] ;  /* 0x00000000fffff984 */ /* 0x000fe20000000800 */
[----:B------:R2:W-:Y:S01]  /*7840*/  @!P5 LDGSTS.E.BYPASS.LTC128B.128 [R230+0x10800], [R14.64] ;  /* 0x108000000ee6dfae */ /* 0x0005e2000b901d52 */
[----:B------:R-:W-:-:S02]  /*7850*/  @!P3 LEA R22, P1, R5, c[0x0][0x170], 0x1 ;  /* 0x00005c000516ba11 */ /* 0x000fc400078208ff */
[C---:B------:R-:W-:Y:S01]  /*7860*/  @!P2 LEA R24, P0, R5.reuse, c[0x0][0x170], 0x1 ;  /* 0x00005c000518aa11 */ /* 0x040fe200078008ff */
[----:B------:R-:W-:Y:S01]  /*7870*/  @P4 STS.128 [R230+0x12800], RZ ;  /* 0x012800ffe6004388 */ /* 0x000fe20000000c00 */
[C-C-:B------:R-:W-:Y:S02]  /*7880*/  @!P4 LEA.HI.X R27, R5.reuse, c[0x0][0x174], R2.reuse, 0x1, P6 ;  /* 0x00005d00051bca11 */ /* 0x140fe400030f0c02 */
[C---:B------:R-:W-:Y:S01]  /*7890*/  IADD3 R0, P6, R5.reuse, UR25, RZ ;  /* 0x0000001905007c10 */ /* 0x040fe2000ffde0ff */
[----:B------:R-:W-:Y:S01]  /*78a0*/  @!PT LDS RZ, [RZ] ;  /* 0x00000000fffff984 */ /* 0x000fe20000000800 */
[----:B------:R-:W-:Y:S01]  /*78b0*/  @!PT LDS RZ, [RZ] ;  /* 0x00000000fffff984 */ /* 0x000fe20000000800 */
[----:B------:R-:W-:Y:S01]  /*78c0*/  @!PT LDS RZ, [RZ] ;  /* 0x00000000fffff984 */ /* 0x000fe20000000800 */
[----:B------:R4:W-:Y:S01]  /*78d0*/  @!P4 LDGSTS.E.BYPASS.LTC128B.128 [R230+0x12800], [R20.64+0x80] ;  /* 0x1280008014e6cfae */ /* 0x0009e2000b901d52 */
[C-C-:B------:R-:W-:Y:S02]  /*78e0*/  @!P3 LEA.HI.X R23, R5.reuse, c[0x0][0x174], R2.reuse, 0x1, P1 ;  /* 0x00005d000517ba11 */ /* 0x140fe400008f0c02 */
[----:B------:R-:W-:Y:S01]  /*78f0*/  @!P2 LEA.HI.X R25, R5, c[0x0][0x174], R2, 0x1, P0 ;  /* 0x00005d000519aa11 */ /* 0x000fe200000f0c02 */
[----:B------:R-:W-:Y:S01]  /*7900*/  @P3 STS.128 [R230+0x14800], RZ ;  /* 0x014800ffe6003388 */ /* 0x000fe20000000c00 */
[----:B------:R-:W-:-:S02]  /*7910*/  IADD3.X R5, R2, UR10, RZ, P6, !PT ;  /* 0x0000000a02057c10 */ /* 0x000fc4000b7fe4ff */
[C---:B------:R-:W-:Y:S01]  /*7920*/  @!P5 LEA R30, P0, R0.reuse, c[0x0][0x170], 0x1 ;  /* 0x00005c00001eda11 */ /* 0x040fe200078008ff */
[----:B------:R-:W-:Y:S01]  /*7930*/  @!PT LDS RZ, [RZ] ;  /* 0x00000000fffff984 */ /* 0x000fe20000000800 */
[----:B------:R-:W-:Y:S01]  /*7940*/  @!PT LDS RZ, [RZ] ;  /* 0x00000000fffff984 */ /* 0x000fe20000000800 */
[----:B------:R-:W-:Y:S01]  /*7950*/  @!PT LDS RZ, [RZ] ;  /* 0x00000000fffff984 */ /* 0x000fe20000000800 */
[----:B------:R1:W-:Y:S01]  /*7960*/  @!P3 LDGSTS.E.BYPASS.LTC128B.128 [R230+0x14800], [R18.64+0x100] ;  /* 0x1480010012e6bfae */ /* 0x0003e2000b901d52 */
[C---:B------:R-:W-:Y:S02]  /*7970*/  @!P4 LEA R172, P6, R0.reuse, c[0x0][0x170], 0x1 ;  /* 0x00005c0000acca11 */ /* 0x040fe400078c08ff */
        /* <DEDUP_REMOVED lines=8> */
[----:B------:R-:W-:-:S02]  /*7a00*/  @!P4 LEA.HI.X R173, R0, c[0x0][0x174], R5, 0x1, P6 ;  /* 0x00005d0000adca11 */ /* 0x000fc400030f0c05 */
[C-C-:B------:R-:W-:Y:S01]  /*7a10*/  @!P3 LEA.HI.X R171, R0.reuse, c[0x0][0x174], R5.reuse, 0x1, P1 ;  /* 0x00005d0000abba11 */ /* 0x140fe200008f0c05 */
[----:B------:R-:W-:Y:S01]  /*7a20*/  @P5 STS.128 [R230+0x11000], RZ ;  /* 0x011000ffe6005388 */ /* 0x000fe20000000c00 */
[----:B------:R-:W-:Y:S02]  /*7a30*/  @!P2 LEA.HI.X R169, R0, c[0x0][0x174], R5, 0x1, P0 ;  /* 0x00005d0000a9aa11 */ /* 0x000fe400000f0c05 */
[----:B------:R-:W-:Y:S01]  /*7a40*/  PLOP3.LUT P0, PT, PT, PT, UP0, 0x80, 0x0 ;  /* 0x000000000000781c */ /* 0x000fe20003f0f008 */
        /* <DEDUP_REMOVED lines=40> */
[----:B----4-:R-:W4:Y:S04]  /*7cd0*/  LDSM.16.M88.4 R20, [R225+0x8000] ;  /* 0x00800000e114783b */ /* 0x010f280000000200 */
[----:B--2---:R-:W2:Y:S04]  /*7ce0*/  LDSM.16.M88.4 R12, [R225+0x8800] ;  /* 0x00880000e10c783b */ /* 0x004ea80000000200 */
[----:B-----5:R-:W5:Y:S04]  /*7cf0*/  LDSM.16.M88.4 R4, [R225+0x9000] ;  /* 0x00900000e104783b */ /* 0x020f680000000200 */
[----:B------:R-:W2:Y:S04]  /*7d00*/  LDSM.16.M88.4 R32, [R225+0x9800] ;  /* 0x00980000e120783b */ /* 0x000ea80000000200 */
[----:B-1----:R-:W-:Y:S04]  /*7d10*/  LDSM.16.M88.4 R28, [R224] ;  /* 0x00000000e01c783b */ /* 0x002fe80000000200 */
[----:B------:R-:W1:Y:S04]  /*7d20*/  LDSM.16.M88.4 R192, [R223] ;  /* 0x00000000dfc0783b */ /* 0x000e680000000200 */
[----:B------:R-:W1:Y:S04]  /*7d30*/  LDSM.16.M88.4 R188, [R215] ;  /* 0x00000000d7bc783b */ /* 0x000e680000000200 */
[----:B------:R-:W1:Y:S04]  /*7d40*/  LDSM.16.M88.4 R176, [R214] ;  /* 0x00000000d6b0783b */ /* 0x000e680000000200 */
[----:B------:R-:W1:Y:S04]  /*7d50*/  LDSM.16.M88.4 R172, [R213] ;  /* 0x00000000d5ac783b */ /* 0x000e680000000200 */
[----:B---3--:R-:W-:Y:S01]  /*7d60*/  LDSM.16.M88.4 R168, [R219+0x8000] ;  /* 0x00800000dba8783b */ /* 0x008fe20000000200 */
[C---:B----4-:R-:W-:Y:S03]  /*7d70*/  HMMA.16816.F32 R24, R180.reuse, R20, RZ ;  /* 0x00000014b418723c */ /* 0x050fe600000018ff */
[----:B------:R-:W0:Y:S05]  /*7d80*/  LDGDEPBAR ;  /* 0x00000000000079af */ /* 0x000e2a0000000000 */
[C---:B------:R-:W-:Y:S08]  /*7d90*/  HMMA.16816.F32 R20, R180.reuse, R22, RZ ;  /* 0x00000016b414723c */ /* 0x040ff000000018ff */
[C---:B--2---:R-:W-:Y:S08]  /*7da0*/  HMMA.16816.F32 R16, R180.reuse, R12, RZ ;  /* 0x0000000cb410723c */ /* 0x044ff000000018ff */
[C---:B-----5:R-:W-:Y:S08]  /*7db0*/  HMMA.16816.F32 R8, R180.reuse, R4, RZ ;  /* 0x00000004b408723c */ /* 0x060ff000000018ff */
[C---:B------:R-:W-:Y:S08]  /*7dc0*/  HMMA.16816.F32 R12, R180.reuse, R14, RZ ;  /* 0x0000000eb40c723c */ /* 0x040ff000000018ff */
[C---:B------:R-:W-:Y:S08]  /*7dd0*/  HMMA.16816.F32 R4, R180.reuse, R6, RZ ;  /* 0x00000006b404723c */ /* 0x040ff000000018ff */
[C---:B------:R-:W-:Y:S08]  /*7de0*/  HMMA.16816.F32 R184, R180.reuse, R32, RZ ;  /* 0x00000020b4b8723c */ /* 0x040ff000000018ff */
[----:B------:R-:W-:Y:S01]  /*7df0*/  HMMA.16816.F32 R180, R180, R34, RZ ;  /* 0x00000022b4b4723c */ /* 0x000fe200000018ff */
[----:B------:R-:W2:Y:S07]  /*7e00*/  LDSM.16.M88.4 R32, [R222] ;  /* 0x00000000de20783b */ /* 0x000eae0000000200 */
[C---:B-1----:R-:W-:Y:S08]  /*7e10*/  HMMA.16816.F32 R24, R28.reuse, R192, R24 ;  /* 0x000000c01c18723c */ /* 0x042ff00000001818 */
[C---:B------:R-:W-:Y:S01]  /*7e20*/  HMMA.16816.F32 R20, R28.reuse, R194, R20 ;  /* 0x000000c21c14723c */ /* 0x040fe20000001814 */
[----:B------:R-:W1:Y:S07]  /*7e30*/  LDSM.16.M88.4 R192, [R219+0x8800] ;  /* 0x00880000dbc0783b */ /* 0x000e6e0000000200 */
        /* <DEDUP_REMOVED lines=9> */
[----:B------:R-:W5:Y:S03]  /*7ed0*/  LDSM.16.M88.4 R28, [R212] ;  /* 0x00000000d41c783b */ /* 0x000f660000000200 */
[C---:B--2---:R-:W-:Y:S08]  /*7ee0*/  HMMA.16816.F32 R24, R32.reuse, R168, R24 ;  /* 0x000000a82018723c */ /* 0x044ff00000001818 */
[C---:B------:R-:W-:Y:S01]  /*7ef0*/  HMMA.16816.F32 R20, R32.reuse, R170, R20 ;  /* 0x000000aa2014723c */ /* 0x040fe20000001814 */
[----:B------:R-:W2:Y:S07]  /*7f00*/  LDSM.16.M88.4 R168, [R212+0x800] ;  /* 0x00080000d4a8783b */ /* 0x000eae0000000200 */
[C---:B-1----:R-:W-:Y:S08]  /*7f10*/  HMMA.16816.F32 R16, R32.reuse, R192, R16 ;  /* 0x000000c02010723c */ /* 0x042ff00000001810 */
[C---:B------:R-:W-:Y:S01]  /*7f20*/  HMMA.16816.F32 R12, R32.reuse, R194, R12 ;  /* 0x000000c2200c723c */ /* 0x040fe2000000180c */
[----:B------:R-:W1:Y:S07]  /*7f30*/  LDSM.16.M88.4 R192, [R212+0x1000] ;  /* 0x00100000d4c0783b */ /* 0x000e6e0000000200 */
[C---:B---3--:R-:W-:Y:S08]  /*7f40*/  HMMA.16816.F32 R8, R32.reuse, R188, R8 ;  /* 0x000000bc2008723c */ /* 0x048ff00000001808 */
[C---:B------:R-:W-:Y:S01]  /*7f50*/  HMMA.16816.F32 R4, R32.reuse, R190, R4 ;  /* 0x000000be2004723c */ /* 0x040fe20000001804 */
[----:B------:R-:W-:Y:S07]  /*7f60*/  LDSM.16.M88.4 R188, [R226+0x2000] ;  /* 0x00200000e2bc783b */ /* 0x000fee0000000200 */
[C---:B----4-:R-:W-:Y:S08]  /*7f70*/  HMMA.16816.F32 R184, R32.reuse, R176, R184 ;  /* 0x000000b020b8723c */ /* 0x050ff000000018b8 */
[----:B------:R-:W-:Y:S01]  /*7f80*/  HMMA.16816.F32 R180, R32, R178, R180 ;  /* 0x000000b220b4723c */ /* 0x000fe200000018b4 */
[----:B------:R-:W3:Y:S04]  /*7f90*/  LDSM.16.M88.4 R32, [R225+0xa000] ;  /* 0x00a00000e120783b */ /* 0x000ee80000000200 */
[----:B------:R-:W-:Y:S03]  /*7fa0*/  LDSM.16.M88.4 R176, [R212+0x1800] ;  /* 0x00180000d4b0783b */ /* 0x000fe60000000200 */
[C---:B-----5:R-:W-:Y:S08]  /*7fb0*/  HMMA.16816.F32 R24, R172.reuse, R28, R24 ;  /* 0x0000001cac18723c */ /* 0x060ff00000001818 */
[C---:B------:R-:W-:Y:S01]  /*7fc0*/  HMMA.16816.F32 R20, R172.reuse, R30, R20 ;  /* 0x0000001eac14723c */ /* 0x040fe20000001814 */
[----:B------:R-:W4:Y:S07]  /*7fd0*/  LDSM.16.M88.4 R28, [R225+0xa800] ;  /* 0x00a80000e11c783b */ /* 0x000f2e0000000200 */
[C---:B--2---:R-:W-:Y:S08]  /*7fe0*/  HMMA.16816.F32 R16, R172.reuse, R168, R16 ;  /* 0x000000a8ac10723c */ /* 0x044ff00000001810 */
[C---:B------:R-:W-:Y:S01]  /*7ff0*/  HMMA.16816.F32 R12, R172.reuse, R170, R12 ;  /* 0x000000aaac0c723c */ /* 0x040fe2000000180c */
[----:B------:R-:W2:Y:S07]  /*8000*/  LDSM.16.M88.4 R168, [R225+0xb000] ;  /* 0x00b00000e1a8783b */ /* 0x000eae0000000200 */
[C---:B-1----:R-:W-:Y:S08]  /*8010*/  HMMA.16816.F32 R8, R172.reuse, R192, R8 ;  /* 0x000000c0ac08723c */ /* 0x042ff00000001808 */
[----:B------:R-:W-:Y:S01]  /*8020*/  HMMA.16816.F32 R4, R172, R194, R4 ;  /* 0x000000c2ac04723c */ /* 0x000fe20000001804 */
[----:B------:R-:W1:Y:S07]  /*8030*/  LDSM.16.M88.4 R192, [R225+0xb800] ;  /* 0x00b80000e1c0783b */ /* 0x000e6e0000000200 */
[C---:B---3--:R-:W-:Y:S08]  /*8040*/  HMMA.16816.F32 R24, R188.reuse, R32, R24 ;  /* 0x00000020bc18723c */ /* 0x048ff00000001818 */
[C---:B------:R-:W-:Y:S01]  /*8050*/  HMMA.16816.F32 R20, R188.reuse, R34, R20 ;  /* 0x00000022bc14723c */ /* 0x040fe20000001814 */
[----:B------:R-:W-:Y:S07]  /*8060*/  LDSM.16.M88.4 R32, [R224+0x2000] ;  /* 0x00200000e020783b */ /* 0x000fee0000000200 */
[C---:B----4-:R-:W-:Y:S08]  /*8070*/  HMMA.16816.F32 R16, R188.reuse, R28, R16 ;  /* 0x0000001cbc10723c */ /* 0x050ff00000001810 */
[----:B------:R-:W-:Y:S01]  /*8080*/  HMMA.16816.F32 R12, R188, R30, R12 ;  /* 0x0000001ebc0c723c */ /* 0x000fe2000000180c */
[----:B------:R-:W3:Y:S07]  /*8090*/  LDSM.16.M88.4 R28, [R210] ;  /* 0x00000000d21c783b */ /* 0x000eee0000000200 */
[C---:B------:R-:W-:Y:S08]  /*80a0*/  HMMA.16816.F32 R184, R172.reuse, R176, R184 ;  /* 0x000000b0acb8723c */ /* 0x040ff000000018b8 */
[----:B------:R-:W-:Y:S01]  /*80b0*/  HMMA.16816.F32 R180, R172, R178, R180 ;  /* 0x000000b2acb4723c */ /* 0x000fe200000018b4 */
[----:B------:R-:W4:Y:S04]  /*80c0*/  LDSM.16.M88.4 R176, [R211] ;  /* 0x00000000d3b0783b */ /* 0x000f280000000200 */
[----:B------:R-:W5:Y:S03]  /*80d0*/  LDSM.16.M88.4 R172, [R209] ;  /* 0x00000000d1ac783b */ /* 0x000f660000000200 */
[C---:B--2---:R-:W-:Y:S08]  /*80e0*/  HMMA.16816.F32 R8, R188.reuse, R168, R8 ;  /* 0x000000a8bc08723c */ /* 0x044ff00000001808 */
[C---:B------:R-:W-:Y:S01]  /*80f0*/  HMMA.16816.F32 R4, R188.reuse, R170, R4 ;  /* 0x000000aabc04723c */ /* 0x040fe20000001804 */
[----:B------:R-:W2:Y:S07]  /*8100*/  LDSM.16.M88.4 R168, [R208] ;  /* 0x00000000d0a8783b */ /* 0x000eae0000000200 */
[C---:B-1----:R-:W-:Y:S08]  /*8110*/  HMMA.16816.F32 R184, R188.reuse, R192, R184 ;  /* 0x000000c0bcb8723c */ /* 0x042ff000000018b8 */
[----:B------:R-:W-:Y:S01]  /*8120*/  HMMA.16816.F32 R180, R188, R194, R180 ;  /* 0x000000c2bcb4723c */ /* 0x000fe200000018b4 */
[----:B------:R-:W-:Y:S04]  /*8130*/  LDSM.16.M88.4 R192, [R219+0xa000] ;  /* 0x00a00000dbc0783b */ /* 0x000fe80000000200 */
[----:B------:R-:W-:Y:S03]  /*8140*/  LDSM.16.M88.4 R188, [R219+0xa800] ;  /* 0x00a80000dbbc783b */ /* 0x000fe60000000200 */
[C---:B---3--:R-:W-:Y:S08]  /*8150*/  HMMA.16816.F32 R16, R32.reuse, R28, R16 ;  /* 0x0000001c2010723c */ /* 0x048ff00000001810 */
[C---:B------:R-:W-:Y:S01]  /*8160*/  HMMA.16816.F32 R12, R32.reuse, R30, R12 ;  /* 0x0000001e200c723c */ /* 0x040fe2000000180c */
[----:B------:R-:W1:Y:S07]  /*8170*/  LDSM.16.M88.4 R28, [R222+0x2000] ;  /* 0x00200000de1c783b */ /* 0x000e6e0000000200 */
[C---:B----4-:R-:W-:Y:S08]  /*8180*/  HMMA.16816.F32 R24, R32.reuse, R176, R24 ;  /* 0x000000b02018723c */ /* 0x050ff00000001818 */
[C---:B------:R-:W-:Y:S01]  /*8190*/  HMMA.16816.F32 R20, R32.reuse, R178, R20 ;  /* 0x000000b22014723c */ /* 0x040fe20000001814 */
[----:B------:R-:W3:Y:S07]  /*81a0*/  LDSM.16.M88.4 R176, [R219+0xb000] ;  /* 0x00b00000dbb0783b */ /* 0x000eee0000000200 */
[C---:B-----5:R-:W-:Y:S08]  /*81b0*/  HMMA.16816.F32 R8, R32.reuse, R172, R8 ;  /* 0x000000ac2008723c */ /* 0x060ff00000001808 */
[C---:B------:R-:W-:Y:S01]  /*81c0*/  HMMA.16816.F32 R4, R32.reuse, R174, R4 ;  /* 0x000000ae2004723c */ /* 0x040fe20000001804 */
[----:B------:R-:W4:Y:S07]  /*81d0*/  LDSM.16.M88.4 R172, [R219+0xb800] ;  /* 0x00b80000dbac783b */ /* 0x000f2e0000000200 */
[C---:B--2---:R-:W-:Y:S08]  /*81e0*/  HMMA.16816.F32 R184, R32.reuse, R168, R184 ;  /* 0x000000a820b8723c */ /* 0x044ff000000018b8 */
[----:B------:R-:W-:Y:S01]  /*81f0*/  HMMA.16816.F32 R180, R32, R170, R180 ;  /* 0x000000aa20b4723c */ /* 0x000fe200000018b4 */
[----:B------:R-:W-:Y:S04]  /*8200*/  LDSM.16.M88.4 R32, [R221+0x2000] ;  /* 0x00200000dd20783b */ /* 0x000fe80000000200 */
[----:B------:R-:W2:Y:S03]  /*8210*/  LDSM.16.M88.4 R168, [R212+0x2000] ;  /* 0x00200000d4a8783b */ /* 0x000ea60000000200 */
[C---:B-1----:R-:W-:Y:S08]  /*8220*/  HMMA.16816.F32 R24, R28.reuse, R192, R24 ;  /* 0x000000c01c18723c */ /* 0x042ff00000001818 */
[C---:B------:R-:W-:Y:S01]  /*8230*/  HMMA.16816.F32 R20, R28.reuse, R194, R20 ;  /* 0x000000c21c14723c */ /* 0x040fe20000001814 */
[----:B------:R-:W1:Y:S07]  /*8240*/  LDSM.16.M88.4 R192, [R212+0x2800] ;  /* 0x00280000d4c0783b */ /* 0x000e6e0000000200 */
[C---:B------:R-:W-:Y:S08]  /*8250*/  HMMA.16816.F32 R16, R28.reuse, R188, R16 ;  /* 0x000000bc1c10723c */ /* 0x040ff00000001810 */
[C---:B------:R-:W-:Y:S01]  /*8260*/  HMMA.16816.F32 R12, R28.reuse, R190, R12 ;  /* 0x000000be1c0c723c */ /* 0x040fe2000000180c */
[----:B------:R-:W5:Y:S07]  /*8270*/  LDSM.16.M88.4 R188, [R212+0x3000] ;  /* 0x00300000d4bc783b */ /* 0x000f6e0000000200 */
[C---:B---3--:R-:W-:Y:S08]  /*8280*/  HMMA.16816.F32 R8, R28.reuse, R176, R8 ;  /* 0x000000b01c08723c */ /* 0x048ff00000001808 */
[C---:B------:R-:W-:Y:S01]  /*8290*/  HMMA.16816.F32 R4, R28.reuse, R178, R4 ;  /* 0x000000b21c04723c */ /* 0x040fe20000001804 */
[----:B------:R-:W3:Y:S07]  /*82a0*/  LDSM.16.M88.4 R176, [R212+0x3800] ;  /* 0x00380000d4b0783b */ /* 0x000eee0000000200 */
[C---:B----4-:R-:W-:Y:S08]  /*82b0*/  HMMA.16816.F32 R184, R28.reuse, R172, R184 ;  /* 0x000000ac1cb8723c */ /* 0x050ff000000018b8 */
[----:B------:R-:W-:Y:S01]  /*82c0*/  HMMA.16816.F32 R180, R28, R174, R180 ;  /* 0x000000ae1cb4723c */ /* 0x000fe200000018b4 */
[----:B------:R-:W-:Y:S04]  /*82d0*/  LDSM.16.M88.4 R172, [R226+0x4000] ;  /* 0x00400000e2ac783b */ /* 0x000fe80000000200 */
[----:B------:R-:W4:Y:S03]  /*82e0*/  LDSM.16.M88.4 R28, [R225+0xc000] ;  /* 0x00c00000e11c783b */ /* 0x000f260000000200 */
[C---:B--2---:R-:W-:Y:S08]  /*82f0*/  HMMA.16816.F32 R24, R32.reuse, R168, R24 ;  /* 0x000000a82018723c */ /* 0x044ff00000001818 */
[C---:B------:R-:W-:Y:S01]  /*8300*/  HMMA.16816.F32 R20, R32.reuse, R170, R20 ;  /* 0x000000aa2014723c */ /* 0x040fe20000001814 */
[----:B------:R-:W2:Y:S07]  /*8310*/  LDSM.16.M88.4 R168, [R225+0xc800] ;  /* 0x00c80000e1a8783b */ /* 0x000eae0000000200 */
[C---:B-1----:R-:W-:Y:S08]  /*8320*/  HMMA.16816.F32 R16, R32.reuse, R192, R16 ;  /* 0x000000c02010723c */ /* 0x042ff00000001810 */
[C---:B------:R-:W-:Y:S01]  /*8330*/  HMMA.16816.F32 R12, R32.reuse, R194, R12 ;  /* 0x000000c2200c723c */ /* 0x040fe2000000180c */
[----:B------:R-:W1:Y:S07]  /*8340*/  LDSM.16.M88.4 R192, [R225+0xd000] ;  /* 0x00d00000e1c0783b */ /* 0x000e6e0000000200 */
[C---:B-----5:R-:W-:Y:S08]  /*8350*/  HMMA.16816.F32 R8, R32.reuse, R188, R8 ;  /* 0x000000bc2008723c */ /* 0x060ff00000001808 */
[C---:B------:R-:W-:Y:S01]  /*8360*/  HMMA.16816.F32 R4, R32.reuse, R190, R4 ;  /* 0x000000be2004723c */ /* 0x040fe20000001804 */
[----:B------:R-:W-:Y:S07]  /*8370*/  LDSM.16.M88.4 R188, [R224+0x4000] ;  /* 0x00400000e0bc783b */ /* 0x000fee0000000200 */
[C---:B---3--:R-:W-:Y:S08]  /*8380*/  HMMA.16816.F32 R184, R32.reuse, R176, R184 ;  /* 0x000000b020b8723c */ /* 0x048ff000000018b8 */
[----:B------:R-:W-:Y:S01]  /*8390*/  HMMA.16816.F32 R180, R32, R178, R180 ;  /* 0x000000b220b4723c */ /* 0x000fe200000018b4 */
[----:B------:R-:W3:Y:S04]  /*83a0*/  LDSM.16.M88.4 R32, [R207] ;  /* 0x00000000cf20783b */ /* 0x000ee80000000200 */
[----:B------:R-:W-:Y:S03]  /*83b0*/  LDSM.16.M88.4 R176, [R225+0xd800] ;  /* 0x00d80000e1b0783b */ /* 0x000fe60000000200 */
[C---:B----4-:R-:W-:Y:S08]  /*83c0*/  HMMA.16816.F32 R24, R172.reuse, R28, R24 ;  /* 0x0000001cac18723c */ /* 0x050ff00000001818 */
[C---:B------:R-:W-:Y:S01]  /*83d0*/  HMMA.16816.F32 R20, R172.reuse, R30, R20 ;  /* 0x0000001eac14723c */ /* 0x040fe20000001814 */
[----:B------:R-:W4:Y:S07]  /*83e0*/  LDSM.16.M88.4 R28, [R206] ;  /* 0x00000000ce1c783b */ /* 0x000f2e0000000200 */
[C---:B--2---:R-:W-:Y:S08]  /*83f0*/  HMMA.16816.F32 R16, R172.reuse, R168, R16 ;  /* 0x000000a8ac10723c */ /* 0x044ff00000001810 */
[C---:B------:R-:W-:Y:S01]  /*8400*/  HMMA.16816.F32 R12, R172.reuse, R170, R12 ;  /* 0x000000aaac0c723c */ /* 0x040fe2000000180c */
[----:B------:R-:W2:Y:S07]  /*8410*/  LDSM.16.M88.4 R168, [R205] ;  /* 0x00000000cda8783b */ /* 0x000eae0000000200 */
[C---:B-1----:R-:W-:Y:S08]  /*8420*/  HMMA.16816.F32 R8, R172.reuse, R192, R8 ;  /* 0x000000c0ac08723c */ /* 0x042ff00000001808 */
[----:B------:R-:W-:Y:S01]  /*8430*/  HMMA.16816.F32 R4, R172, R194, R4 ;  /* 0x000000c2ac04723c */ /* 0x000fe20000001804 */
[----:B------:R-:W1:Y:S07]  /*8440*/  LDSM.16.M88.4 R192, [R204] ;  /* 0x00000000ccc0783b */ /* 0x000e6e0000000200 */
[C---:B---3--:R-:W-:Y:S08]  /*8450*/  HMMA.16816.F32 R24, R188.reuse, R32, R24 ;  /* 0x00000020bc18723c */ /* 0x048ff00000001818 */
[C---:B------:R-:W-:Y:S01]  /*8460*/  HMMA.16816.F32 R20, R188.reuse, R34, R20 ;  /* 0x00000022bc14723c */ /* 0x040fe20000001814 */
[----:B------:R-:W-:Y:S07]  /*8470*/  LDSM.16.M88.4 R32, [R219+0xc800] ;  /* 0x00c80000db20783b */ /* 0x000fee0000000200 */
[C---:B----4-:R-:W-:Y:S08]  /*8480*/  HMMA.16816.F32 R16, R188.reuse, R28, R16 ;  /* 0x0000001cbc10723c */ /* 0x050ff00000001810 */
[----:B------:R-:W-:Y:S01]  /*8490*/  HMMA.16816.F32 R12, R188, R30, R12 ;  /* 0x0000001ebc0c723c */ /* 0x000fe2000000180c */
[----:B------:R-:W3:Y:S07]  /*84a0*/  LDSM.16.M88.4 R28, [R222+0x4000] ;  /* 0x00400000de1c783b */ /* 0x000eee0000000200 */
[C---:B------:R-:W-:Y:S08]  /*84b0*/  HMMA.16816.F32 R184, R172.reuse, R176, R184 ;  /* 0x000000b0acb8723c */ /* 0x040ff000000018b8 */
[----:B------:R-:W-:Y:S01]  /*84c0*/  HMMA.16816.F32 R180, R172, R178, R180 ;  /* 0x000000b2acb4723c */ /* 0x000fe200000018b4 */
[----:B------:R-:W4:Y:S04]  /*84d0*/  LDSM.16.M88.4 R176, [R219+0xc000] ;  /* 0x00c00000dbb0783b */ /* 0x000f280000000200 */
[----:B------:R-:W5:Y:S03]  /*84e0*/  LDSM.16.M88.4 R172, [R219+0xd000] ;  /* 0x00d00000dbac783b */ /* 0x000f660000000200 */
[C---:B--2---:R-:W-:Y:S08]  /*84f0*/  HMMA.16816.F32 R8, R188.reuse, R168, R8 ;  /* 0x000000a8bc08723c */ /* 0x044ff00000001808 */
[C---:B------:R-:W-:Y:S01]  /*8500*/  HMMA.16816.F32 R4, R188.reuse, R170, R4 ;  /* 0x000000aabc04723c */ /* 0x040fe20000001804 */
[----:B------:R-:W2:Y:S07]  /*8510*/  LDSM.16.M88.4 R168, [R219+0xd800] ;  /* 0x00d80000dba8783b */ /* 0x000eae0000000200 */
        /* <DEDUP_REMOVED lines=29> */
[----:B------:R-:W4:Y:S03]  /*86f0*/  LDSM.16.M88.4 R32, [R203] ;  /* 0x00000000cb20783b */ /* 0x000f260000000200 */
[C---:B--2---:R-:W-:Y:S08]  /*8700*/  HMMA.16816.F32 R24, R168.reuse, R28, R24 ;  /* 0x0000001ca818723c */ /* 0x044ff00000001818 */
[C---:B------:R-:W-:Y:S01]  /*8710*/  HMMA.16816.F32 R20, R168.reuse, R30, R20 ;  /* 0x0000001ea814723c */ /* 0x040fe20000001814 */
[----:B------:R-:W2:Y:S07]  /*8720*/  LDSM.16.M88.4 R28, [R202] ;  /* 0x00000000ca1c783b */ /* 0x000eae0000000200 */
[C---:B-1----:R-:W-:Y:S08]  /*8730*/  HMMA.16816.F32 R16, R168.reuse, R192, R16 ;  /* 0x000000c0a810723c */ /* 0x042ff00000001810 */
[C---:B------:R-:W-:Y:S01]  /*8740*/  HMMA.16816.F32 R12, R168.reuse, R194, R12 ;  /* 0x000000c2a80c723c */ /* 0x040fe2000000180c */
[----:B------:R-:W-:Y:S07]  /*8750*/  LDSM.16.M88.4 R192, [R222+0x6000] ;  /* 0x00600000dec0783b */ /* 0x000fee0000000200 */
[C---:B-----5:R-:W-:Y:S08]  /*8760*/  HMMA.16816.F32 R8, R168.reuse, R188, R8 ;  /* 0x000000bca808723c */ /* 0x060ff00000001808 */
[C---:B------:R-:W-:Y:S01]  /*8770*/  HMMA.16816.F32 R4, R168.reuse, R190, R4 ;  /* 0x000000bea804723c */ /* 0x040fe20000001804 */
[----:B------:R-:W1:Y:S07]  /*8780*/  LDSM.16.M88.4 R188, [R201] ;  /* 0x00000000c9bc783b */ /* 0x000e6e0000000200 */
[C---:B---3--:R-:W-:Y:S08]  /*8790*/  HMMA.16816.F32 R184, R168.reuse, R176, R184 ;  /* 0x000000b0a8b8723c */ /* 0x048ff000000018b8 */
[----:B------:R-:W-:Y:S01]  /*87a0*/  HMMA.16816.F32 R180, R168, R178, R180 ;  /* 0x000000b2a8b4723c */ /* 0x000fe200000018b4 */
[----:B------:R-:W3:Y:S04]  /*87b0*/  LDSM.16.M88.4 R176, [R200] ;  /* 0x00000000c8b0783b */ /* 0x000ee80000000200 */
[----:B------:R-:W5:Y:S03]  /*87c0*/  LDSM.16.M88.4 R168, [R219+0xe000] ;  /* 0x00e00000dba8783b */ /* 0x000f660000000200 */
[C---:B----4-:R-:W-:Y:S08]  /*87d0*/  HMMA.16816.F32 R24, R172.reuse, R32, R24 ;  /* 0x00000020ac18723c */ /* 0x050ff00000001818 */
[C---:B------:R-:W-:Y:S01]  /*87e0*/  HMMA.16816.F32 R20, R172.reuse, R34, R20 ;  /* 0x00000022ac14723c */ /* 0x040fe20000001814 */
[----:B------:R-:W4:Y:S07]  /*87f0*/  LDSM.16.M88.4 R32, [R219+0xe800] ;  /* 0x00e80000db20783b */ /* 0x000f2e0000000200 */
[C---:B--2---:R-:W-:Y:S08]  /*8800*/  HMMA.16816.F32 R16, R172.reuse, R28, R16 ;  /* 0x0000001cac10723c */ /* 0x044ff00000001810 */
[C---:B------:R-:W-:Y:S01]  /*8810*/  HMMA.16816.F32 R12, R172.reuse, R30, R12 ;  /* 0x0000001eac0c723c */ /* 0x040fe2000000180c */
[----:B------:R-:W2:Y:S07]  /*8820*/  LDSM.16.M88.4 R28, [R219+0xf000] ;  /* 0x00f00000db1c783b */ /* 0x000eae0000000200 */
[C---:B-1----:R-:W-:Y:S08]  /*8830*/  HMMA.16816.F32 R8, R172.reuse, R188, R8 ;  /* 0x000000bcac08723c */ /* 0x042ff00000001808 */
[C---:B------:R-:W-:Y:S01]  /*8840*/  HMMA.16816.F32 R4, R172.reuse, R190, R4 ;  /* 0x000000beac04723c */ /* 0x040fe20000001804 */
[----:B------:R-:W1:Y:S07]  /*8850*/  LDSM.16.M88.4 R188, [R219+0xf800] ;  /* 0x00f80000dbbc783b */ /* 0x000e6e0000000200 */
[C---:B---3--:R-:W-:Y:S08]  /*8860*/  HMMA.16816.F32 R184, R172.reuse, R176, R184 ;  /* 0x000000b0acb8723c */ /* 0x048ff000000018b8 */
[----:B------:R-:W-:Y:S01]  /*8870*/  HMMA.16816.F32 R180, R172, R178, R180 ;  /* 0x000000b2acb4723c */ /* 0x000fe200000018b4 */
[----:B------:R-:W-:Y:S04]  /*8880*/  LDSM.16.M88.4 R176, [R221+0x6000] ;  /* 0x00600000ddb0783b */ /* 0x000fe80000000200 */
[----:B------:R-:W3:Y:S03]  /*8890*/  LDSM.16.M88.4 R172, [R212+0x6000] ;  /* 0x00600000d4ac783b */ /* 0x000ee60000000200 */
[C---:B-----5:R-:W-:Y:S08]  /*88a0*/  HMMA.16816.F32 R24, R192.reuse, R168, R24 ;  /* 0x000000a8c018723c */ /* 0x060ff00000001818 */
[C---:B------:R-:W-:Y:S01]  /*88b0*/  HMMA.16816.F32 R20, R192.reuse, R170, R20 ;  /* 0x000000aac014723c */ /* 0x040fe20000001814 */
[----:B------:R-:W5:Y:S07]  /*88c0*/  LDSM.16.M88.4 R168, [R212+0x6800] ;  /* 0x00680000d4a8783b */ /* 0x000f6e0000000200 */
[C---:B----4-:R-:W-:Y:S08]  /*88d0*/  HMMA.16816.F32 R16, R192.reuse, R32, R16 ;  /* 0x00000020c010723c */ /* 0x050ff00000001810 */
[C---:B------:R-:W-:Y:S01]  /*88e0*/  HMMA.16816.F32 R12, R192.reuse, R34, R12 ;  /* 0x00000022c00c723c */ /* 0x040fe2000000180c */
[----:B------:R-:W4:Y:S07]  /*88f0*/  LDSM.16.M88.4 R32, [R212+0x7000] ;  /* 0x00700000d420783b */ /* 0x000f2e0000000200 */
[C---:B--2---:R-:W-:Y:S08]  /*8900*/  HMMA.16816.F32 R8, R192.reuse, R28, R8 ;  /* 0x0000001cc008723c */ /* 0x044ff00000001808 */
[----:B------:R-:W-:Y:S01]  /*8910*/  HMMA.16816.F32 R4, R192, R30, R4 ;  /* 0x0000001ec004723c */ /* 0x000fe20000001804 */
[----:B------:R-:W2:Y:S01]  /*8920*/  LDSM.16.M88.4 R28, [R212+0x7800] ;  /* 0x00780000d41c783b */ /* 0x000ea20000000200 */
[----:B------:R-:W-:-:S06]  /*8930*/  DEPBAR.LE SB0, 0x0 ;  /* 0x000080000000791a */ /* 0x000fcc0000000000 */
[C---:B-1----:R-:W-:Y:S08]  /*8940*/  HMMA.16816.F32 R184, R192.reuse, R188, R184 ;  /* 0x000000bcc0b8723c */ /* 0x042ff000000018b8 */
[----:B------:R-:W-:Y:S08]  /*8950*/  HMMA.16816.F32 R180, R192, R190, R180 ;  /* 0x000000bec0b4723c */ /* 0x000ff000000018b4 */
[C---:B---3--:R-:W-:Y:S08]  /*8960*/  HMMA.16816.F32 R24, R176.reuse, R172, R24 ;  /* 0x000000acb018723c */ /* 0x048ff00000001818 */
[C---:B------:R-:W-:Y:S08]  /*8970*/  HMMA.16816.F32 R20, R176.reuse, R174, R20 ;  /* 0x000000aeb014723c */ /* 0x040ff00000001814 */
[C---:B-----5:R-:W-:Y:S08]  /*8980*/  HMMA.16816.F32 R16, R176.reuse, R168, R16 ;  /* 0x000000a8b010723c */ /* 0x060ff00000001810 */
[C---:B------:R-:W-:Y:S08]  /*8990*/  HMMA.16816.F32 R12, R176.reuse, R170, R12 ;  /* 0x000000aab00c723c */ /* 0x040ff0000000180c */
[C---:B----4-:R-:W-:Y:S08]  /*89a0*/  HMMA.16816.F32 R8, R176.reuse, R32, R8 ;  /* 0x00000020b008723c */ /* 0x050ff00000001808 */
[C---:B------:R-:W-:Y:S08]  /*89b0*/  HMMA.16816.F32 R4, R176.reuse, R34, R4 ;  /* 0x00000022b004723c */ /* 0x040ff00000001804 */
[C---:B--2---:R-:W-:Y:S08]  /*89c0*/  HMMA.16816.F32 R184, R176.reuse, R28, R184 ;  /* 0x0000001cb0b8723c */ /* 0x044ff000000018b8 */
[----:B------:R-:W-:Y:S01]  /*89d0*/  HMMA.16816.F32 R180, R176, R30, R180 ;  /* 0x0000001eb0b4723c */ /* 0x000fe200000018b4 */
[----:B------:R-:W-:Y:S06]  /*89e0*/  BAR.SYNC.DEFER_BLOCKING 0x0 ;  /* 0x0000000000007b1d */ /* 0x000fec0000010000 */
[----:B------:R-:W-:Y:S05]  /*89f0*/  @!P0 BRA `(.L_x_203) ;  /* 0x0000086000008947 */ /* 0x000fea0003800000 */
[----:B------:R-:W-:Y:S01]  /*8a00*/  UIADD3 UR14, UR8, -0x3, URZ ;  /* 0xfffffffd080e7890 */ /* 0x000fe2000fffe03f */
[----:B------:R1:W-:Y:S01]  /*8a10*/  @P5 STS.128 [R230+0x8000], RZ ;  /* 0x008000ffe6005388 */ /* 0x0003e20000000c00 */
[----:B------:R-:W-:Y:S01]  /*8a20*/  ULDC.64 UR4, c[0x0][0x198] ;  /* 0x0000660000047ab9 */ /* 0x000fe20000000a00 */
[----:B------:R-:W-:Y:S01]  /*8a30*/  BSSY B0, `(.L_x_204) ;  /* 0x0000081000007945 */ /* 0x000fe20003800000 */
[----:B------:R-:W-:-:S02]  /*8a40*/  USHF.R.S32.HI UR8, URZ, 0x1f, UR14 ;  /* 0x0000001f3f087899 */ /* 0x000fc4000801140e */
[----:B------:R-:W-:Y:S02]  /*8a50*/  UIMAD.WIDE.U32 UR32, UR14, UR4, URZ ;  /* 0x000000040e2072a5 */ /* 0x000fe4000f8e003f */
[----:B------:R-:W-:-:S04]  /*8a60*/  UIMAD UR8, UR8, UR4, URZ ;  /* 0x00000004080872a4 */ /* 0x000fc8000f8e023f */
[----:B------:R-:W-:Y:S01]  /*8a70*/  UIMAD UR5, UR14, UR5, UR8 ;  /* 0x000000050e0572a4 */ /* 0x000fe2000f8e0208 */
[----:B------:R-:W-:Y:S02]  /*8a80*/  IMAD.U32 R28, RZ, RZ, UR32 ;  /* 0x00000020ff1c7e24 */ /* 0x000fe4000f8e00ff */
[----:B------:R-:W-:Y:S01]  /*8a90*/  IMAD.U32 R29, RZ, RZ, UR33 ;  /* 0x00000021ff1d7e24 */ /* 0x000fe2000f8e00ff */
[----:B------:R-:W-:Y:S02]  /*8aa0*/  UIADD3 UR5, UR33, UR5, URZ ;  /* 0x0000000521057290 */ /* 0x000fe4000fffe03f */
[----:B------:R-:W-:-:S04]  /*8ab0*/  LEA R29, P0, R28, R232, 0x6 ;  /* 0x000000e81c1d7211 */ /* 0x000fc800078030ff */
[----:B------:R-:W-:Y:S01]  /*8ac0*/  IMAD.U32 R31, RZ, RZ, UR5 ;  /* 0x00000005ff1f7e24 */ /* 0x000fe2000f8e00ff */
[----:B------:R-:W-:-:S04]  /*8ad0*/  @!P5 LEA R172, P1, R29, c[0x0][0x168], 0x1 ;  /* 0x00005a001dacda11 */ /* 0x000fc800078208ff */
[----:B------:R-:W-:Y:S02]  /*8ae0*/  LEA.HI.X R2, R28, R235, R31, 0x6, P0 ;  /* 0x000000eb1c027211 */ /* 0x000fe400000f341f */
[C---:B------:R-:W-:Y:S02]  /*8af0*/  @!P4 LEA R170, P0, R29.reuse, c[0x0][0x168], 0x1 ;  /* 0x00005a001daaca11 */ /* 0x040fe400078008ff */
[C-C-:B------:R-:W-:Y:S02]  /*8b00*/  @!P5 LEA.HI.X R173, R29.reuse, c[0x0][0x16c], R2.reuse, 0x1, P1 ;  /* 0x00005b001dadda11 */ /* 0x140fe400008f0c02 */
[C---:B------:R-:W-:Y:S02]  /*8b10*/  @!P4 LEA.HI.X R171, R29.reuse, c[0x0][0x16c], R2, 0x1, P0 ;  /* 0x00005b001dabca11 */ /* 0x040fe400000f0c02 */
[C---:B------:R-:W-:Y:S01]  /*8b20*/  @!P3 LEA R168, P1, R29.reuse, c[0x0][0x168], 0x1 ;  /* 0x00005a001da8ba11 */ /* 0x040fe200078208ff */
[----:B------:R-:W-:Y:S01]  /*8b30*/  @!PT LDS RZ, [RZ] ;  /* 0x00000000fffff984 */ /* 0x000fe20000000800 */
[----:B------:R-:W-:Y:S01]  /*8b40*/  @!PT LDS RZ, [RZ] ;  /* 0x00000000fffff984 */ /* 0x000fe20000000800 */
[----:B------:R-:W-:Y:S01]  /*8b50*/  @!PT LDS RZ, [RZ] ;  /* 0x00000000fffff984 */ /* 0x000fe20000000800 */
[----:B------:R2:W-:Y:S01]  /*8b60*/  @!P5 LDGSTS.E.BYPASS.LTC128B.128 [R230+0x8000], [R172.64] ;  /* 0x08000000ace6dfae */ /* 0x0005e2000b901d52 */
[----:B------:R-:W-:-:S02]  /*8b70*/  @!P2 LEA R34, P0, R29, c[0x0][0x168], 0x1 ;  /* 0x00005a001d22aa11 */ /* 0x000fc400078008ff */
[C---:B------:R-:W-:Y:S01]  /*8b80*/  IADD3 R31, P6, R29.reuse, UR12, RZ ;  /* 0x0000000c1d1f7c10 */ /* 0x040fe2000ffde0ff */
[----:B------:R1:W-:Y:S01]  /*8b90*/  @P4 STS.128 [R230+0xa000], RZ ;  /* 0x00a000ffe6004388 */ /* 0x0003e20000000c00 */
[C-C-:B------:R-:W-:Y:S02]  /*8ba0*/  @!P3 LEA.HI.X R169, R29.reuse, c[0x0][0x16c], R2.reuse, 0x1, P1 ;  /* 0x00005b001da9ba11 */ /* 0x140fe400008f0c02 */
        /* <DEDUP_REMOVED lines=14> */
[C---:B------:R-:W-:Y:S02]  /*8c90*/  @!P4 LEA.HI.X R175, R31.reuse, c[0x0][0x16c], R2, 0x1, P0 ;  /* 0x00005b001fafca11 */ /* 0x040fe400000f0c02 */
[C---:B------:R-:W-:Y:S01]  /*8ca0*/  IADD3 R29, P6, R31.reuse, UR12, RZ ;  /* 0x0000000c1f1d7c10 */ /* 0x040fe2000ffde0ff */
        /* <DEDUP_REMOVED lines=12> */
[----:B---3--:R-:W-:-:S03]  /*8d70*/  @!P2 LEA R170, P0, R31, c[0x0][0x168], 0x1 ;  /* 0x00005a001faaaa11 */ /* 0x008fc600078008ff */
[----:B------:R1:W-:Y:S01]  /*8d80*/  @P4 STS.128 [R230+0xa800], RZ ;  /* 0x00a800ffe6004388 */ /* 0x0003e20000000c00 */
[----:B------:R-:W-:-:S03]  /*8d90*/  @!P2 LEA.HI.X R171, R31, c[0x0][0x16c], R2, 0x1, P0 ;  /* 0x00005b001fabaa11 */ /* 0x000fc600000f0c02 */
[----:B------:R-:W-:Y:S01]  /*8da0*/  @!PT LDS RZ, [RZ] ;  /* 0x00000000fffff984 */ /* 0x000fe20000000800 */
[----:B------:R-:W-:Y:S01]  /*8db0*/  @!PT LDS RZ, [RZ] ;  /* 0x00000000fffff984 */ /* 0x000fe20000000800 */
[----:B------:R-:W-:Y:S01]  /*8dc0*/  @!PT LDS RZ, [RZ] ;  /* 0x00000000fffff984 */ /* 0x000fe20000000800 */
[----:B------:R1:W-:Y:S01]  /*8dd0*/  @!P4 LDGSTS.E.BYPASS.LTC128B.128 [R230+0xa800], [R174.64+0x80] ;  /* 0x0a800080aee6cfae */ /* 0x0003e2000b901d52 */
[----:B------:R-:W-:Y:S02]  /*8de0*/  IADD3.X R2, R2, UR20, RZ, P6, !PT ;  /* 0x0000001402027c10 */ /* 0x000fe4000b7fe4ff */
[C---:B----4-:R-:W-:Y:S01]  /*8df0*/  @!P5 LEA R168, P1, R29.reuse, c[0x0][0x168], 0x1 ;  /* 0x00005a001da8da11 */ /* 0x050fe200078208ff */
[----:B------:R1:W-:Y:S03]  /*8e00*/  @P3 STS.128 [R230+0xc800], RZ ;  /* 0x00c800ffe6003388 */ /* 0x0003e60000000c00 */
[C-C-:B------:R-:W-:Y:S01]  /*8e10*/  @!P5 LEA.HI.X R169, R29.reuse, c[0x0][0x16c], R2.reuse, 0x1, P1 ;  /* 0x00005b001da9da11 */ /* 0x140fe200008f0c02 */
[----:B------:R-:W-:Y:S01]  /*8e20*/  @!PT LDS RZ, [RZ] ;  /* 0x00000000fffff984 */ /* 0x000fe20000000800 */
[----:B------:R-:W-:Y:S01]  /*8e30*/  @!PT LDS RZ, [RZ] ;  /* 0x00000000fffff984 */ /* 0x000fe20000000800 */
[----:B------:R-:W-:Y:S01]  /*8e40*/  @!PT LDS RZ, [RZ] ;  /* 0x00000000fffff984 */ /* 0x000fe20000000800 */
[----:B------:R3:W-:Y:S01]  /*8e50*/  @!P3 LDGSTS.E.BYPASS.LTC128B.128 [R230+0xc800], [R172.64+0x100] ;  /* 0x0c800100ace6bfae */ /* 0x0007e2000b901d52 */
[C---:B------:R-:W-:Y:S02]  /*8e60*/  IADD3 R0, P1, R29.reuse, UR12, RZ ;  /* 0x0000000c1d007c10 */ /* 0x040fe4000ff3e0ff */
[C---:B-----5:R-:W-:Y:S01]  /*8e70*/  @!P4 LEA R34, P0, R29.reuse, c[0x0][0x168], 0x1 ;  /* 0x00005a001d22ca11 */ /* 0x060fe200078008ff */
[----:B------:R1:W-:Y:S03]  /*8e80*/  @P2 STS.128 [R230+0xe800], RZ ;  /* 0x00e800ffe6002388 */ /* 0x0003e60000000c00 */
[C---:B------:R-:W-:Y:S01]  /*8e90*/  @!P4 LEA.HI.X R35, R29.reuse, c[0x0][0x16c], R2, 0x1, P0 ;  /* 0x00005b001d23ca11 */ /* 0x040fe200000f0c02 */
[----:B------:R-:W-:Y:S01]  /*8ea0*/  @!PT LDS RZ, [RZ] ;  /* 0x00000000fffff984 */ /* 0x000fe20000000800 */
[----:B------:R-:W-:Y:S01]  /*8eb0*/  @!PT LDS RZ, [RZ] ;  /* 0x00000000fffff984 */ /* 0x000fe20000000800 */
[----:B------:R-:W-:Y:S01]  /*8ec0*/  @!PT LDS RZ, [RZ] ;  /* 0x00000000fffff984 */ /* 0x000fe20000000800 */
[----:B------:R4:W-:Y:S01]  /*8ed0*/  @!P2 LDGSTS.E.BYPASS.LTC128B.128 [R230+0xe800], [R170.64+0x180] ;  /* 0x0e800180aae6afae */ /* 0x0009e2000b901d52 */
[----:B------:R-:W-:-:S02]  /*8ee0*/  @!P2 LEA R30, P0, R29, c[0x0][0x168], 0x1 ;  /* 0x00005a001d1eaa11 */ /* 0x000fc400078008ff */
[C---:B--2---:R-:W-:Y:S01]  /*8ef0*/  @!P3 LEA R32, P6, R29.reuse, c[0x0][0x168], 0x1 ;  /* 0x00005a001d20ba11 */ /* 0x044fe200078c08ff */
[----:B------:R1:W-:Y:S01]  /*8f00*/  @P5 STS.128 [R230+0x9000], RZ ;  /* 0x009000ffe6005388 */ /* 0x0003e20000000c00 */
[C-C-:B------:R-:W-:Y:S02]  /*8f10*/  @!P2 LEA.HI.X R31, R29.reuse, c[0x0][0x16c], R2.reuse, 0x1, P0 ;  /* 0x00005b001d1faa11 */ /* 0x140fe400000f0c02 */
[----:B------:R-:W-:Y:S01]  /*8f20*/  @!P3 LEA.HI.X R33, R29, c[0x0][0x16c], R2, 0x1, P6 ;  /* 0x00005b001d21ba11 */ /* 0x000fe200030f0c02 */
[----:B------:R-:W-:Y:S01]  /*8f30*/  @!PT LDS RZ, [RZ] ;  /* 0x00000000fffff984 */ /* 0x000fe20000000800 */
[----:B------:R-:W-:Y:S01]  /*8f40*/  @!PT LDS RZ, [RZ] ;  /* 0x00000000fffff984 */ /* 0x000fe20000000800 */
[----:B------:R-:W-:Y:S01]  /*8f50*/  @!PT LDS RZ, [RZ] ;  /* 0x00000000fffff984 */ /* 0x000fe20000000800 */
[----:B------:R2:W-:Y:S01]  /*8f60*/  @!P5 LDGSTS.E.BYPASS.LTC128B.128 [R230+0x9000], [R168.64] ;  /* 0x09000000a8e6dfae */ /* 0x0005e2000b901d52 */
[----:B------:R-:W-:-:S03]  /*8f70*/  IADD3.X R29, R2, UR20, RZ, P1, !PT ;  /* 0x00000014021d7c10 */ /* 0x000fc60008ffe4ff */
[----:B------:R1:W-:Y:S04]  /*8f80*/  @P4 STS.128 [R230+0xb000], RZ ;  /* 0x00b000ffe6004388 */ /* 0x0003e80000000c00 */
        /* <DEDUP_REMOVED lines=43> */
.L_x_205:
[----:B------:R-:W-:Y:S05]  /*9240*/  BSYNC B0 ;  /* 0x0000000000007941 */ /* 0x000fea0003800000 */
.L_x_204:
[----:B------:R-:W0:Y:S02]  /*9250*/  LDGDEPBAR ;  /* 0x00000000000079af */ /* 0x000e240000000000 */
.L_x_203:
[----:B--2---:R-:W-:-:S04]  /*9260*/  MOV R28, UR27 ;  /* 0x0000001b001c7c02 */ /* 0x004fc80008000f00 */
[----:B------:R-:W-:-:S04]  /*9270*/  LEA R28, R28, R239, 0x6 ;  /* 0x000000ef1c1c7211 */ /* 0x000fc800078e30ff */
[C---:B------:R-:W-:Y:S02]  /*9280*/  IADD3 R2, R28.reuse, 0x1, RZ ;  /* 0x000000011c027810 */ /* 0x040fe40007ffe0ff */
[----:B------:R-:W-:Y:S02]  /*9290*/  IADD3 R0, R28, 0x8, RZ ;  /* 0x000000081c007810 */ /* 0x000fe40007ffe0ff */
[C---:B------:R-:W-:Y:S02]  /*92a0*/  ISETP.GE.AND P1, PT, R2.reuse, R237, PT ;  /* 0x000000ed0200720c */ /* 0x040fe40003f26270 */
[-C--:B------:R-:W-:Y:S02]  /*92b0*/  ISETP.GE.AND P4, PT, R2, R231.reuse, PT ;  /* 0x000000e70200720c */ /* 0x080fe40003f86270 */
[C---:B------:R-:W-:Y:S02]  /*92c0*/  ISETP.GE.AND P5, PT, R28.reuse, R231, PT ;  /* 0x000000e71c00720c */ /* 0x040fe40003fa6270 */
[----:B------:R-:W-:-:S02]  /*92d0*/  ISETP.GE.AND P2, PT, R28, R237, PT ;  /* 0x000000ed1c00720c */ /* 0x000fc40003f46270 */
[C---:B------:R-:W-:Y:S02]  /*92e0*/  ISETP.GE.AND P0, PT, R0.reuse, R237, PT ;  /* 0x000000ed0000720c */ /* 0x040fe40003f06270 */
[----:B------:R-:W-:Y:S02]  /*92f0*/  ISETP.GE.AND P3, PT, R0, R231, PT ;  /* 0x000000e70000720c */ /* 0x000fe40003f66270 */
[C---:B------:R-:W-:Y:S02]  /*9300*/  ISETP.LT.OR P1, PT, R2.reuse, R238, P1 ;  /* 0x000000ee0200720c */ /* 0x040fe40000f21670 */
[-C--:B------:R-:W-:Y:S02]  /*9310*/  ISETP.LT.OR P4, PT, R2, R236.reuse, P4 ;  /* 0x000000ec0200720c */ /* 0x080fe40002781670 */
[C---:B------:R-:W-:Y:S02]  /*9320*/  ISETP.LT.OR P5, PT, R28.reuse, R236, P5 ;  /* 0x000000ec1c00720c */ /* 0x040fe40002fa1670 */
[----:B------:R-:W-:-:S02]  /*9330*/  IADD3 R2, R28, 0x10, RZ ;  /* 0x000000101c027810 */ /* 0x000fc40007ffe0ff */
[-C--:B------:R-:W-:Y:S02]  /*9340*/  ISETP.LT.OR P2, PT, R28, R238.reuse, P2 ;  /* 0x000000ee1c00720c */ /* 0x080fe40001741670 */
[C---:B------:R-:W-:Y:S02]  /*9350*/  ISETP.LT.OR P0, PT, R0.reuse, R238, P0 ;  /* 0x000000ee0000720c */ /* 0x040fe40000701670 */
[----:B------:R-:W-:Y:S02]  /*9360*/  ISETP.LT.OR P3, PT, R0, R236, P3 ;  /* 0x000000ec0000720c */ /* 0x000fe40001f61670 */
[----:B-1----:R-:W-:Y:S02]  /*9370*/  IADD3 R30, R28, 0x9, RZ ;  /* 0x000000091c1e7810 */ /* 0x002fe40007ffe0ff */
[----:B------:R-:W-:Y:S02]  /*9380*/  FSEL R0, R26, -INF , !P5 ;  /* 0xff8000001a007808 */ /* 0x000fe40006800000 */
[----:B------:R-:W-:-:S02]  /*9390*/  FSEL R29, R25, -INF , !P1 ;  /* 0xff800000191d7808 */ /* 0x000fc40004800000 */
[C---:B------:R-:W-:Y:S02]  /*93a0*/  ISETP.GE.AND P5, PT, R2.reuse, R237, PT ;  /* 0x000000ed0200720c */ /* 0x040fe40003fa6270 */
[----:B------:R-:W-:Y:S02]  /*93b0*/  ISETP.GE.AND P1, PT, R2, R231, PT ;  /* 0x000000e70200720c */ /* 0x000fe40003f26270 */
[----:B------:R-:W-:Y:S02]  /*93c0*/  FSEL R33, R24, -INF , !P2 ;  /* 0xff80000018217808 */ /* 0x000fe40005000000 */
[----:B------:R-:W-:Y:S02]  /*93d0*/  IADD3 R24, R28, 0x11, RZ ;  /* 0x000000111c187810 */ /* 0x000fe40007ffe0ff */
[----:B------:R-:W-:Y:S02]  /*93e0*/  ISETP.GE.AND P6, PT, R30, R237, PT ;  /* 0x000000ed1e00720c */ /* 0x000fe40003fc6270 */
[----:B------:R-:W-:-:S02]  /*93f0*/  ISETP.LT.OR P5, PT, R2, R238, P5 ;  /* 0x000000ee0200720c */ /* 0x000fc40002fa1670 */
[----:B------:R-:W-:Y:S02]  /*9400*/  ISETP.LT.OR P1, PT, R2, R236, P1 ;  /* 0x000000ec0200720c */ /* 0x000fe40000f21670 */
[----:B------:R-:W-:Y:S02]  /*9410*/  FSEL R2, R27, -INF , !P4 ;  /* 0xff8000001b027808 */ /* 0x000fe40006000000 */
[----:B------:R-:W-:Y:S02]  /*9420*/  FSEL R179, R20, -INF , !P0 ;  /* 0xff80000014b37808 */ /* 0x000fe40004000000 */
[----:B------:R-:W-:Y:S02]  /*9430*/  ISETP.GE.AND P2, PT, R30, R231, PT ;  /* 0x000000e71e00720c */ /* 0x000fe40003f46270 */
[C---:B------:R-:W-:Y:S02]  /*9440*/  ISETP.GE.AND P4, PT, R24.reuse, R237, PT ;  /* 0x000000ed1800720c */ /* 0x040fe40003f86270 */
[----:B------:R-:W-:-:S02]  /*9450*/  ISETP.GE.AND P0, PT, R24, R231, PT ;  /* 0x000000e71800720c */ /* 0x000fc40003f06270 */
[----:B------:R-:W-:Y:S02]  /*9460*/  ISETP.LT.OR P6, PT, R30, R238, P6 ;  /* 0x000000ee1e00720c */ /* 0x000fe400037c1670 */
[----:B------:R-:W-:Y:S02]  /*9470*/  IADD3 R25, R28, 0x18, RZ ;  /* 0x000000181c197810 */ /* 0x000fe40007ffe0ff */
[----:B------:R-:W-:Y:S02]  /*9480*/  ISETP.LT.OR P2, PT, R30, R236, P2 ;  /* 0x000000ec1e00720c */ /* 0x000fe40001741670 */
[C---:B------:R-:W-:Y:S02]  /*9490*/  ISETP.LT.OR P4, PT, R24.reuse, R238, P4 ;  /* 0x000000ee1800720c */ /* 0x040fe40002781670 */
[----:B------:R-:W-:Y:S02]  /*94a0*/  ISETP.LT.OR P0, PT, R24, R236, P0 ;  /* 0x000000ec1800720c */ /* 0x000fe40000701670 */
[----:B------:R-:W-:-:S02]  /*94b0*/  FSEL R22, R22, -INF , !P3 ;  /* 0xff80000016167808 */ /* 0x000fc40005800000 */
[----:B------:R-:W-:Y:S02]  /*94c0*/  FSEL R171, R21, -INF , !P6 ;  /* 0xff80000015ab7808 */ /* 0x000fe40007000000 */
[C---:B------:R-:W-:Y:S02]  /*94d0*/  IADD3 R24, R28.reuse, 0x19, RZ ;  /* 0x000000191c187810 */ /* 0x040fe40007ffe0ff */
[C---:B------:R-:W-:Y:S02]  /*94e0*/  ISETP.GE.AND P3, PT, R25.reuse, R237, PT ;  /* 0x000000ed1900720c */ /* 0x040fe40003f66270 */
[----:B------:R-:W-:Y:S02]  /*94f0*/  ISETP.GE.AND P6, PT, R25, R231, PT ;  /* 0x000000e71900720c */ /* 0x000fe40003fc6270 */
[----:B------:R-:W-:Y:S02]  /*9500*/  FSEL R20, R23, -INF , !P2 ;  /* 0xff80000017147808 */ /* 0x000fe40005000000 */
[----:B------:R-:W-:-:S02]  /*9510*/  IADD3 R21, R28, 0x20, RZ ;  /* 0x000000201c157810 */ /* 0x000fc40007ffe0ff */
[----:B------:R-:W-:Y:S02]  /*9520*/  FSEL R27, R16, -INF , !P5 ;  /* 0xff800000101b7808 */ /* 0x000fe40006800000 */
[----:B------:R-:W-:Y:S02]  /*9530*/  ISETP.GE.AND P2, PT, R24, R237, PT ;  /* 0x000000ed1800720c */ /* 0x000fe40003f46270 */
[----:B------:R-:W-:Y:S02]  /*9540*/  IADD3 R16, R28, 0x21, RZ ;  /* 0x000000211c107810 */ /* 0x000fe40007ffe0ff */
[C---:B------:R-:W-:Y:S02]  /*9550*/  ISETP.LT.OR P3, PT, R25.reuse, R238, P3 ;  /* 0x000000ee1900720c */ /* 0x040fe40001f61670 */
[----:B------:R-:W-:Y:S02]  /*9560*/  ISETP.LT.OR P6, PT, R25, R236, P6 ;  /* 0x000000ec1900720c */ /* 0x000fe400037c1670 */
[----:B------:R-:W-:-:S02]  /*9570*/  FSEL R198, R18, -INF , !P1 ;  /* 0xff80000012c67808 */ /* 0x000fc40004800000 */
[----:B------:R-:W-:Y:S02]  /*9580*/  FSEL R25, R17, -INF , !P4 ;  /* 0xff80000011197808 */ /* 0x000fe40006000000 */
[C---:B------:R-:W-:Y:S02]  /*9590*/  ISETP.GE.AND P1, PT, R21.reuse, R237, PT ;  /* 0x000000ed1500720c */ /* 0x040fe40003f26270 */
[----:B------:R-:W-:Y:S02]  /*95a0*/  ISETP.GE.AND P4, PT, R21, R231, PT ;  /* 0x000000e71500720c */ /* 0x000fe40003f86270 */
[----:B------:R-:W-:Y:S02]  /*95b0*/  FSEL R194, R19, -INF , !P0 ;  /* 0xff80000013c27808 */ /* 0x000fe40004000000 */
[----:B------:R-:W-:Y:S02]  /*95c0*/  ISETP.LT.OR P2, PT, R24, R238, P2 ;  /* 0x000000ee1800720c */ /* 0x000fe40001741670 */
[----:B------:R-:W-:-:S02]  /*95d0*/  ISETP.GE.AND P0, PT, R16, R237, PT ;  /* 0x000000ed1000720c */ /* 0x000fc40003f06270 */
[C---:B------:R-:W-:Y:S02]  /*95e0*/  ISETP.LT.OR P1, PT, R21.reuse, R238, P1 ;  /* 0x000000ee1500720c */ /* 0x040fe40000f21670 */
[----:B------:R-:W-:Y:S02]  /*95f0*/  ISETP.LT.OR P4, PT, R21, R236, P4 ;  /* 0x000000ec1500720c */ /* 0x000fe40002781670 */
[----:B------:R-:W-:Y:S02]  /*9600*/  FSEL R26, R14, -INF , !P6 ;  /* 0xff8000000e1a7808 */ /* 0x000fe40007000000 */
[----:B------:R-:W-:Y:S02]  /*9610*/  FSEL R21, R13, -INF , !P2 ;  /* 0xff8000000d157808 */ /* 0x000fe40005000000 */
[----:B------:R-:W-:Y:S02]  /*9620*/  ISETP.LT.OR P0, PT, R16, R238, P0 ;  /* 0x000000ee1000720c */ /* 0x000fe40000701670 */
[----:B------:R-:W-:-:S02]  /*9630*/  FMNMX.FTZ R14, R164, R33, !PT ;  /* 0x00000021a40e7209 */ /* 0x000fc40007810000 */
[----:B------:R-:W-:Y:S02]  /*9640*/  IADD3 R13, R28, 0x30, RZ ;  /* 0x000000301c0d7810 */ /* 0x000fe40007ffe0ff */
[----:B------:R-:W-:Y:S02]  /*9650*/  FSEL R23, R12, -INF , !P3 ;  /* 0xff8000000c177808 */ /* 0x000fe40005800000 */
[----:B------:R-:W-:Y:S02]  /*9660*/  FMNMX.FTZ R14, R29, R14, !PT ;  /* 0x0000000e1d0e7209 */ /* 0x000fe40007810000 */
[----:B------:R-:W-:Y:S02]  /*9670*/  FSEL R192, R10, -INF , !P4 ;  /* 0xff8000000ac07808 */ /* 0x000fe40006000000 */
[----:B------:R-:W-:Y:S02]  /*9680*/  FSEL R193, R9, -INF , !P0 ;  /* 0xff80000009c17808 */ /* 0x000fe40004000000 */
[----:B------:R-:W-:-:S02]  /*9690*/  ISETP.GE.AND P3, PT, R16, R231, PT ;  /* 0x000000e71000720c */ /* 0x000fc40003f66270 */
[C---:B------:R-:W-:Y:S02]  /*96a0*/  ISETP.GE.AND P4, PT, R13.reuse, R237, PT ;  /* 0x000000ed0d00720c */ /* 0x040fe40003f86270 */
[-C--:B------:R-:W-:Y:S02]  /*96b0*/  ISETP.GE.AND P0, PT, R13, R231.reuse, PT ;  /* 0x000000e70d00720c */ /* 0x080fe40003f06270 */
[----:B------:R-:W-:Y:S02]  /*96c0*/  FSEL R195, R8, -INF , !P1 ;  /* 0xff80000008c37808 */ /* 0x000fe40004800000 */
[----:B------:R-:W-:Y:S02]  /*96d0*/  ISETP.GE.AND P5, PT, R24, R231, PT ;  /* 0x000000e71800720c */ /* 0x000fe40003fa6270 */
[----:B------:R-:W-:Y:S02]  /*96e0*/  FMNMX.FTZ R8, R179, R14, !PT ;  /* 0x0000000eb3087209 */ /* 0x000fe40007810000 */
[----:B------:R-:W-:-:S02]  /*96f0*/  ISETP.LT.OR P3, PT, R16, R236, P3 ;  /* 0x000000ec1000720c */ /* 0x000fc40001f61670 */
[C---:B------:R-:W-:Y:S02]  /*9700*/  ISETP.LT.OR P4, PT, R13.reuse, R238, P4 ;  /* 0x000000ee0d00720c */ /* 0x040fe40002781670 */
[----:B------:R-:W-:Y:S02]  /*9710*/  ISETP.LT.OR P0, PT, R13, R236, P0 ;  /* 0x000000ec0d00720c */ /* 0x000fe40000701670 */
[----:B------:R-:W-:Y:S02]  /*9720*/  FMNMX.FTZ R13, R3, R0, !PT ;  /* 0x00000000030d7209 */ /* 0x000fe40007810000 */
[----:B------:R-:W-:Y:S02]  /*9730*/  ISETP.LT.OR P5, PT, R24, R236, P5 ;  /* 0x000000ec1800720c */ /* 0x000fe40002fa1670 */
[----:B------:R-:W-:Y:S02]  /*9740*/  FMNMX.FTZ R8, R171, R8, !PT ;  /* 0x00000008ab087209 */ /* 0x000fe40007810000 */
[----:B------:R-:W-:-:S02]  /*9750*/  IADD3 R12, R28, 0x29, RZ ;  /* 0x000000291c0c7810 */ /* 0x000fc40007ffe0ff */
[----:B------:R-:W-:Y:S02]  /*9760*/  FSEL R188, R11, -INF , !P3 ;  /* 0xff8000000bbc7808 */ /* 0x000fe40005800000 */
[----:B------:R-:W-:Y:S02]  /*9770*/  FMNMX.FTZ R11, R2, R13, !PT ;  /* 0x0000000d020b7209 */ /* 0x000fe40007810000 */
[----:B------:R-:W-:Y:S02]  /*9780*/  FSEL R24, R15, -INF , !P5 ;  /* 0xff8000000f187808 */ /* 0x000fe40006800000 */
[----:B------:R-:W-:Y:S02]  /*9790*/  FMNMX.FTZ R10, R27, R8, !PT ;  /* 0x000000081b0a7209 */ /* 0x000fe40007810000 */
[----:B------:R-:W-:Y:S02]  /*97a0*/  ISETP.GE.AND P5, PT, R12, R237, PT ;  /* 0x000000ed0c00720c */ /* 0x000fe40003fa6270 */
[----:B------:R-:W-:-:S02]  /*97b0*/  FMNMX.FTZ R11, R22, R11, !PT ;  /* 0x0000000b160b7209 */ /* 0x000fc40007810000 */
[----:B------:R-:W-:Y:S02]  /*97c0*/  FMNMX.FTZ R10, R25, R10, !PT ;  /* 0x0000000a190a7209 */ /* 0x000fe40007810000 */
[----:B------:R-:W-:Y:S02]  /*97d0*/  ISETP.LT.OR P5, PT, R12, R238, P5 ;  /* 0x000000ee0c00720c */ /* 0x000fe40002fa1670 */
[----:B------:R-:W-:Y:S02]  /*97e0*/  FMNMX.FTZ R11, R20, R11, !PT ;  /* 0x0000000b140b7209 */ /* 0x000fe40007810000 */
[----:B------:R-:W-:Y:S02]  /*97f0*/  IADD3 R17, R28, 0x28, RZ ;  /* 0x000000281c117810 */ /* 0x000fe40007ffe0ff */
[----:B------:R-:W-:Y:S02]  /*9800*/  FMNMX.FTZ R10, R23, R10, !PT ;  /* 0x0000000a170a7209 */ /* 0x000fe40007810000 */
[----:B------:R-:W-:-:S02]  /*9810*/  FSEL R189, R5, -INF , !P5 ;  /* 0xff80000005bd7808 */ /* 0x000fc40006800000 */
[----:B------:R-:W-:Y:S02]  /*9820*/  FMNMX.FTZ R5, R198, R11, !PT ;  /* 0x0000000bc6057209 */ /* 0x000fe40007810000 */
[----:B------:R-:W-:Y:S02]  /*9830*/  ISETP.GE.AND P6, PT, R17, R237, PT ;  /* 0x000000ed1100720c */ /* 0x000fe40003fc6270 */
[----:B------:R-:W-:Y:S02]  /*9840*/  FMNMX.FTZ R10, R21, R10, !PT ;  /* 0x0000000a150a7209 */ /* 0x000fe40007810000 */
[----:B------:R-:W-:Y:S02]  /*9850*/  FMNMX.FTZ R5, R194, R5, !PT ;  /* 0x00000005c2057209 */ /* 0x000fe40007810000 */
[----:B------:R-:W-:Y:S02]  /*9860*/  ISETP.LT.OR P6, PT, R17, R238, P6 ;  /* 0x000000ee1100720c */ /* 0x000fe400037c1670 */
[----:B------:R-:W-:-:S02]  /*9870*/  FMNMX.FTZ R10, R195, R10, !PT ;  /* 0x0000000ac30a7209 */ /* 0x000fc40007810000 */
[----:B------:R-:W-:Y:S02]  /*9880*/  FMNMX.FTZ R5, R26, R5, !PT ;  /* 0x000000051a057209 */ /* 0x000fe40007810000 */
[----:B------:R-:W-:Y:S02]  /*9890*/  FSEL R191, R4, -INF , !P6 ;  /* 0xff80000004bf7808 */ /* 0x000fe40007000000 */
[----:B------:R-:W-:Y:S02]  /*98a0*/  IADD3 R9, R28, 0x31, RZ ;  /* 0x000000311c097810 */ /* 0x000fe40007ffe0ff */
[----:B------:R-:W-:Y:S02]  /*98b0*/  FMNMX.FTZ R4, R193, R10, !PT ;  /* 0x0000000ac1047209 */ /* 0x000fe40007810000 */
[----:B------:R-:W-:Y:S02]  /*98c0*/  ISETP.GE.AND P2, PT, R17, R231, PT ;  /* 0x000000e71100720c */ /* 0x000fe40003f46270 */
[----:B------:R-:W-:-:S02]  /*98d0*/  FMNMX.FTZ R5, R24, R5, !PT ;  /* 0x0000000518057209 */ /* 0x000fc40007810000 */
[----:B------:R-:W-:Y:S02]  /*98e0*/  IADD3 R8, R28, 0x38, RZ ;  /* 0x000000381c087810 */ /* 0x000fe40007ffe0ff */
[----:B------:R-:W-:Y:S02]  /*98f0*/  ISETP.GE.AND P3, PT, R9, R237, PT ;  /* 0x000000ed0900720c */ /* 0x000fe40003f66270 */
[----:B------:R-:W-:Y:S02]  /*9900*/  FMNMX.FTZ R4, R191, R4, !PT ;  /* 0x00000004bf047209 */ /* 0x000fe40007810000 */
[----:B------:R-:W-:Y:S02]  /*9910*/  ISETP.LT.OR P2, PT, R17, R236, P2 ;  /* 0x000000ec1100720c */ /* 0x000fe40001741670 */
[----:B------:R-:W-:Y:S01]  /*9920*/  ISETP.GE.AND P1, PT, R12, R231, PT ;  /* 0x000000e70c00720c */ /* 0x000fe20003f26270 */
[----:B------:R-:W-:Y:S01]  /*9930*/  LDSM.16.MT88.4 R16, [R220+0x10000] ;  /* 0x01000000dc10783b */ /* 0x000fe20000004200 */
[----:B------:R-:W-:-:S02]  /*9940*/  FMNMX.FTZ R5, R192, R5, !PT ;  /* 0x00000005c0057209 */ /* 0x000fc40007810000 */
[----:B------:R-:W-:Y:S02]  /*9950*/  IADD3 R28, R28, 0x39, RZ ;  /* 0x000000391c1c7810 */ /* 0x000fe40007ffe0ff */
[----:B------:R-:W-:Y:S02]  /*9960*/  ISETP.GE.AND P6, PT, R8, R237, PT ;  /* 0x000000ed0800720c */ /* 0x000fe40003fc6270 */
[----:B------:R-:W-:Y:S02]  /*9970*/  ISETP.LT.OR P3, PT, R9, R238, P3 ;  /* 0x000000ee0900720c */ /* 0x000fe40001f61670 */
[----:B------:R-:W-:Y:S02]  /*9980*/  FSEL R177, R184, -INF , !P4 ;  /* 0xff800000b8b17808 */ /* 0x000fe40006000000 */
[----:B------:R-:W-:Y:S02]  /*9990*/  FMNMX.FTZ R4, R189, R4, !PT ;  /* 0x00000004bd047209 */ /* 0x000fe40007810000 */
[----:B------:R-:W-:-:S02]  /*99a0*/  ISETP.LT.OR P1, PT, R12, R236, P1 ;  /* 0x000000ec0c00720c */ /* 0x000fc40000f21670 */
[----:B------:R-:W-:Y:S01]  /*99b0*/  FSEL R190, R6, -INF , !P2 ;  /* 0xff80000006be7808 */ /* 0x000fe20005000000 */
[----:B------:R-:W-:Y:S01]  /*99c0*/  LDSM.16.MT88.4 R12, [R217+0x10000] ;  /* 0x01000000d90c783b */ /* 0x000fe20000004200 */
[----:B------:R-:W-:Y:S02]  /*99d0*/  FMNMX.FTZ R5, R188, R5, !PT ;  /* 0x00000005bc057209 */ /* 0x000fe40007810000 */
[----:B------:R-:W-:Y:S02]  /*99e0*/  ISETP.GE.AND P5, PT, R28, R237, PT ;  /* 0x000000ed1c00720c */ /* 0x000fe40003fa6270 */
[----:B------:R-:W-:Y:S02]  /*99f0*/  ISETP.LT.OR P6, PT, R8, R238, P6 ;  /* 0x000000ee0800720c */ /* 0x000fe400037c1670 */
[----:B------:R-:W-:Y:S02]  /*9a00*/  FSEL R173, R185, -INF , !P3 ;  /* 0xff800000b9ad7808 */ /* 0x000fe40005800000 */
[----:B------:R-:W-:-:S02]  /*9a10*/  FMNMX.FTZ R4, R177, R4, !PT ;  /* 0x00000004b1047209 */ /* 0x000fc40007810000 */
[----:B------:R-:W-:Y:S02]  /*9a20*/  FSEL R184, R7, -INF , !P1 ;  /* 0xff80000007b87808 */ /* 0x000fe40004800000 */
[----:B------:R-:W-:Y:S02]  /*9a30*/  ISETP.GE.AND P2, PT, R9, R231, PT ;  /* 0x000000e70900720c */ /* 0x000fe40003f46270 */
[----:B------:R-:W-:Y:S02]  /*9a40*/  FMNMX.FTZ R5, R190, R5, !PT ;  /* 0x00000005be057209 */ /* 0x000fe40007810000 */
[----:B------:R-:W-:Y:S02]  /*9a50*/  ISETP.LT.OR P5, PT, R28, R238, P5 ;  /* 0x000000ee1c00720c */ /* 0x000fe40002fa1670 */
[----:B------:R-:W-:Y:S02]  /*9a60*/  FSEL R175, R180, -INF , !P6 ;  /* 0xff800000b4af7808 */ /* 0x000fe40007000000 */
[----:B------:R-:W-:-:S02]  /*9a70*/  FMNMX.FTZ R4, R173, R4, !PT ;  /* 0x00000004ad047209 */ /* 0x000fc40007810000 */
[----:B------:R-:W-:Y:S02]  /*9a80*/  ISETP.GE.AND P1, PT, R8, R231, PT ;  /* 0x000000e70800720c */ /* 0x000fe40003f26270 */
[----:B------:R-:W-:Y:S02]  /*9a90*/  ISETP.LT.OR P2, PT, R9, R236, P2 ;  /* 0x000000ec0900720c */ /* 0x000fe40001741670 */
[----:B------:R-:W-:Y:S02]  /*9aa0*/  FSEL R172, R186, -INF , !P0 ;  /* 0xff800000baac7808 */ /* 0x000fe40004000000 */
[----:B------:R-:W-:Y:S02]  /*9ab0*/  FMNMX.FTZ R7, R184, R5, !PT ;  /* 0x00000005b8077209 */ /* 0x000fe40007810000 */
[----:B------:R-:W-:Y:S02]  /*9ac0*/  FSEL R31, R181, -INF , !P5 ;  /* 0xff800000b51f7808 */ /* 0x000fe40006800000 */
[----:B------:R-:W-:-:S02]  /*9ad0*/  FMNMX.FTZ R4, R175, R4, !PT ;  /* 0x00000004af047209 */ /* 0x000fc40007810000 */
[----:B------:R-:W-:Y:S02]  /*9ae0*/  ISETP.GE.AND P0, PT, R28, R231, PT ;  /* 0x000000e71c00720c */ /* 0x000fe40003f06270 */
[----:B------:R-:W-:Y:S02]  /*9af0*/  ISETP.LT.OR P1, PT, R8, R236, P1 ;  /* 0x000000ec0800720c */ /* 0x000fe40000f21670 */
[----:B------:R-:W-:Y:S02]  /*9b00*/  FSEL R170, R187, -INF , !P2 ;  /* 0xff800000bbaa7808 */ /* 0x000fe40005000000 */
[----:B------:R-:W-:Y:S02]  /*9b10*/  FMNMX.FTZ R7, R172, R7, !PT ;  /* 0x00000007ac077209 */ /* 0x000fe40007810000 */
[----:B------:R-:W-:Y:S02]  /*9b20*/  FMNMX.FTZ R4, R31, R4, !PT ;  /* 0x000000041f047209 */ /* 0x000fe40007810000 */
[----:B------:R-:W-:-:S02]  /*9b30*/  ISETP.LT.OR P0, PT, R28, R236, P0 ;  /* 0x000000ec1c00720c */ /* 0x000fc40000701670 */
[----:B------:R-:W-:Y:S01]  /*9b40*/  FSEL R28, R182, -INF , !P1 ;  /* 0xff800000b61c7808 */ /* 0x000fe20004800000 */
[----:B------:R-:W1:Y:S01]  /*9b50*/  SHFL.BFLY PT, R5, R4, 0x2, 0x1f ;  /* 0x0c401f0004057f89 */ /* 0x000e6200000e0000 */
[----:B------:R-:W-:Y:S02]  /*9b60*/  FMNMX.FTZ R7, R170, R7, !PT ;  /* 0x00000007aa077209 */ /* 0x000fe40007810000 */
[----:B------:R-:W-:Y:S02]  /*9b70*/  FSEL R30, R183, -INF , !P0 ;  /* 0xff800000b71e7808 */ /* 0x000fe40004000000 */
[----:B------:R-:W-:-:S04]  /*9b80*/  FMNMX.FTZ R7, R28, R7, !PT ;  /* 0x000000071c077209 */ /* 0x000fc80007810000 */
[----:B------:R-:W-:-:S05]  /*9b90*/  FMNMX.FTZ R7, R30, R7, !PT ;  /* 0x000000071e077209 */ /* 0x000fca0007810000 */
[----:B------:R-:W2:Y:S01]  /*9ba0*/  SHFL.BFLY PT, R6, R7, 0x2, 0x1f ;  /* 0x0c401f0007067f89 */ /* 0x000ea200000e0000 */
[----:B-1----:R-:W-:-:S05]  /*9bb0*/  FMNMX.FTZ R8, R4, R5, !PT ;  /* 0x0000000504087209 */ /* 0x002fca0007810000 */
[----:B------:R-:W1:Y:S01]  /*9bc0*/  SHFL.BFLY PT, R169, R8, 0x1, 0x1f ;  /* 0x0c201f0008a97f89 */ /* 0x000e6200000e0000 */
[----:B--2---:R-:W-:-:S05]  /*9bd0*/  FMNMX.FTZ R4, R7, R6, !PT ;  /* 0x0000000607047209 */ /* 0x004fca0007810000 */
[----:B------:R-:W2:Y:S01]  /*9be0*/  SHFL.BFLY PT, R165, R4, 0x1, 0x1f ;  /* 0x0c201f0004a57f89 */ /* 0x000ea200000e0000 */
[----:B-1----:R-:W-:-:S03]  /*9bf0*/  FMNMX.FTZ R169, R8, R169, !PT ;  /* 0x000000a908a97209 */ /* 0x002fc60007810000 */
[----:B------:R-:W1:Y:S01]  /*9c00*/  LDSM.16.MT88.4 R8, [R218+0x10000] ;  /* 0x01000000da08783b */ /* 0x000e620000004200 */
[C---:B------:R-:W-:Y:S01]  /*9c10*/  FSETP.NEU.FTZ.AND P1, PT, R169.reuse, -INF , PT ;  /* 0xff800000a900780b */ /* 0x040fe20003f3d000 */
[----:B------:R-:W-:-:S03]  /*9c20*/  FMUL.FTZ R174, R169, c[0x0][0x23c] ;  /* 0x00008f00a9ae7a20 */ /* 0x000fc60000410000 */
[----:B------:R-:W-:Y:S02]  /*9c30*/  FSEL R5, R169, RZ, P1 ;  /* 0x000000ffa9057208 */ /* 0x000fe40000800000 */
[----:B------:R-:W-:Y:S02]  /*9c40*/  FSEL R174, R174, RZ, P1 ;  /* 0x000000ffaeae7208 */ /* 0x000fe40000800000 */
[----:B--2---:R-:W-:-:S03]  /*9c50*/  FMNMX.FTZ R165, R4, R165, !PT ;  /* 0x000000a504a57209 */ /* 0x004fc60007810000 */
[--C-:B------:R-:W-:Y:S02]  /*9c60*/  FFMA.FTZ R35, R29, c[0x0][0x23c], -R174.reuse ;  /* 0x00008f001d237a23 */ /* 0x100fe400000108ae */
[----:B------:R-:W-:Y:S01]  /*9c70*/  FADD.FTZ R4, R164, -R5 ;  /* 0x80000005a4047221 */ /* 0x000fe20000010000 */
[C---:B------:R-:W-:Y:S01]  /*9c80*/  FSETP.NEU.FTZ.AND P0, PT, R165.reuse, -INF , PT ;  /* 0xff800000a500780b */ /* 0x040fe20003f1d000 */
[----:B------:R-:W-:Y:S02]  /*9c90*/  FMUL.FTZ R29, R165, c[0x0][0x23c] ;  /* 0x00008f00a51d7a20 */ /* 0x000fe40000410000 */
[--C-:B------:R-:W-:Y:S01]  /*9ca0*/  FFMA.FTZ R168, R33, c[0x0][0x23c], -R174.reuse ;  /* 0x00008f0021a87a23 */ /* 0x100fe200000108ae */
[----:B------:R-:W-:Y:S01]  /*9cb0*/  FSEL R6, R165, RZ, P0 ;  /* 0x000000ffa5067208 */ /* 0x000fe20000000000 */
[--C-:B------:R-:W-:Y:S01]  /*9cc0*/  FFMA.FTZ R33, R171, c[0x0][0x23c], -R174.reuse ;  /* 0x00008f00ab217a23 */ /* 0x100fe200000108ae */
[----:B------:R-:W-:Y:S01]  /*9cd0*/  FSEL R29, R29, RZ, P0 ;  /* 0x000000ff1d1d7208 */ /* 0x000fe20000000000 */
[----:B------:R-:W-:Y:S01]  /*9ce0*/  FFMA.FTZ R34, R179, c[0x0][0x23c], -R174 ;  /* 0x00008f00b3227a23 */ /* 0x000fe200000108ae */
[----:B------:R-:W-:Y:S01]  /*9cf0*/  MUFU.EX2 R35, R35 ;  /* 0x0000002300237308 */ /* 0x000fe20000000800 */
[----:B------:R-:W-:-:S02]  /*9d00*/  FADD.FTZ R6, R3, -R6 ;  /* 0x8000000603067221 */ /* 0x000fc40000010000 */
[--C-:B------:R-:W-:Y:S02]  /*9d10*/  FFMA.FTZ R32, R0, c[0x0][0x23c], -R29.reuse ;  /* 0x00008f0000207a23 */ /* 0x100fe4000001081d */
[--C-:B------:R-:W-:Y:S02]  /*9d20*/  FFMA.FTZ R2, R2, c[0x0][0x23c], -R29.reuse ;  /* 0x00008f0002027a23 */ /* 0x100fe4000001081d */
[--C-:B------:R-:W-:Y:S01]  /*9d30*/  FFMA.FTZ R0, R22, c[0x0][0x23c], -R29.reuse ;  /* 0x00008f0016007a23 */ /* 0x100fe2000001081d */
[----:B------:R-:W2:Y:S01]  /*9d40*/  MUFU.EX2 R168, R168 ;  /* 0x000000a800a87308 */ /* 0x000ea20000000800 */
[----:B------:R-:W-:Y:S02]  /*9d50*/  FFMA.FTZ R171, R20, c[0x0][0x23c], -R29 ;  /* 0x00008f0014ab7a23 */ /* 0x000fe4000001081d */
[----:B------:R-:W-:Y:S02]  /*9d60*/  FMUL.FTZ R164, R4, c[0x0][0x23c] ;  /* 0x00008f0004a47a20 */ /* 0x000fe40000410000 */
[----:B------:R-:W-:-:S02]  /*9d70*/  FMUL.FTZ R3, R6, c[0x0][0x23c] ;  /* 0x00008f0006037a20 */ /* 0x000fc40000410000 */
[--C-:B------:R-:W-:Y:S01]  /*9d80*/  FFMA.FTZ R178, R23, c[0x0][0x23c], -R174.reuse ;  /* 0x00008f0017b27a23 */ /* 0x100fe200000108ae */
[----:B------:R-:W-:Y:S01]  /*9d90*/  MUFU.EX2 R34, R34 ;  /* 0x0000002200227308 */ /* 0x000fe20000000800 */
[--C-:B------:R-:W-:Y:S02]  /*9da0*/  FFMA.FTZ R181, R21, c[0x0][0x23c], -R174.reuse ;  /* 0x00008f0015b57a23 */ /* 0x100fe400000108ae */
[----:B------:R-:W-:Y:S01]  /*9db0*/  LDSM.16.MT88.4 R20, [R216+0x16000] ;  /* 0x01600000d814783b */ /* 0x000fe20000004200 */
[--C-:B------:R-:W-:Y:S02]  /*9dc0*/  FFMA.FTZ R176, R27, c[0x0][0x23c], -R174.reuse ;  /* 0x00008f001bb07a23 */ /* 0x100fe400000108ae */
[----:B------:R-:W-:Y:S02]  /*9dd0*/  FFMA.FTZ R179, R25, c[0x0][0x23c], -R174 ;  /* 0x00008f0019b37a23 */ /* 0x000fe400000108ae */
[----:B------:R-:W3:Y:S01]  /*9de0*/  MUFU.EX2 R33, R33 ;  /* 0x0000002100217308 */ /* 0x000ee20000000800 */
[----:B--2---:R-:W-:Y:S01]  /*9df0*/  F2FP.PACK_AB R4, R35, R168 ;  /* 0x000000a82304723e */ /* 0x004fe200000000ff */
[----:B------:R-:W-:-:S02]  /*9e00*/  FFMA.FTZ R180, R198, c[0x0][0x23c], -R29 ;  /* 0x00008f00c6b47a23 */ /* 0x000fc4000001081d */
[--C-:B------:R-:W-:Y:S02]  /*9e10*/  FFMA.FTZ R183, R194, c[0x0][0x23c], -R29.reuse ;  /* 0x00008f00c2b77a23 */ /* 0x100fe4000001081d */
[--C-:B------:R-:W-:Y:S02]  /*9e20*/  FFMA.FTZ R182, R26, c[0x0][0x23c], -R29.reuse ;  /* 0x00008f001ab67a23 */ /* 0x100fe4000001081d */
[----:B------:R-:W-:Y:S01]  /*9e30*/  MUFU.EX2 R32, R32 ;  /* 0x0000002000207308 */ /* 0x000fe20000000800 */
[----:B------:R-:W-:Y:S02]  /*9e40*/  FFMA.FTZ R185, R24, c[0x0][0x23c], -R29 ;  /* 0x00008f0018b97a23 */ /* 0x000fe4000001081d */
[----:B------:R-:W-:Y:S01]  /*9e50*/  LDSM.16.MT88.4 R24, [R216+0x10800] ;  /* 0x01080000d818783b */ /* 0x000fe20000004200 */
[--C-:B------:R-:W-:Y:S02]  /*9e60*/  FFMA.FTZ R187, R193, c[0x0][0x23c], -R174.reuse ;  /* 0x00008f00c1bb7a23 */ /* 0x100fe400000108ae */
[----:B------:R-:W-:-:S02]  /*9e70*/  FFMA.FTZ R194, R189, c[0x0][0x23c], -R174 ;  /* 0x00008f00bdc27a23 */ /* 0x000fc400000108ae */
[----:B------:R-:W2:Y:S01]  /*9e80*/  MUFU.EX2 R2, R2 ;  /* 0x0000000200027308 */ /* 0x000ea20000000800 */
[----:B---3--:R-:W-:Y:S01]  /*9e90*/  F2FP.PACK_AB R6, R33, R34 ;  /* 0x000000222106723e */ /* 0x008fe200000000ff */
[--C-:B------:R-:W-:Y:S02]  /*9ea0*/  FFMA.FTZ R186, R195, c[0x0][0x23c], -R174.reuse ;  /* 0x00008f00c3ba7a23 */ /* 0x100fe400000108ae */
[----:B------:R-:W-:Y:S02]  /*9eb0*/  FFMA.FTZ R191, R191, c[0x0][0x23c], -R174 ;  /* 0x00008f00bfbf7a23 */ /* 0x000fe400000108ae */
[--C-:B------:R-:W-:Y:S02]  /*9ec0*/  FFMA.FTZ R189, R192, c[0x0][0x23c], -R29.reuse ;  /* 0x00008f00c0bd7a23 */ /* 0x100fe4000001081d */
[----:B------:R-:W-:Y:S01]  /*9ed0*/  MUFU.EX2 R0, R0 ;  /* 0x0000000000007308 */ /* 0x000fe20000000800 */
[--C-:B------:R-:W-:Y:S02]  /*9ee0*/  FFMA.FTZ R188, R188, c[0x0][0x23c], -R29.reuse ;  /* 0x00008f00bcbc7a23 */ /* 0x100fe4000001081d */
[----:B------:R-:W-:-:S02]  /*9ef0*/  FFMA.FTZ R190, R190, c[0x0][0x23c], -R29 ;  /* 0x00008f00bebe7a23 */ /* 0x000fc4000001081d */
[--C-:B------:R-:W-:Y:S02]  /*9f00*/  FFMA.FTZ R193, R184, c[0x0][0x23c], -R29.reuse ;  /* 0x00008f00b8c17a23 */ /* 0x100fe4000001081d */
[--C-:B------:R-:W-:Y:S01]  /*9f10*/  FFMA.FTZ R184, R173, c[0x0][0x23c], -R174.reuse ;  /* 0x00008f00adb87a23 */ /* 0x100fe200000108ae */
[----:B------:R-:W3:Y:S01]  /*9f20*/  MUFU.EX2 R171, R171 ;  /* 0x000000ab00ab7308 */ /* 0x000ee20000000800 */
[----:B--2---:R-:W-:Y:S01]  /*9f30*/  F2FP.PACK_AB R5, R2, R32 ;  /* 0x000000200205723e */ /* 0x004fe200000000ff */
[--C-:B------:R-:W-:Y:S02]  /*9f40*/  FFMA.FTZ R173, R175, c[0x0][0x23c], -R174.reuse ;  /* 0x00008f00afad7a23 */ /* 0x100fe400000108ae */
[--C-:B------:R-:W-:Y:S02]  /*9f50*/  FFMA.FTZ R177, R177, c[0x0][0x23c], -R174.reuse ;  /* 0x00008f00b1b17a23 */ /* 0x100fe400000108ae */
[----:B------:R-:W-:Y:S02]  /*9f60*/  FFMA.FTZ R175, R170, c[0x0][0x23c], -R29 ;  /* 0x00008f00aaaf7a23 */ /* 0x000fe4000001081d */
[----:B------:R-:W2:Y:S01]  /*9f70*/  MUFU.EX2 R164, R164 ;  /* 0x000000a400a47308 */ /* 0x000ea20000000800 */
[----:B------:R-:W-:-:S02]  /*9f80*/  FFMA.FTZ R174, R31, c[0x0][0x23c], -R174 ;  /* 0x00008f001fae7a23 */ /* 0x000fc400000108ae */
[--C-:B------:R-:W-:Y:S02]  /*9f90*/  FFMA.FTZ R172, R172, c[0x0][0x23c], -R29.reuse ;  /* 0x00008f00acac7a23 */ /* 0x100fe4000001081d */
[--C-:B------:R-:W-:Y:S02]  /*9fa0*/  FFMA.FTZ R170, R28, c[0x0][0x23c], -R29.reuse ;  /* 0x00008f001caa7a23 */ /* 0x100fe4000001081d */
[----:B------:R-:W-:Y:S01]  /*9fb0*/  FFMA.FTZ R195, R30, c[0x0][0x23c], -R29 ;  /* 0x00008f001ec37a23 */ /* 0x000fe2000001081d */
[----:B------:R-:W4:Y:S01]  /*9fc0*/  MUFU.EX2 R3, R3 ;  /* 0x0000000300037308 */ /* 0x000f220000000800 */
[----:B---3--:R-:W-:Y:S01]  /*9fd0*/  F2FP.PACK_AB R7, R171, R0 ;  /* 0x00000000ab07723e */ /* 0x008fe200000000ff */
[----:B------:R-:W-:Y:S01]  /*9fe0*/  LDSM.16.MT88.4 R28, [R216+0x11800] ;  /* 0x01180000d81c783b */ /* 0x000fe20000004200 */
[----:B--2---:R-:W-:-:S05]  /*9ff0*/  FMUL.FTZ R152, R152, R164 ;  /* 0x000000a498987220 */ /* 0x004fca0000410000 */
[----:B------:R-:W-:Y:S01]  /*a000*/  MUFU.EX2 R176, R176 ;  /* 0x000000b000b07308 */ /* 0x000fe20000000800 */
[-C--:B------:R-:W-:Y:S02]  /*a010*/  FMUL.FTZ R153, R153, R164.reuse ;  /* 0x000000a499997220 */ /* 0x080fe40000410000 */
[-C--:B------:R-:W-:Y:S02]  /*a020*/  FMUL.FTZ R148, R148, R164.reuse ;  /* 0x000000a494947220 */ /* 0x080fe40000410000 */
[----:B------:R-:W-:Y:S02]  /*a030*/  FMUL.FTZ R149, R149, R164 ;  /* 0x000000a495957220 */ /* 0x000fe40000410000 */
[-C--:B----4-:R-:W-:Y:S01]  /*a040*/  FMUL.FTZ R154, R154, R3.reuse ;  /* 0x000000039a9a7220 */ /* 0x090fe20000410000 */
[----:B------:R-:W2:Y:S01]  /*a050*/  MUFU.EX2 R179, R179 ;  /* 0x000000b300b37308 */ /* 0x000ea20000000800 */
[-C--:B------:R-:W-:Y:S02]  /*a060*/  FMUL.FTZ R155, R155, R3.reuse ;  /* 0x000000039b9b7220 */ /* 0x080fe40000410000 */
[----:B------:R-:W-:-:S02]  /*a070*/  FMUL.FTZ R150, R150, R3 ;  /* 0x0000000396967220 */ /* 0x000fc40000410000 */
[-C--:B------:R-:W-:Y:S02]  /*a080*/  FMUL.FTZ R151, R151, R3.reuse ;  /* 0x0000000397977220 */ /* 0x080fe40000410000 */
[-C--:B------:R-:W-:Y:S01]  /*a090*/  FMUL.FTZ R144, R144, R164.reuse ;  /* 0x000000a490907220 */ /* 0x080fe20000410000 */
[C---:B-1----:R-:W-:Y:S01]  /*a0a0*/  HMMA.16816.F32 R152, R4.reuse, R8, R152 ;  /* 0x000000080498723c */ /* 0x042fe20000001898 */
[-C--:B------:R-:W-:Y:S01]  /*a0b0*/  FMUL.FTZ R145, R145, R164.reuse ;  /* 0x000000a491917220 */ /* 0x080fe20000410000 */
[----:B------:R-:W-:Y:S01]  /*a0c0*/  MUFU.EX2 R178, R178 ;  /* 0x000000b200b27308 */ /* 0x000fe20000000800 */
[-C--:B------:R-:W-:Y:S02]  /*a0d0*/  FMUL.FTZ R146, R146, R3.reuse ;  /* 0x0000000392927220 */ /* 0x080fe40000410000 */
[-C--:B------:R-:W-:Y:S02]  /*a0e0*/  FMUL.FTZ R147, R147, R3.reuse ;  /* 0x0000000393937220 */ /* 0x080fe40000410000 */
[-C--:B------:R-:W-:Y:S01]  /*a0f0*/  FMUL.FTZ R140, R140, R164.reuse ;  /* 0x000000a48c8c7220 */ /* 0x080fe20000410000 */
[----:B------:R-:W-:Y:S01]  /*a100*/  HMMA.16816.F32 R148, R4, R10, R148 ;  /* 0x0000000a0494723c */ /* 0x000fe20000001894 */
[----:B------:R-:W-:Y:S01]  /*a110*/  FMUL.FTZ R141, R141, R164 ;  /* 0x000000a48d8d7220 */ /* 0x000fe20000410000 */
[----:B------:R-:W1:Y:S01]  /*a120*/  LDSM.16.MT88.4 R8, [R220+0x12000] ;  /* 0x01200000dc08783b */ /* 0x000e620000004200 */
[-C--:B------:R-:W-:Y:S01]  /*a130*/  FMUL.FTZ R142, R142, R3.reuse ;  /* 0x000000038e8e7220 */ /* 0x080fe20000410000 */
[----:B------:R-:W3:Y:S01]  /*a140*/  MUFU.EX2 R181, R181 ;  /* 0x000000b500b57308 */ /* 0x000ee20000000800 */
[----:B------:R-:W-:-:S02]  /*a150*/  FMUL.FTZ R143, R143, R3 ;  /* 0x000000038f8f7220 */ /* 0x000fc40000410000 */
[-C--:B------:R-:W-:Y:S01]  /*a160*/  FMUL.FTZ R160, R160, R164.reuse ;  /* 0x000000a4a0a07220 */ /* 0x080fe20000410000 */
[C---:B------:R-:W-:Y:S01]  /*a170*/  HMMA.16816.F32 R144, R4.reuse, R12, R144 ;  /* 0x0000000c0490723c */ /* 0x040fe20000001890 */
[-C--:B------:R-:W-:Y:S02]  /*a180*/  FMUL.FTZ R161, R161, R164.reuse ;  /* 0x000000a4a1a17220 */ /* 0x080fe40000410000 */
[-C--:B------:R-:W-:Y:S01]  /*a190*/  FMUL.FTZ R162, R162, R3.reuse ;  /* 0x00000003a2a27220 */ /* 0x080fe20000410000 */
[----:B------:R-:W-:Y:S01]  /*a1a0*/  MUFU.EX2 R180, R180 ;  /* 0x000000b400b47308 */ /* 0x000fe20000000800 */
[-C--:B------:R-:W-:Y:S02]  /*a1b0*/  FMUL.FTZ R163, R163, R3.reuse ;  /* 0x00000003a3a37220 */ /* 0x080fe40000410000 */
[-C--:B------:R-:W-:Y:S01]  /*a1c0*/  FMUL.FTZ R156, R156, R164.reuse ;  /* 0x000000a49c9c7220 */ /* 0x080fe20000410000 */
[----:B------:R-:W-:Y:S01]  /*a1d0*/  HMMA.16816.F32 R140, R4, R14, R140 ;  /* 0x0000000e048c723c */ /* 0x000fe2000000188c */
[----:B------:R-:W-:Y:S01]  /*a1e0*/  FMUL.FTZ R157, R157, R164 ;  /* 0x000000a49d9d7220 */ /* 0x000fe20000410000 */
[----:B------:R-:W4:Y:S01]  /*a1f0*/  LDSM.16.MT88.4 R12, [R218+0x12000] ;  /* 0x01200000da0c783b */ /* 0x000f220000004200 */
[-C--:B------:R-:W-:Y:S01]  /*a200*/  FMUL.FTZ R158, R158, R3.reuse ;  /* 0x000000039e9e7220 */ /* 0x080fe20000410000 */
[----:B------:R-:W5:Y:S01]  /*a210*/  MUFU.EX2 R183, R183 ;  /* 0x000000b700b77308 */ /* 0x000f620000000800 */
[----:B------:R-:W-:-:S02]  /*a220*/  FMUL.FTZ R159, R159, R3 ;  /* 0x000000039f9f7220 */ /* 0x000fc40000410000 */
[-C--:B------:R-:W-:Y:S01]  /*a230*/  FMUL.FTZ R36, R36, R164.reuse ;  /* 0x000000a424247220 */ /* 0x080fe20000410000 */
[C---:B------:R-:W-:Y:S01]  /*a240*/  HMMA.16816.F32 R160, R4.reuse, R16, R160 ;  /* 0x0000001004a0723c */ /* 0x040fe200000018a0 */
[-C--:B------:R-:W-:Y:S02]  /*a250*/  FMUL.FTZ R37, R37, R164.reuse ;  /* 0x000000a425257220 */ /* 0x080fe40000410000 */
[-C--:B------:R-:W-:Y:S01]  /*a260*/  FMUL.FTZ R38, R38, R3.reuse ;  /* 0x0000000326267220 */ /* 0x080fe20000410000 */
[----:B------:R-:W-:Y:S01]  /*a270*/  MUFU.EX2 R182, R182 ;  /* 0x000000b600b67308 */ /* 0x000fe20000000800 */
[----:B------:R-:W-:Y:S02]  /*a280*/  FMUL.FTZ R39, R39, R3 ;  /* 0x0000000327277220 */ /* 0x000fe40000410000 */
[-C--:B------:R-:W-:Y:S01]  /*a290*/  FMUL.FTZ R40, R40, R164.reuse ;  /* 0x000000a428287220 */ /* 0x080fe20000410000 */
[----:B------:R-:W-:Y:S01]  /*a2a0*/  HMMA.16816.F32 R156, R4, R18, R156 ;  /* 0x00000012049c723c */ /* 0x000fe2000000189c */
[----:B------:R-:W2:Y:S01]  /*a2b0*/  LDSM.16.MT88.4 R16, [R216+0x10000] ;  /* 0x01000000d810783b */ /* 0x000ea20000004200 */
[----:B------:R-:W-:-:S02]  /*a2c0*/  FMUL.FTZ R41, R41, R164 ;  /* 0x000000a429297220 */ /* 0x000fc40000410000 */
[-C--:B------:R-:W-:Y:S01]  /*a2d0*/  FMUL.FTZ R42, R42, R3.reuse ;  /* 0x000000032a2a7220 */ /* 0x080fe20000410000 */
[----:B------:R-:W2:Y:S01]  /*a2e0*/  MUFU.EX2 R185, R185 ;  /* 0x000000b900b97308 */ /* 0x000ea20000000800 */
[-C--:B------:R-:W-:Y:S02]  /*a2f0*/  FMUL.FTZ R43, R43, R3.reuse ;  /* 0x000000032b2b7220 */ /* 0x080fe40000410000 */
[-C--:B------:R-:W-:Y:S01]  /*a300*/  FMUL.FTZ R44, R44, R164.reuse ;  /* 0x000000a42c2c7220 */ /* 0x080fe20000410000 */
[----:B-1----:R-:W-:Y:S01]  /*a310*/  HMMA.16816.F32 R36, R4, R8, R36 ;  /* 0x000000080424723c */ /* 0x002fe20000001824 */
[----:B------:R-:W-:Y:S02]  /*a320*/  FMUL.FTZ R45, R45, R164 ;  /* 0x000000a42d2d7220 */ /* 0x000fe40000410000 */
[-C--:B------:R-:W-:Y:S01]  /*a330*/  FMUL.FTZ R46, R46, R3.reuse ;  /* 0x000000032e2e7220 */ /* 0x080fe20000410000 */
[----:B------:R-:W-:Y:S01]  /*a340*/  MUFU.EX2 R186, R186 ;  /* 0x000000ba00ba7308 */ /* 0x000fe20000000800 */
[----:B------:R-:W-:-:S02]  /*a350*/  FMUL.FTZ R47, R47, R3 ;  /* 0x000000032f2f7220 */ /* 0x000fc40000410000 */
[-C--:B------:R-:W-:Y:S01]  /*a360*/  FMUL.FTZ R48, R48, R164.reuse ;  /* 0x000000a430307220 */ /* 0x080fe20000410000 */
[C---:B------:R-:W-:Y:S01]  /*a370*/  HMMA.16816.F32 R40, R4.reuse, R10, R40 ;  /* 0x0000000a0428723c */ /* 0x040fe20000001828 */
[----:B------:R-:W1:Y:S01]  /*a380*/  LDSM.16.MT88.4 R8, [R216+0x12000] ;  /* 0x01200000d808783b */ /* 0x000e620000004200 */
[-C--:B------:R-:W-:Y:S02]  /*a390*/  FMUL.FTZ R49, R49, R164.reuse ;  /* 0x000000a431317220 */ /* 0x080fe40000410000 */
[-C--:B------:R-:W-:Y:S01]  /*a3a0*/  FMUL.FTZ R50, R50, R3.reuse ;  /* 0x0000000332327220 */ /* 0x080fe20000410000 */
[----:B------:R-:W-:Y:S01]  /*a3b0*/  MUFU.EX2 R187, R187 ;  /* 0x000000bb00bb7308 */ /* 0x000fe20000000800 */
[----:B------:R-:W-:Y:S02]  /*a3c0*/  FMUL.FTZ R51, R51, R3 ;  /* 0x0000000333337220 */ /* 0x000fe40000410000 */
[----:B----4-:R-:W-:Y:S01]  /*a3d0*/  HMMA.16816.F32 R44, R4, R12, R44 ;  /* 0x0000000c042c723c */ /* 0x010fe2000000182c */
[----:B------:R-:W-:-:S02]  /*a3e0*/  FMUL.FTZ R136, R136, R164 ;  /* 0x000000a488887220 */ /* 0x000fc40000410000 */
[-C--:B------:R-:W-:Y:S02]  /*a3f0*/  FMUL.FTZ R137, R137, R164.reuse ;  /* 0x000000a489897220 */ /* 0x080fe40000410000 */
[-C--:B------:R-:W-:Y:S01]  /*a400*/  FMUL.FTZ R138, R138, R3.reuse ;  /* 0x000000038a8a7220 */ /* 0x080fe20000410000 */
[----:B------:R-:W-:Y:S01]  /*a410*/  MUFU.EX2 R191, R191 ;  /* 0x000000bf00bf7308 */ /* 0x000fe20000000800 */
[-C--:B------:R-:W-:Y:S01]  /*a420*/  FMUL.FTZ R139, R139, R3.reuse ;  /* 0x000000038b8b7220 */ /* 0x080fe20000410000 */
[C---:B------:R-:W-:Y:S01]  /*a430*/  HMMA.16816.F32 R48, R4.reuse, R14, R48 ;  /* 0x0000000e0430723c */ /* 0x040fe20000001830 */
[-C--:B------:R-:W-:Y:S01]  /*a440*/  FMUL.FTZ R132, R132, R164.reuse ;  /* 0x000000a484847220 */ /* 0x080fe20000410000 */
[----:B------:R-:W4:Y:S01]  /*a450*/  LDSM.16.MT88.4 R12, [R220+0x14000] ;  /* 0x01400000dc0c783b */ /* 0x000f220000004200 */
[-C--:B------:R-:W-:Y:S02]  /*a460*/  FMUL.FTZ R133, R133, R164.reuse ;  /* 0x000000a485857220 */ /* 0x080fe40000410000 */
[-C--:B------:R-:W-:Y:S01]  /*a470*/  FMUL.FTZ R134, R134, R3.reuse ;  /* 0x0000000386867220 */ /* 0x080fe20000410000 */
[----:B------:R-:W-:Y:S01]  /*a480*/  MUFU.EX2 R194, R194 ;  /* 0x000000c200c27308 */ /* 0x000fe20000000800 */
[----:B------:R-:W-:Y:S01]  /*a490*/  FMUL.FTZ R135, R135, R3 ;  /* 0x0000000387877220 */ /* 0x000fe20000410000 */
[----:B--2---:R-:W-:Y:S01]  /*a4a0*/  HMMA.16816.F32 R136, R4, R16, R136 ;  /* 0x000000100488723c */ /* 0x004fe20000001888 */
[----:B------:R-:W-:-:S02]  /*a4b0*/  FMUL.FTZ R60, R60, R164 ;  /* 0x000000a43c3c7220 */ /* 0x000fc40000410000 */
[-C--:B------:R-:W-:Y:S02]  /*a4c0*/  FMUL.FTZ R61, R61, R164.reuse ;  /* 0x000000a43d3d7220 */ /* 0x080fe40000410000 */
[-C--:B------:R-:W-:Y:S01]  /*a4d0*/  FMUL.FTZ R62, R62, R3.reuse ;  /* 0x000000033e3e7220 */ /* 0x080fe20000410000 */
[----:B------:R-:W2:Y:S01]  /*a4e0*/  MUFU.EX2 R189, R189 ;  /* 0x000000bd00bd7308 */ /* 0x000ea20000000800 */
[-C--:B------:R-:W-:Y:S01]  /*a4f0*/  FMUL.FTZ R63, R63, R3.reuse ;  /* 0x000000033f3f7220 */ /* 0x080fe20000410000 */
[C---:B------:R-:W-:Y:S01]  /*a500*/  HMMA.16816.F32 R132, R4.reuse, R18, R132 ;  /* 0x000000120484723c */ /* 0x040fe20000001884 */
[----:B------:R-:W2:Y:S01]  /*a510*/  LDSM.16.MT88.4 R16, [R217+0x12000] ;  /* 0x01200000d910783b */ /* 0x000ea20000004200 */
[-C--:B------:R-:W-:Y:S02]  /*a520*/  FMUL.FTZ R64, R64, R164.reuse ;  /* 0x000000a440407220 */ /* 0x080fe40000410000 */
[-C--:B------:R-:W-:Y:S02]  /*a530*/  FMUL.FTZ R65, R65, R164.reuse ;  /* 0x000000a441417220 */ /* 0x080fe40000410000 */
[-C--:B------:R-:W-:Y:S01]  /*a540*/  FMUL.FTZ R66, R66, R3.reuse ;  /* 0x0000000342427220 */ /* 0x080fe20000410000 */
[----:B------:R-:W2:Y:S01]  /*a550*/  MUFU.EX2 R188, R188 ;  /* 0x000000bc00bc7308 */ /* 0x000ea20000000800 */
[----:B------:R-:W-:Y:S01]  /*a560*/  FMUL.FTZ R67, R67, R3 ;  /* 0x0000000343437220 */ /* 0x000fe20000410000 */
[----:B-1----:R-:W-:Y:S01]  /*a570*/  HMMA.16816.F32 R60, R4, R8, R60 ;  /* 0x00000008043c723c */ /* 0x002fe2000000183c */
[----:B------:R-:W-:-:S02]  /*a580*/  FMUL.FTZ R68, R68, R164 ;  /* 0x000000a444447220 */ /* 0x000fc40000410000 */
[-C--:B------:R-:W-:Y:S02]  /*a590*/  FMUL.FTZ R69, R69, R164.reuse ;  /* 0x000000a445457220 */ /* 0x080fe40000410000 */
[-C--:B------:R-:W-:Y:S01]  /*a5a0*/  FMUL.FTZ R70, R70, R3.reuse ;  /* 0x0000000346467220 */ /* 0x080fe20000410000 */
[----:B------:R-:W-:Y:S01]  /*a5b0*/  MUFU.EX2 R190, R190 ;  /* 0x000000be00be7308 */ /* 0x000fe20000000800 */
[-C--:B------:R-:W-:Y:S01]  /*a5c0*/  FMUL.FTZ R71, R71, R3.reuse ;  /* 0x0000000347477220 */ /* 0x080fe20000410000 */
[C---:B------:R-:W-:Y:S01]  /*a5d0*/  HMMA.16816.F32 R64, R4.reuse, R10, R64 ;  /* 0x0000000a0440723c */ /* 0x040fe20000001840 */
[-C--:B------:R-:W-:Y:S01]  /*a5e0*/  FMUL.FTZ R72, R72, R164.reuse ;  /* 0x000000a448487220 */ /* 0x080fe20000410000 */
[----:B------:R-:W1:Y:S01]  /*a5f0*/  LDSM.16.MT88.4 R8, [R217+0x14000] ;  /* 0x01400000d908783b */ /* 0x000e620000004200 */
[-C--:B------:R-:W-:Y:S02]  /*a600*/  FMUL.FTZ R73, R73, R164.reuse ;  /* 0x000000a449497220 */ /* 0x080fe40000410000 */
[-C--:B------:R-:W-:Y:S01]  /*a610*/  FMUL.FTZ R74, R74, R3.reuse ;  /* 0x000000034a4a7220 */ /* 0x080fe20000410000 */
[----:B------:R-:W1:Y:S01]  /*a620*/  MUFU.EX2 R193, R193 ;  /* 0x000000c100c17308 */ /* 0x000e620000000800 */
[----:B------:R-:W-:Y:S01]  /*a630*/  FMUL.FTZ R75, R75, R3 ;  /* 0x000000034b4b7220 */ /* 0x000fe20000410000 */
        /* <DEDUP_REMOVED lines=11> */
[----:B------:R-:W1:Y:S01]  /*a6f0*/  MUFU.EX2 R184, R184 ;  /* 0x000000b800b87308 */ /* 0x000e620000000800 */
[----:B------:R-:W-:Y:S01]  /*a700*/  FMUL.FTZ R59, R59, R3 ;  /* 0x000000033b3b7220 */ /* 0x000fe20000410000 */
[----:B--2---:R-:W-:Y:S01]  /*a710*/  HMMA.16816.F32 R52, R4, R16, R52 ;  /* 0x000000100434723c */ /* 0x004fe20000001834 */
[----:B------:R-:W-:-:S02]  /*a720*/  FMUL.FTZ R84, R84, R164 ;  /* 0x000000a454547220 */ /* 0x000fc40000410000 */
[-C--:B------:R-:W-:Y:S02]  /*a730*/  FMUL.FTZ R85, R85, R164.reuse ;  /* 0x000000a455557220 */ /* 0x080fe40000410000 */
[-C--:B------:R-:W-:Y:S01]  /*a740*/  FMUL.FTZ R86, R86, R3.reuse ;  /* 0x0000000356567220 */ /* 0x080fe20000410000 */
[----:B------:R-:W-:Y:S01]  /*a750*/  MUFU.EX2 R173, R173 ;  /* 0x000000ad00ad7308 */ /* 0x000fe20000000800 */
        /* <DEDUP_REMOVED lines=37> */
[-C--:B------:R-:W-:Y:S02]  /*a9b0*/  FMUL.FTZ R110, R110, R3.reuse ;  /* 0x000000036e6e7220 */ /* 0x080fe40000410000 */
[-C--:B------:R-:W-:Y:S01]  /*a9c0*/  FMUL.FTZ R111, R111, R3.reuse ;  /* 0x000000036f6f7220 */ /* 0x080fe20000410000 */
[----:B------:R-:W-:Y:S01]  /*a9d0*/  HMMA.16816.F32 R80, R4, R18, R80 ;  /* 0x000000120450723c */ /* 0x000fe20000001850 */
[----:B------:R-:W2:Y:S01]  /*a9e0*/  LDSM.16.MT88.4 R16, [R220+0x16000] ;  /* 0x01600000dc10783b */ /* 0x000ea20000004200 */
[-C--:B------:R-:W-:Y:S02]  /*a9f0*/  FMUL.FTZ R112, R112, R164.reuse ;  /* 0x000000a470707220 */ /* 0x080fe40000410000 */
[----:B------:R-:W-:Y:S02]  /*aa00*/  FMUL.FTZ R113, R113, R164 ;  /* 0x000000a471717220 */ /* 0x000fe40000410000 */
[----:B------:R-:W-:-:S02]  /*aa10*/  FMUL.FTZ R114, R114, R3 ;  /* 0x0000000372727220 */ /* 0x000fc40000410000 */
[-C--:B------:R-:W-:Y:S01]  /*aa20*/  FMUL.FTZ R115, R115, R3.reuse ;  /* 0x0000000373737220 */ /* 0x080fe20000410000 */
[C---:B-1----:R-:W-:Y:S01]  /*aa30*/  HMMA.16816.F32 R108, R4.reuse, R8, R108 ;  /* 0x00000008046c723c */ /* 0x042fe2000000186c */
[-C--:B------:R-:W-:Y:S02]  /*aa40*/  FMUL.FTZ R116, R116, R164.reuse ;  /* 0x000000a474747220 */ /* 0x080fe40000410000 */
[-C--:B------:R-:W-:Y:S02]  /*aa50*/  FMUL.FTZ R117, R117, R164.reuse ;  /* 0x000000a475757220 */ /* 0x080fe40000410000 */
[-C--:B------:R-:W-:Y:S02]  /*aa60*/  FMUL.FTZ R118, R118, R3.reuse ;  /* 0x0000000376767220 */ /* 0x080fe40000410000 */
[----:B------:R-:W-:Y:S01]  /*aa70*/  FMUL.FTZ R119, R119, R3 ;  /* 0x0000000377777220 */ /* 0x000fe20000410000 */
[----:B------:R-:W-:Y:S01]  /*aa80*/  HMMA.16816.F32 R112, R4, R10, R112 ;  /* 0x0000000a0470723c */ /* 0x000fe20000001870 */
[-C--:B------:R-:W-:Y:S01]  /*aa90*/  FMUL.FTZ R120, R120, R164.reuse ;  /* 0x000000a478787220 */ /* 0x080fe20000410000 */
[----:B------:R-:W1:Y:S01]  /*aaa0*/  LDSM.16.MT88.4 R8, [R220+0x10800] ;  /* 0x01080000dc08783b */ /* 0x000e620000004200 */
[----:B------:R-:W-:-:S02]  /*aab0*/  FMUL.FTZ R121, R121, R164 ;  /* 0x000000a479797220 */ /* 0x000fc40000410000 */
[-C--:B------:R-:W-:Y:S02]  /*aac0*/  FMUL.FTZ R122, R122, R3.reuse ;  /* 0x000000037a7a7220 */ /* 0x080fe40000410000 */
[-C--:B------:R-:W-:Y:S01]  /*aad0*/  FMUL.FTZ R123, R123, R3.reuse ;  /* 0x000000037b7b7220 */ /* 0x080fe20000410000 */
[C---:B----4-:R-:W-:Y:S01]  /*aae0*/  HMMA.16816.F32 R116, R4.reuse, R12, R116 ;  /* 0x0000000c0474723c */ /* 0x050fe20000001874 */
[-C--:B------:R-:W-:Y:S02]  /*aaf0*/  FMUL.FTZ R100, R100, R164.reuse ;  /* 0x000000a464647220 */ /* 0x080fe40000410000 */
[-C--:B------:R-:W-:Y:S02]  /*ab00*/  FMUL.FTZ R101, R101, R164.reuse ;  /* 0x000000a465657220 */ /* 0x080fe40000410000 */
[-C--:B------:R-:W-:Y:S02]  /*ab10*/  FMUL.FTZ R102, R102, R3.reuse ;  /* 0x0000000366667220 */ /* 0x080fe40000410000 */
[----:B------:R-:W-:Y:S01]  /*ab20*/  FMUL.FTZ R103, R103, R3 ;  /* 0x0000000367677220 */ /* 0x000fe20000410000 */
[----:B------:R-:W-:Y:S01]  /*ab30*/  HMMA.16816.F32 R120, R4, R14, R120 ;  /* 0x0000000e0478723c */ /* 0x000fe20000001878 */
[-C--:B------:R-:W-:Y:S01]  /*ab40*/  FMUL.FTZ R104, R104, R164.reuse ;  /* 0x000000a468687220 */ /* 0x080fe20000410000 */
[----:B------:R-:W4:Y:S01]  /*ab50*/  LDSM.16.MT88.4 R12, [R217+0x10800] ;  /* 0x01080000d90c783b */ /* 0x000f220000004200 */
[----:B------:R-:W-:-:S02]  /*ab60*/  FMUL.FTZ R105, R105, R164 ;  /* 0x000000a469697220 */ /* 0x000fc40000410000 */
[-C--:B------:R-:W-:Y:S02]  /*ab70*/  FMUL.FTZ R106, R106, R3.reuse ;  /* 0x000000036a6a7220 */ /* 0x080fe40000410000 */
[-C--:B------:R-:W-:Y:S01]  /*ab80*/  FMUL.FTZ R107, R107, R3.reuse ;  /* 0x000000036b6b7220 */ /* 0x080fe20000410000 */
[C---:B--2---:R-:W-:Y:S01]  /*ab90*/  HMMA.16816.F32 R100, R4.reuse, R16, R100 ;  /* 0x000000100464723c */ /* 0x044fe20000001864 */
[-C--:B------:R-:W-:Y:S02]  /*aba0*/  FMUL.FTZ R124, R124, R164.reuse ;  /* 0x000000a47c7c7220 */ /* 0x080fe40000410000 */
[-C--:B------:R-:W-:Y:S02]  /*abb0*/  FMUL.FTZ R125, R125, R164.reuse ;  /* 0x000000a47d7d7220 */ /* 0x080fe40000410000 */
[-C--:B------:R-:W-:Y:S02]  /*abc0*/  FMUL.FTZ R126, R126, R3.reuse ;  /* 0x000000037e7e7220 */ /* 0x080fe40000410000 */
[----:B------:R-:W-:Y:S01]  /*abd0*/  FMUL.FTZ R127, R127, R3 ;  /* 0x000000037f7f7220 */ /* 0x000fe20000410000 */
[----:B------:R-:W-:Y:S01]  /*abe0*/  HMMA.16816.F32 R104, R4, R18, R104 ;  /* 0x000000120468723c */ /* 0x000fe20000001868 */
[----:B------:R-:W2:Y:S01]  /*abf0*/  LDSM.16.MT88.4 R16, [R218+0x10800] ;  /* 0x01080000da10783b */ /* 0x000ea20000004200 */
[----:B------:R-:W-:-:S02]  /*ac00*/  FMUL.FTZ R128, R128, R164 ;  /* 0x000000a480807220 */ /* 0x000fc40000410000 */
[-C--:B------:R-:W-:Y:S02]  /*ac10*/  FMUL.FTZ R129, R129, R164.reuse ;  /* 0x000000a481817220 */ /* 0x080fe40000410000 */
[-C--:B------:R-:W-:Y:S02]  /*ac20*/  FMUL.FTZ R130, R130, R3.reuse ;  /* 0x0000000382827220 */ /* 0x080fe40000410000 */
[-C--:B------:R-:W-:Y:S01]  /*ac30*/  FMUL.FTZ R131, R131, R3.reuse ;  /* 0x0000000383837220 */ /* 0x080fe20000410000 */
[C---:B------:R-:W-:Y:S01]  /*ac40*/  HMMA.16816.F32 R124, R4.reuse, R20, R124 ;  /* 0x00000014047c723c */ /* 0x040fe2000000187c */
[----:B------:R-:W-:Y:S02]  /*ac50*/  FFMA.FTZ R164, R251, R164, R168 ;  /* 0x000000a4fba47223 */ /* 0x000fe400000100a8 */
[----:B------:R-:W-:Y:S02]  /*ac60*/  FFMA.FTZ R3, R247, R3, R32 ;  /* 0x00000003f7037223 */ /* 0x000fe40000010020 */
[----:B------:R-:W-:Y:S01]  /*ac70*/  FADD.FTZ R35, R35, R164 ;  /* 0x000000a423237221 */ /* 0x000fe20000010000 */
[----:B------:R-:W-:Y:S01]  /*ac80*/  MOV R164, R169 ;  /* 0x000000a900a47202 */ /* 0x000fe20000000f00 */
[----:B------:R-:W-:Y:S01]  /*ac90*/  FADD.FTZ R3, R2, R3 ;  /* 0x0000000302037221 */ /* 0x000fe20000010000 */
[----:B------:R-:W-:Y:S01]  /*aca0*/  HMMA.16816.F32 R128, R4, R22, R128 ;  /* 0x000000160480723c */ /* 0x000fe20000001880 */
[----:B------:R-:W-:Y:S01]  /*acb0*/  LDSM.16.MT88.4 R20, [R218+0x12800] ;  /* 0x01280000da14783b */ /* 0x000fe20000004200 */
[----:B------:R-:W-:-:S02]  /*acc0*/  FADD.FTZ R34, R34, R35 ;  /* 0x0000002322227221 */ /* 0x000fc40000010000 */
[----:B------:R-:W-:Y:S02]  /*acd0*/  FADD.FTZ R0, R0, R3 ;  /* 0x0000000300007221 */ /* 0x000fe40000010000 */
[----:B------:R-:W-:Y:S01]  /*ace0*/  FADD.FTZ R33, R33, R34 ;  /* 0x0000002221217221 */ /* 0x000fe20000010000 */
[----:B------:R-:W-:Y:S01]  /*acf0*/  F2FP.PACK_AB R4, R179, R176 ;  /* 0x000000b0b304723e */ /* 0x000fe200000000ff */
[----:B------:R-:W-:Y:S01]  /*ad00*/  FADD.FTZ R171, R171, R0 ;  /* 0x00000000abab7221 */ /* 0x000fe20000010000 */
[----:B---3--:R-:W-:Y:S01]  /*ad10*/  F2FP.PACK_AB R6, R181, R178 ;  /* 0x000000b2b506723e */ /* 0x008fe200000000ff */
[----:B------:R-:W-:Y:S01]  /*ad20*/  FADD.FTZ R176, R176, R33 ;  /* 0x00000021b0b07221 */ /* 0x000fe20000010000 */
[----:B-----5:R-:W-:Y:S01]  /*ad30*/  F2FP.PACK_AB R5, R183, R180 ;  /* 0x000000b4b705723e */ /* 0x020fe200000000ff */
[----:B------:R-:W-:Y:S01]  /*ad40*/  FADD.FTZ R180, R180, R171 ;  /* 0x000000abb4b47221 */ /* 0x000fe20000010000 */
[----:B------:R-:W-:Y:S01]  /*ad50*/  F2FP.PACK_AB R7, R185, R182 ;  /* 0x000000b6b907723e */ /* 0x000fe200000000ff */
[----:B------:R-:W-:-:S02]  /*ad60*/  FADD.FTZ R179, R179, R176 ;  /* 0x000000b0b3b37221 */ /* 0x000fc40000010000 */
[----:B------:R-:W-:Y:S02]  /*ad70*/  FADD.FTZ R183, R183, R180 ;  /* 0x000000b4b7b77221 */ /* 0x000fe40000010000 */
[----:B------:R-:W-:Y:S02]  /*ad80*/  FADD.FTZ R178, R178, R179 ;  /* 0x000000b3b2b27221 */ /* 0x000fe40000010000 */
[----:B-1----:R-:W-:Y:S01]  /*ad90*/  HMMA.16816.F32 R160, R4, R8, R160 ;  /* 0x0000000804a0723c */ /* 0x002fe200000018a0 */
[----:B------:R-:W-:Y:S02]  /*ada0*/  FADD.FTZ R0, R182, R183 ;  /* 0x000000b7b6007221 */ /* 0x000fe40000010000 */
[----:B------:R-:W-:Y:S02]  /*adb0*/  FADD.FTZ R181, R181, R178 ;  /* 0x000000b2b5b57221 */ /* 0x000fe40000010000 */
[----:B------:R-:W-:-:S03]  /*adc0*/  FADD.FTZ R0, R185, R0 ;  /* 0x00000000b9007221 */ /* 0x000fc60000010000 */
[----:B------:R-:W-:Y:S01]  /*add0*/  HMMA.16816.F32 R156, R4, R10, R156 ;  /* 0x0000000a049c723c */ /* 0x000fe2000000189c */
[----:B------:R-:W1:Y:S01]  /*ade0*/  LDSM.16.MT88.4 R8, [R220+0x12800] ;  /* 0x01280000dc08783b */ /* 0x000e620000004200 */
[----:B------:R-:W-:-:S04]  /*adf0*/  FADD.FTZ R3, R189, R0 ;  /* 0x00000000bd037221 */ /* 0x000fc80000010000 */
[----:B------:R-:W-:Y:S02]  /*ae00*/  FADD.FTZ R3, R188, R3 ;  /* 0x00000003bc037221 */ /* 0x000fe40000010000 */
[C---:B----4-:R-:W-:Y:S08]  /*ae10*/  HMMA.16816.F32 R144, R4.reuse, R12, R144 ;  /* 0x0000000c0490723c */ /* 0x050ff00000001890 */
[C---:B------:R-:W-:Y:S01]  /*ae20*/  HMMA.16816.F32 R140, R4.reuse, R14, R140 ;  /* 0x0000000e048c723c */ /* 0x040fe2000000188c */
[----:B------:R-:W3:Y:S07]  /*ae30*/  LDSM.16.MT88.4 R12, [R216+0x12800] ;  /* 0x01280000d80c783b */ /* 0x000eee0000004200 */
[C---:B--2---:R-:W-:Y:S08]  /*ae40*/  HMMA.16816.F32 R152, R4.reuse, R16, R152 ;  /* 0x000000100498723c */ /* 0x044ff00000001898 */
[C---:B------:R-:W-:Y:S01]  /*ae50*/  HMMA.16816.F32 R148, R4.reuse, R18, R148 ;  /* 0x000000120494723c */ /* 0x040fe20000001894 */
[----:B------:R-:W2:Y:S07]  /*ae60*/  LDSM.16.MT88.4 R16, [R217+0x12800] ;  /* 0x01280000d910783b */ /* 0x000eae0000004200 */
[C---:B------:R-:W-:Y:S08]  /*ae70*/  HMMA.16816.F32 R136, R4.reuse, R24, R136 ;  /* 0x000000180488723c */ /* 0x040ff00000001888 */
[C---:B------:R-:W-:Y:S01]  /*ae80*/  HMMA.16816.F32 R132, R4.reuse, R26, R132 ;  /* 0x0000001a0484723c */ /* 0x040fe20000001884 */
[----:B------:R-:W-:Y:S07]  /*ae90*/  LDSM.16.MT88.4 R24, [R217+0x14800] ;  /* 0x01480000d918783b */ /* 0x000fee0000004200 */
        /* <DEDUP_REMOVED lines=9> */
[C---:B--2---:R-:W-:Y:S08]  /*af30*/  HMMA.16816.F32 R52, R4.reuse, R16, R52 ;  /* 0x000000100434723c */ /* 0x044ff00000001834 */
[C---:B------:R-:W-:Y:S01]  /*af40*/  HMMA.16816.F32 R56, R4.reuse, R18, R56 ;  /* 0x000000120438723c */ /* 0x040fe20000001838 */
[----:B------:R-:W2:Y:S07]  /*af50*/  LDSM.16.MT88.4 R16, [R216+0x14800] ;  /* 0x01480000d810783b */ /* 0x000eae0000004200 */
        /* <DEDUP_REMOVED lines=20> */
[----:B------:R-:W4:Y:S07]  /*b0a0*/  LDSM.16.MT88.4 R24, [R216+0x11000] ;  /* 0x01100000d818783b */ /* 0x000f2e0000004200 */
[C---:B------:R-:W-:Y:S08]  /*b0b0*/  HMMA.16816.F32 R124, R4.reuse, R20, R124 ;  /* 0x00000014047c723c */ /* 0x040ff0000000187c */
[----:B------:R-:W-:Y:S01]  /*b0c0*/  HMMA.16816.F32 R128, R4, R22, R128 ;  /* 0x000000160480723c */ /* 0x000fe20000001880 */
[----:B------:R-:W-:Y:S06]  /*b0d0*/  LDSM.16.MT88.4 R20, [R218+0x13000] ;  /* 0x01300000da14783b */ /* 0x000fec0000004200 */
[----:B------:R-:W-:Y:S01]  /*b0e0*/  F2FP.PACK_AB R4, R187, R186 ;  /* 0x000000babb04723e */ /* 0x000fe200000000ff */
[----:B------:R-:W-:Y:S01]  /*b0f0*/  FADD.FTZ R186, R186, R181 ;  /* 0x000000b5baba7221 */ /* 0x000fe20000010000 */
[----:B------:R-:W-:-:S02]  /*b100*/  F2FP.PACK_AB R6, R194, R191 ;  /* 0x000000bfc206723e */ /* 0x000fc400000000ff */
[----:B------:R-:W-:Y:S01]  /*b110*/  F2FP.PACK_AB R5, R188, R189 ;  /* 0x000000bdbc05723e */ /* 0x000fe200000000ff */
[----:B------:R-:W-:Y:S01]  /*b120*/  FADD.FTZ R0, R187, R186 ;  /* 0x000000babb007221 */ /* 0x000fe20000010000 */
[----:B------:R-:W-:Y:S01]  /*b130*/  F2FP.PACK_AB R7, R193, R190 ;  /* 0x000000bec107723e */ /* 0x000fe200000000ff */
[----:B------:R-:W-:Y:S01]  /*b140*/  FADD.FTZ R190, R190, R3 ;  /* 0x00000003bebe7221 */ /* 0x000fe20000010000 */
[----:B------:R-:W-:Y:S01]  /*b150*/  MOV R3, R165 ;  /* 0x000000a500037202 */ /* 0x000fe20000000f00 */
[----:B------:R-:W-:Y:S02]  /*b160*/  FADD.FTZ R191, R191, R0 ;  /* 0x00000000bfbf7221 */ /* 0x000fe40000010000 */
[----:B------:R-:W-:Y:S02]  /*b170*/  FADD.FTZ R193, R193, R190 ;  /* 0x000000bec1c17221 */ /* 0x000fe40000010000 */
[----:B---3--:R-:W-:Y:S01]  /*b180*/  HMMA.16816.F32 R160, R4, R12, R160 ;  /* 0x0000000c04a0723c */ /* 0x008fe200000018a0 */
[----:B------:R-:W-:-:S07]  /*b190*/  FADD.FTZ R194, R194, R191 ;  /* 0x000000bfc2c27221 */ /* 0x000fce0000010000 */
        /* <DEDUP_REMOVED lines=11> */
[C---:B---3--:R-:W-:Y:S08]  /*b250*/  HMMA.16816.F32 R36, R4.reuse, R12, R36 ;  /* 0x0000000c0424723c */ /* 0x048ff00000001824 */
[C---:B------:R-:W-:Y:S01]  /*b260*/  HMMA.16816.F32 R40, R4.reuse, R14, R40 ;  /* 0x0000000e0428723c */ /* 0x040fe20000001828 */
[----:B------:R-:W3:Y:S07]  /*b270*/  LDSM.16.MT88.4 R12, [R220+0x15000] ;  /* 0x01500000dc0c783b */ /* 0x000eee0000004200 */
        /* <DEDUP_REMOVED lines=8> */
[----:B------:R-:W-:Y:S07]  /*b300*/  LDSM.16.MT88.4 R8, [R218+0x17000] ;  /* 0x01700000da08783b */ /* 0x000fee0000004200 */
[C---:B---3--:R-:W-:Y:S08]  /*b310*/  HMMA.16816.F32 R68, R4.reuse, R12, R68 ;  /* 0x0000000c0444723c */ /* 0x048ff00000001844 */
[C---:B------:R-:W-:Y:S01]  /*b320*/  HMMA.16816.F32 R72, R4.reuse, R14, R72 ;  /* 0x0000000e0448723c */ /* 0x040fe20000001848 */
[----:B------:R-:W1:Y:S07]  /*b330*/  LDSM.16.MT88.4 R12, [R220+0x17000] ;  /* 0x01700000dc0c783b */ /* 0x000e6e0000004200 */
[C---:B------:R-:W-:Y:S08]  /*b340*/  HMMA.16816.F32 R76, R4.reuse, R24, R76 ;  /* 0x00000018044c723c */ /* 0x040ff0000000184c */
[C---:B------:R-:W-:Y:S01]  /*b350*/  HMMA.16816.F32 R80, R4.reuse, R26, R80 ;  /* 0x0000001a0450723c */ /* 0x040fe20000001850 */
[----:B------:R-:W3:Y:S07]  /*b360*/  LDSM.16.MT88.4 R24, [R217+0x17000] ;  /* 0x01700000d918783b */ /* 0x000eee0000004200 */
[C---:B----4-:R-:W-:Y:S08]  /*b370*/  HMMA.16816.F32 R84, R4.reuse, R20, R84 ;  /* 0x000000140454723c */ /* 0x050ff00000001854 */
        /* <DEDUP_REMOVED lines=8> */
[C---:B------:R-:W-:Y:S08]  /*b400*/  HMMA.16816.F32 R108, R4.reuse, R8, R108 ;  /* 0x00000008046c723c */ /* 0x040ff0000000186c */
[C---:B------:R-:W-:Y:S01]  /*b410*/  HMMA.16816.F32 R112, R4.reuse, R10, R112 ;  /* 0x0000000a0470723c */ /* 0x040fe20000001870 */
[----:B------:R-:W5:Y:S07]  /*b420*/  LDSM.16.MT88.4 R8, [R217+0x11800] ;  /* 0x01180000d908783b */ /* 0x000f6e0000004200 */
[C---:B---3--:R-:W-:Y:S08]  /*b430*/  HMMA.16816.F32 R116, R4.reuse, R24, R116 ;  /* 0x000000180474723c */ /* 0x048ff00000001874 */
[C---:B------:R-:W-:Y:S01]  /*b440*/  HMMA.16816.F32 R120, R4.reuse, R26, R120 ;  /* 0x0000001a0478723c */ /* 0x040fe20000001878 */
[----:B------:R-:W-:Y:S07]  /*b450*/  LDSM.16.MT88.4 R24, [R220+0x13800] ;  /* 0x01380000dc18783b */ /* 0x000fee0000004200 */
[C---:B----4-:R-:W-:Y:S08]  /*b460*/  HMMA.16816.F32 R124, R4.reuse, R20, R124 ;  /* 0x00000014047c723c */ /* 0x050ff0000000187c */
        /* <DEDUP_REMOVED lines=8> */
[----:B------:R-:W-:Y:S02]  /*b4f0*/  FADD.FTZ R184, R184, R177 ;  /* 0x000000b1b8b87221 */ /* 0x000fe40000010000 */
[----:B------:R-:W-:Y:S02]  /*b500*/  FADD.FTZ R175, R175, R172 ;  /* 0x000000acafaf7221 */ /* 0x000fe40000010000 */
[----:B------:R-:W-:Y:S02]  /*b510*/  FADD.FTZ R173, R173, R184 ;  /* 0x000000b8adad7221 */ /* 0x000fe40000010000 */
[----:B--2---:R-:W-:Y:S01]  /*b520*/  HMMA.16816.F32 R160, R4, R16, R160 ;  /* 0x0000001004a0723c */ /* 0x004fe200000018a0 */
[----:B------:R-:W-:-:S02]  /*b530*/  FADD.FTZ R170, R170, R175 ;  /* 0x000000afaaaa7221 */ /* 0x000fc40000010000 */
[----:B------:R-:W-:Y:S02]  /*b540*/  FADD.FTZ R251, R174, R173 ;  /* 0x000000adaefb7221 */ /* 0x000fe40000010000 */
[----:B------:R-:W-:-:S03]  /*b550*/  FADD.FTZ R247, R195, R170 ;  /* 0x000000aac3f77221 */ /* 0x000fc60000010000 */
[C---:B------:R-:W-:Y:S01]  /*b560*/  HMMA.16816.F32 R156, R4.reuse, R18, R156 ;  /* 0x00000012049c723c */ /* 0x040fe2000000189c */
[----:B------:R-:W2:Y:S07]  /*b570*/  LDSM.16.MT88.4 R16, [R217+0x13800] ;  /* 0x01380000d910783b */ /* 0x000eae0000004200 */
[C---:B-1----:R-:W-:Y:S08]  /*b580*/  HMMA.16816.F32 R152, R4.reuse, R12, R152 ;  /* 0x0000000c0498723c */ /* 0x042ff00000001898 */
[C---:B------:R-:W-:Y:S01]  /*b590*/  HMMA.16816.F32 R148, R4.reuse, R14, R148 ;  /* 0x0000000e0494723c */ /* 0x040fe20000001894 */
[----:B------:R-:W1:Y:S07]  /*b5a0*/  LDSM.16.MT88.4 R12, [R216+0x13800] ;  /* 0x01380000d80c783b */ /* 0x000e6e0000004200 */
[C---:B-----5:R-:W-:Y:S08]  /*b5b0*/  HMMA.16816.F32 R144, R4.reuse, R8, R144 ;  /* 0x000000080490723c */ /* 0x060ff00000001890 */
[C---:B------:R-:W-:Y:S01]  /*b5c0*/  HMMA.16816.F32 R140, R4.reuse, R10, R140 ;  /* 0x0000000a048c723c */ /* 0x040fe2000000188c */
[----:B------:R-:W3:Y:S07]  /*b5d0*/  LDSM.16.MT88.4 R8, [R220+0x15800] ;  /* 0x01580000dc08783b */ /* 0x000eee0000004200 */
[C---:B------:R-:W-:Y:S08]  /*b5e0*/  HMMA.16816.F32 R136, R4.reuse, R28, R136 ;  /* 0x0000001c0488723c */ /* 0x040ff00000001888 */
[C---:B--2---:R-:W-:Y:S08]  /*b5f0*/  HMMA.16816.F32 R52, R4.reuse, R16, R52 ;  /* 0x000000100434723c */ /* 0x044ff00000001834 */
[C---:B------:R-:W-:Y:S01]  /*b600*/  HMMA.16816.F32 R56, R4.reuse, R18, R56 ;  /* 0x000000120438723c */ /* 0x040fe20000001838 */
[----:B------:R-:W2:Y:S07]  /*b610*/  LDSM.16.MT88.4 R16, [R220+0x17800] ;  /* 0x01780000dc10783b */ /* 0x000eae0000004200 */
[C---:B------:R-:W-:Y:S01]  /*b620*/  HMMA.16816.F32 R132, R4.reuse, R30, R132 ;  /* 0x0000001e0484723c */ /* 0x040fe20000001884 */
[----:B------:R-:W-:Y:S07]  /*b630*/  LDSM.16.MT88.4 R28, [R217+0x15800] ;  /* 0x01580000d91c783b */ /* 0x000fee0000004200 */
        /* <DEDUP_REMOVED lines=21> */
[C---:B-1----:R-:W-:Y:S08]  /*b790*/  HMMA.16816.F32 R108, R4.reuse, R12, R108 ;  /* 0x0000000c046c723c */ /* 0x042ff0000000186c */
[C---:B------:R-:W-:Y:S08]  /*b7a0*/  HMMA.16816.F32 R112, R4.reuse, R14, R112 ;  /* 0x0000000e0470723c */ /* 0x040ff00000001870 */
[C---:B---3--:R-:W-:Y:S08]  /*b7b0*/  HMMA.16816.F32 R116, R4.reuse, R8, R116 ;  /* 0x000000080474723c */ /* 0x048ff00000001874 */
[C---:B------:R-:W-:Y:S08]  /*b7c0*/  HMMA.16816.F32 R120, R4.reuse, R10, R120 ;  /* 0x0000000a0478723c */ /* 0x040ff00000001878 */
[C---:B--2---:R-:W-:Y:S08]  /*b7d0*/  HMMA.16816.F32 R124, R4.reuse, R16, R124 ;  /* 0x00000010047c723c */ /* 0x044ff0000000187c */
[----:B------:R-:W-:Y:S08]  /*b7e0*/  HMMA.16816.F32 R128, R4, R18, R128 ;  /* 0x000000120480723c */ /* 0x000ff00000001880 */
.L_x_202:
[----:B------:R-:W-:-:S06]  /*b7f0*/  UISETP.GT.AND UP0, UPT, UR27, UR9, UPT ;  /* 0x000000091b00728c */ /* 0x000fcc000bf04270 */
[----:B------:R-:W-:-:S13]  /*b800*/  PLOP3.LUT P0, PT, PT, PT, UP0, 0x80, 0x0 ;  /* 0x000000000000781c */ /* 0x000fda0003f0f008 */
[----:B------:R-:W-:Y:S05]  /*b810*/  @!P0 BRA `(.L_x_206) ;  /* 0x0000496000008947 */ /* 0x000fea0003800000 */
[----:B------:R-:W1:Y:S01]  /*b820*/  S2R R9, SR_TID.X ;  /* 0x0000000000097919 */ /* 0x000e620000002100 */
[----:B------:R-:W-:Y:S01]  /*b830*/  IMAD.U32 R11, RZ, RZ, UR22 ;  /* 0x00000016ff0b7e24 */ /* 0x000fe2000f8e00ff */
[----:B------:R-:W-:Y:S01]  /*b840*/  ISETP.GE.AND P5, PT, R240, c[0x0][0x220], PT ;  /* 0x00008800f0007a0c */ /* 0x000fe20003fa6270 */
[----:B------:R-:W-:Y:S01]  /*b850*/  IMAD.U32 R13, RZ, RZ, UR22 ;  /* 0x00000016ff0d7e24 */ /* 0x000fe2000f8e00ff */
[----:B------:R-:W-:Y:S01]  /*b860*/  ISETP.GE.AND P4, PT, R229, c[0x0][0x220], PT ;  /* 0x00008800e5007a0c */ /* 0x000fe20003f86270 */
[--C-:B------:R-:W-:Y:S01]  /*b870*/  IMAD.WIDE.U32 R10, R11, c[0x0][0x1b8], R240.reuse ;  /* 0x00006e000b0a7a25 */ /* 0x100fe200078e00f0 */
[----:B------:R-:W-:Y:S01]  /*b880*/  ISETP.GE.AND P3, PT, R228, c[0x0][0x220], PT ;  /* 0x00008800e4007a0c */ /* 0x000fe20003f66270 */
[----:B------:R-:W-:Y:S02]  /*b890*/  UIADD3 UR8, UR27, -0x2, URZ ;  /* 0xfffffffe1b087890 */ /* 0x000fe4000fffe03f */
[----:B------:R-:W-:Y:S01]  /*b8a0*/  IMAD.WIDE.U32 R12, R13, c[0x0][0x1b0], R240 ;  /* 0x00006c000d0c7a25 */ /* 0x000fe200078e00f0 */
[----:B------:R-:W-:Y:S01]  /*b8b0*/  IADD3 R5, P0, R10, UR28, RZ ;  /* 0x0000001c0a057c10 */ /* 0x000fe2000ff1e0ff */
[----:B------:R-:W-:-:S02]  /*b8c0*/  UMOV UR14, URZ ;  /* 0x0000003f000e7c82 */ /* 0x000fc40008000000 */
[----:B------:R-:W-:Y:S01]  /*b8d0*/  IMAD.U32 R242, RZ, RZ, UR26 ;  /* 0x0000001afff27e24 */ /* 0x000fe2000f8e00ff */
[----:B------:R-:W-:Y:S01]  /*b8e0*/  IADD3 R7, P1, R12, UR24, RZ ;  /* 0x000000180c077c10 */ /* 0x000fe2000ff3e0ff */
[----:B------:R-:W-:Y:S02]  /*b8f0*/  IMAD.U32 R244, RZ, RZ, UR23 ;  /* 0x00000017fff47e24 */ /* 0x000fe4000f8e00ff */
[----:B------:R-:W-:Y:S01]  /*b900*/  IMAD.MOV.U32 R2, RZ, RZ, R164 ;  /* 0x000000ffff027224 */ /* 0x000fe200078e00a4 */
[----:B------:R-:W-:Y:S01]  /*b910*/  IADD3.X R242, R242, UR6, R11, P0, !PT ;  /* 0x00000006f2f27c10 */ /* 0x000fe200087fe40b */
[----:B------:R-:W-:Y:S01]  /*b920*/  IMAD.MOV.U32 R248, RZ, RZ, R166 ;  /* 0x000000fffff87224 */ /* 0x000fe200078e00a6 */
[----:B------:R-:W-:Y:S01]  /*b930*/  IADD3.X R244, R244, UR7, R13, P1, !PT ;  /* 0x00000007f4f47c10 */ /* 0x000fe20008ffe40d */
[----:B------:R-:W-:Y:S01]  /*b940*/  IMAD.MOV.U32 R249, RZ, RZ, R197 ;  /* 0x000000fffff97224 */ /* 0x000fe200078e00c5 */
[----:B------:R-:W-:Y:S01]  /*b950*/  LEA R243, P0, R5, c[0x0][0x170], 0x1 ;  /* 0x00005c0005f37a11 */ /* 0x000fe200078008ff */
[----:B------:R-:W-:Y:S01]  /*b960*/  UIADD3 UR7, UR27, -0x1, URZ ;  /* 0xffffffff1b077890 */ /* 0x000fe2000fffe03f */
[----:B-1----:R-:W-:-:S02]  /*b970*/  SHF.R.S32.HI R0, RZ, 0x1f, R9 ;  /* 0x0000001fff007819 */ /* 0x002fc40000011409 */
[----:B------:R-:W-:Y:S02]  /*b980*/  LEA R245, P1, R7, c[0x0][0x168], 0x1 ;  /* 0x00005a0007f57a11 */ /* 0x000fe400078208ff */
[----:B------:R-:W-:Y:S02]  /*b990*/  LEA.HI R0, R0, R9, RZ, 0x3 ;  /* 0x0000000900007211 */ /* 0x000fe400078f18ff */
[----:B------:R-:W-:Y:S02]  /*b9a0*/  LEA.HI.X R242, R5, c[0x0][0x174], R242, 0x1, P0 ;  /* 0x00005d0005f27a11 */ /* 0x000fe400000f0cf2 */
[----:B------:R-:W-:Y:S01]  /*b9b0*/  SHF.R.S32.HI R16, RZ, 0x3, R0 ;  /* 0x00000003ff107819 */ /* 0x000fe20000011400 */
[----:B------:R-:W-:Y:S01]  /*b9c0*/  IMAD.MOV.U32 R0, RZ, RZ, R3 ;  /* 0x000000ffff007224 */ /* 0x000fe200078e0003 */
[----:B------:R-:W-:Y:S02]  /*b9d0*/  LEA.HI.X R244, R7, c[0x0][0x16c], R244, 0x1, P1 ;  /* 0x00005b0007f47a11 */ /* 0x000fe400008f0cf4 */
[----:B------:R-:W-:-:S02]  /*b9e0*/  SHF.R.S32.HI R17, RZ, 0x1f, R16 ;  /* 0x0000001fff117819 */ /* 0x000fc40000011410 */
[C---:B------:R-:W-:Y:S02]  /*b9f0*/  IADD3 R20, P2, R16.reuse, 0x10, RZ ;  /* 0x0000001010147810 */ /* 0x040fe40007f5e0ff */
[C---:B------:R-:W-:Y:S01]  /*ba00*/  IADD3 R14, P0, R16.reuse, 0x30, RZ ;  /* 0x00000030100e7810 */ /* 0x040fe20007f1e0ff */
[----:B------:R1:W-:Y:S01]  /*ba10*/  STL.64 [R1], R16 ;  /* 0x0000001001007387 */ /* 0x0003e20000100a00 */
[----:B------:R-:W-:Y:S01]  /*ba20*/  IADD3 R18, P1, R16, 0x20, RZ ;  /* 0x0000002010127810 */ /* 0x000fe20007f3e0ff */
[--C-:B------:R-:W-:Y:S01]  /*ba30*/  IMAD.X R21, RZ, RZ, R17.reuse, P2 ;  /* 0x000000ffff157224 */ /* 0x100fe200010e0611 */
[----:B------:R-:W-:Y:S01]  /*ba40*/  ISETP.GE.AND P2, PT, R227, c[0x0][0x220], PT ;  /* 0x00008800e3007a0c */ /* 0x000fe20003f46270 */
[--C-:B------:R-:W-:Y:S02]  /*ba50*/  IMAD.X R15, RZ, RZ, R17.reuse, P0 ;  /* 0x000000ffff0f7224 */ /* 0x100fe400000e0611 */
[----:B------:R-:W-:Y:S01]  /*ba60*/  IMAD.X R19, RZ, RZ, R17, P1 ;  /* 0x000000ffff137224 */ /* 0x000fe200008e0611 */
[----:B------:R1:W-:Y:S04]  /*ba70*/  STL.64 [R1+0x18], R20 ;  /* 0x0000181401007387 */ /* 0x0003e80000100a00 */
[----:B------:R1:W-:Y:S04]  /*ba80*/  STL.64 [R1+0x8], R14 ;  /* 0x0000080e01007387 */ /* 0x0003e80000100a00 */
[----:B------:R1:W-:Y:S01]  /*ba90*/  STL.64 [R1+0x10], R18 ;  /* 0x0000101201007387 */ /* 0x0003e20000100a00 */
[----:B------:R-:W-:Y:S05]  /*baa0*/  BRA `(.L_x_207) ;  /* 0x000006c000007947 */ /* 0x000fea0003800000 */
.L_x_209:
[----:B------:R1:W-:Y:S01]  /*bab0*/  @P5 STS.128 [R230+0x8000], RZ ;  /* 0x008000ffe6005388 */ /* 0x0003e20000000c00 */
        /* <DEDUP_REMOVED lines=9> */
[C---:B------:R-:W-:Y:S04]  /*bb50*/  LEA R167, P0, R166.reuse, R232, 0x6 ;  /* 0x000000e8a6a77211 */ /* 0x040fe800078030ff */
[----:B------:R-:W-:Y:S01]  /*bb60*/  IMAD.U32 R3, RZ, RZ, UR15 ;  /* 0x0000000fff037e24 */ /* 0x000fe2000f8e00ff */
[C---:B------:R-:W-:Y:S02]  /*bb70*/  @!P5 LEA R170, P1, R167.reuse, c[0x0][0x168], 0x1 ;  /* 0x00005a00a7aada11 */ /* 0x040fe400078208ff */
[----:B------:R-:W-:Y:S02]  /*bb80*/  IADD3 R165, P6, R167, UR12, RZ ;  /* 0x0000000ca7a57c10 */ /* 0x000fe4000ffde0ff */
[----:B------:R-:W-:Y:S02]  /*bb90*/  LEA.HI.X R166, R166, R235, R3, 0x6, P0 ;  /* 0x000000eba6a67211 */ /* 0x000fe400000f3403 */
[----:B------:R-:W-:Y:S02]  /*bba0*/  IADD3 R3, P0, R165, UR12, RZ ;  /* 0x0000000ca5037c10 */ /* 0x000fe4000ff1e0ff */
[----:B------:R-:W-:Y:S02]  /*bbb0*/  @!P5 LEA.HI.X R171, R167, c[0x0][0x16c], R166, 0x1, P1 ;  /* 0x00005b00a7abda11 */ /* 0x000fe400008f0ca6 */
[----:B------:R-:W-:Y:S02]  /*bbc0*/  IADD3.X R164, R166, UR20, RZ, P6, !PT ;  /* 0x00000014a6a47c10 */ /* 0x000fe4000b7fe4ff */
[----:B------:R-:W-:Y:S01]  /*bbd0*/  @!P5 LEA R168, P6, R165, c[0x0][0x168], 0x1 ;  /* 0x00005a00a5a8da11 */ /* 0x000fe200078c08ff */
[----:B------:R-:W-:Y:S01]  /*bbe0*/  @!PT LDS RZ, [RZ] ;  /* 0x00000000fffff984 */ /* 0x000fe20000000800 */
[----:B------:R-:W-:Y:S01]  /*bbf0*/  @!PT LDS RZ, [RZ] ;  /* 0x00000000fffff984 */ /* 0x000fe20000000800 */
[----:B------:R-:W-:Y:S01]  /*bc00*/  @!PT LDS RZ, [RZ] ;  /* 0x00000000fffff984 */ /* 0x000fe20000000800 */
[----:B------:R1:W-:Y:S01]  /*bc10*/  @!P5 LDGSTS.E.BYPASS.LTC128B.128 [R230+0x8000], [R170.64] ;  /* 0x08000000aae6dfae */ /* 0x0003e2000b901d52 */
[----:B------:R-:W-:Y:S02]  /*bc20*/  IADD3 R166, P1, R3, UR12, RZ ;  /* 0x0000000c03a67c10 */ /* 0x000fe4000ff3e0ff */
        /* <DEDUP_REMOVED lines=8> */
[----:B------:R-:W-:Y:S02]  /*bcb0*/  @!P5 LEA R172, P0, R166, c[0x0][0x168], 0x1 ;  /* 0x00005a00a6acda11 */ /* 0x000fe400078008ff */
[----:B------:R-:W-:Y:S01]  /*bcc0*/  @!P5 LEA.HI.X R175, R3, c[0x0][0x16c], R164, 0x1, P6 ;  /* 0x00005b0003afda11 */ /* 0x000fe200030f0ca4 */
[----:B------:R1:W-:Y:S01]  /*bcd0*/  @P3 STS.128 [R230+0xc000], RZ ;  /* 0x00c000ffe6003388 */ /* 0x0003e20000000c00 */
[----:B------:R-:W-:Y:S03]  /*bce0*/  IADD3.X R165, R164, UR20, RZ, P1, !PT ;  /* 0x00000014a4a57c10 */ /* 0x000fe60008ffe4ff */
[----:B------:R-:W-:Y:S01]  /*bcf0*/  @!PT LDS RZ, [RZ] ;  /* 0x00000000fffff984 */ /* 0x000fe20000000800 */
[----:B------:R-:W-:Y:S01]  /*bd00*/  @!PT LDS RZ, [RZ] ;  /* 0x00000000fffff984 */ /* 0x000fe20000000800 */
[----:B------:R-:W-:Y:S01]  /*bd10*/  @!PT LDS RZ, [RZ] ;  /* 0x00000000fffff984 */ /* 0x000fe20000000800 */
[----:B------:R1:W-:Y:S01]  /*bd20*/  @!P3 LDGSTS.E.BYPASS.LTC128B.128 [R230+0xc000], [R194.64+0x100] ;  /* 0x0c000100c2e6bfae */ /* 0x0003e2000b901d52 */
[----:B------:R-:W-:Y:S03]  /*bd30*/  @!P5 LEA.HI.X R173, R166, c[0x0][0x16c], R165, 0x1, P0 ;  /* 0x00005b00a6adda11 */ /* 0x000fe600000f0ca5 */
        /* <DEDUP_REMOVED lines=67> */
.L_x_207:
[----:B------:R-:W2:Y:S01]  /*c170*/  LDL.64 R32, [R1] ;  /* 0x0000000001207983 */ /* 0x000ea20000100a00 */
[----:B------:R-:W-:Y:S01]  /*c180*/  UIADD3 UR6, UR27, -0x1, URZ ;  /* 0xffffffff1b067890 */ /* 0x000fe2000fffe03f */
[----:B------:R-:W-:Y:S04]  /*c190*/  DEPBAR.LE SB0, 0x0 ;  /* 0x000080000000791a */ /* 0x000fe80000000000 */
[----:B------:R3:W-:Y:S01]  /*c1a0*/  STL.64 [R1+0x30], R40 ;  /* 0x0000302801007387 */ /* 0x0007e20000100a00 */
[----:B------:R-:W-:Y:S01]  /*c1b0*/  UIADD3 UR15, UR7, -UR14, URZ ;  /* 0x8000000e070f7290 */ /* 0x000fe2000fffe03f */
[----:B------:R-:W-:Y:S01]  /*c1c0*/  IMAD.U32 R246, RZ, RZ, UR6 ;  /* 0x00000006fff67e24 */ /* 0x000fe2000f8e00ff */
[----:B------:R-:W-:Y:S01]  /*c1d0*/  USHF.R.S32.HI UR5, URZ, 0x1f, UR6 ;  /* 0x0000001f3f057899 */ /* 0x000fe20008011406 */
[----:B------:R-:W-:Y:S01]  /*c1e0*/  BAR.SYNC.DEFER_BLOCKING 0x0 ;  /* 0x0000000000007b1d */ /* 0x000fe20000010000 */
[----:B------:R-:W-:Y:S01]  /*c1f0*/  UIMAD UR4, UR17, UR6, URZ ;  /* 0x00000006110472a4 */ /* 0x000fe2000f8e023f */
[----:B-1----:R-:W-:Y:S01]  /*c200*/  IMAD.WIDE.U32 R14, R246, UR31, R248 ;  /* 0x0000001ff60e7c25 */ /* 0x002fe2000f8e00f8 */
[----:B------:R-:W-:Y:S02]  /*c210*/  UISETP.GT.AND UP0, UPT, UR6, UR9, UPT ;  /* 0x000000090600728c */ /* 0x000fe4000bf04270 */
[----:B------:R-:W-:Y:S01]  /*c220*/  UIMAD UR4, UR5, UR31, UR4 ;  /* 0x0000001f050472a4 */ /* 0x000fe2000f8e0204 */
[----:B------:R-:W-:Y:S01]  /*c230*/  IMAD.U32 R3, RZ, RZ, UR15 ;  /* 0x0000000fff037e24 */ /* 0x000fe2000f8e00ff */
[C---:B------:R-:W-:Y:S02]  /*c240*/  IADD3 R252, P1, R14.reuse, UR25, RZ ;  /* 0x000000190efc7c10 */ /* 0x040fe4000ff3e0ff */
[----:B------:R-:W-:Y:S02]  /*c250*/  @!P5 LEA R30, P6, R14, c[0x0][0x170], 0x1 ;  /* 0x00005c000e1eda11 */ /* 0x000fe400078c08ff */
[----:B------:R-:W-:Y:S01]  /*c260*/  IADD3 R13, R15, UR4, RZ ;  /* 0x000000040f0d7c10 */ /* 0x000fe2000fffe0ff */
[----:B------:R-:W-:Y:S03]  /*c270*/  UIADD3 UR4, UR8, -UR14, URZ ;  /* 0x8000000e08047290 */ /* 0x000fe6000fffe03f */
[----:B------:R-:W-:Y:S02]  /*c280*/  IADD3.X R246, R13, UR10, RZ, P1, !PT ;  /* 0x0000000a0df67c10 */ /* 0x000fe40008ffe4ff */
[----:B------:R-:W-:Y:S02]  /*c290*/  @!P5 LEA R26, P1, R252, c[0x0][0x170], 0x1 ;  /* 0x00005c00fc1ada11 */ /* 0x000fe400078208ff */
[----:B------:R-:W-:Y:S02]  /*c2a0*/  @!P5 LEA.HI.X R31, R14, c[0x0][0x174], R13, 0x1, P6 ;  /* 0x00005d000e1fda11 */ /* 0x000fe400030f0c0d */
[----:B------:R-:W-:Y:S01]  /*c2b0*/  @!P5 LEA.HI.X R27, R252, c[0x0][0x174], R246, 0x1, P1 ;  /* 0x00005d00fc1bda11 */ /* 0x000fe200008f0cf6 */
[----:B------:R-:W-:Y:S04]  /*c2c0*/  @P5 STS.128 [R230+0x10000], RZ ;  /* 0x010000ffe6005388 */ /* 0x000fe80000000c00 */
[----:B---3--:R-:W3:Y:S04]  /*c2d0*/  LDL.64 R40, [R1+0x18] ;  /* 0x0000180001287983 */ /* 0x008ee80000100a00 */
[----:B------:R1:W-:Y:S04]  /*c2e0*/  STL.64 [R1+0x28], R38 ;  /* 0x0000282601007387 */ /* 0x0003e80000100a00 */
[----:B------:R-:W-:Y:S01]  /*c2f0*/  @!PT LDS RZ, [RZ] ;  /* 0x00000000fffff984 */ /* 0x000fe20000000800 */
[----:B------:R-:W-:Y:S01]  /*c300*/  @!PT LDS RZ, [RZ] ;  /* 0x00000000fffff984 */ /* 0x000fe20000000800 */
[----:B------:R-:W-:Y:S01]  /*c310*/  @!PT LDS RZ, [RZ] ;  /* 0x00000000fffff984 */ /* 0x000fe20000000800 */
[----:B------:R4:W-:Y:S04]  /*c320*/  @!P5 LDGSTS.E.BYPASS.LTC128B.128 [R230+0x10000], [R30.64] ;  /* 0x100000001ee6dfae */ /* 0x0009e8000b901d52 */
[----:B------:R-:W-:Y:S04]  /*c330*/  @P4 STS.128 [R230+0x12000], RZ ;  /* 0x012000ffe6004388 */ /* 0x000fe80000000c00 */
[----:B-1----:R-:W4:Y:S04]  /*c340*/  LDL.64 R38, [R1+0x10] ;  /* 0x0000100001267983 */ /* 0x002f280000100a00 */
[----:B------:R1:W-:Y:S04]  /*c350*/  STL.64 [R1+0x20], R36 ;  /* 0x0000202401007387 */ /* 0x0003e80000100a00 */
[----:B-1----:R-:W4:Y:S01]  /*c360*/  LDL.64 R36, [R1+0x8] ;  /* 0x0000080001247983 */ /* 0x002f220000100a00 */
[C---:B--2---:R-:W-:Y:S04]  /*c370*/  LEA R18, P0, R3.reuse, R32, 0x6 ;  /* 0x0000002003127211 */ /* 0x044fe800078030ff */
[----:B------:R-:W-:Y:S01]  /*c380*/  LEA.HI.X.SX32 R19, R3, R33, 0x6, P0 ;  /* 0x0000002103137211 */ /* 0x000fe200000f36ff */
[----:B------:R-:W-:Y:S01]  /*c390*/  IMAD.WIDE.U32 R198, R18, c[0x0][0x1a0], RZ ;  /* 0x0000680012c67a25 */ /* 0x000fe200078e00ff */
[----:B------:R-:W-:Y:S03]  /*c3a0*/  IADD3 R250, P0, R252, UR25, RZ ;  /* 0x00000019fcfa7c10 */ /* 0x000fe6000ff1e0ff */
[----:B------:R-:W-:Y:S01]  /*c3b0*/  IMAD R252, R19, c[0x0][0x1a0], RZ ;  /* 0x0000680013fc7a24 */ /* 0x000fe200078e02ff */
[----:B------:R-:W-:Y:S02]  /*c3c0*/  IADD3.X R246, R246, UR10, RZ, P0, !PT ;  /* 0x0000000af6f67c10 */ /* 0x000fe400087fe4ff */
[----:B------:R-:W-:Y:S01]  /*c3d0*/  @!P5 LEA R22, P0, R250, c[0x0][0x170], 0x1 ;  /* 0x00005c00fa16da11 */ /* 0x000fe200078008ff */
[----:B------:R-:W-:Y:S01]  /*c3e0*/  IMAD R252, R18, c[0x0][0x1a4], R252 ;  /* 0x0000690012fc7a24 */ /* 0x000fe200078e02fc */
[C---:B------:R-:W-:Y:S02]  /*c3f0*/  @!P5 IADD3 R14, P1, R250.reuse, UR25, RZ ;  /* 0x00000019fa0edc10 */ /* 0x040fe4000ff3e0ff */
[----:B------:R-:W-:Y:S01]  /*c400*/  @!P5 LEA.HI.X R23, R250, c[0x0][0x174], R246, 0x1, P0 ;  /* 0x00005d00fa17da11 */ /* 0x000fe200000f0cf6 */
[----:B------:R-:W-:Y:S01]  /*c410*/  IMAD.IADD R252, R199, 0x1, R252 ;  /* 0x00000001c7fc7824 */ /* 0x000fe200078e02fc */
[----:B------:R-:W-:Y:S02]  /*c420*/  LEA R34, P0, R198, R243, 0x1 ;  /* 0x000000f3c6227211 */ /* 0x000fe400078008ff */
[----:B------:R-:W-:Y:S02]  /*c430*/  @!P5 IADD3.X R13, R246, UR10, RZ, P1, !PT ;  /* 0x0000000af60ddc10 */ /* 0x000fe40008ffe4ff */
[----:B------:R-:W-:Y:S02]  /*c440*/  LEA.HI.X R35, R198, R242, R252, 0x1, P0 ;  /* 0x000000f2c6237211 */ /* 0x000fe400000f0cfc */
[C---:B------:R-:W-:Y:S03]  /*c450*/  @!P5 LEA R18, P1, R14.reuse, c[0x0][0x170], 0x1 ;  /* 0x00005c000e12da11 */ /* 0x040fe600078208ff */
[----:B------:R-:W-:Y:S01]  /*c460*/  @!PT LDS RZ, [RZ] ;  /* 0x00000000fffff984 */ /* 0x000fe20000000800 */
[----:B------:R-:W-:Y:S01]  /*c470*/  @!PT LDS RZ, [RZ] ;  /* 0x00000000fffff984 */ /* 0x000fe20000000800 */
[----:B------:R-:W-:Y:S01]  /*c480*/  @!PT LDS RZ, [RZ] ;  /* 0x00000000fffff984 */ /* 0x000fe20000000800 */
[----:B------:R1:W-:Y:S01]  /*c490*/  @!P4 LDGSTS.E.BYPASS.LTC128B.128 [R230+0x12000], [R34.64+0x80] ;  /* 0x1200008022e6cfae */ /* 0x0003e2000b901d52 */
[----:B------:R-:W-:Y:S03]  /*c4a0*/  @!P5 LEA.HI.X R19, R14, c[0x0][0x174], R13, 0x1, P1 ;  /* 0x00005d000e13da11 */ /* 0x000fe600008f0c0d */
[----:B------:R-:W-:Y:S04]  /*c4b0*/  @P3 STS.128 [R230+0x14000], RZ ;  /* 0x014000ffe6003388 */ /* 0x000fe80000000c00 */
[----:B------:R-:W-:Y:S01]  /*c4c0*/  @!PT LDS RZ, [RZ] ;  /* 0x00000000fffff984 */ /* 0x000fe20000000800 */
[----:B------:R-:W-:Y:S01]  /*c4d0*/  @!PT LDS RZ, [RZ] ;  /* 0x00000000fffff984 */ /* 0x000fe20000000800 */
[----:B------:R-:W-:Y:S01]  /*c4e0*/  @!PT LDS RZ, [RZ] ;  /* 0x00000000fffff984 */ /* 0x000fe20000000800 */
[----:B------:R1:W-:Y:S01]  /*c4f0*/  @!P3 LDGSTS.E.BYPASS.LTC128B.128 [R230+0x14000], [R34.64+0x100] ;  /* 0x1400010022e6bfae */ /* 0x0003e2000b901d52 */
[C---:B---3--:R-:W-:Y:S03]  /*c500*/  LEA R14, P6, R3.reuse, R40, 0x6 ;  /* 0x00000028030e7211 */ /* 0x048fe600078c30ff */
[----:B------:R-:W-:Y:S01]  /*c510*/  @P2 STS.128 [R230+0x16000], RZ ;  /* 0x016000ffe6002388 */ /* 0x000fe20000000c00 */
[----:B------:R-:W-:Y:S03]  /*c520*/  LEA.HI.X.SX32 R15, R3, R41, 0x6, P6 ;  /* 0x00000029030f7211 */ /* 0x000fe600030f36ff */
[----:B------:R-:W-:Y:S01]  /*c530*/  @!PT LDS RZ, [RZ] ;  /* 0x00000000fffff984 */ /* 0x000fe20000000800 */
[----:B------:R-:W-:Y:S01]  /*c540*/  @!PT LDS RZ, [RZ] ;  /* 0x00000000fffff984 */ /* 0x000fe20000000800 */
[----:B------:R-:W-:Y:S01]  /*c550*/  @!PT LDS RZ, [RZ] ;  /* 0x00000000fffff984 */ /* 0x000fe20000000800 */
[----:B------:R1:W-:Y:S02]  /*c560*/  @!P2 LDGSTS.E.BYPASS.LTC128B.128 [R230+0x16000], [R34.64+0x180] ;  /* 0x1600018022e6afae */ /* 0x0003e4000b901d52 */
[----:B------:R-:W-:Y:S02]  /*c570*/  IMAD R250, R15, c[0x0][0x1a0], RZ ;  /* 0x000068000ffa7a24 */ /* 0x000fe400078e02ff */
[----:B------:R-:W-:Y:S02]  /*c580*/  @P5 STS.128 [R230+0x10800], RZ ;  /* 0x010800ffe6005388 */ /* 0x000fe40000000c00 */
[C---:B------:R-:W-:Y:S02]  /*c590*/  IMAD R250, R14.reuse, c[0x0][0x1a4], R250 ;  /* 0x000069000efa7a24 */ /* 0x040fe400078e02fa */
[----:B------:R-:W-:Y:S01]  /*c5a0*/  @!PT LDS RZ, [RZ] ;  /* 0x00000000fffff984 */ /* 0x000fe20000000800 */
[----:B------:R-:W-:Y:S01]  /*c5b0*/  @!PT LDS RZ, [RZ] ;  /* 0x00000000fffff984 */ /* 0x000fe20000000800 */
[----:B------:R-:W-:Y:S01]  /*c5c0*/  @!PT LDS RZ, [RZ] ;  /* 0x00000000fffff984 */ /* 0x000fe20000000800 */
[----:B------:R2:W-:Y:S01]  /*c5d0*/  @!P5 LDGSTS.E.BYPASS.LTC128B.128 [R230+0x10800], [R26.64] ;  /* 0x108000001ae6dfae */ /* 0x0005e2000b901d52 */
[----:B------:R-:W-:Y:S03]  /*c5e0*/  IMAD.WIDE.U32 R14, R14, c[0x0][0x1a0], RZ ;  /* 0x000068000e0e7a25 */ /* 0x000fe600078e00ff */
[----:B------:R-:W-:Y:S01]  /*c5f0*/  @P4 STS.128 [R230+0x12800], RZ ;  /* 0x012800ffe6004388 */ /* 0x000fe20000000c00 */
[----:B------:R-:W-:Y:S01]  /*c600*/  IMAD.IADD R250, R15, 0x1, R250 ;  /* 0x000000010ffa7824 */ /* 0x000fe200078e02fa */
[C---:B------:R-:W-:Y:S04]  /*c610*/  LEA R190, P6, R14.reuse, R243, 0x1 ;  /* 0x000000f30ebe7211 */ /* 0x040fe800078c08ff */
[----:B------:R-:W-:Y:S05]  /*c620*/  LEA.HI.X R191, R14, R242, R250, 0x1, P6 ;  /* 0x000000f20ebf7211 */ /* 0x000fea00030f0cfa */
[----:B------:R-:W-:Y:S01]  /*c630*/  @!PT LDS RZ, [RZ] ;  /* 0x00000000fffff984 */ /* 0x000fe20000000800 */
[----:B------:R-:W-:Y:S01]  /*c640*/  @!PT LDS RZ, [RZ] ;  /* 0x00000000fffff984 */ /* 0x000fe20000000800 */
[----:B------:R-:W-:Y:S01]  /*c650*/  @!PT LDS RZ, [RZ] ;  /* 0x00000000fffff984 */ /* 0x000fe20000000800 */
[----:B------:R3:W-:Y:S01]  /*c660*/  @!P4 LDGSTS.E.BYPASS.LTC128B.128 [R230+0x12800], [R190.64+0x80] ;  /* 0x12800080bee6cfae */ /* 0x0007e2000b901d52 */
[C---:B----4-:R-:W-:Y:S03]  /*c670*/  LEA R194, P1, R3.reuse, R38, 0x6 ;  /* 0x0000002603c27211 */ /* 0x050fe600078230ff */
        /* <DEDUP_REMOVED lines=12> */
[----:B------:R3:W-:Y:S01]  /*c740*/  @!P2 LDGSTS.E.BYPASS.LTC128B.128 [R230+0x16800], [R190.64+0x180] ;  /* 0x16800180bee6afae */ /* 0x0007e2000b901d52 */
[----:B------:R-:W-:Y:S03]  /*c750*/  IMAD.WIDE.U32 R194, R194, c[0x0][0x1a0], RZ ;  /* 0x00006800c2c27a25 */ /* 0x000fe600078e00ff */
[----:B------:R-:W-:Y:S01]  /*c760*/  @P5 STS.128 [R230+0x11000], RZ ;  /* 0x011000ffe6005388 */ /* 0x000fe20000000c00 */
[----:B------:R-:W-:Y:S01]  /*c770*/  IMAD.IADD R246, R195, 0x1, R246 ;  /* 0x00000001c3f67824 */ /* 0x000fe200078e02f6 */
[C---:B------:R-:W-:Y:S02]  /*c780*/  LEA R182, P1, R194.reuse, R243, 0x1 ;  /* 0x000000f3c2b67211 */ /* 0x040fe400078208ff */
[----:B------:R-:W-:Y:S01]  /*c790*/  @!PT LDS RZ, [RZ] ;  /* 0x00000000fffff984 */ /* 0x000fe20000000800 */
[----:B------:R-:W-:Y:S01]  /*c7a0*/  @!PT LDS RZ, [RZ] ;  /* 0x00000000fffff984 */ /* 0x000fe20000000800 */
[----:B------:R-:W-:Y:S01]  /*c7b0*/  @!PT LDS RZ, [RZ] ;  /* 0x00000000fffff984 */ /* 0x000fe20000000800 */
[----:B------:R4:W-:Y:S02]  /*c7c0*/  @!P5 LDGSTS.E.BYPASS.LTC128B.128 [R230+0x11000], [R22.64] ;  /* 0x1100000016e6dfae */ /* 0x0009e4000b901d52 */
[----:B------:R-:W-:Y:S02]  /*c7d0*/  LEA.HI.X R183, R194, R242, R246, 0x1, P1 ;  /* 0x000000f2c2b77211 */ /* 0x000fe400008f0cf6 */
[----:B------:R-:W-:Y:S04]  /*c7e0*/  @P4 STS.128 [R230+0x13000], RZ ;  /* 0x013000ffe6004388 */ /* 0x000fe80000000c00 */
[----:B------:R-:W-:Y:S01]  /*c7f0*/  @!PT LDS RZ, [RZ] ;  /* 0x00000000fffff984 */ /* 0x000fe20000000800 */
[----:B------:R-:W-:Y:S01]  /*c800*/  @!PT LDS RZ, [RZ] ;  /* 0x00000000fffff984 */ /* 0x000fe20000000800 */
[----:B------:R-:W-:Y:S01]  /*c810*/  @!PT LDS RZ, [RZ] ;  /* 0x00000000fffff984 */ /* 0x000fe20000000800 */
[----:B------:R1:W-:Y:S01]  /*c820*/  @!P4 LDGSTS.E.BYPASS.LTC128B.128 [R230+0x13000], [R182.64+0x80] ;  /* 0x13000080b6e6cfae */ /* 0x0003e2000b901d52 */
[C---:B------:R-:W-:Y:S03]  /*c830*/  LEA R198, P0, R3.reuse, R36, 0x6 ;  /* 0x0000002403c67211 */ /* 0x040fe600078030ff */
[----:B------:R-:W-:Y:S01]  /*c840*/  @P3 STS.128 [R230+0x15000], RZ ;  /* 0x015000ffe6003388 */ /* 0x000fe20000000c00 */
[----:B------:R-:W-:Y:S01]  /*c850*/  LEA.HI.X.SX32 R199, R3, R37, 0x6, P0 ;  /* 0x0000002503c77211 */ /* 0x000fe200000f36ff */
[C---:B------:R-:W-:Y:S02]  /*c860*/  IMAD.WIDE.U32 R12, R198.reuse, c[0x0][0x1a0], RZ ;  /* 0x00006800c60c7a25 */ /* 0x040fe400078e00ff */
[----:B------:R-:W-:Y:S01]  /*c870*/  @!PT LDS RZ, [RZ] ;  /* 0x00000000fffff984 */ /* 0x000fe20000000800 */
[----:B------:R-:W-:Y:S01]  /*c880*/  @!PT LDS RZ, [RZ] ;  /* 0x00000000fffff984 */ /* 0x000fe20000000800 */
[----:B------:R-:W-:Y:S01]  /*c890*/  @!PT LDS RZ, [RZ] ;  /* 0x00000000fffff984 */ /* 0x000fe20000000800 */
[----:B------:R1:W-:Y:S02]  /*c8a0*/  @!P3 LDGSTS.E.BYPASS.LTC128B.128 [R230+0x15000], [R182.64+0x100] ;  /* 0x15000100b6e6bfae */ /* 0x0003e4000b901d52 */
[----:B------:R-:W-:Y:S02]  /*c8b0*/  IMAD R3, R199, c[0x0][0x1a0], RZ ;  /* 0x00006800c7037a24 */ /* 0x000fe400078e02ff */
[----:B------:R-:W-:Y:S02]  /*c8c0*/  @P2 STS.128 [R230+0x17000], RZ ;  /* 0x017000ffe6002388 */ /* 0x000fe40000000c00 */
[----:B------:R-:W-:Y:S01]  /*c8d0*/  IMAD R3, R198, c[0x0][0x1a4], R3 ;  /* 0x00006900c6037a24 */ /* 0x000fe200078e0203 */
[C---:B------:R-:W-:Y:S01]  /*c8e0*/  LEA R198, P0, R12.reuse, R243, 0x1 ;  /* 0x000000f30cc67211 */ /* 0x040fe200078008ff */
[----:B------:R-:W-:Y:S01]  /*c8f0*/  @!PT LDS RZ, [RZ] ;  /* 0x00000000fffff984 */ /* 0x000fe20000000800 */
[----:B------:R-:W-:Y:S01]  /*c900*/  @!PT LDS RZ, [RZ] ;  /* 0x00000000fffff984 */ /* 0x000fe20000000800 */
[----:B------:R-:W-:Y:S01]  /*c910*/  @!PT LDS RZ, [RZ] ;  /* 0x00000000fffff984 */ /* 0x000fe20000000800 */
[----:B------:R1:W-:Y:S02]  /*c920*/  @!P2 LDGSTS.E.BYPASS.LTC128B.128 [R230+0x17000], [R182.64+0x180] ;  /* 0x17000180b6e6afae */ /* 0x0003e4000b901d52 */
[----:B------:R-:W-:Y:S02]  /*c930*/  IMAD.IADD R3, R13, 0x1, R3 ;  /* 0x000000010d037824 */ /* 0x000fe400078e0203 */
[----:B------:R-:W-:Y:S03]  /*c940*/  @P5 STS.128 [R230+0x11800], RZ ;  /* 0x011800ffe6005388 */ /* 0x000fe60000000c00 */
[----:B------:R-:W-:Y:S01]  /*c950*/  LEA.HI.X R199, R12, R242, R3, 0x1, P0 ;  /* 0x000000f20cc77211 */ /* 0x000fe200000f0c03 */
[----:B------:R-:W-:Y:S01]  /*c960*/  @!PT LDS RZ, [RZ] ;  /* 0x00000000fffff984 */ /* 0x000fe20000000800 */
[----:B------:R-:W-:Y:S01]  /*c970*/  @!PT LDS RZ, [RZ] ;  /* 0x00000000fffff984 */ /* 0x000fe20000000800 */
[----:B------:R-:W-:Y:S01]  /*c980*/  @!PT LDS RZ, [RZ] ;  /* 0x00000000fffff984 */ /* 0x000fe20000000800 */
[----:B------:R1:W-:Y:S01]  /*c990*/  @!P5 LDGSTS.E.BYPASS.LTC128B.128 [R230+0x11800], [R18.64] ;  /* 0x1180000012e6dfae */ /* 0x0003e2000b901d52 */
[----:B------:R-:W-:Y:S03]  /*c9a0*/  IMAD.U32 R3, RZ, RZ, UR4 ;  /* 0x00000004ff037e24 */ /* 0x000fe6000f8e00ff */
        /* <DEDUP_REMOVED lines=16> */
[----:B------:R-:W4:Y:S04]  /*cab0*/  LDSM.16.M88.4 R168, [R225+0x8000] ;  /* 0x00800000e1a8783b */ /* 0x000f280000000200 */
[----:B------:R-:W4:Y:S04]  /*cac0*/  LDSM.16.M88.4 R172, [R225+0x8800] ;  /* 0x00880000e1ac783b */ /* 0x000f280000000200 */
[----:B------:R-:W4:Y:S04]  /*cad0*/  LDSM.16.M88.4 R176, [R225+0x9000] ;  /* 0x00900000e1b0783b */ /* 0x000f280000000200 */
[----:B------:R-:W0:Y:S04]  /*cae0*/  LDGDEPBAR ;  /* 0x00000000000079af */ /* 0x000e280000000000 */
[----:B-1----:R-:W1:Y:S04]  /*caf0*/  LDSM.16.M88.4 R180, [R225+0x9800] ;  /* 0x00980000e1b4783b */ /* 0x002e680000000200 */
[----:B------:R-:W-:Y:S04]  /*cb00*/  LDSM.16.M88.4 R184, [R224] ;  /* 0x00000000e0b8783b */ /* 0x000fe80000000200 */
[----:B---3--:R-:W3:Y:S04]  /*cb10*/  LDSM.16.M88.4 R188, [R223] ;  /* 0x00000000dfbc783b */ /* 0x008ee80000000200 */
[----:B------:R-:W1:Y:S04]  /*cb20*/  LDSM.16.M88.4 R192, [R215] ;  /* 0x00000000d7c0783b */ /* 0x000e680000000200 */
[----:B--2---:R-:W-:Y:S01]  /*cb30*/  LDSM.16.M88.4 R196, [R219+0x8000] ;  /* 0x00800000dbc4783b */ /* 0x004fe20000000200 */
[C---:B----4-:R-:W-:Y:S08]  /*cb40*/  HMMA.16816.F32 R4, R164.reuse, R168, RZ ;  /* 0x000000a8a404723c */ /* 0x050ff000000018ff */
[C---:B------:R-:W-:Y:S01]  /*cb50*/  HMMA.16816.F32 R8, R164.reuse, R170, RZ ;  /* 0x000000aaa408723c */ /* 0x040fe200000018ff */
[----:B------:R-:W2:Y:S07]  /*cb60*/  LDSM.16.M88.4 R168, [R214] ;  /* 0x00000000d6a8783b */ /* 0x000eae0000000200 */
[C---:B------:R-:W-:Y:S08]  /*cb70*/  HMMA.16816.F32 R12, R164.reuse, R172, RZ ;  /* 0x000000aca40c723c */ /* 0x040ff000000018ff */
[C---:B------:R-:W-:Y:S01]  /*cb80*/  HMMA.16816.F32 R16, R164.reuse, R174, RZ ;  /* 0x000000aea410723c */ /* 0x040fe200000018ff */
[----:B------:R-:W4:Y:S07]  /*cb90*/  LDSM.16.M88.4 R172, [R213] ;  /* 0x00000000d5ac783b */ /* 0x000f2e0000000200 */
[C---:B------:R-:W-:Y:S08]  /*cba0*/  HMMA.16816.F32 R20, R164.reuse, R176, RZ ;  /* 0x000000b0a414723c */ /* 0x040ff000000018ff */
[C---:B------:R-:W-:Y:S01]  /*cbb0*/  HMMA.16816.F32 R24, R164.reuse, R178, RZ ;  /* 0x000000b2a418723c */ /* 0x040fe200000018ff */
[----:B------:R-:W2:Y:S07]  /*cbc0*/  LDSM.16.M88.4 R176, [R222] ;  /* 0x00000000deb0783b */ /* 0x000eae0000000200 */
[C---:B-1----:R-:W-:Y:S07]  /*cbd0*/  HMMA.16816.F32 R28, R164.reuse, R180, RZ ;  /* 0x000000b4a41c723c */ /* 0x042fee00000018ff */
[----:B------:R-:W-:Y:S02]  /*cbe0*/  IMAD.MOV.U32 R180, RZ, RZ, R32 ;  /* 0x000000ffffb47224 */ /* 0x000fe400078e0020 */
[----:B------:R-:W-:Y:S02]  /*cbf0*/  IMAD.MOV.U32 R181, RZ, RZ, R33 ;  /* 0x000000ffffb57224 */ /* 0x000fe400078e0021 */
[----:B------:R-:W-:Y:S01]  /*cc00*/  HMMA.16816.F32 R32, R164, R182, RZ ;  /* 0x000000b6a420723c */ /* 0x000fe200000018ff */
[----:B------:R-:W1:Y:S07]  /*cc10*/  LDSM.16.M88.4 R164, [R219+0x8800] ;  /* 0x00880000dba4783b */ /* 0x000e6e0000000200 */
[C---:B---3--:R-:W-:Y:S07]  /*cc20*/  HMMA.16816.F32 R4, R184.reuse, R188, R4 ;  /* 0x000000bcb804723c */ /* 0x048fee0000001804 */
[----:B------:R-:W-:Y:S01]  /*cc30*/  IMAD.MOV.U32 R188, RZ, RZ, R180 ;  /* 0x000000ffffbc7224 */ /* 0x000fe200078e00b4 */
[C---:B------:R-:W-:Y:S04]  /*cc40*/  HMMA.16816.F32 R8, R184.reuse, R190, R8 ;  /* 0x000000beb808723c */ /* 0x040fe80000001808 */
[----:B------:R-:W-:Y:S02]  /*cc50*/  IMAD.MOV.U32 R189, RZ, RZ, R181 ;  /* 0x000000ffffbd7224 */ /* 0x000fe400078e00b5 */
[----:B------:R-:W3:Y:S02]  /*cc60*/  LDSM.16.M88.4 R180, [R219+0x9000] ;  /* 0x00900000dbb4783b */ /* 0x000ee40000000200 */
[C---:B------:R-:W-:Y:S08]  /*cc70*/  HMMA.16816.F32 R12, R184.reuse, R192, R12 ;  /* 0x000000c0b80c723c */ /* 0x040ff0000000180c */
[C---:B------:R-:W-:Y:S01]  /*cc80*/  HMMA.16816.F32 R16, R184.reuse, R194, R16 ;  /* 0x000000c2b810723c */ /* 0x040fe20000001810 */
[----:B------:R-:W-:Y:S07]  /*cc90*/  LDSM.16.M88.4 R192, [R212+0x1800] ;  /* 0x00180000d4c0783b */ /* 0x000fee0000000200 */
[C---:B--2---:R-:W-:Y:S08]  /*cca0*/  HMMA.16816.F32 R20, R184.reuse, R168, R20 ;  /* 0x000000a8b814723c */ /* 0x044ff00000001814 */
[C---:B------:R-:W-:Y:S01]  /*ccb0*/  HMMA.16816.F32 R24, R184.reuse, R170, R24 ;  /* 0x000000aab818723c */ /* 0x040fe20000001818 */
[----:B------:R-:W2:Y:S07]  /*ccc0*/  LDSM.16.M88.4 R168, [R219+0x9800] ;  /* 0x00980000dba8783b */ /* 0x000eae0000000200 */
[C---:B----4-:R-:W-:Y:S08]  /*ccd0*/  HMMA.16816.F32 R28, R184.reuse, R172, R28 ;  /* 0x000000acb81c723c */ /* 0x050ff0000000181c */
[----:B------:R-:W-:Y:S01]  /*cce0*/  HMMA.16816.F32 R32, R184, R174, R32 ;  /* 0x000000aeb820723c */ /* 0x000fe20000001820 */
[----:B------:R-:W-:Y:S04]  /*ccf0*/  LDSM.16.M88.4 R172, [R221] ;  /* 0x00000000ddac783b */ /* 0x000fe80000000200 */
[----:B------:R-:W4:Y:S03]  /*cd00*/  LDSM.16.M88.4 R184, [R212] ;  /* 0x00000000d4b8783b */ /* 0x000f260000000200 */
[C---:B------:R-:W-:Y:S07]  /*cd10*/  HMMA.16816.F32 R4, R176.reuse, R196, R4 ;  /* 0x000000c4b004723c */ /* 0x040fee0000001804 */
[----:B------:R-:W-:Y:S01]  /*cd20*/  IMAD.MOV.U32 R196, RZ, RZ, R188 ;  /* 0x000000ffffc47224 */ /* 0x000fe200078e00bc */
[C---:B------:R-:W-:Y:S04]  /*cd30*/  HMMA.16816.F32 R8, R176.reuse, R198, R8 ;  /* 0x000000c6b008723c */ /* 0x040fe80000001808 */
[----:B------:R-:W-:Y:S02]  /*cd40*/  IMAD.MOV.U32 R197, RZ, RZ, R189 ;  /* 0x000000ffffc57224 */ /* 0x000fe400078e00bd */
[----:B------:R-:W4:Y:S01]  /*cd50*/  LDSM.16.M88.4 R188, [R212+0x800] ;  /* 0x00080000d4bc783b */ /* 0x000f220000000200 */
[C---:B------:R-:W-:Y:S01]  /*cd60*/  LEA R198, P0, R3.reuse, R196, 0x6 ;  /* 0x000000c403c67211 */ /* 0x040fe200078030ff */
[C---:B-1----:R-:W-:Y:S04]  /*cd70*/  HMMA.16816.F32 R12, R176.reuse, R164, R12 ;  /* 0x000000a4b00c723c */ /* 0x042fe8000000180c */
[----:B------:R-:W-:Y:S01]  /*cd80*/  LEA.HI.X.SX32 R199, R3, R197, 0x6, P0 ;  /* 0x000000c503c77211 */ /* 0x000fe200000f36ff */
[C---:B------:R-:W-:Y:S03]  /*cd90*/  IMAD.WIDE.U32 R196, R198.reuse, c[0x0][0x198], RZ ;  /* 0x00006600c6c47a25 */ /* 0x040fe600078e00ff */
[C---:B------:R-:W-:Y:S01]  /*cda0*/  HMMA.16816.F32 R16, R176.reuse, R166, R16 ;  /* 0x000000a6b010723c */ /* 0x040fe20000001810 */
[----:B------:R-:W1:Y:S03]  /*cdb0*/  LDSM.16.M88.4 R164, [R212+0x1000] ;  /* 0x00100000d4a4783b */ /* 0x000e660000000200 */
[----:B------:R-:W-:Y:S04]  /*cdc0*/  IMAD R246, R199, c[0x0][0x198], RZ ;  /* 0x00006600c7f67a24 */ /* 0x000fe800078e02ff */
[C---:B---3--:R-:W-:Y:S04]  /*cdd0*/  HMMA.16816.F32 R20, R176.reuse, R180, R20 ;  /* 0x000000b4b014723c */ /* 0x048fe80000001814 */
[----:B------:R-:W-:Y:S04]  /*cde0*/  IMAD R246, R198, c[0x0][0x19c], R246 ;  /* 0x00006700c6f67a24 */ /* 0x000fe800078e02f6 */
[C---:B------:R-:W-:Y:S01]  /*cdf0*/  HMMA.16816.F32 R24, R176.reuse, R182, R24 ;  /* 0x000000b6b018723c */ /* 0x040fe20000001818 */
[----:B------:R-:W-:Y:S03]  /*ce00*/  LDSM.16.M88.4 R180, [R225+0xa800] ;  /* 0x00a80000e1b4783b */ /* 0x000fe60000000200 */
[----:B------:R-:W-:Y:S04]  /*ce10*/  IMAD.IADD R246, R197, 0x1, R246 ;  /* 0x00000001c5f67824 */ /* 0x000fe800078e02f6 */
[C---:B--2---:R-:W-:Y:S08]  /*ce20*/  HMMA.16816.F32 R28, R176.reuse, R168, R28 ;  /* 0x000000a8b01c723c */ /* 0x044ff0000000181c */
[----:B------:R-:W-:Y:S01]  /*ce30*/  HMMA.16816.F32 R32, R176, R170, R32 ;  /* 0x000000aab020723c */ /* 0x000fe20000001820 */
[----:B------:R-:W-:Y:S04]  /*ce40*/  LDSM.16.M88.4 R168, [R226+0x2000] ;  /* 0x00200000e2a8783b */ /* 0x000fe80000000200 */
[----:B------:R-:W2:Y:S03]  /*ce50*/  LDSM.16.M88.4 R176, [R225+0xa000] ;  /* 0x00a00000e1b0783b */ /* 0x000ea60000000200 */
[C---:B----4-:R-:W-:Y:S08]  /*ce60*/  HMMA.16816.F32 R4, R172.reuse, R184, R4 ;  /* 0x000000b8ac04723c */ /* 0x050ff00000001804 */
[C---:B------:R-:W-:Y:S01]  /*ce70*/  HMMA.16816.F32 R8, R172.reuse, R186, R8 ;  /* 0x000000baac08723c */ /* 0x040fe20000001808 */
[----:B------:R-:W3:Y:S07]  /*ce80*/  LDSM.16.M88.4 R184, [R225+0xb000] ;  /* 0x00b00000e1b8783b */ /* 0x000eee0000000200 */
[C---:B------:R-:W-:Y:S08]  /*ce90*/  HMMA.16816.F32 R12, R172.reuse, R188, R12 ;  /* 0x000000bcac0c723c */ /* 0x040ff0000000180c */
[C---:B------:R-:W-:Y:S01]  /*cea0*/  HMMA.16816.F32 R16, R172.reuse, R190, R16 ;  /* 0x000000beac10723c */ /* 0x040fe20000001810 */
[----:B------:R-:W-:Y:S07]  /*ceb0*/  LDSM.16.M88.4 R188, [R211] ;  /* 0x00000000d3bc783b */ /* 0x000fee0000000200 */
[C---:B-1----:R-:W-:Y:S08]  /*cec0*/  HMMA.16816.F32 R20, R172.reuse, R164, R20 ;  /* 0x000000a4ac14723c */ /* 0x042ff00000001814 */
[C---:B------:R-:W-:Y:S01]  /*ced0*/  HMMA.16816.F32 R24, R172.reuse, R166, R24 ;  /* 0x000000a6ac18723c */ /* 0x040fe20000001818 */
[----:B------:R-:W1:Y:S07]  /*cee0*/  LDSM.16.M88.4 R164, [R225+0xb800] ;  /* 0x00b80000e1a4783b */ /* 0x000e6e0000000200 */
[C---:B------:R-:W-:Y:S08]  /*cef0*/  HMMA.16816.F32 R28, R172.reuse, R192, R28 ;  /* 0x000000c0ac1c723c */ /* 0x040ff0000000181c */
[----:B------:R-:W-:Y:S01]  /*cf00*/  HMMA.16816.F32 R32, R172, R194, R32 ;  /* 0x000000c2ac20723c */ /* 0x000fe20000001820 */
[----:B------:R-:W4:Y:S04]  /*cf10*/  LDSM.16.M88.4 R172, [R224+0x2000] ;  /* 0x00200000e0ac783b */ /* 0x000f280000000200 */
[----:B------:R-:W-:Y:S03]  /*cf20*/  LDSM.16.M88.4 R192, [R208] ;  /* 0x00000000d0c0783b */ /* 0x000fe60000000200 */
[C---:B--2---:R-:W-:Y:S08]  /*cf30*/  HMMA.16816.F32 R4, R168.reuse, R176, R4 ;  /* 0x000000b0a804723c */ /* 0x044ff00000001804 */
[C---:B------:R-:W-:Y:S01]  /*cf40*/  HMMA.16816.F32 R8, R168.reuse, R178, R8 ;  /* 0x000000b2a808723c */ /* 0x040fe20000001808 */
[----:B------:R-:W2:Y:S07]  /*cf50*/  LDSM.16.M88.4 R176, [R210] ;  /* 0x00000000d2b0783b */ /* 0x000eae0000000200 */
[C---:B------:R-:W-:Y:S08]  /*cf60*/  HMMA.16816.F32 R12, R168.reuse, R180, R12 ;  /* 0x000000b4a80c723c */ /* 0x040ff0000000180c */
[C---:B------:R-:W-:Y:S01]  /*cf70*/  HMMA.16816.F32 R16, R168.reuse, R182, R16 ;  /* 0x000000b6a810723c */ /* 0x040fe20000001810 */
[----:B------:R-:W2:Y:S07]  /*cf80*/  LDSM.16.M88.4 R180, [R209] ;  /* 0x00000000d1b4783b */ /* 0x000eae0000000200 */
[C---:B---3--:R-:W-:Y:S08]  /*cf90*/  HMMA.16816.F32 R20, R168.reuse, R184, R20 ;  /* 0x000000b8a814723c */ /* 0x048ff00000001814 */
[C---:B------:R-:W-:Y:S01]  /*cfa0*/  HMMA.16816.F32 R24, R168.reuse, R186, R24 ;  /* 0x000000baa818723c */ /* 0x040fe20000001818 */
[----:B------:R-:W-:Y:S07]  /*cfb0*/  LDSM.16.M88.4 R184, [R219+0xa800] ;  /* 0x00a80000dbb8783b */ /* 0x000fee0000000200 */
[C---:B-1----:R-:W-:Y:S08]  /*cfc0*/  HMMA.16816.F32 R28, R168.reuse, R164, R28 ;  /* 0x000000a4a81c723c */ /* 0x042ff0000000181c */
[----:B------:R-:W-:Y:S01]  /*cfd0*/  HMMA.16816.F32 R32, R168, R166, R32 ;  /* 0x000000a6a820723c */ /* 0x000fe20000001820 */
[----:B------:R-:W-:Y:S04]  /*cfe0*/  LDSM.16.M88.4 R164, [R222+0x2000] ;  /* 0x00200000dea4783b */ /* 0x000fe80000000200 */
[----:B------:R-:W1:Y:S03]  /*cff0*/  LDSM.16.M88.4 R168, [R219+0xa000] ;  /* 0x00a00000dba8783b */ /* 0x000e660000000200 */
[C---:B----4-:R-:W-:Y:S08]  /*d000*/  HMMA.16816.F32 R4, R172.reuse, R188, R4 ;  /* 0x000000bcac04723c */ /* 0x050ff00000001804 */
[C---:B------:R-:W-:Y:S01]  /*d010*/  HMMA.16816.F32 R8, R172.reuse, R190, R8 ;  /* 0x000000beac08723c */ /* 0x040fe20000001808 */
[----:B------:R-:W-:Y:S07]  /*d020*/  LDSM.16.M88.4 R188, [R212+0x2000] ;  /* 0x00200000d4bc783b */ /* 0x000fee0000000200 */
[C---:B--2---:R-:W-:Y:S08]  /*d030*/  HMMA.16816.F32 R12, R172.reuse, R176, R12 ;  /* 0x000000b0ac0c723c */ /* 0x044ff0000000180c */
[C---:B------:R-:W-:Y:S01]  /*d040*/  HMMA.16816.F32 R16, R172.reuse, R178, R16 ;  /* 0x000000b2ac10723c */ /* 0x040fe20000001810 */
[----:B------:R-:W2:Y:S07]  /*d050*/  LDSM.16.M88.4 R176, [R219+0xb000] ;  /* 0x00b00000dbb0783b */ /* 0x000eae0000000200 */
[C---:B------:R-:W-:Y:S08]  /*d060*/  HMMA.16816.F32 R20, R172.reuse, R180, R20 ;  /* 0x000000b4ac14723c */ /* 0x040ff00000001814 */
[C---:B------:R-:W-:Y:S01]  /*d070*/  HMMA.16816.F32 R24, R172.reuse, R182, R24 ;  /* 0x000000b6ac18723c */ /* 0x040fe20000001818 */
[----:B------:R-:W-:Y:S07]  /*d080*/  LDSM.16.M88.4 R180, [R221+0x2000] ;  /* 0x00200000ddb4783b */ /* 0x000fee0000000200 */
[C---:B------:R-:W-:Y:S08]  /*d090*/  HMMA.16816.F32 R28, R172.reuse, R192, R28 ;  /* 0x000000c0ac1c723c */ /* 0x040ff0000000181c */
[----:B------:R-:W-:Y:S01]  /*d0a0*/  HMMA.16816.F32 R32, R172, R194, R32 ;  /* 0x000000c2ac20723c */ /* 0x000fe20000001820 */
[----:B------:R-:W3:Y:S04]  /*d0b0*/  LDSM.16.M88.4 R172, [R219+0xb800] ;  /* 0x00b80000dbac783b */ /* 0x000ee80000000200 */
        /* <DEDUP_REMOVED lines=9> */
[----:B------:R-:W-:Y:S07]  /*d150*/  LDSM.16.M88.4 R176, [R225+0xc800] ;  /* 0x00c80000e1b0783b */ /* 0x000fee0000000200 */
[C---:B---3--:R-:W-:Y:S08]  /*d160*/  HMMA.16816.F32 R28, R164.reuse, R172, R28 ;  /* 0x000000aca41c723c */ /* 0x048ff0000000181c */
[----:B------:R-:W-:Y:S01]  /*d170*/  HMMA.16816.F32 R32, R164, R174, R32 ;  /* 0x000000aea420723c */ /* 0x000fe20000001820 */
[----:B------:R-:W-:Y:S04]  /*d180*/  LDSM.16.M88.4 R164, [R226+0x4000] ;  /* 0x00400000e2a4783b */ /* 0x000fe80000000200 */
[----:B------:R-:W2:Y:S03]  /*d190*/  LDSM.16.M88.4 R172, [R225+0xc000] ;  /* 0x00c00000e1ac783b */ /* 0x000ea60000000200 */
[C---:B------:R-:W-:Y:S08]  /*d1a0*/  HMMA.16816.F32 R4, R180.reuse, R188, R4 ;  /* 0x000000bcb404723c */ /* 0x040ff00000001804 */
[C---:B------:R-:W-:Y:S01]  /*d1b0*/  HMMA.16816.F32 R8, R180.reuse, R190, R8 ;  /* 0x000000beb408723c */ /* 0x040fe20000001808 */
[----:B------:R-:W-:Y:S07]  /*d1c0*/  LDSM.16.M88.4 R188, [R225+0xd800] ;  /* 0x00d80000e1bc783b */ /* 0x000fee0000000200 */
[C---:B-1----:R-:W-:Y:S08]  /*d1d0*/  HMMA.16816.F32 R12, R180.reuse, R168, R12 ;  /* 0x000000a8b40c723c */ /* 0x042ff0000000180c */
[C---:B------:R-:W-:Y:S01]  /*d1e0*/  HMMA.16816.F32 R16, R180.reuse, R170, R16 ;  /* 0x000000aab410723c */ /* 0x040fe20000001810 */
[----:B------:R-:W1:Y:S07]  /*d1f0*/  LDSM.16.M88.4 R168, [R225+0xd000] ;  /* 0x00d00000e1a8783b */ /* 0x000e6e0000000200 */
[C---:B------:R-:W-:Y:S08]  /*d200*/  HMMA.16816.F32 R20, R180.reuse, R192, R20 ;  /* 0x000000c0b414723c */ /* 0x040ff00000001814 */
[C---:B------:R-:W-:Y:S01]  /*d210*/  HMMA.16816.F32 R24, R180.reuse, R194, R24 ;  /* 0x000000c2b418723c */ /* 0x040fe20000001818 */
[----:B------:R-:W-:Y:S07]  /*d220*/  LDSM.16.M88.4 R192, [R205] ;  /* 0x00000000cdc0783b */ /* 0x000fee0000000200 */
[C---:B----4-:R-:W-:Y:S08]  /*d230*/  HMMA.16816.F32 R28, R180.reuse, R184, R28 ;  /* 0x000000b8b41c723c */ /* 0x050ff0000000181c */
[----:B------:R-:W-:Y:S01]  /*d240*/  HMMA.16816.F32 R32, R180, R186, R32 ;  /* 0x000000bab420723c */ /* 0x000fe20000001820 */
[----:B------:R-:W-:Y:S04]  /*d250*/  LDSM.16.M88.4 R180, [R224+0x4000] ;  /* 0x00400000e0b4783b */ /* 0x000fe80000000200 */
[----:B------:R-:W3:Y:S03]  /*d260*/  LDSM.16.M88.4 R184, [R207] ;  /* 0x00000000cfb8783b */ /* 0x000ee60000000200 */
[C---:B--2---:R-:W-:Y:S08]  /*d270*/  HMMA.16816.F32 R4, R164.reuse, R172, R4 ;  /* 0x000000aca404723c */ /* 0x044ff00000001804 */
[C---:B------:R-:W-:Y:S01]  /*d280*/  HMMA.16816.F32 R8, R164.reuse, R174, R8 ;  /* 0x000000aea408723c */ /* 0x040fe20000001808 */
[----:B------:R-:W2:Y:S07]  /*d290*/  LDSM.16.M88.4 R172, [R206] ;  /* 0x00000000ceac783b */ /* 0x000eae0000000200 */
        /* <DEDUP_REMOVED lines=8> */
[----:B------:R-:W1:Y:S04]  /*d320*/  LDSM.16.M88.4 R164, [R204] ;  /* 0x00000000cca4783b */ /* 0x000e680000000200 */
[----:B------:R-:W4:Y:S03]  /*d330*/  LDSM.16.M88.4 R188, [R219+0xc800] ;  /* 0x00c80000dbbc783b */ /* 0x000f260000000200 */
[C---:B---3--:R-:W-:Y:S08]  /*d340*/  HMMA.16816.F32 R4, R180.reuse, R184, R4 ;  /* 0x000000b8b404723c */ /* 0x048ff00000001804 */
        /* <DEDUP_REMOVED lines=8> */
[C---:B-1----:R-:W-:Y:S08]  /*d3d0*/  HMMA.16816.F32 R28, R180.reuse, R164, R28 ;  /* 0x000000a4b41c723c */ /* 0x042ff0000000181c */
[----:B------:R-:W-:Y:S01]  /*d3e0*/  HMMA.16816.F32 R32, R180, R166, R32 ;  /* 0x000000a6b420723c */ /* 0x000fe20000001820 */
[----:B------:R-:W-:Y:S04]  /*d3f0*/  LDSM.16.M88.4 R164, [R221+0x4000] ;  /* 0x00400000dda4783b */ /* 0x000fe80000000200 */
[----:B------:R-:W-:Y:S03]  /*d400*/  LDSM.16.M88.4 R180, [R212+0x4800] ;  /* 0x00480000d4b4783b */ /* 0x000fe60000000200 */
[C---:B------:R-:W-:Y:S08]  /*d410*/  HMMA.16816.F32 R4, R168.reuse, R176, R4 ;  /* 0x000000b0a804723c */ /* 0x040ff00000001804 */
[C---:B------:R-:W-:Y:S01]  /*d420*/  HMMA.16816.F32 R8, R168.reuse, R178, R8 ;  /* 0x000000b2a808723c */ /* 0x040fe20000001808 */
[----:B------:R-:W1:Y:S07]  /*d430*/  LDSM.16.M88.4 R176, [R212+0x4000] ;  /* 0x00400000d4b0783b */ /* 0x000e6e0000000200 */
[C---:B----4-:R-:W-:Y:S08]  /*d440*/  HMMA.16816.F32 R12, R168.reuse, R188, R12 ;  /* 0x000000bca80c723c */ /* 0x050ff0000000180c */
[C---:B------:R-:W-:Y:S01]  /*d450*/  HMMA.16816.F32 R16, R168.reuse, R190, R16 ;  /* 0x000000bea810723c */ /* 0x040fe20000001810 */
[----:B------:R-:W-:Y:S07]  /*d460*/  LDSM.16.M88.4 R188, [R225+0xf800] ;  /* 0x00f80000e1bc783b */ /* 0x000fee0000000200 */
[C---:B--2---:R-:W-:Y:S08]  /*d470*/  HMMA.16816.F32 R20, R168.reuse, R172, R20 ;  /* 0x000000aca814723c */ /* 0x044ff00000001814 */
        /* <DEDUP_REMOVED lines=11> */
[----:B------:R-:W4:Y:S07]  /*d530*/  LDSM.16.M88.4 R180, [R225+0xf000] ;  /* 0x00f00000e1b4783b */ /* 0x000f2e0000000200 */
[C---:B------:R-:W-:Y:S08]  /*d540*/  HMMA.16816.F32 R20, R164.reuse, R192, R20 ;  /* 0x000000c0a414723c */ /* 0x040ff00000001814 */
[C---:B------:R-:W-:Y:S01]  /*d550*/  HMMA.16816.F32 R24, R164.reuse, R194, R24 ;  /* 0x000000c2a418723c */ /* 0x040fe20000001818 */
[----:B------:R-:W-:Y:S07]  /*d560*/  LDSM.16.M88.4 R192, [R219+0xe800] ;  /* 0x00e80000dbc0783b */ /* 0x000fee0000000200 */
[C---:B--2---:R-:W-:Y:S08]  /*d570*/  HMMA.16816.F32 R28, R164.reuse, R172, R28 ;  /* 0x000000aca41c723c */ /* 0x044ff0000000181c */
[----:B------:R-:W-:Y:S01]  /*d580*/  HMMA.16816.F32 R32, R164, R174, R32 ;  /* 0x000000aea420723c */ /* 0x000fe20000001820 */
[----:B------:R-:W-:Y:S04]  /*d590*/  LDSM.16.M88.4 R164, [R224+0x6000] ;  /* 0x00600000e0a4783b */ /* 0x000fe80000000200 */
[----:B------:R-:W2:Y:S03]  /*d5a0*/  LDSM.16.M88.4 R172, [R203] ;  /* 0x00000000cbac783b */ /* 0x000ea60000000200 */
[C---:B---3--:R-:W-:Y:S08]  /*d5b0*/  HMMA.16816.F32 R4, R168.reuse, R184, R4 ;  /* 0x000000b8a804723c */ /* 0x048ff00000001804 */
[C---:B------:R-:W-:Y:S01]  /*d5c0*/  HMMA.16816.F32 R8, R168.reuse, R186, R8 ;  /* 0x000000baa808723c */ /* 0x040fe20000001808 */
[----:B------:R-:W3:Y:S07]  /*d5d0*/  LDSM.16.M88.4 R184, [R202] ;  /* 0x00000000cab8783b */ /* 0x000eee0000000200 */
[C---:B-1----:R-:W-:Y:S08]  /*d5e0*/  HMMA.16816.F32 R12, R168.reuse, R176, R12 ;  /* 0x000000b0a80c723c */ /* 0x042ff0000000180c */
[C---:B------:R-:W-:Y:S01]  /*d5f0*/  HMMA.16816.F32 R16, R168.reuse, R178, R16 ;  /* 0x000000b2a810723c */ /* 0x040fe20000001810 */
[----:B------:R-:W1:Y:S07]  /*d600*/  LDSM.16.M88.4 R176, [R201] ;  /* 0x00000000c9b0783b */ /* 0x000e6e0000000200 */
[C---:B----4-:R-:W-:Y:S08]  /*d610*/  HMMA.16816.F32 R20, R168.reuse, R180, R20 ;  /* 0x000000b4a814723c */ /* 0x050ff00000001814 */
[C---:B------:R-:W-:Y:S01]  /*d620*/  HMMA.16816.F32 R24, R168.reuse, R182, R24 ;  /* 0x000000b6a818723c */ /* 0x040fe20000001818 */
[----:B------:R-:W-:Y:S07]  /*d630*/  LDSM.16.M88.4 R180, [R222+0x6000] ;  /* 0x00600000deb4783b */ /* 0x000fee0000000200 */
[C---:B------:R-:W-:Y:S08]  /*d640*/  HMMA.16816.F32 R28, R168.reuse, R188, R28 ;  /* 0x000000bca81c723c */ /* 0x040ff0000000181c */
[----:B------:R-:W-:Y:S01]  /*d650*/  HMMA.16816.F32 R32, R168, R190, R32 ;  /* 0x000000bea820723c */ /* 0x000fe20000001820 */
[----:B------:R-:W4:Y:S04]  /*d660*/  LDSM.16.M88.4 R168, [R200] ;  /* 0x00000000c8a8783b */ /* 0x000f280000000200 */
[----:B------:R-:W4:Y:S03]  /*d670*/  LDSM.16.M88.4 R188, [R219+0xe000] ;  /* 0x00e00000dbbc783b */ /* 0x000f260000000200 */
[C---:B--2---:R-:W-:Y:S08]  /*d680*/  HMMA.16816.F32 R4, R164.reuse, R172, R4 ;  /* 0x000000aca404723c */ /* 0x044ff00000001804 */
[C---:B------:R-:W-:Y:S01]  /*d690*/  HMMA.16816.F32 R8, R164.reuse, R174, R8 ;  /* 0x000000aea408723c */ /* 0x040fe20000001808 */
[----:B------:R-:W2:Y:S07]  /*d6a0*/  LDSM.16.M88.4 R172, [R219+0xf000] ;  /* 0x00f00000dbac783b */ /* 0x000eae0000000200 */
[C---:B---3--:R-:W-:Y:S08]  /*d6b0*/  HMMA.16816.F32 R12, R164.reuse, R184, R12 ;  /* 0x000000b8a40c723c */ /* 0x048ff0000000180c */
[C---:B------:R-:W-:Y:S01]  /*d6c0*/  HMMA.16816.F32 R16, R164.reuse, R186, R16 ;  /* 0x000000baa410723c */ /* 0x040fe20000001810 */
[----:B------:R-:W-:Y:S07]  /*d6d0*/  LDSM.16.M88.4 R184, [R212+0x6800] ;  /* 0x00680000d4b8783b */ /* 0x000fee0000000200 */
[C---:B-1----:R-:W-:Y:S08]  /*d6e0*/  HMMA.16816.F32 R20, R164.reuse, R176, R20 ;  /* 0x000000b0a414723c */ /* 0x042ff00000001814 */
[C---:B------:R-:W-:Y:S01]  /*d6f0*/  HMMA.16816.F32 R24, R164.reuse, R178, R24 ;  /* 0x000000b2a418723c */ /* 0x040fe20000001818 */
[----:B------:R-:W-:Y:S07]  /*d700*/  LDSM.16.M88.4 R176, [R212+0x6000] ;  /* 0x00600000d4b0783b */ /* 0x000fee0000000200 */
[C---:B----4-:R-:W-:Y:S08]  /*d710*/  HMMA.16816.F32 R28, R164.reuse, R168, R28 ;  /* 0x000000a8a41c723c */ /* 0x050ff0000000181c */
[----:B------:R-:W-:Y:S01]  /*d720*/  HMMA.16816.F32 R32, R164, R170, R32 ;  /* 0x000000aaa420723c */ /* 0x000fe20000001820 */
[----:B------:R-:W1:Y:S04]  /*d730*/  LDSM.16.M88.4 R164, [R219+0xf800] ;  /* 0x00f80000dba4783b */ /* 0x000e680000000200 */
[----:B------:R-:W3:Y:S03]  /*d740*/  LDSM.16.M88.4 R168, [R221+0x6000] ;  /* 0x00600000dda8783b */ /* 0x000ee60000000200 */
[C---:B------:R-:W-:Y:S08]  /*d750*/  HMMA.16816.F32 R4, R180.reuse, R188, R4 ;  /* 0x000000bcb404723c */ /* 0x040ff00000001804 */
[C---:B------:R-:W-:Y:S01]  /*d760*/  HMMA.16816.F32 R8, R180.reuse, R190, R8 ;  /* 0x000000beb408723c */ /* 0x040fe20000001808 */
[----:B------:R-:W4:Y:S07]  /*d770*/  LDSM.16.M88.4 R188, [R212+0x7000] ;  /* 0x00700000d4bc783b */ /* 0x000f2e0000000200 */
[C---:B------:R-:W-:Y:S08]  /*d780*/  HMMA.16816.F32 R12, R180.reuse, R192, R12 ;  /* 0x000000c0b40c723c */ /* 0x040ff0000000180c */
[C---:B------:R-:W-:Y:S01]  /*d790*/  HMMA.16816.F32 R16, R180.reuse, R194, R16 ;  /* 0x000000c2b410723c */ /* 0x040fe20000001810 */
[----:B------:R-:W4:Y:S01]  /*d7a0*/  LDSM.16.M88.4 R192, [R212+0x7800] ;  /* 0x00780000d4c0783b */ /* 0x000f220000000200 */
[----:B------:R-:W-:Y:S04]  /*d7b0*/  DEPBAR.LE SB0, 0x0 ;  /* 0x000080000000791a */ /* 0x000fe80000000000 */
[----:B------:R-:W-:Y:S02]  /*d7c0*/  BAR.SYNC.DEFER_BLOCKING 0x0 ;  /* 0x0000000000007b1d */ /* 0x000fe40000010000 */
[C---:B--2---:R-:W-:Y:S08]  /*d7d0*/  HMMA.16816.F32 R20, R180.reuse, R172, R20 ;  /* 0x000000acb414723c */ /* 0x044ff00000001814 */
[C---:B------:R-:W-:Y:S08]  /*d7e0*/  HMMA.16816.F32 R24, R180.reuse, R174, R24 ;  /* 0x000000aeb418723c */ /* 0x040ff00000001818 */
[C---:B-1----:R-:W-:Y:S08]  /*d7f0*/  HMMA.16816.F32 R28, R180.reuse, R164, R28 ;  /* 0x000000a4b41c723c */ /* 0x042ff0000000181c */
[----:B------:R-:W-:Y:S07]  /*d800*/  HMMA.16816.F32 R32, R180, R166, R32 ;  /* 0x000000a6b420723c */ /* 0x000fee0000001820 */
[C---:B------:R-:W-:Y:S01]  /*d810*/  LEA R182, P0, R3.reuse, R36, 0x6 ;  /* 0x0000002403b67211 */ /* 0x040fe200078030ff */
[C---:B---3--:R-:W-:Y:S05]  /*d820*/  HMMA.16816.F32 R4, R168.reuse, R176, R4 ;  /* 0x000000b0a804723c */ /* 0x048fea0000001804 */
[----:B------:R-:W-:Y:S01]  /*d830*/  LEA.HI.X.SX32 R183, R3, R37, 0x6, P0 ;  /* 0x0000002503b77211 */ /* 0x000fe200000f36ff */
[C---:B------:R-:W-:Y:S02]  /*d840*/  IMAD.WIDE.U32 R174, R182.reuse, c[0x0][0x198], RZ ;  /* 0x00006600b6ae7a25 */ /* 0x040fe400078e00ff */
[C---:B------:R-:W-:Y:S04]  /*d850*/  HMMA.16816.F32 R8, R168.reuse, R178, R8 ;  /* 0x000000b2a808723c */ /* 0x040fe80000001808 */
[----:B------:R-:W-:Y:S04]  /*d860*/  IMAD R250, R183, c[0x0][0x198], RZ ;  /* 0x00006600b7fa7a24 */ /* 0x000fe800078e02ff */
[C---:B------:R-:W-:Y:S04]  /*d870*/  HMMA.16816.F32 R12, R168.reuse, R184, R12 ;  /* 0x000000b8a80c723c */ /* 0x040fe8000000180c */
[----:B------:R-:W-:Y:S04]  /*d880*/  IMAD R250, R182, c[0x0][0x19c], R250 ;  /* 0x00006700b6fa7a24 */ /* 0x000fe800078e02fa */
[C---:B------:R-:W-:Y:S04]  /*d890*/  HMMA.16816.F32 R16, R168.reuse, R186, R16 ;  /* 0x000000baa810723c */ /* 0x040fe80000001810 */
[----:B------:R-:W-:Y:S04]  /*d8a0*/  IMAD.IADD R250, R175, 0x1, R250 ;  /* 0x00000001affa7824 */ /* 0x000fe800078e02fa */
[C---:B----4-:R-:W-:Y:S08]  /*d8b0*/  HMMA.16816.F32 R20, R168.reuse, R188, R20 ;  /* 0x000000bca814723c */ /* 0x050ff00000001814 */
[C---:B------:R-:W-:Y:S07]  /*d8c0*/  HMMA.16816.F32 R24, R168.reuse, R190, R24 ;  /* 0x000000bea818723c */ /* 0x040fee0000001818 */
[C---:B------:R-:W-:Y:S01]  /*d8d0*/  LEA R190, P1, R3.reuse, R38, 0x6 ;  /* 0x0000002603be7211 */ /* 0x040fe200078230ff */
[C---:B------:R-:W-:Y:S04]  /*d8e0*/  HMMA.16816.F32 R28, R168.reuse, R192, R28 ;  /* 0x000000c0a81c723c */ /* 0x040fe8000000181c */
[C---:B------:R-:W-:Y:S03]  /*d8f0*/  LEA.HI.X.SX32 R191, R3.reuse, R39, 0x6, P1 ;  /* 0x0000002703bf7211 */ /* 0x040fe600008f36ff */
[C---:B------:R-:W-:Y:S01]  /*d900*/  LEA R192, P6, R3.reuse, R40, 0x6 ;  /* 0x0000002803c07211 */ /* 0x040fe200078c30ff */
[----:B------:R-:W-:Y:S04]  /*d910*/  HMMA.16816.F32 R32, R168, R194, R32 ;  /* 0x000000c2a820723c */ /* 0x000fe80000001820 */
[----:B------:R-:W-:Y:S01]  /*d920*/  LEA.HI.X.SX32 R193, R3, R41, 0x6, P6 ;  /* 0x0000002903c17211 */ /* 0x000fe200030f36ff */
[----:B------:R-:W-:Y:S01]  /*d930*/  IMAD R252, R191, c[0x0][0x198], RZ ;  /* 0x00006600bffc7a24 */ /* 0x000fe200078e02ff */
[----:B------:R1:W5:Y:S01]  /*d940*/  LDL.LU.64 R40, [R1+0x30] ;  /* 0x0000300001287983 */ /* 0x0003620000300a00 */
[-C--:B------:R-:W-:Y:S01]  /*d950*/  LEA R194, P1, R196, R245.reuse, 0x1 ;  /* 0x000000f5c4c27211 */ /* 0x080fe200078208ff */
[----:B------:R-:W-:Y:S02]  /*d960*/  IMAD.WIDE.U32 R170, R192, c[0x0][0x198], RZ ;  /* 0x00006600c0aa7a25 */ /* 0x000fe400078e00ff */
[----:B------:R1:W5:Y:S02]  /*d970*/  LDL.LU.64 R38, [R1+0x28] ;  /* 0x0000280001267983 */ /* 0x0003640000300a00 */
[-C--:B------:R-:W-:Y:S01]  /*d980*/  LEA.HI.X R195, R196, R244.reuse, R246, 0x1, P1 ;  /* 0x000000f4c4c37211 */ /* 0x080fe200008f0cf6 */
[----:B------:R-:W-:Y:S01]  /*d990*/  IMAD R3, R193, c[0x0][0x198], RZ ;  /* 0x00006600c1037a24 */ /* 0x000fe200078e02ff */
[-C--:B------:R-:W-:Y:S01]  /*d9a0*/  LEA R198, P0, R170, R245.reuse, 0x1 ;  /* 0x000000f5aac67211 */ /* 0x080fe200078008ff */
[----:B------:R1:W5:Y:S01]  /*d9b0*/  LDL.LU.64 R36, [R1+0x20] ;  /* 0x0000200001247983 */ /* 0x0003620000300a00 */
[-C--:B------:R-:W-:Y:S01]  /*d9c0*/  LEA R182, P1, R174, R245.reuse, 0x1 ;  /* 0x000000f5aeb67211 */ /* 0x080fe200078208ff */
[----:B------:R-:W-:Y:S02]  /*d9d0*/  IMAD R3, R192, c[0x0][0x19c], R3 ;  /* 0x00006700c0037a24 */ /* 0x000fe400078e0203 */
[----:B------:R-:W-:Y:S01]  /*d9e0*/  IMAD R252, R190, c[0x0][0x19c], R252 ;  /* 0x00006700befc7a24 */ /* 0x000fe200078e02fc */
[-C--:B------:R-:W-:Y:S01]  /*d9f0*/  LEA.HI.X R183, R174, R244.reuse, R250, 0x1, P1 ;  /* 0x000000f4aeb77211 */ /* 0x080fe200008f0cfa */
[----:B------:R-:W-:Y:S02]  /*da00*/  IMAD.IADD R3, R171, 0x1, R3 ;  /* 0x00000001ab037824 */ /* 0x000fe400078e0203 */
[----:B------:R-:W-:Y:S03]  /*da10*/  IMAD.WIDE.U32 R192, R190, c[0x0][0x198], RZ ;  /* 0x00006600bec07a25 */ /* 0x000fe600078e00ff */
[-C--:B------:R-:W-:Y:S01]  /*da20*/  LEA.HI.X R199, R170, R244.reuse, R3, 0x1, P0 ;  /* 0x000000f4aac77211 */ /* 0x080fe200000f0c03 */
[----:B------:R-:W-:Y:S01]  /*da30*/  IMAD.IADD R3, R193, 0x1, R252 ;  /* 0x00000001c1037824 */ /* 0x000fe200078e02fc */
[----:B------:R-:W-:Y:S02]  /*da40*/  PLOP3.LUT P0, PT, PT, PT, UP0, 0x80, 0x0 ;  /* 0x000000000000781c */ /* 0x000fe40003f0f008 */
[C---:B------:R-:W-:Y:S04]  /*da50*/  LEA R190, P6, R192.reuse, R245, 0x1 ;  /* 0x000000f5c0be7211 */ /* 0x040fe800078c08ff */
[----:B------:R-:W-:Y:S07]  /*da60*/  LEA.HI.X R191, R192, R244, R3, 0x1, P6 ;  /* 0x000000f4c0bf7211 */ /* 0x000fee00030f0c03 */
[----:B-1---5:R-:W-:-:S05]  /*da70*/  @P0 BRA `(.L_x_209) ;  /* 0xffffe03000000947 */ /* 0x022fca000383ffff */
.L_x_208:
[----:B------:R-:W-:Y:S01]  /*da80*/  MOV R164, UR6 ;  /* 0x0000000600a47c02 */ /* 0x000fe20008000f00 */
[----:B------:R-:W-:Y:S02]  /*da90*/  UISETP.GT.AND UP0, UPT, UR6, UR9, UPT ;  /* 0x000000090600728c */ /* 0x000fe4000bf04270 */
[----:B------:R-:W-:Y:S01]  /*daa0*/  UIADD3 UR14, UR14, 0x1, URZ ;  /* 0x000000010e0e7890 */ /* 0x000fe2000fffe03f */
[----:B------:R-:W-:Y:S01]  /*dab0*/  LEA R3, R164, R239, 0x6 ;  /* 0x000000efa4037211 */ /* 0x000fe200078e30ff */
[----:B------:R-:W-:Y:S03]  /*dac0*/  UMOV UR27, UR6 ;  /* 0x00000006001b7c82 */ /* 0x000fe60008000000 */
[C---:B------:R-:W-:Y:S02]  /*dad0*/  ISETP.GE.AND P0, PT, R3.reuse, R238, PT ;  /* 0x000000ee0300720c */ /* 0x040fe40003f06270 */
[C---:B------:R-:W-:Y:S02]  /*dae0*/  ISETP.GE.AND P6, PT, R3.reuse, R236, PT ;  /* 0x000000ec0300720c */ /* 0x040fe40003fc6270 */
[C---:B------:R-:W-:Y:S02]  /*daf0*/  IADD3 R165, R3.reuse, 0x1, RZ ;  /* 0x0000000103a57810 */ /* 0x040fe40007ffe0ff */
[C---:B------:R-:W-:Y:S02]  /*db00*/  IADD3 R164, R3.reuse, 0x8, RZ ;  /* 0x0000000803a47810 */ /* 0x040fe40007ffe0ff */
[C---:B------:R-:W-:Y:S02]  /*db10*/  ISETP.GE.OR P0, PT, R3.reuse, R237, !P0 ;  /* 0x000000ed0300720c */ /* 0x040fe40004706670 */
[----:B------:R-:W-:Y:S02]  /*db20*/  ISETP.GE.OR P6, PT, R3, R231, !P6 ;  /* 0x000000e70300720c */ /* 0x000fe400077c6670 */
[C---:B------:R-:W-:Y:S02]  /*db30*/  ISETP.GE.AND P1, PT, R165.reuse, R238, PT ;  /* 0x000000eea500720c */ /* 0x040fe40003f26270 */
[----:B------:R-:W-:Y:S02]  /*db40*/  FSEL R166, R4, -INF , !P0 ;  /* 0xff80000004a67808 */ /* 0x000fe40004000000 */
[C---:B------:R-:W-:Y:S02]  /*db50*/  ISETP.GE.AND P0, PT, R165.reuse, R236, PT ;  /* 0x000000eca500720c */ /* 0x040fe40003f06270 */
[----:B------:R-:W-:Y:S02]  /*db60*/  FSEL R167, R6, -INF , !P6 ;  /* 0xff80000006a77808 */ /* 0x000fe40007000000 */
[C---:B------:R-:W-:Y:S02]  /*db70*/  ISETP.GE.AND P6, PT, R164.reuse, R238, PT ;  /* 0x000000eea400720c */ /* 0x040fe40003fc6270 */
[C---:B------:R-:W-:Y:S02]  /*db80*/  ISETP.GE.OR P1, PT, R165.reuse, R237, !P1 ;  /* 0x000000eda500720c */ /* 0x040fe40004f26670 */
[----:B------:R-:W-:Y:S02]  /*db90*/  ISETP.GE.OR P0, PT, R165, R231, !P0 ;  /* 0x000000e7a500720c */ /* 0x000fe40004706670 */
[C---:B------:R-:W-:Y:S02]  /*dba0*/  ISETP.GE.OR P6, PT, R164.reuse, R237, !P6 ;  /* 0x000000eda400720c */ /* 0x040fe400077c6670 */
[----:B------:R-:W-:Y:S02]  /*dbb0*/  IADD3 R4, R3, 0x9, RZ ;  /* 0x0000000903047810 */ /* 0x000fe40007ffe0ff */
[----:B-1----:R-:W-:Y:S02]  /*dbc0*/  FSEL R172, R5, -INF , !P1 ;  /* 0xff80000005ac7808 */ /* 0x002fe40004800000 */
[----:B------:R-:W-:Y:S02]  /*dbd0*/  FSEL R7, R7, -INF , !P0 ;  /* 0xff80000007077808 */ /* 0x000fe40004000000 */
[-C--:B------:R-:W-:Y:S02]  /*dbe0*/  ISETP.GE.AND P0, PT, R164, R236.reuse, PT ;  /* 0x000000eca400720c */ /* 0x080fe40003f06270 */
[----:B------:R-:W-:Y:S02]  /*dbf0*/  FSEL R170, R8, -INF , !P6 ;  /* 0xff80000008aa7808 */ /* 0x000fe40007000000 */
[C---:B------:R-:W-:Y:S02]  /*dc00*/  ISETP.GE.AND P6, PT, R4.reuse, R236, PT ;  /* 0x000000ec0400720c */ /* 0x040fe40003fc6270 */
[----:B------:R-:W-:Y:S02]  /*dc10*/  ISETP.GE.AND P1, PT, R4, R238, PT ;  /* 0x000000ee0400720c */ /* 0x000fe40003f26270 */
[-C--:B------:R-:W-:Y:S02]  /*dc20*/  ISETP.GE.OR P0, PT, R164, R231.reuse, !P0 ;  /* 0x000000e7a400720c */ /* 0x080fe40004706670 */
[C---:B------:R-:W-:Y:S02]  /*dc30*/  IADD3 R8, R3.reuse, 0x10, RZ ;  /* 0x0000001003087810 */ /* 0x040fe40007ffe0ff */
[C---:B------:R-:W-:Y:S02]  /*dc40*/  ISETP.GE.OR P6, PT, R4.reuse, R231, !P6 ;  /* 0x000000e70400720c */ /* 0x040fe400077c6670 */
[----:B------:R-:W-:Y:S02]  /*dc50*/  ISETP.GE.OR P1, PT, R4, R237, !P1 ;  /* 0x000000ed0400720c */ /* 0x000fe40004f26670 */
[----:B------:R-:W-:Y:S02]  /*dc60*/  IADD3 R6, R3, 0x11, RZ ;  /* 0x0000001103067810 */ /* 0x000fe40007ffe0ff */
[----:B------:R-:W-:Y:S02]  /*dc70*/  FSEL R11, R11, -INF , !P6 ;  /* 0xff8000000b0b7808 */ /* 0x000fe40007000000 */
[----:B------:R-:W-:Y:S02]  /*dc80*/  FSEL R168, R9, -INF , !P1 ;  /* 0xff80000009a87808 */ /* 0x000fe40004800000 */
[----:B------:R-:W-:Y:S02]  /*dc90*/  FSEL R5, R10, -INF , !P0 ;  /* 0xff8000000a057808 */ /* 0x000fe40004000000 */
[C---:B------:R-:W-:Y:S02]  /*dca0*/  ISETP.GE.AND P6, PT, R8.reuse, R236, PT ;  /* 0x000000ec0800720c */ /* 0x040fe40003fc6270 */
[-C--:B------:R-:W-:Y:S02]  /*dcb0*/  ISETP.GE.AND P1, PT, R8, R238.reuse, PT ;  /* 0x000000ee0800720c */ /* 0x080fe40003f26270 */
[----:B------:R-:W-:Y:S02]  /*dcc0*/  ISETP.GE.AND P0, PT, R6, R238, PT ;  /* 0x000000ee0600720c */ /* 0x000fe40003f06270 */
[C---:B------:R-:W-:Y:S02]  /*dcd0*/  ISETP.GE.OR P6, PT, R8.reuse, R231, !P6 ;  /* 0x000000e70800720c */ /* 0x040fe400077c6670 */
[-C--:B------:R-:W-:Y:S02]  /*dce0*/  ISETP.GE.OR P1, PT, R8, R237.reuse, !P1 ;  /* 0x000000ed0800720c */ /* 0x080fe40004f26670 */
[-C--:B------:R-:W-:Y:S02]  /*dcf0*/  ISETP.GE.OR P0, PT, R6, R237.reuse, !P0 ;  /* 0x000000ed0600720c */ /* 0x080fe40004706670 */
[C---:B------:R-:W-:Y:S02]  /*dd00*/  IADD3 R4, R3.reuse, 0x18, RZ ;  /* 0x0000001803047810 */ /* 0x040fe40007ffe0ff */
[----:B------:R-:W-:Y:S02]  /*dd10*/  IADD3 R8, R3, 0x19, RZ ;  /* 0x0000001903087810 */ /* 0x000fe40007ffe0ff */
[----:B------:R-:W-:Y:S02]  /*dd20*/  FSEL R191, R14, -INF , !P6 ;  /* 0xff8000000ebf7808 */ /* 0x000fe40007000000 */
[----:B------:R-:W-:Y:S02]  /*dd30*/  FSEL R187, R12, -INF , !P1 ;  /* 0xff8000000cbb7808 */ /* 0x000fe40004800000 */
[----:B------:R-:W-:Y:S02]  /*dd40*/  FSEL R188, R13, -INF , !P0 ;  /* 0xff8000000dbc7808 */ /* 0x000fe40004000000 */
[----:B------:R-:W-:Y:S02]  /*dd50*/  ISETP.GE.AND P1, PT, R6, R236, PT ;  /* 0x000000ec0600720c */ /* 0x000fe40003f26270 */
[-C--:B------:R-:W-:Y:S02]  /*dd60*/  ISETP.GE.AND P0, PT, R4, R238.reuse, PT ;  /* 0x000000ee0400720c */ /* 0x080fe40003f06270 */
[-C--:B------:R-:W-:Y:S02]  /*dd70*/  ISETP.GE.AND P6, PT, R8, R238.reuse, PT ;  /* 0x000000ee0800720c */ /* 0x080fe40003fc6270 */
[----:B------:R-:W-:Y:S02]  /*dd80*/  ISETP.GE.OR P0, PT, R4, R237, !P0 ;  /* 0x000000ed0400720c */ /* 0x000fe40004706670 */
[----:B------:R-:W-:Y:S02]  /*dd90*/  ISETP.GE.OR P1, PT, R6, R231, !P1 ;  /* 0x000000e70600720c */ /* 0x000fe40004f26670 */
[----:B------:R-:W-:Y:S02]  /*dda0*/  IADD3 R6, R3, 0x20, RZ ;  /* 0x0000002003067810 */ /* 0x000fe40007ffe0ff */
[-C--:B------:R-:W-:Y:S02]  /*ddb0*/  ISETP.GE.OR P6, PT, R8, R237.reuse, !P6 ;  /* 0x000000ed0800720c */ /* 0x080fe400077c6670 */
[----:B------:R-:W-:Y:S02]  /*ddc0*/  FSEL R189, R16, -INF , !P0 ;  /* 0xff80000010bd7808 */ /* 0x000fe40004000000 */
[----:B------:R-:W-:Y:S02]  /*ddd0*/  FSEL R192, R15, -INF , !P1 ;  /* 0xff8000000fc07808 */ /* 0x000fe40004800000 */
[----:B------:R-:W-:Y:S02]  /*dde0*/  FSEL R190, R17, -INF , !P6 ;  /* 0xff80000011be7808 */ /* 0x000fe40007000000 */
[----:B------:R-:W-:Y:S02]  /*ddf0*/  ISETP.GE.AND P6, PT, R6, R238, PT ;  /* 0x000000ee0600720c */ /* 0x000fe40003fc6270 */
[----:B------:R-:W-:Y:S02]  /*de00*/  FMNMX.FTZ R9, R166, R2, !PT ;  /* 0x00000002a6097209 */ /* 0x000fe40007810000 */
[-C--:B------:R-:W-:Y:S02]  /*de10*/  ISETP.GE.AND P1, PT, R4, R236.reuse, PT ;  /* 0x000000ec0400720c */ /* 0x080fe40003f26270 */
[----:B------:R-:W-:Y:S02]  /*de20*/  ISETP.GE.AND P0, PT, R8, R236, PT ;  /* 0x000000ec0800720c */ /* 0x000fe40003f06270 */
[----:B------:R-:W-:Y:S02]  /*de30*/  ISETP.GE.OR P6, PT, R6, R237, !P6 ;  /* 0x000000ed0600720c */ /* 0x000fe400077c6670 */
[-C--:B------:R-:W-:Y:S02]  /*de40*/  ISETP.GE.OR P1, PT, R4, R231.reuse, !P1 ;  /* 0x000000e70400720c */ /* 0x080fe40004f26670 */
[----:B------:R-:W-:Y:S02]  /*de50*/  ISETP.GE.OR P0, PT, R8, R231, !P0 ;  /* 0x000000e70800720c */ /* 0x000fe40004706670 */
[----:B------:R-:W-:Y:S02]  /*de60*/  IADD3 R4, R3, 0x21, RZ ;  /* 0x0000002103047810 */ /* 0x000fe40007ffe0ff */
[----:B------:R-:W-:Y:S02]  /*de70*/  FMNMX.FTZ R9, R172, R9, !PT ;  /* 0x00000009ac097209 */ /* 0x000fe40007810000 */
[----:B------:R-:W-:Y:S02]  /*de80*/  FSEL R252, R20, -INF , !P6 ;  /* 0xff80000014fc7808 */ /* 0x000fe40007000000 */
[----:B------:R-:W-:Y:S02]  /*de90*/  FSEL R194, R19, -INF , !P0 ;  /* 0xff80000013c27808 */ /* 0x000fe40004000000 */
[C---:B------:R-:W-:Y:S02]  /*dea0*/  ISETP.GE.AND P0, PT, R4.reuse, R238, PT ;  /* 0x000000ee0400720c */ /* 0x040fe40003f06270 */
[----:B------:R-:W-:Y:S02]  /*deb0*/  ISETP.GE.AND P6, PT, R4, R236, PT ;  /* 0x000000ec0400720c */ /* 0x000fe40003fc6270 */
[----:B------:R-:W-:Y:S02]  /*dec0*/  FMNMX.FTZ R9, R170, R9, !PT ;  /* 0x00000009aa097209 */ /* 0x000fe40007810000 */
[C---:B------:R-:W-:Y:S02]  /*ded0*/  ISETP.GE.OR P0, PT, R4.reuse, R237, !P0 ;  /* 0x000000ed0400720c */ /* 0x040fe40004706670 */
[----:B------:R-:W-:Y:S02]  /*dee0*/  ISETP.GE.OR P6, PT, R4, R231, !P6 ;  /* 0x000000e70400720c */ /* 0x000fe400077c6670 */
[----:B------:R-:W-:Y:S02]  /*def0*/  FMNMX.FTZ R4, R168, R9, !PT ;  /* 0x00000009a8047209 */ /* 0x000fe40007810000 */
[----:B------:R-:W-:Y:S02]  /*df00*/  FSEL R193, R18, -INF , !P1 ;  /* 0xff80000012c17808 */ /* 0x000fe40004800000 */
[----:B------:R-:W-:Y:S02]  /*df10*/  FMNMX.FTZ R13, R187, R4, !PT ;  /* 0x00000004bb0d7209 */ /* 0x000fe40007810000 */
[----:B------:R-:W-:Y:S02]  /*df20*/  ISETP.GE.AND P1, PT, R6, R236, PT ;  /* 0x000000ec0600720c */ /* 0x000fe40003f26270 */
[----:B------:R-:W-:Y:S02]  /*df30*/  FMNMX.FTZ R12, R188, R13, !PT ;  /* 0x0000000dbc0c7209 */ /* 0x000fe40007810000 */
[----:B------:R-:W-:Y:S02]  /*df40*/  FMNMX.FTZ R10, R167, R0, !PT ;  /* 0x00000000a70a7209 */ /* 0x000fe40007810000 */
[----:B------:R-:W-:Y:S02]  /*df50*/  FMNMX.FTZ R13, R189, R12, !PT ;  /* 0x0000000cbd0d7209 */ /* 0x000fe40007810000 */
[----:B------:R-:W-:Y:S02]  /*df60*/  ISETP.GE.OR P1, PT, R6, R231, !P1 ;  /* 0x000000e70600720c */ /* 0x000fe40004f26670 */
[----:B------:R-:W-:Y:S02]  /*df70*/  FMNMX.FTZ R10, R7, R10, !PT ;  /* 0x0000000a070a7209 */ /* 0x000fe40007810000 */
[----:B------:R-:W-:Y:S02]  /*df80*/  IADD3 R6, R3, 0x28, RZ ;  /* 0x0000002803067810 */ /* 0x000fe40007ffe0ff */
[----:B------:R-:W-:Y:S02]  /*df90*/  FSEL R250, R21, -INF , !P0 ;  /* 0xff80000015fa7808 */ /* 0x000fe40004000000 */
[----:B------:R-:W-:Y:S02]  /*dfa0*/  IADD3 R9, R3, 0x29, RZ ;  /* 0x0000002903097810 */ /* 0x000fe40007ffe0ff */
[----:B------:R-:W-:Y:S02]  /*dfb0*/  FMNMX.FTZ R13, R190, R13, !PT ;  /* 0x0000000dbe0d7209 */ /* 0x000fe40007810000 */
[----:B------:R-:W-:Y:S02]  /*dfc0*/  FMNMX.FTZ R10, R5, R10, !PT ;  /* 0x0000000a050a7209 */ /* 0x000fe40007810000 */
[-C--:B------:R-:W-:Y:S02]  /*dfd0*/  ISETP.GE.AND P0, PT, R6, R238.reuse, PT ;  /* 0x000000ee0600720c */ /* 0x080fe40003f06270 */
[----:B------:R-:W-:Y:S02]  /*dfe0*/  FSEL R196, R22, -INF , !P1 ;  /* 0xff80000016c47808 */ /* 0x000fe40004800000 */
[----:B------:R-:W-:Y:S02]  /*dff0*/  FSEL R197, R23, -INF , !P6 ;  /* 0xff80000017c57808 */ /* 0x000fe40007000000 */
[----:B------:R-:W-:Y:S01]  /*e000*/  ISETP.GE.AND P6, PT, R9, R238, PT ;  /* 0x000000ee0900720c */ /* 0x000fe20003fc6270 */
[----:B------:R-:W-:Y:S01]  /*e010*/  LDSM.16.MT88.4 R20, [R218+0x10000] ;  /* 0x01000000da14783b */ /* 0x000fe20000004200 */
[----:B------:R-:W-:Y:S02]  /*e020*/  FMNMX.FTZ R10, R11, R10, !PT ;  /* 0x0000000a0b0a7209 */ /* 0x000fe40007810000 */
[----:B------:R-:W-:Y:S02]  /*e030*/  ISETP.GE.OR P0, PT, R6, R237, !P0 ;  /* 0x000000ed0600720c */ /* 0x000fe40004706670 */
[----:B------:R-:W-:Y:S02]  /*e040*/  IADD3 R8, R3, 0x30, RZ ;  /* 0x0000003003087810 */ /* 0x000fe40007ffe0ff */
[----:B------:R-:W-:Y:S02]  /*e050*/  FMNMX.FTZ R13, R252, R13, !PT ;  /* 0x0000000dfc0d7209 */ /* 0x000fe40007810000 */
[----:B------:R-:W-:Y:S02]  /*e060*/  ISETP.GE.AND P1, PT, R6, R236, PT ;  /* 0x000000ec0600720c */ /* 0x000fe40003f26270 */
[----:B------:R-:W-:Y:S02]  /*e070*/  FSEL R246, R24, -INF , !P0 ;  /* 0xff80000018f67808 */ /* 0x000fe40004000000 */
[----:B------:R-:W-:Y:S02]  /*e080*/  ISETP.GE.OR P6, PT, R9, R237, !P6 ;  /* 0x000000ed0900720c */ /* 0x000fe400077c6670 */
[----:B------:R-:W-:Y:S02]  /*e090*/  ISETP.GE.OR P1, PT, R6, R231, !P1 ;  /* 0x000000e70600720c */ /* 0x000fe40004f26670 */
[----:B------:R-:W-:Y:S02]  /*e0a0*/  IADD3 R6, R3, 0x31, RZ ;  /* 0x0000003103067810 */ /* 0x000fe40007ffe0ff */
[----:B------:R-:W-:Y:S02]  /*e0b0*/  ISETP.GE.AND P0, PT, R8, R238, PT ;  /* 0x000000ee0800720c */ /* 0x000fe40003f06270 */
[----:B------:R-:W-:Y:S02]  /*e0c0*/  FMNMX.FTZ R13, R250, R13, !PT ;  /* 0x0000000dfa0d7209 */ /* 0x000fe40007810000 */
[----:B------:R-:W-:Y:S02]  /*e0d0*/  FMNMX.FTZ R15, R191, R10, !PT ;  /* 0x0000000abf0f7209 */ /* 0x000fe40007810000 */
[----:B------:R-:W-:Y:S02]  /*e0e0*/  ISETP.GE.OR P0, PT, R8, R237, !P0 ;  /* 0x000000ed0800720c */ /* 0x000fe40004706670 */
[----:B------:R-:W-:Y:S02]  /*e0f0*/  FSEL R198, R25, -INF , !P6 ;  /* 0xff80000019c67808 */ /* 0x000fe40007000000 */
[----:B------:R-:W-:Y:S02]  /*e100*/  FMNMX.FTZ R10, R192, R15, !PT ;  /* 0x0000000fc00a7209 */ /* 0x000fe40007810000 */
[----:B------:R-:W-:Y:S02]  /*e110*/  ISETP.GE.AND P6, PT, R6, R238, PT ;  /* 0x000000ee0600720c */ /* 0x000fe40003fc6270 */
[----:B------:R-:W-:Y:S02]  /*e120*/  FMNMX.FTZ R13, R246, R13, !PT ;  /* 0x0000000df60d7209 */ /* 0x000fe40007810000 */
[----:B------:R-:W-:Y:S02]  /*e130*/  IADD3 R4, R3, 0x38, RZ ;  /* 0x0000003803047810 */ /* 0x000fe40007ffe0ff */
[----:B------:R-:W-:Y:S02]  /*e140*/  FSEL R186, R28, -INF , !P0 ;  /* 0xff8000001cba7808 */ /* 0x000fe40004000000 */
[----:B------:R-:W-:Y:S02]  /*e150*/  ISETP.GE.OR P6, PT, R6, R237, !P6 ;  /* 0x000000ed0600720c */ /* 0x000fe400077c6670 */
[----:B------:R-:W-:Y:S02]  /*e160*/  FMNMX.FTZ R13, R198, R13, !PT ;  /* 0x0000000dc60d7209 */ /* 0x000fe40007810000 */
[----:B------:R-:W-:Y:S02]  /*e170*/  FMNMX.FTZ R15, R193, R10, !PT ;  /* 0x0000000ac10f7209 */ /* 0x000fe40007810000 */
[----:B------:R-:W-:Y:S02]  /*e180*/  IADD3 R3, R3, 0x39, RZ ;  /* 0x0000003903037810 */ /* 0x000fe40007ffe0ff */
[-C--:B------:R-:W-:Y:S02]  /*e190*/  ISETP.GE.AND P0, PT, R4, R238.reuse, PT ;  /* 0x000000ee0400720c */ /* 0x080fe40003f06270 */
[----:B------:R-:W-:Y:S02]  /*e1a0*/  FSEL R178, R29, -INF , !P6 ;  /* 0xff8000001db27808 */ /* 0x000fe40007000000 */
[----:B------:R-:W-:Y:S02]  /*e1b0*/  FMNMX.FTZ R17, R186, R13, !PT ;  /* 0x0000000dba117209 */ /* 0x000fe40007810000 */
[----:B------:R-:W-:Y:S02]  /*e1c0*/  FMNMX.FTZ R13, R194, R15, !PT ;  /* 0x0000000fc20d7209 */ /* 0x000fe40007810000 */
[----:B------:R-:W-:Y:S02]  /*e1d0*/  ISETP.GE.OR P0, PT, R4, R237, !P0 ;  /* 0x000000ed0400720c */ /* 0x000fe40004706670 */
[----:B------:R-:W-:Y:S02]  /*e1e0*/  ISETP.GE.AND P6, PT, R3, R238, PT ;  /* 0x000000ee0300720c */ /* 0x000fe40003fc6270 */
[----:B------:R-:W-:Y:S02]  /*e1f0*/  FMNMX.FTZ R10, R196, R13, !PT ;  /* 0x0000000dc40a7209 */ /* 0x000fe40007810000 */
[----:B------:R-:W-:Y:S02]  /*e200*/  FSEL R176, R32, -INF , !P0 ;  /* 0xff80000020b07808 */ /* 0x000fe40004000000 */
[-C--:B------:R-:W-:Y:S02]  /*e210*/  ISETP.GE.AND P0, PT, R9, R236.reuse, PT ;  /* 0x000000ec0900720c */ /* 0x080fe40003f06270 */
[----:B------:R-:W-:Y:S02]  /*e220*/  ISETP.GE.OR P6, PT, R3, R237, !P6 ;  /* 0x000000ed0300720c */ /* 0x000fe400077c6670 */
[-C--:B------:R-:W-:Y:S02]  /*e230*/  ISETP.GE.OR P0, PT, R9, R231.reuse, !P0 ;  /* 0x000000e70900720c */ /* 0x080fe40004706670 */
[----:B------:R-:W-:Y:S02]  /*e240*/  FSEL R174, R33, -INF , !P6 ;  /* 0xff80000021ae7808 */ /* 0x000fe40007000000 */
[----:B------:R-:W-:Y:S02]  /*e250*/  FSEL R199, R26, -INF , !P1 ;  /* 0xff8000001ac77808 */ /* 0x000fe40004800000 */
[C---:B------:R-:W-:Y:S02]  /*e260*/  ISETP.GE.AND P6, PT, R8.reuse, R236, PT ;  /* 0x000000ec0800720c */ /* 0x040fe40003fc6270 */
[----:B------:R-:W-:Y:S02]  /*e270*/  FMNMX.FTZ R10, R197, R10, !PT ;  /* 0x0000000ac50a7209 */ /* 0x000fe40007810000 */
[----:B------:R-:W-:Y:S02]  /*e280*/  ISETP.GE.OR P6, PT, R8, R231, !P6 ;  /* 0x000000e70800720c */ /* 0x000fe400077c6670 */
[----:B------:R-:W-:Y:S02]  /*e290*/  FSEL R195, R27, -INF , !P0 ;  /* 0xff8000001bc37808 */ /* 0x000fe40004000000 */
[----:B------:R-:W-:Y:S02]  /*e2a0*/  ISETP.GE.AND P1, PT, R6, R236, PT ;  /* 0x000000ec0600720c */ /* 0x000fe40003f26270 */
[----:B------:R-:W-:Y:S02]  /*e2b0*/  FMNMX.FTZ R8, R199, R10, !PT ;  /* 0x0000000ac7087209 */ /* 0x000fe40007810000 */
[----:B------:R-:W-:Y:S02]  /*e2c0*/  FMNMX.FTZ R15, R178, R17, !PT ;  /* 0x00000011b20f7209 */ /* 0x000fe40007810000 */
[----:B------:R-:W-:Y:S02]  /*e2d0*/  FSEL R177, R30, -INF , !P6 ;  /* 0xff8000001eb17808 */ /* 0x000fe40007000000 */
[----:B------:R-:W-:Y:S02]  /*e2e0*/  ISETP.GE.OR P1, PT, R6, R231, !P1 ;  /* 0x000000e70600720c */ /* 0x000fe40004f26670 */
[----:B------:R-:W-:Y:S02]  /*e2f0*/  FMNMX.FTZ R8, R195, R8, !PT ;  /* 0x00000008c3087209 */ /* 0x000fe40007810000 */
[----:B------:R-:W-:Y:S02]  /*e300*/  ISETP.GE.AND P0, PT, R4, R236, PT ;  /* 0x000000ec0400720c */ /* 0x000fe40003f06270 */
[----:B------:R-:W-:Y:S02]  /*e310*/  FMNMX.FTZ R15, R176, R15, !PT ;  /* 0x0000000fb00f7209 */ /* 0x000fe40007810000 */
[----:B------:R-:W-:Y:S02]  /*e320*/  FSEL R175, R31, -INF , !P1 ;  /* 0xff8000001faf7808 */ /* 0x000fe40004800000 */
[----:B------:R-:W-:Y:S01]  /*e330*/  FMNMX.FTZ R8, R177, R8, !PT ;  /* 0x00000008b1087209 */ /* 0x000fe20007810000 */
[----:B------:R-:W-:Y:S01]  /*e340*/  LDSM.16.MT88.4 R28, [R217+0x10000] ;  /* 0x01000000d91c783b */ /* 0x000fe20000004200 */
[----:B------:R-:W-:Y:S02]  /*e350*/  ISETP.GE.OR P6, PT, R4, R231, !P0 ;  /* 0x000000e70400720c */ /* 0x000fe400047c6670 */
[----:B------:R-:W-:Y:S02]  /*e360*/  ISETP.GE.AND P0, PT, R3, R236, PT ;  /* 0x000000ec0300720c */ /* 0x000fe40003f06270 */
        /* <DEDUP_REMOVED lines=52> */
[--C-:B------:R-:W-:Y:S01]  /*e6b0*/  FFMA.FTZ R192, R192, c[0x0][0x23c], -R172.reuse ;  /* 0x00008f00c0c07a23 */ /* 0x100fe200000108ac */
[----:B------:R-:W1:Y:S01]  /*e6c0*/  MUFU.EX2 R0, R0 ;  /* 0x0000000000007308 */ /* 0x000e620000000800 */
[--C-:B------:R-:W-:Y:S02]  /*e6d0*/  FFMA.FTZ R193, R193, c[0x0][0x23c], -R172.reuse ;  /* 0x00008f00c1c17a23 */ /* 0x100fe400000108ac */
[--C-:B------:R-:W-:Y:S02]  /*e6e0*/  FFMA.FTZ R194, R194, c[0x0][0x23c], -R172.reuse ;  /* 0x00008f00c2c27a23 */ /* 0x100fe400000108ac */
[--C-:B------:R-:W-:Y:S02]  /*e6f0*/  FFMA.FTZ R252, R252, c[0x0][0x23c], -R179.reuse ;  /* 0x00008f00fcfc7a23 */ /* 0x100fe400000108b3 */
[--C-:B------:R-:W-:Y:S02]  /*e700*/  FFMA.FTZ R250, R250, c[0x0][0x23c], -R179.reuse ;  /* 0x00008f00fafa7a23 */ /* 0x100fe400000108b3 */
[--C-:B------:R-:W-:Y:S01]  /*e710*/  FFMA.FTZ R246, R246, c[0x0][0x23c], -R179.reuse ;  /* 0x00008f00f6f67a23 */ /* 0x100fe200000108b3 */
[----:B------:R-:W3:Y:S01]  /*e720*/  MUFU.EX2 R183, R183 ;  /* 0x000000b700b77308 */ /* 0x000ee20000000800 */
[--C-:B------:R-:W-:Y:S02]  /*e730*/  FFMA.FTZ R198, R198, c[0x0][0x23c], -R179.reuse ;  /* 0x00008f00c6c67a23 */ /* 0x100fe400000108b3 */
[--C-:B------:R-:W-:Y:S02]  /*e740*/  FFMA.FTZ R196, R196, c[0x0][0x23c], -R172.reuse ;  /* 0x00008f00c4c47a23 */ /* 0x100fe400000108ac */
[C---:B--2---:R-:W-:Y:S02]  /*e750*/  FMUL.FTZ R4, R2.reuse, R160 ;  /* 0x000000a002047220 */ /* 0x044fe40000410000 */
[C---:B------:R-:W-:Y:S02]  /*e760*/  FMUL.FTZ R5, R2.reuse, R161 ;  /* 0x000000a102057220 */ /* 0x040fe40000410000 */
[C---:B------:R-:W-:Y:S01]  /*e770*/  FMUL.FTZ R8, R2.reuse, R156 ;  /* 0x0000009c02087220 */ /* 0x040fe20000410000 */
[----:B------:R-:W-:Y:S01]  /*e780*/  MUFU.EX2 R182, R182 ;  /* 0x000000b600b67308 */ /* 0x000fe20000000800 */
[C---:B------:R-:W-:Y:S02]  /*e790*/  FMUL.FTZ R9, R2.reuse, R157 ;  /* 0x0000009d02097220 */ /* 0x040fe40000410000 */
[----:B------:R-:W-:Y:S02]  /*e7a0*/  FMUL.FTZ R16, R2, R148 ;  /* 0x0000009402107220 */ /* 0x000fe40000410000 */
[C---:B-1----:R-:W-:Y:S02]  /*e7b0*/  FMUL.FTZ R6, R0.reuse, R162 ;  /* 0x000000a200067220 */ /* 0x042fe40000410000 */
[C---:B------:R-:W-:Y:S02]  /*e7c0*/  FMUL.FTZ R7, R0.reuse, R163 ;  /* 0x000000a300077220 */ /* 0x040fe40000410000 */
[C---:B------:R-:W-:Y:S01]  /*e7d0*/  FMUL.FTZ R10, R0.reuse, R158 ;  /* 0x0000009e000a7220 */ /* 0x040fe20000410000 */
[----:B------:R-:W1:Y:S01]  /*e7e0*/  MUFU.EX2 R181, R181 ;  /* 0x000000b500b57308 */ /* 0x000e620000000800 */
[----:B------:R-:W-:Y:S02]  /*e7f0*/  FMUL.FTZ R11, R0, R159 ;  /* 0x0000009f000b7220 */ /* 0x000fe40000410000 */
[----:B------:R-:W-:Y:S01]  /*e800*/  FMUL.FTZ R17, R2, R149 ;  /* 0x0000009502117220 */ /* 0x000fe20000410000 */
[----:B---3--:R-:W-:Y:S01]  /*e810*/  F2FP.PACK_AB R170, R183, R184 ;  /* 0x000000b8b7aa723e */ /* 0x008fe200000000ff */
[C---:B------:R-:W-:Y:S01]  /*e820*/  FMUL.FTZ R18, R0.reuse, R150 ;  /* 0x0000009600127220 */ /* 0x040fe20000410000 */
[----:B------:R-:W-:Y:S01]  /*e830*/  LDSM.16.MT88.4 R156, [R218+0x12800] ;  /* 0x01280000da9c783b */ /* 0x000fe20000004200 */
[----:B------:R-:W-:Y:S02]  /*e840*/  FMUL.FTZ R19, R0, R151 ;  /* 0x0000009700137220 */ /* 0x000fe40000410000 */
[C---:B------:R-:W-:Y:S01]  /*e850*/  FMUL.FTZ R24, R2.reuse, R140 ;  /* 0x0000008c02187220 */ /* 0x040fe20000410000 */
[----:B------:R-:W-:Y:S01]  /*e860*/  MUFU.EX2 R180, R180 ;  /* 0x000000b400b47308 */ /* 0x000fe20000000800 */
[----:B------:R-:W-:Y:S02]  /*e870*/  FMUL.FTZ R25, R2, R141 ;  /* 0x0000008d02197220 */ /* 0x000fe40000410000 */
[C---:B------:R-:W-:Y:S01]  /*e880*/  FMUL.FTZ R26, R0.reuse, R142 ;  /* 0x0000008e001a7220 */ /* 0x040fe20000410000 */
[----:B------:R-:W-:Y:S01]  /*e890*/  LDSM.16.MT88.4 R148, [R217+0x10800] ;  /* 0x01080000d994783b */ /* 0x000fe20000004200 */
[----:B------:R-:W-:Y:S02]  /*e8a0*/  FMUL.FTZ R27, R0, R143 ;  /* 0x0000008f001b7220 */ /* 0x000fe40000410000 */
[C---:B------:R-:W-:Y:S02]  /*e8b0*/  FMUL.FTZ R32, R2.reuse, R132 ;  /* 0x0000008402207220 */ /* 0x040fe40000410000 */
[----:B------:R-:W-:Y:S01]  /*e8c0*/  FMUL.FTZ R33, R2, R133 ;  /* 0x0000008502217220 */ /* 0x000fe20000410000 */
[----:B------:R-:W2:Y:S01]  /*e8d0*/  MUFU.EX2 R167, R167 ;  /* 0x000000a700a77308 */ /* 0x000ea20000000800 */
[C---:B------:R-:W-:Y:S01]  /*e8e0*/  FMUL.FTZ R34, R0.reuse, R134 ;  /* 0x0000008600227220 */ /* 0x040fe20000410000 */
[----:B------:R-:W-:Y:S01]  /*e8f0*/  LDSM.16.MT88.4 R140, [R216+0x12000] ;  /* 0x01200000d88c783b */ /* 0x000fe20000004200 */
[----:B------:R-:W-:Y:S01]  /*e900*/  FMUL.FTZ R35, R0, R135 ;  /* 0x0000008700237220 */ /* 0x000fe20000410000 */
[----:B-1----:R-:W-:Y:S01]  /*e910*/  F2FP.PACK_AB R169, R181, R182 ;  /* 0x000000b6b5a9723e */ /* 0x002fe200000000ff */
[C---:B------:R-:W-:Y:S02]  /*e920*/  FMUL.FTZ R36, R2.reuse, R36 ;  /* 0x0000002402247220 */ /* 0x040fe40000410000 */
[----:B------:R-:W-:Y:S02]  /*e930*/  FMUL.FTZ R37, R2, R37 ;  /* 0x0000002502257220 */ /* 0x000fe40000410000 */
[C---:B------:R-:W-:Y:S01]  /*e940*/  FMUL.FTZ R38, R0.reuse, R38 ;  /* 0x0000002600267220 */ /* 0x040fe20000410000 */
[----:B------:R-:W-:Y:S01]  /*e950*/  LDSM.16.MT88.4 R132, [R217+0x12000] ;  /* 0x01200000d984783b */ /* 0x000fe20000004200 */
[----:B------:R-:W-:Y:S01]  /*e960*/  MUFU.EX2 R163, R178 ;  /* 0x000000b200a37308 */ /* 0x000fe20000000800 */
[----:B------:R-:W-:Y:S02]  /*e970*/  FMUL.FTZ R39, R0, R39 ;  /* 0x0000002700277220 */ /* 0x000fe40000410000 */
[C---:B------:R-:W-:Y:S02]  /*e980*/  FMUL.FTZ R40, R2.reuse, R40 ;  /* 0x0000002802287220 */ /* 0x040fe40000410000 */
[----:B------:R-:W-:Y:S02]  /*e990*/  FMUL.FTZ R41, R2, R41 ;  /* 0x0000002902297220 */ /* 0x000fe40000410000 */
[C---:B------:R-:W-:Y:S02]  /*e9a0*/  FMUL.FTZ R42, R0.reuse, R42 ;  /* 0x0000002a002a7220 */ /* 0x040fe40000410000 */
[----:B------:R-:W-:Y:S01]  /*e9b0*/  FMUL.FTZ R43, R0, R43 ;  /* 0x0000002b002b7220 */ /* 0x000fe20000410000 */
[----:B------:R-:W-:Y:S01]  /*e9c0*/  MUFU.EX2 R161, R176 ;  /* 0x000000b000a17308 */ /* 0x000fe20000000800 */
[C---:B------:R-:W-:Y:S01]  /*e9d0*/  FMUL.FTZ R44, R2.reuse, R44 ;  /* 0x0000002c022c7220 */ /* 0x040fe20000410000 */
[----:B--2---:R-:W-:Y:S01]  /*e9e0*/  F2FP.PACK_AB R171, R167, R180 ;  /* 0x000000b4a7ab723e */ /* 0x004fe200000000ff */
[----:B------:R-:W-:Y:S02]  /*e9f0*/  FMUL.FTZ R45, R2, R45 ;  /* 0x0000002d022d7220 */ /* 0x000fe40000410000 */
[C---:B------:R-:W-:Y:S02]  /*ea00*/  FMUL.FTZ R46, R0.reuse, R46 ;  /* 0x0000002e002e7220 */ /* 0x040fe40000410000 */
[----:B------:R-:W-:Y:S02]  /*ea10*/  FMUL.FTZ R47, R0, R47 ;  /* 0x0000002f002f7220 */ /* 0x000fe40000410000 */
[C---:B------:R-:W-:Y:S01]  /*ea20*/  HMMA.16816.F32 R4, R168.reuse, R12, R4 ;  /* 0x0000000ca804723c */ /* 0x040fe20000001804 */
[----:B------:R-:W-:Y:S04]  /*ea30*/  MUFU.EX2 R162, R177 ;  /* 0x000000b100a27308 */ /* 0x000fe80000000800 */
[C---:B------:R-:W-:Y:S02]  /*ea40*/  FMUL.FTZ R48, R2.reuse, R48 ;  /* 0x0000003002307220 */ /* 0x040fe40000410000 */
[C---:B------:R-:W-:Y:S01]  /*ea50*/  FMUL.FTZ R12, R2.reuse, R152 ;  /* 0x00000098020c7220 */ /* 0x040fe20000410000 */
[C---:B------:R-:W-:Y:S03]  /*ea60*/  HMMA.16816.F32 R8, R168.reuse, R14, R8 ;  /* 0x0000000ea808723c */ /* 0x040fe60000001808 */
[----:B------:R-:W-:Y:S01]  /*ea70*/  MUFU.EX2 R160, R175 ;  /* 0x000000af00a07308 */ /* 0x000fe20000000800 */
[C---:B------:R-:W-:Y:S02]  /*ea80*/  FMUL.FTZ R13, R2.reuse, R153 ;  /* 0x00000099020d7220 */ /* 0x040fe40000410000 */
[----:B------:R-:W-:Y:S02]  /*ea90*/  FMUL.FTZ R49, R2, R49 ;  /* 0x0000003102317220 */ /* 0x000fe40000410000 */
[C---:B------:R-:W-:Y:S04]  /*eaa0*/  FMUL.FTZ R14, R0.reuse, R154 ;  /* 0x0000009a000e7220 */ /* 0x040fe80000410000 */
[C---:B------:R-:W-:Y:S01]  /*eab0*/  FMUL.FTZ R15, R0.reuse, R155 ;  /* 0x0000009b000f7220 */ /* 0x040fe20000410000 */
[----:B------:R-:W-:Y:S01]  /*eac0*/  MUFU.EX2 R252, R252 ;  /* 0x000000fc00fc7308 */ /* 0x000fe20000000800 */
[----:B------:R-:W1:Y:S01]  /*ead0*/  LDSM.16.MT88.4 R152, [R216+0x10000] ;  /* 0x01000000d898783b */ /* 0x000e620000004200 */
[C---:B------:R-:W-:Y:S02]  /*eae0*/  FMUL.FTZ R50, R0.reuse, R50 ;  /* 0x0000003200327220 */ /* 0x040fe40000410000 */
[----:B------:R-:W-:Y:S02]  /*eaf0*/  FMUL.FTZ R51, R0, R51 ;  /* 0x0000003300337220 */ /* 0x000fe40000410000 */
[C---:B------:R-:W-:Y:S03]  /*eb00*/  HMMA.16816.F32 R12, R168.reuse, R20, R12 ;  /* 0x00000014a80c723c */ /* 0x040fe6000000180c */
[C---:B------:R-:W-:Y:S01]  /*eb10*/  FMUL.FTZ R52, R2.reuse, R52 ;  /* 0x0000003402347220 */ /* 0x040fe20000410000 */
[----:B------:R-:W-:Y:S01]  /*eb20*/  MUFU.EX2 R250, R250 ;  /* 0x000000fa00fa7308 */ /* 0x000fe20000000800 */
[C---:B------:R-:W-:Y:S02]  /*eb30*/  FMUL.FTZ R53, R2.reuse, R53 ;  /* 0x0000003502357220 */ /* 0x040fe40000410000 */
[C---:B------:R-:W-:Y:S01]  /*eb40*/  FMUL.FTZ R20, R2.reuse, R144 ;  /* 0x0000009002147220 */ /* 0x040fe20000410000 */
[C---:B------:R-:W-:Y:S04]  /*eb50*/  HMMA.16816.F32 R16, R168.reuse, R22, R16 ;  /* 0x00000016a810723c */ /* 0x040fe80000001810 */
[----:B------:R-:W-:Y:S02]  /*eb60*/  FMUL.FTZ R21, R2, R145 ;  /* 0x0000009102157220 */ /* 0x000fe40000410000 */
[C---:B------:R-:W-:Y:S01]  /*eb70*/  FMUL.FTZ R54, R0.reuse, R54 ;  /* 0x0000003600367220 */ /* 0x040fe20000410000 */
[----:B------:R-:W-:Y:S01]  /*eb80*/  MUFU.EX2 R246, R246 ;  /* 0x000000f600f67308 */ /* 0x000fe20000000800 */
[C---:B------:R-:W-:Y:S04]  /*eb90*/  FMUL.FTZ R22, R0.reuse, R146 ;  /* 0x0000009200167220 */ /* 0x040fe80000410000 */
[C---:B------:R-:W-:Y:S02]  /*eba0*/  FMUL.FTZ R23, R0.reuse, R147 ;  /* 0x0000009300177220 */ /* 0x040fe40000410000 */
[----:B------:R-:W2:Y:S01]  /*ebb0*/  LDSM.16.MT88.4 R144, [R220+0x12000] ;  /* 0x01200000dc90783b */ /* 0x000ea20000004200 */
[----:B------:R-:W-:Y:S02]  /*ebc0*/  FMUL.FTZ R55, R0, R55 ;  /* 0x0000003700377220 */ /* 0x000fe40000410000 */
[C---:B------:R-:W-:Y:S01]  /*ebd0*/  FMUL.FTZ R56, R2.reuse, R56 ;  /* 0x0000003802387220 */ /* 0x040fe20000410000 */
[----:B------:R-:W-:Y:S01]  /*ebe0*/  MUFU.EX2 R198, R198 ;  /* 0x000000c600c67308 */ /* 0x000fe20000000800 */
[C---:B------:R-:W-:Y:S03]  /*ebf0*/  HMMA.16816.F32 R20, R168.reuse, R28, R20 ;  /* 0x0000001ca814723c */ /* 0x040fe60000001814 */
[----:B------:R-:W-:Y:S02]  /*ec00*/  FMUL.FTZ R57, R2, R57 ;  /* 0x0000003902397220 */ /* 0x000fe40000410000 */
[----:B------:R-:W-:Y:S02]  /*ec10*/  FMUL.FTZ R58, R0, R58 ;  /* 0x0000003a003a7220 */ /* 0x000fe40000410000 */
[C---:B------:R-:W-:Y:S01]  /*ec20*/  FMUL.FTZ R28, R2.reuse, R136 ;  /* 0x00000088021c7220 */ /* 0x040fe20000410000 */
[C---:B------:R-:W-:Y:S01]  /*ec30*/  HMMA.16816.F32 R24, R168.reuse, R30, R24 ;  /* 0x0000001ea818723c */ /* 0x040fe20000001818 */
[----:B------:R-:W-:Y:S03]  /*ec40*/  MUFU.EX2 R196, R196 ;  /* 0x000000c400c47308 */ /* 0x000fe60000000800 */
[----:B------:R-:W-:Y:S02]  /*ec50*/  FMUL.FTZ R29, R2, R137 ;  /* 0x00000089021d7220 */ /* 0x000fe40000410000 */
[C---:B------:R-:W-:Y:S02]  /*ec60*/  FMUL.FTZ R59, R0.reuse, R59 ;  /* 0x0000003b003b7220 */ /* 0x040fe40000410000 */
[C---:B------:R-:W-:Y:S03]  /*ec70*/  FMUL.FTZ R30, R0.reuse, R138 ;  /* 0x0000008a001e7220 */ /* 0x040fe60000410000 */
[----:B------:R-:W-:Y:S01]  /*ec80*/  MUFU.EX2 R187, R187 ;  /* 0x000000bb00bb7308 */ /* 0x000fe20000000800 */
[----:B------:R-:W-:Y:S02]  /*ec90*/  FMUL.FTZ R31, R0, R139 ;  /* 0x0000008b001f7220 */ /* 0x000fe40000410000 */
[----:B------:R-:W3:Y:S01]  /*eca0*/  LDSM.16.MT88.4 R136, [R218+0x12000] ;  /* 0x01200000da88783b */ /* 0x000ee20000004200 */
[C---:B------:R-:W-:Y:S02]  /*ecb0*/  FMUL.FTZ R60, R2.reuse, R60 ;  /* 0x0000003c023c7220 */ /* 0x040fe40000410000 */
[----:B------:R-:W-:Y:S02]  /*ecc0*/  FMUL.FTZ R61, R2, R61 ;  /* 0x0000003d023d7220 */ /* 0x000fe40000410000 */
[C---:B-1----:R-:W-:Y:S02]  /*ecd0*/  HMMA.16816.F32 R28, R168.reuse, R152, R28 ;  /* 0x00000098a81c723c */ /* 0x042fe4000000181c */
[----:B------:R-:W1:Y:S01]  /*ece0*/  MUFU.EX2 R188, R188 ;  /* 0x000000bc00bc7308 */ /* 0x000e620000000800 */
[C---:B------:R-:W-:Y:S02]  /*ecf0*/  FMUL.FTZ R62, R0.reuse, R62 ;  /* 0x0000003e003e7220 */ /* 0x040fe40000410000 */
[----:B------:R-:W-:Y:S02]  /*ed00*/  FMUL.FTZ R63, R0, R63 ;  /* 0x0000003f003f7220 */ /* 0x000fe40000410000 */
[C---:B------:R-:W-:Y:S01]  /*ed10*/  FMUL.FTZ R64, R2.reuse, R64 ;  /* 0x0000004002407220 */ /* 0x040fe20000410000 */
[C---:B------:R-:W-:Y:S01]  /*ed20*/  HMMA.16816.F32 R32, R168.reuse, R154, R32 ;  /* 0x0000009aa820723c */ /* 0x040fe20000001820 */
[----:B------:R-:W-:Y:S03]  /*ed30*/  LDSM.16.MT88.4 R152, [R220+0x12800] ;  /* 0x01280000dc98783b */ /* 0x000fe60000004200 */
[----:B------:R-:W-:Y:S01]  /*ed40*/  FMUL.FTZ R65, R2, R65 ;  /* 0x0000004102417220 */ /* 0x000fe20000410000 */
[----:B------:R-:W-:Y:S01]  /*ed50*/  MUFU.EX2 R189, R189 ;  /* 0x000000bd00bd7308 */ /* 0x000fe20000000800 */
[C---:B------:R-:W-:Y:S02]  /*ed60*/  FMUL.FTZ R66, R0.reuse, R66 ;  /* 0x0000004200427220 */ /* 0x040fe40000410000 */
[C---:B--2---:R-:W-:Y:S04]  /*ed70*/  HMMA.16816.F32 R36, R168.reuse, R144, R36 ;  /* 0x00000090a824723c */ /* 0x044fe80000001824 */
[----:B------:R-:W-:Y:S02]  /*ed80*/  FMUL.FTZ R67, R0, R67 ;  /* 0x0000004300437220 */ /* 0x000fe40000410000 */
[C---:B------:R-:W-:Y:S01]  /*ed90*/  FMUL.FTZ R68, R2.reuse, R68 ;  /* 0x0000004402447220 */ /* 0x040fe20000410000 */
[----:B------:R-:W-:Y:S01]  /*eda0*/  MUFU.EX2 R190, R190 ;  /* 0x000000be00be7308 */ /* 0x000fe20000000800 */
[C---:B------:R-:W-:Y:S01]  /*edb0*/  HMMA.16816.F32 R40, R168.reuse, R146, R40 ;  /* 0x00000092a828723c */ /* 0x040fe20000001828 */
[----:B------:R-:W-:Y:S03]  /*edc0*/  LDSM.16.MT88.4 R144, [R218+0x10800] ;  /* 0x01080000da90783b */ /* 0x000fe60000004200 */
[----:B------:R-:W-:Y:S02]  /*edd0*/  FMUL.FTZ R69, R2, R69 ;  /* 0x0000004502457220 */ /* 0x000fe40000410000 */
[C---:B------:R-:W-:Y:S02]  /*ede0*/  FMUL.FTZ R70, R0.reuse, R70 ;  /* 0x0000004600467220 */ /* 0x040fe40000410000 */
[----:B------:R-:W-:Y:S01]  /*edf0*/  FMUL.FTZ R71, R0, R71 ;  /* 0x0000004700477220 */ /* 0x000fe20000410000 */
[----:B------:R-:W-:Y:S01]  /*ee00*/  MUFU.EX2 R191, R191 ;  /* 0x000000bf00bf7308 */ /* 0x000fe20000000800 */
[C---:B---3--:R-:W-:Y:S03]  /*ee10*/  HMMA.16816.F32 R44, R168.reuse, R136, R44 ;  /* 0x00000088a82c723c */ /* 0x048fe6000000182c */
[C---:B------:R-:W-:Y:S02]  /*ee20*/  FMUL.FTZ R72, R2.reuse, R72 ;  /* 0x0000004802487220 */ /* 0x040fe40000410000 */
[----:B------:R-:W-:Y:S02]  /*ee30*/  FMUL.FTZ R73, R2, R73 ;  /* 0x0000004902497220 */ /* 0x000fe40000410000 */
[C---:B------:R-:W-:Y:S01]  /*ee40*/  FMUL.FTZ R74, R0.reuse, R74 ;  /* 0x0000004a004a7220 */ /* 0x040fe20000410000 */
[C---:B------:R-:W-:Y:S01]  /*ee50*/  HMMA.16816.F32 R48, R168.reuse, R138, R48 ;  /* 0x0000008aa830723c */ /* 0x040fe20000001830 */
[----:B------:R-:W2:Y:S01]  /*ee60*/  LDSM.16.MT88.4 R136, [R220+0x14000] ;  /* 0x01400000dc88783b */ /* 0x000ea20000004200 */
[----:B------:R-:W3:Y:S02]  /*ee70*/  MUFU.EX2 R192, R192 ;  /* 0x000000c000c07308 */ /* 0x000ee40000000800 */
[----:B------:R-:W-:Y:S02]  /*ee80*/  FMUL.FTZ R75, R0, R75 ;  /* 0x0000004b004b7220 */ /* 0x000fe40000410000 */
[C---:B------:R-:W-:Y:S02]  /*ee90*/  FMUL.FTZ R76, R2.reuse, R76 ;  /* 0x0000004c024c7220 */ /* 0x040fe40000410000 */
[C---:B------:R-:W-:Y:S04]  /*eea0*/  HMMA.16816.F32 R52, R168.reuse, R132, R52 ;  /* 0x00000084a834723c */ /* 0x040fe80000001834 */
[----:B------:R-:W-:Y:S01]  /*eeb0*/  FMUL.FTZ R77, R2, R77 ;  /* 0x0000004d024d7220 */ /* 0x000fe20000410000 */
[----:B------:R-:W-:Y:S01]  /*eec0*/  MUFU.EX2 R193, R193 ;  /* 0x000000c100c17308 */ /* 0x000fe20000000800 */
[C---:B------:R-:W-:Y:S02]  /*eed0*/  FMUL.FTZ R78, R0.reuse, R78 ;  /* 0x0000004e004e7220 */ /* 0x040fe40000410000 */
[C---:B------:R-:W-:Y:S01]  /*eee0*/  HMMA.16816.F32 R56, R168.reuse, R134, R56 ;  /* 0x00000086a838723c */ /* 0x040fe20000001838 */
[----:B------:R-:W4:Y:S03]  /*eef0*/  LDSM.16.MT88.4 R132, [R218+0x14000] ;  /* 0x01400000da84783b */ /* 0x000f260000004200 */
[----:B------:R-:W-:Y:S02]  /*ef00*/  FMUL.FTZ R79, R0, R79 ;  /* 0x0000004f004f7220 */ /* 0x000fe40000410000 */
[C---:B------:R-:W-:Y:S01]  /*ef10*/  FMUL.FTZ R80, R2.reuse, R80 ;  /* 0x0000005002507220 */ /* 0x040fe20000410000 */
[----:B------:R-:W5:Y:S01]  /*ef20*/  MUFU.EX2 R194, R194 ;  /* 0x000000c200c27308 */ /* 0x000f620000000800 */
[C---:B------:R-:W-:Y:S04]  /*ef30*/  HMMA.16816.F32 R60, R168.reuse, R140, R60 ;  /* 0x0000008ca83c723c */ /* 0x040fe8000000183c */
[----:B------:R-:W-:Y:S02]  /*ef40*/  FMUL.FTZ R81, R2, R81 ;  /* 0x0000005102517220 */ /* 0x000fe40000410000 */
[C---:B------:R-:W-:Y:S02]  /*ef50*/  FMUL.FTZ R82, R0.reuse, R82 ;  /* 0x0000005200527220 */ /* 0x040fe40000410000 */
[C---:B------:R-:W-:Y:S01]  /*ef60*/  HMMA.16816.F32 R64, R168.reuse, R142, R64 ;  /* 0x0000008ea840723c */ /* 0x040fe20000001840 */
[----:B------:R-:W1:Y:S03]  /*ef70*/  LDSM.16.MT88.4 R140, [R217+0x14000] ;  /* 0x01400000d98c783b */ /* 0x000e660000004200 */
        /* <DEDUP_REMOVED lines=11> */
[C---:B----4-:R-:W-:Y:S04]  /*f030*/  HMMA.16816.F32 R76, R168.reuse, R132, R76 ;  /* 0x00000084a84c723c */ /* 0x050fe8000000184c */
[----:B------:R-:W-:Y:S02]  /*f040*/  FMUL.FTZ R91, R0, R91 ;  /* 0x0000005b005b7220 */ /* 0x000fe40000410000 */
[C---:B------:R-:W-:Y:S02]  /*f050*/  FMUL.FTZ R92, R2.reuse, R92 ;  /* 0x0000005c025c7220 */ /* 0x040fe40000410000 */
[C---:B------:R-:W-:Y:S01]  /*f060*/  HMMA.16816.F32 R80, R168.reuse, R134, R80 ;  /* 0x00000086a850723c */ /* 0x040fe20000001850 */
[----:B------:R-:W4:Y:S03]  /*f070*/  LDSM.16.MT88.4 R132, [R220+0x16000] ;  /* 0x01600000dc84783b */ /* 0x000f260000004200 */
        /* <DEDUP_REMOVED lines=44> */
[--C-:B------:R-:W-:Y:S02]  /*f340*/  FFMA.FTZ R197, R197, c[0x0][0x23c], -R172.reuse ;  /* 0x00008f00c5c57a23 */ /* 0x100fe400000108ac */
[--C-:B------:R-:W-:Y:S03]  /*f350*/  FFMA.FTZ R199, R199, c[0x0][0x23c], -R172.reuse ;  /* 0x00008f00c7c77a23 */ /* 0x100fe600000108ac */
[C---:B------:R-:W-:Y:S01]  /*f360*/  HMMA.16816.F32 R120, R168.reuse, R138, R120 ;  /* 0x0000008aa878723c */ /* 0x040fe20000001878 */
[----:B------:R-:W2:Y:S01]  /*f370*/  LDSM.16.MT88.4 R136, [R216+0x10800] ;  /* 0x01080000d888783b */ /* 0x000ea20000004200 */
[----:B------:R-:W1:Y:S01]  /*f380*/  MUFU.EX2 R197, R197 ;  /* 0x000000c500c57308 */ /* 0x000e620000000800 */
[C---:B------:R-:W-:Y:S02]  /*f390*/  FMUL.FTZ R124, R2.reuse, R124 ;  /* 0x0000007c027c7220 */ /* 0x040fe40000410000 */
[----:B------:R-:W-:Y:S02]  /*f3a0*/  FMUL.FTZ R125, R2, R125 ;  /* 0x0000007d027d7220 */ /* 0x000fe40000410000 */
[C---:B------:R-:W-:Y:S02]  /*f3b0*/  FMUL.FTZ R126, R0.reuse, R126 ;  /* 0x0000007e007e7220 */ /* 0x040fe40000410000 */
[----:B------:R-:W-:Y:S03]  /*f3c0*/  FMUL.FTZ R127, R0, R127 ;  /* 0x0000007f007f7220 */ /* 0x000fe60000410000 */
[--C-:B------:R-:W-:Y:S01]  /*f3d0*/  FFMA.FTZ R195, R195, c[0x0][0x23c], -R172.reuse ;  /* 0x00008f00c3c37a23 */ /* 0x100fe200000108ac */
[----:B------:R-:W-:Y:S01]  /*f3e0*/  MUFU.EX2 R199, R199 ;  /* 0x000000c700c77308 */ /* 0x000fe20000000800 */
[----:B------:R-:W-:Y:S02]  /*f3f0*/  FFMA.FTZ R172, R165, c[0x0][0x23c], -R172 ;  /* 0x00008f00a5ac7a23 */ /* 0x000fe400000108ac */
[C---:B----4-:R-:W-:Y:S03]  /*f400*/  HMMA.16816.F32 R124, R168.reuse, R132, R124 ;  /* 0x00000084a87c723c */ /* 0x050fe6000000187c */
[C---:B------:R-:W-:Y:S02]  /*f410*/  FMUL.FTZ R128, R2.reuse, R128 ;  /* 0x0000008002807220 */ /* 0x040fe40000410000 */
[----:B------:R-:W-:Y:S02]  /*f420*/  FMUL.FTZ R129, R2, R129 ;  /* 0x0000008102817220 */ /* 0x000fe40000410000 */
[----:B------:R-:W-:Y:S01]  /*f430*/  FMUL.FTZ R130, R0, R130 ;  /* 0x0000008200827220 */ /* 0x000fe20000410000 */
[----:B------:R-:W-:Y:S01]  /*f440*/  F2FP.PACK_AB R132, R188, R187 ;  /* 0x000000bbbc84723e */ /* 0x000fe200000000ff */
[----:B------:R-:W-:Y:S01]  /*f450*/  FMUL.FTZ R131, R0, R131 ;  /* 0x0000008300837220 */ /* 0x000fe20000410000 */
[----:B------:R-:W-:Y:S02]  /*f460*/  MUFU.EX2 R165, R172 ;  /* 0x000000ac00a57308 */ /* 0x000fe40000000800 */
[----:B---3--:R-:W-:Y:S01]  /*f470*/  F2FP.PACK_AB R133, R192, R191 ;  /* 0x000000bfc085723e */ /* 0x008fe200000000ff */
[--C-:B------:R-:W-:Y:S02]  /*f480*/  FFMA.FTZ R186, R186, c[0x0][0x23c], -R179.reuse ;  /* 0x00008f00baba7a23 */ /* 0x100fe400000108b3 */
[----:B------:R-:W-:Y:S01]  /*f490*/  FFMA.FTZ R179, R174, c[0x0][0x23c], -R179 ;  /* 0x00008f00aeb37a23 */ /* 0x000fe200000108b3 */
[----:B------:R-:W-:Y:S03]  /*f4a0*/  HMMA.16816.F32 R128, R168, R134, R128 ;  /* 0x00000086a880723c */ /* 0x000fe60000001880 */
[----:B------:R-:W-:Y:S01]  /*f4b0*/  FFMA.FTZ R185, R2, R251, R185 ;  /* 0x000000fb02b97223 */ /* 0x000fe200000100b9 */
[----:B------:R3:W-:Y:S01]  /*f4c0*/  MUFU.EX2 R170, R179 ;  /* 0x000000b300aa7308 */ /* 0x0007e20000000800 */
[----:B------:R-:W-:Y:S01]  /*f4d0*/  MOV R2, R164 ;  /* 0x000000a400027202 */ /* 0x000fe20000000f00 */
[----:B------:R-:W-:Y:S01]  /*f4e0*/  FFMA.FTZ R182, R0, R247, R182 ;  /* 0x000000f700b67223 */ /* 0x000fe200000100b6 */
[----:B------:R-:W-:Y:S01]  /*f4f0*/  F2FP.PACK_AB R134, R190, R189 ;  /* 0x000000bdbe86723e */ /* 0x000fe200000000ff */
[----:B------:R-:W-:Y:S01]  /*f500*/  FADD.FTZ R185, R166, R185 ;  /* 0x000000b9a6b97221 */ /* 0x000fe20000010000 */
[----:B-----5:R-:W-:Y:S03]  /*f510*/  F2FP.PACK_AB R135, R194, R193 ;  /* 0x000000c1c287723e */ /* 0x020fe600000000ff */
[----:B------:R-:W-:Y:S02]  /*f520*/  FADD.FTZ R181, R181, R182 ;  /* 0x000000b6b5b57221 */ /* 0x000fe40000010000 */
[----:B------:R4:W-:Y:S01]  /*f530*/  MUFU.EX2 R171, R173 ;  /* 0x000000ad00ab7308 */ /* 0x0009e20000000800 */
[----:B------:R-:W-:Y:S01]  /*f540*/  FADD.FTZ R184, R184, R185 ;  /* 0x000000b9b8b87221 */ /* 0x000fe20000010000 */
[C---:B-1----:R-:W-:Y:S05]  /*f550*/  HMMA.16816.F32 R4, R132.reuse, R140, R4 ;  /* 0x0000008c8404723c */ /* 0x042fea0000001804 */
[----:B------:R-:W-:Y:S02]  /*f560*/  FADD.FTZ R0, R180, R181 ;  /* 0x000000b5b4007221 */ /* 0x000fe40000010000 */
[----:B------:R-:W-:Y:S01]  /*f570*/  FADD.FTZ R184, R183, R184 ;  /* 0x000000b8b7b87221 */ /* 0x000fe20000010000 */
[C---:B------:R-:W-:Y:S01]  /*f580*/  HMMA.16816.F32 R8, R132.reuse, R142, R8 ;  /* 0x0000008e8408723c */ /* 0x040fe20000001808 */
[----:B------:R-:W1:Y:S01]  /*f590*/  LDSM.16.MT88.4 R140, [R217+0x12800] ;  /* 0x01280000d98c783b */ /* 0x000e620000004200 */
[----:B------:R-:W5:Y:S02]  /*f5a0*/  MUFU.EX2 R195, R195 ;  /* 0x000000c300c37308 */ /* 0x000f640000000800 */
[----:B------:R-:W-:Y:S02]  /*f5b0*/  FADD.FTZ R0, R167, R0 ;  /* 0x00000000a7007221 */ /* 0x000fe40000010000 */
[----:B------:R-:W-:Y:S02]  /*f5c0*/  FADD.FTZ R187, R187, R184 ;  /* 0x000000b8bbbb7221 */ /* 0x000fe40000010000 */
[C---:B------:R-:W-:Y:S01]  /*f5d0*/  HMMA.16816.F32 R12, R132.reuse, R144, R12 ;  /* 0x00000090840c723c */ /* 0x040fe2000000180c */
[----:B---3--:R-:W-:Y:S03]  /*f5e0*/  LDSM.16.MT88.4 R176, [R218+0x13800] ;  /* 0x01380000dab0783b */ /* 0x008fe60000004200 */
[----:B------:R-:W3:Y:S01]  /*f5f0*/  MUFU.EX2 R186, R186 ;  /* 0x000000ba00ba7308 */ /* 0x000ee20000000800 */
[----:B------:R-:W-:Y:S02]  /*f600*/  FADD.FTZ R191, R191, R0 ;  /* 0x00000000bfbf7221 */ /* 0x000fe40000010000 */
[----:B------:R-:W-:Y:S01]  /*f610*/  FADD.FTZ R188, R188, R187 ;  /* 0x000000bbbcbc7221 */ /* 0x000fe20000010000 */
[C---:B------:R-:W-:Y:S01]  /*f620*/  HMMA.16816.F32 R16, R132.reuse, R146, R16 ;  /* 0x000000928410723c */ /* 0x040fe20000001810 */
[----:B------:R-:W-:Y:S03]  /*f630*/  LDSM.16.MT88.4 R144, [R220+0x14800] ;  /* 0x01480000dc90783b */ /* 0x000fe60000004200 */
[----:B------:R-:W-:Y:S02]  /*f640*/  FADD.FTZ R192, R192, R191 ;  /* 0x000000bfc0c07221 */ /* 0x000fe40000010000 */
[----:B------:R-:W-:Y:S02]  /*f650*/  FADD.FTZ R189, R189, R188 ;  /* 0x000000bcbdbd7221 */ /* 0x000fe40000010000 */
[C---:B------:R-:W-:Y:S01]  /*f660*/  HMMA.16816.F32 R20, R132.reuse, R148, R20 ;  /* 0x000000948414723c */ /* 0x040fe20000001814 */
[----:B----4-:R-:W-:Y:S07]  /*f670*/  LDSM.16.MT88.4 R172, [R220+0x13800] ;  /* 0x01380000dcac783b */ /* 0x010fee0000004200 */
[C---:B------:R-:W-:Y:S01]  /*f680*/  HMMA.16816.F32 R24, R132.reuse, R150, R24 ;  /* 0x000000968418723c */ /* 0x040fe20000001818 */
[----:B------:R-:W-:Y:S07]  /*f690*/  LDSM.16.MT88.4 R148, [R218+0x14800] ;  /* 0x01480000da94783b */ /* 0x000fee0000004200 */
[C---:B--2---:R-:W-:Y:S08]  /*f6a0*/  HMMA.16816.F32 R28, R132.reuse, R136, R28 ;  /* 0x00000088841c723c */ /* 0x044ff0000000181c */
[C---:B------:R-:W-:Y:S01]  /*f6b0*/  HMMA.16816.F32 R32, R132.reuse, R138, R32 ;  /* 0x0000008a8420723c */ /* 0x040fe20000001820 */
[----:B------:R-:W2:Y:S07]  /*f6c0*/  LDSM.16.MT88.4 R136, [R216+0x12800] ;  /* 0x01280000d888783b */ /* 0x000eae0000004200 */
[C---:B------:R-:W-:Y:S08]  /*f6d0*/  HMMA.16816.F32 R36, R132.reuse, R152, R36 ;  /* 0x000000988424723c */ /* 0x040ff00000001824 */
[C---:B------:R-:W-:Y:S01]  /*f6e0*/  HMMA.16816.F32 R40, R132.reuse, R154, R40 ;  /* 0x0000009a8428723c */ /* 0x040fe20000001828 */
[----:B------:R-:W4:Y:S07]  /*f6f0*/  LDSM.16.MT88.4 R152, [R217+0x14800] ;  /* 0x01480000d998783b */ /* 0x000f2e0000004200 */
        /* <DEDUP_REMOVED lines=11> */
[----:B------:R-:W2:Y:S07]  /*f7b0*/  LDSM.16.MT88.4 R144, [R218+0x16800] ;  /* 0x01680000da90783b */ /* 0x000eae0000004200 */
[C---:B------:R-:W-:Y:S08]  /*f7c0*/  HMMA.16816.F32 R76, R132.reuse, R148, R76 ;  /* 0x00000094844c723c */ /* 0x040ff0000000184c */
        /* <DEDUP_REMOVED lines=13> */
[----:B------:R-:W4:Y:S07]  /*f8a0*/  LDSM.16.MT88.4 R144, [R218+0x11000] ;  /* 0x01100000da90783b */ /* 0x000f2e0000004200 */
[C---:B---3--:R-:W-:Y:S08]  /*f8b0*/  HMMA.16816.F32 R116, R132.reuse, R148, R116 ;  /* 0x000000948474723c */ /* 0x048ff00000001874 */
[C---:B------:R-:W-:Y:S01]  /*f8c0*/  HMMA.16816.F32 R120, R132.reuse, R150, R120 ;  /* 0x000000968478723c */ /* 0x040fe20000001878 */
[----:B------:R-:W3:Y:S07]  /*f8d0*/  LDSM.16.MT88.4 R148, [R216+0x11000] ;  /* 0x01100000d894783b */ /* 0x000eee0000004200 */
[C---:B-1----:R-:W-:Y:S08]  /*f8e0*/  HMMA.16816.F32 R124, R132.reuse, R140, R124 ;  /* 0x0000008c847c723c */ /* 0x042ff0000000187c */
[----:B------:R-:W-:Y:S01]  /*f8f0*/  HMMA.16816.F32 R128, R132, R142, R128 ;  /* 0x0000008e8480723c */ /* 0x000fe20000001880 */
[----:B------:R-:W1:Y:S06]  /*f900*/  LDSM.16.MT88.4 R140, [R218+0x13000] ;  /* 0x01300000da8c783b */ /* 0x000e6c0000004200 */
[----:B------:R-:W-:Y:S02]  /*f910*/  F2FP.PACK_AB R132, R250, R252 ;  /* 0x000000fcfa84723e */ /* 0x000fe400000000ff */
[----:B------:R-:W-:Y:S03]  /*f920*/  F2FP.PACK_AB R134, R198, R246 ;  /* 0x000000f6c686723e */ /* 0x000fe600000000ff */
[----:B------:R-:W-:Y:S02]  /*f930*/  F2FP.PACK_AB R133, R197, R196 ;  /* 0x000000c4c585723e */ /* 0x000fe400000000ff */
[----:B-----5:R-:W-:Y:S07]  /*f940*/  F2FP.PACK_AB R135, R195, R199 ;  /* 0x000000c7c387723e */ /* 0x020fee00000000ff */
[C---:B--2---:R-:W-:Y:S08]  /*f950*/  HMMA.16816.F32 R4, R132.reuse, R136, R4 ;  /* 0x000000888404723c */ /* 0x044ff00000001804 */
[C---:B------:R-:W-:Y:S01]  /*f960*/  HMMA.16816.F32 R8, R132.reuse, R138, R8 ;  /* 0x0000008a8408723c */ /* 0x040fe20000001808 */
[----:B------:R-:W2:Y:S07]  /*f970*/  LDSM.16.MT88.4 R136, [R217+0x13000] ;  /* 0x01300000d988783b */ /* 0x000eae0000004200 */
[C---:B----4-:R-:W-:Y:S08]  /*f980*/  HMMA.16816.F32 R12, R132.reuse, R144, R12 ;  /* 0x00000090840c723c */ /* 0x050ff0000000180c */
[C---:B------:R-:W-:Y:S01]  /*f990*/  HMMA.16816.F32 R16, R132.reuse, R146, R16 ;  /* 0x000000928410723c */ /* 0x040fe20000001810 */
[----:B------:R-:W4:Y:S07]  /*f9a0*/  LDSM.16.MT88.4 R144, [R216+0x13000] ;  /* 0x01300000d890783b */ /* 0x000f2e0000004200 */
[C---:B------:R-:W-:Y:S08]  /*f9b0*/  HMMA.16816.F32 R20, R132.reuse, R152, R20 ;  /* 0x000000988414723c */ /* 0x040ff00000001814 */
[C---:B------:R-:W-:Y:S01]  /*f9c0*/  HMMA.16816.F32 R24, R132.reuse, R154, R24 ;  /* 0x0000009a8418723c */ /* 0x040fe20000001818 */
[----:B------:R-:W-:Y:S07]  /*f9d0*/  LDSM.16.MT88.4 R152, [R218+0x15000] ;  /* 0x01500000da98783b */ /* 0x000fee0000004200 */
[C---:B---3--:R-:W-:Y:S08]  /*f9e0*/  HMMA.16816.F32 R28, R132.reuse, R148, R28 ;  /* 0x00000094841c723c */ /* 0x048ff0000000181c */
[C---:B------:R-:W-:Y:S01]  /*f9f0*/  HMMA.16816.F32 R32, R132.reuse, R150, R32 ;  /* 0x000000968420723c */ /* 0x040fe20000001820 */
[----:B------:R-:W3:Y:S07]  /*fa00*/  LDSM.16.MT88.4 R148, [R220+0x15000] ;  /* 0x01500000dc94783b */ /* 0x000eee0000004200 */
[C---:B------:R-:W-:Y:S08]  /*fa10*/  HMMA.16816.F32 R36, R132.reuse, R156, R36 ;  /* 0x0000009c8424723c */ /* 0x040ff00000001824 */
[C---:B------:R-:W-:Y:S01]  /*fa20*/  HMMA.16816.F32 R40, R132.reuse, R158, R40 ;  /* 0x0000009e8428723c */ /* 0x040fe20000001828 */
[----:B------:R-:W5:Y:S07]  /*fa30*/  LDSM.16.MT88.4 R156, [R217+0x15000] ;  /* 0x01500000d99c783b */ /* 0x000f6e0000004200 */
[C---:B-1----:R-:W-:Y:S08]  /*fa40*/  HMMA.16816.F32 R44, R132.reuse, R140, R44 ;  /* 0x0000008c842c723c */ /* 0x042ff0000000182c */
[C---:B------:R-:W-:Y:S01]  /*fa50*/  HMMA.16816.F32 R48, R132.reuse, R142, R48 ;  /* 0x0000008e8430723c */ /* 0x040fe20000001830 */
[----:B------:R-:W-:Y:S07]  /*fa60*/  LDSM.16.MT88.4 R140, [R220+0x17000] ;  /* 0x01700000dc8c783b */ /* 0x000fee0000004200 */
[C---:B--2---:R-:W-:Y:S08]  /*fa70*/  HMMA.16816.F32 R52, R132.reuse, R136, R52 ;  /* 0x000000888434723c */ /* 0x044ff00000001834 */
[C---:B------:R-:W-:Y:S01]  /*fa80*/  HMMA.16816.F32 R56, R132.reuse, R138, R56 ;  /* 0x0000008a8438723c */ /* 0x040fe20000001838 */
[----:B------:R-:W1:Y:S07]  /*fa90*/  LDSM.16.MT88.4 R136, [R216+0x15000] ;  /* 0x01500000d888783b */ /* 0x000e6e0000004200 */
[C---:B----4-:R-:W-:Y:S08]  /*faa0*/  HMMA.16816.F32 R60, R132.reuse, R144, R60 ;  /* 0x00000090843c723c */ /* 0x050ff0000000183c */
        /* <DEDUP_REMOVED lines=15> */
[C---:B------:R-:W-:Y:S01]  /*fba0*/  HMMA.16816.F32 R104, R132.reuse, R142, R104 ;  /* 0x0000008e8468723c */ /* 0x040fe20000001868 */
[----:B------:R-:W1:Y:S07]  /*fbb0*/  LDSM.16.MT88.4 R140, [R217+0x11800] ;  /* 0x01180000d98c783b */ /* 0x000e6e0000004200 */
[C---:B--2---:R-:W-:Y:S07]  /*fbc0*/  HMMA.16816.F32 R108, R132.reuse, R144, R108 ;  /* 0x00000090846c723c */ /* 0x044fee000000186c */
[----:B------:R-:W-:Y:S01]  /*fbd0*/  MOV R144, R170 ;  /* 0x000000aa00907202 */ /* 0x000fe20000000f00 */
[C---:B------:R-:W-:Y:S04]  /*fbe0*/  HMMA.16816.F32 R112, R132.reuse, R146, R112 ;  /* 0x000000928470723c */ /* 0x040fe80000001870 */
[----:B------:R-:W-:Y:S03]  /*fbf0*/  MOV R145, R171 ;  /* 0x000000ab00917202 */ /* 0x000fe60000000f00 */
[----:B------:R-:W-:Y:S01]  /*fc00*/  MOV R146, R163 ;  /* 0x000000a300927202 */ /* 0x000fe20000000f00 */
[C---:B---3--:R-:W-:Y:S04]  /*fc10*/  HMMA.16816.F32 R116, R132.reuse, R148, R116 ;  /* 0x000000948474723c */ /* 0x048fe80000001874 */
[----:B------:R-:W-:Y:S02]  /*fc20*/  MOV R147, R162 ;  /* 0x000000a200937202 */ /* 0x000fe40000000f00 */
[----:B------:R-:W-:Y:S02]  /*fc30*/  F2FP.PACK_AB R168, R146, R186 ;  /* 0x000000ba92a8723e */ /* 0x000fe400000000ff */
[C---:B------:R-:W-:Y:S04]  /*fc40*/  HMMA.16816.F32 R120, R132.reuse, R150, R120 ;  /* 0x000000968478723c */ /* 0x040fe80000001878 */
[----:B------:R-:W-:Y:S02]  /*fc50*/  MOV R148, R161 ;  /* 0x000000a100947202 */ /* 0x000fe40000000f00 */
[----:B------:R-:W-:Y:S02]  /*fc60*/  MOV R149, R160 ;  /* 0x000000a000957202 */ /* 0x000fe40000000f00 */
[C---:B----4-:R-:W-:Y:S04]  /*fc70*/  HMMA.16816.F32 R124, R132.reuse, R152, R124 ;  /* 0x00000098847c723c */ /* 0x050fe8000000187c */
[-C--:B------:R-:W-:Y:S02]  /*fc80*/  F2FP.PACK_AB R170, R144, R148.reuse ;  /* 0x0000009490aa723e */ /* 0x080fe400000000ff */
[----:B------:R-:W-:Y:S02]  /*fc90*/  F2FP.PACK_AB R169, R149, R147 ;  /* 0x0000009395a9723e */ /* 0x000fe400000000ff */
[----:B------:R-:W-:Y:S01]  /*fca0*/  HMMA.16816.F32 R128, R132, R154, R128 ;  /* 0x0000009a8480723c */ /* 0x000fe20000001880 */
[----:B------:R-:W2:Y:S03]  /*fcb0*/  LDSM.16.MT88.4 R132, [R216+0x11800] ;  /* 0x01180000d884783b */ /* 0x000ea60000004200 */
[----:B------:R-:W-:Y:S07]  /*fcc0*/  F2FP.PACK_AB R171, R165, R145 ;  /* 0x00000091a5ab723e */ /* 0x000fee00000000ff */
[C---:B-----5:R-:W-:Y:S01]  /*fcd0*/  HMMA.16816.F32 R160, R168.reuse, R156, R4 ;  /* 0x0000009ca8a0723c */ /* 0x060fe20000001804 */
[----:B------:R-:W3:Y:S07]  /*fce0*/  LDSM.16.MT88.4 R4, [R217+0x13800] ;  /* 0x01380000d904783b */ /* 0x000eee0000004200 */
[C---:B------:R-:W-:Y:S01]  /*fcf0*/  HMMA.16816.F32 R156, R168.reuse, R158, R8 ;  /* 0x0000009ea89c723c */ /* 0x040fe20000001808 */
[----:B------:R-:W4:Y:S07]  /*fd00*/  LDSM.16.MT88.4 R8, [R216+0x13800] ;  /* 0x01380000d808783b */ /* 0x000f2e0000004200 */
[C---:B-1----:R-:W-:Y:S07]  /*fd10*/  HMMA.16816.F32 R152, R168.reuse, R136, R12 ;  /* 0x00000088a898723c */ /* 0x042fee000000180c */
[----:B------:R-:W-:Y:S02]  /*fd20*/  MOV R12, R148 ;  /* 0x00000094000c7202 */ /* 0x000fe40000000f00 */
[----:B------:R-:W-:Y:S02]  /*fd30*/  MOV R13, R149 ;  /* 0x00000095000d7202 */ /* 0x000fe40000000f00 */
[C---:B------:R-:W-:Y:S03]  /*fd40*/  HMMA.16816.F32 R148, R168.reuse, R138, R16 ;  /* 0x0000008aa894723c */ /* 0x040fe60000001810 */
[----:B------:R-:W-:Y:S02]  /*fd50*/  MOV R14, R146 ;  /* 0x00000092000e7202 */ /* 0x000fe40000000f00 */
[----:B------:R-:W-:Y:S02]  /*fd60*/  MOV R15, R147 ;  /* 0x00000093000f7202 */ /* 0x000fe40000000f00 */
[----:B------:R-:W-:Y:S02]  /*fd70*/  MOV R18, R144 ;  /* 0x0000009000127202 */ /* 0x000fe40000000f00 */
[----:B------:R-:W-:Y:S02]  /*fd80*/  MOV R19, R145 ;  /* 0x0000009100137202 */ /* 0x000fe40000000f00 */
[C---:B------:R-:W-:Y:S01]  /*fd90*/  HMMA.16816.F32 R144, R168.reuse, R140, R20 ;  /* 0x0000008ca890723c */ /* 0x040fe20000001814 */
[----:B------:R-:W-:Y:S07]  /*fda0*/  LDSM.16.MT88.4 R20, [R217+0x15800] ;  /* 0x01580000d914783b */ /* 0x000fee0000004200 */
[C---:B------:R-:W-:Y:S01]  /*fdb0*/  HMMA.16816.F32 R140, R168.reuse, R142, R24 ;  /* 0x0000008ea88c723c */ /* 0x040fe20000001818 */
[----:B------:R-:W-:Y:S07]  /*fdc0*/  LDSM.16.MT88.4 R24, [R216+0x15800] ;  /* 0x01580000d818783b */ /* 0x000fee0000004200 */
[C---:B--2---:R-:W-:Y:S07]  /*fdd0*/  HMMA.16816.F32 R136, R168.reuse, R132, R28 ;  /* 0x00000084a888723c */ /* 0x044fee000000181c */
[----:B------:R-:W-:Y:S01]  /*fde0*/  MOV R29, R12 ;  /* 0x0000000c001d7202 */ /* 0x000fe20000000f00 */
[C---:B------:R-:W-:Y:S04]  /*fdf0*/  HMMA.16816.F32 R132, R168.reuse, R134, R32 ;  /* 0x00000086a884723c */ /* 0x040fe80000001820 */
[----:B------:R-:W-:Y:S02]  /*fe00*/  MOV R28, R13 ;  /* 0x0000000d001c7202 */ /* 0x000fe40000000f00 */
[----:B------:R-:W-:Y:S02]  /*fe10*/  MOV R31, R18 ;  /* 0x00000012001f7202 */ /* 0x000fe40000000f00 */
[C---:B------:R-:W-:Y:S04]  /*fe20*/  HMMA.16816.F32 R36, R168.reuse, R172, R36 ;  /* 0x000000aca824723c */ /* 0x040fe80000001824 */
[----:B------:R-:W-:Y:S02]  /*fe30*/  MOV R35, R14 ;  /* 0x0000000e00237202 */ /* 0x000fe40000000f00 */
[----:B------:R-:W-:Y:S02]  /*fe40*/  MOV R34, R15 ;  /* 0x0000000f00227202 */ /* 0x000fe40000000f00 */
[C---:B------:R-:W-:Y:S01]  /*fe50*/  HMMA.16816.F32 R40, R168.reuse, R174, R40 ;  /* 0x000000aea828723c */ /* 0x040fe20000001828 */
[----:B------:R-:W1:Y:S03]  /*fe60*/  LDSM.16.MT88.4 R12, [R220+0x15800] ;  /* 0x01580000dc0c783b */ /* 0x000e660000004200 */
[----:B------:R-:W-:Y:S04]  /*fe70*/  MOV R30, R19 ;  /* 0x00000013001e7202 */ /* 0x000fe80000000f00 */
[C---:B------:R-:W-:Y:S01]  /*fe80*/  HMMA.16816.F32 R44, R168.reuse, R176, R44 ;  /* 0x000000b0a82c723c */ /* 0x040fe2000000182c */
[----:B------:R-:W2:Y:S07]  /*fe90*/  LDSM.16.MT88.4 R16, [R218+0x15800] ;  /* 0x01580000da10783b */ /* 0x000eae0000004200 */
[C---:B------:R-:W-:Y:S08]  /*fea0*/  HMMA.16816.F32 R48, R168.reuse, R178, R48 ;  /* 0x000000b2a830723c */ /* 0x040ff00000001830 */
[C---:B---3--:R-:W-:Y:S08]  /*feb0*/  HMMA.16816.F32 R52, R168.reuse, R4, R52 ;  /* 0x00000004a834723c */ /* 0x048ff00000001834 */
[C---:B------:R-:W-:Y:S01]  /*fec0*/  HMMA.16816.F32 R56, R168.reuse, R6, R56 ;  /* 0x00000006a838723c */ /* 0x040fe20000001838 */
[----:B------:R-:W3:Y:S07]  /*fed0*/  LDSM.16.MT88.4 R4, [R220+0x17800] ;  /* 0x01780000dc04783b */ /* 0x000eee0000004200 */
[C---:B----4-:R-:W-:Y:S08]  /*fee0*/  HMMA.16816.F32 R60, R168.reuse, R8, R60 ;  /* 0x00000008a83c723c */ /* 0x050ff0000000183c */
[C---:B------:R-:W-:Y:S01]  /*fef0*/  HMMA.16816.F32 R64, R168.reuse, R10, R64 ;  /* 0x0000000aa840723c */ /* 0x040fe20000001840 */
[----:B------:R-:W4:Y:S07]  /*ff00*/  LDSM.16.MT88.4 R8, [R218+0x17800] ;  /* 0x01780000da08783b */ /* 0x000f2e0000004200 */
[C---:B-1----:R-:W-:Y:S08]  /*ff10*/  HMMA.16816.F32 R68, R168.reuse, R12, R68 ;  /* 0x0000000ca844723c */ /* 0x042ff00000001844 */
[C---:B------:R-:W-:Y:S01]  /*ff20*/  HMMA.16816.F32 R72, R168.reuse, R14, R72 ;  /* 0x0000000ea848723c */ /* 0x040fe20000001848 */
[----:B------:R-:W1:Y:S07]  /*ff30*/  LDSM.16.MT88.4 R12, [R217+0x17800] ;  /* 0x01780000d90c783b */ /* 0x000e6e0000004200 */
[C---:B--2---:R-:W-:Y:S08]  /*ff40*/  HMMA.16816.F32 R76, R168.reuse, R16, R76 ;  /* 0x00000010a84c723c */ /* 0x044ff0000000184c */
[C---:B------:R-:W-:Y:S08]  /*ff50*/  HMMA.16816.F32 R80, R168.reuse, R18, R80 ;  /* 0x00000012a850723c */ /* 0x040ff00000001850 */
[C---:B------:R-:W-:Y:S08]  /*ff60*/  HMMA.16816.F32 R84, R168.reuse, R20, R84 ;  /* 0x00000014a854723c */ /* 0x040ff00000001854 */
[C---:B------:R-:W-:Y:S08]  /*ff70*/  HMMA.16816.F32 R88, R168.reuse, R22, R88 ;  /* 0x00000016a858723c */ /* 0x040ff00000001858 */
[C---:B------:R-:W-:Y:S08]  /*ff80*/  HMMA.16816.F32 R92, R168.reuse, R24, R92 ;  /* 0x00000018a85c723c */ /* 0x040ff0000000185c */
[C---:B------:R-:W-:Y:S08]  /*ff90*/  HMMA.16816.F32 R96, R168.reuse, R26, R96 ;  /* 0x0000001aa860723c */ /* 0x040ff00000001860 */
[C---:B---3--:R-:W-:Y:S08]  /*ffa0*/  HMMA.16816.F32 R100, R168.reuse, R4, R100 ;  /* 0x00000004a864723c */ /* 0x048ff00000001864 */
[C---:B------:R-:W-:Y:S01]  /*ffb0*/  HMMA.16816.F32 R104, R168.reuse, R6, R104 ;  /* 0x00000006a868723c */ /* 0x040fe20000001868 */
[----:B------:R-:W2:Y:S07]  /*ffc0*/  LDSM.16.MT88.4 R4, [R216+0x17800] ;  /* 0x01780000d804783b */ /* 0x000eae0000004200 */
[C---:B----4-:R-:W-:Y:S07]  /*ffd0*/  HMMA.16816.F32 R108, R168.reuse, R8, R108 ;  /* 0x00000008a86c723c */ /* 0x050fee000000186c */
[----:B------:R-:W-:Y:S01]  /*ffe0*/  FADD.FTZ R9, R193, R192 ;  /* 0x000000c0c1097221 */ /* 0x000fe20000010000 */
[C---:B------:R-:W-:Y:S04]  /*fff0*/  HMMA.16816.F32 R112, R168.reuse, R10, R112 ;  /* 0x0000000aa870723c */ /* 0x040fe80000001870 */
[----:B------:R-:W-:Y:S03]  /*10000*/  FADD.FTZ R9, R194, R9 ;  /* 0x00000009c2097221 */ /* 0x000fe60000010000 */
[----:B------:R-:W-:Y:S01]  /*10010*/  FADD.FTZ R11, R190, R189 ;  /* 0x000000bdbe0b7221 */ /* 0x000fe20000010000 */
[C---:B-1----:R-:W-:Y:S04]  /*10020*/  HMMA.16816.F32 R116, R168.reuse, R12, R116 ;  /* 0x0000000ca874723c */ /* 0x042fe80000001874 */
        /* <DEDUP_REMOVED lines=21> */
.L_x_206:
        /* <DEDUP_REMOVED lines=16> */
[----:B------:R-:W-:Y:S01]  /*10280*/  @UP1 ULDC UR12, c[0x0][0x210] ;  /* 0x00008400000c1ab9 */ /* 0x000fe20000000800 */
        /* <DEDUP_REMOVED lines=8> */
[----:B------:R-:W-:-:S02]  /*10310*/  @UP1 UIMAD UR12, UR12, UR8, URZ ;  /* 0x000000080c0c12a4 */ /* 0x000fc4000f8e023f */
[----:B------:R-:W-:Y:S02]  /*10320*/  ULDC.U8 UR4, c[0x0][0x328] ;  /* 0x0000ca0000047ab9 */ /* 0x000fe40000000000 */
[----:B------:R-:W-:Y:S02]  /*10330*/  UISETP.NE.AND UP3, UPT, UR4, URZ, UPT ;  /* 0x0000003f0400728c */ /* 0x000fe4000bf65270 */
[----:B------:R-:W-:Y:S02]  /*10340*/  @!UP4 UIMAD UR14, UR6, UR5, UR14 ;  /* 0x00000005060ec2a4 */ /* 0x000fe4000f8e020e */
[----:B------:R-:W-:Y:S01]  /*10350*/  UISETP.NE.OR UP2, UPT, UR9, URZ, !UP3 ;  /* 0x0000003f0900728c */ /* 0x000fe2000df45670 */
[----:B------:R-:W3:Y:S01]  /*10360*/  S2UR UR9, SR_CTAID.X ;  /* 0x00000000000979c3 */ /* 0x000ee20000002500 */
[----:B------:R-:W-:Y:S02]  /*10370*/  ULDC UR5, c[0x0][0x234] ;  /* 0x00008d0000057ab9 */ /* 0x000fe40000000800 */
[----:B------:R-:W-:-:S02]  /*10380*/  UISETP.NE.OR UP0, UPT, UR11, -0x1, UP2 ;  /* 0xffffffff0b00788c */ /* 0x000fc40009705670 */
[----:B------:R-:W-:Y:S02]  /*10390*/  @!UP1 USEL UR12, UR8, UR5, !UP3 ;  /* 0x00000005080c9287 */ /* 0x000fe4000d800000 */
[----:B------:R-:W-:Y:S02]  /*103a0*/  ULDC UR4, c[0x0][0x1c0] ;  /* 0x0000700000047ab9 */ /* 0x000fe40000000800 */
[----:B------:R-:W-:Y:S01]  /*103b0*/  @UP1 UMOV UR15, 0x1 ;  /* 0x00000001000f1882 */ /* 0x000fe20000000000 */
        /* <DEDUP_REMOVED lines=23> */
[----:B------:R-:W1:Y:S01]  /*10530*/  @P4 MUFU.LG2 R2, R2 ;  /* 0x0000000200024308 */ /* 0x000e620000000c00 */
[C---:B------:R-:W-:Y:S01]  /*10540*/  FMUL.FTZ R161, R4.reuse, R161 ;  /* 0x000000a104a17220 */ /* 0x040fe20000410000 */
[----:B------:R-:W-:Y:S01]  /*10550*/  @!UP4 UMOV UR20, UR22 ;  /* 0x000000160014cc82 */ /* 0x000fe20008000000 */
[C---:B------:R-:W-:Y:S02]  /*10560*/  FMUL.FTZ R156, R4.reuse, R156 ;  /* 0x0000009c049c7220 */ /* 0x040fe40000410000 */
[C---:B------:R-:W-:Y:S01]  /*10570*/  FMUL.FTZ R157, R4.reuse, R157 ;  /* 0x0000009d049d7220 */ /* 0x040fe20000410000 */
[----:B------:R-:W-:Y:S01]  /*10580*/  F2FP.PACK_AB R160, R161, R160 ;  /* 0x000000a0a1a0723e */ /* 0x000fe200000000ff */
[C---:B------:R-:W-:Y:S01]  /*10590*/  FMUL.FTZ R152, R4.reuse, R152 ;  /* 0x0000009804987220 */ /* 0x040fe20000410000 */
[----:B------:R-:W3:Y:S01]  /*105a0*/  @P3 MUFU.LG2 R0, R0 ;  /* 0x0000000000003308 */ /* 0x000ee20000000c00 */
        /* <DEDUP_REMOVED lines=89> */
[----:B------:R-:W4:Y:S01]  /*10b40*/  S2R R4, SR_TID.X ;  /* 0x0000000000047919 */ /* 0x000f220000002100 */
        /* <DEDUP_REMOVED lines=21> */
[----:B------:R-:W-:Y:S01]  /*10ca0*/  LEA.HI R6, R7, R4, RZ, 0x2 ;  /* 0x0000000407067211 */ /* 0x000fe200078f10ff */
[----:B------:R-:W-:Y:S01]  /*10cb0*/  FMUL.FTZ R135, R5, R135 ;  /* 0x0000008705877220 */ /* 0x000fe20000410000 */
[----:B------:R-:W-:Y:S01]  /*10cc0*/  F2FP.PACK_AB R142, R143, R142 ;  /* 0x0000008e8f8e723e */ /* 0x000fe200000000ff */
        /* <DEDUP_REMOVED lines=16> */
[C---:B------:R-:W-:Y:S01]  /*10dd0*/  FMUL.FTZ R50, R5.reuse, R50 ;  /* 0x0000003205327220 */ /* 0x040fe20000410000 */
[----:B------:R-:W-:Y:S01]  /*10de0*/  LOP3.LUT R9, R6, 0x3ffffffc, RZ, 0xc0, !PT ;  /* 0x3ffffffc06097812 */ /* 0x000fe200078ec0ff */
[C---:B------:R-:W-:Y:S01]  /*10df0*/  FMUL.FTZ R55, R5.reuse, R55 ;  /* 0x0000003705377220 */ /* 0x040fe20000410000 */
[----:B------:R-:W-:Y:S01]  /*10e00*/  SHF.L.U32 R10, R8, 0x6, RZ ;  /* 0x00000006080a7819 */ /* 0x000fe200000006ff */
[----:B------:R-:W-:Y:S01]  /*10e10*/  FMUL.FTZ R54, R5, R54 ;  /* 0x0000003605367220 */ /* 0x000fe20000410000 */
[----:B------:R-:W-:Y:S01]  /*10e20*/  IADD3 R9, -R9, R4, RZ ;  /* 0x0000000409097210 */ /* 0x000fe20007ffe1ff */
[C---:B------:R-:W-:Y:S01]  /*10e30*/  FMUL.FTZ R59, R5.reuse, R59 ;  /* 0x0000003b053b7220 */ /* 0x040fe20000410000 */
[----:B------:R-:W-:Y:S01]  /*10e40*/  LOP3.LUT R10, R10, 0x1c0, RZ, 0xc0, !PT ;  /* 0x000001c00a0a7812 */ /* 0x000fe200078ec0ff */
[C---:B------:R-:W-:Y:S01]  /*10e50*/  FMUL.FTZ R58, R5.reuse, R58 ;  /* 0x0000003a053a7220 */ /* 0x040fe20000410000 */
[----:B------:R-:W-:Y:S01]  /*10e60*/  LOP3.LUT R11, R8, 0x1, RZ, 0xc0, !PT ;  /* 0x00000001080b7812 */ /* 0x000fe200078ec0ff */
[C---:B------:R-:W-:Y:S01]  /*10e70*/  FMUL.FTZ R63, R5.reuse, R63 ;  /* 0x0000003f053f7220 */ /* 0x040fe20000410000 */
[----:B------:R-:W-:Y:S01]  /*10e80*/  LEA.HI R10, R10, R10, RZ, 0x1d ;  /* 0x0000000a0a0a7211 */ /* 0x000fe200078fe8ff */
[----:B------:R-:W-:Y:S01]  /*10e90*/  FMUL.FTZ R62, R5, R62 ;  /* 0x0000003e053e7220 */ /* 0x000fe20000410000 */
[----:B------:R-:W-:Y:S01]  /*10ea0*/  ISETP.NE.U32.AND P0, PT, R11, 0x1, PT ;  /* 0x000000010b00780c */ /* 0x000fe20003f05070 */
[----:B------:R-:W-:Y:S01]  /*10eb0*/  FMUL.FTZ R67, R5, R67 ;  /* 0x0000004305437220 */ /* 0x000fe20000410000 */
[----:B------:R-:W-:Y:S01]  /*10ec0*/  F2FP.PACK_AB R42, R43, R42 ;  /* 0x0000002a2b2a723e */ /* 0x000fe200000000ff */
[C---:B------:R-:W-:Y:S01]  /*10ed0*/  FMUL.FTZ R66, R5.reuse, R66 ;  /* 0x0000004205427220 */ /* 0x040fe20000410000 */
[----:B------:R-:W-:Y:S01]  /*10ee0*/  R2P PR, R8, 0x6 ;  /* 0x0000000608007804 */ /* 0x000fe20000000000 */
[C---:B------:R-:W-:Y:S01]  /*10ef0*/  FMUL.FTZ R71, R5.reuse, R71 ;  /* 0x0000004705477220 */ /* 0x040fe20000410000 */
[----:B------:R-:W-:Y:S01]  /*10f00*/  MOV R8, 0x20 ;  /* 0x0000002000087802 */ /* 0x000fe20000000f00 */
[----:B------:R-:W-:Y:S01]  /*10f10*/  FMUL.FTZ R70, R5, R70 ;  /* 0x0000004605467220 */ /* 0x000fe20000410000 */
[----:B------:R-:W-:Y:S01]  /*10f20*/  F2FP.PACK_AB R46, R47, R46 ;  /* 0x0000002e2f2e723e */ /* 0x000fe200000000ff */
        /* <DEDUP_REMOVED lines=50> */
[----:B------:R-:W-:Y:S01]  /*11250*/  LEA.HI R5, R7, R4, RZ, 0x5 ;  /* 0x0000000407057211 */ /* 0x000fe200078f28ff */
[----:B-1----:R-:W-:Y:S01]  /*11260*/  @P4 FMUL.FTZ R77, R2, 0.69314718246459960938 ;  /* 0x3f317218024d4820 */ /* 0x002fe20000410000 */
[----:B------:R-:W-:Y:S01]  /*11270*/  F2FP.PACK_AB R126, R127, R126 ;  /* 0x0000007e7f7e723e */ /* 0x000fe200000000ff */
[----:B---3--:R-:W-:Y:S01]  /*11280*/  @P3 FMUL.FTZ R0, R0, 0.69314718246459960938 ;  /* 0x3f31721800003820 */ /* 0x008fe20000410000 */
[----:B------:R-:W-:-:S02]  /*11290*/  SHF.R.S32.HI R6, RZ, 0x5, R5 ;  /* 0x00000005ff067819 */ /* 0x000fc40000011405 */
[----:B------:R-:W-:Y:S02]  /*112a0*/  F2FP.PACK_AB R130, R131, R130 ;  /* 0x000000828382723e */ /* 0x000fe400000000ff */
[----:B------:R-:W-:Y:S02]  /*112b0*/  LEA R9, R6, R9, 0x9 ;  /* 0x0000000906097211 */ /* 0x000fe400078e48ff */
[----:B------:R-:W-:Y:S02]  /*112c0*/  SHF.R.S32.HI R75, RZ, 0x1f, R6 ;  /* 0x0000001fff4b7819 */ /* 0x000fe40000011406 */
[----:B------:R-:W-:Y:S02]  /*112d0*/  LEA R9, R9, R10, 0x1 ;  /* 0x0000000a09097211 */ /* 0x000fe400078e08ff */
[----:B------:R-:W-:Y:S02]  /*112e0*/  MOV R10, 0x40 ;  /* 0x00000040000a7802 */ /* 0x000fe40000000f00 */
[----:B------:R-:W-:-:S02]  /*112f0*/  SHF.L.U32 R9, R9, 0x1, RZ ;  /* 0x0000000109097819 */ /* 0x000fc400000006ff */
[----:B------:R-:W-:Y:S02]  /*11300*/  SEL R10, R10, 0xffffffc0, !P2 ;  /* 0xffffffc00a0a7807 */ /* 0x000fe40005000000 */
        /* <DEDUP_REMOVED lines=12> */
[----:B------:R-:W-:Y:S01]  /*113d0*/  LEA.HI R75, R75, R6, RZ, 0x2 ;  /* 0x000000064b4b7211 */ /* 0x000fe200078f10ff */
[----:B------:R-:W-:Y:S03]  /*113e0*/  STS [R13], R152 ;  /* 0x000000980d007388 */ /* 0x000fe60000000800 */
[----:B------:R-:W-:Y:S01]  /*113f0*/  LOP3.LUT R75, R75, 0xffffffc, RZ, 0xc0, !PT ;  /* 0x0ffffffc4b4b7812 */ /* 0x000fe200078ec0ff */
[----:B------:R-:W-:Y:S03]  /*11400*/  STS [R13+0x400], R154 ;  /* 0x0004009a0d007388 */ /* 0x000fe60000000800 */
[----:B------:R-:W-:Y:S01]  /*11410*/  IADD3 R6, R6, -R75, RZ ;  /* 0x8000004b06067210 */ /* 0x000fe20007ffe0ff */
[----:B------:R-:W-:Y:S01]  /*11420*/  STS [R15], R148 ;  /* 0x000000940f007388 */ /* 0x000fe20000000800 */
[----:B------:R-:W-:Y:S01]  /*11430*/  MOV R75, 0x7f800000 ;  /* 0x7f800000004b7802 */ /* 0x000fe20000000f00 */
[----:B------:R-:W-:-:S02]  /*11440*/  @P3 FFMA.FTZ R75, R3, c[0x0][0x238], R0 ;  /* 0x00008e00034b3a23 */ /* 0x000fc40000010000 */
        /* <DEDUP_REMOVED lines=49> */
[----:B-1----:R-:W-:-:S03]  /*11760*/  LOP3.LUT R9, R5, 0xffffffe0, RZ, 0xc0, !PT ;  /* 0xffffffe005097812 */ /* 0x002fc600078ec0ff */
[----:B------:R2:W-:Y:S01]  /*11770*/  STS [R17+0x6000], R116 ;  /* 0x0060007411007388 */ /* 0x0005e20000000800 */
[----:B------:R-:W-:-:S03]  /*11780*/  IADD3 R74, R4, -R9, RZ ;  /* 0x80000009044a7210 */ /* 0x000fc60007ffe0ff */
[----:B------:R2:W-:Y:S01]  /*11790*/  STS [R17+0x6400], R118 ;  /* 0x0064007611007388 */ /* 0x0005e20000000800 */
[----:B------:R-:W-:-:S03]  /*117a0*/  LOP3.LUT P0, RZ, R74, 0x3, RZ, 0xc0, !PT ;  /* 0x000000034aff7812 */ /* 0x000fc6000780c0ff */
[----:B------:R2:W-:Y:S04]  /*117b0*/  STS [R19+0x6000], R120 ;  /* 0x0060007813007388 */ /* 0x0005e80000000800 */
[----:B------:R2:W-:Y:S04]  /*117c0*/  STS [R19+0x6400], R122 ;  /* 0x0064007a13007388 */ /* 0x0005e80000000800 */
[----:B------:R2:W-:Y:S04]  /*117d0*/  STS [R21+0x6000], R124 ;  /* 0x0060007c15007388 */ /* 0x0005e80000000800 */
[----:B------:R2:W-:Y:S04]  /*117e0*/  STS [R21+0x6400], R126 ;  /* 0x0064007e15007388 */ /* 0x0005e80000000800 */
[----:B------:R2:W-:Y:S04]  /*117f0*/  STS [R23+0x6000], R128 ;  /* 0x0060008017007388 */ /* 0x0005e80000000800 */
[----:B------:R2:W-:Y:S04]  /*11800*/  STS [R23+0x6400], R130 ;  /* 0x0064008217007388 */ /* 0x0005e80000000800 */
[----:B------:R-:W-:Y:S06]  /*11810*/  BAR.SYNC.DEFER_BLOCKING 0x0 ;  /* 0x0000000000007b1d */ /* 0x000fec0000010000 */
[----:B------:R-:W1:Y:S04]  /*11820*/  S2R R72, SR_TID.X ;  /* 0x0000000000487919 */ /* 0x000e680000002100 */
        /* <DEDUP_REMOVED lines=8> */
[----:B------:R-:W-:-:S03]  /*118b0*/  IADD3 R5, R72, -R5, RZ ;  /* 0x8000000548057210 */ /* 0x000fc60007ffe0ff */
[----:B------:R2:W1:Y:S01]  /*118c0*/  LDS.128 R44, [R230+0x2800] ;  /* 0x00280000e62c7984 */ /* 0x0004620000000c00 */
[----:B------:R-:W-:-:S03]  /*118d0*/  SHF.R.S32.HI R74, RZ, 0x1f, R5 ;  /* 0x0000001fff4a7819 */ /* 0x000fc60000011405 */
[----:B------:R2:W1:Y:S01]  /*118e0*/  LDS.128 R40, [R230+0x3000] ;  /* 0x00300000e6287984 */ /* 0x0004620000000c00 */
[----:B------:R-:W-:-:S03]  /*118f0*/  LEA.HI R5, R74, R5, RZ, 0x2 ;  /* 0x000000054a057211 */ /* 0x000fc600078f10ff */
[----:B------:R2:W1:Y:S01]  /*11900*/  LDS.128 R36, [R230+0x3800] ;  /* 0x00380000e6247984 */ /* 0x0004620000000c00 */
[----:B------:R-:W-:Y:S01]  /*11910*/  MOV R74, 0x7f800000 ;  /* 0x7f800000004a7802 */ /* 0x000fe20000000f00 */
[----:B------:R-:W-:Y:S01]  /*11920*/  @P4 FFMA.FTZ R74, R164, c[0x0][0x238], R77 ;  /* 0x00008e00a44a4a23 */ /* 0x000fe2000001004d */
        /* <DEDUP_REMOVED lines=27> */
.L_x_211:
[----:B---34-:R-:W-:Y:S05]  /*11ae0*/  BSYNC B0 ;  /* 0x0000000000007941 */ /* 0x018fea0003800000 */
.L_x_210:
[----:B------:R-:W3:Y:S01]  /*11af0*/  S2R R0, SR_CTAID.Z ;  /* 0x0000000000007919 */ /* 0x000ee20000002700 */
[----:B------:R-:W-:Y:S01]  /*11b00*/  LEA.HI R4, R7, R4, RZ, 0x3 ;  /* 0x0000000407047211 */ /* 0x000fe200078f18ff */
[----:B------:R-:W-:Y:S01]  /*11b10*/  UIMAD UR9, UR9, -0x40, UR16 ;  /* 0xffffffc0090978a4 */ /* 0x000fe2000f8e0210 */
[----:B------:R-:W-:Y:S01]  /*11b20*/  SHF.R.S32.HI R2, RZ, 0x1f, R240 ;  /* 0x0000001fff027819 */ /* 0x000fe200000114f0 */
[----:B------:R-:W-:Y:S01]  /*11b30*/  USHF.R.S32.HI UR6, URZ, 0x1f, UR10 ;  /* 0x0000001f3f067899 */ /* 0x000fe2000801140a */
[----:B------:R-:W-:Y:S01]  /*11b40*/  IADD3 R6, P0, R240, UR20, RZ ;  /* 0x00000014f0067c10 */ /* 0x000fe2000ff1e0ff */
[----:B------:R-:W-:Y:S01]  /*11b50*/  ULDC.64 UR4, c[0x0][0x1f0] ;  /* 0x00007c0000047ab9 */ /* 0x000fe20000000a00 */
[----:B------:R-:W-:Y:S01]  /*11b60*/  SHF.R.S32.HI R3, RZ, 0x3, R4 ;  /* 0x00000003ff037819 */ /* 0x000fe20000011404 */
[----:B------:R-:W-:Y:S01]  /*11b70*/  UIMAD UR4, UR6, UR4, URZ ;  /* 0x00000004060472a4 */ /* 0x000fe2000f8e023f */
[----:B------:R-:W-:Y:S01]  /*11b80*/  IADD3.X R7, R2, UR7, RZ, P0, !PT ;  /* 0x0000000702077c10 */ /* 0x000fe200087fe4ff */
[----:B------:R-:W-:Y:S01]  /*11b90*/  IMAD.U32 R2, RZ, RZ, UR13 ;  /* 0x0000000dff027e24 */ /* 0x000fe2000f8e00ff */
[----:B------:R-:W-:Y:S01]  /*11ba0*/  ISETP.GE.AND P0, PT, R3, UR9, PT ;  /* 0x0000000903007c0c */ /* 0x000fe2000bf06270 */
[----:B------:R-:W-:Y:S01]  /*11bb0*/  UIMAD UR4, UR10, UR5, UR4 ;  /* 0x000000050a0472a4 */ /* 0x000fe2000f8e0204 */
[----:B------:R-:W-:Y:S01]  /*11bc0*/  LEA.HI R72, R73, R72, RZ, 0x3 ;  /* 0x0000004849487211 */ /* 0x000fe200078f18ff */
[----:B------:R-:W-:Y:S03]  /*11bd0*/  BSSY B0, `(.L_x_212) ;  /* 0x0000016000007945 */ /* 0x000fe60003800000 */
[----:B------:R-:W-:-:S04]  /*11be0*/  SHF.R.S32.HI R72, RZ, 0x3, R72 ;  /* 0x00000003ff487819 */ /* 0x000fc80000011448 */
[----:B------:R-:W-:Y:S01]  /*11bf0*/  SHF.R.S32.HI R73, RZ, 0x1f, R72 ;  /* 0x0000001fff497819 */ /* 0x000fe20000011448 */
[----:B---3--:R-:W-:-:S04]  /*11c00*/  IMAD.WIDE.U32 R6, R0, c[0x0][0x1f0], R6 ;  /* 0x00007c0000067a25 */ /* 0x008fc800078e0006 */
[----:B------:R-:W-:Y:S01]  /*11c10*/  IMAD.WIDE R72, R2, 0x40, R72 ;  /* 0x0000004002487825 */ /* 0x000fe200078e0248 */
[----:B------:R-:W-:Y:S01]  /*11c20*/  IADD3 R75, R7, UR4, RZ ;  /* 0x00000004074b7c10 */ /* 0x000fe2000fffe0ff */
[----:B------:R-:W-:Y:S05]  /*11c30*/  @P0 BRA `(.L_x_213) ;  /* 0x000000f000000947 */ /* 0x000fea0003800000 */
        /* <DEDUP_REMOVED lines=15> */
.L_x_213:
[----:B------:R-:W-:Y:S05]  /*11d30*/  BSYNC B0 ;  /* 0x0000000000007941 */ /* 0x000fea0003800000 */
.L_x_212:
[----:B------:R-:W-:Y:S01]  /*11d40*/  LEA.HI.SX32 R0, R4, 0x10, 0x1d ;  /* 0x0000001004007811 */ /* 0x000fe200078feaff */
[----:B------:R-:W-:Y:S03]  /*11d50*/  BSSY B0, `(.L_x_214) ;  /* 0x0000015000007945 */ /* 0x000fe60003800000 */
[----:B------:R-:W-:-:S13]  /*11d60*/  ISETP.GE.AND P0, PT, R0, UR9, PT ;  /* 0x0000000900007c0c */ /* 0x000fda000bf06270 */
[----:B------:R-:W-:Y:S05]  /*11d70*/  @P0 BRA `(.L_x_215) ;  /* 0x0000012000000947 */ /* 0x000fea0003800000 */
[----:B------:R-:W-:Y:S01]  /*11d80*/  IADD3 R2, P0, R72, 0x10, RZ ;  /* 0x0000001048027810 */ /* 0x000fe20007f1e0ff */
[----:B-1-3--:R-:W-:Y:S01]  /*11d90*/  IMAD.MOV.U32 R16, RZ, RZ, R6 ;  /* 0x000000ffff107224 */ /* 0x00afe200078e0006 */
[----:B------:R-:W-:Y:S01]  /*11da0*/  ISETP.GE.AND P3, PT, R240, c[0x0][0x220], PT ;  /* 0x00008800f0007a0c */ /* 0x000fe20003f66270 */
[----:B--2---:R-:W-:Y:S01]  /*11db0*/  IMAD.MOV.U32 R17, RZ, RZ, R75 ;  /* 0x000000ffff117224 */ /* 0x004fe200078e004b */
        /* <DEDUP_REMOVED lines=10> */
[----:B------:R1:W-:Y:S04]  /*11e60*/  @!P3 STG.E.128 [R2.64], R60 ;  /* 0x0000003c0200b986 */ /* 0x0003e8000c101d12 */
[----:B------:R1:W-:Y:S04]  /*11e70*/  @!P2 STG.E.128 [R2.64+0x80], R44 ;  /* 0x0000802c0200a986 */ /* 0x0003e8000c101d12 */
[----:B------:R1:W-:Y:S04]  /*11e80*/  @!P1 STG.E.128 [R2.64+0x100], R28 ;  /* 0x0001001c02009986 */ /* 0x0003e8000c101d12 */
[----:B------:R1:W-:Y:S02]  /*11e90*/  @!P0 STG.E.128 [R2.64+0x180], R12 ;  /* 0x0001800c02008986 */ /* 0x0003e4000c101d12 */
.L_x_215:
[----:B------:R-:W-:Y:S05]  /*11ea0*/  BSYNC B0 ;  /* 0x0000000000007941 */ /* 0x000fea0003800000 */
.L_x_214:
[----:B------:R-:W-:Y:S01]  /*11eb0*/  LEA.HI.SX32 R0, R4, 0x20, 0x1d ;  /* 0x0000002004007811 */ /* 0x000fe200078feaff */
[----:B------:R-:W-:Y:S03]  /*11ec0*/  BSSY B0, `(.L_x_216) ;  /* 0x0000015000007945 */ /* 0x000fe60003800000 */
[----:B------:R-:W-:-:S13]  /*11ed0*/  ISETP.GE.AND P0, PT, R0, UR9, PT ;  /* 0x0000000900007c0c */ /* 0x000fda000bf06270 */
[----:B------:R-:W-:Y:S05]  /*11ee0*/  @P0 BRA `(.L_x_217) ;  /* 0x0000012000000947 */ /* 0x000fea0003800000 */
[----:B-1----:R-:W-:Y:S01]  /*11ef0*/  IADD3 R2, P0, R72, 0x20, RZ ;  /* 0x0000002048027810 */ /* 0x002fe20007f1e0ff */
[----:B------:R-:W-:Y:S01]  /*11f00*/  IMAD.MOV.U32 R12, RZ, RZ, R6 ;  /* 0x000000ffff0c7224 */ /* 0x000fe200078e0006 */
        /* <DEDUP_REMOVED lines=16> */
.L_x_217:
[----:B------:R-:W-:Y:S05]  /*12010*/  BSYNC B0 ;  /* 0x0000000000007941 */ /* 0x000fea0003800000 */
.L_x_216:
[----:B------:R-:W-:-:S04]  /*12020*/  LEA.HI.SX32 R4, R4, 0x30, 0x1d ;  /* 0x0000003004047811 */ /* 0x000fc800078feaff */
[----:B------:R-:W-:-:S13]  /*12030*/  ISETP.GE.AND P0, PT, R4, UR9, PT ;  /* 0x0000000904007c0c */ /* 0x000fda000bf06270 */
[----:B------:R-:W-:Y:S05]  /*12040*/  @P0 EXIT ;  /* 0x000000000000094d */ /* 0x000fea0003800000 */
[----:B------:R-:W-:Y:S01]  /*12050*/  IADD3 R0, P0, R72, 0x30, RZ ;  /* 0x0000003048007810 */ /* 0x000fe20007f1e0ff */
[----:B------:R-:W-:Y:S01]  /*12060*/  IMAD.MOV.U32 R4, RZ, RZ, R6 ;  /* 0x000000ffff047224 */ /* 0x000fe200078e0006 */
[----:B------:R-:W-:Y:S01]  /*12070*/  ISETP.GE.AND P2, PT, R240, c[0x0][0x220], PT ;  /* 0x00008800f0007a0c */ /* 0x000fe20003f46270 */
[----:B------:R-:W-:Y:S01]  /*12080*/  IMAD.MOV.U32 R5, RZ, RZ, R75 ;  /* 0x000000ffff057224 */ /* 0x000fe200078e004b */
[----:B------:R-:W-:Y:S01]  /*12090*/  ISETP.GE.AND P1, PT, R229, c[0x0][0x220], PT ;  /* 0x00008800e5007a0c */ /* 0x000fe20003f26270 */
[----:B------:R-:W-:Y:S01]  /*120a0*/  IMAD.X R72, RZ, RZ, R73, P0 ;  /* 0x000000ffff487224 */ /* 0x000fe200000e0649 */
[----:B------:R-:W-:Y:S01]  /*120b0*/  ISETP.GE.AND P0, PT, R228, c[0x0][0x220], PT ;  /* 0x00008800e4007a0c */ /* 0x000fe20003f06270 */
[----:B------:R-:W-:-:S04]  /*120c0*/  IMAD.WIDE.U32 R4, R0, c[0x0][0x1e8], R4 ;  /* 0x00007a0000047a25 */ /* 0x000fc800078e0004 */
[----:B-1----:R-:W-:Y:S01]  /*120d0*/  IMAD R3, R72, c[0x0][0x1e8], RZ ;  /* 0x00007a0048037a24 */ /* 0x002fe200078e02ff */
        /* <DEDUP_REMOVED lines=11> */
.L_x_218:
        /* <DEDUP_REMOVED lines=15> */
.L_x_2026:


//--------------------- .text._ZN5flash16flash_fwd_kernelI23Flash_fwd_kernel_traitsILi256ELi64ELi64ELi4ELb0ELb0EN7cutlass6half_tE19Flash_kernel_traitsILi256ELi64ELi64ELi4ES3_EELb0ELb0ELb1ELb1ELb0ELb0ELb0ELb0EEEvNS_16Flash_fwd_paramsE --------------------------
	.section	.text._ZN5flash16flash_fwd_kernelI23Flash_fwd_kernel_traitsILi256ELi64ELi64ELi4ELb0ELb0EN7cutlass6half_tE19Flash_kernel_traitsILi256ELi64ELi64ELi4ES3_EELb0ELb0ELb1ELb1ELb0ELb0ELb0ELb0EEEvNS_16Flash_fwd_paramsE,"ax",@progbits
	.sectioninfo	@"SHI_REGISTERS=255"
	.align	128
        .global         _ZN5flash16flash_fwd_kernelI23Flash_fwd_kernel_traitsILi256ELi64ELi64ELi4ELb0ELb0EN7cutlass6half_tE19Flash_kernel_traitsILi256ELi64ELi64ELi4ES3_EELb0ELb0ELb1ELb1ELb0ELb0ELb0ELb0EEEvNS_16Flash_fwd_paramsE
        .type           _ZN5flash16flash_fwd_kernelI23Flash_fwd_kernel_traitsILi256ELi64ELi64ELi4ELb0ELb0EN7cutlass6half_tE19Flash_kernel_traitsILi256ELi64ELi64ELi4ES3_EELb0ELb0ELb1ELb1ELb0ELb0ELb0ELb0EEEvNS_16Flash_fwd_paramsE,@function
        .size           _ZN5flash16flash_fwd_kernelI23Flash_fwd_kernel_traitsILi256ELi64ELi64ELi4ELb0ELb0EN7cutlass6half_tE19Flash_kernel_traitsILi256ELi64ELi64ELi4ES3_EELb0ELb0ELb1ELb1ELb0ELb0ELb0ELb0EEEvNS_16Flash_fwd_paramsE,(.L_x_2027 - _ZN5flash16flash_fwd_kernelI23Flash_fwd_kernel_traitsILi256ELi64ELi64ELi4ELb0ELb0EN7cutlass6half_tE19Flash_kernel_traitsILi256ELi64ELi64ELi4ES3_EELb0ELb0ELb1ELb1ELb0ELb0ELb0ELb0EEEvNS_16Flash_fwd_paramsE)
        .other          _ZN5flash16flash_fwd_kernelI23Flash_fwd_kernel_traitsILi256ELi64ELi64ELi4ELb0ELb0EN7cutlass6half_tE19Flash_kernel_traitsILi256ELi64ELi64ELi4ES3_EELb0ELb0ELb1ELb1ELb0ELb0ELb0ELb0EEEvNS_16Flash_fwd_paramsE,@"STO_CUDA_ENTRY STV_DEFAULT"
_ZN5flash16flash_fwd_kernelI23Flash_fwd_kernel_traitsILi256ELi64ELi64ELi4ELb0ELb0EN7cutlass6half_tE19Flash_kernel_traitsILi256ELi64ELi64ELi4ES3_EELb0ELb0ELb1ELb1ELb0ELb0ELb0ELb0EEEvNS_16Flash_fwd_paramsE:
.text._ZN5flash16flash_fwd_kernelI23Flash_fwd_kernel_traitsILi256ELi64ELi64ELi4ELb0ELb0EN7cutlass6half_tE19Flash_kernel_traitsILi256ELi64ELi64ELi4ES3_EELb0ELb0ELb1ELb1ELb0ELb0ELb0ELb0EEEvNS_16Flash_fwd_paramsE:
        /* <DEDUP_REMOVED lines=57> */
.L_x_219:
[----:B-1----:R-:W-:Y:S02]  /*0390*/  ULDC UR6, c[0x0][0x218] ;  /* 0x0000860000067ab9 */ /* 0x002fe40000000800 */
.L_x_220:
        /* <DEDUP_REMOVED lines=25> */
[----:B------:R-:W-:Y:S02]  /*0530*/  UIADD3 UR7, UR20, 0x3f, URZ ;  /* 0x0000003f14077890 */ /* 0x000fe4000fffe03f */
[----:B------:R-:W-:-:S02]  /*0540*/  UIADD3 UR10, UR6, -UR10, URZ ;  /* 0x8000000a060a7290 */ /* 0x000fc4000fffe03f */
        /* <DEDUP_REMOVED lines=37> */
[----:B------:R-:W-:-:S02]  /*07a0*/  @UP0 UIMAD UR7, UR15, UR7, UR9 ;  /* 0x000000070f0702a4 */ /* 0x000fc4000f8e0209 */
[----:B------:R-:W-:Y:S01]  /*07b0*/  ULDC UR10, c[0x0][0x214] ;  /* 0x00008500000a7ab9 */ /* 0x000fe20000000800 */
[----:B------:R-:W-:Y:S01]  /*07c0*/  IMAD.WIDE R18, R19, 0x40, R16 ;  /* 0x0000004013127825 */ /* 0x000fe200078e0210 */
[----:B------:R-:W-:Y:S01]  /*07d0*/  @UP1 ULDC UR11, c[0x0][0x210] ;  /* 0x00008400000b1ab9 */ /* 0x000fe20000000800 */
[C---:B------:R-:W-:Y:S01]  /*07e0*/  IADD3 R8, R9.reuse, 0x40, RZ ;  /* 0x0000004009087810 */ /* 0x040fe20007ffe0ff */
[----:B------:R-:W-:Y:S01]  /*07f0*/  @!UP0 UIMAD UR13, UR13, UR4, URZ ;  /* 0x000000040d0d82a4 */ /* 0x000fe2000f8e023f */
[C---:B------:R-:W-:Y:S01]  /*0800*/  IADD3 R7, R9.reuse, 0x80, RZ ;  /* 0x0000008009077810 */ /* 0x040fe20007ffe0ff */
[----:B------:R-:W-:Y:S01]  /*0810*/  ULDC UR9, c[0x0][0x234] ;  /* 0x00008d0000097ab9 */ /* 0x000fe20000000800 */
[----:B------:R-:W-:Y:S01]  /*0820*/  IADD3 R6, R9, 0xc0, RZ ;  /* 0x000000c009067810 */ /* 0x000fe20007ffe0ff */
[----:B------:R-:W-:Y:S02]  /*0830*/  @!UP0 UIMAD.WIDE.U32 UR24, UR16, UR4, URZ ;  /* 0x00000004101882a5 */ /* 0x000fe4000f8e003f */
[----:B------:R-:W-:-:S02]  /*0840*/  @UP1 UIMAD UR11, UR11, UR10, URZ ;  /* 0x0000000a0b0b12a4 */ /* 0x000fc4000f8e023f */
[----:B------:R-:W-:Y:S02]  /*0850*/  @!UP1 USEL UR11, UR10, UR9, !UP2 ;  /* 0x000000090a0b9287 */ /* 0x000fe4000d000000 */
[----:B------:R-:W-:Y:S02]  /*0860*/  @!UP0 UIMAD UR13, UR16, UR5, UR13 ;  /* 0x00000005100d82a4 */ /* 0x000fe4000f8e020d */
[----:B------:R-:W-:Y:S02]  /*0870*/  ULDC UR6, c[0x0][0x1c0] ;  /* 0x0000700000067ab9 */ /* 0x000fe40000000800 */
[----:B------:R-:W-:Y:S02]  /*0880*/  @UP1 UMOV UR12, 0x1 ;  /* 0x00000001000c1882 */ /* 0x000fe40000000000 */
[----:B------:R-:W-:Y:S02]  /*0890*/  @!UP1 UIMAD UR12, UR11, UR6, URZ ;  /* 0x000000060b0c92a4 */ /* 0x000fe4000f8e023f */
[----:B------:R-:W-:-:S02]  /*08a0*/  @!UP0 UMOV UR8, UR24 ;  /* 0x0000001800088c82 */ /* 0x000fc40008000000 */
[----:B------:R-:W-:Y:S01]  /*08b0*/  @!UP0 UIADD3 UR7, UR25, UR13, URZ ;  /* 0x0000000d19078290 */ /* 0x000fe2000fffe03f */
[C---:B------:R-:W-:Y:S01]  /*08c0*/  IADD3 R2, P0, R9.reuse, UR8, RZ ;  /* 0x0000000809027c10 */ /* 0x040fe2000ff1e0ff */
[----:B------:R-:W-:Y:S02]  /*08d0*/  USHF.R.S32.HI UR14, URZ, 0x1f, UR18 ;  /* 0x0000001f3f0e7899 */ /* 0x000fe40008011412 */
[----:B------:R-:W-:Y:S02]  /*08e0*/  UIADD3 UR21, -UR19, UR21, URZ ;  /* 0x0000001513157290 */ /* 0x000fe4000fffe13f */
[----:B------:R-:W-:Y:S01]  /*08f0*/  @!UP3 UIMAD UR20, UR16, UR10, URZ ;  /* 0x0000000a1014b2a4 */ /* 0x000fe2000f8e023f */
[----:B------:R-:W-:Y:S01]  /*0900*/  LEA.HI.X.SX32 R3, R9, UR7, 0x1, P0 ;  /* 0x0000000709037c11 */ /* 0x000fe200080f0eff */
[----:B------:R-:W-:Y:S02]  /*0910*/  UIMAD UR12, UR16, UR12, URZ ;  /* 0x0000000c100c72a4 */ /* 0x000fe4000f8e023f */
[----:B------:R-:W-:Y:S01]  /*0920*/  ULDC.64 UR4, c[0x0][0x1f0] ;  /* 0x00007c0000047ab9 */ /* 0x000fe20000000a00 */
[----:B------:R-:W-:Y:S01]  /*0930*/  ISETP.GE.AND P0, PT, R16, UR21, PT ;  /* 0x0000001510007c0c */ /* 0x000fe2000bf06270 */
[----:B------:R-:W-:Y:S01]  /*0940*/  @!UP3 USEL UR20, UR20, UR15, !UP0 ;  /* 0x0000000f1414b287 */ /* 0x000fe2000c000000 */
[----:B-1----:R-:W-:Y:S01]  /*0950*/  IMAD.WIDE.U32 R12, R12, c[0x0][0x1f0], R2 ;  /* 0x00007c000c0c7a25 */ /* 0x002fe200078e0002 */
[----:B------:R-:W-:-:S02]  /*0960*/  USEL UR12, UR12, URZ, UP3 ;  /* 0x0000003f0c0c7287 */ /* 0x000fc40009800000 */
[----:B------:R-:W-:Y:S02]  /*0970*/  UIMAD UR4, UR14, UR4, URZ ;  /* 0x000000040e0472a4 */ /* 0x000fe4000f8e023f */
[----:B------:R-:W-:Y:S02]  /*0980*/  UIMAD UR11, UR18, UR11, UR12 ;  /* 0x0000000b120b72a4 */ /* 0x000fe4000f8e020c */
[----:B------:R-:W-:Y:S02]  /*0990*/  @UP1 ULDC UR14, c[0x0][0x210] ;  /* 0x00008400000e1ab9 */ /* 0x000fe40000000800 */
[----:B------:R-:W-:Y:S02]  /*09a0*/  @!UP1 UMOV UR14, 0x1 ;  /* 0x00000001000e9882 */ /* 0x000fe40000000000 */
[----:B------:R-:W-:Y:S02]  /*09b0*/  UIMAD UR19, UR19, UR14, URZ ;  /* 0x0000000e131372a4 */ /* 0x000fe4000f8e023f */
[----:B------:R-:W-:-:S02]  /*09c0*/  UMOV UR26, URZ ;  /* 0x0000003f001a7c82 */ /* 0x000fc40008000000 */
        /* <DEDUP_REMOVED lines=25> */
.L_x_223:
[----:B------:R-:W-:Y:S05]  /*0b60*/  BSYNC B0 ;  /* 0x0000000000007941 */ /* 0x000fea0003800000 */
.L_x_222:
        /* <DEDUP_REMOVED lines=22> */
.L_x_225:
[----:B------:R-:W-:Y:S05]  /*0cd0*/  BSYNC B0 ;  /* 0x0000000000007941 */ /* 0x000fea0003800000 */
.L_x_224:
        /* <DEDUP_REMOVED lines=22> */
.L_x_227:
[----:B------:R-:W-:Y:S05]  /*0e40*/  BSYNC B0 ;  /* 0x0000000000007941 */ /* 0x000fea0003800000 */
.L_x_226:
        /* <DEDUP_REMOVED lines=21> */
.L_x_229:
[----:B------:R-:W-:Y:S05]  /*0fa0*/  BSYNC B0 ;  /* 0x0000000000007941 */ /* 0x000fea0003800000 */
.L_x_228:
        /* <DEDUP_REMOVED lines=35> */
.L_x_221:
[----:B------:R-:W-:Y:S02]  /*11e0*/  UISETP.NE.AND UP1, UPT, UR15, -0x1, UPT ;  /* 0xffffffff0f00788c */ /* 0x000fe4000bf25270 */
[----:B------:R-:W-:Y:S02]  /*11f0*/  UISETP.NE.AND UP0, UPT, UR8, -0x1, UPT ;  /* 0xffffffff0800788c */ /* 0x000fe4000bf05270 */
[----:B------:R-:W-:Y:S02]  /*1200*/  ULDC.64 UR24, c[0x0][0x190] ;  /* 0x0000640000187ab9 */ /* 0x000fe40000000a00 */
[----:B------:R-:W-:Y:S02]  /*1210*/  ULDC.64 UR6, c[0x0][0x178] ;  /* 0x00005e0000067ab9 */ /* 0x000fe40000000a00 */
[----:B------:R-:W-:Y:S01]  /*1220*/  PLOP3.LUT P0, PT, PT, PT, UP0, 0x80, 0x0 ;  /* 0x000000000000781c */ /* 0x000fe20003f0f008 */
[----:B------:R-:W-:-:S02]  /*1230*/  ULDC.64 UR4, c[0x0][0x198] ;  /* 0x0000660000047ab9 */ /* 0x000fc40000000a00 */
[----:B------:R-:W-:Y:S02]  /*1240*/  @!UP1 USHF.R.S32.HI UR9, URZ, 0x1f, UR16 ;  /* 0x0000001f3f099899 */ /* 0x000fe40008011410 */
[----:B------:R-:W-:Y:S02]  /*1250*/  @UP0 UIADD3 UR13, UR27, UR8, URZ ;  /* 0x000000081b0d0290 */ /* 0x000fe4000fffe03f */
[----:B------:R-:W-:Y:S02]  /*1260*/  @UP1 UIMAD.WIDE.U32 UR28, UR15, UR24, URZ ;  /* 0x000000180f1c12a5 */ /* 0x000fe4000f8e003f */
[----:B------:R-:W-:Y:S02]  /*1270*/  @!UP1 UIMAD UR9, UR9, UR6, URZ ;  /* 0x00000006090992a4 */ /* 0x000fe4000f8e023f */
[----:B------:R-:W-:Y:S02]  /*1280*/  @UP0 UIMAD.WIDE.U32 UR30, UR13, UR4, URZ ;  /* 0x000000040d1e02a5 */ /* 0x000fe4000f8e003f */
[----:B------:R-:W-:-:S02]  /*1290*/  @!UP1 UIMAD.WIDE.U32 UR32, UR16, UR6, URZ ;  /* 0x00000006102092a5 */ /* 0x000fc4000f8e003f */
[----:B------:R-:W-:Y:S02]  /*12a0*/  @!UP1 UIMAD UR7, UR16, UR7, UR9 ;  /* 0x00000007100792a4 */ /* 0x000fe4000f8e0209 */
[----:B------:R-:W-:Y:S02]  /*12b0*/  @UP1 UIMAD UR25, UR15, UR25, UR29 ;  /* 0x000000190f1912a4 */ /* 0x000fe4000f8e021d */
[----:B------:R-:W-:Y:S02]  /*12c0*/  @UP1 UMOV UR6, UR28 ;  /* 0x0000001c00061c82 */ /* 0x000fe40008000000 */
[----:B------:R-:W-:Y:S02]  /*12d0*/  @UP0 UIMAD UR13, UR13, UR5, UR31 ;  /* 0x000000050d0d02a4 */ /* 0x000fe4000f8e021f */
[----:B------:R-:W-:Y:S02]  /*12e0*/  USHF.R.S32.HI UR9, URZ, 0x1f, UR18 ;  /* 0x0000001f3f097899 */ /* 0x000fe40008011412 */
[----:B------:R-:W-:-:S02]  /*12f0*/  @!UP1 UIADD3 UR25, UR33, UR7, URZ ;  /* 0x0000000721199290 */ /* 0x000fc4000fffe03f */
[----:B------:R-:W-:Y:S02]  /*1300*/  @!UP1 UMOV UR6, UR32 ;  /* 0x0000002000069c82 */ /* 0x000fe40008000000 */
        /* <DEDUP_REMOVED lines=8> */
[----:B------:R-:W-:Y:S02]  /*1390*/  UIADD3 UR29, UR29, UR13, URZ ;  /* 0x0000000d1d1d7290 */ /* 0x000fe4000fffe03f */
[----:B------:R-:W-:Y:S02]  /*13a0*/  ULDC.64 UR4, c[0x0][0x180] ;  /* 0x0000600000047ab9 */ /* 0x000fe40000000a00 */
[----:B------:R-:W-:Y:S02]  /*13b0*/  UIMAD UR7, UR7, UR4, URZ ;  /* 0x00000004070772a4 */ /* 0x000fe4000f8e023f */
[----:B------:R-:W-:Y:S02]  /*13c0*/  UIMAD.WIDE.U32 UR28, UR16, UR4, UR28 ;  /* 0x00000004101c72a5 */ /* 0x000fe4000f8e001c */
[----:B------:R-:W-:-:S04]  /*13d0*/  UIMAD UR5, UR16, UR5, UR7 ;  /* 0x00000005100572a4 */ /* 0x000fc8000f8e0207 */
[----:B------:R-:W-:Y:S02]  /*13e0*/  UIADD3 UR13, UR29, UR5, URZ ;  /* 0x000000051d0d7290 */ /* 0x000fe4000fffe03f */
[----:B------:R-:W-:Y:S02]  /*13f0*/  UMOV UR14, UR28 ;  /* 0x0000001c000e7c82 */ /* 0x000fe40008000000 */
.L_x_230:
[----:B------:R-:W-:Y:S01]  /*1400*/  IABS R0, c[0x0][0x1c8] ;  /* 0x0000720000007a13 */ /* 0x000fe20000000000 */
[----:B------:R-:W1:Y:S01]  /*1410*/  S2R R2, SR_CTAID.Z ;  /* 0x0000000000027919 */ /* 0x000e620000002700 */
[----:B------:R-:W-:Y:S02]  /*1420*/  UMOV UR28, URZ ;  /* 0x0000003f001c7c82 */ /* 0x000fe40008000000 */
[----:B------:R-:W2:Y:S01]  /*1430*/  R2UR UR7, R0 ;  /* 0x00000000000773c2 */ /* 0x000ea200000e0000 */
[----:B------:R-:W-:Y:S01]  /*1440*/  @UP0 UIADD3 UR24, UR27, UR8, URZ ;  /* 0x000000081b180290 */ /* 0x000fe2000fffe03f */
[----:B-1----:R-:W-:Y:S01]  /*1450*/  IABS R2, R2 ;  /* 0x0000000200027213 */ /* 0x002fe20000000000 */
[----:B--2---:R-:W1:Y:S05]  /*1460*/  I2F.RP R5, UR7 ;  /* 0x0000000700057d06 */ /* 0x004e6a0008209400 */
[----:B------:R-:W2:Y:S03]  /*1470*/  R2UR UR5, R2 ;  /* 0x00000000020573c2 */ /* 0x000ea600000e0000 */
[----:B-1----:R-:W1:Y:S02]  /*1480*/  MUFU.RCP R3, R5 ;  /* 0x0000000500037308 */ /* 0x002e640000001000 */
[----:B-1----:R-:W-:-:S06]  /*1490*/  IADD3 R3, R3, 0xffffffe, RZ ;  /* 0x0ffffffe03037810 */ /* 0x002fcc0007ffe0ff */
[----:B------:R-:W1:Y:S02]  /*14a0*/  F2I.FTZ.U32.TRUNC.NTZ R0, R3 ;  /* 0x0000000300007305 */ /* 0x000e64000021f000 */
[----:B-1----:R-:W1:Y:S02]  /*14b0*/  R2UR UR29, R0 ;  /* 0x00000000001d73c2 */ /* 0x002e6400000e0000 */
[----:B-1----:R-:W-:-:S04]  /*14c0*/  UIADD3 UR4, URZ, -UR29, URZ ;  /* 0x8000001d3f047290 */ /* 0x002fc8000fffe03f */
[----:B------:R-:W-:-:S04]  /*14d0*/  UIMAD UR4, UR4, UR7, URZ ;  /* 0x00000007040472a4 */ /* 0x000fc8000f8e023f */
[----:B------:R-:W-:-:S04]  /*14e0*/  UIMAD.WIDE.U32 UR28, UR29, UR4, UR28 ;  /* 0x000000041d1c72a5 */ /* 0x000fc8000f8e001c */
[----:B--2---:R-:W-:-:S04]  /*14f0*/  UIMAD.WIDE.U32 UR28, UR29, UR5, URZ ;  /* 0x000000051d1c72a5 */ /* 0x004fc8000f8e003f */
        /* <DEDUP_REMOVED lines=32> */
.L_x_231:
[----:B------:R-:W-:Y:S01]  /*1700*/  SHF.R.S32.HI R3, RZ, 0x1f, R4 ;  /* 0x0000001fff037819 */ /* 0x000fe20000011404 */
[----:B------:R-:W1:Y:S01]  /*1710*/  S2R R16, SR_CTAID.Z ;  /* 0x0000000000107919 */ /* 0x000e620000002700 */
[----:B------:R-:W-:Y:S01]  /*1720*/  ULDC.64 UR4, c[0x0][0x1b8] ;  /* 0x00006e0000047ab9 */ /* 0x000fe20000000a00 */
[----:B------:R-:W-:Y:S01]  /*1730*/  IMAD.U32 R236, RZ, RZ, UR8 ;  /* 0x00000008ffec7e24 */ /* 0x000fe2000f8e00ff */
[CC--:B------:R-:W-:Y:S01]  /*1740*/  LEA.HI R5, R3.reuse, R4.reuse, RZ, 0x3 ;  /* 0x0000000403057211 */ /* 0x0c0fe200078f18ff */
[----:B------:R-:W-:Y:S01]  /*1750*/  UIMAD UR4, UR28, UR4, URZ ;  /* 0x000000041c0472a4 */ /* 0x000fe2000f8e023f */
[----:B------:R-:W-:Y:S01]  /*1760*/  LEA.HI R11, R3, R4, RZ, 0x4 ;  /* 0x00000004030b7211 */ /* 0x000fe200078f20ff */
[----:B------:R-:W-:Y:S01]  /*1770*/  UIADD3 UR27, -UR19, UR21, URZ ;  /* 0x00000015131b7290 */ /* 0x000fe2000fffe13f */
[----:B------:R-:W-:Y:S01]  /*1780*/  SHF.R.S32.HI R14, RZ, 0x3, R5 ;  /* 0x00000003ff0e7819 */ /* 0x000fe20000011405 */
[----:B------:R-:W-:Y:S01]  /*1790*/  IMAD.U32 R166, RZ, RZ, UR8 ;  /* 0x00000008ffa67e24 */ /* 0x000fe2000f8e00ff */
[----:B------:R-:W-:Y:S01]  /*17a0*/  SHF.R.S32.HI R0, RZ, 0x4, R11 ;  /* 0x00000004ff007819 */ /* 0x000fe2000001140b */
[----:B------:R-:W-:Y:S01]  /*17b0*/  IMAD.U32 R19, RZ, RZ, UR17 ;  /* 0x00000011ff137e24 */ /* 0x000fe2000f8e00ff */
[----:B------:R-:W-:Y:S01]  /*17c0*/  LOP3.LUT R5, R5, 0xfffffff8, RZ, 0xc0, !PT ;  /* 0xfffffff805057812 */ /* 0x000fe200078ec0ff */
[----:B------:R-:W-:Y:S01]  /*17d0*/  IMAD.SHL.U32 R7, R14, 0x40, RZ ;  /* 0x000000400e077824 */ /* 0x000fe200078e00ff */
[C---:B------:R-:W-:Y:S01]  /*17e0*/  LEA.HI R229, R11.reuse, R0, RZ, 0x1 ;  /* 0x000000000be57211 */ /* 0x040fe200078f08ff */
[----:B------:R-:W-:Y:S01]  /*17f0*/  BSSY B0, `(.L_x_232) ;  /* 0x000006a000007945 */ /* 0x000fe20003800000 */
[----:B------:R-:W-:Y:S01]  /*1800*/  LOP3.LUT R11, R11, 0xfffffff0, RZ, 0xc0, !PT ;  /* 0xfffffff00b0b7812 */ /* 0x000fe200078ec0ff */
[----:B------:R-:W-:Y:S01]  /*1810*/  IMAD.IADD R2, R4, 0x1, -R5 ;  /* 0x0000000104027824 */ /* 0x000fe200078e0a05 */
[----:B------:R-:W-:-:S02]  /*1820*/  LOP3.LUT R229, R229, 0xfffffffe, RZ, 0xc0, !PT ;  /* 0xfffffffee5e57812 */ /* 0x000fc400078ec0ff */
        /* <DEDUP_REMOVED lines=13> */
[----:B------:R-:W-:Y:S01]  /*1900*/  LEA.HI R9, R3, R4, RZ, 0x6 ;  /* 0x0000000403097211 */ /* 0x000fe200078f30ff */
        /* <DEDUP_REMOVED lines=13> */
[----:B------:R-:W-:-:S02]  /*19e0*/  IADD3 R233, R246, 0x40, RZ ;  /* 0x00000040f6e97810 */ /* 0x000fc40007ffe0ff */
        /* <DEDUP_REMOVED lines=74> */
.L_x_233:
[----:B------:R-:W-:Y:S05]  /*1e90*/  BSYNC B0 ;  /* 0x0000000000007941 */ /* 0x000fea0003800000 */
.L_x_232:
        /* <DEDUP_REMOVED lines=45> */
.L_x_235:
[----:B------:R-:W-:Y:S05]  /*2170*/  BSYNC B0 ;  /* 0x0000000000007941 */ /* 0x000fea0003800000 */
.L_x_234:
        /* <DEDUP_REMOVED lines=45> */
.L_x_237:
[----:B------:R-:W-:Y:S05]  /*2450*/  BSYNC B0 ;  /* 0x0000000000007941 */ /* 0x000fea0003800000 */
.L_x_236:
        /* <DEDUP_REMOVED lines=48> */
.L_x_239:
[----:B------:R-:W-:Y:S05]  /*2760*/  BSYNC B0 ;  /* 0x0000000000007941 */ /* 0x000fea0003800000 */
.L_x_238:
        /* <DEDUP_REMOVED lines=45> */
.L_x_241:
[----:B------:R-:W-:Y:S05]  /*2a40*/  BSYNC B0 ;  /* 0x0000000000007941 */ /* 0x000fea0003800000 */
.L_x_240:
        /* <DEDUP_REMOVED lines=41> */
.L_x_243:
[----:B------:R-:W-:Y:S05]  /*2ce0*/  BSYNC B0 ;  /* 0x0000000000007941 */ /* 0x000fea0003800000 */
.L_x_242:
        /* <DEDUP_REMOVED lines=40> */
.L_x_245:
[----:B------:R-:W-:Y:S05]  /*2f70*/  BSYNC B0 ;  /* 0x0000000000007941 */ /* 0x000fea0003800000 */
.L_x_244:
[----:B------:R-:W-:Y:S01]  /*2f80*/  ISETP.GE.AND P0, PT, R8, UR27, PT ;  /* 0x0000001b08007c0c */ /* 0x000fe2000bf06270 */
[----:B------:R-:W-:-:S12]  /*2f90*/  BSSY B0, `(.L_x_246) ;  /* 0x0000029000007945 */ /* 0x000fd80003800000 */
        /* <DEDUP_REMOVED lines=40> */
.L_x_247:
[----:B------:R-:W-:Y:S05]  /*3220*/  BSYNC B0 ;  /* 0x0000000000007941 */ /* 0x000fea0003800000 */
.L_x_246:
[----:B------:R-:W-:Y:S01]  /*3230*/  ULDC.64 UR4, c[0x0][0x318] ;  /* 0x0000c60000047ab9 */ /* 0x000fe20000000a00 */
[----:B------:R-:W0:Y:S01]  /*3240*/  LDGDEPBAR ;  /* 0x00000000000079af */ /* 0x000e220000000000 */
[----:B------:R-:W-:-:S04]  /*3250*/  UISETP.NE.U32.AND UP1, UPT, URZ, UR4, UPT ;  /* 0x000000043f00728c */ /* 0x000fc8000bf25070 */
[----:B------:R-:W-:-:S03]  /*3260*/  UISETP.NE.AND.EX UP1, UPT, URZ, UR5, UPT, UP1 ;  /* 0x000000053f00728c */ /* 0x000fc6000bf25310 */
[----:B------:R-:W-:-:S03]  /*3270*/  ULDC.64 UR4, c[0x0][0x320] ;  /* 0x0000c80000047ab9 */ /* 0x000fc60000000a00 */
        /* <DEDUP_REMOVED lines=8> */
[----:B------:R-:W-:Y:S02]  /*3300*/  ULDC UR4, c[0x0][0x318] ;  /* 0x0000c60000047ab9 */ /* 0x000fe40000000800 */
[----:B------:R-:W-:Y:S02]  /*3310*/  @UP1 ULEA UR34, UP0, UR36, UR4, 0x2 ;  /* 0x0000000424221291 */ /* 0x000fe4000f80103f */
[----:B------:R-:W-:Y:S02]  /*3320*/  @UP1 UIADD3 UR5, UR37, UR5, URZ ;  /* 0x0000000525051290 */ /* 0x000fe4000fffe03f */
[----:B------:R-:W-:Y:S02]  /*3330*/  ULDC UR4, c[0x0][0x31c] ;  /* 0x0000c70000047ab9 */ /* 0x000fe40000000800 */
[----:B------:R-:W-:Y:S01]  /*3340*/  @UP1 ULEA.HI.X UR35, UR36, UR4, UR5, 0x2, UP0 ;  /* 0x0000000424231291 */ /* 0x000fe200080f1405 */
[----:B-12---:R-:W-:Y:S01]  /*3350*/  IMAD.U32 R16, RZ, RZ, UR34 ;  /* 0x00000022ff107e24 */ /* 0x006fe2000f8e00ff */
[----:B------:R-:W1:Y:S01]  /*3360*/  @P0 MUFU.RCP R11, c[0x0][0x238] ;  /* 0x00008e00000b0b08 */ /* 0x000e620000001000 */
[----:B------:R-:W-:Y:S01]  /*3370*/  ISETP.GE.AND P1, PT, R14, UR27, PT ;  /* 0x0000001b0e007c0c */ /* 0x000fe2000bf26270 */
[----:B------:R-:W-:-:S02]  /*3380*/  ULDC.64 UR4, c[0x0][0x1a0] ;  /* 0x0000680000047ab9 */ /* 0x000fc40000000a00 */
[----:B------:R-:W-:-:S05]  /*3390*/  IMAD.U32 R17, RZ, RZ, UR35 ;  /* 0x00000023ff117e24 */ /* 0x000fca000f8e00ff */
[----:B------:R2:W1:Y:S01]  /*33a0*/  @P0 LDG.E R12, [R16.64] ;  /* 0x00000016100c0981 */ /* 0x000462000c1e1900 */
[----:B------:R-:W-:Y:S01]  /*33b0*/  LOP3.LUT R13, R6, 0xffffffe0, RZ, 0xc0, !PT ;  /* 0xffffffe0060d7812 */ /* 0x000fe200078ec0ff */
[----:B------:R-:W-:Y:S01]  /*33c0*/  USHF.L.U64.HI UR25, UR4, UR25, UR5 ;  /* 0x0000001904197299 */ /* 0x000fe20008010205 */
[----:B------:R-:W-:Y:S01]  /*33d0*/  IMAD.MOV.U32 R196, RZ, RZ, R166 ;  /* 0x000000ffffc47224 */ /* 0x000fe200078e00a6 */
[----:B------:R-:W-:Y:S01]  /*33e0*/  BAR.SYNC.DEFER_BLOCKING 0x0 ;  /* 0x0000000000007b1d */ /* 0x000fe20000010000 */
[----:B------:R-:W-:Y:S01]  /*33f0*/  USHF.L.U32 UR9, UR4, 0x6, URZ ;  /* 0x0000000604097899 */ /* 0x000fe2000800063f */
[----:B------:R-:W-:Y:S01]  /*3400*/  IMAD.IADD R6, R4, 0x1, -R13 ;  /* 0x0000000104067824 */ /* 0x000fe200078e0a0d */
[----:B------:R-:W-:-:S03]  /*3410*/  UIMAD UR5, UR25, UR29, URZ ;  /* 0x0000001d190572a4 */ /* 0x000fc6000f8e023f */
[----:B------:R-:W-:Y:S01]  /*3420*/  UMOV UR18, URZ ;  /* 0x0000003f00127c82 */ /* 0x000fe20008000000 */
[----:B------:R-:W-:Y:S01]  /*3430*/  BSSY B0, `(.L_x_248) ;  /* 0x0000031000007945 */ /* 0x000fe20003800000 */
[----:B------:R-:W-:Y:S01]  /*3440*/  UIMAD UR28, UR28, UR9, UR5 ;  /* 0x000000091c1c72a4 */ /* 0x000fe2000f8e0205 */
[----:B--2---:R-:W-:Y:S01]  /*3450*/  IMAD.U32 R17, RZ, RZ, UR29 ;  /* 0x0000001dff117e24 */ /* 0x004fe2000f8e00ff */
[----:B------:R2:W-:Y:S03]  /*3460*/  @P1 STS.128 [R234+0x10000], RZ ;  /* 0x010000ffea001388 */ /* 0x0005e60000000c00 */
[----:B------:R-:W-:Y:S01]  /*3470*/  IMAD.WIDE.U32 R16, R17, UR9, R196 ;  /* 0x0000000911107c25 */ /* 0x000fe2000f8e00c4 */
[----:B------:R2:W-:Y:S04]  /*3480*/  @P1 STS.128 [R234+0x12000], RZ ;  /* 0x012000ffea001388 */ /* 0x0005e80000000c00 */
[----:B------:R-:W-:Y:S01]  /*3490*/  IADD3 R19, R17, UR28, RZ ;  /* 0x0000001c11137c10 */ /* 0x000fe2000fffe0ff */
[----:B------:R2:W-:Y:S04]  /*34a0*/  @P1 STS.128 [R234+0x14000], RZ ;  /* 0x014000ffea001388 */ /* 0x0005e80000000c00 */
[----:B------:R2:W-:Y:S01]  /*34b0*/  @P1 STS.128 [R234+0x16000], RZ ;  /* 0x016000ffea001388 */ /* 0x0005e20000000c00 */
[----:B-1----:R-:W-:-:S04]  /*34c0*/  @P0 FMUL.FTZ R11, R12, R11 ;  /* 0x0000000b0c0b0220 */ /* 0x002fc80000410000 */
[----:B------:R1:W3:Y:S02]  /*34d0*/  @P0 R2UR UR16, R11 ;  /* 0x000000000b1003c2 */ /* 0x0002e400000e0000 */
[----:B-1----:R-:W-:Y:S01]  /*34e0*/  SHF.R.S32.HI R11, RZ, 0x1f, R6 ;  /* 0x0000001fff0b7819 */ /* 0x002fe20000011406 */
[----:B---3--:R-:W-:-:S03]  /*34f0*/  @UP1 UMOV UR18, UR16 ;  /* 0x0000001000121c82 */ /* 0x008fc60008000000 */
[----:B------:R-:W-:-:S04]  /*3500*/  LEA.HI R6, R11, R6, RZ, 0x2 ;  /* 0x000000060b067211 */ /* 0x000fc800078f10ff */
[----:B------:R-:W-:Y:S01]  /*3510*/  SHF.R.S32.HI R6, RZ, 0x2, R6 ;  /* 0x00000002ff067819 */ /* 0x000fe20000011406 */
        /* <DEDUP_REMOVED lines=34> */
.L_x_249:
[----:B--2---:R-:W-:Y:S05]  /*3740*/  BSYNC B0 ;  /* 0x0000000000007941 */ /* 0x004fea0003800000 */
.L_x_248:
        /* <DEDUP_REMOVED lines=17> */
[C---:B-1----:R-:W-:Y:S02]  /*3860*/  @!P5 LEA R22, P6, R11.reuse, c[0x0][0x170], 0x1 ;  /* 0x00005c000b16da11 */ /* 0x042fe400078c08ff */
        /* <DEDUP_REMOVED lines=27> */
.L_x_251:
[----:B------:R-:W-:Y:S05]  /*3a20*/  BSYNC B0 ;  /* 0x0000000000007941 */ /* 0x000fea0003800000 */
.L_x_250:
        /* <DEDUP_REMOVED lines=10> */
[----:B-1-3--:R-:W-:Y:S01]  /*3ad0*/  IMAD.MOV.U32 R12, RZ, RZ, c[0x0][0x1a4] ;  /* 0x00006900ff0c7624 */ /* 0x00afe200078e00ff */
        /* <DEDUP_REMOVED lines=33> */
.L_x_253:
[----:B------:R-:W-:Y:S05]  /*3cf0*/  BSYNC B0 ;  /* 0x0000000000007941 */ /* 0x000fea0003800000 */
.L_x_252:
        /* <DEDUP_REMOVED lines=19> */
[C---:B-1-3--:R-:W-:Y:S02]  /*3e30*/  @!P4 LEA R12, P3, R18.reuse, c[0x0][0x170], 0x1 ;  /* 0x00005c00120cca11 */ /* 0x04afe400078608ff */
        /* <DEDUP_REMOVED lines=26> */
.L_x_255:
[----:B------:R-:W-:Y:S05]  /*3fe0*/  BSYNC B0 ;  /* 0x0000000000007941 */ /* 0x000fea0003800000 */
.L_x_254:
[C---:B------:R-:W-:Y:S01]  /*3ff0*/  IMAD.SHL.U32 R8, R2.reuse, 0x40, RZ ;  /* 0x0000004002087824 */ /* 0x040fe200078e00ff */
[----:B------:R-:W-:Y:S01]  /*4000*/  R2P PR, R2, 0x6 ;  /* 0x0000000602007804 */ /* 0x000fe20000000000 */
[----:B------:R-:W-:Y:S01]  /*4010*/  IMAD.SHL.U32 R14, R14, 0x8, RZ ;  /* 0x000000080e0e7824 */ /* 0x000fe200078e00ff */
[----:B------:R-:W-:Y:S01]  /*4020*/  UIADD3 UR4, UR20, -UR21, URZ ;  /* 0x8000001514047290 */ /* 0x000fe2000fffe03f */
        /* <DEDUP_REMOVED lines=9> */
[----:B-1----:R-:W-:Y:S01]  /*40c0*/  LDSM.16.M88.4 R16, [R230] ;  /* 0x00000000e610783b */ /* 0x002fe20000000200 */
[C---:B------:R-:W-:Y:S01]  /*40d0*/  IMAD R226, R5.reuse, 0x2, R230 ;  /* 0x0000000205e27824 */ /* 0x040fe200078e02e6 */
[----:B------:R-:W-:Y:S01]  /*40e0*/  LOP3.LUT R8, R8, R9, RZ, 0x3c, !PT ;  /* 0x0000000908087212 */ /* 0x000fe200078e3cff */
[----:B------:R-:W-:Y:S01]  /*40f0*/  IMAD R225, R5, 0x2, R228 ;  /* 0x0000000205e17824 */ /* 0x000fe200078e02e4 */
[----:B------:R-:W-:Y:S01]  /*4100*/  LOP3.LUT R245, R245, 0x6, RZ, 0xc0, !PT ;  /* 0x00000006f5f57812 */ /* 0x000fe200078ec0ff */
[----:B------:R-:W-:Y:S01]  /*4110*/  IMAD.IADD R6, R6, 0x1, R81 ;  /* 0x0000000106067824 */ /* 0x000fe200078e0251 */
[----:B------:R-:W-:Y:S01]  /*4120*/  LDSM.16.M88.4 R64, [R226] ;  /* 0x00000000e240783b */ /* 0x000fe20000000200 */
[----:B------:R-:W-:Y:S01]  /*4130*/  IMAD R229, R229, 0x200, R8 ;  /* 0x00000200e5e57824 */ /* 0x000fe200078e0208 */
[----:B------:R-:W-:-:S02]  /*4140*/  ULDC UR5, c[0x0][0x2e8] ;  /* 0x0000ba0000057ab9 */ /* 0x000fc40000000800 */
[----:B------:R-:W-:Y:S01]  /*4150*/  LDSM.16.M88.4 R8, [R228] ;  /* 0x00000000e408783b */ /* 0x000fe20000000200 */
[----:B------:R-:W-:Y:S01]  /*4160*/  IMAD.SHL.U32 R229, R229, 0x2, RZ ;  /* 0x00000002e5e57824 */ /* 0x000fe200078e00ff */
[----:B------:R-:W-:Y:S01]  /*4170*/  IADD3 R244, R6, UR4, RZ ;  /* 0x0000000406f47c10 */ /* 0x000fe2000fffe0ff */
[----:B------:R-:W-:Y:S01]  /*4180*/  UIADD3 UR5, UR19, UR5, URZ ;  /* 0x0000000513057290 */ /* 0x000fe2000fffe03f */
[----:B------:R-:W0:Y:S01]  /*4190*/  LDGDEPBAR ;  /* 0x00000000000079af */ /* 0x000e220000000000 */
[----:B------:R-:W-:Y:S01]  /*41a0*/  UISETP.GT.AND UP0, UPT, UR29, UR11, UPT ;  /* 0x0000000b1d00728c */ /* 0x000fe2000bf04270 */
[C---:B------:R-:W-:Y:S02]  /*41b0*/  IADD3 R2, R229.reuse, 0x8000, RZ ;  /* 0x00008000e5027810 */ /* 0x040fe40007ffe0ff */
[----:B------:R-:W1:Y:S01]  /*41c0*/  LDSM.16.M88.4 R36, [R229+0x8000] ;  /* 0x00800000e524783b */ /* 0x000e620000000200 */
[----:B------:R-:W-:Y:S02]  /*41d0*/  IADD3 R227, R229, 0x8020, RZ ;  /* 0x00008020e5e37810 */ /* 0x000fe40007ffe0ff */
[----:B------:R-:W-:Y:S01]  /*41e0*/  @P1 IADD3 R227, R2, -0x20, RZ ;  /* 0xffffffe002e31810 */ /* 0x000fe20007ffe0ff */
[----:B------:R-:W5:Y:S01]  /*41f0*/  LDSM.16.M88.4 R28, [R229+0x8800] ;  /* 0x00880000e51c783b */ /* 0x000f620000000200 */
[----:B------:R-:W-:Y:S01]  /*4200*/  IMAD.MOV.U32 R2, RZ, RZ, 0x40 ;  /* 0x00000040ff027424 */ /* 0x000fe200078e00ff */
[----:B------:R-:W-:-:S02]  /*4210*/  IADD3 R242, R6, UR5, RZ ;  /* 0x0000000506f27c10 */ /* 0x000fc4000fffe0ff */
[----:B---3--:R-:W3:Y:S01]  /*4220*/  LDSM.16.M88.4 R20, [R229+0x9000] ;  /* 0x00900000e514783b */ /* 0x008ee20000000200 */
[----:B------:R-:W-:Y:S02]  /*4230*/  IADD3 R243, R244, -c[0x0][0x2e4], RZ ;  /* 0x8000b900f4f37a10 */ /* 0x000fe40007ffe0ff */
[----:B------:R-:W-:Y:S01]  /*4240*/  SEL R2, R2, 0xffffffc0, !P2 ;  /* 0xffffffc002027807 */ /* 0x000fe20005000000 */
[----:B------:R-:W2:Y:S01]  /*4250*/  LDSM.16.M88.4 R12, [R229+0x9800] ;  /* 0x00980000e50c783b */ /* 0x000ea20000000200 */
[----:B------:R-:W-:Y:S02]  /*4260*/  IMNMX R242, R242, UR20, PT ;  /* 0x00000014f2f27c17 */ /* 0x000fe4000b800200 */
[----:B------:R-:W-:Y:S01]  /*4270*/  IMNMX R243, RZ, R243, !PT ;  /* 0x000000f3fff37217 */ /* 0x000fe20007800200 */
[----:B------:R-:W4:Y:S01]  /*4280*/  LDSM.16.M88.4 R48, [R227] ;  /* 0x00000000e330783b */ /* 0x000f220000000200 */
[----:B------:R-:W-:Y:S01]  /*4290*/  IMAD.IADD R223, R229, 0x1, R2 ;  /* 0x00000001e5df7824 */ /* 0x000fe200078e0202 */
[C---:B------:R-:W-:Y:S01]  /*42a0*/  IADD3 R219, R227.reuse, 0x800, RZ ;  /* 0x00000800e3db7810 */ /* 0x040fe20007ffe0ff */
[----:B------:R-:W-:Y:S01]  /*42b0*/  IMAD.IADD R216, R2, 0x1, R227 ;  /* 0x0000000102d87824 */ /* 0x000fe200078e02e3 */
[----:B------:R-:W2:Y:S01]  /*42c0*/  LDSM.16.M88.4 R44, [R227+0x800] ;  /* 0x00080000e32c783b */ /* 0x000ea20000000200 */
[----:B------:R-:W-:Y:S01]  /*42d0*/  IMAD.U32 R2, RZ, RZ, UR29 ;  /* 0x0000001dff027e24 */ /* 0x000fe2000f8e00ff */
[----:B------:R-:W-:-:S02]  /*42e0*/  IADD3 R218, R227, 0x1000, RZ ;  /* 0x00001000e3da7810 */ /* 0x000fc40007ffe0ff */
[----:B------:R-:W2:Y:S01]  /*42f0*/  LDSM.16.M88.4 R76, [R227+0x1000] ;  /* 0x00100000e34c783b */ /* 0x000ea20000000200 */
[C---:B------:R-:W-:Y:S02]  /*4300*/  IADD3 R217, R227.reuse, 0x1800, RZ ;  /* 0x00001800e3d97810 */ /* 0x040fe40007ffe0ff */
[C---:B------:R-:W-:Y:S01]  /*4310*/  IADD3 R215, R227.reuse, 0x2000, RZ ;  /* 0x00002000e3d77810 */ /* 0x040fe20007ffe0ff */
[----:B------:R-:W-:Y:S01]  /*4320*/  LDSM.16.M88.4 R60, [R223+0x8800] ;  /* 0x00880000df3c783b */ /* 0x000fe20000000200 */
[C---:B------:R-:W-:Y:S02]  /*4330*/  IADD3 R214, R227.reuse, 0x2800, RZ ;  /* 0x00002800e3d67810 */ /* 0x040fe40007ffe0ff */
[C---:B------:R-:W-:Y:S01]  /*4340*/  IADD3 R213, R227.reuse, 0x3000, RZ ;  /* 0x00003000e3d57810 */ /* 0x040fe20007ffe0ff */
[----:B------:R-:W-:Y:S01]  /*4350*/  LDSM.16.M88.4 R72, [R223+0x8000] ;  /* 0x00800000df48783b */ /* 0x000fe20000000200 */
[C---:B------:R-:W-:Y:S02]  /*4360*/  IADD3 R212, R227.reuse, 0x3800, RZ ;  /* 0x00003800e3d47810 */ /* 0x040fe40007ffe0ff */
[C---:B------:R-:W-:Y:S01]  /*4370*/  IADD3 R211, R227.reuse, 0x4000, RZ ;  /* 0x00004000e3d37810 */ /* 0x040fe20007ffe0ff */
[----:B------:R-:W-:Y:S01]  /*4380*/  LDSM.16.M88.4 R56, [R223+0x9800] ;  /* 0x00980000df38783b */ /* 0x000fe20000000200 */
[----:B------:R-:W-:-:S02]  /*4390*/  IADD3 R210, R227, 0x4800, RZ ;  /* 0x00004800e3d27810 */ /* 0x000fc40007ffe0ff */
[C---:B------:R-:W-:Y:S01]  /*43a0*/  IADD3 R209, R227.reuse, 0x5000, RZ ;  /* 0x00005000e3d17810 */ /* 0x040fe20007ffe0ff */
[C---:B-1----:R-:W-:Y:S01]  /*43b0*/  HMMA.16816.F32 R40, R16.reuse, R36, RZ ;  /* 0x000000241028723c */ /* 0x042fe200000018ff */
[----:B------:R-:W-:Y:S01]  /*43c0*/  LDSM.16.M88.4 R52, [R216] ;  /* 0x00000000d834783b */ /* 0x000fe20000000200 */
[C---:B------:R-:W-:Y:S02]  /*43d0*/  IADD3 R208, R227.reuse, 0x5800, RZ ;  /* 0x00005800e3d07810 */ /* 0x040fe40007ffe0ff */
[C---:B------:R-:W-:Y:S02]  /*43e0*/  IADD3 R207, R227.reuse, 0x6000, RZ ;  /* 0x00006000e3cf7810 */ /* 0x040fe40007ffe0ff */
[C---:B------:R-:W-:Y:S02]  /*43f0*/  IADD3 R206, R227.reuse, 0x6800, RZ ;  /* 0x00006800e3ce7810 */ /* 0x040fe40007ffe0ff */
[----:B-----5:R-:W-:Y:S01]  /*4400*/  HMMA.16816.F32 R32, R16, R28, RZ ;  /* 0x0000001c1020723c */ /* 0x020fe200000018ff */
[----:B------:R-:W-:-:S02]  /*4410*/  IADD3 R205, R227, 0x7000, RZ ;  /* 0x00007000e3cd7810 */ /* 0x000fc40007ffe0ff */
[----:B------:R-:W-:-:S05]  /*4420*/  IADD3 R204, R227, 0x7800, RZ ;  /* 0x00007800e3cc7810 */ /* 0x000fca0007ffe0ff */
[C---:B---3--:R-:W-:Y:S08]  /*4430*/  HMMA.16816.F32 R24, R16.reuse, R20, RZ ;  /* 0x000000141018723c */ /* 0x048ff000000018ff */
[C---:B------:R-:W-:Y:S08]  /*4440*/  HMMA.16816.F32 R36, R16.reuse, R38, RZ ;  /* 0x000000261024723c */ /* 0x040ff000000018ff */
[C---:B------:R-:W-:Y:S08]  /*4450*/  HMMA.16816.F32 R28, R16.reuse, R30, RZ ;  /* 0x0000001e101c723c */ /* 0x040ff000000018ff */
[C---:B------:R-:W-:Y:S08]  /*4460*/  HMMA.16816.F32 R20, R16.reuse, R22, RZ ;  /* 0x000000161014723c */ /* 0x040ff000000018ff */
[C---:B--2---:R-:W-:Y:S08]  /*4470*/  HMMA.16816.F32 R68, R16.reuse, R12, RZ ;  /* 0x0000000c1044723c */ /* 0x044ff000000018ff */
[----:B------:R-:W-:Y:S01]  /*4480*/  HMMA.16816.F32 R16, R16, R14, RZ ;  /* 0x0000000e1010723c */ /* 0x000fe200000018ff */
[----:B------:R-:W1:Y:S07]  /*4490*/  LDSM.16.M88.4 R12, [R227+0x1800] ;  /* 0x00180000e30c783b */ /* 0x000e6e0000000200 */
[C---:B----4-:R-:W-:Y:S08]  /*44a0*/  HMMA.16816.F32 R40, R8.reuse, R48, R40 ;  /* 0x000000300828723c */ /* 0x050ff00000001828 */
        /* <DEDUP_REMOVED lines=8> */
[C---:B-1----:R-:W-:Y:S08]  /*4530*/  HMMA.16816.F32 R68, R8.reuse, R12, R68 ;  /* 0x0000000c0844723c */ /* 0x042ff00000001844 */
[----:B------:R-:W-:Y:S01]  /*4540*/  HMMA.16816.F32 R16, R8, R14, R16 ;  /* 0x0000000e0810723c */ /* 0x000fe20000001810 */
[----:B------:R-:W1:Y:S04]  /*4550*/  LDSM.16.M88.4 R8, [R216+0x800] ;  /* 0x00080000d808783b */ /* 0x000e680000000200 */
[----:B------:R-:W3:Y:S03]  /*4560*/  LDSM.16.M88.4 R12, [R216+0x1000] ;  /* 0x00100000d80c783b */ /* 0x000ee60000000200 */
[C---:B------:R-:W-:Y:S08]  /*4570*/  HMMA.16816.F32 R32, R64.reuse, R60, R32 ;  /* 0x0000003c4020723c */ /* 0x040ff00000001820 */
        /* <DEDUP_REMOVED lines=10> */
[----:B------:R-:W-:Y:S04]  /*4620*/  LDSM.16.M88.4 R56, [R230+0x2000] ;  /* 0x00200000e638783b */ /* 0x000fe80000000200 */
[----:B------:R-:W4:Y:S03]  /*4630*/  LDSM.16.M88.4 R16, [R229+0xa000] ;  /* 0x00a00000e510783b */ /* 0x000f260000000200 */
[C---:B-1----:R-:W-:Y:S08]  /*4640*/  HMMA.16816.F32 R32, R44.reuse, R8, R32 ;  /* 0x000000082c20723c */ /* 0x042ff00000001820 */
[C---:B------:R-:W-:Y:S01]  /*4650*/  HMMA.16816.F32 R28, R44.reuse, R10, R28 ;  /* 0x0000000a2c1c723c */ /* 0x040fe2000000181c */
[----:B------:R-:W1:Y:S07]  /*4660*/  LDSM.16.M88.4 R8, [R229+0xa800] ;  /* 0x00a80000e508783b */ /* 0x000e6e0000000200 */
[C---:B------:R-:W-:Y:S08]  /*4670*/  HMMA.16816.F32 R40, R44.reuse, R52, R40 ;  /* 0x000000342c28723c */ /* 0x040ff00000001828 */
[C---:B------:R-:W-:Y:S01]  /*4680*/  HMMA.16816.F32 R36, R44.reuse, R54, R36 ;  /* 0x000000362c24723c */ /* 0x040fe20000001824 */
[----:B------:R-:W-:Y:S07]  /*4690*/  LDSM.16.M88.4 R52, [R227+0x2000] ;  /* 0x00200000e334783b */ /* 0x000fee0000000200 */
[C---:B---3--:R-:W-:Y:S08]  /*46a0*/  HMMA.16816.F32 R24, R44.reuse, R12, R24 ;  /* 0x0000000c2c18723c */ /* 0x048ff00000001818 */
[C---:B------:R-:W-:Y:S01]  /*46b0*/  HMMA.16816.F32 R20, R44.reuse, R14, R20 ;  /* 0x0000000e2c14723c */ /* 0x040fe20000001814 */
[----:B------:R-:W3:Y:S07]  /*46c0*/  LDSM.16.M88.4 R12, [R228+0x2000] ;  /* 0x00200000e40c783b */ /* 0x000eee0000000200 */
[C---:B--2---:R-:W-:Y:S08]  /*46d0*/  HMMA.16816.F32 R68, R44.reuse, R48, R68 ;  /* 0x000000302c44723c */ /* 0x044ff00000001844 */
[----:B------:R-:W-:Y:S01]  /*46e0*/  HMMA.16816.F32 R64, R44, R50, R64 ;  /* 0x000000322c40723c */ /* 0x000fe20000001840 */
[----:B------:R-:W2:Y:S04]  /*46f0*/  LDSM.16.M88.4 R44, [R227+0x2800] ;  /* 0x00280000e32c783b */ /* 0x000ea80000000200 */
[----:B------:R-:W5:Y:S03]  /*4700*/  LDSM.16.M88.4 R48, [R227+0x3800] ;  /* 0x00380000e330783b */ /* 0x000f660000000200 */
[C---:B----4-:R-:W-:Y:S08]  /*4710*/  HMMA.16816.F32 R40, R56.reuse, R16, R40 ;  /* 0x000000103828723c */ /* 0x050ff00000001828 */
        /* <DEDUP_REMOVED lines=10> */
[----:B------:R-:W4:Y:S04]  /*47c0*/  LDSM.16.M88.4 R56, [R223+0xa800] ;  /* 0x00a80000df38783b */ /* 0x000f280000000200 */
[----:B------:R-:W-:Y:S03]  /*47d0*/  LDSM.16.M88.4 R72, [R216+0x3800] ;  /* 0x00380000d848783b */ /* 0x000fe60000000200 */
        /* <DEDUP_REMOVED lines=9> */
[C---:B-----5:R-:W-:Y:S08]  /*4870*/  HMMA.16816.F32 R68, R12.reuse, R48, R68 ;  /* 0x000000300c44723c */ /* 0x060ff00000001844 */
[----:B------:R-:W-:Y:S01]  /*4880*/  HMMA.16816.F32 R64, R12, R50, R64 ;  /* 0x000000320c40723c */ /* 0x000fe20000001840 */
[----:B------:R-:W3:Y:S04]  /*4890*/  LDSM.16.M88.4 R12, [R216+0x2000] ;  /* 0x00200000d80c783b */ /* 0x000ee80000000200 */
[----:B------:R-:W5:Y:S03]  /*48a0*/  LDSM.16.M88.4 R48, [R216+0x2800] ;  /* 0x00280000d830783b */ /* 0x000f660000000200 */
[C---:B-1----:R-:W-:Y:S08]  /*48b0*/  HMMA.16816.F32 R40, R16.reuse, R8, R40 ;  /* 0x000000081028723c */ /* 0x042ff00000001828 */
[C---:B------:R-:W-:Y:S01]  /*48c0*/  HMMA.16816.F32 R36, R16.reuse, R10, R36 ;  /* 0x0000000a1024723c */ /* 0x040fe20000001824 */
[----:B------:R-:W1:Y:S07]  /*48d0*/  LDSM.16.M88.4 R8, [R216+0x3000] ;  /* 0x00300000d808783b */ /* 0x000e6e0000000200 */
[C---:B----4-:R-:W-:Y:S08]  /*48e0*/  HMMA.16816.F32 R32, R16.reuse, R56, R32 ;  /* 0x000000381020723c */ /* 0x050ff00000001820 */
[C---:B------:R-:W-:Y:S01]  /*48f0*/  HMMA.16816.F32 R28, R16.reuse, R58, R28 ;  /* 0x0000003a101c723c */ /* 0x040fe2000000181c */
[----:B------:R-:W-:Y:S07]  /*4900*/  LDSM.16.M88.4 R56, [R229+0xc000] ;  /* 0x00c00000e538783b */ /* 0x000fee0000000200 */
[C---:B--2---:R-:W-:Y:S08]  /*4910*/  HMMA.16816.F32 R24, R16.reuse, R44, R24 ;  /* 0x0000002c1018723c */ /* 0x044ff00000001818 */
[C---:B------:R-:W-:Y:S01]  /*4920*/  HMMA.16816.F32 R20, R16.reuse, R46, R20 ;  /* 0x0000002e1014723c */ /* 0x040fe20000001814 */
[----:B------:R-:W-:Y:S07]  /*4930*/  LDSM.16.M88.4 R44, [R230+0x4000] ;  /* 0x00400000e62c783b */ /* 0x000fee0000000200 */
[C---:B------:R-:W-:Y:S08]  /*4940*/  HMMA.16816.F32 R68, R16.reuse, R52, R68 ;  /* 0x000000341044723c */ /* 0x040ff00000001844 */
[----:B------:R-:W-:Y:S01]  /*4950*/  HMMA.16816.F32 R64, R16, R54, R64 ;  /* 0x000000361040723c */ /* 0x000fe20000001840 */
[----:B------:R-:W2:Y:S04]  /*4960*/  LDSM.16.M88.4 R16, [R229+0xc800] ;  /* 0x00c80000e510783b */ /* 0x000ea80000000200 */
[----:B------:R-:W-:Y:S03]  /*4970*/  LDSM.16.M88.4 R52, [R229+0xd800] ;  /* 0x00d80000e534783b */ /* 0x000fe60000000200 */
[C---:B---3--:R-:W-:Y:S08]  /*4980*/  HMMA.16816.F32 R40, R60.reuse, R12, R40 ;  /* 0x0000000c3c28723c */ /* 0x048ff00000001828 */
[C---:B------:R-:W-:Y:S01]  /*4990*/  HMMA.16816.F32 R36, R60.reuse, R14, R36 ;  /* 0x0000000e3c24723c */ /* 0x040fe20000001824 */
[----:B------:R-:W3:Y:S07]  /*49a0*/  LDSM.16.M88.4 R12, [R229+0xd000] ;  /* 0x00d00000e50c783b */ /* 0x000eee0000000200 */
        /* <DEDUP_REMOVED lines=16> */
[C---:B------:R-:W-:Y:S08]  /*4ab0*/  HMMA.16816.F32 R40, R44.reuse, R56, R40 ;  /* 0x000000382c28723c */ /* 0x040ff00000001828 */
[C---:B------:R-:W-:Y:S01]  /*4ac0*/  HMMA.16816.F32 R36, R44.reuse, R58, R36 ;  /* 0x0000003a2c24723c */ /* 0x040fe20000001824 */
[----:B------:R-:W-:Y:S07]  /*4ad0*/  LDSM.16.M88.4 R56, [R223+0xc800] ;  /* 0x00c80000df38783b */ /* 0x000fee0000000200 */
[C---:B------:R-:W-:Y:S08]  /*4ae0*/  HMMA.16816.F32 R68, R44.reuse, R52, R68 ;  /* 0x000000342c44723c */ /* 0x040ff00000001844 */
[----:B------:R-:W-:Y:S01]  /*4af0*/  HMMA.16816.F32 R64, R44, R54, R64 ;  /* 0x000000362c40723c */ /* 0x000fe20000001840 */
[----:B------:R-:W5:Y:S04]  /*4b00*/  LDSM.16.M88.4 R44, [R226+0x4000] ;  /* 0x00400000e22c783b */ /* 0x000f680000000200 */
[----:B------:R-:W3:Y:S03]  /*4b10*/  LDSM.16.M88.4 R52, [R223+0xd000] ;  /* 0x00d00000df34783b */ /* 0x000ee60000000200 */
        /* <DEDUP_REMOVED lines=9> */
[C---:B---3--:R-:W-:Y:S08]  /*4bb0*/  HMMA.16816.F32 R68, R8.reuse, R12, R68 ;  /* 0x0000000c0844723c */ /* 0x048ff00000001844 */
[----:B------:R-:W-:Y:S01]  /*4bc0*/  HMMA.16816.F32 R64, R8, R14, R64 ;  /* 0x0000000e0840723c */ /* 0x000fe20000001840 */
[----:B------:R-:W3:Y:S04]  /*4bd0*/  LDSM.16.M88.4 R12, [R216+0x4800] ;  /* 0x00480000d80c783b */ /* 0x000ee80000000200 */
[----:B------:R-:W4:Y:S03]  /*4be0*/  LDSM.16.M88.4 R8, [R216+0x5000] ;  /* 0x00500000d808783b */ /* 0x000f260000000200 */
[C---:B-----5:R-:W-:Y:S08]  /*4bf0*/  HMMA.16816.F32 R40, R44.reuse, R60, R40 ;  /* 0x0000003c2c28723c */ /* 0x060ff00000001828 */
[C---:B------:R-:W-:Y:S08]  /*4c00*/  HMMA.16816.F32 R32, R44.reuse, R56, R32 ;  /* 0x000000382c20723c */ /* 0x040ff00000001820 */
[C---:B------:R-:W-:Y:S01]  /*4c10*/  HMMA.16816.F32 R28, R44.reuse, R58, R28 ;  /* 0x0000003a2c1c723c */ /* 0x040fe2000000181c */
[----:B------:R-:W-:Y:S07]  /*4c20*/  LDSM.16.M88.4 R56, [R229+0xe000] ;  /* 0x00e00000e538783b */ /* 0x000fee0000000200 */
[C---:B------:R-:W-:Y:S01]  /*4c30*/  HMMA.16816.F32 R36, R44.reuse, R62, R36 ;  /* 0x0000003e2c24723c */ /* 0x040fe20000001824 */
[----:B------:R-:W5:Y:S07]  /*4c40*/  LDSM.16.M88.4 R60, [R230+0x6000] ;  /* 0x00600000e63c783b */ /* 0x000f6e0000000200 */
[C---:B------:R-:W-:Y:S08]  /*4c50*/  HMMA.16816.F32 R24, R44.reuse, R52, R24 ;  /* 0x000000342c18723c */ /* 0x040ff00000001818 */
[C---:B------:R-:W-:Y:S01]  /*4c60*/  HMMA.16816.F32 R20, R44.reuse, R54, R20 ;  /* 0x000000362c14723c */ /* 0x040fe20000001814 */
[----:B------:R-:W4:Y:S07]  /*4c70*/  LDSM.16.M88.4 R52, [R229+0xe800] ;  /* 0x00e80000e534783b */ /* 0x000f2e0000000200 */
[C---:B-1----:R-:W-:Y:S08]  /*4c80*/  HMMA.16816.F32 R68, R44.reuse, R48, R68 ;  /* 0x000000302c44723c */ /* 0x042ff00000001844 */
[----:B------:R-:W-:Y:S01]  /*4c90*/  HMMA.16816.F32 R64, R44, R50, R64 ;  /* 0x000000322c40723c */ /* 0x000fe20000001840 */
[----:B------:R-:W1:Y:S04]  /*4ca0*/  LDSM.16.M88.4 R48, [R229+0xf000] ;  /* 0x00f00000e530783b */ /* 0x000e680000000200 */
[----:B------:R-:W1:Y:S03]  /*4cb0*/  LDSM.16.M88.4 R44, [R229+0xf800] ;  /* 0x00f80000e52c783b */ /* 0x000e660000000200 */
[C---:B--2---:R-:W-:Y:S08]  /*4cc0*/  HMMA.16816.F32 R40, R76.reuse, R16, R40 ;  /* 0x000000104c28723c */ /* 0x044ff00000001828 */
[C---:B---3--:R-:W-:Y:S08]  /*4cd0*/  HMMA.16816.F32 R32, R76.reuse, R12, R32 ;  /* 0x0000000c4c20723c */ /* 0x048ff00000001820 */
[C---:B------:R-:W-:Y:S01]  /*4ce0*/  HMMA.16816.F32 R28, R76.reuse, R14, R28 ;  /* 0x0000000e4c1c723c */ /* 0x040fe2000000181c */
[----:B------:R-:W-:Y:S07]  /*4cf0*/  LDSM.16.M88.4 R12, [R227+0x6000] ;  /* 0x00600000e30c783b */ /* 0x000fee0000000200 */
[C---:B------:R-:W-:Y:S01]  /*4d00*/  HMMA.16816.F32 R36, R76.reuse, R18, R36 ;  /* 0x000000124c24723c */ /* 0x040fe20000001824 */
[----:B------:R-:W2:Y:S07]  /*4d10*/  LDSM.16.M88.4 R16, [R228+0x6000] ;  /* 0x00600000e410783b */ /* 0x000eae0000000200 */
[C---:B----4-:R-:W-:Y:S08]  /*4d20*/  HMMA.16816.F32 R24, R76.reuse, R8, R24 ;  /* 0x000000084c18723c */ /* 0x050ff00000001818 */
[C---:B------:R-:W-:Y:S01]  /*4d30*/  HMMA.16816.F32 R20, R76.reuse, R10, R20 ;  /* 0x0000000a4c14723c */ /* 0x040fe20000001814 */
[----:B------:R-:W3:Y:S07]  /*4d40*/  LDSM.16.M88.4 R8, [R227+0x6800] ;  /* 0x00680000e308783b */ /* 0x000eee0000000200 */
[C---:B------:R-:W-:Y:S08]  /*4d50*/  HMMA.16816.F32 R68, R76.reuse, R72, R68 ;  /* 0x000000484c44723c */ /* 0x040ff00000001844 */
[----:B------:R-:W-:Y:S01]  /*4d60*/  HMMA.16816.F32 R64, R76, R74, R64 ;  /* 0x0000004a4c40723c */ /* 0x000fe20000001840 */
[----:B------:R-:W-:Y:S07]  /*4d70*/  LDSM.16.M88.4 R72, [R227+0x7800] ;  /* 0x00780000e348783b */ /* 0x000fee0000000200 */
[C---:B-----5:R-:W-:Y:S08]  /*4d80*/  HMMA.16816.F32 R40, R60.reuse, R56, R40 ;  /* 0x000000383c28723c */ /* 0x060ff00000001828 */
[C---:B------:R-:W-:Y:S08]  /*4d90*/  HMMA.16816.F32 R32, R60.reuse, R52, R32 ;  /* 0x000000343c20723c */ /* 0x040ff00000001820 */
[C---:B------:R-:W-:Y:S01]  /*4da0*/  HMMA.16816.F32 R28, R60.reuse, R54, R28 ;  /* 0x000000363c1c723c */ /* 0x040fe2000000181c */
[----:B------:R-:W4:Y:S07]  /*4db0*/  LDSM.16.M88.4 R52, [R227+0x7000] ;  /* 0x00700000e334783b */ /* 0x000f2e0000000200 */
[C---:B------:R-:W-:Y:S08]  /*4dc0*/  HMMA.16816.F32 R36, R60.reuse, R58, R36 ;  /* 0x0000003a3c24723c */ /* 0x040ff00000001824 */
[C---:B-1----:R-:W-:Y:S08]  /*4dd0*/  HMMA.16816.F32 R24, R60.reuse, R48, R24 ;  /* 0x000000303c18723c */ /* 0x042ff00000001818 */
[C---:B------:R-:W-:Y:S01]  /*4de0*/  HMMA.16816.F32 R56, R60.reuse, R50, R20 ;  /* 0x000000323c38723c */ /* 0x040fe20000001814 */
[----:B------:R-:W-:Y:S04]  /*4df0*/  LDSM.16.M88.4 R20, [R226+0x6000] ;  /* 0x00600000e214783b */ /* 0x000fe80000000200 */
[----:B------:R-:W1:Y:S03]  /*4e00*/  LDSM.16.M88.4 R48, [R223+0xe000] ;  /* 0x00e00000df30783b */ /* 0x000e660000000200 */
[C---:B------:R-:W-:Y:S01]  /*4e10*/  HMMA.16816.F32 R76, R60.reuse, R44, R68 ;  /* 0x0000002c3c4c723c */ /* 0x040fe20000001844 */
[----:B------:R-:W5:Y:S07]  /*4e20*/  LDSM.16.M88.4 R68, [R223+0xe800] ;  /* 0x00e80000df44783b */ /* 0x000f6e0000000200 */
[----:B------:R-:W-:Y:S08]  /*4e30*/  HMMA.16816.F32 R64, R60, R46, R64 ;  /* 0x0000002e3c40723c */ /* 0x000ff00000001840 */
[C---:B--2---:R-:W-:Y:S08]  /*4e40*/  HMMA.16816.F32 R40, R16.reuse, R12, R40 ;  /* 0x0000000c1028723c */ /* 0x044ff00000001828 */
[C---:B------:R-:W-:Y:S01]  /*4e50*/  HMMA.16816.F32 R36, R16.reuse, R14, R36 ;  /* 0x0000000e1024723c */ /* 0x040fe20000001824 */
[----:B------:R-:W2:Y:S07]  /*4e60*/  LDSM.16.M88.4 R12, [R223+0xf000] ;  /* 0x00f00000df0c783b */ /* 0x000eae0000000200 */
[C---:B---3--:R-:W-:Y:S08]  /*4e70*/  HMMA.16816.F32 R32, R16.reuse, R8, R32 ;  /* 0x000000081020723c */ /* 0x048ff00000001820 */
[C---:B------:R-:W-:Y:S01]  /*4e80*/  HMMA.16816.F32 R44, R16.reuse, R10, R28 ;  /* 0x0000000a102c723c */ /* 0x040fe2000000181c */
[----:B------:R-:W-:Y:S04]  /*4e90*/  LDSM.16.M88.4 R8, [R225+0x6000] ;  /* 0x00600000e108783b */ /* 0x000fe80000000200 */
[----:B------:R-:W3:Y:S03]  /*4ea0*/  LDSM.16.M88.4 R28, [R216+0x6000] ;  /* 0x00600000d81c783b */ /* 0x000ee60000000200 */
[C---:B----4-:R-:W-:Y:S08]  /*4eb0*/  HMMA.16816.F32 R24, R16.reuse, R52, R24 ;  /* 0x000000341018723c */ /* 0x050ff00000001818 */
[C---:B------:R-:W-:Y:S08]  /*4ec0*/  HMMA.16816.F32 R56, R16.reuse, R54, R56 ;  /* 0x000000361038723c */ /* 0x040ff00000001838 */
[C---:B------:R-:W-:Y:S08]  /*4ed0*/  HMMA.16816.F32 R76, R16.reuse, R72, R76 ;  /* 0x00000048104c723c */ /* 0x040ff0000000184c */
[----:B------:R-:W-:Y:S01]  /*4ee0*/  HMMA.16816.F32 R64, R16, R74, R64 ;  /* 0x0000004a1040723c */ /* 0x000fe20000001840 */
[----:B------:R-:W4:Y:S07]  /*4ef0*/  LDSM.16.M88.4 R16, [R216+0x6800] ;  /* 0x00680000d810783b */ /* 0x000f2e0000000200 */
[C---:B-1----:R-:W-:Y:S07]  /*4f00*/  HMMA.16816.F32 R40, R20.reuse, R48, R40 ;  /* 0x000000301428723c */ /* 0x042fee0000001828 */
[----:B------:R-:W-:Y:S01]  /*4f10*/  IMAD R49, R2, 0x40, R245 ;  /* 0x0000004002317824 */ /* 0x000fe200078e02f5 */
[----:B-----5:R-:W-:Y:S01]  /*4f20*/  HMMA.16816.F32 R32, R20, R68, R32 ;  /* 0x000000441420723c */ /* 0x020fe20000001820 */
[----:B------:R-:W-:-:S02]  /*4f30*/  IADD3 R2, R6, 0x8, RZ ;  /* 0x0000000806027810 */ /* 0x000fc40007ffe0ff */
[----:B------:R-:W-:Y:S01]  /*4f40*/  IMAD.IADD R4, R244, 0x1, -R49 ;  /* 0x00000001f4047824 */ /* 0x000fe200078e0a31 */
[----:B------:R-:W-:Y:S02]  /*4f50*/  IADD3 R6, R49, 0x8, RZ ;  /* 0x0000000831067810 */ /* 0x000fe40007ffe0ff */
[C---:B------:R-:W-:Y:S02]  /*4f60*/  IADD3 R241, R2.reuse, UR4, RZ ;  /* 0x0000000402f17c10 */ /* 0x040fe4000fffe0ff */
[----:B------:R-:W-:Y:S01]  /*4f70*/  HMMA.16816.F32 R36, R20, R50, R36 ;  /* 0x000000321424723c */ /* 0x000fe20000001824 */
[----:B------:R-:W-:Y:S02]  /*4f80*/  IADD3 R235, R2, UR5, RZ ;  /* 0x0000000502eb7c10 */ /* 0x000fe4000fffe0ff */
[----:B------:R-:W-:Y:S02]  /*4f90*/  IADD3 R240, R241, -c[0x0][0x2e4], RZ ;  /* 0x8000b900f1f07a10 */ /* 0x000fe40007ffe0ff */
[----:B------:R-:W-:-:S02]  /*4fa0*/  IMNMX R235, R235, UR20, PT ;  /* 0x00000014ebeb7c17 */ /* 0x000fc4000b800200 */
[----:B------:R-:W-:Y:S01]  /*4fb0*/  IMNMX R240, RZ, R240, !PT ;  /* 0x000000f0fff07217 */ /* 0x000fe20007800200 */
[----:B--2---:R-:W-:Y:S01]  /*4fc0*/  HMMA.16816.F32 R24, R20, R12, R24 ;  /* 0x0000000c1418723c */ /* 0x004fe20000001818 */
[C---:B------:R-:W-:Y:S02]  /*4fd0*/  ISETP.GE.AND P0, PT, R6.reuse, R242, PT ;  /* 0x000000f20600720c */ /* 0x040fe40003f06270 */
[C---:B------:R-:W-:Y:S02]  /*4fe0*/  ISETP.GE.AND P6, PT, R6.reuse, R235, PT ;  /* 0x000000eb0600720c */ /* 0x040fe40003fc6270 */
[C---:B------:R-:W-:Y:S02]  /*4ff0*/  ISETP.LT.OR P0, PT, R6.reuse, R243, P0 ;  /* 0x000000f30600720c */ /* 0x040fe40000701670 */
[----:B------:R-:W-:Y:S01]  /*5000*/  IADD3 R12, R49, 0x1, RZ ;  /* 0x00000001310c7810 */ /* 0x000fe20007ffe0ff */
[----:B---3--:R-:W-:Y:S01]  /*5010*/  HMMA.16816.F32 R40, R8, R28, R40 ;  /* 0x0000001c0828723c */ /* 0x008fe20000001828 */
[----:B------:R-:W-:Y:S01]  /*5020*/  IMAD.IADD R13, R241, 0x1, -R49 ;  /* 0x00000001f10d7824 */ /* 0x000fe200078e0a31 */
[----:B------:R-:W-:-:S02]  /*5030*/  ISETP.LT.OR P6, PT, R6, R240, P6 ;  /* 0x000000f00600720c */ /* 0x000fc400037c1670 */
[----:B------:R-:W-:Y:S01]  /*5040*/  ISETP.GE.AND P2, PT, R12, R242, PT ;  /* 0x000000f20c00720c */ /* 0x000fe20003f46270 */
[----:B------:R-:W-:Y:S01]  /*5050*/  IMAD.IADD R2, R241, 0x1, -R12 ;  /* 0x00000001f1027824 */ /* 0x000fe200078e0a0c */
[----:B------:R-:W-:Y:S01]  /*5060*/  IABS R13, R13 ;  /* 0x0000000d000d7213 */ /* 0x000fe20000000000 */
[C---:B------:R-:W-:Y:S01]  /*5070*/  IMAD.IADD R28, R244.reuse, 0x1, -R6 ;  /* 0x00000001f41c7824 */ /* 0x040fe200078e0a06 */
[----:B------:R-:W-:Y:S01]  /*5080*/  IABS R29, R4 ;  /* 0x00000004001d7213 */ /* 0x000fe20000000000 */
[----:B------:R-:W-:Y:S01]  /*5090*/  IMAD.IADD R4, R244, 0x1, -R12 ;  /* 0x00000001f4047824 */ /* 0x000fe200078e0a0c */
[----:B------:R-:W-:Y:S01]  /*50a0*/  ISETP.GE.AND P1, PT, R12, R235, PT ;  /* 0x000000eb0c00720c */ /* 0x000fe20003f26270 */
[----:B----4-:R-:W-:Y:S01]  /*50b0*/  HMMA.16816.F32 R32, R8, R16, R32 ;  /* 0x000000100820723c */ /* 0x010fe20000001820 */
[----:B------:R-:W-:Y:S01]  /*50c0*/  IABS R28, R28 ;  /* 0x0000001c001c7213 */ /* 0x000fe20000000000 */
[----:B------:R-:W1:Y:S01]  /*50d0*/  I2F R13, R13 ;  /* 0x0000000d000d7306 */ /* 0x000e620000201400 */
[----:B------:R-:W-:-:S02]  /*50e0*/  IABS R4, R4 ;  /* 0x0000000400047213 */ /* 0x000fc40000000000 */
[CC--:B------:R-:W-:Y:S02]  /*50f0*/  ISETP.LT.OR P2, PT, R12.reuse, R243.reuse, P2 ;  /* 0x000000f30c00720c */ /* 0x0c0fe40001741670 */
[----:B------:R-:W-:Y:S01]  /*5100*/  IADD3 R16, R49, 0x9, RZ ;  /* 0x0000000931107810 */ /* 0x000fe20007ffe0ff */
[----:B------:R-:W-:Y:S01]  /*5110*/  HMMA.16816.F32 R36, R8, R30, R36 ;  /* 0x0000001e0824723c */ /* 0x000fe20000001824 */
[----:B------:R-:W-:Y:S01]  /*5120*/  ISETP.LT.OR P1, PT, R12, R240, P1 ;  /* 0x000000f00c00720c */ /* 0x000fe20000f21670 */
[----:B------:R-:W2:Y:S01]  /*5130*/  I2F R29, R29 ;  /* 0x0000001d001d7306 */ /* 0x000ea20000201400 */
[----:B------:R-:W-:Y:S01]  /*5140*/  IMAD.IADD R12, R241, 0x1, -R6 ;  /* 0x00000001f10c7824 */ /* 0x000fe200078e0a06 */
[CC--:B------:R-:W-:Y:S01]  /*5150*/  ISETP.GE.AND P4, PT, R49.reuse, R242.reuse, PT ;  /* 0x000000f23100720c */ /* 0x0c0fe20003f86270 */
[----:B------:R-:W-:Y:S01]  /*5160*/  IMAD.MOV.U32 R6, RZ, RZ, R28 ;  /* 0x000000ffff067224 */ /* 0x000fe200078e001c */
[----:B------:R-:W-:Y:S01]  /*5170*/  ISETP.GE.AND P3, PT, R16, R242, PT ;  /* 0x000000f21000720c */ /* 0x000fe20003f66270 */
[----:B------:R-:W-:Y:S01]  /*5180*/  IMAD.IADD R28, R244, 0x1, -R16 ;  /* 0x00000001f41c7824 */ /* 0x000fe200078e0a10 */
[----:B------:R-:W-:Y:S01]  /*5190*/  ISETP.LT.OR P4, PT, R49, R243, P4 ;  /* 0x000000f33100720c */ /* 0x000fe20002781670 */
[----:B------:R-:W-:Y:S01]  /*51a0*/  HMMA.16816.F32 R44, R20, R70, R44 ;  /* 0x00000046142c723c */ /* 0x000fe2000000182c */
[----:B------:R-:W3:Y:S01]  /*51b0*/  I2F R4, R4 ;  /* 0x0000000400047306 */ /* 0x000ee20000201400 */
[----:B------:R-:W-:Y:S01]  /*51c0*/  IABS R12, R12 ;  /* 0x0000000c000c7213 */ /* 0x000fe20000000000 */
[----:B-1----:R-:W-:Y:S01]  /*51d0*/  FFMA.FTZ R13, R13, -UR18, R42 ;  /* 0x800000120d0d7c23 */ /* 0x002fe2000801002a */
[----:B------:R-:W-:-:S02]  /*51e0*/  ISETP.GE.AND P5, PT, R16, R235, PT ;  /* 0x000000eb1000720c */ /* 0x000fc40003fa6270 */
[C---:B------:R-:W-:Y:S02]  /*51f0*/  ISETP.LT.OR P3, PT, R16.reuse, R243, P3 ;  /* 0x000000f31000720c */ /* 0x040fe40001f61670 */
[----:B------:R-:W-:Y:S01]  /*5200*/  ISETP.LT.OR P5, PT, R16, R240, P5 ;  /* 0x000000f01000720c */ /* 0x000fe20002fa1670 */
[----:B------:R-:W1:Y:S01]  /*5210*/  I2F R17, R6 ;  /* 0x0000000600117306 */ /* 0x000e620000201400 */
[----:B--2---:R-:W-:Y:S01]  /*5220*/  FFMA.FTZ R40, R29, -UR18, R40 ;  /* 0x800000121d287c23 */ /* 0x004fe20008010028 */
[----:B------:R-:W-:Y:S01]  /*5230*/  IABS R2, R2 ;  /* 0x0000000200027213 */ /* 0x000fe20000000000 */
[----:B------:R-:W-:Y:S01]  /*5240*/  IMAD.MOV.U32 R29, RZ, RZ, R12 ;  /* 0x000000ffff1d7224 */ /* 0x000fe200078e000c */
[----:B------:R-:W-:Y:S01]  /*5250*/  HMMA.16816.F32 R56, R20, R14, R56 ;  /* 0x0000000e1438723c */ /* 0x000fe20000001838 */
[----:B------:R-:W-:Y:S01]  /*5260*/  IMAD.IADD R12, R241, 0x1, -R16 ;  /* 0x00000001f10c7824 */ /* 0x000fe200078e0a10 */
[----:B------:R-:W-:Y:S02]  /*5270*/  FSEL R40, R40, -INF , !P4 ;  /* 0xff80000028287808 */ /* 0x000fe40006000000 */
[----:B------:R-:W-:Y:S01]  /*5280*/  ISETP.GE.AND P4, PT, R49, R235, PT ;  /* 0x000000eb3100720c */ /* 0x000fe20003f86270 */
[----:B---3--:R-:W-:Y:S01]  /*5290*/  FFMA.FTZ R16, R4, -UR18, R41 ;  /* 0x8000001204107c23 */ /* 0x008fe20008010029 */
[----:B------:R-:W2:Y:S01]  /*52a0*/  I2F R2, R2 ;  /* 0x0000000200027306 */ /* 0x000ea20000201400 */
[----:B------:R-:W-:-:S02]  /*52b0*/  IABS R12, R12 ;  /* 0x0000000c000c7213 */ /* 0x000fc40000000000 */
[----:B------:R-:W-:Y:S02]  /*52c0*/  ISETP.LT.OR P4, PT, R49, R240, P4 ;  /* 0x000000f03100720c */ /* 0x000fe40002781670 */
[----:B------:R-:W-:Y:S01]  /*52d0*/  FSEL R16, R16, -INF , !P2 ;  /* 0xff80000010107808 */ /* 0x000fe20005000000 */
[----:B-1----:R-:W-:Y:S01]  /*52e0*/  FFMA.FTZ R36, R17, -UR18, R36 ;  /* 0x8000001211247c23 */ /* 0x002fe20008010024 */
[----:B------:R-:W-:Y:S01]  /*52f0*/  IABS R6, R28 ;  /* 0x0000001c00067213 */ /* 0x000fe20000000000 */
[----:B------:R-:W1:Y:S01]  /*5300*/  I2F R29, R29 ;  /* 0x0000001d001d7306 */ /* 0x000e620000201400 */
[----:B------:R-:W-:Y:S01]  /*5310*/  IADD3 R28, R49, 0x10, RZ ;  /* 0x00000010311c7810 */ /* 0x000fe20007ffe0ff */
[----:B------:R-:W-:Y:S01]  /*5320*/  HMMA.16816.F32 R44, R8, R18, R44 ;  /* 0x00000012082c723c */ /* 0x000fe2000000182c */
[----:B------:R-:W-:Y:S02]  /*5330*/  FSEL R41, R13, -INF , !P4 ;  /* 0xff8000000d297808 */ /* 0x000fe40006000000 */
[----:B------:R-:W-:Y:S01]  /*5340*/  ISETP.GE.AND P4, PT, R28, R242, PT ;  /* 0x000000f21c00720c */ /* 0x000fe20003f86270 */
[--C-:B------:R-:W-:Y:S01]  /*5350*/  IMAD.IADD R30, R244, 0x1, -R28.reuse ;  /* 0x00000001f41e7824 */ /* 0x100fe200078e0a1c */
[----:B------:R-:W-:Y:S01]  /*5360*/  ISETP.GE.AND P2, PT, R28, R235, PT ;  /* 0x000000eb1c00720c */ /* 0x000fe20003f46270 */
[----:B------:R-:W-:Y:S01]  /*5370*/  IMAD.IADD R4, R241, 0x1, -R28 ;  /* 0x00000001f1047824 */ /* 0x000fe200078e0a1c */
[----:B------:R-:W-:Y:S01]  /*5380*/  IADD3 R17, R49, 0x11, RZ ;  /* 0x0000001131117810 */ /* 0x000fe20007ffe0ff */
[----:B------:R-:W3:Y:S01]  /*5390*/  I2F R6, R6 ;  /* 0x0000000600067306 */ /* 0x000ee20000201400 */
[----:B------:R-:W-:Y:S01]  /*53a0*/  IABS R30, R30 ;  /* 0x0000001e001e7213 */ /* 0x000fe20000000000 */
[----:B--2---:R-:W-:Y:S01]  /*53b0*/  FFMA.FTZ R2, R2, -UR18, R43 ;  /* 0x8000001202027c23 */ /* 0x004fe2000801002b */
[----:B------:R-:W-:-:S02]  /*53c0*/  ISETP.LT.OR P4, PT, R28, R243, P4 ;  /* 0x000000f31c00720c */ /* 0x000fc40002781670 */
[----:B------:R-:W-:Y:S01]  /*53d0*/  ISETP.LT.OR P2, PT, R28, R240, P2 ;  /* 0x000000f01c00720c */ /* 0x000fe20001741670 */
[----:B------:R-:W-:Y:S01]  /*53e0*/  IMAD.MOV.U32 R13, RZ, RZ, R30 ;  /* 0x000000ffff0d7224 */ /* 0x000fe200078e001e */
[----:B------:R-:W-:Y:S01]  /*53f0*/  IABS R4, R4 ;  /* 0x0000000400047213 */ /* 0x000fe20000000000 */
[--C-:B------:R-:W-:Y:S01]  /*5400*/  IMAD.IADD R28, R244, 0x1, -R17.reuse ;  /* 0x00000001f41c7824 */ /* 0x100fe200078e0a11 */
[----:B------:R-:W2:Y:S01]  /*5410*/  I2F R12, R12 ;  /* 0x0000000c000c7306 */ /* 0x000ea20000201400 */
[----:B-1----:R-:W-:Y:S01]  /*5420*/  FFMA.FTZ R29, R29, -UR18, R38 ;  /* 0x800000121d1d7c23 */ /* 0x002fe20008010026 */
[----:B------:R-:W-:Y:S01]  /*5430*/  FSEL R18, R2, -INF , !P1 ;  /* 0xff80000002127808 */ /* 0x000fe20004800000 */
[----:B------:R-:W-:Y:S01]  /*5440*/  IMAD.IADD R2, R241, 0x1, -R17 ;  /* 0x00000001f1027824 */ /* 0x000fe200078e0a11 */
[----:B------:R-:W-:Y:S02]  /*5450*/  IABS R28, R28 ;  /* 0x0000001c001c7213 */ /* 0x000fe40000000000 */
[----:B------:R-:W-:Y:S01]  /*5460*/  FSEL R43, R29, -INF , !P6 ;  /* 0xff8000001d2b7808 */ /* 0x000fe20007000000 */
[----:B---3--:R-:W-:Y:S01]  /*5470*/  FFMA.FTZ R6, R6, -UR18, R37 ;  /* 0x8000001206067c23 */ /* 0x008fe20008010025 */
[----:B------:R-:W1:Y:S01]  /*5480*/  I2F R13, R13 ;  /* 0x0000000d000d7306 */ /* 0x000e620000201400 */
[----:B------:R-:W-:-:S02]  /*5490*/  IABS R2, R2 ;  /* 0x0000000200027213 */ /* 0x000fc40000000000 */
[----:B------:R-:W-:Y:S02]  /*54a0*/  FSEL R48, R36, -INF , !P0 ;  /* 0xff80000024307808 */ /* 0x000fe40004000000 */
[----:B------:R-:W-:Y:S02]  /*54b0*/  FSEL R42, R6, -INF , !P3 ;  /* 0xff800000062a7808 */ /* 0x000fe40005800000 */
[C---:B------:R-:W-:Y:S01]  /*54c0*/  ISETP.GE.AND P1, PT, R17.reuse, R242, PT ;  /* 0x000000f21100720c */ /* 0x040fe20003f26270 */
[----:B------:R-:W-:Y:S01]  /*54d0*/  I2F R28, R28 ;  /* 0x0000001c001c7306 */ /* 0x000fe20000201400 */
[C---:B------:R-:W-:Y:S01]  /*54e0*/  ISETP.GE.AND P0, PT, R17.reuse, R235, PT ;  /* 0x000000eb1100720c */ /* 0x040fe20003f06270 */
[----:B--2---:R-:W-:Y:S01]  /*54f0*/  FFMA.FTZ R12, R12, -UR18, R39 ;  /* 0x800000120c0c7c23 */ /* 0x004fe20008010027 */
[C---:B------:R-:W-:Y:S01]  /*5500*/  ISETP.LT.OR P1, PT, R17.reuse, R243, P1 ;  /* 0x000000f31100720c */ /* 0x040fe20000f21670 */
[----:B------:R-:W2:Y:S01]  /*5510*/  LDSM.16.M88.4 R36, [R223+0xf800] ;  /* 0x00f80000df24783b */ /* 0x000ea20000000200 */
[----:B------:R-:W-:-:S02]  /*5520*/  ISETP.LT.OR P0, PT, R17, R240, P0 ;  /* 0x000000f01100720c */ /* 0x000fc40000701670 */
[----:B------:R-:W-:Y:S01]  /*5530*/  IADD3 R15, R49, 0x21, RZ ;  /* 0x00000021310f7810 */ /* 0x000fe20007ffe0ff */
[----:B------:R3:W4:Y:S01]  /*5540*/  I2F R19, R4 ;  /* 0x0000000400137306 */ /* 0x0007220000201400 */
[----:B-1----:R-:W-:Y:S01]  /*5550*/  FFMA.FTZ R32, R13, -UR18, R32 ;  /* 0x800000120d207c23 */ /* 0x002fe20008010020 */
[----:B------:R-:W-:Y:S02]  /*5560*/  IADD3 R51, R49, 0x20, RZ ;  /* 0x0000002031337810 */ /* 0x000fe40007ffe0ff */
[----:B------:R-:W-:-:S03]  /*5570*/  IMAD.IADD R14, R244, 0x1, -R15 ;  /* 0x00000001f40e7824 */ /* 0x000fc600078e0a0f */
[----:B------:R-:W-:Y:S01]  /*5580*/  IMAD.IADD R53, R244, 0x1, -R51 ;  /* 0x00000001f4357824 */ /* 0x000fe200078e0a33 */
[----:B------:R-:W1:Y:S01]  /*5590*/  I2F R2, R2 ;  /* 0x0000000200027306 */ /* 0x000e620000201400 */
[----:B------:R-:W-:-:S03]  /*55a0*/  IABS R14, R14 ;  /* 0x0000000e000e7213 */ /* 0x000fc60000000000 */
[----:B------:R-:W-:Y:S02]  /*55b0*/  IABS R53, R53 ;  /* 0x0000003500357213 */ /* 0x000fe40000000000 */
[----:B---3--:R-:W-:Y:S01]  /*55c0*/  IADD3 R4, R49, 0x18, RZ ;  /* 0x0000001831047810 */ /* 0x008fe20007ffe0ff */
[----:B----4-:R-:W-:Y:S01]  /*55d0*/  FFMA.FTZ R17, R19, -UR18, R34 ;  /* 0x8000001213117c23 */ /* 0x010fe20008010022 */
[----:B------:R-:W-:Y:S02]  /*55e0*/  FSEL R19, R12, -INF , !P5 ;  /* 0xff8000000c137808 */ /* 0x000fe40006800000 */
[----:B------:R-:W-:Y:S01]  /*55f0*/  I2F R53, R53 ;  /* 0x0000003500357306 */ /* 0x000fe20000201400 */
[----:B------:R-:W-:Y:S01]  /*5600*/  ISETP.GE.AND P6, PT, R4, R242, PT ;  /* 0x000000f20400720c */ /* 0x000fe20003fc6270 */
[--C-:B------:R-:W-:Y:S01]  /*5610*/  IMAD.IADD R13, R244, 0x1, -R4.reuse ;  /* 0x00000001f40d7824 */ /* 0x100fe200078e0a04 */
[C---:B------:R-:W-:Y:S01]  /*5620*/  ISETP.GE.AND P3, PT, R4.reuse, R235, PT ;  /* 0x000000eb0400720c */ /* 0x040fe20003f66270 */
[----:B------:R-:W-:Y:S01]  /*5630*/  IMAD.IADD R6, R241, 0x1, -R4 ;  /* 0x00000001f1067824 */ /* 0x000fe200078e0a04 */
[----:B------:R-:W-:Y:S01]  /*5640*/  ISETP.LT.OR P6, PT, R4, R243, P6 ;  /* 0x000000f30400720c */ /* 0x000fe200037c1670 */
[----:B-1----:R-:W-:Y:S01]  /*5650*/  FFMA.FTZ R35, R2, -UR18, R35 ;  /* 0x8000001202237c23 */ /* 0x002fe20008010023 */
[----:B------:R-:W-:Y:S01]  /*5660*/  IABS R13, R13 ;  /* 0x0000000d000d7213 */ /* 0x000fe20000000000 */
[----:B------:R-:W-:Y:S01]  /*5670*/  I2F R14, R14 ;  /* 0x0000000e000e7306 */ /* 0x000fe20000201400 */
[----:B------:R-:W-:Y:S01]  /*5680*/  ISETP.LT.OR P3, PT, R4, R240, P3 ;  /* 0x000000f00400720c */ /* 0x000fe20001f61670 */
[----:B------:R-:W-:Y:S01]  /*5690*/  FFMA.FTZ R4, R28, -UR18, R33 ;  /* 0x800000121c047c23 */ /* 0x000fe20008010021 */
[----:B------:R-:W-:-:S02]  /*56a0*/  IADD3 R28, R49, 0x19, RZ ;  /* 0x00000019311c7810 */ /* 0x000fc40007ffe0ff */
[----:B------:R-:W-:Y:S02]  /*56b0*/  IABS R33, R6 ;  /* 0x0000000600217213 */ /* 0x000fe40000000000 */
[----:B------:R-:W-:Y:S01]  /*56c0*/  FSEL R6, R32, -INF , !P4 ;  /* 0xff80000020067808 */ /* 0x000fe20006000000 */
[----:B------:R-:W1:Y:S01]  /*56d0*/  I2F R13, R13 ;  /* 0x0000000d000d7306 */ /* 0x000e620000201400 */
[----:B------:R-:W-:Y:S01]  /*56e0*/  ISETP.GE.AND P5, PT, R28, R242, PT ;  /* 0x000000f21c00720c */ /* 0x000fe20003fa6270 */
[--C-:B------:R-:W-:Y:S01]  /*56f0*/  IMAD.IADD R12, R244, 0x1, -R28.reuse ;  /* 0x00000001f40c7824 */ /* 0x100fe200078e0a1c */
[C---:B------:R-:W-:Y:S01]  /*5700*/  ISETP.GE.AND P4, PT, R28.reuse, R235, PT ;  /* 0x000000eb1c00720c */ /* 0x040fe20003f86270 */
[----:B------:R-:W-:Y:S01]  /*5710*/  IMAD.IADD R32, R241, 0x1, -R28 ;  /* 0x00000001f1207824 */ /* 0x000fe200078e0a1c */
[C---:B------:R-:W-:Y:S01]  /*5720*/  ISETP.LT.OR P5, PT, R28.reuse, R243, P5 ;  /* 0x000000f31c00720c */ /* 0x040fe20002fa1670 */
[----:B--2---:R-:W-:Y:S01]  /*5730*/  HMMA.16816.F32 R76, R20, R36, R76 ;  /* 0x00000024144c723c */ /* 0x004fe2000000184c */
[----:B------:R-:W-:Y:S01]  /*5740*/  ISETP.LT.OR P4, PT, R28, R240, P4 ;  /* 0x000000f01c00720c */ /* 0x000fe20002781670 */
[----:B------:R-:W2:Y:S01]  /*5750*/  I2F R33, R33 ;  /* 0x0000002100217306 */ /* 0x000ea20000201400 */
[----:B------:R-:W3:Y:S01]  /*5760*/  LDSM.16.M88.4 R28, [R216+0x7000] ;  /* 0x00700000d81c783b */ /* 0x000ee20000000200 */
[----:B------:R-:W-:-:S02]  /*5770*/  IABS R12, R12 ;  /* 0x0000000c000c7213 */ /* 0x000fc40000000000 */
[----:B------:R-:W-:Y:S02]  /*5780*/  IADD3 R34, R49, 0x28, RZ ;  /* 0x0000002831227810 */ /* 0x000fe40007ffe0ff */
[----:B------:R-:W-:Y:S01]  /*5790*/  IABS R32, R32 ;  /* 0x0000002000207213 */ /* 0x000fe20000000000 */
[----:B------:R-:W-:Y:S01]  /*57a0*/  HMMA.16816.F32 R64, R20, R38, R64 ;  /* 0x000000261440723c */ /* 0x000fe20000001840 */
[----:B-1----:R-:W-:Y:S01]  /*57b0*/  FFMA.FTZ R2, R13, -UR18, R44 ;  /* 0x800000120d027c23 */ /* 0x002fe2000801002c */
[----:B------:R-:W1:Y:S01]  /*57c0*/  I2F R12, R12 ;  /* 0x0000000c000c7306 */ /* 0x000e620000201400 */
[----:B------:R-:W-:Y:S01]  /*57d0*/  FSEL R13, R35, -INF , !P0 ;  /* 0xff800000230d7808 */ /* 0x000fe20004000000 */
[----:B------:R-:W-:Y:S01]  /*57e0*/  IMAD.IADD R35, R241, 0x1, -R15 ;  /* 0x00000001f1237824 */ /* 0x000fe200078e0a0f */
[----:B------:R-:W-:Y:S02]  /*57f0*/  ISETP.GE.AND P0, PT, R15, R242, PT ;  /* 0x000000f20f00720c */ /* 0x000fe40003f06270 */
[----:B------:R-:W-:-:S02]  /*5800*/  FSEL R2, R2, -INF , !P6 ;  /* 0xff80000002027808 */ /* 0x000fc40007000000 */
[C---:B------:R-:W-:Y:S01]  /*5810*/  ISETP.GE.AND P6, PT, R15.reuse, R235, PT ;  /* 0x000000eb0f00720c */ /* 0x040fe20003fc6270 */
[----:B------:R-:W4:Y:S01]  /*5820*/  I2F R32, R32 ;  /* 0x0000002000207306 */ /* 0x000f220000201400 */
[----:B------:R-:W-:Y:S01]  /*5830*/  ISETP.LT.OR P0, PT, R15, R243, P0 ;  /* 0x000000f30f00720c */ /* 0x000fe20000701670 */
[----:B--2---:R-:W-:Y:S01]  /*5840*/  FFMA.FTZ R33, R33, -UR18, R46 ;  /* 0x8000001221217c23 */ /* 0x004fe2000801002e */
[----:B------:R-:W-:Y:S01]  /*5850*/  ISETP.LT.OR P6, PT, R15, R240, P6 ;  /* 0x000000f00f00720c */ /* 0x000fe200037c1670 */
[----:B------:R-:W-:Y:S01]  /*5860*/  IMAD.IADD R15, R244, 0x1, -R34 ;  /* 0x00000001f40f7824 */ /* 0x000fe200078e0a22 */
[----:B------:R-:W-:Y:S02]  /*5870*/  IADD3 R44, R49, 0x29, RZ ;  /* 0x00000029312c7810 */ /* 0x000fe40007ffe0ff */
[----:B------:R-:W-:Y:S01]  /*5880*/  IABS R35, R35 ;  /* 0x0000002300237213 */ /* 0x000fe20000000000 */
[----:B-1----:R-:W-:Y:S01]  /*5890*/  FFMA.FTZ R12, R12, -UR18, R45 ;  /* 0x800000120c0c7c23 */ /* 0x002fe2000801002d */
[----:B------:R-:W-:Y:S01]  /*58a0*/  IABS R15, R15 ;  /* 0x0000000f000f7213 */ /* 0x000fe20000000000 */
[----:B------:R-:W-:Y:S01]  /*58b0*/  IMAD.IADD R46, R241, 0x1, -R44 ;  /* 0x00000001f12e7824 */ /* 0x000fe200078e0a2c */
[----:B------:R-:W-:-:S02]  /*58c0*/  FSEL R17, R17, -INF , !P2 ;  /* 0xff80000011117808 */ /* 0x000fc40005000000 */
[----:B------:R-:W-:Y:S01]  /*58d0*/  FSEL R12, R12, -INF , !P5 ;  /* 0xff8000000c0c7808 */ /* 0x000fe20006800000 */
[----:B------:R-:W-:Y:S01]  /*58e0*/  IMAD.MOV.U32 R45, RZ, RZ, R15 ;  /* 0x000000ffff2d7224 */ /* 0x000fe200078e000f */
[----:B------:R-:W-:Y:S01]  /*58f0*/  FSEL R15, R33, -INF , !P3 ;  /* 0xff800000210f7808 */ /* 0x000fe20005800000 */
[----:B------:R-:W-:Y:S01]  /*5900*/  IMAD.IADD R33, R244, 0x1, -R44 ;  /* 0x00000001f4217824 */ /* 0x000fe200078e0a2c */
[----:B------:R-:W-:Y:S01]  /*5910*/  ISETP.GE.AND P3, PT, R34, R242, PT ;  /* 0x000000f22200720c */ /* 0x000fe20003f66270 */
[----:B----4-:R-:W-:Y:S01]  /*5920*/  FFMA.FTZ R47, R32, -UR18, R47 ;  /* 0x80000012202f7c23 */ /* 0x010fe2000801002f */
[C---:B------:R-:W-:Y:S01]  /*5930*/  ISETP.GE.AND P5, PT, R34.reuse, R235, PT ;  /* 0x000000eb2200720c */ /* 0x040fe20003fa6270 */
[----:B------:R-:W-:Y:S01]  /*5940*/  I2F R45, R45 ;  /* 0x0000002d002d7306 */ /* 0x000fe20000201400 */
[----:B------:R-:W-:Y:S02]  /*5950*/  IABS R33, R33 ;  /* 0x0000002100217213 */ /* 0x000fe40000000000 */
[C---:B------:R-:W-:Y:S01]  /*5960*/  ISETP.LT.OR P3, PT, R34.reuse, R243, P3 ;  /* 0x000000f32200720c */ /* 0x040fe20001f61670 */
[----:B---3--:R-:W-:Y:S01]  /*5970*/  HMMA.16816.F32 R24, R8, R28, R24 ;  /* 0x0000001c0818723c */ /* 0x008fe20000001818 */
[----:B------:R-:W-:Y:S01]  /*5980*/  ISETP.LT.OR P5, PT, R34, R240, P5 ;  /* 0x000000f02200720c */ /* 0x000fe20002fa1670 */
[----:B------:R-:W-:Y:S01]  /*5990*/  IMAD.MOV.U32 R36, RZ, RZ, R33 ;  /* 0x000000ffff247224 */ /* 0x000fe200078e0021 */
[----:B------:R-:W-:Y:S01]  /*59a0*/  FSEL R4, R4, -INF , !P1 ;  /* 0xff80000004047808 */ /* 0x000fe20004800000 */
[----:B------:R1:W2:Y:S01]  /*59b0*/  I2F R28, R35 ;  /* 0x00000023001c7306 */ /* 0x0002a20000201400 */
[----:B------:R-:W-:-:S02]  /*59c0*/  ISETP.GE.AND P2, PT, R51, R242, PT ;  /* 0x000000f23300720c */ /* 0x000fc40003f46270 */
[----:B------:R-:W-:Y:S01]  /*59d0*/  IMAD.IADD R29, R241, 0x1, -R34 ;  /* 0x00000001f11d7824 */ /* 0x000fe200078e0a22 */
[C---:B------:R-:W-:Y:S01]  /*59e0*/  ISETP.GE.AND P1, PT, R51.reuse, R235, PT ;  /* 0x000000eb3300720c */ /* 0x040fe20003f26270 */
[----:B------:R-:W-:Y:S01]  /*59f0*/  HMMA.16816.F32 R56, R8, R30, R56 ;  /* 0x0000001e0838723c */ /* 0x000fe20000001838 */
[C---:B------:R-:W-:Y:S02]  /*5a00*/  ISETP.LT.OR P2, PT, R51.reuse, R243, P2 ;  /* 0x000000f33300720c */ /* 0x040fe40001741670 */
[----:B------:R-:W-:Y:S01]  /*5a10*/  ISETP.LT.OR P1, PT, R51, R240, P1 ;  /* 0x000000f03300720c */ /* 0x000fe20000f21670 */
[----:B------:R-:W-:Y:S01]  /*5a20*/  IMAD.IADD R51, R241, 0x1, -R51 ;  /* 0x00000001f1337824 */ /* 0x000fe200078e0a33 */
[C---:B------:R-:W-:Y:S01]  /*5a30*/  IADD3 R37, R49.reuse, 0x30, RZ ;  /* 0x0000003031257810 */ /* 0x040fe20007ffe0ff */
[----:B------:R-:W3:Y:S01]  /*5a40*/  I2F R36, R36 ;  /* 0x0000002400247306 */ /* 0x000ee20000201400 */
[----:B------:R-:W-:Y:S02]  /*5a50*/  IADD3 R22, R49, 0x31, RZ ;  /* 0x0000003131167810 */ /* 0x000fe40007ffe0ff */
[----:B------:R-:W-:Y:S01]  /*5a60*/  IABS R51, R51 ;  /* 0x0000003300337213 */ /* 0x000fe20000000000 */
[C---:B------:R-:W-:Y:S01]  /*5a70*/  IMAD.IADD R23, R244.reuse, 0x1, -R37 ;  /* 0x00000001f4177824 */ /* 0x040fe200078e0a25 */
[----:B-1----:R-:W1:Y:S01]  /*5a80*/  LDSM.16.M88.4 R32, [R216+0x7800] ;  /* 0x00780000d820783b */ /* 0x002e620000000200 */
[----:B------:R-:W-:Y:S01]  /*5a90*/  IABS R29, R29 ;  /* 0x0000001d001d7213 */ /* 0x000fe20000000000 */
[----:B------:R-:W-:Y:S01]  /*5aa0*/  IMAD.IADD R31, R244, 0x1, -R22 ;  /* 0x00000001f41f7824 */ /* 0x000fe200078e0a16 */
[----:B------:R-:W-:Y:S01]  /*5ab0*/  IABS R46, R46 ;  /* 0x0000002e002e7213 */ /* 0x000fe20000000000 */
[----:B------:R-:W-:Y:S01]  /*5ac0*/  FFMA.FTZ R24, R53, -UR18, R24 ;  /* 0x8000001235187c23 */ /* 0x000fe20008010018 */
[----:B------:R-:W4:Y:S01]  /*5ad0*/  I2F R51, R51 ;  /* 0x0000003300337306 */ /* 0x000f220000201400 */
[----:B------:R-:W-:Y:S01]  /*5ae0*/  FFMA.FTZ R182, R14, -UR18, R25 ;  /* 0x800000120eb67c23 */ /* 0x000fe20008010019 */
[----:B------:R-:W-:Y:S01]  /*5af0*/  IADD3 R14, R49, 0x38, RZ ;  /* 0x00000038310e7810 */ /* 0x000fe20007ffe0ff */
[----:B--2---:R-:W-:Y:S01]  /*5b00*/  FFMA.FTZ R27, R28, -UR18, R27 ;  /* 0x800000121c1b7c23 */ /* 0x004fe2000801001b */
[----:B------:R-:W-:Y:S01]  /*5b10*/  FSEL R176, R24, -INF , !P2 ;  /* 0xff80000018b07808 */ /* 0x000fe20005000000 */
[C---:B------:R-:W-:Y:S01]  /*5b20*/  IMAD.IADD R24, R241.reuse, 0x1, -R37 ;  /* 0x00000001f1187824 */ /* 0x040fe200078e0a25 */
[----:B------:R-:W-:Y:S01]  /*5b30*/  IABS R23, R23 ;  /* 0x0000001700177213 */ /* 0x000fe20000000000 */
[----:B------:R-:W-:Y:S01]  /*5b40*/  IMAD.IADD R28, R241, 0x1, -R14 ;  /* 0x00000001f11c7824 */ /* 0x000fe200078e0a0e */
[----:B------:R-:W-:Y:S01]  /*5b50*/  IADD3 R49, R49, 0x39, RZ ;  /* 0x0000003931317810 */ /* 0x000fe20007ffe0ff */
[----:B------:R-:W-:Y:S01]  /*5b60*/  FFMA.FTZ R45, R45, -UR18, R56 ;  /* 0x800000122d2d7c23 */ /* 0x000fe20008010038 */
[----:B------:R-:W-:Y:S01]  /*5b70*/  IABS R24, R24 ;  /* 0x0000001800187213 */ /* 0x000fe20000000000 */
[----:B------:R-:W2:Y:S01]  /*5b80*/  I2F R29, R29 ;  /* 0x0000001d001d7306 */ /* 0x000ea20000201400 */
[----:B------:R-:W-:Y:S01]  /*5b90*/  FSEL R183, R27, -INF , !P6 ;  /* 0xff8000001bb77808 */ /* 0x000fe20007000000 */
[----:B---3--:R-:W-:Y:S01]  /*5ba0*/  FFMA.FTZ R36, R36, -UR18, R57 ;  /* 0x8000001224247c23 */ /* 0x008fe20008010039 */
[----:B------:R-:W-:Y:S01]  /*5bb0*/  FSEL R178, R45, -INF , !P3 ;  /* 0xff8000002db27808 */ /* 0x000fe20005800000 */
[----:B------:R-:W-:Y:S01]  /*5bc0*/  IMAD.MOV.U32 R30, RZ, RZ, R24 ;  /* 0x000000ffff1e7224 */ /* 0x000fe200078e0018 */
[----:B------:R-:W-:Y:S01]  /*5bd0*/  IABS R24, R31 ;  /* 0x0000001f00187213 */ /* 0x000fe20000000000 */
[----:B----4-:R-:W-:Y:S01]  /*5be0*/  FFMA.FTZ R26, R51, -UR18, R26 ;  /* 0x80000012331a7c23 */ /* 0x010fe2000801001a */
[C---:B------:R-:W-:Y:S01]  /*5bf0*/  ISETP.GE.AND P6, PT, R22.reuse, R242, PT ;  /* 0x000000f21600720c */ /* 0x040fe20003fc6270 */
[----:B------:R3:W-:Y:S01]  /*5c00*/  I2F R25, R30 ;  /* 0x0000001e00197306 */ /* 0x0007e20000201400 */
[----:B------:R-:W-:Y:S01]  /*5c10*/  ISETP.GE.AND P3, PT, R22, R235, PT ;  /* 0x000000eb1600720c */ /* 0x000fe20003f66270 */
[----:B------:R-:W-:Y:S01]  /*5c20*/  IMAD.IADD R31, R244, 0x1, -R49 ;  /* 0x00000001f41f7824 */ /* 0x000fe200078e0a31 */
[----:B------:R-:W-:Y:S01]  /*5c30*/  FSEL R193, R26, -INF , !P1 ;  /* 0xff8000001ac17808 */ /* 0x000fe20004800000 */
[----:B------:R-:W-:Y:S01]  /*5c40*/  IMAD.IADD R26, R241, 0x1, -R22 ;  /* 0x00000001f11a7824 */ /* 0x000fe200078e0a16 */
[----:B------:R-:W-:Y:S01]  /*5c50*/  IABS R28, R28 ;  /* 0x0000001c001c7213 */ /* 0x000fe20000000000 */
[----:B------:R-:W-:-:S04]  /*5c60*/  DEPBAR.LE SB0, 0x0 ;  /* 0x000080000000791a */ /* 0x000fc80000000000 */
[----:B------:R-:W4:Y:S01]  /*5c70*/  I2F R20, R46 ;  /* 0x0000002e00147306 */ /* 0x000f220000201400 */
[----:B------:R-:W-:Y:S01]  /*5c80*/  IABS R26, R26 ;  /* 0x0000001a001a7213 */ /* 0x000fe20000000000 */
[----:B--2---:R-:W-:Y:S01]  /*5c90*/  FFMA.FTZ R29, R29, -UR18, R58 ;  /* 0x800000121d1d7c23 */ /* 0x004fe2000801003a */
[C---:B------:R-:W-:Y:S02]  /*5ca0*/  ISETP.LT.OR P6, PT, R22.reuse, R243, P6 ;  /* 0x000000f31600720c */ /* 0x040fe400037c1670 */
[----:B------:R-:W-:Y:S01]  /*5cb0*/  ISETP.LT.OR P3, PT, R22, R240, P3 ;  /* 0x000000f01600720c */ /* 0x000fe20001f61670 */
[----:B-1----:R-:W-:Y:S01]  /*5cc0*/  HMMA.16816.F32 R76, R8, R32, R76 ;  /* 0x00000020084c723c */ /* 0x002fe2000000184c */
[----:B---3--:R-:W-:Y:S01]  /*5cd0*/  IMAD.IADD R30, R244, 0x1, -R14 ;  /* 0x00000001f41e7824 */ /* 0x008fe200078e0a0e */
[----:B------:R-:W1:Y:S01]  /*5ce0*/  I2F R23, R23 ;  /* 0x0000001700177306 */ /* 0x000e620000201400 */
[----:B------:R-:W-:Y:S02]  /*5cf0*/  FSEL R182, R182, -INF , !P0 ;  /* 0xff800000b6b67808 */ /* 0x000fe40004000000 */
[----:B------:R-:W-:-:S02]  /*5d00*/  IABS R22, R31 ;  /* 0x0000001f00167213 */ /* 0x000fc40000000000 */
[----:B------:R-:W-:Y:S01]  /*5d10*/  IABS R30, R30 ;  /* 0x0000001e001e7213 */ /* 0x000fe20000000000 */
[----:B------:R-:W-:Y:S01]  /*5d20*/  HMMA.16816.F32 R64, R8, R34, R64 ;  /* 0x000000220840723c */ /* 0x000fe20000001840 */
[-C--:B------:R-:W-:Y:S01]  /*5d30*/  ISETP.GE.AND P0, PT, R37, R235.reuse, PT ;  /* 0x000000eb2500720c */ /* 0x080fe20003f06270 */
[----:B------:R-:W-:Y:S01]  /*5d40*/  I2F R31, R28 ;  /* 0x0000001c001f7306 */ /* 0x000fe20000201400 */
[----:B------:R-:W-:Y:S01]  /*5d50*/  FSEL R21, R47, -INF , !P4 ;  /* 0xff8000002f157808 */ /* 0x000fe20006000000 */
[----:B----4-:R-:W-:Y:S01]  /*5d60*/  FFMA.FTZ R20, R20, -UR18, R59 ;  /* 0x8000001214147c23 */ /* 0x010fe2000801003b */
[----:B------:R-:W-:Y:S02]  /*5d70*/  ISETP.LT.OR P0, PT, R37, R240, P0 ;  /* 0x000000f02500720c */ /* 0x000fe40000701670 */
[----:B------:R-:W-:Y:S01]  /*5d80*/  IMAD.IADD R8, R241, 0x1, -R49 ;  /* 0x00000001f1087824 */ /* 0x000fe200078e0a31 */
[C---:B------:R-:W-:Y:S02]  /*5d90*/  ISETP.GE.AND P4, PT, R44.reuse, R242, PT ;  /* 0x000000f22c00720c */ /* 0x040fe40003f86270 */
[----:B------:R-:W2:Y:S01]  /*5da0*/  I2F R24, R24 ;  /* 0x0000001800187306 */ /* 0x000ea20000201400 */
[----:B------:R-:W-:-:S02]  /*5db0*/  ISETP.GE.AND P2, PT, R44, R235, PT ;  /* 0x000000eb2c00720c */ /* 0x000fc40003f46270 */
[----:B------:R-:W-:Y:S02]  /*5dc0*/  IABS R9, R8 ;  /* 0x0000000800097213 */ /* 0x000fe40000000000 */
[----:B------:R-:W-:Y:S01]  /*5dd0*/  ISETP.GE.AND P1, PT, R37, R242, PT ;  /* 0x000000f22500720c */ /* 0x000fe20003f26270 */
[----:B------:R-:W-:Y:S01]  /*5de0*/  FFMA.FTZ R25, R25, -UR18, R78 ;  /* 0x8000001219197c23 */ /* 0x000fe2000801004e */
[C---:B------:R-:W-:Y:S01]  /*5df0*/  ISETP.LT.OR P4, PT, R44.reuse, R243, P4 ;  /* 0x000000f32c00720c */ /* 0x040fe20002781670 */
[----:B------:R-:W3:Y:S01]  /*5e00*/  I2F R26, R26 ;  /* 0x0000001a001a7306 */ /* 0x000ee20000201400 */
[----:B-1----:R-:W-:Y:S01]  /*5e10*/  FFMA.FTZ R23, R23, -UR18, R76 ;  /* 0x8000001217177c23 */ /* 0x002fe2000801004c */
[----:B------:R-:W-:Y:S02]  /*5e20*/  ISETP.LT.OR P2, PT, R44, R240, P2 ;  /* 0x000000f02c00720c */ /* 0x000fe40001741670 */
[----:B------:R-:W-:Y:S02]  /*5e30*/  FSEL R187, R25, -INF , !P0 ;  /* 0xff80000019bb7808 */ /* 0x000fe40004000000 */
[----:B------:R-:W-:-:S02]  /*5e40*/  PLOP3.LUT P0, PT, PT, PT, UP0, 0x80, 0x0 ;  /* 0x000000000000781c */ /* 0x000fc40003f0f008 */
[----:B------:R-:W1:Y:S01]  /*5e50*/  I2F R27, R30 ;  /* 0x0000001e001b7306 */ /* 0x000e620000201400 */
[----:B------:R-:W-:Y:S01]  /*5e60*/  ISETP.LT.OR P1, PT, R37, R243, P1 ;  /* 0x000000f32500720c */ /* 0x000fe20000f21670 */
[----:B--2---:R-:W-:Y:S01]  /*5e70*/  FFMA.FTZ R24, R24, -UR18, R77 ;  /* 0x8000001218187c23 */ /* 0x004fe2000801004d */
[----:B------:R-:W-:Y:S01]  /*5e80*/  FSEL R191, R29, -INF , !P5 ;  /* 0xff8000001dbf7808 */ /* 0x000fe20006800000 */
[----:B------:R-:W-:Y:S01]  /*5e90*/  FFMA.FTZ R29, R31, -UR18, R66 ;  /* 0x800000121f1d7c23 */ /* 0x000fe20008010042 */
[----:B------:R-:W-:Y:S02]  /*5ea0*/  FSEL R180, R36, -INF , !P4 ;  /* 0xff80000024b47808 */ /* 0x000fe40006000000 */
[----:B------:R-:W-:Y:S01]  /*5eb0*/  FSEL R185, R20, -INF , !P2 ;  /* 0xff80000014b97808 */ /* 0x000fe20005000000 */
[----:B------:R-:W2:Y:S01]  /*5ec0*/  I2F R8, R22 ;  /* 0x0000001600087306 */ /* 0x000ea20000201400 */
[----:B------:R-:W-:Y:S01]  /*5ed0*/  FSEL R190, R23, -INF , !P1 ;  /* 0xff80000017be7808 */ /* 0x000fe20004800000 */
[----:B---3--:R-:W-:Y:S01]  /*5ee0*/  FFMA.FTZ R26, R26, -UR18, R79 ;  /* 0x800000121a1a7c23 */ /* 0x008fe2000801004f */
[----:B------:R-:W-:-:S02]  /*5ef0*/  ISETP.GE.AND P5, PT, R14, R242, PT ;  /* 0x000000f20e00720c */ /* 0x000fc40003fa6270 */
[C---:B------:R-:W-:Y:S02]  /*5f00*/  ISETP.GE.AND P4, PT, R49.reuse, R242, PT ;  /* 0x000000f23100720c */ /* 0x040fe40003f86270 */
[CC--:B------:R-:W-:Y:S01]  /*5f10*/  ISETP.GE.AND P2, PT, R14.reuse, R235.reuse, PT ;  /* 0x000000eb0e00720c */ /* 0x0c0fe20003f46270 */
[----:B------:R-:W3:Y:S01]  /*5f20*/  I2F R28, R9 ;  /* 0x00000009001c7306 */ /* 0x000ee20000201400 */
[----:B------:R-:W-:Y:S01]  /*5f30*/  ISETP.GE.AND P1, PT, R49, R235, PT ;  /* 0x000000eb3100720c */ /* 0x000fe20003f26270 */
[----:B-1----:R-:W-:Y:S01]  /*5f40*/  FFMA.FTZ R27, R27, -UR18, R64 ;  /* 0x800000121b1b7c23 */ /* 0x002fe20008010040 */
[CC--:B------:R-:W-:Y:S02]  /*5f50*/  ISETP.LT.OR P5, PT, R14.reuse, R243.reuse, P5 ;  /* 0x000000f30e00720c */ /* 0x0c0fe40002fa1670 */
[-C--:B------:R-:W-:Y:S02]  /*5f60*/  ISETP.LT.OR P2, PT, R14, R240.reuse, P2 ;  /* 0x000000f00e00720c */ /* 0x080fe40001741670 */
[C---:B------:R-:W-:Y:S01]  /*5f70*/  ISETP.LT.OR P4, PT, R49.reuse, R243, P4 ;  /* 0x000000f33100720c */ /* 0x040fe20002781670 */
[----:B--2---:R-:W-:Y:S01]  /*5f80*/  FFMA.FTZ R65, R8, -UR18, R65 ;  /* 0x8000001208417c23 */ /* 0x004fe20008010041 */
[----:B------:R-:W-:Y:S01]  /*5f90*/  BAR.SYNC.DEFER_BLOCKING 0x0 ;  /* 0x0000000000007b1d */ /* 0x000fe20000010000 */
[----:B------:R-:W-:-:S02]  /*5fa0*/  ISETP.LT.OR P1, PT, R49, R240, P1 ;  /* 0x000000f03100720c */ /* 0x000fc40000f21670 */
[----:B------:R-:W-:Y:S02]  /*5fb0*/  FSEL R188, R24, -INF , !P6 ;  /* 0xff80000018bc7808 */ /* 0x000fe40007000000 */
[----:B------:R-:W-:Y:S01]  /*5fc0*/  FSEL R31, R26, -INF , !P3 ;  /* 0xff8000001a1f7808 */ /* 0x000fe20005800000 */
[----:B---3--:R-:W-:Y:S01]  /*5fd0*/  FFMA.FTZ R28, R28, -UR18, R67 ;  /* 0x800000121c1c7c23 */ /* 0x008fe20008010043 */
[----:B------:R-:W-:Y:S02]  /*5fe0*/  FSEL R186, R27, -INF , !P5 ;  /* 0xff8000001bba7808 */ /* 0x000fe40006800000 */
[----:B------:R-:W-:Y:S02]  /*5ff0*/  FSEL R29, R29, -INF , !P2 ;  /* 0xff8000001d1d7808 */ /* 0x000fe40005000000 */
[----:B------:R-:W-:Y:S02]  /*6000*/  FSEL R184, R65, -INF , !P4 ;  /* 0xff80000041b87808 */ /* 0x000fe40006000000 */
        /* <DEDUP_REMOVED lines=132> */
.L_x_258:
[----:B------:R-:W-:Y:S05]  /*6850*/  BSYNC B0 ;  /* 0x0000000000007941 */ /* 0x000fea0003800000 */
.L_x_257:
[----:B------:R-:W0:Y:S02]  /*6860*/  LDGDEPBAR ;  /* 0x00000000000079af */ /* 0x000e240000000000 */
.L_x_256:
        /* <DEDUP_REMOVED lines=27> */
[----:B-1----:R-:W-:Y:S02]  /*6a20*/  FMNMX.FTZ R11, R29, R8, !PT ;  /* 0x000000081d0b7209 */ /* 0x002fe40007810000 */
        /* <DEDUP_REMOVED lines=27> */
[----:B------:R-:W-:Y:S01]  /*6be0*/  FMUL.FTZ R30, R3, c[0x0][0x23c] ;  /* 0x00008f00031e7a20 */ /* 0x000fe20000410000 */
        /* <DEDUP_REMOVED lines=23> */
[----:B------:R-:W3:Y:S01]  /*6d60*/  LDSM.16.MT88.4 R4, [R220+0x16000] ;  /* 0x01600000dc04783b */ /* 0x000ee20000004200 */
[--C-:B------:R-:W-:Y:S01]  /*6d70*/  FFMA.FTZ R169, R17, c[0x0][0x23c], -R30.reuse ;  /* 0x00008f0011a97a23 */ /* 0x100fe2000001081e */
[----:B------:R-:W-:Y:S01]  /*6d80*/  MUFU.EX2 R170, R170 ;  /* 0x000000aa00aa7308 */ /* 0x000fe20000000800 */
[--C-:B------:R-:W-:Y:S01]  /*6d90*/  FFMA.FTZ R32, R13, c[0x0][0x23c], -R30.reuse ;  /* 0x00008f000d207a23 */ /* 0x100fe2000001081e */
[----:B------:R-:W-:Y:S01]  /*6da0*/  LDSM.16.MT88.4 R16, [R222+0x10800] ;  /* 0x01080000de10783b */ /* 0x000fe20000004200 */
[----:B------:R-:W-:-:S02]  /*6db0*/  FFMA.FTZ R33, R15, c[0x0][0x23c], -R30 ;  /* 0x00008f000f217a23 */ /* 0x000fc4000001081e */
[--C-:B------:R-:W-:Y:S01]  /*6dc0*/  FFMA.FTZ R0, R21, c[0x0][0x23c], -R30.reuse ;  /* 0x00008f0015007a23 */ /* 0x100fe2000001081e */
[----:B------:R-:W4:Y:S01]  /*6dd0*/  LDSM.16.MT88.4 R12, [R221+0x10800] ;  /* 0x01080000dd0c783b */ /* 0x000f220000004200 */
[--C-:B------:R-:W-:Y:S01]  /*6de0*/  FFMA.FTZ R179, R182, c[0x0][0x23c], -R189.reuse ;  /* 0x00008f00b6b37a23 */ /* 0x100fe200000108bd */
[----:B------:R-:W5:Y:S01]  /*6df0*/  MUFU.EX2 R165, R165 ;  /* 0x000000a500a57308 */ /* 0x000f620000000800 */
        /* <DEDUP_REMOVED lines=10> */
[----:B------:R-:W1:Y:S01]  /*6ea0*/  MUFU.EX2 R174, R174 ;  /* 0x000000ae00ae7308 */ /* 0x000e620000000800 */
[----:B-----5:R-:W-:Y:S01]  /*6eb0*/  F2FP.PACK_AB R130, R165, R170 ;  /* 0x000000aaa582723e */ /* 0x020fe200000000ff */
[--C-:B------:R-:W-:Y:S02]  /*6ec0*/  FFMA.FTZ R190, R190, c[0x0][0x23c], -R189.reuse ;  /* 0x00008f00bebe7a23 */ /* 0x100fe400000108bd */
[--C-:B------:R-:W-:Y:S02]  /*6ed0*/  FFMA.FTZ R191, R188, c[0x0][0x23c], -R189.reuse ;  /* 0x00008f00bcbf7a23 */ /* 0x100fe400000108bd */
[----:B------:R-:W-:-:S02]  /*6ee0*/  FFMA.FTZ R186, R186, c[0x0][0x23c], -R189 ;  /* 0x00008f00baba7a23 */ /* 0x000fc400000108bd */
[----:B------:R-:W-:Y:S01]  /*6ef0*/  MUFU.EX2 R177, R177 ;  /* 0x000000b100b17308 */ /* 0x000fe20000000800 */
[----:B------:R-:W-:Y:S02]  /*6f00*/  FFMA.FTZ R189, R184, c[0x0][0x23c], -R189 ;  /* 0x00008f00b8bd7a23 */ /* 0x000fe400000108bd */
[--C-:B------:R-:W-:Y:S02]  /*6f10*/  FFMA.FTZ R184, R187, c[0x0][0x23c], -R30.reuse ;  /* 0x00008f00bbb87a23 */ /* 0x100fe4000001081e */
[--C-:B------:R-:W-:Y:S02]  /*6f20*/  FFMA.FTZ R187, R31, c[0x0][0x23c], -R30.reuse ;  /* 0x00008f001fbb7a23 */ /* 0x100fe4000001081e */
[--C-:B------:R-:W-:Y:S01]  /*6f30*/  FFMA.FTZ R188, R29, c[0x0][0x23c], -R30.reuse ;  /* 0x00008f001dbc7a23 */ /* 0x100fe2000001081e */
[----:B------:R-:W5:Y:S01]  /*6f40*/  MUFU.EX2 R168, R168 ;  /* 0x000000a800a87308 */ /* 0x000f620000000800 */
[----:B-1----:R-:W-:Y:S01]  /*6f50*/  F2FP.PACK_AB R129, R174, R175 ;  /* 0x000000afae81723e */ /* 0x002fe200000000ff */
[----:B------:R-:W-:-:S02]  /*6f60*/  FFMA.FTZ R193, R28, c[0x0][0x23c], -R30 ;  /* 0x00008f001cc17a23 */ /* 0x000fc4000001081e */
[----:B------:R-:W-:Y:S01]  /*6f70*/  FADD.FTZ R173, R173, R172 ;  /* 0x000000acadad7221 */ /* 0x000fe20000010000 */
[----:B------:R-:W-:Y:S01]  /*6f80*/  LDSM.16.MT88.4 R28, [R220+0x11800] ;  /* 0x01180000dc1c783b */ /* 0x000fe20000004200 */
[----:B------:R-:W-:Y:S02]  /*6f90*/  FADD.FTZ R174, R175, R174 ;  /* 0x000000aeafae7221 */ /* 0x000fe40000010000 */
[----:B------:R-:W-:Y:S01]  /*6fa0*/  MUFU.EX2 R171, R171 ;  /* 0x000000ab00ab7308 */ /* 0x000fe20000000800 */
[----:B------:R-:W-:-:S04]  /*6fb0*/  FADD.FTZ R170, R170, R173 ;  /* 0x000000adaaaa7221 */ /* 0x000fc80000010000 */
[----:B------:R-:W-:Y:S01]  /*6fc0*/  FADD.FTZ R170, R165, R170 ;  /* 0x000000aaa5aa7221 */ /* 0x000fe20000010000 */
[----:B-----5:R-:W-:Y:S02]  /*6fd0*/  F2FP.PACK_AB R131, R168, R177 ;  /* 0x000000b1a883723e */ /* 0x020fe400000000ff */
        /* <DEDUP_REMOVED lines=55> */
[C---:B---3--:R-:W-:Y:S07]  /*7350*/  HMMA.16816.F32 R124, R128.reuse, R4, RZ ;  /* 0x00000004807c723c */ /* 0x048fee00000018ff */
[----:B-1----:R-:W-:Y:S01]  /*7360*/  F2FP.PACK_AB R4, R34, R171 ;  /* 0x000000ab2204723e */ /* 0x002fe200000000ff */
        /* <DEDUP_REMOVED lines=15> */
[C---:B----4-:R-:W-:Y:S08]  /*7460*/  HMMA.16816.F32 R144, R4.reuse, R12, R144 ;  /* 0x0000000c0490723c */ /* 0x050ff00000001890 */
[C---:B------:R-:W-:Y:S01]  /*7470*/  HMMA.16816.F32 R140, R4.reuse, R14, R140 ;  /* 0x0000000e048c723c */ /* 0x040fe2000000188c */
[----:B------:R-:W3:Y:S07]  /*7480*/  LDSM.16.MT88.4 R12, [R221+0x12800] ;  /* 0x01280000dd0c783b */ /* 0x000eee0000004200 */
[C---:B------:R-:W-:Y:S08]  /*7490*/  HMMA.16816.F32 R152, R4.reuse, R16, R152 ;  /* 0x000000100498723c */ /* 0x040ff00000001898 */
[C---:B------:R-:W-:Y:S01]  /*74a0*/  HMMA.16816.F32 R148, R4.reuse, R18, R148 ;  /* 0x000000120494723c */ /* 0x040fe20000001894 */
[----:B------:R-:W-:Y:S07]  /*74b0*/  LDSM.16.MT88.4 R16, [R220+0x12800] ;  /* 0x01280000dc10783b */ /* 0x000fee0000004200 */
[C---:B--2---:R-:W-:Y:S08]  /*74c0*/  HMMA.16816.F32 R44, R4.reuse, R20, R44 ;  /* 0x00000014042c723c */ /* 0x044ff0000000182c */
[C---:B-1----:R-:W-:Y:S08]  /*74d0*/  HMMA.16816.F32 R36, R4.reuse, R8, R36 ;  /* 0x000000080424723c */ /* 0x042ff00000001824 */
[C---:B------:R-:W-:Y:S01]  /*74e0*/  HMMA.16816.F32 R40, R4.reuse, R10, R40 ;  /* 0x0000000a0428723c */ /* 0x040fe20000001828 */
[----:B------:R-:W1:Y:S07]  /*74f0*/  LDSM.16.MT88.4 R8, [R224+0x14800] ;  /* 0x01480000e008783b */ /* 0x000e6e0000004200 */
[C---:B------:R-:W-:Y:S01]  /*7500*/  HMMA.16816.F32 R48, R4.reuse, R22, R48 ;  /* 0x000000160430723c */ /* 0x040fe20000001830 */
[----:B------:R-:W-:Y:S07]  /*7510*/  LDSM.16.MT88.4 R20, [R220+0x14800] ;  /* 0x01480000dc14783b */ /* 0x000fee0000004200 */
[C---:B---3--:R-:W-:Y:S08]  /*7520*/  HMMA.16816.F32 R52, R4.reuse, R12, R52 ;  /* 0x0000000c0434723c */ /* 0x048ff00000001834 */
        /* <DEDUP_REMOVED lines=10> */
[----:B------:R-:W3:Y:S07]  /*75d0*/  LDSM.16.MT88.4 R16, [R222+0x16800] ;  /* 0x01680000de10783b */ /* 0x000eee0000004200 */
[C---:B--2---:R-:W-:Y:S08]  /*75e0*/  HMMA.16816.F32 R84, R4.reuse, R12, R84 ;  /* 0x0000000c0454723c */ /* 0x044ff00000001854 */
[C---:B------:R-:W-:Y:S01]  /*75f0*/  HMMA.16816.F32 R88, R4.reuse, R14, R88 ;  /* 0x0000000e0458723c */ /* 0x040fe20000001858 */
[----:B------:R-:W2:Y:S07]  /*7600*/  LDSM.16.MT88.4 R12, [R221+0x16800] ;  /* 0x01680000dd0c783b */ /* 0x000eae0000004200 */
[C---:B------:R-:W-:Y:S08]  /*7610*/  HMMA.16816.F32 R92, R4.reuse, R20, R92 ;  /* 0x00000014045c723c */ /* 0x040ff0000000185c */
[C---:B------:R-:W-:Y:S01]  /*7620*/  HMMA.16816.F32 R96, R4.reuse, R22, R96 ;  /* 0x000000160460723c */ /* 0x040fe20000001860 */
[----:B------:R-:W4:Y:S07]  /*7630*/  LDSM.16.MT88.4 R20, [R220+0x16800] ;  /* 0x01680000dc14783b */ /* 0x000f2e0000004200 */
[C---:B-1----:R-:W-:Y:S08]  /*7640*/  HMMA.16816.F32 R100, R4.reuse, R8, R100 ;  /* 0x000000080464723c */ /* 0x042ff00000001864 */
[C---:B------:R-:W-:Y:S01]  /*7650*/  HMMA.16816.F32 R104, R4.reuse, R10, R104 ;  /* 0x0000000a0468723c */ /* 0x040fe20000001868 */
[----:B------:R-:W1:Y:S07]  /*7660*/  LDSM.16.MT88.4 R8, [R224+0x11000] ;  /* 0x01100000e008783b */ /* 0x000e6e0000004200 */
[C---:B------:R-:W-:Y:S08]  /*7670*/  HMMA.16816.F32 R76, R4.reuse, R24, R76 ;  /* 0x00000018044c723c */ /* 0x040ff0000000184c */
[C---:B------:R-:W-:Y:S01]  /*7680*/  HMMA.16816.F32 R80, R4.reuse, R26, R80 ;  /* 0x0000001a0450723c */ /* 0x040fe20000001850 */
[----:B------:R-:W-:Y:S07]  /*7690*/  LDSM.16.MT88.4 R24, [R220+0x11000] ;  /* 0x01100000dc18783b */ /* 0x000fee0000004200 */
[C---:B---3--:R-:W-:Y:S08]  /*76a0*/  HMMA.16816.F32 R108, R4.reuse, R16, R108 ;  /* 0x00000010046c723c */ /* 0x048ff0000000186c */
[C---:B------:R-:W-:Y:S01]  /*76b0*/  HMMA.16816.F32 R112, R4.reuse, R18, R112 ;  /* 0x000000120470723c */ /* 0x040fe20000001870 */
[----:B------:R-:W-:Y:S07]  /*76c0*/  LDSM.16.MT88.4 R16, [R222+0x11000] ;  /* 0x01100000de10783b */ /* 0x000fee0000004200 */
[C---:B--2---:R-:W-:Y:S08]  /*76d0*/  HMMA.16816.F32 R116, R4.reuse, R12, R116 ;  /* 0x0000000c0474723c */ /* 0x044ff00000001874 */
[C---:B------:R-:W-:Y:S01]  /*76e0*/  HMMA.16816.F32 R120, R4.reuse, R14, R120 ;  /* 0x0000000e0478723c */ /* 0x040fe20000001878 */
[----:B------:R-:W2:Y:S07]  /*76f0*/  LDSM.16.MT88.4 R12, [R221+0x11000] ;  /* 0x01100000dd0c783b */ /* 0x000eae0000004200 */
        /* <DEDUP_REMOVED lines=23> */
[----:B------:R-:W-:Y:S07]  /*7870*/  LDSM.16.MT88.4 R16, [R221+0x13000] ;  /* 0x01300000dd10783b */ /* 0x000fee0000004200 */
[C---:B------:R-:W-:Y:S08]  /*7880*/  HMMA.16816.F32 R136, R4.reuse, R24, R136 ;  /* 0x000000180488723c */ /* 0x040ff00000001888 */
[C---:B-1----:R-:W-:Y:S08]  /*7890*/  HMMA.16816.F32 R36, R4.reuse, R8, R36 ;  /* 0x000000080424723c */ /* 0x042ff00000001824 */
[C---:B------:R-:W-:Y:S01]  /*78a0*/  HMMA.16816.F32 R40, R4.reuse, R10, R40 ;  /* 0x0000000a0428723c */ /* 0x040fe20000001828 */
[----:B------:R-:W1:Y:S07]  /*78b0*/  LDSM.16.MT88.4 R8, [R224+0x15000] ;  /* 0x01500000e008783b */ /* 0x000e6e0000004200 */
        /* <DEDUP_REMOVED lines=29> */
[C---:B---3--:R-:W-:Y:S08]  /*7a90*/  HMMA.16816.F32 R116, R4.reuse, R24, R116 ;  /* 0x000000180474723c */ /* 0x048ff00000001874 */
[C---:B------:R-:W-:Y:S01]  /*7aa0*/  HMMA.16816.F32 R120, R4.reuse, R26, R120 ;  /* 0x0000001a0478723c */ /* 0x040fe20000001878 */
[----:B------:R-:W3:Y:S07]  /*7ab0*/  LDSM.16.MT88.4 R24, [R224+0x13800] ;  /* 0x01380000e018783b */ /* 0x000eee0000004200 */
        /* <DEDUP_REMOVED lines=15> */
[----:B------:R-:W-:-:S03]  /*7bb0*/  FADD.FTZ R252, R193, R188 ;  /* 0x000000bcc1fc7221 */ /* 0x000fc60000010000 */
[----:B------:R-:W-:Y:S02]  /*7bc0*/  STL [R1+0x8], R201 ;  /* 0x000008c901007387 */ /* 0x000fe40000100800 */
[C---:B------:R-:W-:Y:S02]  /*7bd0*/  HMMA.16816.F32 R156, R4.reuse, R14, R156 ;  /* 0x0000000e049c723c */ /* 0x040fe4000000189c */
[----:B------:R-:W2:Y:S06]  /*7be0*/  LDSM.16.MT88.4 R12, [R222+0x13800] ;  /* 0x01380000de0c783b */ /* 0x000eac0000004200 */
[C---:B-1----:R-:W-:Y:S08]  /*7bf0*/  HMMA.16816.F32 R144, R4.reuse, R8, R144 ;  /* 0x000000080490723c */ /* 0x042ff00000001890 */
[C---:B------:R-:W-:Y:S01]  /*7c00*/  HMMA.16816.F32 R140, R4.reuse, R10, R140 ;  /* 0x0000000a048c723c */ /* 0x040fe2000000188c */
[----:B------:R-:W1:Y:S07]  /*7c10*/  LDSM.16.MT88.4 R8, [R220+0x13800] ;  /* 0x01380000dc08783b */ /* 0x000e6e0000004200 */
[C---:B-----5:R-:W-:Y:S08]  /*7c20*/  HMMA.16816.F32 R152, R4.reuse, R16, R152 ;  /* 0x000000100498723c */ /* 0x060ff00000001898 */
[C---:B------:R-:W-:Y:S01]  /*7c30*/  HMMA.16816.F32 R148, R4.reuse, R18, R148 ;  /* 0x000000120494723c */ /* 0x040fe20000001894 */
[----:B------:R-:W4:Y:S07]  /*7c40*/  LDSM.16.MT88.4 R16, [R224+0x15800] ;  /* 0x01580000e010783b */ /* 0x000f2e0000004200 */
[C---:B---3--:R-:W-:Y:S08]  /*7c50*/  HMMA.16816.F32 R36, R4.reuse, R24, R36 ;  /* 0x000000180424723c */ /* 0x048ff00000001824 */
[C---:B--2---:R-:W-:Y:S08]  /*7c60*/  HMMA.16816.F32 R44, R4.reuse, R12, R44 ;  /* 0x0000000c042c723c */ /* 0x044ff0000000182c */
[C---:B------:R-:W-:Y:S01]  /*7c70*/  HMMA.16816.F32 R48, R4.reuse, R14, R48 ;  /* 0x0000000e0430723c */ /* 0x040fe20000001830 */
[----:B------:R-:W2:Y:S07]  /*7c80*/  LDSM.16.MT88.4 R12, [R222+0x15800] ;  /* 0x01580000de0c783b */ /* 0x000eae0000004200 */
[C---:B-1----:R-:W-:Y:S08]  /*7c90*/  HMMA.16816.F32 R60, R4.reuse, R8, R60 ;  /* 0x00000008043c723c */ /* 0x042ff0000000183c */
[C---:B------:R-:W-:Y:S01]  /*7ca0*/  HMMA.16816.F32 R64, R4.reuse, R10, R64 ;  /* 0x0000000a0440723c */ /* 0x040fe20000001840 */
[----:B------:R-:W1:Y:S07]  /*7cb0*/  LDSM.16.MT88.4 R8, [R224+0x17800] ;  /* 0x01780000e008783b */ /* 0x000e6e0000004200 */
        /* <DEDUP_REMOVED lines=15> */
[C---:B------:R-:W-:Y:S08]  /*7db0*/  HMMA.16816.F32 R132, R4.reuse, R30, R132 ;  /* 0x0000001e0484723c */ /* 0x040ff00000001884 */
[C---:B---3--:R-:W-:Y:S08]  /*7dc0*/  HMMA.16816.F32 R84, R4.reuse, R24, R84 ;  /* 0x000000180454723c */ /* 0x048ff00000001854 */
[C---:B------:R-:W-:Y:S08]  /*7dd0*/  HMMA.16816.F32 R88, R4.reuse, R26, R88 ;  /* 0x0000001a0458723c */ /* 0x040ff00000001858 */
[C---:B-----5:R-:W-:Y:S08]  /*7de0*/  HMMA.16816.F32 R92, R4.reuse, R20, R92 ;  /* 0x00000014045c723c */ /* 0x060ff0000000185c */
[C---:B------:R-:W-:Y:S08]  /*7df0*/  HMMA.16816.F32 R96, R4.reuse, R22, R96 ;  /* 0x000000160460723c */ /* 0x040ff00000001860 */
[C---:B----4-:R-:W-:Y:S08]  /*7e00*/  HMMA.16816.F32 R108, R4.reuse, R16, R108 ;  /* 0x00000010046c723c */ /* 0x050ff0000000186c */
[C---:B------:R-:W-:Y:S08]  /*7e10*/  HMMA.16816.F32 R112, R4.reuse, R18, R112 ;  /* 0x000000120470723c */ /* 0x040ff00000001870 */
[C---:B--2---:R-:W-:Y:S08]  /*7e20*/  HMMA.16816.F32 R116, R4.reuse, R12, R116 ;  /* 0x0000000c0474723c */ /* 0x044ff00000001874 */
[C---:B------:R-:W-:Y:S08]  /*7e30*/  HMMA.16816.F32 R120, R4.reuse, R14, R120 ;  /* 0x0000000e0478723c */ /* 0x040ff00000001878 */
[C---:B-1----:R-:W-:Y:S08]  /*7e40*/  HMMA.16816.F32 R124, R4.reuse, R8, R124 ;  /* 0x00000008047c723c */ /* 0x042ff0000000187c */
        /* <DEDUP_REMOVED lines=94> */
[----:B------:R-:W-:Y:S01]  /*8430*/  @!P2 LEA.HI.X R31, R0, c[0x0][0x174], R5, 0x1, P0 ;  /* 0x00005d00001faa11 */ /* 0x000fe200000f0c05 */
[----:B------:R-:W-:Y:S02]  /*8440*/  IMAD.U32 R0, RZ, RZ, UR29 ;  /* 0x0000001dff007e24 */ /* 0x000fe4000f8e00ff */
[----:B------:R-:W-:Y:S01]  /*8450*/  @!PT LDS RZ, [RZ] ;  /* 0x00000000fffff984 */ /* 0x000fe20000000800 */
[----:B------:R-:W-:Y:S01]  /*8460*/  @!PT LDS RZ, [RZ] ;  /* 0x00000000fffff984 */ /* 0x000fe20000000800 */
[----:B------:R-:W-:Y:S01]  /*8470*/  @!PT LDS RZ, [RZ] ;  /* 0x00000000fffff984 */ /* 0x000fe20000000800 */
[----:B------:R1:W-:Y:S02]  /*8480*/  @!P5 LDGSTS.E.BYPASS.LTC128B.128 [R234+0x11000], [R28.64] ;  /* 0x110000001ceadfae */ /* 0x0003e4000b901d56 */
[----:B------:R-:W-:Y:S02]  /*8490*/  IMAD R0, R0, 0x40, R245 ;  /* 0x0000004000007824 */ /* 0x000fe400078e02f5 */
[----:B------:R-:W-:Y:S02]  /*84a0*/  @P4 STS.128 [R234+0x13000], RZ ;  /* 0x013000ffea004388 */ /* 0x000fe40000000c00 */
[----:B------:R-:W-:Y:S01]  /*84b0*/  IMAD.IADD R2, R244, 0x1, -R0 ;  /* 0x00000001f4027824 */ /* 0x000fe200078e0a00 */
[C---:B------:R-:W-:Y:S01]  /*84c0*/  ISETP.GE.AND P1, PT, R0.reuse, R242, PT ;  /* 0x000000f20000720c */ /* 0x040fe20003f26270 */
[----:B------:R-:W-:Y:S01]  /*84d0*/  @!PT LDS RZ, [RZ] ;  /* 0x00000000fffff984 */ /* 0x000fe20000000800 */
[----:B------:R-:W-:Y:S01]  /*84e0*/  @!PT LDS RZ, [RZ] ;  /* 0x00000000fffff984 */ /* 0x000fe20000000800 */
[----:B------:R-:W-:Y:S01]  /*84f0*/  @!PT LDS RZ, [RZ] ;  /* 0x00000000fffff984 */ /* 0x000fe20000000800 */
[----:B------:R1:W-:Y:S03]  /*8500*/  @!P4 LDGSTS.E.BYPASS.LTC128B.128 [R234+0x13000], [R26.64+0x80] ;  /* 0x130000801aeacfae */ /* 0x0003e6000b901d56 */
[----:B------:R-:W-:Y:S01]  /*8510*/  IABS R2, R2 ;  /* 0x0000000200027213 */ /* 0x000fe20000000000 */
[----:B------:R-:W-:Y:S01]  /*8520*/  @P3 STS.128 [R234+0x15000], RZ ;  /* 0x015000ffea003388 */ /* 0x000fe20000000c00 */
[----:B------:R-:W-:-:S03]  /*8530*/  ISETP.LT.OR P1, PT, R0, R243, P1 ;  /* 0x000000f30000720c */ /* 0x000fc60000f21670 */
        /* <DEDUP_REMOVED lines=29> */
[----:B-1----:R-:W-:Y:S04]  /*8710*/  LDSM.16.M88.4 R24, [R230] ;  /* 0x00000000e618783b */ /* 0x002fe80000000200 */
[----:B-----5:R-:W3:Y:S04]  /*8720*/  LDSM.16.M88.4 R4, [R229+0x8000] ;  /* 0x00800000e504783b */ /* 0x020ee80000000200 */
[----:B------:R-:W1:Y:S04]  /*8730*/  LDSM.16.M88.4 R172, [R229+0x8800] ;  /* 0x00880000e5ac783b */ /* 0x000e680000000200 */
[----:B------:R-:W5:Y:S04]  /*8740*/  LDSM.16.M88.4 R32, [R229+0x9000] ;  /* 0x00900000e520783b */ /* 0x000f680000000200 */
[----:B------:R-:W1:Y:S04]  /*8750*/  LDSM.16.M88.4 R16, [R229+0x9800] ;  /* 0x00980000e510783b */ /* 0x000e680000000200 */
[----:B------:R-:W-:Y:S04]  /*8760*/  LDSM.16.M88.4 R180, [R228] ;  /* 0x00000000e4b4783b */ /* 0x000fe80000000200 */
[----:B--2---:R-:W2:Y:S04]  /*8770*/  LDSM.16.M88.4 R12, [R227] ;  /* 0x00000000e30c783b */ /* 0x004ea80000000200 */
[----:B----4-:R-:W4:Y:S04]  /*8780*/  LDSM.16.M88.4 R20, [R219] ;  /* 0x00000000db14783b */ /* 0x010f280000000200 */
[----:B------:R-:W2:Y:S04]  /*8790*/  LDSM.16.M88.4 R188, [R218] ;  /* 0x00000000dabc783b */ /* 0x000ea80000000200 */
[----:B------:R-:W2:Y:S04]  /*87a0*/  LDSM.16.M88.4 R184, [R217] ;  /* 0x00000000d9b8783b */ /* 0x000ea80000000200 */
[----:B------:R-:W-:Y:S01]  /*87b0*/  LDSM.16.M88.4 R192, [R223+0x9000] ;  /* 0x00900000dfc0783b */ /* 0x000fe20000000200 */
[C---:B---3--:R-:W-:Y:S03]  /*87c0*/  HMMA.16816.F32 R8, R24.reuse, R4, RZ ;  /* 0x000000041808723c */ /* 0x048fe600000018ff */
[----:B------:R-:W0:Y:S05]  /*87d0*/  LDGDEPBAR ;  /* 0x00000000000079af */ /* 0x000e2a0000000000 */
[C---:B------:R-:W-:Y:S08]  /*87e0*/  HMMA.16816.F32 R4, R24.reuse, R6, RZ ;  /* 0x000000061804723c */ /* 0x040ff000000018ff */
[C---:B-1----:R-:W-:Y:S08]  /*87f0*/  HMMA.16816.F32 R176, R24.reuse, R172, RZ ;  /* 0x000000ac18b0723c */ /* 0x042ff000000018ff */
[C---:B------:R-:W-:Y:S08]  /*8800*/  HMMA.16816.F32 R172, R24.reuse, R174, RZ ;  /* 0x000000ae18ac723c */ /* 0x040ff000000018ff */
[C---:B-----5:R-:W-:Y:S08]  /*8810*/  HMMA.16816.F32 R168, R24.reuse, R32, RZ ;  /* 0x0000002018a8723c */ /* 0x060ff000000018ff */
[C---:B------:R-:W-:Y:S08]  /*8820*/  HMMA.16816.F32 R32, R24.reuse, R34, RZ ;  /* 0x000000221820723c */ /* 0x040ff000000018ff */
[C---:B------:R-:W-:Y:S08]  /*8830*/  HMMA.16816.F32 R28, R24.reuse, R16, RZ ;  /* 0x00000010181c723c */ /* 0x040ff000000018ff */
[----:B------:R-:W-:Y:S01]  /*8840*/  HMMA.16816.F32 R24, R24, R18, RZ ;  /* 0x000000121818723c */ /* 0x000fe200000018ff */
[----:B------:R-:W-:Y:S07]  /*8850*/  LDSM.16.M88.4 R16, [R226] ;  /* 0x00000000e210783b */ /* 0x000fee0000000200 */
[C---:B--2---:R-:W-:Y:S08]  /*8860*/  HMMA.16816.F32 R8, R180.reuse, R12, R8 ;  /* 0x0000000cb408723c */ /* 0x044ff00000001808 */
[C---:B------:R-:W-:Y:S01]  /*8870*/  HMMA.16816.F32 R4, R180.reuse, R14, R4 ;  /* 0x0000000eb404723c */ /* 0x040fe20000001804 */
[----:B------:R-:W1:Y:S07]  /*8880*/  LDSM.16.M88.4 R12, [R223+0x8000] ;  /* 0x00800000df0c783b */ /* 0x000e6e0000000200 */
[C---:B----4-:R-:W-:Y:S08]  /*8890*/  HMMA.16816.F32 R176, R180.reuse, R20, R176 ;  /* 0x00000014b4b0723c */ /* 0x050ff000000018b0 */
[C---:B------:R-:W-:Y:S01]  /*88a0*/  HMMA.16816.F32 R172, R180.reuse, R22, R172 ;  /* 0x00000016b4ac723c */ /* 0x040fe200000018ac */
[----:B------:R-:W2:Y:S07]  /*88b0*/  LDSM.16.M88.4 R20, [R223+0x8800] ;  /* 0x00880000df14783b */ /* 0x000eae0000000200 */
[C---:B------:R-:W-:Y:S08]  /*88c0*/  HMMA.16816.F32 R168, R180.reuse, R188, R168 ;  /* 0x000000bcb4a8723c */ /* 0x040ff000000018a8 */
[C---:B------:R-:W-:Y:S01]  /*88d0*/  HMMA.16816.F32 R32, R180.reuse, R190, R32 ;  /* 0x000000beb420723c */ /* 0x040fe20000001820 */
[----:B------:R-:W3:Y:S07]  /*88e0*/  LDSM.16.M88.4 R188, [R223+0x9800] ;  /* 0x00980000dfbc783b */ /* 0x000eee0000000200 */
[C---:B------:R-:W-:Y:S08]  /*88f0*/  HMMA.16816.F32 R28, R180.reuse, R184, R28 ;  /* 0x000000b8b41c723c */ /* 0x040ff0000000181c */
[----:B------:R-:W-:Y:S01]  /*8900*/  HMMA.16816.F32 R24, R180, R186, R24 ;  /* 0x000000bab418723c */ /* 0x000fe20000001818 */
[----:B------:R-:W-:Y:S04]  /*8910*/  LDSM.16.M88.4 R184, [R225] ;  /* 0x00000000e1b8783b */ /* 0x000fe80000000200 */
[----:B------:R-:W-:Y:S03]  /*8920*/  LDSM.16.M88.4 R180, [R216+0x800] ;  /* 0x00080000d8b4783b */ /* 0x000fe60000000200 */
[C---:B-1----:R-:W-:Y:S08]  /*8930*/  HMMA.16816.F32 R8, R16.reuse, R12, R8 ;  /* 0x0000000c1008723c */ /* 0x042ff00000001808 */
[C---:B------:R-:W-:Y:S01]  /*8940*/  HMMA.16816.F32 R4, R16.reuse, R14, R4 ;  /* 0x0000000e1004723c */ /* 0x040fe20000001804 */
[----:B------:R-:W1:Y:S07]  /*8950*/  LDSM.16.M88.4 R12, [R216] ;  /* 0x00000000d80c783b */ /* 0x000e6e0000000200 */
[C---:B--2---:R-:W-:Y:S08]  /*8960*/  HMMA.16816.F32 R176, R16.reuse, R20, R176 ;  /* 0x0000001410b0723c */ /* 0x044ff000000018b0 */
[C---:B------:R-:W-:Y:S01]  /*8970*/  HMMA.16816.F32 R172, R16.reuse, R22, R172 ;  /* 0x0000001610ac723c */ /* 0x040fe200000018ac */
[----:B------:R-:W2:Y:S07]  /*8980*/  LDSM.16.M88.4 R20, [R216+0x1000] ;  /* 0x00100000d814783b */ /* 0x000eae0000000200 */
[C---:B------:R-:W-:Y:S08]  /*8990*/  HMMA.16816.F32 R168, R16.reuse, R192, R168 ;  /* 0x000000c010a8723c */ /* 0x040ff000000018a8 */
[C---:B------:R-:W-:Y:S01]  /*89a0*/  HMMA.16816.F32 R32, R16.reuse, R194, R32 ;  /* 0x000000c21020723c */ /* 0x040fe20000001820 */
[----:B------:R-:W-:Y:S07]  /*89b0*/  LDSM.16.M88.4 R192, [R229+0xb800] ;  /* 0x00b80000e5c0783b */ /* 0x000fee0000000200 */
[C---:B---3--:R-:W-:Y:S08]  /*89c0*/  HMMA.16816.F32 R28, R16.reuse, R188, R28 ;  /* 0x000000bc101c723c */ /* 0x048ff0000000181c */
        /* <DEDUP_REMOVED lines=15> */
[----:B------:R-:W-:Y:S03]  /*8ac0*/  LDSM.16.M88.4 R188, [R212] ;  /* 0x00000000d4bc783b */ /* 0x000fe60000000200 */
[C---:B-1----:R-:W-:Y:S08]  /*8ad0*/  HMMA.16816.F32 R8, R16.reuse, R12, R8 ;  /* 0x0000000c1008723c */ /* 0x042ff00000001808 */
[C---:B------:R-:W-:Y:S01]  /*8ae0*/  HMMA.16816.F32 R4, R16.reuse, R14, R4 ;  /* 0x0000000e1004723c */ /* 0x040fe20000001804 */
[----:B------:R-:W1:Y:S07]  /*8af0*/  LDSM.16.M88.4 R12, [R215] ;  /* 0x00000000d70c783b */ /* 0x000e6e0000000200 */
[C---:B----4-:R-:W-:Y:S08]  /*8b00*/  HMMA.16816.F32 R176, R16.reuse, R180, R176 ;  /* 0x000000b410b0723c */ /* 0x050ff000000018b0 */
[C---:B------:R-:W-:Y:S01]  /*8b10*/  HMMA.16816.F32 R172, R16.reuse, R182, R172 ;  /* 0x000000b610ac723c */ /* 0x040fe200000018ac */
[----:B------:R-:W3:Y:S07]  /*8b20*/  LDSM.16.M88.4 R180, [R214] ;  /* 0x00000000d6b4783b */ /* 0x000eee0000000200 */
[C---:B--2---:R-:W-:Y:S08]  /*8b30*/  HMMA.16816.F32 R168, R16.reuse, R20, R168 ;  /* 0x0000001410a8723c */ /* 0x044ff000000018a8 */
[C---:B------:R-:W-:Y:S01]  /*8b40*/  HMMA.16816.F32 R32, R16.reuse, R22, R32 ;  /* 0x000000161020723c */ /* 0x040fe20000001820 */
[----:B------:R-:W2:Y:S07]  /*8b50*/  LDSM.16.M88.4 R20, [R213] ;  /* 0x00000000d514783b */ /* 0x000eae0000000200 */
[C---:B------:R-:W-:Y:S08]  /*8b60*/  HMMA.16816.F32 R28, R16.reuse, R192, R28 ;  /* 0x000000c0101c723c */ /* 0x040ff0000000181c */
[----:B------:R-:W-:Y:S01]  /*8b70*/  HMMA.16816.F32 R24, R16, R194, R24 ;  /* 0x000000c21018723c */ /* 0x000fe20000001818 */
[----:B------:R-:W-:Y:S04]  /*8b80*/  LDSM.16.M88.4 R16, [R223+0xa000] ;  /* 0x00a00000df10783b */ /* 0x000fe80000000200 */
[----:B------:R-:W-:Y:S03]  /*8b90*/  LDSM.16.M88.4 R192, [R223+0xb800] ;  /* 0x00b80000dfc0783b */ /* 0x000fe60000000200 */
[C---:B-1----:R-:W-:Y:S08]  /*8ba0*/  HMMA.16816.F32 R8, R184.reuse, R12, R8 ;  /* 0x0000000cb808723c */ /* 0x042ff00000001808 */
[C---:B------:R-:W-:Y:S01]  /*8bb0*/  HMMA.16816.F32 R4, R184.reuse, R14, R4 ;  /* 0x0000000eb804723c */ /* 0x040fe20000001804 */
[----:B------:R-:W1:Y:S07]  /*8bc0*/  LDSM.16.M88.4 R12, [R226+0x2000] ;  /* 0x00200000e20c783b */ /* 0x000e6e0000000200 */
[C---:B---3--:R-:W-:Y:S08]  /*8bd0*/  HMMA.16816.F32 R176, R184.reuse, R180, R176 ;  /* 0x000000b4b8b0723c */ /* 0x048ff000000018b0 */
[C---:B------:R-:W-:Y:S01]  /*8be0*/  HMMA.16816.F32 R172, R184.reuse, R182, R172 ;  /* 0x000000b6b8ac723c */ /* 0x040fe200000018ac */
[----:B------:R-:W3:Y:S07]  /*8bf0*/  LDSM.16.M88.4 R180, [R223+0xa800] ;  /* 0x00a80000dfb4783b */ /* 0x000eee0000000200 */
        /* <DEDUP_REMOVED lines=29> */
[C---:B--2---:R-:W-:Y:S08]  /*8dd0*/  HMMA.16816.F32 R28, R16.reuse, R20, R28 ;  /* 0x00000014101c723c */ /* 0x044ff0000000181c */
[----:B------:R-:W-:Y:S01]  /*8de0*/  HMMA.16816.F32 R24, R16, R22, R24 ;  /* 0x000000161018723c */ /* 0x000fe20000001818 */
[----:B------:R-:W-:Y:S04]  /*8df0*/  LDSM.16.M88.4 R20, [R228+0x4000] ;  /* 0x00400000e414783b */ /* 0x000fe80000000200 */
[----:B------:R-:W2:Y:S03]  /*8e00*/  LDSM.16.M88.4 R16, [R211] ;  /* 0x00000000d310783b */ /* 0x000ea60000000200 */
[C---:B----4-:R-:W-:Y:S08]  /*8e10*/  HMMA.16816.F32 R8, R192.reuse, R12, R8 ;  /* 0x0000000cc008723c */ /* 0x050ff00000001808 */
[C---:B------:R-:W-:Y:S01]  /*8e20*/  HMMA.16816.F32 R4, R192.reuse, R14, R4 ;  /* 0x0000000ec004723c */ /* 0x040fe20000001804 */
[----:B------:R-:W4:Y:S07]  /*8e30*/  LDSM.16.M88.4 R12, [R210] ;  /* 0x00000000d20c783b */ /* 0x000f2e0000000200 */
        /* <DEDUP_REMOVED lines=10> */
[C---:B--2---:R-:W-:Y:S08]  /*8ee0*/  HMMA.16816.F32 R8, R20.reuse, R16, R8 ;  /* 0x000000101408723c */ /* 0x044ff00000001808 */
[C---:B------:R-:W-:Y:S01]  /*8ef0*/  HMMA.16816.F32 R4, R20.reuse, R18, R4 ;  /* 0x000000121404723c */ /* 0x040fe20000001804 */
[----:B------:R-:W2:Y:S07]  /*8f00*/  LDSM.16.M88.4 R16, [R223+0xc800] ;  /* 0x00c80000df10783b */ /* 0x000eae0000000200 */
[C---:B----4-:R-:W-:Y:S08]  /*8f10*/  HMMA.16816.F32 R176, R20.reuse, R12, R176 ;  /* 0x0000000c14b0723c */ /* 0x050ff000000018b0 */
[C---:B------:R-:W-:Y:S01]  /*8f20*/  HMMA.16816.F32 R172, R20.reuse, R14, R172 ;  /* 0x0000000e14ac723c */ /* 0x040fe200000018ac */
[----:B------:R-:W4:Y:S07]  /*8f30*/  LDSM.16.M88.4 R12, [R223+0xd000] ;  /* 0x00d00000df0c783b */ /* 0x000f2e0000000200 */
[C---:B-1----:R-:W-:Y:S08]  /*8f40*/  HMMA.16816.F32 R168, R20.reuse, R184, R168 ;  /* 0x000000b814a8723c */ /* 0x042ff000000018a8 */
[C---:B------:R-:W-:Y:S01]  /*8f50*/  HMMA.16816.F32 R32, R20.reuse, R186, R32 ;  /* 0x000000ba1420723c */ /* 0x040fe20000001820 */
[----:B------:R-:W-:Y:S07]  /*8f60*/  LDSM.16.M88.4 R184, [R216+0x4000] ;  /* 0x00400000d8b8783b */ /* 0x000fee0000000200 */
[C---:B---3--:R-:W-:Y:S08]  /*8f70*/  HMMA.16816.F32 R28, R20.reuse, R180, R28 ;  /* 0x000000b4141c723c */ /* 0x048ff0000000181c */
[----:B------:R-:W-:Y:S01]  /*8f80*/  HMMA.16816.F32 R24, R20, R182, R24 ;  /* 0x000000b61418723c */ /* 0x000fe20000001818 */
[----:B------:R-:W1:Y:S04]  /*8f90*/  LDSM.16.M88.4 R20, [R223+0xd800] ;  /* 0x00d80000df14783b */ /* 0x000e680000000200 */
[----:B------:R-:W-:Y:S03]  /*8fa0*/  LDSM.16.M88.4 R180, [R216+0x4800] ;  /* 0x00480000d8b4783b */ /* 0x000fe60000000200 */
[C---:B-----5:R-:W-:Y:S08]  /*8fb0*/  HMMA.16816.F32 R8, R192.reuse, R188, R8 ;  /* 0x000000bcc008723c */ /* 0x060ff00000001808 */
[C---:B------:R-:W-:Y:S01]  /*8fc0*/  HMMA.16816.F32 R4, R192.reuse, R190, R4 ;  /* 0x000000bec004723c */ /* 0x040fe20000001804 */
[----:B------:R-:W3:Y:S07]  /*8fd0*/  LDSM.16.M88.4 R188, [R225+0x4000] ;  /* 0x00400000e1bc783b */ /* 0x000eee0000000200 */
[C---:B--2---:R-:W-:Y:S08]  /*8fe0*/  HMMA.16816.F32 R176, R192.reuse, R16, R176 ;  /* 0x00000010c0b0723c */ /* 0x044ff000000018b0 */
[C---:B------:R-:W-:Y:S01]  /*8ff0*/  HMMA.16816.F32 R172, R192.reuse, R18, R172 ;  /* 0x00000012c0ac723c */ /* 0x040fe200000018ac */
[----:B------:R-:W-:Y:S07]  /*9000*/  LDSM.16.M88.4 R16, [R216+0x5800] ;  /* 0x00580000d810783b */ /* 0x000fee0000000200 */
[C---:B----4-:R-:W-:Y:S08]  /*9010*/  HMMA.16816.F32 R168, R192.reuse, R12, R168 ;  /* 0x0000000cc0a8723c */ /* 0x050ff000000018a8 */
        /* <DEDUP_REMOVED lines=9> */
[C---:B------:R-:W-:Y:S08]  /*90b0*/  HMMA.16816.F32 R176, R188.reuse, R180, R176 ;  /* 0x000000b4bcb0723c */ /* 0x040ff000000018b0 */
        /* <DEDUP_REMOVED lines=8> */
[----:B------:R-:W-:Y:S03]  /*9140*/  LDSM.16.M88.4 R16, [R206] ;  /* 0x00000000ce10783b */ /* 0x000fe60000000200 */
[C---:B-1----:R-:W-:Y:S08]  /*9150*/  HMMA.16816.F32 R8, R192.reuse, R184, R8 ;  /* 0x000000b8c008723c */ /* 0x042ff00000001808 */
[C---:B------:R-:W-:Y:S01]  /*9160*/  HMMA.16816.F32 R4, R192.reuse, R186, R4 ;  /* 0x000000bac004723c */ /* 0x040fe20000001804 */
[----:B------:R-:W1:Y:S07]  /*9170*/  LDSM.16.M88.4 R184, [R207] ;  /* 0x00000000cfb8783b */ /* 0x000e6e0000000200 */
[C---:B------:R-:W-:Y:S08]  /*9180*/  HMMA.16816.F32 R176, R192.reuse, R20, R176 ;  /* 0x00000014c0b0723c */ /* 0x040ff000000018b0 */
[C---:B------:R-:W-:Y:S01]  /*9190*/  HMMA.16816.F32 R172, R192.reuse, R22, R172 ;  /* 0x00000016c0ac723c */ /* 0x040fe200000018ac */
[----:B------:R-:W-:Y:S07]  /*91a0*/  LDSM.16.M88.4 R20, [R204] ;  /* 0x00000000cc14783b */ /* 0x000fee0000000200 */
[C---:B---3--:R-:W-:Y:S08]  /*91b0*/  HMMA.16816.F32 R168, R192.reuse, R180, R168 ;  /* 0x000000b4c0a8723c */ /* 0x048ff000000018a8 */
[C---:B------:R-:W-:Y:S01]  /*91c0*/  HMMA.16816.F32 R32, R192.reuse, R182, R32 ;  /* 0x000000b6c020723c */ /* 0x040fe20000001820 */
[----:B------:R-:W3:Y:S07]  /*91d0*/  LDSM.16.M88.4 R180, [R205] ;  /* 0x00000000cdb4783b */ /* 0x000eee0000000200 */
[C---:B--2---:R-:W-:Y:S08]  /*91e0*/  HMMA.16816.F32 R28, R192.reuse, R12, R28 ;  /* 0x0000000cc01c723c */ /* 0x044ff0000000181c */
[----:B------:R-:W-:Y:S01]  /*91f0*/  HMMA.16816.F32 R24, R192, R14, R24 ;  /* 0x0000000ec018723c */ /* 0x000fe20000001818 */
[----:B------:R-:W-:Y:S07]  /*9200*/  LDSM.16.M88.4 R12, [R223+0xe000] ;  /* 0x00e00000df0c783b */ /* 0x000fee0000000200 */
[C---:B-1----:R-:W-:Y:S08]  /*9210*/  HMMA.16816.F32 R8, R188.reuse, R184, R8 ;  /* 0x000000b8bc08723c */ /* 0x042ff00000001808 */
[C---:B------:R-:W-:Y:S01]  /*9220*/  HMMA.16816.F32 R4, R188.reuse, R186, R4 ;  /* 0x000000babc04723c */ /* 0x040fe20000001804 */
[----:B------:R-:W1:Y:S07]  /*9230*/  LDSM.16.M88.4 R184, [R226+0x6000] ;  /* 0x00600000e2b8783b */ /* 0x000e6e0000000200 */
[C---:B------:R-:W-:Y:S08]  /*9240*/  HMMA.16816.F32 R176, R188.reuse, R16, R176 ;  /* 0x00000010bcb0723c */ /* 0x040ff000000018b0 */
[C---:B------:R-:W-:Y:S01]  /*9250*/  HMMA.16816.F32 R172, R188.reuse, R18, R172 ;  /* 0x00000012bcac723c */ /* 0x040fe200000018ac */
[----:B------:R-:W2:Y:S07]  /*9260*/  LDSM.16.M88.4 R16, [R223+0xe800] ;  /* 0x00e80000df10783b */ /* 0x000eae0000000200 */
[C---:B---3--:R-:W-:Y:S08]  /*9270*/  HMMA.16816.F32 R168, R188.reuse, R180, R168 ;  /* 0x000000b4bca8723c */ /* 0x048ff000000018a8 */
[C---:B------:R-:W-:Y:S01]  /*9280*/  HMMA.16816.F32 R32, R188.reuse, R182, R32 ;  /* 0x000000b6bc20723c */ /* 0x040fe20000001820 */
[----:B------:R-:W3:Y:S07]  /*9290*/  LDSM.16.M88.4 R180, [R223+0xf000] ;  /* 0x00f00000dfb4783b */ /* 0x000eee0000000200 */
[C---:B------:R-:W-:Y:S08]  /*92a0*/  HMMA.16816.F32 R28, R188.reuse, R20, R28 ;  /* 0x00000014bc1c723c */ /* 0x040ff0000000181c */
[----:B------:R-:W-:Y:S01]  /*92b0*/  HMMA.16816.F32 R188, R188, R22, R24 ;  /* 0x00000016bcbc723c */ /* 0x000fe20000001818 */
[----:B------:R-:W-:Y:S04]  /*92c0*/  LDSM.16.M88.4 R24, [R225+0x6000] ;  /* 0x00600000e118783b */ /* 0x000fe80000000200 */
[----:B------:R-:W4:Y:S03]  /*92d0*/  LDSM.16.M88.4 R20, [R216+0x6000] ;  /* 0x00600000d814783b */ /* 0x000f260000000200 */
[C---:B-1----:R-:W-:Y:S08]  /*92e0*/  HMMA.16816.F32 R8, R184.reuse, R12, R8 ;  /* 0x0000000cb808723c */ /* 0x042ff00000001808 */
[C---:B------:R-:W-:Y:S01]  /*92f0*/  HMMA.16816.F32 R4, R184.reuse, R14, R4 ;  /* 0x0000000eb804723c */ /* 0x040fe20000001804 */
[----:B------:R-:W1:Y:S07]  /*9300*/  LDSM.16.M88.4 R12, [R223+0xf800] ;  /* 0x00f80000df0c783b */ /* 0x000e6e0000000200 */
[C---:B--2---:R-:W-:Y:S07]  /*9310*/  HMMA.16816.F32 R176, R184.reuse, R16, R176 ;  /* 0x00000010b8b0723c */ /* 0x044fee00000018b0 */
[----:B------:R-:W-:Y:S01]  /*9320*/  IMAD.IADD R16, R241, 0x1, -R0 ;  /* 0x00000001f1107824 */ /* 0x000fe200078e0a00 */
[----:B------:R-:W-:Y:S04]  /*9330*/  HMMA.16816.F32 R172, R184, R18, R172 ;  /* 0x00000012b8ac723c */ /* 0x000fe800000018ac */
[----:B------:R-:W-:-:S04]  /*9340*/  IABS R16, R16 ;  /* 0x0000001000107213 */ /* 0x000fc80000000000 */
[----:B------:R2:W5:Y:S01]  /*9350*/  I2F R165, R16 ;  /* 0x0000001000a57306 */ /* 0x0005620000201400 */
[----:B---3--:R-:W-:Y:S08]  /*9360*/  HMMA.16816.F32 R32, R184, R182, R32 ;  /* 0x000000b6b820723c */ /* 0x008ff00000001820 */
[----:B----4-:R-:W-:Y:S07]  /*9370*/  HMMA.16816.F32 R8, R24, R20, R8 ;  /* 0x000000141808723c */ /* 0x010fee0000001808 */
[----:B------:R-:W-:Y:S01]  /*9380*/  IMAD.MOV.U32 R21, RZ, RZ, R2 ;  /* 0x000000ffff157224 */ /* 0x000fe200078e0002 */
[----:B------:R-:W-:Y:S01]  /*9390*/  IADD3 R2, R0, 0x1, RZ ;  /* 0x0000000100027810 */ /* 0x000fe20007ffe0ff */
[----:B--2---:R-:W2:Y:S01]  /*93a0*/  LDSM.16.M88.4 R16, [R216+0x6800] ;  /* 0x00680000d810783b */ /* 0x004ea20000000200 */
[----:B-1----:R-:W-:Y:S02]  /*93b0*/  HMMA.16816.F32 R28, R184, R12, R28 ;  /* 0x0000000cb81c723c */ /* 0x002fe4000000181c */
[----:B------:R-:W-:Y:S01]  /*93c0*/  ISETP.GE.AND P0, PT, R2, R242, PT ;  /* 0x000000f20200720c */ /* 0x000fe20003f06270 */
[----:B------:R-:W-:Y:S01]  /*93d0*/  IMAD.IADD R20, R244, 0x1, -R2 ;  /* 0x00000001f4147824 */ /* 0x000fe200078e0a02 */
[----:B------:R-:W1:Y:S01]  /*93e0*/  I2F R21, R21 ;  /* 0x0000001500157306 */ /* 0x000e620000201400 */
[----:B------:R-:W-:-:S02]  /*93f0*/  ISETP.GE.AND P6, PT, R2, R235, PT ;  /* 0x000000eb0200720c */ /* 0x000fc40003fc6270 */
[----:B------:R-:W-:Y:S01]  /*9400*/  IMAD.IADD R13, R241, 0x1, -R2 ;  /* 0x00000001f10d7824 */ /* 0x000fe200078e0a02 */
[----:B------:R-:W-:Y:S01]  /*9410*/  IABS R20, R20 ;  /* 0x0000001400147213 */ /* 0x000fe20000000000 */
[----:B------:R-:W-:Y:S01]  /*9420*/  HMMA.16816.F32 R4, R24, R22, R4 ;  /* 0x000000161804723c */ /* 0x000fe20000001804 */
[----:B------:R-:W-:Y:S02]  /*9430*/  IADD3 R12, R0, 0x8, RZ ;  /* 0x00000008000c7810 */ /* 0x000fe40007ffe0ff */
[C---:B------:R-:W-:Y:S02]  /*9440*/  ISETP.LT.OR P0, PT, R2.reuse, R243, P0 ;  /* 0x000000f30200720c */ /* 0x040fe40000701670 */
[----:B------:R-:W3:Y:S01]  /*9450*/  I2F R20, R20 ;  /* 0x0000001400147306 */ /* 0x000ee20000201400 */
[----:B------:R-:W-:Y:S01]  /*9460*/  ISETP.LT.OR P6, PT, R2, R240, P6 ;  /* 0x000000f00200720c */ /* 0x000fe200037c1670 */
[----:B------:R-:W-:Y:S01]  /*9470*/  IMAD.IADD R2, R244, 0x1, -R12 ;  /* 0x00000001f4027824 */ /* 0x000fe200078e0a0c */
[----:B------:R-:W-:Y:S01]  /*9480*/  IABS R13, R13 ;  /* 0x0000000d000d7213 */ /* 0x000fe20000000000 */
[----:B-----5:R-:W-:Y:S01]  /*9490*/  FFMA.FTZ R10, R165, -UR18, R10 ;  /* 0x80000012a50a7c23 */ /* 0x020fe2000801000a */
[----:B------:R-:W-:Y:S01]  /*94a0*/  HMMA.16816.F32 R188, R184, R14, R188 ;  /* 0x0000000eb8bc723c */ /* 0x000fe200000018bc */
[----:B-1----:R-:W-:Y:S01]  /*94b0*/  FFMA.FTZ R21, R21, -UR18, R8 ;  /* 0x8000001215157c23 */ /* 0x002fe20008010008 */
[----:B------:R-:W-:Y:S01]  /*94c0*/  IABS R2, R2 ;  /* 0x0000000200027213 */ /* 0x000fe20000000000 */
[----:B------:R-:W-:-:S03]  /*94d0*/  IMAD.MOV.U32 R8, RZ, RZ, R13 ;  /* 0x000000ffff087224 */ /* 0x000fc600078e000d */
[----:B------:R-:W-:Y:S01]  /*94e0*/  FSEL R199, R21, -INF , !P1 ;  /* 0xff80000015c77808 */ /* 0x000fe20004800000 */
[----:B------:R1:W4:Y:S01]  /*94f0*/  I2F R23, R2 ;  /* 0x0000000200177306 */ /* 0x0003220000201400 */
[----:B------:R-:W-:Y:S01]  /*9500*/  ISETP.GE.AND P1, PT, R0, R235, PT ;  /* 0x000000eb0000720c */ /* 0x000fe20003f26270 */
[----:B------:R-:W-:Y:S01]  /*9510*/  IMAD.IADD R21, R241, 0x1, -R12 ;  /* 0x00000001f1157824 */ /* 0x000fe200078e0a0c */
[----:B------:R-:W-:Y:S01]  /*9520*/  HMMA.16816.F32 R168, R184, R180, R168 ;  /* 0x000000b4b8a8723c */ /* 0x000fe200000018a8 */
[----:B---3--:R-:W-:Y:S01]  /*9530*/  FFMA.FTZ R13, R20, -UR18, R9 ;  /* 0x80000012140d7c23 */ /* 0x008fe20008010009 */
[C---:B------:R-:W-:Y:S02]  /*9540*/  ISETP.LT.OR P1, PT, R0.reuse, R240, P1 ;  /* 0x000000f00000720c */ /* 0x040fe40000f21670 */
[----:B------:R-:W-:Y:S01]  /*9550*/  IADD3 R9, R0, 0x9, RZ ;  /* 0x0000000900097810 */ /* 0x000fe20007ffe0ff */
[----:B------:R-:W3:Y:S01]  /*9560*/  I2F R8, R8 ;  /* 0x0000000800087306 */ /* 0x000ee20000201400 */
[----:B------:R-:W-:-:S02]  /*9570*/  IABS R21, R21 ;  /* 0x0000001500157213 */ /* 0x000fc40000000000 */
[----:B------:R-:W-:Y:S01]  /*9580*/  FSEL R13, R13, -INF , !P0 ;  /* 0xff8000000d0d7808 */ /* 0x000fe20004000000 */
[C---:B--2---:R-:W-:Y:S01]  /*9590*/  HMMA.16816.F32 R176, R24.reuse, R16, R176 ;  /* 0x0000001018b0723c */ /* 0x044fe200000018b0 */
[----:B------:R-:W-:Y:S02]  /*95a0*/  ISETP.GE.AND P0, PT, R12, R235, PT ;  /* 0x000000eb0c00720c */ /* 0x000fe40003f06270 */
[----:B-1----:R-:W-:Y:S01]  /*95b0*/  FSEL R2, R10, -INF , !P1 ;  /* 0xff8000000a027808 */ /* 0x002fe20004800000 */
[----:B------:R-:W-:Y:S01]  /*95c0*/  IMAD.IADD R10, R244, 0x1, -R9 ;  /* 0x00000001f40a7824 */ /* 0x000fe200078e0a09 */
[C---:B------:R-:W-:Y:S01]  /*95d0*/  ISETP.GE.AND P1, PT, R12.reuse, R242, PT ;  /* 0x000000f20c00720c */ /* 0x040fe20003f26270 */
[----:B------:R-:W1:Y:S01]  /*95e0*/  I2F R21, R21 ;  /* 0x0000001500157306 */ /* 0x000e620000201400 */
[----:B------:R-:W-:Y:S01]  /*95f0*/  ISETP.LT.OR P0, PT, R12, R240, P0 ;  /* 0x000000f00c00720c */ /* 0x000fe20000701670 */
[----:B----4-:R-:W-:Y:S01]  /*9600*/  FFMA.FTZ R4, R23, -UR18, R4 ;  /* 0x8000001217047c23 */ /* 0x010fe20008010004 */
[----:B------:R-:W-:Y:S01]  /*9610*/  IABS R10, R10 ;  /* 0x0000000a000a7213 */ /* 0x000fe20000000000 */
[----:B------:R-:W-:Y:S01]  /*9620*/  HMMA.16816.F32 R172, R24, R18, R172 ;  /* 0x0000001218ac723c */ /* 0x000fe200000018ac */
[----:B---3--:R-:W-:Y:S01]  /*9630*/  FFMA.FTZ R8, R8, -UR18, R11 ;  /* 0x8000001208087c23 */ /* 0x008fe2000801000b */
[----:B------:R-:W-:Y:S01]  /*9640*/  ISETP.LT.OR P1, PT, R12, R243, P1 ;  /* 0x000000f30c00720c */ /* 0x000fe20000f21670 */
[----:B------:R-:W-:-:S02]  /*9650*/  IMAD.IADD R11, R241, 0x1, -R9 ;  /* 0x00000001f10b7824 */ /* 0x000fc400078e0a09 */
[----:B------:R-:W-:Y:S01]  /*9660*/  IMAD.MOV.U32 R16, RZ, RZ, R10 ;  /* 0x000000ffff107224 */ /* 0x000fe200078e000a */
[----:B------:R-:W-:Y:S02]  /*9670*/  IADD3 R10, R0, 0x10, RZ ;  /* 0x00000010000a7810 */ /* 0x000fe40007ffe0ff */
[----:B------:R-:W-:Y:S02]  /*9680*/  FSEL R12, R8, -INF , !P6 ;  /* 0xff800000080c7808 */ /* 0x000fe40007000000 */
[----:B------:R-:W-:Y:S01]  /*9690*/  IABS R11, R11 ;  /* 0x0000000b000b7213 */ /* 0x000fe20000000000 */
[----:B------:R-:W2:Y:S01]  /*96a0*/  I2F R16, R16 ;  /* 0x0000001000107306 */ /* 0x000ea20000201400 */
[----:B------:R-:W-:Y:S01]  /*96b0*/  IMAD.IADD R8, R244, 0x1, -R10 ;  /* 0x00000001f4087824 */ /* 0x000fe200078e0a0a */
[----:B------:R-:W-:Y:S01]  /*96c0*/  FSEL R17, R4, -INF , !P1 ;  /* 0xff80000004117808 */ /* 0x000fe20004800000 */
[----:B-1----:R-:W-:Y:S01]  /*96d0*/  FFMA.FTZ R21, R21, -UR18, R6 ;  /* 0x8000001215157c23 */ /* 0x002fe20008010006 */
[----:B------:R-:W-:-:S02]  /*96e0*/  ISETP.GE.AND P6, PT, R9, R242, PT ;  /* 0x000000f20900720c */ /* 0x000fc40003fc6270 */
[C---:B------:R-:W-:Y:S02]  /*96f0*/  ISETP.GE.AND P1, PT, R9.reuse, R235, PT ;  /* 0x000000eb0900720c */ /* 0x040fe40003f26270 */
[----:B------:R-:W-:Y:S01]  /*9700*/  IABS R8, R8 ;  /* 0x0000000800087213 */ /* 0x000fe20000000000 */
[----:B------:R1:W3:Y:S01]  /*9710*/  I2F R4, R11 ;  /* 0x0000000b00047306 */ /* 0x0002e20000201400 */
[C---:B------:R-:W-:Y:S02]  /*9720*/  ISETP.LT.OR P6, PT, R9.reuse, R243, P6 ;  /* 0x000000f30900720c */ /* 0x040fe400037c1670 */
[----:B------:R-:W-:Y:S01]  /*9730*/  ISETP.LT.OR P1, PT, R9, R240, P1 ;  /* 0x000000f00900720c */ /* 0x000fe20000f21670 */
[----:B------:R-:W-:Y:S01]  /*9740*/  IMAD.MOV.U32 R9, RZ, RZ, R8 ;  /* 0x000000ffff097224 */ /* 0x000fe200078e0008 */
[----:B------:R-:W-:Y:S01]  /*9750*/  IADD3 R8, R0, 0x11, RZ ;  /* 0x0000001100087810 */ /* 0x000fe20007ffe0ff */
[----:B--2---:R-:W-:Y:S01]  /*9760*/  FFMA.FTZ R5, R16, -UR18, R5 ;  /* 0x8000001210057c23 */ /* 0x004fe20008010005 */
[----:B------:R-:W-:-:S03]  /*9770*/  FSEL R14, R21, -INF , !P0 ;  /* 0xff800000150e7808 */ /* 0x000fc60004000000 */
[--C-:B------:R-:W-:Y:S01]  /*9780*/  IMAD.IADD R16, R244, 0x1, -R8.reuse ;  /* 0x00000001f4107824 */ /* 0x100fe200078e0a08 */
[----:B------:R-:W2:Y:S01]  /*9790*/  I2F R9, R9 ;  /* 0x0000000900097306 */ /* 0x000ea20000201400 */
[----:B------:R-:W-:Y:S01]  /*97a0*/  FSEL R15, R5, -INF , !P6 ;  /* 0xff800000050f7808 */ /* 0x000fe20007000000 */
[C---:B------:R-:W-:Y:S01]  /*97b0*/  IMAD.IADD R5, R241.reuse, 0x1, -R8 ;  /* 0x00000001f1057824 */ /* 0x040fe200078e0a08 */
[C---:B------:R-:W-:Y:S01]  /*97c0*/  ISETP.GE.AND P0, PT, R10.reuse, R242, PT ;  /* 0x000000f20a00720c */ /* 0x040fe20003f06270 */
[----:B-1----:R-:W-:Y:S01]  /*97d0*/  IMAD.IADD R11, R241, 0x1, -R10 ;  /* 0x00000001f10b7824 */ /* 0x002fe200078e0a0a */
[----:B------:R-:W-:Y:S01]  /*97e0*/  ISETP.GE.AND P6, PT, R10, R235, PT ;  /* 0x000000eb0a00720c */ /* 0x000fe20003fc6270 */
[----:B---3--:R-:W-:Y:S01]  /*97f0*/  FFMA.FTZ R4, R4, -UR18, R7 ;  /* 0x8000001204047c23 */ /* 0x008fe20008010007 */
[----:B------:R-:W-:Y:S02]  /*9800*/  IABS R16, R16 ;  /* 0x0000001000107213 */ /* 0x000fe40000000000 */
[----:B------:R-:W-:-:S02]  /*9810*/  IABS R6, R11 ;  /* 0x0000000b00067213 */ /* 0x000fc40000000000 */
[C---:B------:R-:W-:Y:S02]  /*9820*/  ISETP.LT.OR P0, PT, R10.reuse, R243, P0 ;  /* 0x000000f30a00720c */ /* 0x040fe40000701670 */
[----:B------:R-:W1:Y:S01]  /*9830*/  I2F R11, R6 ;  /* 0x00000006000b7306 */ /* 0x000e620000201400 */
[----:B------:R-:W-:Y:S01]  /*9840*/  ISETP.LT.OR P6, PT, R10, R240, P6 ;  /* 0x000000f00a00720c */ /* 0x000fe200037c1670 */
[----:B--2---:R-:W-:Y:S01]  /*9850*/  FFMA.FTZ R176, R9, -UR18, R176 ;  /* 0x8000001209b07c23 */ /* 0x004fe200080100b0 */
[C---:B------:R-:W-:Y:S02]  /*9860*/  IADD3 R10, R0.reuse, 0x18, RZ ;  /* 0x00000018000a7810 */ /* 0x040fe40007ffe0ff */
[----:B------:R-:W-:Y:S02]  /*9870*/  IADD3 R19, R0, 0x19, RZ ;  /* 0x0000001900137810 */ /* 0x000fe40007ffe0ff */
[----:B------:R-:W-:Y:S01]  /*9880*/  IABS R5, R5 ;  /* 0x0000000500057213 */ /* 0x000fe20000000000 */
[----:B------:R-:W2:Y:S01]  /*9890*/  I2F R16, R16 ;  /* 0x0000001000107306 */ /* 0x000ea20000201400 */
[--C-:B------:R-:W-:Y:S01]  /*98a0*/  IMAD.IADD R21, R244, 0x1, -R10.reuse ;  /* 0x00000001f4157824 */ /* 0x100fe200078e0a0a */
[----:B------:R-:W-:Y:S01]  /*98b0*/  FSEL R20, R4, -INF , !P1 ;  /* 0xff80000004147808 */ /* 0x000fe20004800000 */
[--C-:B------:R-:W-:Y:S01]  /*98c0*/  IMAD.IADD R22, R244, 0x1, -R19.reuse ;  /* 0x00000001f4167824 */ /* 0x100fe200078e0a13 */
[----:B------:R-:W-:Y:S01]  /*98d0*/  FSEL R183, R176, -INF , !P0 ;  /* 0xff800000b0b77808 */ /* 0x000fe20004000000 */
[C---:B------:R-:W-:Y:S01]  /*98e0*/  IMAD.IADD R9, R241.reuse, 0x1, -R10 ;  /* 0x00000001f1097824 */ /* 0x040fe200078e0a0a */
[----:B------:R-:W-:Y:S01]  /*98f0*/  IABS R21, R21 ;  /* 0x0000001500157213 */ /* 0x000fe20000000000 */
[----:B------:R-:W-:Y:S01]  /*9900*/  IMAD.IADD R23, R241, 0x1, -R19 ;  /* 0x00000001f1177824 */ /* 0x000fe200078e0a13 */
[----:B------:R3:W4:Y:S01]  /*9910*/  I2F R18, R5 ;  /* 0x0000000500127306 */ /* 0x0007220000201400 */
[----:B-1----:R-:W-:Y:S01]  /*9920*/  FFMA.FTZ R178, R11, -UR18, R178 ;  /* 0x800000120bb27c23 */ /* 0x002fe200080100b2 */
[----:B------:R-:W-:-:S02]  /*9930*/  IABS R11, R22 ;  /* 0x00000016000b7213 */ /* 0x000fc40000000000 */
[C---:B------:R-:W-:Y:S02]  /*9940*/  ISETP.GE.AND P1, PT, R8.reuse, R242, PT ;  /* 0x000000f20800720c */ /* 0x040fe40003f26270 */
[----:B------:R-:W-:Y:S01]  /*9950*/  ISETP.GE.AND P0, PT, R8, R235, PT ;  /* 0x000000eb0800720c */ /* 0x000fe20003f06270 */
[----:B------:R-:W-:Y:S01]  /*9960*/  IMAD.MOV.U32 R22, RZ, RZ, R11 ;  /* 0x000000ffff167224 */ /* 0x000fe200078e000b */
[----:B------:R-:W1:Y:S01]  /*9970*/  I2F R21, R21 ;  /* 0x0000001500157306 */ /* 0x000e620000201400 */
[----:B------:R-:W-:Y:S01]  /*9980*/  IABS R9, R9 ;  /* 0x0000000900097213 */ /* 0x000fe20000000000 */
[----:B--2---:R-:W-:Y:S01]  /*9990*/  FFMA.FTZ R16, R16, -UR18, R177 ;  /* 0x8000001210107c23 */ /* 0x004fe200080100b1 */
[C---:B------:R-:W-:Y:S02]  /*99a0*/  ISETP.LT.OR P1, PT, R8.reuse, R243, P1 ;  /* 0x000000f30800720c */ /* 0x040fe40000f21670 */
[----:B------:R-:W-:Y:S02]  /*99b0*/  ISETP.LT.OR P0, PT, R8, R240, P0 ;  /* 0x000000f00800720c */ /* 0x000fe40000701670 */
[----:B------:R-:W-:Y:S01]  /*99c0*/  IADD3 R8, R0, 0x20, RZ ;  /* 0x0000002000087810 */ /* 0x000fe20007ffe0ff */
[----:B---3--:R-:W2:Y:S01]  /*99d0*/  LDSM.16.M88.4 R4, [R216+0x7000] ;  /* 0x00700000d804783b */ /* 0x008ea20000000200 */
[----:B------:R-:W3:Y:S01]  /*99e0*/  I2F R9, R9 ;  /* 0x0000000900097306 */ /* 0x000ee20000201400 */
[----:B------:R-:W-:Y:S01]  /*99f0*/  IABS R11, R23 ;  /* 0x00000017000b7213 */ /* 0x000fe20000000000 */
[----:B----4-:R-:W-:Y:S01]  /*9a00*/  FFMA.FTZ R179, R18, -UR18, R179 ;  /* 0x8000001212b37c23 */ /* 0x010fe200080100b3 */
[----:B------:R-:W-:-:S02]  /*9a10*/  FSEL R180, R178, -INF , !P6 ;  /* 0xff800000b2b47808 */ /* 0x000fc40007000000 */
[----:B------:R-:W-:Y:S01]  /*9a20*/  FSEL R23, R16, -INF , !P1 ;  /* 0xff80000010177808 */ /* 0x000fe20004800000 */
[----:B------:R-:W-:Y:S01]  /*9a30*/  IMAD.IADD R16, R244, 0x1, -R8 ;  /* 0x00000001f4107824 */ /* 0x000fe200078e0a08 */
[C---:B------:R-:W-:Y:S01]  /*9a40*/  ISETP.GE.AND P6, PT, R10.reuse, R242, PT ;  /* 0x000000f20a00720c */ /* 0x040fe20003fc6270 */
[----:B------:R-:W4:Y:S01]  /*9a50*/  I2F R22, R22 ;  /* 0x0000001600167306 */ /* 0x000f220000201400 */
[C---:B------:R-:W-:Y:S01]  /*9a60*/  ISETP.GE.AND P1, PT, R10.reuse, R235, PT ;  /* 0x000000eb0a00720c */ /* 0x040fe20003f26270 */
[----:B-1----:R-:W-:Y:S01]  /*9a70*/  FFMA.FTZ R21, R21, -UR18, R172 ;  /* 0x8000001215157c23 */ /* 0x002fe200080100ac */
[C---:B------:R-:W-:Y:S01]  /*9a80*/  ISETP.LT.OR P6, PT, R10.reuse, R243, P6 ;  /* 0x000000f30a00720c */ /* 0x040fe200037c1670 */
[----:B------:R-:W-:Y:S01]  /*9a90*/  IMAD.IADD R172, R241, 0x1, -R8 ;  /* 0x00000001f1ac7824 */ /* 0x000fe200078e0a08 */
[----:B------:R-:W-:Y:S02]  /*9aa0*/  ISETP.LT.OR P1, PT, R10, R240, P1 ;  /* 0x000000f00a00720c */ /* 0x000fe40000f21670 */
[----:B------:R-:W-:Y:S01]  /*9ab0*/  IABS R10, R16 ;  /* 0x00000010000a7213 */ /* 0x000fe20000000000 */
[----:B---3--:R-:W-:Y:S01]  /*9ac0*/  FFMA.FTZ R9, R9, -UR18, R174 ;  /* 0x8000001209097c23 */ /* 0x008fe200080100ae */
[----:B------:R-:W-:Y:S01]  /*9ad0*/  IADD3 R16, R0, 0x21, RZ ;  /* 0x0000002100107810 */ /* 0x000fe20007ffe0ff */
[----:B------:R1:W3:Y:S01]  /*9ae0*/  I2F R18, R11 ;  /* 0x0000000b00127306 */ /* 0x0002e20000201400 */
[----:B------:R-:W-:Y:S01]  /*9af0*/  FSEL R200, R179, -INF , !P0 ;  /* 0xff800000b3c87808 */ /* 0x000fe20004000000 */
[----:B------:R-:W-:Y:S01]  /*9b00*/  IMAD.MOV.U32 R165, RZ, RZ, R10 ;  /* 0x000000ffffa57224 */ /* 0x000fe200078e000a */
[----:B------:R-:W-:-:S02]  /*9b10*/  ISETP.GE.AND P0, PT, R19, R242, PT ;  /* 0x000000f21300720c */ /* 0x000fc40003f06270 */
[----:B------:R-:W-:Y:S01]  /*9b20*/  IABS R10, R172 ;  /* 0x000000ac000a7213 */ /* 0x000fe20000000000 */
[----:B------:R-:W-:Y:S01]  /*9b30*/  IMAD.IADD R172, R244, 0x1, -R16 ;  /* 0x00000001f4ac7824 */ /* 0x000fe200078e0a10 */
[----:B------:R-:W-:Y:S01]  /*9b40*/  ISETP.LT.OR P0, PT, R19, R243, P0 ;  /* 0x000000f31300720c */ /* 0x000fe20000701670 */
[----:B----4-:R-:W-:Y:S01]  /*9b50*/  FFMA.FTZ R173, R22, -UR18, R173 ;  /* 0x8000001216ad7c23 */ /* 0x010fe200080100ad */
[----:B------:R-:W-:Y:S01]  /*9b60*/  FSEL R21, R21, -INF , !P6 ;  /* 0xff80000015157808 */ /* 0x000fe20007000000 */
[----:B------:R-:W4:Y:S01]  /*9b70*/  I2F R165, R165 ;  /* 0x000000a500a57306 */ /* 0x000f220000201400 */
[----:B------:R-:W-:Y:S02]  /*9b80*/  ISETP.GE.AND P6, PT, R19, R235, PT ;  /* 0x000000eb1300720c */ /* 0x000fe40003fc6270 */
[----:B------:R-:W-:Y:S02]  /*9b90*/  FSEL R182, R9, -INF , !P1 ;  /* 0xff80000009b67808 */ /* 0x000fe40004800000 */
[----:B------:R-:W-:Y:S01]  /*9ba0*/  FSEL R181, R173, -INF , !P0 ;  /* 0xff800000adb57808 */ /* 0x000fe20004000000 */
[----:B-1----:R-:W-:Y:S01]  /*9bb0*/  IMAD.MOV.U32 R11, RZ, RZ, R10 ;  /* 0x000000ffff0b7224 */ /* 0x002fe200078e000a */
[----:B------:R-:W-:Y:S01]  /*9bc0*/  IABS R10, R172 ;  /* 0x000000ac000a7213 */ /* 0x000fe20000000000 */
[----:B---3--:R-:W-:Y:S01]  /*9bd0*/  FFMA.FTZ R18, R18, -UR18, R175 ;  /* 0x8000001212127c23 */ /* 0x008fe200080100af */
[----:B------:R-:W-:-:S02]  /*9be0*/  ISETP.GE.AND P1, PT, R8, R242, PT ;  /* 0x000000f20800720c */ /* 0x000fc40003f26270 */
[C---:B------:R-:W-:Y:S01]  /*9bf0*/  ISETP.GE.AND P0, PT, R8.reuse, R235, PT ;  /* 0x000000eb0800720c */ /* 0x040fe20003f06270 */
[----:B------:R-:W-:Y:S01]  /*9c00*/  I2F R172, R10 ;  /* 0x0000000a00ac7306 */ /* 0x000fe20000201400 */
[-C--:B------:R-:W-:Y:S01]  /*9c10*/  ISETP.LT.OR P6, PT, R19, R240.reuse, P6 ;  /* 0x000000f01300720c */ /* 0x080fe200037c1670 */
[C---:B--2---:R-:W-:Y:S01]  /*9c20*/  HMMA.16816.F32 R168, R24.reuse, R4, R168 ;  /* 0x0000000418a8723c */ /* 0x044fe200000018a8 */
[C---:B------:R-:W-:Y:S02]  /*9c30*/  ISETP.LT.OR P1, PT, R8.reuse, R243, P1 ;  /* 0x000000f30800720c */ /* 0x040fe40000f21670 */
[----:B------:R-:W-:Y:S02]  /*9c40*/  ISETP.LT.OR P0, PT, R8, R240, P0 ;  /* 0x000000f00800720c */ /* 0x000fe40000701670 */
[----:B------:R-:W-:Y:S01]  /*9c50*/  IADD3 R22, R0, 0x28, RZ ;  /* 0x0000002800167810 */ /* 0x000fe20007ffe0ff */
[----:B------:R1:W2:Y:S01]  /*9c60*/  I2F R19, R11 ;  /* 0x0000000b00137306 */ /* 0x0002a20000201400 */
[----:B------:R-:W-:Y:S01]  /*9c70*/  IMAD.IADD R4, R241, 0x1, -R16 ;  /* 0x00000001f1047824 */ /* 0x000fe200078e0a10 */
[----:B------:R-:W-:Y:S01]  /*9c80*/  HMMA.16816.F32 R32, R24, R6, R32 ;  /* 0x000000061820723c */ /* 0x000fe20000001820 */
[----:B------:R-:W-:Y:S01]  /*9c90*/  FSEL R198, R18, -INF , !P6 ;  /* 0xff80000012c67808 */ /* 0x000fe20007000000 */
[----:B------:R-:W-:Y:S01]  /*9ca0*/  IMAD.IADD R5, R244, 0x1, -R22 ;  /* 0x00000001f4057824 */ /* 0x000fe200078e0a16 */
[----:B------:R-:W-:-:S02]  /*9cb0*/  ISETP.GE.AND P6, PT, R16, R242, PT ;  /* 0x000000f21000720c */ /* 0x000fc40003fc6270 */
[----:B------:R-:W-:Y:S02]  /*9cc0*/  IABS R4, R4 ;  /* 0x0000000400047213 */ /* 0x000fe40000000000 */
[----:B------:R-:W-:Y:S02]  /*9cd0*/  IADD3 R7, R0, 0x29, RZ ;  /* 0x0000002900077810 */ /* 0x000fe40007ffe0ff */
[----:B------:R-:W-:Y:S01]  /*9ce0*/  IABS R173, R5 ;  /* 0x0000000500ad7213 */ /* 0x000fe20000000000 */
[C---:B------:R-:W-:Y:S01]  /*9cf0*/  IMAD.IADD R5, R241.reuse, 0x1, -R22 ;  /* 0x00000001f1057824 */ /* 0x040fe200078e0a16 */
[----:B------:R-:W3:Y:S01]  /*9d00*/  I2F R4, R4 ;  /* 0x0000000400047306 */ /* 0x000ee20000201400 */
[--C-:B------:R-:W-:Y:S01]  /*9d10*/  IMAD.IADD R6, R244, 0x1, -R7.reuse ;  /* 0x00000001f4067824 */ /* 0x100fe200078e0a07 */
[----:B------:R-:W-:Y:S01]  /*9d20*/  ISETP.LT.OR P6, PT, R16, R243, P6 ;  /* 0x000000f31000720c */ /* 0x000fe200037c1670 */
[----:B-1----:R-:W1:Y:S01]  /*9d30*/  LDSM.16.M88.4 R8, [R216+0x7800] ;  /* 0x00780000d808783b */ /* 0x002e620000000200 */
[----:B------:R-:W-:Y:S01]  /*9d40*/  IMAD.IADD R18, R241, 0x1, -R7 ;  /* 0x00000001f1127824 */ /* 0x000fe200078e0a07 */
[----:B------:R-:W-:Y:S01]  /*9d50*/  IABS R5, R5 ;  /* 0x0000000500057213 */ /* 0x000fe20000000000 */
[----:B----4-:R-:W-:Y:S01]  /*9d60*/  FFMA.FTZ R165, R165, -UR18, R168 ;  /* 0x80000012a5a57c23 */ /* 0x010fe200080100a8 */
[----:B------:R-:W-:Y:S01]  /*9d70*/  IABS R6, R6 ;  /* 0x0000000600067213 */ /* 0x000fe20000000000 */
[----:B------:R-:W4:Y:S01]  /*9d80*/  I2F R173, R173 ;  /* 0x000000ad00ad7306 */ /* 0x000f220000201400 */
[----:B--2---:R-:W-:Y:S01]  /*9d90*/  FFMA.FTZ R170, R19, -UR18, R170 ;  /* 0x8000001213aa7c23 */ /* 0x004fe200080100aa */
[----:B------:R-:W-:-:S04]  /*9da0*/  DEPBAR.LE SB0, 0x0 ;  /* 0x000080000000791a */ /* 0x000fc80000000000 */
[----:B------:R-:W-:Y:S01]  /*9db0*/  FSEL R195, R165, -INF , !P1 ;  /* 0xff800000a5c37808 */ /* 0x000fe20004800000 */
[----:B------:R-:W-:Y:S01]  /*9dc0*/  IMAD.MOV.U32 R168, RZ, RZ, R5 ;  /* 0x000000ffffa87224 */ /* 0x000fe200078e0005 */
[----:B------:R-:W-:Y:S01]  /*9dd0*/  ISETP.GE.AND P1, PT, R16, R235, PT ;  /* 0x000000eb1000720c */ /* 0x000fe20003f26270 */
[----:B------:R-:W-:Y:S01]  /*9de0*/  FFMA.FTZ R169, R172, -UR18, R169 ;  /* 0x80000012aca97c23 */ /* 0x000fe200080100a9 */
[----:B------:R-:W-:Y:S01]  /*9df0*/  IABS R165, R18 ;  /* 0x0000001200a57213 */ /* 0x000fe20000000000 */
[----:B------:R2:W5:Y:S01]  /*9e00*/  I2F R19, R168 ;  /* 0x000000a800137306 */ /* 0x0005620000201400 */
[----:B------:R-:W-:Y:S01]  /*9e10*/  IADD3 R5, R0, 0x30, RZ ;  /* 0x0000003000057810 */ /* 0x000fe20007ffe0ff */
[----:B---3--:R-:W-:Y:S01]  /*9e20*/  FFMA.FTZ R171, R4, -UR18, R171 ;  /* 0x8000001204ab7c23 */ /* 0x008fe200080100ab */
[----:B------:R-:W-:Y:S01]  /*9e30*/  ISETP.LT.OR P1, PT, R16, R240, P1 ;  /* 0x000000f01000720c */ /* 0x000fe20000f21670 */
[----:B------:R-:W-:Y:S01]  /*9e40*/  IMAD.MOV.U32 R16, RZ, RZ, R165 ;  /* 0x000000ffff107224 */ /* 0x000fe200078e00a5 */
[----:B------:R-:W-:Y:S01]  /*9e50*/  FSEL R186, R170, -INF , !P0 ;  /* 0xff800000aaba7808 */ /* 0x000fe20004000000 */
[----:B----4-:R-:W-:Y:S01]  /*9e60*/  FFMA.FTZ R173, R173, -UR18, R32 ;  /* 0x80000012adad7c23 */ /* 0x010fe20008010020 */
[----:B------:R-:W-:Y:S01]  /*9e70*/  ISETP.GE.AND P0, PT, R22, R242, PT ;  /* 0x000000f21600720c */ /* 0x000fe20003f06270 */
[----:B------:R3:W4:Y:S01]  /*9e80*/  I2F R18, R6 ;  /* 0x0000000600127306 */ /* 0x0007220000201400 */
[----:B------:R-:W-:-:S02]  /*9e90*/  IADD3 R4, R0, 0x38, RZ ;  /* 0x0000003800047810 */ /* 0x000fc40007ffe0ff */
[C---:B------:R-:W-:Y:S02]  /*9ea0*/  ISETP.LT.OR P0, PT, R22.reuse, R243, P0 ;  /* 0x000000f31600720c */ /* 0x040fe40000701670 */
[----:B------:R-:W-:Y:S02]  /*9eb0*/  FSEL R187, R169, -INF , !P6 ;  /* 0xff800000a9bb7808 */ /* 0x000fe40007000000 */
[-C--:B------:R-:W-:Y:S01]  /*9ec0*/  ISETP.GE.AND P6, PT, R22, R235.reuse, PT ;  /* 0x000000eb1600720c */ /* 0x080fe20003fc6270 */
[--C-:B--2---:R-:W-:Y:S01]  /*9ed0*/  IMAD.IADD R168, R244, 0x1, -R5.reuse ;  /* 0x00000001f4a87824 */ /* 0x104fe200078e0a05 */
[----:B------:R-:W2:Y:S01]  /*9ee0*/  I2F R16, R16 ;  /* 0x0000001000107306 */ /* 0x000ea20000201400 */
[----:B------:R-:W-:Y:S01]  /*9ef0*/  FSEL R184, R171, -INF , !P1 ;  /* 0xff800000abb87808 */ /* 0x000fe20004800000 */
[----:B-----5:R-:W-:Y:S01]  /*9f00*/  FFMA.FTZ R19, R19, -UR18, R34 ;  /* 0x8000001213137c23 */ /* 0x020fe20008010022 */
[----:B------:R-:W-:Y:S02]  /*9f10*/  FSEL R193, R173, -INF , !P0 ;  /* 0xff800000adc17808 */ /* 0x000fe40004000000 */
[----:B------:R-:W-:Y:S01]  /*9f20*/  IABS R165, R168 ;  /* 0x000000a800a57213 */ /* 0x000fe20000000000 */
[----:B------:R-:W-:Y:S01]  /*9f30*/  IMAD.IADD R168, R241, 0x1, -R5 ;  /* 0x00000001f1a87824 */ /* 0x000fe200078e0a05 */
[----:B---3--:R-:W-:Y:S01]  /*9f40*/  IADD3 R6, R0, 0x31, RZ ;  /* 0x0000003100067810 */ /* 0x008fe20007ffe0ff */
[----:B-1----:R-:W-:Y:S01]  /*9f50*/  HMMA.16816.F32 R28, R24, R8, R28 ;  /* 0x00000008181c723c */ /* 0x002fe2000000181c */
[----:B------:R-:W-:Y:S01]  /*9f60*/  ISETP.GE.AND P1, PT, R7, R242, PT ;  /* 0x000000f20700720c */ /* 0x000fe20003f26270 */
[----:B----4-:R-:W-:Y:S01]  /*9f70*/  FFMA.FTZ R18, R18, -UR18, R33 ;  /* 0x8000001212127c23 */ /* 0x010fe20008010021 */
[----:B------:R-:W1:Y:S01]  /*9f80*/  I2F R165, R165 ;  /* 0x000000a500a57306 */ /* 0x000e620000201400 */
[----:B------:R-:W-:Y:S01]  /*9f90*/  IMAD.IADD R32, R241, 0x1, -R6 ;  /* 0x00000001f1207824 */ /* 0x000fe200078e0a06 */
[----:B------:R-:W-:-:S02]  /*9fa0*/  ISETP.GE.AND P0, PT, R7, R235, PT ;  /* 0x000000eb0700720c */ /* 0x000fc40003f06270 */
[----:B------:R-:W-:Y:S01]  /*9fb0*/  IMAD.IADD R8, R244, 0x1, -R6 ;  /* 0x00000001f4087824 */ /* 0x000fe200078e0a06 */
[----:B------:R-:W-:Y:S01]  /*9fc0*/  HMMA.16816.F32 R188, R24, R10, R188 ;  /* 0x0000000a18bc723c */ /* 0x000fe200000018bc */
[----:B------:R-:W-:Y:S01]  /*9fd0*/  IABS R32, R32 ;  /* 0x0000002000207213 */ /* 0x000fe20000000000 */
[----:B--2---:R-:W-:Y:S01]  /*9fe0*/  FFMA.FTZ R16, R16, -UR18, R35 ;  /* 0x8000001210107c23 */ /* 0x004fe20008010023 */
[----:B------:R-:W-:Y:S01]  /*9ff0*/  BAR.SYNC.DEFER_BLOCKING 0x0 ;  /* 0x0000000000007b1d */ /* 0x000fe20000010000 */
[----:B------:R-:W-:Y:S02]  /*a000*/  IABS R8, R8 ;  /* 0x0000000800087213 */ /* 0x000fe40000000000 */
[----:B------:R-:W-:Y:S01]  /*a010*/  ISETP.LT.OR P6, PT, R22, R240, P6 ;  /* 0x000000f01600720c */ /* 0x000fe200037c1670 */
[----:B------:R-:W-:Y:S01]  /*a020*/  IMAD.IADD R11, R241, 0x1, -R4 ;  /* 0x00000001f10b7824 */ /* 0x000fe200078e0a04 */
[----:B------:R-:W-:Y:S02]  /*a030*/  IABS R22, R168 ;  /* 0x000000a800167213 */ /* 0x000fe40000000000 */
[----:B------:R-:W2:Y:S01]  /*a040*/  I2F R8, R8 ;  /* 0x0000000800087306 */ /* 0x000ea20000201400 */
[----:B------:R-:W-:-:S02]  /*a050*/  ISETP.LT.OR P1, PT, R7, R243, P1 ;  /* 0x000000f30700720c */ /* 0x000fc40000f21670 */
[----:B------:R-:W-:Y:S01]  /*a060*/  ISETP.LT.OR P0, PT, R7, R240, P0 ;  /* 0x000000f00700720c */ /* 0x000fe20000701670 */
[----:B------:R-:W-:Y:S01]  /*a070*/  IMAD.MOV.U32 R7, RZ, RZ, R32 ;  /* 0x000000ffff077224 */ /* 0x000fe200078e0020 */
[----:B------:R-:W-:Y:S01]  /*a080*/  IABS R24, R11 ;  /* 0x0000000b00187213 */ /* 0x000fe20000000000 */
[----:B-1----:R-:W-:Y:S01]  /*a090*/  FFMA.FTZ R28, R165, -UR18, R28 ;  /* 0x80000012a51c7c23 */ /* 0x002fe2000801001c */
[----:B------:R-:W-:Y:S01]  /*a0a0*/  IADD3 R0, R0, 0x39, RZ ;  /* 0x0000003900007810 */ /* 0x000fe20007ffe0ff */
[----:B------:R1:W3:Y:S01]  /*a0b0*/  I2F R9, R22 ;  /* 0x0000001600097306 */ /* 0x0002e20000201400 */
[----:B------:R-:W-:Y:S02]  /*a0c0*/  FSEL R194, R19, -INF , !P6 ;  /* 0xff80000013c27808 */ /* 0x000fe40007000000 */
[----:B------:R-:W-:Y:S02]  /*a0d0*/  FSEL R25, R18, -INF , !P1 ;  /* 0xff80000012197808 */ /* 0x000fe40004800000 */
[----:B------:R-:W-:-:S02]  /*a0e0*/  ISETP.GE.AND P6, PT, R5, R242, PT ;  /* 0x000000f20500720c */ /* 0x000fc40003fc6270 */
[C---:B------:R-:W-:Y:S01]  /*a0f0*/  ISETP.GE.AND P1, PT, R5.reuse, R235, PT ;  /* 0x000000eb0500720c */ /* 0x040fe20003f26270 */
[----:B------:R-:W4:Y:S01]  /*a100*/  I2F R10, R7 ;  /* 0x00000007000a7306 */ /* 0x000f220000201400 */
[----:B------:R-:W-:Y:S01]  /*a110*/  FSEL R192, R16, -INF , !P0 ;  /* 0xff80000010c07808 */ /* 0x000fe20004000000 */
[----:B------:R-:W-:Y:S01]  /*a120*/  IMAD.IADD R16, R244, 0x1, -R0 ;  /* 0x00000001f4107824 */ /* 0x000fe200078e0a00 */
[----:B------:R-:W-:Y:S01]  /*a130*/  ISETP.GE.AND P0, PT, R6, R242, PT ;  /* 0x000000f20600720c */ /* 0x000fe20003f06270 */
[----:B--2---:R-:W-:Y:S01]  /*a140*/  FFMA.FTZ R8, R8, -UR18, R29 ;  /* 0x8000001208087c23 */ /* 0x004fe2000801001d */
[CC--:B------:R-:W-:Y:S02]  /*a150*/  ISETP.LT.OR P6, PT, R5.reuse, R243.reuse, P6 ;  /* 0x000000f30500720c */ /* 0x0c0fe400037c1670 */
[----:B------:R-:W-:Y:S01]  /*a160*/  ISETP.LT.OR P1, PT, R5, R240, P1 ;  /* 0x000000f00500720c */ /* 0x000fe20000f21670 */
[----:B-1----:R-:W-:Y:S01]  /*a170*/  IMAD.IADD R22, R244, 0x1, -R4 ;  /* 0x00000001f4167824 */ /* 0x002fe200078e0a04 */
[----:B------:R-:W1:Y:S01]  /*a180*/  I2F R7, R24 ;  /* 0x0000001800077306 */ /* 0x000e620000201400 */
[----:B------:R-:W-:Y:S01]  /*a190*/  IMAD.IADD R5, R241, 0x1, -R0 ;  /* 0x00000001f1057824 */ /* 0x000fe200078e0a00 */
[----:B------:R-:W-:Y:S01]  /*a1a0*/  ISETP.LT.OR P0, PT, R6, R243, P0 ;  /* 0x000000f30600720c */ /* 0x000fe20000701670 */
[----:B---3--:R-:W-:Y:S01]  /*a1b0*/  FFMA.FTZ R9, R9, -UR18, R30 ;  /* 0x8000001209097c23 */ /* 0x008fe2000801001e */
[----:B------:R-:W-:-:S02]  /*a1c0*/  IABS R22, R22 ;  /* 0x0000001600167213 */ /* 0x000fc40000000000 */
[----:B------:R-:W-:Y:S01]  /*a1d0*/  FSEL R177, R28, -INF , !P6 ;  /* 0xff8000001cb17808 */ /* 0x000fe20007000000 */
[----:B----4-:R-:W-:Y:S01]  /*a1e0*/  FFMA.FTZ R10, R10, -UR18, R31 ;  /* 0x800000120a0a7c23 */ /* 0x010fe2000801001f */
[----:B------:R-:W2:Y:S01]  /*a1f0*/  I2F R11, R22 ;  /* 0x00000016000b7306 */ /* 0x000ea20000201400 */
[----:B------:R-:W-:Y:S02]  /*a200*/  IABS R16, R16 ;  /* 0x0000001000107213 */ /* 0x000fe40000000000 */
[----:B------:R-:W-:Y:S02]  /*a210*/  ISETP.GE.AND P6, PT, R6, R235, PT ;  /* 0x000000eb0600720c */ /* 0x000fe40003fc6270 */
[----:B------:R-:W-:Y:S02]  /*a220*/  IABS R5, R5 ;  /* 0x0000000500057213 */ /* 0x000fe40000000000 */
[----:B------:R-:W-:Y:S01]  /*a230*/  FSEL R175, R8, -INF , !P0 ;  /* 0xff80000008af7808 */ /* 0x000fe20004000000 */
[----:B------:R-:W3:Y:S01]  /*a240*/  I2F R16, R16 ;  /* 0x0000001000107306 */ /* 0x000ee20000201400 */
[----:B------:R-:W-:Y:S01]  /*a250*/  ISETP.GE.AND P0, PT, R4, R235, PT ;  /* 0x000000eb0400720c */ /* 0x000fe20003f06270 */
[----:B-1----:R-:W-:Y:S01]  /*a260*/  FFMA.FTZ R7, R7, -UR18, R190 ;  /* 0x8000001207077c23 */ /* 0x002fe200080100be */
[----:B------:R-:W-:-:S02]  /*a270*/  ISETP.LT.OR P6, PT, R6, R240, P6 ;  /* 0x000000f00600720c */ /* 0x000fc400037c1670 */
[C---:B------:R-:W-:Y:S02]  /*a280*/  ISETP.LT.OR P0, PT, R4.reuse, R240, P0 ;  /* 0x000000f00400720c */ /* 0x040fe40000701670 */
[----:B------:R-:W-:Y:S01]  /*a290*/  FSEL R172, R9, -INF , !P1 ;  /* 0xff80000009ac7808 */ /* 0x000fe20004800000 */
[----:B------:R-:W1:Y:S01]  /*a2a0*/  I2F R6, R5 ;  /* 0x0000000500067306 */ /* 0x000e620000201400 */
[C---:B------:R-:W-:Y:S01]  /*a2b0*/  ISETP.GE.AND P1, PT, R4.reuse, R242, PT ;  /* 0x000000f20400720c */ /* 0x040fe20003f26270 */
[----:B--2---:R-:W-:Y:S01]  /*a2c0*/  FFMA.FTZ R11, R11, -UR18, R188 ;  /* 0x800000120b0b7c23 */ /* 0x004fe200080100bc */
[----:B------:R-:W-:Y:S02]  /*a2d0*/  FSEL R168, R7, -INF , !P0 ;  /* 0xff80000007a87808 */ /* 0x000fe40004000000 */
[----:B------:R-:W-:Y:S02]  /*a2e0*/  PLOP3.LUT P0, PT, PT, PT, UP0, 0x80, 0x0 ;  /* 0x000000000000781c */ /* 0x000fe40003f0f008 */
[----:B------:R-:W-:Y:S01]  /*a2f0*/  ISETP.LT.OR P1, PT, R4, R243, P1 ;  /* 0x000000f30400720c */ /* 0x000fe20000f21670 */
[----:B---3--:R-:W-:Y:S01]  /*a300*/  FFMA.FTZ R16, R16, -UR18, R189 ;  /* 0x8000001210107c23 */ /* 0x008fe200080100bd */
[----:B------:R-:W-:-:S02]  /*a310*/  FSEL R170, R10, -INF , !P6 ;  /* 0xff8000000aaa7808 */ /* 0x000fc40007000000 */
[----:B------:R-:W-:Y:S02]  /*a320*/  FSEL R173, R11, -INF , !P1 ;  /* 0xff8000000bad7808 */ /* 0x000fe40004800000 */
[C---:B------:R-:W-:Y:S02]  /*a330*/  ISETP.GE.AND P6, PT, R0.reuse, R242, PT ;  /* 0x000000f20000720c */ /* 0x040fe40003fc6270 */
[----:B------:R-:W-:Y:S01]  /*a340*/  ISETP.GE.AND P1, PT, R0, R235, PT ;  /* 0x000000eb0000720c */ /* 0x000fe20003f26270 */
[----:B-1----:R-:W-:Y:S01]  /*a350*/  FFMA.FTZ R6, R6, -UR18, R191 ;  /* 0x8000001206067c23 */ /* 0x002fe200080100bf */
[C---:B------:R-:W-:Y:S02]  /*a360*/  ISETP.LT.OR P6, PT, R0.reuse, R243, P6 ;  /* 0x000000f30000720c */ /* 0x040fe400037c1670 */
[----:B------:R-:W-:Y:S02]  /*a370*/  ISETP.LT.OR P1, PT, R0, R240, P1 ;  /* 0x000000f00000720c */ /* 0x000fe40000f21670 */
[----:B------:R-:W-:-:S02]  /*a380*/  FSEL R171, R16, -INF , !P6 ;  /* 0xff80000010ab7808 */ /* 0x000fc40007000000 */
[----:B------:R-:W-:Y:S01]  /*a390*/  FSEL R165, R6, -INF , !P1 ;  /* 0xff80000006a57808 */ /* 0x000fe20004800000 */
[----:B------:R-:W-:Y:S05]  /*a3a0*/  @!P0 BRA `(.L_x_260) ;  /* 0x0000086000008947 */ /* 0x000fea0003800000 */
[----:B------:R-:W-:Y:S01]  /*a3b0*/  UIADD3 UR19, UR10, -0x3, URZ ;  /* 0xfffffffd0a137890 */ /* 0x000fe2000fffe03f */
[----:B------:R1:W-:Y:S01]  /*a3c0*/  @P5 STS.128 [R234+0x8000], RZ ;  /* 0x008000ffea005388 */ /* 0x0003e20000000c00 */
[----:B------:R-:W-:Y:S01]  /*a3d0*/  ULDC.64 UR4, c[0x0][0x198] ;  /* 0x0000660000047ab9 */ /* 0x000fe20000000a00 */
[----:B------:R-:W-:Y:S01]  /*a3e0*/  BSSY B0, `(.L_x_261) ;  /* 0x0000081000007945 */ /* 0x000fe20003800000 */
[----:B------:R-:W-:Y:S02]  /*a3f0*/  USHF.R.S32.HI UR10, URZ, 0x1f, UR19 ;  /* 0x0000001f3f0a7899 */ /* 0x000fe40008011413 */
        /* <DEDUP_REMOVED lines=127> */
.L_x_262:
[----:B------:R-:W-:Y:S05]  /*abf0*/  BSYNC B0 ;  /* 0x0000000000007941 */ /* 0x000fea0003800000 */
.L_x_261:
[----:B------:R-:W0:Y:S02]  /*ac00*/  LDGDEPBAR ;  /* 0x00000000000079af */ /* 0x000e240000000000 */
.L_x_260:
[----:B--2---:R-:W-:Y:S01]  /*ac10*/  FMNMX.FTZ R5, R3, R2, !PT ;  /* 0x0000000203057209 */ /* 0x004fe20007810000 */
[----:B-1----:R-:W-:Y:S01]  /*ac20*/  LDSM.16.MT88.4 R8, [R221+0x10000] ;  /* 0x01000000dd08783b */ /* 0x002fe20000004200 */
        /* <DEDUP_REMOVED lines=37> */
[----:B-1----:R-:W-:Y:S02]  /*ae80*/  FMNMX.FTZ R32, R5, R32, !PT ;  /* 0x0000002005207209 */ /* 0x002fe40007810000 */
[----:B--2---:R-:W-:-:S03]  /*ae90*/  FMNMX.FTZ R34, R7, R34, !PT ;  /* 0x0000002207227209 */ /* 0x004fc60007810000 */
[C---:B------:R-:W-:Y:S01]  /*aea0*/  FMUL.FTZ R169, R32.reuse, c[0x0][0x23c] ;  /* 0x00008f0020a97a20 */ /* 0x040fe20000410000 */
[----:B------:R-:W-:Y:S02]  /*aeb0*/  FSETP.NEU.FTZ.AND P0, PT, R32, -INF , PT ;  /* 0xff8000002000780b */ /* 0x000fe40003f1d000 */
[C---:B------:R-:W-:Y:S01]  /*aec0*/  FSETP.NEU.FTZ.AND P1, PT, R34.reuse, -INF , PT ;  /* 0xff8000002200780b */ /* 0x040fe20003f3d000 */
[C---:B------:R-:W-:Y:S01]  /*aed0*/  FMUL.FTZ R174, R34.reuse, c[0x0][0x23c] ;  /* 0x00008f0022ae7a20 */ /* 0x040fe20000410000 */
[----:B------:R-:W-:Y:S02]  /*aee0*/  FSEL R169, R169, RZ, P0 ;  /* 0x000000ffa9a97208 */ /* 0x000fe40000000000 */
[----:B------:R-:W-:Y:S02]  /*aef0*/  FSEL R5, R34, RZ, P1 ;  /* 0x000000ff22057208 */ /* 0x000fe40000800000 */
[----:B------:R-:W-:Y:S01]  /*af00*/  FSEL R174, R174, RZ, P1 ;  /* 0x000000ffaeae7208 */ /* 0x000fe20000800000 */
[--C-:B------:R-:W-:Y:S01]  /*af10*/  FFMA.FTZ R29, R2, c[0x0][0x23c], -R169.reuse ;  /* 0x00008f00021d7a23 */ /* 0x100fe200000108a9 */
[----:B------:R-:W-:Y:S01]  /*af20*/  FSEL R6, R32, RZ, P0 ;  /* 0x000000ff20067208 */ /* 0x000fe20000000000 */
[----:B------:R-:W-:-:S02]  /*af30*/  FFMA.FTZ R2, R12, c[0x0][0x23c], -R169 ;  /* 0x00008f000c027a23 */ /* 0x000fc400000108a9 */
[--C-:B------:R-:W-:Y:S02]  /*af40*/  FFMA.FTZ R30, R13, c[0x0][0x23c], -R174.reuse ;  /* 0x00008f000d1e7a23 */ /* 0x100fe400000108ae */
[----:B------:R-:W-:Y:S01]  /*af50*/  FFMA.FTZ R28, R15, c[0x0][0x23c], -R174 ;  /* 0x00008f000f1c7a23 */ /* 0x000fe200000108ae */
[----:B------:R-:W-:Y:S01]  /*af60*/  MUFU.EX2 R29, R29 ;  /* 0x0000001d001d7308 */ /* 0x000fe20000000800 */
[----:B------:R-:W-:Y:S02]  /*af70*/  FFMA.FTZ R0, R14, c[0x0][0x23c], -R169 ;  /* 0x00008f000e007a23 */ /* 0x000fe400000108a9 */
[----:B------:R-:W1:Y:S01]  /*af80*/  LDSM.16.MT88.4 R12, [R222+0x10000] ;  /* 0x01000000de0c783b */ /* 0x000e620000004200 */
[----:B------:R-:W-:Y:S02]  /*af90*/  FADD.FTZ R4, R164, -R5 ;  /* 0x80000005a4047221 */ /* 0x000fe40000010000 */
[----:B------:R-:W-:Y:S02]  /*afa0*/  FADD.FTZ R6, R3, -R6 ;  /* 0x8000000603067221 */ /* 0x000fe40000010000 */
[--C-:B------:R-:W-:Y:S01]  /*afb0*/  FFMA.FTZ R33, R199, c[0x0][0x23c], -R174.reuse ;  /* 0x00008f00c7217a23 */ /* 0x100fe200000108ae */
[----:B------:R-:W-:Y:S01]  /*afc0*/  MUFU.EX2 R30, R30 ;  /* 0x0000001e001e7308 */ /* 0x000fe20000000800 */
[----:B------:R-:W-:-:S02]  /*afd0*/  FFMA.FTZ R31, R17, c[0x0][0x23c], -R174 ;  /* 0x00008f00111f7a23 */ /* 0x000fc400000108ae */
[----:B------:R-:W-:Y:S01]  /*afe0*/  FFMA.FTZ R35, R20, c[0x0][0x23c], -R169 ;  /* 0x00008f0014237a23 */ /* 0x000fe200000108a9 */
[----:B------:R-:W2:Y:S01]  /*aff0*/  LDSM.16.MT88.4 R16, [R224+0x10000] ;  /* 0x01000000e010783b */ /* 0x000ea20000004200 */
[----:B------:R-:W-:Y:S02]  /*b000*/  FMUL.FTZ R164, R4, c[0x0][0x23c] ;  /* 0x00008f0004a47a20 */ /* 0x000fe40000410000 */
[----:B------:R-:W-:Y:S01]  /*b010*/  FMUL.FTZ R3, R6, c[0x0][0x23c] ;  /* 0x00008f0006037a20 */ /* 0x000fe20000410000 */
[----:B------:R-:W3:Y:S01]  /*b020*/  MUFU.EX2 R33, R33 ;  /* 0x0000002100217308 */ /* 0x000ee20000000800 */
[--C-:B------:R-:W-:Y:S02]  /*b030*/  FFMA.FTZ R179, R23, c[0x0][0x23c], -R174.reuse ;  /* 0x00008f0017b37a23 */ /* 0x100fe400000108ae */
[--C-:B------:R-:W-:Y:S02]  /*b040*/  FFMA.FTZ R178, R21, c[0x0][0x23c], -R174.reuse ;  /* 0x00008f0015b27a23 */ /* 0x100fe400000108ae */
[----:B------:R-:W-:Y:S01]  /*b050*/  LDSM.16.MT88.4 R20, [R220+0x16000] ;  /* 0x01600000dc14783b */ /* 0x000fe20000004200 */
[----:B------:R-:W-:-:S02]  /*b060*/  FFMA.FTZ R176, R183, c[0x0][0x23c], -R174 ;  /* 0x00008f00b7b07a23 */ /* 0x000fc400000108ae */
[----:B------:R-:W-:Y:S01]  /*b070*/  MUFU.EX2 R31, R31 ;  /* 0x0000001f001f7308 */ /* 0x000fe20000000800 */
[----:B------:R-:W-:Y:S02]  /*b080*/  FFMA.FTZ R181, R181, c[0x0][0x23c], -R174 ;  /* 0x00008f00b5b57a23 */ /* 0x000fe400000108ae */
[--C-:B------:R-:W-:Y:S02]  /*b090*/  FFMA.FTZ R180, R180, c[0x0][0x23c], -R169.reuse ;  /* 0x00008f00b4b47a23 */ /* 0x100fe400000108a9 */
[--C-:B------:R-:W-:Y:S02]  /*b0a0*/  FFMA.FTZ R183, R200, c[0x0][0x23c], -R169.reuse ;  /* 0x00008f00c8b77a23 */ /* 0x100fe400000108a9 */
[--C-:B------:R-:W-:Y:S01]  /*b0b0*/  FFMA.FTZ R182, R182, c[0x0][0x23c], -R169.reuse ;  /* 0x00008f00b6b67a23 */ /* 0x100fe200000108a9 */
[----:B------:R-:W4:Y:S01]  /*b0c0*/  MUFU.EX2 R28, R28 ;  /* 0x0000001c001c7308 */ /* 0x000f220000000800 */
[----:B---3--:R-:W-:Y:S01]  /*b0d0*/  F2FP.PACK_AB R4, R30, R33 ;  /* 0x000000211e04723e */ /* 0x008fe200000000ff */
[----:B------:R-:W-:-:S02]  /*b0e0*/  FFMA.FTZ R185, R198, c[0x0][0x23c], -R169 ;  /* 0x00008f00c6b97a23 */ /* 0x000fc400000108a9 */
[--C-:B------:R-:W-:Y:S02]  /*b0f0*/  FFMA.FTZ R190, R25, c[0x0][0x23c], -R174.reuse ;  /* 0x00008f0019be7a23 */ /* 0x100fe400000108ae */
[----:B------:R-:W-:Y:S01]  /*b100*/  LDSM.16.MT88.4 R24, [R224+0x11000] ;  /* 0x01100000e018783b */ /* 0x000fe20000004200 */
[--C-:B------:R-:W-:Y:S01]  /*b110*/  FFMA.FTZ R189, R193, c[0x0][0x23c], -R174.reuse ;  /* 0x00008f00c1bd7a23 */ /* 0x100fe200000108ae */
[----:B------:R-:W3:Y:S01]  /*b120*/  MUFU.EX2 R2, R2 ;  /* 0x0000000200027308 */ /* 0x000ee20000000800 */
[--C-:B------:R-:W-:Y:S02]  /*b130*/  FFMA.FTZ R191, R184, c[0x0][0x23c], -R169.reuse ;  /* 0x00008f00b8bf7a23 */ /* 0x100fe400000108a9 */
[--C-:B------:R-:W-:Y:S02]  /*b140*/  FFMA.FTZ R188, R195, c[0x0][0x23c], -R174.reuse ;  /* 0x00008f00c3bc7a23 */ /* 0x100fe400000108ae */
[----:B------:R-:W-:Y:S02]  /*b150*/  FFMA.FTZ R187, R187, c[0x0][0x23c], -R174 ;  /* 0x00008f00bbbb7a23 */ /* 0x000fe400000108ae */
[--C-:B------:R-:W-:Y:S01]  /*b160*/  FFMA.FTZ R186, R186, c[0x0][0x23c], -R169.reuse ;  /* 0x00008f00baba7a23 */ /* 0x100fe200000108a9 */
[----:B------:R-:W-:Y:S01]  /*b170*/  MUFU.EX2 R0, R0 ;  /* 0x0000000000007308 */ /* 0x000fe20000000800 */
[----:B----4-:R-:W-:Y:S01]  /*b180*/  F2FP.PACK_AB R6, R28, R31 ;  /* 0x0000001f1c06723e */ /* 0x010fe200000000ff */
[----:B------:R-:W-:-:S02]  /*b190*/  FFMA.FTZ R184, R194, c[0x0][0x23c], -R169 ;  /* 0x00008f00c2b87a23 */ /* 0x000fc400000108a9 */
[----:B------:R-:W-:Y:S02]  /*b1a0*/  FFMA.FTZ R193, R192, c[0x0][0x23c], -R169 ;  /* 0x00008f00c0c17a23 */ /* 0x000fe400000108a9 */
[--C-:B------:R-:W-:Y:S02]  /*b1b0*/  FFMA.FTZ R177, R177, c[0x0][0x23c], -R174.reuse ;  /* 0x00008f00b1b17a23 */ /* 0x100fe400000108ae */
[----:B------:R-:W4:Y:S01]  /*b1c0*/  MUFU.EX2 R35, R35 ;  /* 0x0000002300237308 */ /* 0x000f220000000800 */
[----:B---3--:R-:W-:Y:S01]  /*b1d0*/  F2FP.PACK_AB R5, R2, R29 ;  /* 0x0000001d0205723e */ /* 0x008fe200000000ff */
[--C-:B------:R-:W-:Y:S02]  /*b1e0*/  FFMA.FTZ R192, R175, c[0x0][0x23c], -R174.reuse ;  /* 0x00008f00afc07a23 */ /* 0x100fe400000108ae */
[--C-:B------:R-:W-:Y:S02]  /*b1f0*/  FFMA.FTZ R173, R173, c[0x0][0x23c], -R174.reuse ;  /* 0x00008f00adad7a23 */ /* 0x100fe400000108ae */
[----:B------:R-:W-:-:S02]  /*b200*/  FFMA.FTZ R174, R171, c[0x0][0x23c], -R174 ;  /* 0x00008f00abae7a23 */ /* 0x000fc400000108ae */
[----:B------:R-:W3:Y:S01]  /*b210*/  MUFU.EX2 R164, R164 ;  /* 0x000000a400a47308 */ /* 0x000ee20000000800 */
[--C-:B------:R-:W-:Y:S02]  /*b220*/  FFMA.FTZ R171, R172, c[0x0][0x23c], -R169.reuse ;  /* 0x00008f00acab7a23 */ /* 0x100fe400000108a9 */
[--C-:B------:R-:W-:Y:S02]  /*b230*/  FFMA.FTZ R170, R170, c[0x0][0x23c], -R169.reuse ;  /* 0x00008f00aaaa7a23 */ /* 0x100fe400000108a9 */
[--C-:B------:R-:W-:Y:S02]  /*b240*/  FFMA.FTZ R168, R168, c[0x0][0x23c], -R169.reuse ;  /* 0x00008f00a8a87a23 */ /* 0x100fe400000108a9 */
[----:B------:R-:W-:Y:S01]  /*b250*/  FFMA.FTZ R165, R165, c[0x0][0x23c], -R169 ;  /* 0x00008f00a5a57a23 */ /* 0x000fe200000108a9 */
[----:B------:R-:W5:Y:S01]  /*b260*/  MUFU.EX2 R3, R3 ;  /* 0x0000000300037308 */ /* 0x000f620000000800 */
[----:B----4-:R-:W-:Y:S01]  /*b270*/  F2FP.PACK_AB R7, R35, R0 ;  /* 0x000000002307723e */ /* 0x010fe200000000ff */
[----:B---3--:R-:W-:-:S06]  /*b280*/  FMUL.FTZ R152, R152, R164 ;  /* 0x000000a498987220 */ /* 0x008fcc0000410000 */
[----:B------:R-:W-:Y:S01]  /*b290*/  MUFU.EX2 R176, R176 ;  /* 0x000000b000b07308 */ /* 0x000fe20000000800 */
[-C--:B------:R-:W-:Y:S02]  /*b2a0*/  FMUL.FTZ R153, R153, R164.reuse ;  /* 0x000000a499997220 */ /* 0x080fe40000410000 */
[-C--:B------:R-:W-:Y:S02]  /*b2b0*/  FMUL.FTZ R148, R148, R164.reuse ;  /* 0x000000a494947220 */ /* 0x080fe40000410000 */
[----:B------:R-:W-:Y:S02]  /*b2c0*/  FMUL.FTZ R149, R149, R164 ;  /* 0x000000a495957220 */ /* 0x000fe40000410000 */
[-C--:B-----5:R-:W-:Y:S01]  /*b2d0*/  FMUL.FTZ R154, R154, R3.reuse ;  /* 0x000000039a9a7220 */ /* 0x0a0fe20000410000 */
[----:B------:R-:W3:Y:S01]  /*b2e0*/  MUFU.EX2 R179, R179 ;  /* 0x000000b300b37308 */ /* 0x000ee20000000800 */
        /* <DEDUP_REMOVED lines=14> */
[----:B------:R-:W-:Y:S01]  /*b3d0*/  MUFU.EX2 R181, R181 ;  /* 0x000000b500b57308 */ /* 0x000fe20000000800 */
        /* <DEDUP_REMOVED lines=9> */
[----:B------:R-:W4:Y:S01]  /*b470*/  LDSM.16.MT88.4 R8, [R222+0x12000] ;  /* 0x01200000de08783b */ /* 0x000f220000004200 */
[----:B------:R-:W-:-:S02]  /*b480*/  FMUL.FTZ R157, R157, R164 ;  /* 0x000000a49d9d7220 */ /* 0x000fc40000410000 */
[-C--:B------:R-:W-:Y:S01]  /*b490*/  FMUL.FTZ R158, R158, R3.reuse ;  /* 0x000000039e9e7220 */ /* 0x080fe20000410000 */
[----:B------:R-:W5:Y:S01]  /*b4a0*/  MUFU.EX2 R183, R183 ;  /* 0x000000b700b77308 */ /* 0x000f620000000800 */
[-C--:B------:R-:W-:Y:S02]  /*b4b0*/  FMUL.FTZ R159, R159, R3.reuse ;  /* 0x000000039f9f7220 */ /* 0x080fe40000410000 */
[C---:B--2---:R-:W-:Y:S01]  /*b4c0*/  HMMA.16816.F32 R160, R4.reuse, R16, R160 ;  /* 0x0000001004a0723c */ /* 0x044fe200000018a0 */
[-C--:B------:R-:W-:Y:S02]  /*b4d0*/  FMUL.FTZ R36, R36, R164.reuse ;  /* 0x000000a424247220 */ /* 0x080fe40000410000 */
[-C--:B------:R-:W-:Y:S02]  /*b4e0*/  FMUL.FTZ R37, R37, R164.reuse ;  /* 0x000000a425257220 */ /* 0x080fe40000410000 */
[-C--:B------:R-:W-:Y:S01]  /*b4f0*/  FMUL.FTZ R38, R38, R3.reuse ;  /* 0x0000000326267220 */ /* 0x080fe20000410000 */
[----:B------:R-:W-:Y:S01]  /*b500*/  MUFU.EX2 R182, R182 ;  /* 0x000000b600b67308 */ /* 0x000fe20000000800 */
[----:B------:R-:W-:Y:S01]  /*b510*/  FMUL.FTZ R39, R39, R3 ;  /* 0x0000000327277220 */ /* 0x000fe20000410000 */
[----:B------:R-:W-:Y:S01]  /*b520*/  HMMA.16816.F32 R156, R4, R18, R156 ;  /* 0x00000012049c723c */ /* 0x000fe2000000189c */
[----:B------:R-:W2:Y:S01]  /*b530*/  LDSM.16.MT88.4 R16, [R220+0x10000] ;  /* 0x01000000dc10783b */ /* 0x000ea20000004200 */
[----:B------:R-:W-:-:S02]  /*b540*/  FMUL.FTZ R40, R40, R164 ;  /* 0x000000a428287220 */ /* 0x000fc40000410000 */
[-C--:B------:R-:W-:Y:S02]  /*b550*/  FMUL.FTZ R41, R41, R164.reuse ;  /* 0x000000a429297220 */ /* 0x080fe40000410000 */
[-C--:B------:R-:W-:Y:S01]  /*b560*/  FMUL.FTZ R42, R42, R3.reuse ;  /* 0x000000032a2a7220 */ /* 0x080fe20000410000 */
[----:B------:R-:W2:Y:S01]  /*b570*/  MUFU.EX2 R185, R185 ;  /* 0x000000b900b97308 */ /* 0x000ea20000000800 */
[-C--:B------:R-:W-:Y:S02]  /*b580*/  FMUL.FTZ R43, R43, R3.reuse ;  /* 0x000000032b2b7220 */ /* 0x080fe40000410000 */
[-C--:B------:R-:W-:Y:S01]  /*b590*/  FMUL.FTZ R44, R44, R164.reuse ;  /* 0x000000a42c2c7220 */ /* 0x080fe20000410000 */
[----:B-1----:R-:W-:Y:S01]  /*b5a0*/  HMMA.16816.F32 R36, R4, R12, R36 ;  /* 0x0000000c0424723c */ /* 0x002fe20000001824 */
[----:B------:R-:W-:Y:S02]  /*b5b0*/  FMUL.FTZ R45, R45, R164 ;  /* 0x000000a42d2d7220 */ /* 0x000fe40000410000 */
[-C--:B------:R-:W-:Y:S01]  /*b5c0*/  FMUL.FTZ R46, R46, R3.reuse ;  /* 0x000000032e2e7220 */ /* 0x080fe20000410000 */
[----:B------:R-:W1:Y:S01]  /*b5d0*/  MUFU.EX2 R188, R188 ;  /* 0x000000bc00bc7308 */ /* 0x000e620000000800 */
[----:B------:R-:W-:-:S02]  /*b5e0*/  FMUL.FTZ R47, R47, R3 ;  /* 0x000000032f2f7220 */ /* 0x000fc40000410000 */
[-C--:B------:R-:W-:Y:S01]  /*b5f0*/  FMUL.FTZ R48, R48, R164.reuse ;  /* 0x000000a430307220 */ /* 0x080fe20000410000 */
[C---:B------:R-:W-:Y:S01]  /*b600*/  HMMA.16816.F32 R40, R4.reuse, R14, R40 ;  /* 0x0000000e0428723c */ /* 0x040fe20000001828 */
[-C--:B------:R-:W-:Y:S01]  /*b610*/  FMUL.FTZ R49, R49, R164.reuse ;  /* 0x000000a431317220 */ /* 0x080fe20000410000 */
[----:B------:R-:W1:Y:S01]  /*b620*/  LDSM.16.MT88.4 R12, [R220+0x12000] ;  /* 0x01200000dc0c783b */ /* 0x000e620000004200 */
[-C--:B------:R-:W-:Y:S01]  /*b630*/  FMUL.FTZ R50, R50, R3.reuse ;  /* 0x0000000332327220 */ /* 0x080fe20000410000 */
[----:B------:R-:W1:Y:S01]  /*b640*/  MUFU.EX2 R187, R187 ;  /* 0x000000bb00bb7308 */ /* 0x000e620000000800 */
[----:B------:R-:W-:Y:S02]  /*b650*/  FMUL.FTZ R51, R51, R3 ;  /* 0x0000000333337220 */ /* 0x000fe40000410000 */
[-C--:B------:R-:W-:Y:S01]  /*b660*/  FMUL.FTZ R136, R136, R164.reuse ;  /* 0x000000a488887220 */ /* 0x080fe20000410000 */
[----:B----4-:R-:W-:Y:S01]  /*b670*/  HMMA.16816.F32 R44, R4, R8, R44 ;  /* 0x00000008042c723c */ /* 0x010fe2000000182c */
[----:B------:R-:W-:-:S02]  /*b680*/  FMUL.FTZ R137, R137, R164 ;  /* 0x000000a489897220 */ /* 0x000fc40000410000 */
[-C--:B------:R-:W-:Y:S01]  /*b690*/  FMUL.FTZ R138, R138, R3.reuse ;  /* 0x000000038a8a7220 */ /* 0x080fe20000410000 */
[----:B------:R-:W-:Y:S01]  /*b6a0*/  MUFU.EX2 R189, R189 ;  /* 0x000000bd00bd7308 */ /* 0x000fe20000000800 */
[-C--:B------:R-:W-:Y:S02]  /*b6b0*/  FMUL.FTZ R139, R139, R3.reuse ;  /* 0x000000038b8b7220 */ /* 0x080fe40000410000 */
[-C--:B------:R-:W-:Y:S01]  /*b6c0*/  FMUL.FTZ R132, R132, R164.reuse ;  /* 0x000000a484847220 */ /* 0x080fe20000410000 */
[----:B------:R-:W-:Y:S01]  /*b6d0*/  HMMA.16816.F32 R48, R4, R10, R48 ;  /* 0x0000000a0430723c */ /* 0x000fe20000001830 */
[----:B------:R-:W4:Y:S01]  /*b6e0*/  LDSM.16.MT88.4 R8, [R224+0x14000] ;  /* 0x01400000e008783b */ /* 0x000f220000004200 */
[----:B------:R-:W-:Y:S02]  /*b6f0*/  FMUL.FTZ R133, R133, R164 ;  /* 0x000000a485857220 */ /* 0x000fe40000410000 */
[-C--:B------:R-:W-:Y:S01]  /*b700*/  FMUL.FTZ R134, R134, R3.reuse ;  /* 0x0000000386867220 */ /* 0x080fe20000410000 */
[----:B------:R-:W-:Y:S01]  /*b710*/  MUFU.EX2 R190, R190 ;  /* 0x000000be00be7308 */ /* 0x000fe20000000800 */
[----:B------:R-:W-:-:S02]  /*b720*/  FMUL.FTZ R135, R135, R3 ;  /* 0x0000000387877220 */ /* 0x000fc40000410000 */
        /* <DEDUP_REMOVED lines=37> */
[----:B------:R-:W1:Y:S01]  /*b980*/  MUFU.EX2 R192, R192 ;  /* 0x000000c000c07308 */ /* 0x000e620000000800 */
        /* <DEDUP_REMOVED lines=12> */
[----:B------:R-:W-:Y:S01]  /*ba50*/  MUFU.EX2 R174, R174 ;  /* 0x000000ae00ae7308 */ /* 0x000fe20000000800 */
        /* <DEDUP_REMOVED lines=37> */
[-C--:B------:R-:W-:Y:S02]  /*bcb0*/  FMUL.FTZ R115, R115, R3.reuse ;  /* 0x0000000373737220 */ /* 0x080fe40000410000 */
[-C--:B------:R-:W-:Y:S01]  /*bcc0*/  FMUL.FTZ R116, R116, R164.reuse ;  /* 0x000000a474747220 */ /* 0x080fe20000410000 */
[----:B-1----:R-:W-:Y:S01]  /*bcd0*/  HMMA.16816.F32 R108, R4, R12, R108 ;  /* 0x0000000c046c723c */ /* 0x002fe2000000186c */
[----:B------:R-:W-:Y:S02]  /*bce0*/  FMUL.FTZ R117, R117, R164 ;  /* 0x000000a475757220 */ /* 0x000fe40000410000 */
[----:B------:R-:W-:-:S02]  /*bcf0*/  FMUL.FTZ R118, R118, R3 ;  /* 0x0000000376767220 */ /* 0x000fc40000410000 */
[-C--:B------:R-:W-:Y:S02]  /*bd00*/  FMUL.FTZ R119, R119, R3.reuse ;  /* 0x0000000377777220 */ /* 0x080fe40000410000 */
[-C--:B------:R-:W-:Y:S01]  /*bd10*/  FMUL.FTZ R120, R120, R164.reuse ;  /* 0x000000a478787220 */ /* 0x080fe20000410000 */
[C---:B------:R-:W-:Y:S01]  /*bd20*/  HMMA.16816.F32 R112, R4.reuse, R14, R112 ;  /* 0x0000000e0470723c */ /* 0x040fe20000001870 */
[-C--:B------:R-:W-:Y:S01]  /*bd30*/  FMUL.FTZ R121, R121, R164.reuse ;  /* 0x000000a479797220 */ /* 0x080fe20000410000 */
[----:B------:R-:W1:Y:S01]  /*bd40*/  LDSM.16.MT88.4 R12, [R224+0x10800] ;  /* 0x01080000e00c783b */ /* 0x000e620000004200 */
[-C--:B------:R-:W-:Y:S02]  /*bd50*/  FMUL.FTZ R122, R122, R3.reuse ;  /* 0x000000037a7a7220 */ /* 0x080fe40000410000 */
[----:B------:R-:W-:Y:S02]  /*bd60*/  FMUL.FTZ R123, R123, R3 ;  /* 0x000000037b7b7220 */ /* 0x000fe40000410000 */
[-C--:B------:R-:W-:Y:S01]  /*bd70*/  FMUL.FTZ R100, R100, R164.reuse ;  /* 0x000000a464647220 */ /* 0x080fe20000410000 */
[----:B----4-:R-:W-:Y:S01]  /*bd80*/  HMMA.16816.F32 R116, R4, R8, R116 ;  /* 0x000000080474723c */ /* 0x010fe20000001874 */
[----:B------:R-:W-:-:S02]  /*bd90*/  FMUL.FTZ R101, R101, R164 ;  /* 0x000000a465657220 */ /* 0x000fc40000410000 */
[-C--:B------:R-:W-:Y:S02]  /*bda0*/  FMUL.FTZ R102, R102, R3.reuse ;  /* 0x0000000366667220 */ /* 0x080fe40000410000 */
[-C--:B------:R-:W-:Y:S02]  /*bdb0*/  FMUL.FTZ R103, R103, R3.reuse ;  /* 0x0000000367677220 */ /* 0x080fe40000410000 */
[-C--:B------:R-:W-:Y:S01]  /*bdc0*/  FMUL.FTZ R104, R104, R164.reuse ;  /* 0x000000a468687220 */ /* 0x080fe20000410000 */
[----:B------:R-:W-:Y:S01]  /*bdd0*/  HMMA.16816.F32 R120, R4, R10, R120 ;  /* 0x0000000a0478723c */ /* 0x000fe20000001878 */
[----:B------:R-:W4:Y:S01]  /*bde0*/  LDSM.16.MT88.4 R8, [R221+0x10800] ;  /* 0x01080000dd08783b */ /* 0x000f220000004200 */
[----:B------:R-:W-:Y:S02]  /*bdf0*/  FMUL.FTZ R105, R105, R164 ;  /* 0x000000a469697220 */ /* 0x000fe40000410000 */
[-C--:B------:R-:W-:Y:S02]  /*be00*/  FMUL.FTZ R106, R106, R3.reuse ;  /* 0x000000036a6a7220 */ /* 0x080fe40000410000 */
[----:B------:R-:W-:-:S02]  /*be10*/  FMUL.FTZ R107, R107, R3 ;  /* 0x000000036b6b7220 */ /* 0x000fc40000410000 */
[-C--:B------:R-:W-:Y:S01]  /*be20*/  FMUL.FTZ R124, R124, R164.reuse ;  /* 0x000000a47c7c7220 */ /* 0x080fe20000410000 */
[C---:B--2---:R-:W-:Y:S01]  /*be30*/  HMMA.16816.F32 R100, R4.reuse, R16, R100 ;  /* 0x000000100464723c */ /* 0x044fe20000001864 */
[-C--:B------:R-:W-:Y:S02]  /*be40*/  FMUL.FTZ R125, R125, R164.reuse ;  /* 0x000000a47d7d7220 */ /* 0x080fe40000410000 */
[-C--:B------:R-:W-:Y:S02]  /*be50*/  FMUL.FTZ R126, R126, R3.reuse ;  /* 0x000000037e7e7220 */ /* 0x080fe40000410000 */
[-C--:B------:R-:W-:Y:S02]  /*be60*/  FMUL.FTZ R127, R127, R3.reuse ;  /* 0x000000037f7f7220 */ /* 0x080fe40000410000 */
[-C--:B------:R-:W-:Y:S01]  /*be70*/  FMUL.FTZ R128, R128, R164.reuse ;  /* 0x000000a480807220 */ /* 0x080fe20000410000 */
[----:B------:R-:W-:Y:S01]  /*be80*/  HMMA.16816.F32 R104, R4, R18, R104 ;  /* 0x000000120468723c */ /* 0x000fe20000001868 */
[----:B------:R-:W-:Y:S01]  /*be90*/  FMUL.FTZ R129, R129, R164 ;  /* 0x000000a481817220 */ /* 0x000fe20000410000 */
[----:B------:R-:W2:Y:S01]  /*bea0*/  LDSM.16.MT88.4 R16, [R222+0x10800] ;  /* 0x01080000de10783b */ /* 0x000ea20000004200 */
[----:B------:R-:W-:-:S02]  /*beb0*/  FMUL.FTZ R130, R130, R3 ;  /* 0x0000000382827220 */ /* 0x000fc40000410000 */
[-C--:B------:R-:W-:Y:S02]  /*bec0*/  FMUL.FTZ R131, R131, R3.reuse ;  /* 0x0000000383837220 */ /* 0x080fe40000410000 */
[----:B------:R-:W-:Y:S01]  /*bed0*/  FFMA.FTZ R33, R201, R164, R33 ;  /* 0x000000a4c9217223 */ /* 0x000fe20000010021 */
[C---:B------:R-:W-:Y:S01]  /*bee0*/  HMMA.16816.F32 R124, R4.reuse, R20, R124 ;  /* 0x00000014047c723c */ /* 0x040fe2000000187c */
[----:B------:R-:W-:Y:S01]  /*bef0*/  FFMA.FTZ R3, R252, R3, R29 ;  /* 0x00000003fc037223 */ /* 0x000fe2000001001d */
[----:B------:R-:W-:Y:S01]  /*bf00*/  MOV R164, R34 ;  /* 0x0000002200a47202 */ /* 0x000fe20000000f00 */
[----:B------:R-:W-:Y:S02]  /*bf10*/  FADD.FTZ R30, R30, R33 ;  /* 0x000000211e1e7221 */ /* 0x000fe40000010000 */
[----:B------:R-:W-:Y:S02]  /*bf20*/  FADD.FTZ R3, R2, R3 ;  /* 0x0000000302037221 */ /* 0x000fe40000010000 */
[----:B------:R-:W-:Y:S01]  /*bf30*/  FADD.FTZ R31, R31, R30 ;  /* 0x0000001e1f1f7221 */ /* 0x000fe20000010000 */
[----:B------:R-:W-:Y:S01]  /*bf40*/  HMMA.16816.F32 R128, R4, R22, R128 ;  /* 0x000000160480723c */ /* 0x000fe20000001880 */
[----:B------:R-:W2:Y:S01]  /*bf50*/  LDSM.16.MT88.4 R20, [R220+0x10800] ;  /* 0x01080000dc14783b */ /* 0x000ea20000004200 */
[----:B------:R-:W-:-:S02]  /*bf60*/  FADD.FTZ R0, R0, R3 ;  /* 0x0000000300007221 */ /* 0x000fc40000010000 */
[----:B------:R-:W-:Y:S02]  /*bf70*/  FADD.FTZ R3, R28, R31 ;  /* 0x0000001f1c037221 */ /* 0x000fe40000010000 */
[----:B------:R-:W-:Y:S01]  /*bf80*/  FADD.FTZ R35, R35, R0 ;  /* 0x0000000023237221 */ /* 0x000fe20000010000 */
[----:B---3--:R-:W-:Y:S01]  /*bf90*/  F2FP.PACK_AB R4, R179, R176 ;  /* 0x000000b0b304723e */ /* 0x008fe200000000ff */
[----:B------:R-:W-:Y:S01]  /*bfa0*/  FADD.FTZ R176, R176, R3 ;  /* 0x00000003b0b07221 */ /* 0x000fe20000010000 */
[----:B-----5:R-:W-:Y:S01]  /*bfb0*/  F2FP.PACK_AB R5, R183, R180 ;  /* 0x000000b4b705723e */ /* 0x020fe200000000ff */
[----:B------:R-:W-:Y:S01]  /*bfc0*/  FADD.FTZ R180, R180, R35 ;  /* 0x00000023b4b47221 */ /* 0x000fe20000010000 */
[----:B------:R-:W-:Y:S01]  /*bfd0*/  F2FP.PACK_AB R6, R181, R178 ;  /* 0x000000b2b506723e */ /* 0x000fe200000000ff */
[----:B------:R-:W-:Y:S01]  /*bfe0*/  FADD.FTZ R179, R179, R176 ;  /* 0x000000b0b3b37221 */ /* 0x000fe20000010000 */
[----:B------:R-:W-:Y:S01]  /*bff0*/  F2FP.PACK_AB R7, R185, R182 ;  /* 0x000000b6b907723e */ /* 0x000fe200000000ff */
[----:B------:R-:W-:Y:S01]  /*c000*/  FADD.FTZ R183, R183, R180 ;  /* 0x000000b4b7b77221 */ /* 0x000fe20000010000 */
[----:B------:R-:W-:Y:S01]  /*c010*/  MOV R3, R32 ;  /* 0x0000002000037202 */ /* 0x000fe20000000f00 */
[----:B------:R-:W-:-:S02]  /*c020*/  FADD.FTZ R178, R178, R179 ;  /* 0x000000b3b2b27221 */ /* 0x000fc40000010000 */
[----:B------:R-:W-:Y:S02]  /*c030*/  FADD.FTZ R182, R182, R183 ;  /* 0x000000b7b6b67221 */ /* 0x000fe40000010000 */
[----:B-1----:R-:W-:Y:S01]  /*c040*/  HMMA.16816.F32 R160, R4, R12, R160 ;  /* 0x0000000c04a0723c */ /* 0x002fe200000018a0 */
[----:B------:R-:W-:Y:S02]  /*c050*/  FADD.FTZ R181, R181, R178 ;  /* 0x000000b2b5b57221 */ /* 0x000fe40000010000 */
[----:B------:R-:W-:Y:S02]  /*c060*/  FADD.FTZ R185, R185, R182 ;  /* 0x000000b6b9b97221 */ /* 0x000fe40000010000 */
[----:B------:R-:W-:-:S03]  /*c070*/  FADD.FTZ R0, R188, R181 ;  /* 0x000000b5bc007221 */ /* 0x000fc60000010000 */
[----:B------:R-:W-:Y:S01]  /*c080*/  HMMA.16816.F32 R156, R4, R14, R156 ;  /* 0x0000000e049c723c */ /* 0x000fe2000000189c */
[----:B------:R-:W1:Y:S01]  /*c090*/  LDSM.16.MT88.4 R12, [R224+0x12800] ;  /* 0x01280000e00c783b */ /* 0x000e620000004200 */
[----:B------:R-:W-:-:S06]  /*c0a0*/  FADD.FTZ R0, R187, R0 ;  /* 0x00000000bb007221 */ /* 0x000fcc0000010000 */
        /* <DEDUP_REMOVED lines=43> */
[----:B------:R-:W-:Y:S01]  /*c360*/  HMMA.16816.F32 R128, R4, R22, R128 ;  /* 0x000000160480723c */ /* 0x000fe20000001880 */
[----:B------:R-:W-:Y:S06]  /*c370*/  LDSM.16.MT88.4 R20, [R220+0x13000] ;  /* 0x01300000dc14783b */ /* 0x000fec0000004200 */
[----:B------:R-:W-:-:S02]  /*c380*/  F2FP.PACK_AB R4, R187, R188 ;  /* 0x000000bcbb04723e */ /* 0x000fc400000000ff */
[----:B------:R-:W-:Y:S01]  /*c390*/  F2FP.PACK_AB R5, R191, R186 ;  /* 0x000000babf05723e */ /* 0x000fe200000000ff */
[----:B------:R-:W-:Y:S01]  /*c3a0*/  FADD.FTZ R186, R186, R185 ;  /* 0x000000b9baba7221 */ /* 0x000fe20000010000 */
[C---:B------:R-:W-:Y:S01]  /*c3b0*/  F2FP.PACK_AB R6, R190.reuse, R189 ;  /* 0x000000bdbe06723e */ /* 0x040fe200000000ff */
[----:B------:R-:W-:Y:S01]  /*c3c0*/  FADD.FTZ R189, R189, R0 ;  /* 0x00000000bdbd7221 */ /* 0x000fe20000010000 */
[----:B------:R-:W-:Y:S01]  /*c3d0*/  F2FP.PACK_AB R7, R193, R184 ;  /* 0x000000b8c107723e */ /* 0x000fe200000000ff */
[----:B------:R-:W-:Y:S02]  /*c3e0*/  FADD.FTZ R191, R191, R186 ;  /* 0x000000babfbf7221 */ /* 0x000fe40000010000 */
[----:B------:R-:W-:Y:S02]  /*c3f0*/  FADD.FTZ R190, R190, R189 ;  /* 0x000000bdbebe7221 */ /* 0x000fe40000010000 */
[----:B------:R-:W-:Y:S02]  /*c400*/  FADD.FTZ R0, R184, R191 ;  /* 0x000000bfb8007221 */ /* 0x000fe40000010000 */
[----:B------:R-:W-:Y:S02]  /*c410*/  HMMA.16816.F32 R160, R4, R24, R160 ;  /* 0x0000001804a0723c */ /* 0x000fe400000018a0 */
[----:B------:R-:W-:-:S06]  /*c420*/  FADD.FTZ R0, R193, R0 ;  /* 0x00000000c1007221 */ /* 0x000fcc0000010000 */
        /* <DEDUP_REMOVED lines=9> */
[C---:B----4-:R-:W-:Y:S08]  /*c4c0*/  HMMA.16816.F32 R36, R4.reuse, R24, R36 ;  /* 0x000000180424723c */ /* 0x050ff00000001824 */
        /* <DEDUP_REMOVED lines=47> */
[----:B----4-:R-:W-:Y:S01]  /*c7c0*/  HMMA.16816.F32 R160, R4, R16, R160 ;  /* 0x0000001004a0723c */ /* 0x010fe200000018a0 */
[----:B------:R-:W-:Y:S02]  /*c7d0*/  FADD.FTZ R0, R174, R173 ;  /* 0x000000adae007221 */ /* 0x000fe40000010000 */
[----:B------:R-:W-:-:S03]  /*c7e0*/  FADD.FTZ R252, R165, R168 ;  /* 0x000000a8a5fc7221 */ /* 0x000fc60000010000 */
[----:B------:R-:W-:Y:S02]  /*c7f0*/  STL [R1+0x8], R0 ;  /* 0x0000080001007387 */ /* 0x000fe40000100800 */
[C---:B------:R-:W-:Y:S02]  /*c800*/  HMMA.16816.F32 R156, R4.reuse, R18, R156 ;  /* 0x00000012049c723c */ /* 0x040fe4000000189c */
[----:B------:R-:W4:Y:S06]  /*c810*/  LDSM.16.MT88.4 R16, [R222+0x13800] ;  /* 0x01380000de10783b */ /* 0x000f2c0000004200 */
        /* <DEDUP_REMOVED lines=31> */
[C---:B------:R-:W-:Y:S08]  /*ca10*/  HMMA.16816.F32 R88, R4.reuse, R22, R88 ;  /* 0x000000160458723c */ /* 0x040ff00000001858 */
[C---:B--2---:R-:W-:Y:S08]  /*ca20*/  HMMA.16816.F32 R92, R4.reuse, R24, R92 ;  /* 0x00000018045c723c */ /* 0x044ff0000000185c */
[C---:B------:R-:W-:Y:S08]  /*ca30*/  HMMA.16816.F32 R96, R4.reuse, R26, R96 ;  /* 0x0000001a0460723c */ /* 0x040ff00000001860 */
[C---:B-1----:R-:W-:Y:S08]  /*ca40*/  HMMA.16816.F32 R108, R4.reuse, R12, R108 ;  /* 0x0000000c046c723c */ /* 0x042ff0000000186c */
[C---:B------:R-:W-:Y:S08]  /*ca50*/  HMMA.16816.F32 R112, R4.reuse, R14, R112 ;  /* 0x0000000e0470723c */ /* 0x040ff00000001870 */
[C---:B---3--:R-:W-:Y:S08]  /*ca60*/  HMMA.16816.F32 R116, R4.reuse, R8, R116 ;  /* 0x000000080474723c */ /* 0x048ff00000001874 */
[C---:B------:R-:W-:Y:S08]  /*ca70*/  HMMA.16816.F32 R120, R4.reuse, R10, R120 ;  /* 0x0000000a0478723c */ /* 0x040ff00000001878 */
[C---:B----4-:R-:W-:Y:S08]  /*ca80*/  HMMA.16816.F32 R124, R4.reuse, R16, R124 ;  /* 0x00000010047c723c */ /* 0x050ff0000000187c */
[----:B------:R-:W-:Y:S08]  /*ca90*/  HMMA.16816.F32 R128, R4, R18, R128 ;  /* 0x000000120480723c */ /* 0x000ff00000001880 */
.L_x_259:
        /* <DEDUP_REMOVED lines=21> */
[----:B------:R-:W-:Y:S01]  /*cbf0*/  UIADD3 UR7, UR29, -0x1, URZ ;  /* 0xffffffff1d077890 */ /* 0x000fe2000fffe03f */
[----:B------:R-:W-:Y:S02]  /*cc00*/  LEA R249, P0, R5, c[0x0][0x170], 0x1 ;  /* 0x00005c0005f97a11 */ /* 0x000fe400078008ff */
[----:B-1----:R-:W-:-:S02]  /*cc10*/  SHF.R.S32.HI R0, RZ, 0x1f, R9 ;  /* 0x0000001fff007819 */ /* 0x002fc40000011409 */
[----:B------:R-:W-:Y:S02]  /*cc20*/  LEA R251, P1, R7, c[0x0][0x168], 0x1 ;  /* 0x00005a0007fb7a11 */ /* 0x000fe400078208ff */
[----:B------:R-:W-:Y:S02]  /*cc30*/  LEA.HI R0, R0, R9, RZ, 0x3 ;  /* 0x0000000900007211 */ /* 0x000fe400078f18ff */
[----:B------:R-:W-:Y:S01]  /*cc40*/  LEA.HI.X R248, R5, c[0x0][0x174], R248, 0x1, P0 ;  /* 0x00005d0005f87a11 */ /* 0x000fe200000f0cf8 */
[----:B------:R-:W-:Y:S01]  /*cc50*/  IMAD.MOV.U32 R5, RZ, RZ, R197 ;  /* 0x000000ffff057224 */ /* 0x000fe200078e00c5 */
[----:B------:R-:W-:Y:S01]  /*cc60*/  SHF.R.S32.HI R16, RZ, 0x3, R0 ;  /* 0x00000003ff107819 */ /* 0x000fe20000011400 */
[----:B------:R-:W-:Y:S01]  /*cc70*/  IMAD.MOV.U32 R0, RZ, RZ, R3 ;  /* 0x000000ffff007224 */ /* 0x000fe200078e0003 */
[----:B------:R-:W-:Y:S02]  /*cc80*/  LEA.HI.X R250, R7, c[0x0][0x16c], R250, 0x1, P1 ;  /* 0x00005b0007fa7a11 */ /* 0x000fe400008f0cfa */
[----:B------:R-:W-:-:S02]  /*cc90*/  SHF.R.S32.HI R17, RZ, 0x1f, R16 ;  /* 0x0000001fff117819 */ /* 0x000fc40000011410 */
[C---:B------:R-:W-:Y:S02]  /*cca0*/  IADD3 R20, P2, R16.reuse, 0x10, RZ ;  /* 0x0000001010147810 */ /* 0x040fe40007f5e0ff */
[C---:B------:R-:W-:Y:S01]  /*ccb0*/  IADD3 R14, P0, R16.reuse, 0x30, RZ ;  /* 0x00000030100e7810 */ /* 0x040fe20007f1e0ff */
[----:B------:R1:W-:Y:S01]  /*ccc0*/  STL.64 [R1+0x10], R16 ;  /* 0x0000101001007387 */ /* 0x0003e20000100a00 */
[----:B------:R-:W-:Y:S01]  /*ccd0*/  IADD3 R18, P1, R16, 0x20, RZ ;  /* 0x0000002010127810 */ /* 0x000fe20007f3e0ff */
[--C-:B------:R-:W-:Y:S01]  /*cce0*/  IMAD.X R21, RZ, RZ, R17.reuse, P2 ;  /* 0x000000ffff157224 */ /* 0x100fe200010e0611 */
[----:B------:R-:W-:Y:S01]  /*ccf0*/  ISETP.GE.AND P2, PT, R231, c[0x0][0x220], PT ;  /* 0x00008800e7007a0c */ /* 0x000fe20003f46270 */
[--C-:B------:R-:W-:Y:S02]  /*cd00*/  IMAD.X R15, RZ, RZ, R17.reuse, P0 ;  /* 0x000000ffff0f7224 */ /* 0x100fe400000e0611 */
[----:B------:R-:W-:Y:S01]  /*cd10*/  IMAD.X R19, RZ, RZ, R17, P1 ;  /* 0x000000ffff137224 */ /* 0x000fe200008e0611 */
[----:B------:R1:W-:Y:S04]  /*cd20*/  STL.64 [R1+0x28], R20 ;  /* 0x0000281401007387 */ /* 0x0003e80000100a00 */
[----:B------:R1:W-:Y:S04]  /*cd30*/  STL.64 [R1+0x18], R14 ;  /* 0x0000180e01007387 */ /* 0x0003e80000100a00 */
[----:B------:R1:W-:Y:S04]  /*cd40*/  STL.64 [R1+0x20], R18 ;  /* 0x0000201201007387 */ /* 0x0003e80000100a00 */
[----:B------:R1:W-:Y:S01]  /*cd50*/  STL.64 [R1], R4 ;  /* 0x0000000401007387 */ /* 0x0003e20000100a00 */
[----:B------:R-:W-:Y:S05]  /*cd60*/  BRA `(.L_x_264) ;  /* 0x000006c000007947 */ /* 0x000fea0003800000 */
.L_x_266:
        /* <DEDUP_REMOVED lines=108> */
.L_x_264:
[----:B------:R-:W2:Y:S01]  /*d430*/  LDL.64 R6, [R1] ;  /* 0x0000000001067983 */ /* 0x000ea20000100a00 */
[----:B------:R-:W-:Y:S01]  /*d440*/  UIADD3 UR13, UR7, -UR10, URZ ;  /* 0x8000000a070d7290 */ /* 0x000fe2000fffe03f */
[----:B------:R-:W-:Y:S04]  /*d450*/  DEPBAR.LE SB0, 0x0 ;  /* 0x000080000000791a */ /* 0x000fe80000000000 */
[----:B-1----:R-:W3:Y:S01]  /*d460*/  LDL.64 R4, [R1+0x10] ;  /* 0x0000100001047983 */ /* 0x002ee20000100a00 */
[----:B------:R-:W-:Y:S01]  /*d470*/  UIADD3 UR6, UR29, -0x1, URZ ;  /* 0xffffffff1d067890 */ /* 0x000fe2000fffe03f */
[----:B------:R-:W-:Y:S02]  /*d480*/  IMAD.U32 R3, RZ, RZ, UR13 ;  /* 0x0000000dff037e24 */ /* 0x000fe4000f8e00ff */
[----:B------:R-:W4:Y:S01]  /*d490*/  LDL.64 R32, [R1+0x28] ;  /* 0x0000280001207983 */ /* 0x000f220000100a00 */
[----:B------:R-:W-:Y:S02]  /*d4a0*/  USHF.R.S32.HI UR5, URZ, 0x1f, UR6 ;  /* 0x0000001f3f057899 */ /* 0x000fe40008011406 */
[----:B------:R-:W-:Y:S01]  /*d4b0*/  UIMAD UR4, UR25, UR6, URZ ;  /* 0x00000006190472a4 */ /* 0x000fe2000f8e023f */
[----:B------:R-:W5:Y:S01]  /*d4c0*/  LDL.64 R24, [R1+0x20] ;  /* 0x0000200001187983 */ /* 0x000f620000100a00 */
[----:B------:R-:W-:Y:S01]  /*d4d0*/  IMAD.U32 R17, RZ, RZ, UR6 ;  /* 0x00000006ff117e24 */ /* 0x000fe2000f8e00ff */
[----:B------:R-:W-:Y:S02]  /*d4e0*/  UISETP.GT.AND UP0, UPT, UR6, UR11, UPT ;  /* 0x0000000b0600728c */ /* 0x000fe4000bf04270 */
[----:B------:R-:W4:Y:S01]  /*d4f0*/  LDL.64 R28, [R1+0x18] ;  /* 0x00001800011c7983 */ /* 0x000f220000100a00 */
[----:B------:R-:W-:Y:S03]  /*d500*/  UIMAD UR4, UR5, UR9, UR4 ;  /* 0x00000009050472a4 */ /* 0x000fe6000f8e0204 */
[----:B------:R-:W-:Y:S06]  /*d510*/  BAR.SYNC.DEFER_BLOCKING 0x0 ;  /* 0x0000000000007b1d */ /* 0x000fec0000010000 */
[----:B------:R-:W-:Y:S01]  /*d520*/  @P5 STS.128 [R234+0x10000], RZ ;  /* 0x010000ffea005388 */ /* 0x000fe20000000c00 */
[----:B--2---:R-:W-:Y:S05]  /*d530*/  IMAD.WIDE.U32 R30, R17, UR9, R6 ;  /* 0x00000009111e7c25 */ /* 0x004fea000f8e0006 */
[----:B------:R-:W-:Y:S01]  /*d540*/  @!P5 LEA R194, P6, R30, c[0x0][0x170], 0x1 ;  /* 0x00005c001ec2da11 */ /* 0x000fe200078c08ff */
[----:B---3--:R-:W-:Y:S01]  /*d550*/  IMAD.MOV.U32 R20, RZ, RZ, R4 ;  /* 0x000000ffff147224 */ /* 0x008fe200078e0004 */
[----:B------:R-:W-:Y:S02]  /*d560*/  LEA R26, P0, R3, R4, 0x6 ;  /* 0x00000004031a7211 */ /* 0x000fe400078030ff */
[----:B------:R-:W-:Y:S01]  /*d570*/  IADD3 R19, R31, UR4, RZ ;  /* 0x000000041f137c10 */ /* 0x000fe2000fffe0ff */
[----:B------:R-:W-:Y:S01]  /*d580*/  UIADD3 UR4, UR8, -UR10, URZ ;  /* 0x8000000a08047290 */ /* 0x000fe2000fffe03f */
[----:B------:R-:W-:Y:S01]  /*d590*/  LEA.HI.X.SX32 R27, R3, R5, 0x6, P0 ;  /* 0x00000005031b7211 */ /* 0x000fe200000f36ff */
[----:B------:R-:W-:Y:S01]  /*d5a0*/  IMAD.WIDE.U32 R174, R26, c[0x0][0x1a0], RZ ;  /* 0x000068001aae7a25 */ /* 0x000fe200078e00ff */
[C---:B------:R-:W-:Y:S02]  /*d5b0*/  IADD3 R22, P1, R30.reuse, UR16, RZ ;  /* 0x000000101e167c10 */ /* 0x040fe4000ff3e0ff */
[----:B------:R-:W-:Y:S02]  /*d5c0*/  @!P5 LEA.HI.X R195, R30, c[0x0][0x174], R19, 0x1, P6 ;  /* 0x00005d001ec3da11 */ /* 0x000fe400030f0c13 */
[----:B------:R-:W-:Y:S01]  /*d5d0*/  IADD3.X R17, R19, UR12, RZ, P1, !PT ;  /* 0x0000000c13117c10 */ /* 0x000fe20008ffe4ff */
[----:B------:R-:W-:Y:S01]  /*d5e0*/  IMAD R19, R27, c[0x0][0x1a0], RZ ;  /* 0x000068001b137a24 */ /* 0x000fe200078e02ff */
[C---:B------:R-:W-:Y:S01]  /*d5f0*/  @!P5 LEA R34, P1, R22.reuse, c[0x0][0x170], 0x1 ;  /* 0x00005c001622da11 */ /* 0x040fe200078208ff */
[----:B------:R-:W-:Y:S01]  /*d600*/  @!PT LDS RZ, [RZ] ;  /* 0x00000000fffff984 */ /* 0x000fe20000000800 */
[----:B------:R-:W-:Y:S01]  /*d610*/  @!PT LDS RZ, [RZ] ;  /* 0x00000000fffff984 */ /* 0x000fe20000000800 */
[----:B------:R-:W-:Y:S01]  /*d620*/  @!PT LDS RZ, [RZ] ;  /* 0x00000000fffff984 */ /* 0x000fe20000000800 */
[----:B------:R1:W-:Y:S01]  /*d630*/  @!P5 LDGSTS.E.BYPASS.LTC128B.128 [R234+0x10000], [R194.64] ;  /* 0x10000000c2eadfae */ /* 0x0003e2000b901d56 */
[----:B------:R-:W-:Y:S01]  /*d640*/  IADD3 R18, P0, R22, UR16, RZ ;  /* 0x0000001016127c10 */ /* 0x000fe2000ff1e0ff */
[----:B------:R-:W-:Y:S01]  /*d650*/  IMAD R19, R26, c[0x0][0x1a4], R19 ;  /* 0x000069001a137a24 */ /* 0x000fe200078e0213 */
[----:B------:R-:W-:Y:S01]  /*d660*/  @!P5 LEA.HI.X R35, R22, c[0x0][0x174], R17, 0x1, P1 ;  /* 0x00005d001623da11 */ /* 0x000fe200008f0c11 */
[----:B------:R-:W-:Y:S01]  /*d670*/  @P4 STS.128 [R234+0x12000], RZ ;  /* 0x012000ffea004388 */ /* 0x000fe20000000c00 */
[----:B------:R-:W-:Y:S01]  /*d680*/  IADD3.X R17, R17, UR12, RZ, P0, !PT ;  /* 0x0000000c11117c10 */ /* 0x000fe200087fe4ff */
[----:B------:R-:W-:Y:S01]  /*d690*/  IMAD.IADD R19, R175, 0x1, R19 ;  /* 0x00000001af137824 */ /* 0x000fe200078e0213 */
[C---:B------:R-:W-:Y:S02]  /*d6a0*/  @!P5 LEA R30, P0, R18.reuse, c[0x0][0x170], 0x1 ;  /* 0x00005c00121eda11 */ /* 0x040fe400078008ff */
[C---:B------:R-:W-:Y:S02]  /*d6b0*/  @!P5 IADD3 R22, P1, R18.reuse, UR16, RZ ;  /* 0x000000101216dc10 */ /* 0x040fe4000ff3e0ff */
[----:B------:R-:W-:Y:S02]  /*d6c0*/  @!P5 LEA.HI.X R31, R18, c[0x0][0x174], R17, 0x1, P0 ;  /* 0x00005d00121fda11 */ /* 0x000fe400000f0c11 */
[C---:B------:R-:W-:Y:S02]  /*d6d0*/  LEA R198, P0, R174.reuse, R249, 0x1 ;  /* 0x000000f9aec67211 */ /* 0x040fe400078008ff */
[----:B------:R-:W-:Y:S02]  /*d6e0*/  @!P5 IADD3.X R21, R17, UR12, RZ, P1, !PT ;  /* 0x0000000c1115dc10 */ /* 0x000fe40008ffe4ff */
[----:B------:R-:W-:Y:S02]  /*d6f0*/  LEA.HI.X R199, R174, R248, R19, 0x1, P0 ;  /* 0x000000f8aec77211 */ /* 0x000fe400000f0c13 */
[C---:B------:R-:W-:Y:S02]  /*d700*/  @!P5 LEA R26, P1, R22.reuse, c[0x0][0x170], 0x1 ;  /* 0x00005c00161ada11 */ /* 0x040fe400078208ff */
[C---:B----4-:R-:W-:Y:S01]  /*d710*/  LEA R182, P0, R3.reuse, R28, 0x6 ;  /* 0x0000001c03b67211 */ /* 0x050fe200078030ff */
[----:B------:R-:W-:Y:S01]  /*d720*/  @!PT LDS RZ, [RZ] ;  /* 0x00000000fffff984 */ /* 0x000fe20000000800 */
[----:B------:R-:W-:Y:S01]  /*d730*/  @!PT LDS RZ, [RZ] ;  /* 0x00000000fffff984 */ /* 0x000fe20000000800 */
[----:B------:R-:W-:Y:S01]  /*d740*/  @!PT LDS RZ, [RZ] ;  /* 0x00000000fffff984 */ /* 0x000fe20000000800 */
[----:B------:R2:W-:Y:S01]  /*d750*/  @!P4 LDGSTS.E.BYPASS.LTC128B.128 [R234+0x12000], [R198.64+0x80] ;  /* 0x12000080c6eacfae */ /* 0x0005e2000b901d56 */
[----:B------:R-:W-:Y:S01]  /*d760*/  @!P5 LEA.HI.X R27, R22, c[0x0][0x174], R21, 0x1, P1 ;  /* 0x00005d00161bda11 */ /* 0x000fe200008f0c15 */
[----:B------:R-:W-:Y:S01]  /*d770*/  IMAD.MOV.U32 R21, RZ, RZ, R5 ;  /* 0x000000ffff157224 */ /* 0x000fe200078e0005 */
[C---:B------:R-:W-:Y:S01]  /*d780*/  LEA R22, P6, R3.reuse, R32, 0x6 ;  /* 0x0000002003167211 */ /* 0x040fe200078c30ff */
[----:B------:R-:W-:Y:S01]  /*d790*/  @P3 STS.128 [R234+0x14000], RZ ;  /* 0x014000ffea003388 */ /* 0x000fe20000000c00 */
[C---:B-----5:R-:W-:Y:S02]  /*d7a0*/  LEA R202, P1, R3.reuse, R24, 0x6 ;  /* 0x0000001803ca7211 */ /* 0x060fe400078230ff */
[C---:B------:R-:W-:Y:S01]  /*d7b0*/  LEA.HI.X.SX32 R23, R3.reuse, R33, 0x6, P6 ;  /* 0x0000002103177211 */ /* 0x040fe200030f36ff */
[----:B------:R-:W-:Y:S01]  /*d7c0*/  @!PT LDS RZ, [RZ] ;  /* 0x00000000fffff984 */ /* 0x000fe20000000800 */
[----:B------:R-:W-:Y:S01]  /*d7d0*/  @!PT LDS RZ, [RZ] ;  /* 0x00000000fffff984 */ /* 0x000fe20000000800 */
[----:B------:R-:W-:Y:S01]  /*d7e0*/  @!PT LDS RZ, [RZ] ;  /* 0x00000000fffff984 */ /* 0x000fe20000000800 */
[----:B------:R2:W-:Y:S01]  /*d7f0*/  @!P3 LDGSTS.E.BYPASS.LTC128B.128 [R234+0x14000], [R198.64+0x100] ;  /* 0x14000100c6eabfae */ /* 0x0005e2000b901d56 */
[C---:B------:R-:W-:Y:S02]  /*d800*/  LEA.HI.X.SX32 R203, R3.reuse, R25, 0x6, P1 ;  /* 0x0000001903cb7211 */ /* 0x040fe400008f36ff */
[----:B------:R-:W-:Y:S01]  /*d810*/  LEA.HI.X.SX32 R183, R3, R29, 0x6, P0 ;  /* 0x0000001d03b77211 */ /* 0x000fe200000f36ff */
[----:B------:R-:W-:Y:S01]  /*d820*/  @P2 STS.128 [R234+0x16000], RZ ;  /* 0x016000ffea002388 */ /* 0x000fe20000000c00 */
[----:B------:R-:W-:Y:S02]  /*d830*/  IMAD R18, R23, c[0x0][0x1a0], RZ ;  /* 0x0000680017127a24 */ /* 0x000fe400078e02ff */
[----:B------:R-:W-:Y:S01]  /*d840*/  IMAD R17, R203, c[0x0][0x1a0], RZ ;  /* 0x00006800cb117a24 */ /* 0x000fe200078e02ff */
[----:B------:R-:W-:Y:S01]  /*d850*/  @!PT LDS RZ, [RZ] ;  /* 0x00000000fffff984 */ /* 0x000fe20000000800 */
[----:B------:R-:W-:Y:S01]  /*d860*/  @!PT LDS RZ, [RZ] ;  /* 0x00000000fffff984 */ /* 0x000fe20000000800 */
[----:B------:R-:W-:Y:S01]  /*d870*/  @!PT LDS RZ, [RZ] ;  /* 0x00000000fffff984 */ /* 0x000fe20000000800 */
[----:B------:R2:W-:Y:S01]  /*d880*/  @!P2 LDGSTS.E.BYPASS.LTC128B.128 [R234+0x16000], [R198.64+0x180] ;  /* 0x16000180c6eaafae */ /* 0x0005e2000b901d56 */
[C---:B------:R-:W-:Y:S02]  /*d890*/  IMAD R18, R22.reuse, c[0x0][0x1a4], R18 ;  /* 0x0000690016127a24 */ /* 0x040fe400078e0212 */
[----:B------:R-:W-:Y:S01]  /*d8a0*/  IMAD.WIDE.U32 R22, R22, c[0x0][0x1a0], RZ ;  /* 0x0000680016167a25 */ /* 0x000fe200078e00ff */
[----:B------:R-:W-:Y:S03]  /*d8b0*/  @P5 STS.128 [R234+0x10800], RZ ;  /* 0x010800ffea005388 */ /* 0x000fe60000000c00 */
[----:B------:R-:W-:Y:S01]  /*d8c0*/  IMAD.IADD R19, R23, 0x1, R18 ;  /* 0x0000000117137824 */ /* 0x000fe200078e0212 */
[-C--:B------:R-:W-:Y:S01]  /*d8d0*/  LEA R178, P6, R22, R249.reuse, 0x1 ;  /* 0x000000f916b27211 */ /* 0x080fe200078c08ff */
[----:B------:R-:W-:Y:S01]  /*d8e0*/  @!PT LDS RZ, [RZ] ;  /* 0x00000000fffff984 */ /* 0x000fe20000000800 */
[----:B------:R-:W-:Y:S01]  /*d8f0*/  @!PT LDS RZ, [RZ] ;  /* 0x00000000fffff984 */ /* 0x000fe20000000800 */
[----:B------:R-:W-:Y:S01]  /*d900*/  @!PT LDS RZ, [RZ] ;  /* 0x00000000fffff984 */ /* 0x000fe20000000800 */
[----:B------:R3:W-:Y:S01]  /*d910*/  @!P5 LDGSTS.E.BYPASS.LTC128B.128 [R234+0x10800], [R34.64] ;  /* 0x1080000022eadfae */ /* 0x0007e2000b901d56 */
[----:B------:R-:W-:Y:S02]  /*d920*/  IMAD R17, R202, c[0x0][0x1a4], R17 ;  /* 0x00006900ca117a24 */ /* 0x000fe400078e0211 */
[-C--:B------:R-:W-:Y:S01]  /*d930*/  LEA.HI.X R179, R22, R248.reuse, R19, 0x1, P6 ;  /* 0x000000f816b37211 */ /* 0x080fe200030f0c13 */
[----:B------:R-:W-:Y:S01]  /*d940*/  @P4 STS.128 [R234+0x12800], RZ ;  /* 0x012800ffea004388 */ /* 0x000fe20000000c00 */
[----:B------:R-:W-:Y:S03]  /*d950*/  IMAD.WIDE.U32 R202, R202, c[0x0][0x1a0], RZ ;  /* 0x00006800caca7a25 */ /* 0x000fe600078e00ff */
[----:B------:R-:W-:Y:S01]  /*d960*/  @!PT LDS RZ, [RZ] ;  /* 0x00000000fffff984 */ /* 0x000fe20000000800 */
[----:B------:R-:W-:Y:S01]  /*d970*/  @!PT LDS RZ, [RZ] ;  /* 0x00000000fffff984 */ /* 0x000fe20000000800 */
[----:B------:R-:W-:Y:S01]  /*d980*/  @!PT LDS RZ, [RZ] ;  /* 0x00000000fffff984 */ /* 0x000fe20000000800 */
[----:B------:R4:W-:Y:S01]  /*d990*/  @!P4 LDGSTS.E.BYPASS.LTC128B.128 [R234+0x12800], [R178.64+0x80] ;  /* 0x12800080b2eacfae */ /* 0x0009e2000b901d56 */
[----:B------:R-:W-:Y:S01]  /*d9a0*/  IMAD.IADD R17, R203, 0x1, R17 ;  /* 0x00000001cb117824 */ /* 0x000fe200078e0211 */
[C---:B------:R-:W-:Y:S01]  /*d9b0*/  LEA R174, P1, R202.reuse, R249, 0x1 ;  /* 0x000000f9caae7211 */ /* 0x040fe200078208ff */
[----:B------:R-:W-:Y:S01]  /*d9c0*/  IMAD R3, R183, c[0x0][0x1a0], RZ ;  /* 0x00006800b7037a24 */ /* 0x000fe200078e02ff */
[----:B------:R-:W-:Y:S02]  /*d9d0*/  @P3 STS.128 [R234+0x14800], RZ ;  /* 0x014800ffea003388 */ /* 0x000fe40000000c00 */
[-C--:B------:R-:W-:Y:S01]  /*d9e0*/  LEA.HI.X R175, R202, R248.reuse, R17, 0x1, P1 ;  /* 0x000000f8caaf7211 */ /* 0x080fe200008f0c11 */
[C---:B------:R-:W-:Y:S01]  /*d9f0*/  IMAD R3, R182.reuse, c[0x0][0x1a4], R3 ;  /* 0x00006900b6037a24 */ /* 0x040fe200078e0203 */
[----:B------:R-:W-:Y:S01]  /*da00*/  @!PT LDS RZ, [RZ] ;  /* 0x00000000fffff984 */ /* 0x000fe20000000800 */
[----:B------:R-:W-:Y:S01]  /*da10*/  @!PT LDS RZ, [RZ] ;  /* 0x00000000fffff984 */ /* 0x000fe20000000800 */
[----:B------:R-:W-:Y:S01]  /*da20*/  @!PT LDS RZ, [RZ] ;  /* 0x00000000fffff984 */ /* 0x000fe20000000800 */
[----:B------:R4:W-:Y:S01]  /*da30*/  @!P3 LDGSTS.E.BYPASS.LTC128B.128 [R234+0x14800], [R178.64+0x100] ;  /* 0x14800100b2eabfae */ /* 0x0009e2000b901d56 */
[----:B------:R-:W-:Y:S03]  /*da40*/  IMAD.WIDE.U32 R182, R182, c[0x0][0x1a0], RZ ;  /* 0x00006800b6b67a25 */ /* 0x000fe600078e00ff */
[----:B------:R-:W-:Y:S02]  /*da50*/  @P2 STS.128 [R234+0x16800], RZ ;  /* 0x016800ffea002388 */ /* 0x000fe40000000c00 */
[----:B------:R-:W-:Y:S02]  /*da60*/  IADD3 R3, R183, R3, RZ ;  /* 0x00000003b7037210 */ /* 0x000fe40007ffe0ff */
[----:B------:R-:W-:Y:S01]  /*da70*/  @!PT LDS RZ, [RZ] ;  /* 0x00000000fffff984 */ /* 0x000fe20000000800 */
[----:B------:R-:W-:Y:S01]  /*da80*/  @!PT LDS RZ, [RZ] ;  /* 0x00000000fffff984 */ /* 0x000fe20000000800 */
[----:B------:R-:W-:Y:S01]  /*da90*/  @!PT LDS RZ, [RZ] ;  /* 0x00000000fffff984 */ /* 0x000fe20000000800 */
[----:B------:R4:W-:Y:S01]  /*daa0*/  @!P2 LDGSTS.E.BYPASS.LTC128B.128 [R234+0x16800], [R178.64+0x180] ;  /* 0x16800180b2eaafae */ /* 0x0009e2000b901d56 */
[C---:B------:R-:W-:Y:S03]  /*dab0*/  LEA R16, P0, R182.reuse, R249, 0x1 ;  /* 0x000000f9b6107211 */ /* 0x040fe600078008ff */
[----:B------:R-:W-:Y:S01]  /*dac0*/  @P5 STS.128 [R234+0x11000], RZ ;  /* 0x011000ffea005388 */ /* 0x000fe20000000c00 */
[----:B------:R-:W-:Y:S01]  /*dad0*/  LEA.HI.X R17, R182, R248, R3, 0x1, P0 ;  /* 0x000000f8b6117211 */ /* 0x000fe200000f0c03 */
[----:B------:R-:W-:Y:S02]  /*dae0*/  IMAD.U32 R3, RZ, RZ, UR4 ;  /* 0x00000004ff037e24 */ /* 0x000fe4000f8e00ff */
        /* <DEDUP_REMOVED lines=40> */
[----:B------:R-:W3:Y:S04]  /*dd70*/  LDSM.16.M88.4 R168, [R229+0x8000] ;  /* 0x00800000e5a8783b */ /* 0x000ee80000000200 */
[----:B-1----:R-:W1:Y:S04]  /*dd80*/  LDSM.16.M88.4 R172, [R229+0x8800] ;  /* 0x00880000e5ac783b */ /* 0x002e680000000200 */
[----:B----4-:R-:W4:Y:S04]  /*dd90*/  LDSM.16.M88.4 R176, [R229+0x9000] ;  /* 0x00900000e5b0783b */ /* 0x010f280000000200 */
[----:B------:R-:W0:Y:S04]  /*dda0*/  LDGDEPBAR ;  /* 0x00000000000079af */ /* 0x000e280000000000 */
[----:B------:R-:W5:Y:S04]  /*ddb0*/  LDSM.16.M88.4 R180, [R229+0x9800] ;  /* 0x00980000e5b4783b */ /* 0x000f680000000200 */
[----:B------:R-:W-:Y:S04]  /*ddc0*/  LDSM.16.M88.4 R184, [R228] ;  /* 0x00000000e4b8783b */ /* 0x000fe80000000200 */
[----:B------:R-:W4:Y:S04]  /*ddd0*/  LDSM.16.M88.4 R188, [R227] ;  /* 0x00000000e3bc783b */ /* 0x000f280000000200 */
[----:B------:R-:W4:Y:S04]  /*dde0*/  LDSM.16.M88.4 R192, [R219] ;  /* 0x00000000dbc0783b */ /* 0x000f280000000200 */
[----:B--2---:R-:W2:Y:S04]  /*ddf0*/  LDSM.16.M88.4 R196, [R218] ;  /* 0x00000000dac4783b */ /* 0x004ea80000000200 */
[----:B------:R-:W2:Y:S01]  /*de00*/  LDSM.16.M88.4 R200, [R217] ;  /* 0x00000000d9c8783b */ /* 0x000ea20000000200 */
[C---:B---3--:R-:W-:Y:S08]  /*de10*/  HMMA.16816.F32 R4, R164.reuse, R168, RZ ;  /* 0x000000a8a404723c */ /* 0x048ff000000018ff */
[C---:B------:R-:W-:Y:S01]  /*de20*/  HMMA.16816.F32 R8, R164.reuse, R170, RZ ;  /* 0x000000aaa408723c */ /* 0x040fe200000018ff */
[----:B------:R-:W-:Y:S07]  /*de30*/  LDSM.16.M88.4 R168, [R223+0x8000] ;  /* 0x00800000dfa8783b */ /* 0x000fee0000000200 */
[C---:B-1----:R-:W-:Y:S07]  /*de40*/  HMMA.16816.F32 R12, R164.reuse, R172, RZ ;  /* 0x000000aca40c723c */ /* 0x042fee00000018ff */
[----:B------:R-:W-:Y:S01]  /*de50*/  IMAD.MOV.U32 R172, RZ, RZ, R20 ;  /* 0x000000ffffac7224 */ /* 0x000fe200078e0014 */
[C---:B------:R-:W-:Y:S01]  /*de60*/  HMMA.16816.F32 R16, R164.reuse, R174, RZ ;  /* 0x000000aea410723c */ /* 0x040fe200000018ff */
[----:B------:R-:W-:Y:S06]  /*de70*/  IMAD.MOV.U32 R173, RZ, RZ, R21 ;  /* 0x000000ffffad7224 */ /* 0x000fec00078e0015 */
[----:B------:R-:W-:Y:S01]  /*de80*/  IMAD.MOV.U32 R174, RZ, RZ, R32 ;  /* 0x000000ffffae7224 */ /* 0x000fe200078e0020 */
[C---:B----4-:R-:W-:Y:S01]  /*de90*/  HMMA.16816.F32 R20, R164.reuse, R176, RZ ;  /* 0x000000b0a414723c */ /* 0x050fe200000018ff */
[----:B------:R-:W-:Y:S06]  /*dea0*/  IMAD.MOV.U32 R175, RZ, RZ, R33 ;  /* 0x000000ffffaf7224 */ /* 0x000fec00078e0021 */
[----:B------:R-:W-:Y:S01]  /*deb0*/  MOV R177, R25 ;  /* 0x0000001900b17202 */ /* 0x000fe20000000f00 */
[----:B------:R-:W-:Y:S02]  /*dec0*/  IMAD.MOV.U32 R176, RZ, RZ, R24 ;  /* 0x000000ffffb07224 */ /* 0x000fe400078e0018 */
[C---:B------:R-:W-:Y:S07]  /*ded0*/  HMMA.16816.F32 R24, R164.reuse, R178, RZ ;  /* 0x000000b2a418723c */ /* 0x040fee00000018ff */
[----:B------:R-:W-:Y:S02]  /*dee0*/  IMAD.MOV.U32 R178, RZ, RZ, R28 ;  /* 0x000000ffffb27224 */ /* 0x000fe400078e001c */
[----:B------:R-:W-:Y:S02]  /*def0*/  IMAD.MOV.U32 R179, RZ, RZ, R29 ;  /* 0x000000ffffb37224 */ /* 0x000fe400078e001d */
[C---:B-----5:R-:W-:Y:S08]  /*df00*/  HMMA.16816.F32 R28, R164.reuse, R180, RZ ;  /* 0x000000b4a41c723c */ /* 0x060ff000000018ff */
[----:B------:R-:W-:Y:S01]  /*df10*/  HMMA.16816.F32 R32, R164, R182, RZ ;  /* 0x000000b6a420723c */ /* 0x000fe200000018ff */
[----:B------:R-:W1:Y:S04]  /*df20*/  LDSM.16.M88.4 R164, [R226] ;  /* 0x00000000e2a4783b */ /* 0x000e680000000200 */
[----:B------:R-:W-:Y:S03]  /*df30*/  LDSM.16.M88.4 R180, [R223+0x9800] ;  /* 0x00980000dfb4783b */ /* 0x000fe60000000200 */
[C---:B------:R-:W-:Y:S08]  /*df40*/  HMMA.16816.F32 R4, R184.reuse, R188, R4 ;  /* 0x000000bcb804723c */ /* 0x040ff00000001804 */
[C---:B------:R-:W-:Y:S01]  /*df50*/  HMMA.16816.F32 R8, R184.reuse, R190, R8 ;  /* 0x000000beb808723c */ /* 0x040fe20000001808 */
[----:B------:R-:W-:Y:S07]  /*df60*/  LDSM.16.M88.4 R188, [R216] ;  /* 0x00000000d8bc783b */ /* 0x000fee0000000200 */
[C---:B------:R-:W-:Y:S07]  /*df70*/  HMMA.16816.F32 R12, R184.reuse, R192, R12 ;  /* 0x000000c0b80c723c */ /* 0x040fee000000180c */
[----:B------:R-:W-:Y:S01]  /*df80*/  IMAD.MOV.U32 R192, RZ, RZ, R178 ;  /* 0x000000ffffc07224 */ /* 0x000fe200078e00b2 */
[C---:B------:R-:W-:Y:S04]  /*df90*/  HMMA.16816.F32 R16, R184.reuse, R194, R16 ;  /* 0x000000c2b810723c */ /* 0x040fe80000001810 */
[----:B------:R-:W-:Y:S04]  /*dfa0*/  IMAD.MOV.U32 R193, RZ, RZ, R179 ;  /* 0x000000ffffc17224 */ /* 0x000fe800078e00b3 */
[C---:B--2---:R-:W-:Y:S07]  /*dfb0*/  HMMA.16816.F32 R20, R184.reuse, R196, R20 ;  /* 0x000000c4b814723c */ /* 0x044fee0000001814 */
[----:B------:R-:W-:Y:S01]  /*dfc0*/  IMAD.MOV.U32 R196, RZ, RZ, R176 ;  /* 0x000000ffffc47224 */ /* 0x000fe200078e00b0 */
[C---:B------:R-:W-:Y:S04]  /*dfd0*/  HMMA.16816.F32 R24, R184.reuse, R198, R24 ;  /* 0x000000c6b818723c */ /* 0x040fe80000001818 */
[----:B------:R-:W-:Y:S02]  /*dfe0*/  MOV R197, R177 ;  /* 0x000000b100c57202 */ /* 0x000fe40000000f00 */
[----:B------:R-:W-:Y:S01]  /*dff0*/  LDSM.16.M88.4 R176, [R223+0x9000] ;  /* 0x00900000dfb0783b */ /* 0x000fe20000000200 */
[----:B------:R-:W-:Y:S01]  /*e000*/  IMAD.MOV.U32 R198, RZ, RZ, R172 ;  /* 0x000000ffffc67224 */ /* 0x000fe200078e00ac */
[C---:B------:R-:W-:Y:S04]  /*e010*/  HMMA.16816.F32 R28, R184.reuse, R200, R28 ;  /* 0x000000c8b81c723c */ /* 0x040fe8000000181c */
[----:B------:R-:W-:Y:S01]  /*e020*/  IMAD.MOV.U32 R199, RZ, RZ, R173 ;  /* 0x000000ffffc77224 */ /* 0x000fe200078e00ad */
[C---:B------:R-:W-:Y:S02]  /*e030*/  LEA R194, P0, R3.reuse, R198, 0x6 ;  /* 0x000000c603c27211 */ /* 0x040fe400078030ff */
[----:B------:R-:W-:Y:S01]  /*e040*/  IMAD.MOV.U32 R200, RZ, RZ, R174 ;  /* 0x000000ffffc87224 */ /* 0x000fe200078e00ae */
[----:B------:R-:W-:Y:S01]  /*e050*/  HMMA.16816.F32 R32, R184, R202, R32 ;  /* 0x000000cab820723c */ /* 0x000fe20000001820 */
[----:B------:R-:W-:Y:S03]  /*e060*/  LDSM.16.M88.4 R184, [R225] ;  /* 0x00000000e1b8783b */ /* 0x000fe60000000200 */
[----:B------:R-:W-:Y:S01]  /*e070*/  IMAD.MOV.U32 R201, RZ, RZ, R175 ;  /* 0x000000ffffc97224 */ /* 0x000fe200078e00af */
[C---:B------:R-:W-:Y:S01]  /*e080*/  LEA.HI.X.SX32 R195, R3.reuse, R199, 0x6, P0 ;  /* 0x000000c703c37211 */ /* 0x040fe200000f36ff */
[----:B------:R-:W2:Y:S01]  /*e090*/  LDSM.16.M88.4 R172, [R223+0x8800] ;  /* 0x00880000dfac783b */ /* 0x000ea20000000200 */
[----:B------:R-:W-:Y:S01]  /*e0a0*/  LEA R202, P1, R3, R196, 0x6 ;  /* 0x000000c403ca7211 */ /* 0x000fe200078230ff */
[C---:B-1----:R-:W-:Y:S05]  /*e0b0*/  HMMA.16816.F32 R4, R164.reuse, R168, R4 ;  /* 0x000000a8a404723c */ /* 0x042fea0000001804 */
[----:B------:R-:W-:Y:S01]  /*e0c0*/  IMAD R195, R195, c[0x0][0x198], RZ ;  /* 0x00006600c3c37a24 */ /* 0x000fe200078e02ff */
[C---:B------:R-:W-:Y:S02]  /*e0d0*/  LEA R198, P0, R3.reuse, R192, 0x6 ;  /* 0x000000c003c67211 */ /* 0x040fe400078030ff */
[C---:B------:R-:W-:Y:S01]  /*e0e0*/  HMMA.16816.F32 R8, R164.reuse, R170, R8 ;  /* 0x000000aaa408723c */ /* 0x040fe20000001808 */
[----:B------:R-:W1:Y:S03]  /*e0f0*/  LDSM.16.M88.4 R168, [R216+0x800] ;  /* 0x00080000d8a8783b */ /* 0x000e660000000200 */
[C---:B------:R-:W-:Y:S01]  /*e100*/  LEA.HI.X.SX32 R203, R3.reuse, R197, 0x6, P1 ;  /* 0x000000c503cb7211 */ /* 0x040fe200008f36ff */
[----:B------:R-:W-:Y:S01]  /*e110*/  IMAD R195, R194, c[0x0][0x19c], R195 ;  /* 0x00006700c2c37a24 */ /* 0x000fe200078e02c3 */
[----:B------:R-:W-:Y:S06]  /*e120*/  LEA.HI.X.SX32 R199, R3, R193, 0x6, P0 ;  /* 0x000000c103c77211 */ /* 0x000fec00000f36ff */
[----:B------:R-:W-:Y:S04]  /*e130*/  IMAD R197, R199, c[0x0][0x198], RZ ;  /* 0x00006600c7c57a24 */ /* 0x000fe800078e02ff */
[----:B------:R-:W-:Y:S01]  /*e140*/  IMAD R197, R198, c[0x0][0x19c], R197 ;  /* 0x00006700c6c57a24 */ /* 0x000fe200078e02c5 */
        /* <DEDUP_REMOVED lines=10> */
[C---:B------:R-:W-:Y:S08]  /*e1f0*/  HMMA.16816.F32 R4, R184.reuse, R188, R4 ;  /* 0x000000bcb804723c */ /* 0x040ff00000001804 */
[C---:B------:R-:W-:Y:S01]  /*e200*/  HMMA.16816.F32 R8, R184.reuse, R190, R8 ;  /* 0x000000beb808723c */ /* 0x040fe20000001808 */
[----:B------:R-:W4:Y:S07]  /*e210*/  LDSM.16.M88.4 R188, [R229+0xa800] ;  /* 0x00a80000e5bc783b */ /* 0x000f2e0000000200 */
[C---:B-1----:R-:W-:Y:S08]  /*e220*/  HMMA.16816.F32 R12, R184.reuse, R168, R12 ;  /* 0x000000a8b80c723c */ /* 0x042ff0000000180c */
[C---:B------:R-:W-:Y:S01]  /*e230*/  HMMA.16816.F32 R16, R184.reuse, R170, R16 ;  /* 0x000000aab810723c */ /* 0x040fe20000001810 */
[----:B------:R-:W1:Y:S07]  /*e240*/  LDSM.16.M88.4 R168, [R229+0xb000] ;  /* 0x00b00000e5a8783b */ /* 0x000e6e0000000200 */
[C---:B--2---:R-:W-:Y:S08]  /*e250*/  HMMA.16816.F32 R20, R184.reuse, R164, R20 ;  /* 0x000000a4b814723c */ /* 0x044ff00000001814 */
[C---:B------:R-:W-:Y:S01]  /*e260*/  HMMA.16816.F32 R24, R184.reuse, R166, R24 ;  /* 0x000000a6b818723c */ /* 0x040fe20000001818 */
[----:B------:R-:W2:Y:S07]  /*e270*/  LDSM.16.M88.4 R164, [R229+0xb800] ;  /* 0x00b80000e5a4783b */ /* 0x000eae0000000200 */
[C---:B------:R-:W-:Y:S08]  /*e280*/  HMMA.16816.F32 R28, R184.reuse, R172, R28 ;  /* 0x000000acb81c723c */ /* 0x040ff0000000181c */
[----:B------:R-:W-:Y:S01]  /*e290*/  HMMA.16816.F32 R32, R184, R174, R32 ;  /* 0x000000aeb820723c */ /* 0x000fe20000001820 */
[----:B------:R-:W-:Y:S04]  /*e2a0*/  LDSM.16.M88.4 R172, [R228+0x2000] ;  /* 0x00200000e4ac783b */ /* 0x000fe80000000200 */
[----:B------:R-:W-:Y:S03]  /*e2b0*/  LDSM.16.M88.4 R184, [R214] ;  /* 0x00000000d6b8783b */ /* 0x000fe60000000200 */
[C---:B---3--:R-:W-:Y:S08]  /*e2c0*/  HMMA.16816.F32 R4, R176.reuse, R180, R4 ;  /* 0x000000b4b004723c */ /* 0x048ff00000001804 */
[C---:B------:R-:W-:Y:S01]  /*e2d0*/  HMMA.16816.F32 R8, R176.reuse, R182, R8 ;  /* 0x000000b6b008723c */ /* 0x040fe20000001808 */
[----:B------:R-:W3:Y:S07]  /*e2e0*/  LDSM.16.M88.4 R180, [R215] ;  /* 0x00000000d7b4783b */ /* 0x000eee0000000200 */
[C---:B----4-:R-:W-:Y:S08]  /*e2f0*/  HMMA.16816.F32 R12, R176.reuse, R188, R12 ;  /* 0x000000bcb00c723c */ /* 0x050ff0000000180c */
[C---:B------:R-:W-:Y:S01]  /*e300*/  HMMA.16816.F32 R16, R176.reuse, R190, R16 ;  /* 0x000000beb010723c */ /* 0x040fe20000001810 */
[----:B------:R-:W4:Y:S07]  /*e310*/  LDSM.16.M88.4 R188, [R213] ;  /* 0x00000000d5bc783b */ /* 0x000f2e0000000200 */
[C---:B-1----:R-:W-:Y:S08]  /*e320*/  HMMA.16816.F32 R20, R176.reuse, R168, R20 ;  /* 0x000000a8b014723c */ /* 0x042ff00000001814 */
[C---:B------:R-:W-:Y:S01]  /*e330*/  HMMA.16816.F32 R24, R176.reuse, R170, R24 ;  /* 0x000000aab018723c */ /* 0x040fe20000001818 */
[----:B------:R-:W1:Y:S07]  /*e340*/  LDSM.16.M88.4 R168, [R212] ;  /* 0x00000000d4a8783b */ /* 0x000e6e0000000200 */
[C---:B--2---:R-:W-:Y:S08]  /*e350*/  HMMA.16816.F32 R28, R176.reuse, R164, R28 ;  /* 0x000000a4b01c723c */ /* 0x044ff0000000181c */
[----:B------:R-:W-:Y:S01]  /*e360*/  HMMA.16816.F32 R32, R176, R166, R32 ;  /* 0x000000a6b020723c */ /* 0x000fe20000001820 */
[----:B------:R-:W-:Y:S04]  /*e370*/  LDSM.16.M88.4 R164, [R226+0x2000] ;  /* 0x00200000e2a4783b */ /* 0x000fe80000000200 */
[----:B------:R-:W2:Y:S03]  /*e380*/  LDSM.16.M88.4 R176, [R223+0xa000] ;  /* 0x00a00000dfb0783b */ /* 0x000ea60000000200 */
[C---:B---3--:R-:W-:Y:S08]  /*e390*/  HMMA.16816.F32 R4, R172.reuse, R180, R4 ;  /* 0x000000b4ac04723c */ /* 0x048ff00000001804 */
[C---:B------:R-:W-:Y:S01]  /*e3a0*/  HMMA.16816.F32 R8, R172.reuse, R182, R8 ;  /* 0x000000b6ac08723c */ /* 0x040fe20000001808 */
[----:B------:R-:W3:Y:S07]  /*e3b0*/  LDSM.16.M88.4 R180, [R223+0xa800] ;  /* 0x00a80000dfb4783b */ /* 0x000eee0000000200 */
[C---:B------:R-:W-:Y:S08]  /*e3c0*/  HMMA.16816.F32 R12, R172.reuse, R184, R12 ;  /* 0x000000b8ac0c723c */ /* 0x040ff0000000180c */
[C---:B------:R-:W-:Y:S01]  /*e3d0*/  HMMA.16816.F32 R16, R172.reuse, R186, R16 ;  /* 0x000000baac10723c */ /* 0x040fe20000001810 */
[----:B------:R-:W5:Y:S07]  /*e3e0*/  LDSM.16.M88.4 R184, [R223+0xb000] ;  /* 0x00b00000dfb8783b */ /* 0x000f6e0000000200 */
[C---:B----4-:R-:W-:Y:S08]  /*e3f0*/  HMMA.16816.F32 R20, R172.reuse, R188, R20 ;  /* 0x000000bcac14723c */ /* 0x050ff00000001814 */
[C---:B------:R-:W-:Y:S01]  /*e400*/  HMMA.16816.F32 R24, R172.reuse, R190, R24 ;  /* 0x000000beac18723c */ /* 0x040fe20000001818 */
[----:B------:R-:W4:Y:S07]  /*e410*/  LDSM.16.M88.4 R188, [R223+0xb800] ;  /* 0x00b80000dfbc783b */ /* 0x000f2e0000000200 */
[C---:B-1----:R-:W-:Y:S08]  /*e420*/  HMMA.16816.F32 R28, R172.reuse, R168, R28 ;  /* 0x000000a8ac1c723c */ /* 0x042ff0000000181c */
[----:B------:R-:W-:Y:S01]  /*e430*/  HMMA.16816.F32 R32, R172, R170, R32 ;  /* 0x000000aaac20723c */ /* 0x000fe20000001820 */
[----:B------:R-:W-:Y:S04]  /*e440*/  LDSM.16.M88.4 R168, [R225+0x2000] ;  /* 0x00200000e1a8783b */ /* 0x000fe80000000200 */
[----:B------:R-:W1:Y:S03]  /*e450*/  LDSM.16.M88.4 R172, [R216+0x2000] ;  /* 0x00200000d8ac783b */ /* 0x000e660000000200 */
[C---:B--2---:R-:W-:Y:S08]  /*e460*/  HMMA.16816.F32 R4, R164.reuse, R176, R4 ;  /* 0x000000b0a404723c */ /* 0x044ff00000001804 */
[C---:B------:R-:W-:Y:S01]  /*e470*/  HMMA.16816.F32 R8, R164.reuse, R178, R8 ;  /* 0x000000b2a408723c */ /* 0x040fe20000001808 */
[----:B------:R-:W2:Y:S07]  /*e480*/  LDSM.16.M88.4 R176, [R216+0x2800] ;  /* 0x00280000d8b0783b */ /* 0x000eae0000000200 */
[C---:B---3--:R-:W-:Y:S08]  /*e490*/  HMMA.16816.F32 R12, R164.reuse, R180, R12 ;  /* 0x000000b4a40c723c */ /* 0x048ff0000000180c */
        /* <DEDUP_REMOVED lines=11> */
[----:B------:R-:W1:Y:S07]  /*e550*/  LDSM.16.M88.4 R172, [R229+0xc800] ;  /* 0x00c80000e5ac783b */ /* 0x000e6e0000000200 */
[C---:B--2---:R-:W-:Y:S08]  /*e560*/  HMMA.16816.F32 R12, R168.reuse, R176, R12 ;  /* 0x000000b0a80c723c */ /* 0x044ff0000000180c */
[C---:B------:R-:W-:Y:S01]  /*e570*/  HMMA.16816.F32 R16, R168.reuse, R178, R16 ;  /* 0x000000b2a810723c */ /* 0x040fe20000001810 */
[----:B------:R-:W-:Y:S07]  /*e580*/  LDSM.16.M88.4 R176, [R228+0x4000] ;  /* 0x00400000e4b0783b */ /* 0x000fee0000000200 */
[C---:B---3--:R-:W-:Y:S08]  /*e590*/  HMMA.16816.F32 R20, R168.reuse, R180, R20 ;  /* 0x000000b4a814723c */ /* 0x048ff00000001814 */
[C---:B------:R-:W-:Y:S01]  /*e5a0*/  HMMA.16816.F32 R24, R168.reuse, R182, R24 ;  /* 0x000000b6a818723c */ /* 0x040fe20000001818 */
[----:B------:R-:W-:Y:S07]  /*e5b0*/  LDSM.16.M88.4 R180, [R211] ;  /* 0x00000000d3b4783b */ /* 0x000fee0000000200 */
[C---:B----4-:R-:W-:Y:S08]  /*e5c0*/  HMMA.16816.F32 R28, R168.reuse, R164, R28 ;  /* 0x000000a4a81c723c */ /* 0x050ff0000000181c */
[----:B------:R-:W-:Y:S01]  /*e5d0*/  HMMA.16816.F32 R32, R168, R166, R32 ;  /* 0x000000a6a820723c */ /* 0x000fe20000001820 */
[----:B------:R-:W2:Y:S04]  /*e5e0*/  LDSM.16.M88.4 R164, [R229+0xd000] ;  /* 0x00d00000e5a4783b */ /* 0x000ea80000000200 */
[----:B------:R-:W3:Y:S03]  /*e5f0*/  LDSM.16.M88.4 R168, [R229+0xd800] ;  /* 0x00d80000e5a8783b */ /* 0x000ee60000000200 */
[C---:B-----5:R-:W-:Y:S08]  /*e600*/  HMMA.16816.F32 R4, R184.reuse, R188, R4 ;  /* 0x000000bcb804723c */ /* 0x060ff00000001804 */
[C---:B------:R-:W-:Y:S01]  /*e610*/  HMMA.16816.F32 R8, R184.reuse, R190, R8 ;  /* 0x000000beb808723c */ /* 0x040fe20000001808 */
[----:B------:R-:W4:Y:S07]  /*e620*/  LDSM.16.M88.4 R188, [R210] ;  /* 0x00000000d2bc783b */ /* 0x000f2e0000000200 */
[C---:B-1----:R-:W-:Y:S08]  /*e630*/  HMMA.16816.F32 R12, R184.reuse, R172, R12 ;  /* 0x000000acb80c723c */ /* 0x042ff0000000180c */
[C---:B------:R-:W-:Y:S01]  /*e640*/  HMMA.16816.F32 R16, R184.reuse, R174, R16 ;  /* 0x000000aeb810723c */ /* 0x040fe20000001810 */
[----:B------:R-:W1:Y:S07]  /*e650*/  LDSM.16.M88.4 R172, [R209] ;  /* 0x00000000d1ac783b */ /* 0x000e6e0000000200 */
[C---:B--2---:R-:W-:Y:S08]  /*e660*/  HMMA.16816.F32 R20, R184.reuse, R164, R20 ;  /* 0x000000a4b814723c */ /* 0x044ff00000001814 */
[C---:B------:R-:W-:Y:S01]  /*e670*/  HMMA.16816.F32 R24, R184.reuse, R166, R24 ;  /* 0x000000a6b818723c */ /* 0x040fe20000001818 */
[----:B------:R-:W2:Y:S07]  /*e680*/  LDSM.16.M88.4 R164, [R208] ;  /* 0x00000000d0a4783b */ /* 0x000eae0000000200 */
[C---:B---3--:R-:W-:Y:S08]  /*e690*/  HMMA.16816.F32 R28, R184.reuse, R168, R28 ;  /* 0x000000a8b81c723c */ /* 0x048ff0000000181c */
[----:B------:R-:W-:Y:S01]  /*e6a0*/  HMMA.16816.F32 R32, R184, R170, R32 ;  /* 0x000000aab820723c */ /* 0x000fe20000001820 */
[----:B------:R-:W-:Y:S04]  /*e6b0*/  LDSM.16.M88.4 R168, [R226+0x4000] ;  /* 0x00400000e2a8783b */ /* 0x000fe80000000200 */
[----:B------:R-:W-:Y:S03]  /*e6c0*/  LDSM.16.M88.4 R184, [R223+0xc800] ;  /* 0x00c80000dfb8783b */ /* 0x000fe60000000200 */
[C---:B------:R-:W-:Y:S08]  /*e6d0*/  HMMA.16816.F32 R4, R176.reuse, R180, R4 ;  /* 0x000000b4b004723c */ /* 0x040ff00000001804 */
[C---:B------:R-:W-:Y:S01]  /*e6e0*/  HMMA.16816.F32 R8, R176.reuse, R182, R8 ;  /* 0x000000b6b008723c */ /* 0x040fe20000001808 */
[----:B------:R-:W3:Y:S07]  /*e6f0*/  LDSM.16.M88.4 R180, [R223+0xc000] ;  /* 0x00c00000dfb4783b */ /* 0x000eee0000000200 */
[C---:B----4-:R-:W-:Y:S08]  /*e700*/  HMMA.16816.F32 R12, R176.reuse, R188, R12 ;  /* 0x000000bcb00c723c */ /* 0x050ff0000000180c */
[C---:B------:R-:W-:Y:S01]  /*e710*/  HMMA.16816.F32 R16, R176.reuse, R190, R16 ;  /* 0x000000beb010723c */ /* 0x040fe20000001810 */
[----:B------:R-:W4:Y:S07]  /*e720*/  LDSM.16.M88.4 R188, [R223+0xd000] ;  /* 0x00d00000dfbc783b */ /* 0x000f2e0000000200 */
[C---:B-1----:R-:W-:Y:S08]  /*e730*/  HMMA.16816.F32 R20, R176.reuse, R172, R20 ;  /* 0x000000acb014723c */ /* 0x042ff00000001814 */
[C---:B------:R-:W-:Y:S01]  /*e740*/  HMMA.16816.F32 R24, R176.reuse, R174, R24 ;  /* 0x000000aeb018723c */ /* 0x040fe20000001818 */
[----:B------:R-:W1:Y:S07]  /*e750*/  LDSM.16.M88.4 R172, [R223+0xd800] ;  /* 0x00d80000dfac783b */ /* 0x000e6e0000000200 */
        /* <DEDUP_REMOVED lines=25> */
[----:B------:R-:W5:Y:S07]  /*e8f0*/  LDSM.16.M88.4 R184, [R229+0xf800] ;  /* 0x00f80000e5b8783b */ /* 0x000f6e0000000200 */
[C---:B----4-:R-:W-:Y:S08]  /*e900*/  HMMA.16816.F32 R28, R164.reuse, R188, R28 ;  /* 0x000000bca41c723c */ /* 0x050ff0000000181c */
[----:B------:R-:W-:Y:S01]  /*e910*/  HMMA.16816.F32 R32, R164, R190, R32 ;  /* 0x000000bea420723c */ /* 0x000fe20000001820 */
[----:B------:R-:W-:Y:S04]  /*e920*/  LDSM.16.M88.4 R164, [R228+0x6000] ;  /* 0x00600000e4a4783b */ /* 0x000fe80000000200 */
[----:B------:R-:W4:Y:S03]  /*e930*/  LDSM.16.M88.4 R188, [R207] ;  /* 0x00000000cfbc783b */ /* 0x000f260000000200 */
[C---:B-1----:R-:W-:Y:S08]  /*e940*/  HMMA.16816.F32 R4, R168.reuse, R172, R4 ;  /* 0x000000aca804723c */ /* 0x042ff00000001804 */
[C---:B------:R-:W-:Y:S01]  /*e950*/  HMMA.16816.F32 R8, R168.reuse, R174, R8 ;  /* 0x000000aea808723c */ /* 0x040fe20000001808 */
[----:B------:R-:W1:Y:S07]  /*e960*/  LDSM.16.M88.4 R172, [R206] ;  /* 0x00000000ceac783b */ /* 0x000e6e0000000200 */
[C---:B--2---:R-:W-:Y:S08]  /*e970*/  HMMA.16816.F32 R12, R168.reuse, R176, R12 ;  /* 0x000000b0a80c723c */ /* 0x044ff0000000180c */
[C---:B------:R-:W-:Y:S01]  /*e980*/  HMMA.16816.F32 R16, R168.reuse, R178, R16 ;  /* 0x000000b2a810723c */ /* 0x040fe20000001810 */
[----:B------:R-:W-:Y:S07]  /*e990*/  LDSM.16.M88.4 R176, [R204] ;  /* 0x00000000ccb0783b */ /* 0x000fee0000000200 */
[C---:B---3--:R-:W-:Y:S08]  /*e9a0*/  HMMA.16816.F32 R20, R168.reuse, R180, R20 ;  /* 0x000000b4a814723c */ /* 0x048ff00000001814 */
[C---:B------:R-:W-:Y:S01]  /*e9b0*/  HMMA.16816.F32 R24, R168.reuse, R182, R24 ;  /* 0x000000b6a818723c */ /* 0x040fe20000001818 */
[----:B------:R-:W-:Y:S07]  /*e9c0*/  LDSM.16.M88.4 R180, [R226+0x6000] ;  /* 0x00600000e2b4783b */ /* 0x000fee0000000200 */
[C---:B-----5:R-:W-:Y:S08]  /*e9d0*/  HMMA.16816.F32 R28, R168.reuse, R184, R28 ;  /* 0x000000b8a81c723c */ /* 0x060ff0000000181c */
[----:B------:R-:W-:Y:S01]  /*e9e0*/  HMMA.16816.F32 R32, R168, R186, R32 ;  /* 0x000000baa820723c */ /* 0x000fe20000001820 */
[----:B------:R-:W2:Y:S04]  /*e9f0*/  LDSM.16.M88.4 R168, [R205] ;  /* 0x00000000cda8783b */ /* 0x000ea80000000200 */
[----:B------:R-:W3:Y:S03]  /*ea00*/  LDSM.16.M88.4 R184, [R223+0xe000] ;  /* 0x00e00000dfb8783b */ /* 0x000ee60000000200 */
[C---:B----4-:R-:W-:Y:S08]  /*ea10*/  HMMA.16816.F32 R4, R164.reuse, R188, R4 ;  /* 0x000000bca404723c */ /* 0x050ff00000001804 */
[C---:B------:R-:W-:Y:S01]  /*ea20*/  HMMA.16816.F32 R8, R164.reuse, R190, R8 ;  /* 0x000000bea408723c */ /* 0x040fe20000001808 */
[----:B------:R-:W4:Y:S07]  /*ea30*/  LDSM.16.M88.4 R188, [R223+0xe800] ;  /* 0x00e80000dfbc783b */ /* 0x000f2e0000000200 */
[C---:B-1----:R-:W-:Y:S08]  /*ea40*/  HMMA.16816.F32 R12, R164.reuse, R172, R12 ;  /* 0x000000aca40c723c */ /* 0x042ff0000000180c */
[C---:B------:R-:W-:Y:S01]  /*ea50*/  HMMA.16816.F32 R16, R164.reuse, R174, R16 ;  /* 0x000000aea410723c */ /* 0x040fe20000001810 */
[----:B------:R-:W1:Y:S07]  /*ea60*/  LDSM.16.M88.4 R172, [R223+0xf000] ;  /* 0x00f00000dfac783b */ /* 0x000e6e0000000200 */
[C---:B--2---:R-:W-:Y:S08]  /*ea70*/  HMMA.16816.F32 R20, R164.reuse, R168, R20 ;  /* 0x000000a8a414723c */ /* 0x044ff00000001814 */
[C---:B------:R-:W-:Y:S01]  /*ea80*/  HMMA.16816.F32 R24, R164.reuse, R170, R24 ;  /* 0x000000aaa418723c */ /* 0x040fe20000001818 */
[----:B------:R-:W-:Y:S07]  /*ea90*/  LDSM.16.M88.4 R168, [R225+0x6000] ;  /* 0x00600000e1a8783b */ /* 0x000fee0000000200 */
[C---:B------:R-:W-:Y:S08]  /*eaa0*/  HMMA.16816.F32 R28, R164.reuse, R176, R28 ;  /* 0x000000b0a41c723c */ /* 0x040ff0000000181c */
[----:B------:R-:W-:Y:S01]  /*eab0*/  HMMA.16816.F32 R32, R164, R178, R32 ;  /* 0x000000b2a420723c */ /* 0x000fe20000001820 */
[----:B------:R-:W2:Y:S04]  /*eac0*/  LDSM.16.M88.4 R164, [R223+0xf800] ;  /* 0x00f80000dfa4783b */ /* 0x000ea80000000200 */
[----:B------:R-:W5:Y:S03]  /*ead0*/  LDSM.16.M88.4 R176, [R216+0x6000] ;  /* 0x00600000d8b0783b */ /* 0x000f660000000200 */
[C---:B---3--:R-:W-:Y:S08]  /*eae0*/  HMMA.16816.F32 R4, R180.reuse, R184, R4 ;  /* 0x000000b8b404723c */ /* 0x048ff00000001804 */
[C---:B------:R-:W-:Y:S01]  /*eaf0*/  HMMA.16816.F32 R8, R180.reuse, R186, R8 ;  /* 0x000000bab408723c */ /* 0x040fe20000001808 */
[----:B------:R-:W3:Y:S07]  /*eb00*/  LDSM.16.M88.4 R184, [R216+0x6800] ;  /* 0x00680000d8b8783b */ /* 0x000eee0000000200 */
[C---:B----4-:R-:W-:Y:S08]  /*eb10*/  HMMA.16816.F32 R12, R180.reuse, R188, R12 ;  /* 0x000000bcb40c723c */ /* 0x050ff0000000180c */
[C---:B------:R-:W-:Y:S01]  /*eb20*/  HMMA.16816.F32 R16, R180.reuse, R190, R16 ;  /* 0x000000beb410723c */ /* 0x040fe20000001810 */
[----:B------:R-:W4:Y:S07]  /*eb30*/  LDSM.16.M88.4 R188, [R216+0x7000] ;  /* 0x00700000d8bc783b */ /* 0x000f2e0000000200 */
[C---:B-1----:R-:W-:Y:S08]  /*eb40*/  HMMA.16816.F32 R20, R180.reuse, R172, R20 ;  /* 0x000000acb414723c */ /* 0x042ff00000001814 */
[C---:B------:R-:W-:Y:S01]  /*eb50*/  HMMA.16816.F32 R24, R180.reuse, R174, R24 ;  /* 0x000000aeb418723c */ /* 0x040fe20000001818 */
[----:B------:R-:W1:Y:S01]  /*eb60*/  LDSM.16.M88.4 R172, [R216+0x7800] ;  /* 0x00780000d8ac783b */ /* 0x000e620000000200 */
[----:B------:R-:W-:Y:S04]  /*eb70*/  DEPBAR.LE SB0, 0x0 ;  /* 0x000080000000791a */ /* 0x000fe80000000000 */
[----:B------:R-:W-:Y:S02]  /*eb80*/  BAR.SYNC.DEFER_BLOCKING 0x0 ;  /* 0x0000000000007b1d */ /* 0x000fe40000010000 */
[C---:B--2---:R-:W-:Y:S08]  /*eb90*/  HMMA.16816.F32 R28, R180.reuse, R164, R28 ;  /* 0x000000a4b41c723c */ /* 0x044ff0000000181c */
[----:B------:R-:W-:Y:S08]  /*eba0*/  HMMA.16816.F32 R32, R180, R166, R32 ;  /* 0x000000a6b420723c */ /* 0x000ff00000001820 */
[C---:B-----5:R-:W-:Y:S08]  /*ebb0*/  HMMA.16816.F32 R4, R168.reuse, R176, R4 ;  /* 0x000000b0a804723c */ /* 0x060ff00000001804 */
[C---:B------:R-:W-:Y:S07]  /*ebc0*/  HMMA.16816.F32 R8, R168.reuse, R178, R8 ;  /* 0x000000b2a808723c */ /* 0x040fee0000001808 */
[C---:B------:R-:W-:Y:S01]  /*ebd0*/  LEA R178, P6, R3.reuse, R200, 0x6 ;  /* 0x000000c803b27211 */ /* 0x040fe200078c30ff */
[C---:B---3--:R-:W-:Y:S04]  /*ebe0*/  HMMA.16816.F32 R12, R168.reuse, R184, R12 ;  /* 0x000000b8a80c723c */ /* 0x048fe8000000180c */
[----:B------:R-:W-:Y:S01]  /*ebf0*/  LEA.HI.X.SX32 R179, R3, R201, 0x6, P6 ;  /* 0x000000c903b37211 */ /* 0x000fe200030f36ff */
[C---:B------:R-:W-:Y:S03]  /*ec00*/  IMAD.WIDE.U32 R182, R178.reuse, c[0x0][0x198], RZ ;  /* 0x00006600b2b67a25 */ /* 0x040fe600078e00ff */
[C---:B------:R-:W-:Y:S04]  /*ec10*/  HMMA.16816.F32 R16, R168.reuse, R186, R16 ;  /* 0x000000baa810723c */ /* 0x040fe80000001810 */
[----:B------:R-:W-:Y:S02]  /*ec20*/  IMAD R3, R179, c[0x0][0x198], RZ ;  /* 0x00006600b3037a24 */ /* 0x000fe400078e02ff */
[----:B------:R-:W-:Y:S02]  /*ec30*/  IMAD R201, R203, c[0x0][0x198], RZ ;  /* 0x00006600cbc97a24 */ /* 0x000fe400078e02ff */
[C---:B----4-:R-:W-:Y:S04]  /*ec40*/  HMMA.16816.F32 R20, R168.reuse, R188, R20 ;  /* 0x000000bca814723c */ /* 0x050fe80000001814 */
[----:B------:R-:W-:Y:S02]  /*ec50*/  IMAD R3, R178, c[0x0][0x19c], R3 ;  /* 0x00006700b2037a24 */ /* 0x000fe400078e0203 */
[C---:B------:R-:W-:Y:S02]  /*ec60*/  IMAD R201, R202.reuse, c[0x0][0x19c], R201 ;  /* 0x00006700cac97a24 */ /* 0x040fe400078e02c9 */
[C---:B------:R-:W-:Y:S04]  /*ec70*/  HMMA.16816.F32 R24, R168.reuse, R190, R24 ;  /* 0x000000bea818723c */ /* 0x040fe80000001818 */
[----:B------:R-:W-:Y:S02]  /*ec80*/  IMAD.IADD R3, R183, 0x1, R3 ;  /* 0x00000001b7037824 */ /* 0x000fe400078e0203 */
[----:B------:R-:W-:Y:S01]  /*ec90*/  IMAD.WIDE.U32 R178, R202, c[0x0][0x198], RZ ;  /* 0x00006600cab27a25 */ /* 0x000fe200078e00ff */
[CC--:B------:R-:W-:Y:S01]  /*eca0*/  LEA R202, P0, R182.reuse, R251.reuse, 0x1 ;  /* 0x000000fbb6ca7211 */ /* 0x0c0fe200078008ff */
[C---:B-1----:R-:W-:Y:S04]  /*ecb0*/  HMMA.16816.F32 R28, R168.reuse, R172, R28 ;  /* 0x000000aca81c723c */ /* 0x042fe8000000181c */
[-C--:B------:R-:W-:Y:S01]  /*ecc0*/  LEA.HI.X R203, R182, R250.reuse, R3, 0x1, P0 ;  /* 0x000000fab6cb7211 */ /* 0x080fe200000f0c03 */
[----:B------:R-:W-:Y:S01]  /*ecd0*/  IMAD.WIDE.U32 R190, R198, c[0x0][0x198], RZ ;  /* 0x00006600c6be7a25 */ /* 0x000fe200078e00ff */
[----:B------:R-:W-:Y:S02]  /*ece0*/  PLOP3.LUT P0, PT, PT, PT, UP0, 0x80, 0x0 ;  /* 0x000000000000781c */ /* 0x000fe40003f0f008 */
[----:B------:R-:W-:Y:S04]  /*ecf0*/  HMMA.16816.F32 R32, R168, R174, R32 ;  /* 0x000000aea820723c */ /* 0x000fe80000001820 */
[----:B------:R-:W-:Y:S02]  /*ed00*/  IMAD.IADD R3, R179, 0x1, R201 ;  /* 0x00000001b3037824 */ /* 0x000fe400078e02c9 */
[----:B------:R-:W-:Y:S02]  /*ed10*/  IMAD.IADD R197, R191, 0x1, R197 ;  /* 0x00000001bfc57824 */ /* 0x000fe400078e02c5 */
[----:B------:R-:W-:Y:S05]  /*ed20*/  IMAD.WIDE.U32 R174, R194, c[0x0][0x198], RZ ;  /* 0x00006600c2ae7a25 */ /* 0x000fea00078e00ff */
[C---:B------:R-:W-:Y:S02]  /*ed30*/  LEA R194, P1, R174.reuse, R251, 0x1 ;  /* 0x000000fbaec27211 */ /* 0x040fe400078208ff */
[----:B------:R-:W-:Y:S04]  /*ed40*/  IADD3 R195, R175, R195, RZ ;  /* 0x000000c3afc37210 */ /* 0x000fe80007ffe0ff */
[-C--:B------:R-:W-:Y:S02]  /*ed50*/  LEA.HI.X R195, R174, R250.reuse, R195, 0x1, P1 ;  /* 0x000000faaec37211 */ /* 0x080fe400008f0cc3 */
[-C--:B------:R-:W-:Y:S02]  /*ed60*/  LEA R174, P6, R178, R251.reuse, 0x1 ;  /* 0x000000fbb2ae7211 */ /* 0x080fe400078c08ff */
[----:B------:R-:W-:Y:S02]  /*ed70*/  LEA R198, P1, R190, R251, 0x1 ;  /* 0x000000fbbec67211 */ /* 0x000fe400078208ff */
[-C--:B------:R-:W-:Y:S02]  /*ed80*/  LEA.HI.X R175, R178, R250.reuse, R3, 0x1, P6 ;  /* 0x000000fab2af7211 */ /* 0x080fe400030f0c03 */
[----:B------:R-:W-:Y:S01]  /*ed90*/  LEA.HI.X R199, R190, R250, R197, 0x1, P1 ;  /* 0x000000fabec77211 */ /* 0x000fe200008f0cc5 */
[----:B------:R-:W-:-:S05]  /*eda0*/  @P0 BRA `(.L_x_266) ;  /* 0xffffdfc000000947 */ /* 0x000fca000383ffff */
.L_x_265:
[----:B------:R-:W-:Y:S01]  /*edb0*/  MOV R164, UR6 ;  /* 0x0000000600a47c02 */ /* 0x000fe20008000f00 */
[----:B------:R-:W-:Y:S02]  /*edc0*/  UISETP.GT.AND UP0, UPT, UR6, UR11, UPT ;  /* 0x0000000b0600728c */ /* 0x000fe4000bf04270 */
[----:B------:R-:W-:Y:S01]  /*edd0*/  UIADD3 UR10, UR10, 0x1, URZ ;  /* 0x000000010a0a7890 */ /* 0x000fe2000fffe03f */
[----:B-1----:R-:W-:Y:S01]  /*ede0*/  LEA R171, R164, R245, 0x6 ;  /* 0x000000f5a4ab7211 */ /* 0x002fe200078e30ff */
[----:B------:R-:W-:Y:S03]  /*edf0*/  UMOV UR29, UR6 ;  /* 0x00000006001d7c82 */ /* 0x000fe60008000000 */
[C---:B------:R-:W-:Y:S02]  /*ee00*/  IADD3 R3, R244.reuse, -R171, RZ ;  /* 0x800000abf4037210 */ /* 0x040fe40007ffe0ff */
[----:B------:R-:W-:Y:S02]  /*ee10*/  IADD3 R166, R171, 0x1, RZ ;  /* 0x00000001aba67810 */ /* 0x000fe40007ffe0ff */
[----:B------:R-:W-:Y:S02]  /*ee20*/  IABS R189, R3 ;  /* 0x0000000300bd7213 */ /* 0x000fe40000000000 */
[----:B------:R-:W-:Y:S02]  /*ee30*/  IADD3 R3, R241, -R171, RZ ;  /* 0x800000abf1037210 */ /* 0x000fe40007ffe0ff */
[C---:B------:R-:W-:Y:S02]  /*ee40*/  IADD3 R187, R171.reuse, 0x8, RZ ;  /* 0x00000008abbb7810 */ /* 0x040fe40007ffe0ff */
[----:B------:R-:W-:Y:S01]  /*ee50*/  IABS R177, R3 ;  /* 0x0000000300b17213 */ /* 0x000fe20000000000 */
[----:B------:R-:W-:Y:S01]  /*ee60*/  I2F R189, R189 ;  /* 0x000000bd00bd7306 */ /* 0x000fe20000201400 */
[C---:B------:R-:W-:Y:S02]  /*ee70*/  IADD3 R3, R244.reuse, -R166, RZ ;  /* 0x800000a6f4037210 */ /* 0x040fe40007ffe0ff */
[C---:B------:R-:W-:Y:S02]  /*ee80*/  IADD3 R184, R171.reuse, 0x9, RZ ;  /* 0x00000009abb87810 */ /* 0x040fe40007ffe0ff */
[----:B------:R-:W-:Y:S02]  /*ee90*/  IABS R172, R3 ;  /* 0x0000000300ac7213 */ /* 0x000fe40000000000 */
[C---:B------:R-:W-:Y:S02]  /*eea0*/  IADD3 R3, R244.reuse, -R187, RZ ;  /* 0x800000bbf4037210 */ /* 0x040fe40007ffe0ff */
[C---:B------:R-:W-:Y:S01]  /*eeb0*/  IADD3 R176, R171.reuse, 0x10, RZ ;  /* 0x00000010abb07810 */ /* 0x040fe20007ffe0ff */
[----:B------:R-:W-:Y:S01]  /*eec0*/  I2F R177, R177 ;  /* 0x000000b100b17306 */ /* 0x000fe20000201400 */
[----:B------:R-:W-:Y:S01]  /*eed0*/  IABS R167, R3 ;  /* 0x0000000300a77213 */ /* 0x000fe20000000000 */
[C---:B------:R-:W-:Y:S01]  /*eee0*/  IMAD.IADD R3, R244.reuse, 0x1, -R184 ;  /* 0x00000001f4037824 */ /* 0x040fe200078e0ab8 */
[C---:B------:R-:W-:Y:S02]  /*eef0*/  IADD3 R175, R171.reuse, 0x11, RZ ;  /* 0x00000011abaf7810 */ /* 0x040fe40007ffe0ff */
[----:B------:R-:W-:Y:S02]  /*ef00*/  IADD3 R173, R171, 0x18, RZ ;  /* 0x00000018abad7810 */ /* 0x000fe40007ffe0ff */
[----:B------:R-:W-:Y:S01]  /*ef10*/  IABS R168, R3 ;  /* 0x0000000300a87213 */ /* 0x000fe20000000000 */
[----:B------:R-:W-:Y:S01]  /*ef20*/  IMAD.IADD R180, R241, 0x1, -R175 ;  /* 0x00000001f1b47824 */ /* 0x000fe200078e0aaf */
[C---:B------:R-:W-:Y:S01]  /*ef30*/  IADD3 R3, R244.reuse, -R176, RZ ;  /* 0x800000b0f4037210 */ /* 0x040fe20007ffe0ff */
[----:B------:R-:W-:Y:S01]  /*ef40*/  I2F R167, R167 ;  /* 0x000000a700a77306 */ /* 0x000fe20000201400 */
[C---:B------:R-:W-:Y:S02]  /*ef50*/  IADD3 R169, R171.reuse, 0x19, RZ ;  /* 0x00000019aba97810 */ /* 0x040fe40007ffe0ff */
[----:B------:R-:W-:Y:S02]  /*ef60*/  IABS R179, R3 ;  /* 0x0000000300b37213 */ /* 0x000fe40000000000 */
[C---:B------:R-:W-:Y:S02]  /*ef70*/  IADD3 R3, R244.reuse, -R175, RZ ;  /* 0x800000aff4037210 */ /* 0x040fe40007ffe0ff */
[C---:B------:R-:W-:Y:S02]  /*ef80*/  IADD3 R165, R171.reuse, 0x20, RZ ;  /* 0x00000020aba57810 */ /* 0x040fe40007ffe0ff */
[----:B------:R-:W-:Y:S01]  /*ef90*/  IABS R190, R3 ;  /* 0x0000000300be7213 */ /* 0x000fe20000000000 */
[----:B------:R-:W-:Y:S01]  /*efa0*/  I2F R172, R172 ;  /* 0x000000ac00ac7306 */ /* 0x000fe20000201400 */
[C---:B------:R-:W-:Y:S02]  /*efb0*/  IADD3 R3, R244.reuse, -R173, RZ ;  /* 0x800000adf4037210 */ /* 0x040fe40007ffe0ff */
[----:B------:R-:W-:Y:S02]  /*efc0*/  IADD3 R164, R171, 0x21, RZ ;  /* 0x00000021aba47810 */ /* 0x000fe40007ffe0ff */
[----:B------:R-:W-:Y:S02]  /*efd0*/  IABS R185, R3 ;  /* 0x0000000300b97213 */ /* 0x000fe40000000000 */
[C---:B------:R-:W-:Y:S02]  /*efe0*/  IADD3 R3, R241.reuse, -R166, RZ ;  /* 0x800000a6f1037210 */ /* 0x040fe40007ffe0ff */
[C---:B------:R-:W-:Y:S01]  /*eff0*/  IADD3 R170, R241.reuse, -R176, RZ ;  /* 0x800000b0f1aa7210 */ /* 0x040fe20007ffe0ff */
[----:B------:R-:W-:Y:S01]  /*f000*/  I2F R179, R179 ;  /* 0x000000b300b37306 */ /* 0x000fe20000201400 */
[----:B------:R-:W-:Y:S02]  /*f010*/  IABS R188, R3 ;  /* 0x0000000300bc7213 */ /* 0x000fe40000000000 */
[----:B------:R-:W-:Y:S02]  /*f020*/  IADD3 R3, R244, -R169, RZ ;  /* 0x800000a9f4037210 */ /* 0x000fe40007ffe0ff */
[----:B------:R-:W-:Y:S02]  /*f030*/  IABS R170, R170 ;  /* 0x000000aa00aa7213 */ /* 0x000fe40000000000 */
[----:B------:R-:W-:Y:S01]  /*f040*/  IABS R182, R3 ;  /* 0x0000000300b67213 */ /* 0x000fe20000000000 */
[----:B------:R-:W-:Y:S01]  /*f050*/  IMAD.IADD R3, R241, 0x1, -R187 ;  /* 0x00000001f1037824 */ /* 0x000fe200078e0abb */
[-C--:B------:R-:W-:Y:S01]  /*f060*/  ISETP.GE.AND P1, PT, R171, R243.reuse, PT ;  /* 0x000000f3ab00720c */ /* 0x080fe20003f26270 */
[----:B------:R-:W-:Y:S01]  /*f070*/  I2F R168, R168 ;  /* 0x000000a800a87306 */ /* 0x000fe20000201400 */
[----:B------:R-:W-:Y:S02]  /*f080*/  ISETP.GE.AND P0, PT, R166, R243, PT ;  /* 0x000000f3a600720c */ /* 0x000fe40003f06270 */
[----:B------:R-:W-:Y:S02]  /*f090*/  IABS R183, R3 ;  /* 0x0000000300b77213 */ /* 0x000fe40000000000 */
[----:B------:R-:W-:Y:S02]  /*f0a0*/  IADD3 R3, R244, -R165, RZ ;  /* 0x800000a5f4037210 */ /* 0x000fe40007ffe0ff */
[----:B------:R-:W-:Y:S02]  /*f0b0*/  ISETP.GE.AND P6, PT, R166, R240, PT ;  /* 0x000000f0a600720c */ /* 0x000fe40003fc6270 */
[----:B------:R-:W-:Y:S01]  /*f0c0*/  IABS R181, R3 ;  /* 0x0000000300b57213 */ /* 0x000fe20000000000 */
[----:B------:R-:W-:Y:S01]  /*f0d0*/  I2F R190, R190 ;  /* 0x000000be00be7306 */ /* 0x000fe20000201400 */
[----:B------:R-:W-:Y:S02]  /*f0e0*/  IADD3 R3, R241, -R184, RZ ;  /* 0x800000b8f1037210 */ /* 0x000fe40007ffe0ff */
[C---:B------:R-:W-:Y:S02]  /*f0f0*/  ISETP.GE.OR P1, PT, R171.reuse, R242, !P1 ;  /* 0x000000f2ab00720c */ /* 0x040fe40004f26670 */
[----:B------:R-:W-:Y:S02]  /*f100*/  IABS R174, R3 ;  /* 0x0000000300ae7213 */ /* 0x000fe40000000000 */
[----:B------:R-:W-:Y:S02]  /*f110*/  IADD3 R3, R244, -R164, RZ ;  /* 0x800000a4f4037210 */ /* 0x000fe40007ffe0ff */
[C---:B------:R-:W-:Y:S01]  /*f120*/  ISETP.GE.OR P0, PT, R166.reuse, R242, !P0 ;  /* 0x000000f2a600720c */ /* 0x040fe20004706670 */
[----:B------:R-:W-:Y:S01]  /*f130*/  I2F R188, R188 ;  /* 0x000000bc00bc7306 */ /* 0x000fe20000201400 */
[----:B------:R-:W-:Y:S02]  /*f140*/  IABS R3, R3 ;  /* 0x0000000300037213 */ /* 0x000fe40000000000 */
[----:B------:R-:W-:Y:S02]  /*f150*/  ISETP.GE.OR P6, PT, R166, R235, !P6 ;  /* 0x000000eba600720c */ /* 0x000fe400077c6670 */
[----:B------:R-:W-:Y:S05]  /*f160*/  IABS R180, R180 ;  /* 0x000000b400b47213 */ /* 0x000fea0000000000 */
[----:B------:R1:W-:Y:S10]  /*f170*/  I2F R178, R3 ;  /* 0x0000000300b27306 */ /* 0x0003f40000201400 */
[----:B------:R-:W-:Y:S10]  /*f180*/  I2F R182, R182 ;  /* 0x000000b600b67306 */ /* 0x000ff40000201400 */
[----:B------:R-:W-:Y:S01]  /*f190*/  I2F R183, R183 ;  /* 0x000000b700b77306 */ /* 0x000fe20000201400 */
[----:B-1----:R-:W-:Y:S09]  /*f1a0*/  IADD3 R3, R171, 0x28, RZ ;  /* 0x00000028ab037810 */ /* 0x002ff20007ffe0ff */
[----:B------:R-:W-:Y:S10]  /*f1b0*/  I2F R181, R181 ;  /* 0x000000b500b57306 */ /* 0x000ff40000201400 */
[----:B------:R-:W-:Y:S10]  /*f1c0*/  I2F R185, R185 ;  /* 0x000000b900b97306 */ /* 0x000ff40000201400 */
[----:B------:R-:W-:Y:S10]  /*f1d0*/  I2F R174, R174 ;  /* 0x000000ae00ae7306 */ /* 0x000ff40000201400 */
[----:B------:R-:W1:Y:S02]  /*f1e0*/  I2F R180, R180 ;  /* 0x000000b400b47306 */ /* 0x000e640000201400 */
[----:B-1----:R-:W-:Y:S02]  /*f1f0*/  FFMA.FTZ R15, R180, -UR18, R15 ;  /* 0x80000012b40f7c23 */ /* 0x002fe4000801000f */
[----:B------:R-:W-:Y:S06]  /*f200*/  FFMA.FTZ R6, R177, -UR18, R6 ;  /* 0x80000012b1067c23 */ /* 0x000fec0008010006 */
[----:B------:R1:W2:Y:S01]  /*f210*/  I2F R177, R170 ;  /* 0x000000aa00b17306 */ /* 0x0002a20000201400 */
[----:B------:R-:W-:Y:S02]  /*f220*/  FFMA.FTZ R4, R189, -UR18, R4 ;  /* 0x80000012bd047c23 */ /* 0x000fe40008010004 */
[----:B------:R-:W-:Y:S02]  /*f230*/  FFMA.FTZ R8, R167, -UR18, R8 ;  /* 0x80000012a7087c23 */ /* 0x000fe40008010008 */
[----:B------:R-:W-:Y:S01]  /*f240*/  FFMA.FTZ R5, R172, -UR18, R5 ;  /* 0x80000012ac057c23 */ /* 0x000fe20008010005 */
[----:B------:R-:W-:Y:S01]  /*f250*/  FSEL R166, R4, -INF , !P1 ;  /* 0xff80000004a67808 */ /* 0x000fe20004800000 */
[----:B------:R-:W-:Y:S01]  /*f260*/  FFMA.FTZ R12, R179, -UR18, R12 ;  /* 0x80000012b30c7c23 */ /* 0x000fe2000801000c */
[C---:B------:R-:W-:Y:S01]  /*f270*/  ISETP.GE.AND P1, PT, R171.reuse, R240, PT ;  /* 0x000000f0ab00720c */ /* 0x040fe20003f26270 */
[----:B------:R-:W-:Y:S01]  /*f280*/  FFMA.FTZ R9, R168, -UR18, R9 ;  /* 0x80000012a8097c23 */ /* 0x000fe20008010009 */
[----:B------:R-:W-:Y:S01]  /*f290*/  IADD3 R4, R244, -R3, RZ ;  /* 0x80000003f4047210 */ /* 0x000fe20007ffe0ff */
[----:B------:R-:W-:Y:S01]  /*f2a0*/  FFMA.FTZ R13, R190, -UR18, R13 ;  /* 0x80000012be0d7c23 */ /* 0x000fe2000801000d */
[----:B------:R-:W-:Y:S01]  /*f2b0*/  ISETP.GE.OR P1, PT, R171, R235, !P1 ;  /* 0x000000ebab00720c */ /* 0x000fe20004f26670 */
[----:B------:R-:W-:Y:S01]  /*f2c0*/  FFMA.FTZ R7, R188, -UR18, R7 ;  /* 0x80000012bc077c23 */ /* 0x000fe20008010007 */
[----:B------:R-:W-:Y:S01]  /*f2d0*/  IABS R4, R4 ;  /* 0x0000000400047213 */ /* 0x000fe20000000000 */
[----:B------:R-:W-:Y:S01]  /*f2e0*/  FFMA.FTZ R17, R182, -UR18, R17 ;  /* 0x80000012b6117c23 */ /* 0x000fe20008010011 */
[----:B------:R-:W-:Y:S01]  /*f2f0*/  FSEL R167, R6, -INF , !P1 ;  /* 0xff80000006a77808 */ /* 0x000fe20004800000 */
[----:B------:R-:W-:Y:S01]  /*f300*/  FFMA.FTZ R10, R183, -UR18, R10 ;  /* 0x80000012b70a7c23 */ /* 0x000fe2000801000a */
[-C--:B------:R-:W-:Y:S01]  /*f310*/  ISETP.GE.AND P1, PT, R187, R243.reuse, PT ;  /* 0x000000f3bb00720c */ /* 0x080fe20003f26270 */
[----:B------:R-:W3:Y:S01]  /*f320*/  I2F R179, R4 ;  /* 0x0000000400b37306 */ /* 0x000ee20000201400 */
[----:B------:R-:W-:Y:S01]  /*f330*/  IADD3 R6, R171, 0x29, RZ ;  /* 0x00000029ab067810 */ /* 0x000fe20007ffe0ff */
[----:B------:R-:W-:Y:S01]  /*f340*/  FFMA.FTZ R20, R181, -UR18, R20 ;  /* 0x80000012b5147c23 */ /* 0x000fe20008010014 */
[----:B------:R-:W-:Y:S01]  /*f350*/  ISETP.GE.OR P1, PT, R187, R242, !P1 ;  /* 0x000000f2bb00720c */ /* 0x000fe20004f26670 */
[----:B------:R-:W-:Y:S01]  /*f360*/  FFMA.FTZ R16, R185, -UR18, R16 ;  /* 0x80000012b9107c23 */ /* 0x000fe20008010010 */
[----:B------:R-:W-:Y:S01]  /*f370*/  FSEL R172, R5, -INF , !P0 ;  /* 0xff80000005ac7808 */ /* 0x000fe20004000000 */
[----:B------:R-:W-:Y:S01]  /*f380*/  FFMA.FTZ R11, R174, -UR18, R11 ;  /* 0x80000012ae0b7c23 */ /* 0x000fe2000801000b */
[----:B-1----:R-:W-:Y:S01]  /*f390*/  FSEL R170, R8, -INF , !P1 ;  /* 0xff80000008aa7808 */ /* 0x002fe20004800000 */
[----:B------:R-:W-:Y:S01]  /*f3a0*/  FFMA.FTZ R21, R178, -UR18, R21 ;  /* 0x80000012b2157c23 */ /* 0x000fe20008010015 */
[----:B------:R-:W-:Y:S01]  /*f3b0*/  ISETP.GE.AND P1, PT, R176, R243, PT ;  /* 0x000000f3b000720c */ /* 0x000fe20003f26270 */
[----:B--2---:R-:W-:Y:S01]  /*f3c0*/  FFMA.FTZ R14, R177, -UR18, R14 ;  /* 0x80000012b10e7c23 */ /* 0x004fe2000801000e */
[----:B------:R-:W-:Y:S02]  /*f3d0*/  IADD3 R5, R244, -R6, RZ ;  /* 0x80000006f4057210 */ /* 0x000fe40007ffe0ff */
[-C--:B------:R-:W-:Y:S02]  /*f3e0*/  ISETP.GE.OR P1, PT, R176, R242.reuse, !P1 ;  /* 0x000000f2b000720c */ /* 0x080fe40004f26670 */
[----:B------:R-:W-:Y:S02]  /*f3f0*/  IABS R5, R5 ;  /* 0x0000000500057213 */ /* 0x000fe40000000000 */
[----:B------:R-:W-:Y:S02]  /*f400*/  FSEL R186, R12, -INF , !P1 ;  /* 0xff8000000cba7808 */ /* 0x000fe40004800000 */
[----:B------:R-:W1:Y:S01]  /*f410*/  I2F R12, R5 ;  /* 0x00000005000c7306 */ /* 0x000e620000201400 */
[C---:B------:R-:W-:Y:S02]  /*f420*/  ISETP.GE.AND P0, PT, R184.reuse, R243, PT ;  /* 0x000000f3b800720c */ /* 0x040fe40003f06270 */
[----:B------:R-:W-:Y:S02]  /*f430*/  IADD3 R8, R241, -R173, RZ ;  /* 0x800000adf1087210 */ /* 0x000fe40007ffe0ff */
[----:B------:R-:W-:Y:S01]  /*f440*/  ISETP.GE.OR P0, PT, R184, R242, !P0 ;  /* 0x000000f2b800720c */ /* 0x000fe20004706670 */
[----:B---3--:R-:W-:Y:S01]  /*f450*/  FFMA.FTZ R24, R179, -UR18, R24 ;  /* 0x80000012b3187c23 */ /* 0x008fe20008010018 */
[----:B------:R-:W-:Y:S02]  /*f460*/  IADD3 R4, R171, 0x30, RZ ;  /* 0x00000030ab047810 */ /* 0x000fe40007ffe0ff */
[----:B------:R-:W-:Y:S02]  /*f470*/  FSEL R168, R9, -INF , !P0 ;  /* 0xff80000009a87808 */ /* 0x000fe40004000000 */
[CC--:B------:R-:W-:Y:S02]  /*f480*/  ISETP.GE.AND P0, PT, R175.reuse, R243.reuse, PT ;  /* 0x000000f3af00720c */ /* 0x0c0fe40003f06270 */
[----:B------:R-:W-:Y:S02]  /*f490*/  IABS R8, R8 ;  /* 0x0000000800087213 */ /* 0x000fe40000000000 */
[----:B------:R-:W-:Y:S02]  /*f4a0*/  ISETP.GE.OR P0, PT, R175, R242, !P0 ;  /* 0x000000f2af00720c */ /* 0x000fe40004706670 */
[----:B------:R2:W3:Y:S01]  /*f4b0*/  I2F R9, R8 ;  /* 0x0000000800097306 */ /* 0x0004e20000201400 */
[----:B------:R-:W-:Y:S02]  /*f4c0*/  FSEL R7, R7, -INF , !P6 ;  /* 0xff80000007077808 */ /* 0x000fe40007000000 */
[----:B------:R-:W-:Y:S02]  /*f4d0*/  FSEL R189, R13, -INF , !P0 ;  /* 0xff8000000dbd7808 */ /* 0x000fe40004000000 */
[----:B------:R-:W-:Y:S02]  /*f4e0*/  IADD3 R13, R244, -R4, RZ ;  /* 0x80000004f40d7210 */ /* 0x000fe40007ffe0ff */
[----:B------:R-:W-:Y:S01]  /*f4f0*/  ISETP.GE.AND P6, PT, R169, R243, PT ;  /* 0x000000f3a900720c */ /* 0x000fe20003fc6270 */
[----:B-1----:R-:W-:Y:S01]  /*f500*/  FFMA.FTZ R25, R12, -UR18, R25 ;  /* 0x800000120c197c23 */ /* 0x002fe20008010019 */
[----:B------:R-:W-:Y:S02]  /*f510*/  IABS R5, R13 ;  /* 0x0000000d00057213 */ /* 0x000fe40000000000 */
[----:B------:R-:W-:Y:S02]  /*f520*/  ISETP.GE.AND P1, PT, R187, R240, PT ;  /* 0x000000f0bb00720c */ /* 0x000fe40003f26270 */
[----:B------:R-:W1:Y:S01]  /*f530*/  I2F R13, R5 ;  /* 0x00000005000d7306 */ /* 0x000e620000201400 */
[-C--:B------:R-:W-:Y:S02]  /*f540*/  ISETP.GE.OR P6, PT, R169, R242.reuse, !P6 ;  /* 0x000000f2a900720c */ /* 0x080fe400077c6670 */
[----:B------:R-:W-:Y:S02]  /*f550*/  ISETP.GE.OR P1, PT, R187, R235, !P1 ;  /* 0x000000ebbb00720c */ /* 0x000fe40004f26670 */
[----:B------:R-:W-:Y:S01]  /*f560*/  FSEL R202, R17, -INF , !P6 ;  /* 0xff80000011ca7808 */ /* 0x000fe20007000000 */
[----:B------:R-:W-:Y:S01]  /*f570*/  IMAD.IADD R17, R241, 0x1, -R165 ;  /* 0x00000001f1117824 */ /* 0x000fe200078e0aa5 */
[-C--:B------:R-:W-:Y:S02]  /*f580*/  ISETP.GE.AND P6, PT, R165, R243.reuse, PT ;  /* 0x000000f3a500720c */ /* 0x080fe40003fc6270 */
[----:B------:R-:W-:Y:S02]  /*f590*/  ISETP.GE.AND P0, PT, R173, R243, PT ;  /* 0x000000f3ad00720c */ /* 0x000fe40003f06270 */
[----:B--2---:R-:W-:Y:S01]  /*f5a0*/  IADD3 R8, R171, 0x31, RZ ;  /* 0x00000031ab087810 */ /* 0x004fe20007ffe0ff */
[----:B---3--:R-:W-:Y:S01]  /*f5b0*/  FFMA.FTZ R18, R9, -UR18, R18 ;  /* 0x8000001209127c23 */ /* 0x008fe20008010012 */
[-C--:B------:R-:W-:Y:S02]  /*f5c0*/  ISETP.GE.OR P6, PT, R165, R242.reuse, !P6 ;  /* 0x000000f2a500720c */ /* 0x080fe400077c6670 */
[----:B------:R-:W-:Y:S02]  /*f5d0*/  ISETP.GE.OR P0, PT, R173, R242, !P0 ;  /* 0x000000f2ad00720c */ /* 0x000fe40004706670 */
[----:B------:R-:W-:Y:S02]  /*f5e0*/  FSEL R200, R20, -INF , !P6 ;  /* 0xff80000014c87808 */ /* 0x000fe40007000000 */
[----:B------:R-:W-:Y:S02]  /*f5f0*/  FSEL R188, R16, -INF , !P0 ;  /* 0xff80000010bc7808 */ /* 0x000fe40004000000 */
[----:B------:R-:W-:Y:S02]  /*f600*/  ISETP.GE.AND P0, PT, R184, R240, PT ;  /* 0x000000f0b800720c */ /* 0x000fe40003f06270 */
[----:B------:R-:W-:Y:S01]  /*f610*/  IABS R17, R17 ;  /* 0x0000001100117213 */ /* 0x000fe20000000000 */
[----:B-1----:R-:W-:Y:S01]  /*f620*/  FFMA.FTZ R28, R13, -UR18, R28 ;  /* 0x800000120d1c7c23 */ /* 0x002fe2000801001c */
[----:B------:R-:W-:Y:S02]  /*f630*/  FSEL R5, R10, -INF , !P1 ;  /* 0xff8000000a057808 */ /* 0x000fe40004800000 */
[----:B------:R-:W-:Y:S02]  /*f640*/  IADD3 R10, R244, -R8, RZ ;  /* 0x80000008f40a7210 */ /* 0x000fe40007ffe0ff */
[----:B------:R-:W-:Y:S01]  /*f650*/  ISETP.GE.OR P0, PT, R184, R235, !P0 ;  /* 0x000000ebb800720c */ /* 0x000fe20004706670 */
[----:B------:R-:W1:Y:S01]  /*f660*/  I2F R17, R17 ;  /* 0x0000001100117306 */ /* 0x000e620000201400 */
[----:B------:R-:W-:Y:S02]  /*f670*/  IABS R10, R10 ;  /* 0x0000000a000a7213 */ /* 0x000fe40000000000 */
[----:B------:R-:W-:Y:S02]  /*f680*/  FSEL R11, R11, -INF , !P0 ;  /* 0xff8000000b0b7808 */ /* 0x000fe40004000000 */
[C---:B------:R-:W-:Y:S02]  /*f690*/  ISETP.GE.AND P0, PT, R164.reuse, R243, PT ;  /* 0x000000f3a400720c */ /* 0x040fe40003f06270 */
[----:B------:R-:W-:Y:S02]  /*f6a0*/  ISETP.GE.AND P6, PT, R175, R240, PT ;  /* 0x000000f0af00720c */ /* 0x000fe40003fc6270 */
[----:B------:R-:W-:Y:S01]  /*f6b0*/  ISETP.GE.OR P0, PT, R164, R242, !P0 ;  /* 0x000000f2a400720c */ /* 0x000fe20004706670 */
[----:B------:R2:W3:Y:S01]  /*f6c0*/  I2F R20, R10 ;  /* 0x0000000a00147306 */ /* 0x0004e20000201400 */
[C---:B------:R-:W-:Y:S02]  /*f6d0*/  ISETP.GE.AND P1, PT, R176.reuse, R240, PT ;  /* 0x000000f0b000720c */ /* 0x040fe40003f26270 */
[----:B------:R-:W-:Y:S02]  /*f6e0*/  FSEL R198, R21, -INF , !P0 ;  /* 0xff80000015c67808 */ /* 0x000fe40004000000 */
[-C--:B------:R-:W-:Y:S02]  /*f6f0*/  ISETP.GE.OR P6, PT, R175, R235.reuse, !P6 ;  /* 0x000000ebaf00720c */ /* 0x080fe400077c6670 */
[----:B------:R-:W-:Y:S02]  /*f700*/  ISETP.GE.OR P1, PT, R176, R235, !P1 ;  /* 0x000000ebb000720c */ /* 0x000fe40004f26670 */
[----:B------:R-:W-:Y:S02]  /*f710*/  FSEL R193, R15, -INF , !P6 ;  /* 0xff8000000fc17808 */ /* 0x000fe40007000000 */
[-C--:B------:R-:W-:Y:S02]  /*f720*/  ISETP.GE.AND P6, PT, R6, R243.reuse, PT ;  /* 0x000000f30600720c */ /* 0x080fe40003fc6270 */
[----:B------:R-:W-:Y:S01]  /*f730*/  FSEL R190, R14, -INF , !P1 ;  /* 0xff8000000ebe7808 */ /* 0x000fe20004800000 */
[----:B-1----:R-:W-:Y:S01]  /*f740*/  FFMA.FTZ R22, R17, -UR18, R22 ;  /* 0x8000001211167c23 */ /* 0x002fe20008010016 */
[----:B------:R-:W-:Y:S02]  /*f750*/  IADD3 R14, R241, -R164, RZ ;  /* 0x800000a4f10e7210 */ /* 0x000fe40007ffe0ff */
[----:B------:R-:W-:Y:S02]  /*f760*/  ISETP.GE.OR P6, PT, R6, R242, !P6 ;  /* 0x000000f20600720c */ /* 0x000fe400077c6670 */
[----:B------:R-:W-:Y:S02]  /*f770*/  IABS R14, R14 ;  /* 0x0000000e000e7213 */ /* 0x000fe40000000000 */
[----:B------:R-:W-:Y:S02]  /*f780*/  FSEL R194, R25, -INF , !P6 ;  /* 0xff80000019c27808 */ /* 0x000fe40007000000 */
[----:B------:R-:W-:Y:S01]  /*f790*/  ISETP.GE.AND P6, PT, R4, R243, PT ;  /* 0x000000f30400720c */ /* 0x000fe20003fc6270 */
[----:B------:R-:W1:Y:S01]  /*f7a0*/  I2F R12, R14 ;  /* 0x0000000e000c7306 */ /* 0x000e620000201400 */
[----:B--2---:R-:W-:Y:S01]  /*f7b0*/  IADD3 R10, R171, 0x38, RZ ;  /* 0x00000038ab0a7810 */ /* 0x004fe20007ffe0ff */
[----:B---3--:R-:W-:Y:S01]  /*f7c0*/  FFMA.FTZ R29, R20, -UR18, R29 ;  /* 0x80000012141d7c23 */ /* 0x008fe2000801001d */
[----:B------:R-:W-:Y:S02]  /*f7d0*/  ISETP.GE.AND P1, PT, R173, R240, PT ;  /* 0x000000f0ad00720c */ /* 0x000fe40003f26270 */
[----:B------:R-:W-:Y:S02]  /*f7e0*/  IADD3 R21, R244, -R10, RZ ;  /* 0x8000000af4157210 */ /* 0x000fe40007ffe0ff */
[C---:B------:R-:W-:Y:S02]  /*f7f0*/  IADD3 R13, R241.reuse, -R6, RZ ;  /* 0x80000006f10d7210 */ /* 0x040fe40007ffe0ff */
[----:B------:R-:W-:Y:S02]  /*f800*/  IABS R21, R21 ;  /* 0x0000001500157213 */ /* 0x000fe40000000000 */
[----:B------:R-:W-:Y:S02]  /*f810*/  ISETP.GE.OR P6, PT, R4, R242, !P6 ;  /* 0x000000f20400720c */ /* 0x000fe400077c6670 */
[----:B------:R-:W-:Y:S02]  /*f820*/  IADD3 R16, R241, -R169, RZ ;  /* 0x800000a9f1107210 */ /* 0x000fe40007ffe0ff */
[----:B------:R-:W2:Y:S01]  /*f830*/  I2F R21, R21 ;  /* 0x0000001500157306 */ /* 0x000ea20000201400 */
[----:B------:R-:W-:Y:S02]  /*f840*/  ISETP.GE.OR P1, PT, R173, R235, !P1 ;  /* 0x000000ebad00720c */ /* 0x000fe40004f26670 */
[----:B------:R-:W-:Y:S02]  /*f850*/  IABS R13, R13 ;  /* 0x0000000d000d7213 */ /* 0x000fe40000000000 */
[----:B------:R-:W-:Y:S02]  /*f860*/  FSEL R184, R28, -INF , !P6 ;  /* 0xff8000001cb87808 */ /* 0x000fe40007000000 */
[C---:B------:R-:W-:Y:S02]  /*f870*/  ISETP.GE.AND P6, PT, R165.reuse, R240, PT ;  /* 0x000000f0a500720c */ /* 0x040fe40003fc6270 */
[----:B------:R-:W-:Y:S01]  /*f880*/  IABS R16, R16 ;  /* 0x0000001000107213 */ /* 0x000fe20000000000 */
[----:B------:R-:W3:Y:S01]  /*f890*/  I2F R14, R13 ;  /* 0x0000000d000e7306 */ /* 0x000ee20000201400 */
[----:B------:R-:W-:Y:S01]  /*f8a0*/  FSEL R192, R18, -INF , !P1 ;  /* 0xff80000012c07808 */ /* 0x000fe20004800000 */
[----:B-1----:R-:W-:Y:S01]  /*f8b0*/  FFMA.FTZ R23, R12, -UR18, R23 ;  /* 0x800000120c177c23 */ /* 0x002fe20008010017 */
[C---:B------:R-:W-:Y:S02]  /*f8c0*/  ISETP.GE.AND P1, PT, R8.reuse, R243, PT ;  /* 0x000000f30800720c */ /* 0x040fe40003f26270 */
[----:B------:R-:W-:Y:S02]  /*f8d0*/  ISETP.GE.OR P6, PT, R165, R235, !P6 ;  /* 0x000000eba500720c */ /* 0x000fe400077c6670 */
[----:B------:R-:W-:Y:S02]  /*f8e0*/  ISETP.GE.OR P1, PT, R8, R242, !P1 ;  /* 0x000000f20800720c */ /* 0x000fe40004f26670 */
[----:B------:R-:W-:Y:S01]  /*f8f0*/  FMNMX.FTZ R15, R166, R2, !PT ;  /* 0x00000002a60f7209 */ /* 0x000fe20007810000 */
[----:B------:R-:W1:Y:S01]  /*f900*/  I2F R16, R16 ;  /* 0x0000001000107306 */ /* 0x000e620000201400 */
[----:B------:R-:W-:Y:S02]  /*f910*/  FSEL R203, R22, -INF , !P6 ;  /* 0xff80000016cb7808 */ /* 0x000fe40007000000 */
[-C--:B------:R-:W-:Y:S01]  /*f920*/  ISETP.GE.AND P0, PT, R3, R243.reuse, PT ;  /* 0x000000f30300720c */ /* 0x080fe20003f06270 */
[----:B--2---:R-:W-:Y:S01]  /*f930*/  FFMA.FTZ R32, R21, -UR18, R32 ;  /* 0x8000001215207c23 */ /* 0x004fe20008010020 */
[----:B------:R-:W-:Y:S02]  /*f940*/  ISETP.GE.AND P6, PT, R3, R240, PT ;  /* 0x000000f00300720c */ /* 0x000fe40003fc6270 */
[----:B------:R-:W-:Y:S02]  /*f950*/  FSEL R182, R29, -INF , !P1 ;  /* 0xff8000001db67808 */ /* 0x000fe40004800000 */
[----:B------:R-:W-:Y:S02]  /*f960*/  ISETP.GE.AND P1, PT, R10, R243, PT ;  /* 0x000000f30a00720c */ /* 0x000fe40003f26270 */
[----:B------:R-:W-:Y:S02]  /*f970*/  FMNMX.FTZ R15, R172, R15, !PT ;  /* 0x0000000fac0f7209 */ /* 0x000fe40007810000 */
[----:B------:R-:W-:Y:S01]  /*f980*/  IADD3 R9, R241, -R3, RZ ;  /* 0x80000003f1097210 */ /* 0x000fe20007ffe0ff */
[----:B---3--:R-:W-:Y:S01]  /*f990*/  FFMA.FTZ R27, R14, -UR18, R27 ;  /* 0x800000120e1b7c23 */ /* 0x008fe2000801001b */
[CC--:B------:R-:W-:Y:S02]  /*f9a0*/  ISETP.GE.OR P0, PT, R3.reuse, R242.reuse, !P0 ;  /* 0x000000f20300720c */ /* 0x0c0fe40004706670 */
[----:B------:R-:W-:Y:S01]  /*f9b0*/  ISETP.GE.OR P6, PT, R3, R235, !P6 ;  /* 0x000000eb0300720c */ /* 0x000fe200077c6670 */
[----:B------:R-:W-:Y:S01]  /*f9c0*/  IMAD.IADD R3, R241, 0x1, -R8 ;  /* 0x00000001f1037824 */ /* 0x000fe200078e0a08 */
[----:B------:R-:W-:Y:S02]  /*f9d0*/  ISETP.GE.OR P1, PT, R10, R242, !P1 ;  /* 0x000000f20a00720c */ /* 0x000fe40004f26670 */
[----:B------:R-:W-:Y:S02]  /*f9e0*/  FMNMX.FTZ R15, R170, R15, !PT ;  /* 0x0000000faa0f7209 */ /* 0x000fe40007810000 */
[----:B------:R-:W-:Y:S01]  /*f9f0*/  IABS R9, R9 ;  /* 0x0000000900097213 */ /* 0x000fe20000000000 */
[----:B-1----:R-:W-:Y:S01]  /*fa00*/  FFMA.FTZ R19, R16, -UR18, R19 ;  /* 0x8000001210137c23 */ /* 0x002fe20008010013 */
[----:B------:R-:W-:Y:S02]  /*fa10*/  FSEL R180, R32, -INF , !P1 ;  /* 0xff80000020b47808 */ /* 0x000fe40004800000 */
[----:B------:R-:W-:Y:S02]  /*fa20*/  FMNMX.FTZ R15, R168, R15, !PT ;  /* 0x0000000fa80f7209 */ /* 0x000fe40007810000 */
[----:B------:R-:W-:Y:S01]  /*fa30*/  IABS R3, R3 ;  /* 0x0000000300037213 */ /* 0x000fe20000000000 */
[----:B------:R-:W1:Y:S01]  /*fa40*/  I2F R9, R9 ;  /* 0x0000000900097306 */ /* 0x000e620000201400 */
[C---:B------:R-:W-:Y:S02]  /*fa50*/  ISETP.GE.AND P1, PT, R6.reuse, R240, PT ;  /* 0x000000f00600720c */ /* 0x040fe40003f26270 */
[----:B------:R-:W-:Y:S02]  /*fa60*/  IADD3 R171, R171, 0x39, RZ ;  /* 0x00000039abab7810 */ /* 0x000fe40007ffe0ff */
[----:B------:R-:W-:Y:S02]  /*fa70*/  ISETP.GE.OR P1, PT, R6, R235, !P1 ;  /* 0x000000eb0600720c */ /* 0x000fe40004f26670 */
[----:B------:R-:W-:Y:S02]  /*fa80*/  FMNMX.FTZ R6, R186, R15, !PT ;  /* 0x0000000fba067209 */ /* 0x000fe40007810000 */
[----:B------:R-:W-:Y:S01]  /*fa90*/  FSEL R196, R24, -INF , !P0 ;  /* 0xff80000018c47808 */ /* 0x000fe20004000000 */
[----:B------:R-:W2:Y:S01]  /*faa0*/  I2F R12, R3 ;  /* 0x00000003000c7306 */ /* 0x000ea20000201400 */
[----:B------:R-:W-:Y:S02]  /*fab0*/  IADD3 R24, R244, -R171, RZ ;  /* 0x800000abf4187210 */ /* 0x000fe40007ffe0ff */
[----:B------:R-:W-:Y:S02]  /*fac0*/  FMNMX.FTZ R13, R189, R6, !PT ;  /* 0x00000006bd0d7209 */ /* 0x000fe40007810000 */
[----:B------:R-:W-:Y:S02]  /*fad0*/  IABS R24, R24 ;  /* 0x0000001800187213 */ /* 0x000fe40000000000 */
[----:B------:R-:W-:Y:S02]  /*fae0*/  FMNMX.FTZ R13, R188, R13, !PT ;  /* 0x0000000dbc0d7209 */ /* 0x000fe40007810000 */
[----:B------:R-:W-:Y:S01]  /*faf0*/  FMNMX.FTZ R6, R167, R0, !PT ;  /* 0x00000000a7067209 */ /* 0x000fe20007810000 */
[----:B------:R-:W3:Y:S01]  /*fb00*/  I2F R16, R24 ;  /* 0x0000001800107306 */ /* 0x000ee20000201400 */
[----:B------:R-:W-:Y:S02]  /*fb10*/  FMNMX.FTZ R13, R202, R13, !PT ;  /* 0x0000000dca0d7209 */ /* 0x000fe40007810000 */
[----:B------:R-:W-:Y:S01]  /*fb20*/  FMNMX.FTZ R6, R7, R6, !PT ;  /* 0x0000000607067209 */ /* 0x000fe20007810000 */
[----:B-1----:R-:W-:Y:S01]  /*fb30*/  FFMA.FTZ R26, R9, -UR18, R26 ;  /* 0x80000012091a7c23 */ /* 0x002fe2000801001a */
[----:B------:R-:W-:Y:S02]  /*fb40*/  IADD3 R17, R241, -R4, RZ ;  /* 0x80000004f1117210 */ /* 0x000fe40007ffe0ff */
[----:B------:R-:W-:Y:S02]  /*fb50*/  ISETP.GE.AND P0, PT, R169, R240, PT ;  /* 0x000000f0a900720c */ /* 0x000fe40003f06270 */
[----:B------:R-:W-:Y:S02]  /*fb60*/  FMNMX.FTZ R13, R200, R13, !PT ;  /* 0x0000000dc80d7209 */ /* 0x000fe40007810000 */
[----:B------:R-:W-:Y:S02]  /*fb70*/  FMNMX.FTZ R6, R5, R6, !PT ;  /* 0x0000000605067209 */ /* 0x000fe40007810000 */
[----:B------:R-:W-:Y:S01]  /*fb80*/  IABS R17, R17 ;  /* 0x0000001100117213 */ /* 0x000fe20000000000 */
[----:B--2---:R-:W-:Y:S01]  /*fb90*/  FFMA.FTZ R31, R12, -UR18, R31 ;  /* 0x800000120c1f7c23 */ /* 0x004fe2000801001f */
[----:B------:R-:W-:Y:S02]  /*fba0*/  ISETP.GE.OR P0, PT, R169, R235, !P0 ;  /* 0x000000eba900720c */ /* 0x000fe40004706670 */
[----:B------:R-:W-:Y:S02]  /*fbb0*/  FMNMX.FTZ R13, R198, R13, !PT ;  /* 0x0000000dc60d7209 */ /* 0x000fe40007810000 */
[----:B------:R-:W-:Y:S01]  /*fbc0*/  FMNMX.FTZ R15, R11, R6, !PT ;  /* 0x000000060b0f7209 */ /* 0x000fe20007810000 */
[----:B------:R-:W1:Y:S01]  /*fbd0*/  I2F R17, R17 ;  /* 0x0000001100117306 */ /* 0x000e620000201400 */
[----:B------:R-:W-:Y:S02]  /*fbe0*/  IADD3 R9, R241, -R10, RZ ;  /* 0x8000000af1097210 */ /* 0x000fe40007ffe0ff */
[----:B------:R-:W-:Y:S01]  /*fbf0*/  FSEL R195, R19, -INF , !P0 ;  /* 0xff80000013c37808 */ /* 0x000fe20004000000 */
[----:B---3--:R-:W-:Y:S01]  /*fc00*/  FFMA.FTZ R33, R16, -UR18, R33 ;  /* 0x8000001210217c23 */ /* 0x008fe20008010021 */
[----:B------:R-:W-:Y:S02]  /*fc10*/  ISETP.GE.AND P0, PT, R164, R240, PT ;  /* 0x000000f0a400720c */ /* 0x000fe40003f06270 */
[----:B------:R-:W-:Y:S02]  /*fc20*/  FMNMX.FTZ R3, R196, R13, !PT ;  /* 0x0000000dc4037209 */ /* 0x000fe40007810000 */
[----:B------:R-:W-:Y:S02]  /*fc30*/  FMNMX.FTZ R14, R190, R15, !PT ;  /* 0x0000000fbe0e7209 */ /* 0x000fe40007810000 */
[----:B------:R-:W-:Y:S02]  /*fc40*/  IADD3 R6, R241, -R171, RZ ;  /* 0x800000abf1067210 */ /* 0x000fe40007ffe0ff */
[----:B------:R-:W-:Y:S02]  /*fc50*/  IABS R9, R9 ;  /* 0x0000000900097213 */ /* 0x000fe40000000000 */
[----:B------:R-:W-:Y:S02]  /*fc60*/  ISETP.GE.OR P0, PT, R164, R235, !P0 ;  /* 0x000000eba400720c */ /* 0x000fe40004706670 */
[----:B------:R-:W-:Y:S02]  /*fc70*/  FMNMX.FTZ R3, R194, R3, !PT ;  /* 0x00000003c2037209 */ /* 0x000fe40007810000 */
[----:B------:R-:W-:Y:S01]  /*fc80*/  FMNMX.FTZ R13, R193, R14, !PT ;  /* 0x0000000ec10d7209 */ /* 0x000fe20007810000 */
[----:B------:R-:W2:Y:S01]  /*fc90*/  I2F R9, R9 ;  /* 0x0000000900097306 */ /* 0x000ea20000201400 */
[----:B------:R-:W-:Y:S02]  /*fca0*/  IABS R6, R6 ;  /* 0x0000000600067213 */ /* 0x000fe40000000000 */
[----:B------:R-:W-:Y:S01]  /*fcb0*/  FSEL R201, R23, -INF , !P0 ;  /* 0xff80000017c97808 */ /* 0x000fe20004000000 */
[----:B-1----:R-:W-:Y:S01]  /*fcc0*/  FFMA.FTZ R30, R17, -UR18, R30 ;  /* 0x80000012111e7c23 */ /* 0x002fe2000801001e */
[C---:B------:R-:W-:Y:S01]  /*fcd0*/  ISETP.GE.AND P0, PT, R171.reuse, R243, PT ;  /* 0x000000f3ab00720c */ /* 0x040fe20003f06270 */
[----:B------:R-:W-:Y:S01]  /*fce0*/  LDSM.16.MT88.4 R20, [R222+0x10000] ;  /* 0x01000000de14783b */ /* 0x000fe20000004200 */
[----:B------:R-:W-:Y:S02]  /*fcf0*/  FMNMX.FTZ R3, R184, R3, !PT ;  /* 0x00000003b8037209 */ /* 0x000fe40007810000 */
[----:B------:R-:W-:Y:S01]  /*fd00*/  FMNMX.FTZ R14, R192, R13, !PT ;  /* 0x0000000dc00e7209 */ /* 0x000fe20007810000 */
[----:B------:R-:W1:Y:S01]  /*fd10*/  I2F R6, R6 ;  /* 0x0000000600067306 */ /* 0x000e620000201400 */
[----:B------:R-:W-:Y:S02]  /*fd20*/  ISETP.GE.OR P0, PT, R171, R242, !P0 ;  /* 0x000000f2ab00720c */ /* 0x000fe40004706670 */
[----:B------:R-:W-:Y:S02]  /*fd30*/  FMNMX.FTZ R3, R182, R3, !PT ;  /* 0x00000003b6037209 */ /* 0x000fe40007810000 */
[----:B------:R-:W-:Y:S02]  /*fd40*/  FMNMX.FTZ R14, R195, R14, !PT ;  /* 0x0000000ec30e7209 */ /* 0x000fe40007810000 */
[----:B------:R-:W-:Y:S02]  /*fd50*/  FSEL R174, R33, -INF , !P0 ;  /* 0xff80000021ae7808 */ /* 0x000fe40004000000 */
[----:B------:R-:W-:Y:S02]  /*fd60*/  FMNMX.FTZ R13, R180, R3, !PT ;  /* 0x00000003b40d7209 */ /* 0x000fe40007810000 */
[----:B------:R-:W-:Y:S02]  /*fd70*/  FMNMX.FTZ R14, R203, R14, !PT ;  /* 0x0000000ecb0e7209 */ /* 0x000fe40007810000 */
[----:B------:R-:W-:Y:S01]  /*fd80*/  ISETP.GE.AND P0, PT, R4, R240, PT ;  /* 0x000000f00400720c */ /* 0x000fe20003f06270 */
[----:B--2---:R-:W-:Y:S01]  /*fd90*/  FFMA.FTZ R34, R9, -UR18, R34 ;  /* 0x8000001209227c23 */ /* 0x004fe20008010022 */
[----:B------:R-:W-:Y:S02]  /*fda0*/  FMNMX.FTZ R3, R174, R13, !PT ;  /* 0x0000000dae037209 */ /* 0x000fe40007810000 */
[----:B------:R-:W-:Y:S02]  /*fdb0*/  FSEL R199, R26, -INF , !P6 ;  /* 0xff8000001ac77808 */ /* 0x000fe40007000000 */
[----:B------:R-:W-:Y:S02]  /*fdc0*/  FMNMX.FTZ R14, R201, R14, !PT ;  /* 0x0000000ec90e7209 */ /* 0x000fe40007810000 */
[-C--:B------:R-:W-:Y:S02]  /*fdd0*/  ISETP.GE.OR P0, PT, R4, R235.reuse, !P0 ;  /* 0x000000eb0400720c */ /* 0x080fe40004706670 */
[----:B------:R-:W2:Y:S01]  /*fde0*/  SHFL.BFLY PT, R4, R3, 0x2, 0x1f ;  /* 0x0c401f0003047f89 */ /* 0x000ea200000e0000 */
[----:B------:R-:W-:Y:S01]  /*fdf0*/  ISETP.GE.AND P6, PT, R8, R240, PT ;  /* 0x000000f00800720c */ /* 0x000fe20003fc6270 */
[----:B-1----:R-:W-:Y:S01]  /*fe00*/  FFMA.FTZ R35, R6, -UR18, R35 ;  /* 0x8000001206237c23 */ /* 0x002fe20008010023 */
[----:B------:R-:W-:Y:S02]  /*fe10*/  FSEL R197, R27, -INF , !P1 ;  /* 0xff8000001bc57808 */ /* 0x000fe40004800000 */
[----:B------:R-:W-:Y:S02]  /*fe20*/  FMNMX.FTZ R14, R199, R14, !PT ;  /* 0x0000000ec70e7209 */ /* 0x000fe40007810000 */
[----:B------:R-:W-:Y:S02]  /*fe30*/  FSEL R185, R30, -INF , !P0 ;  /* 0xff8000001eb97808 */ /* 0x000fe40004000000 */
[-C--:B------:R-:W-:Y:S02]  /*fe40*/  ISETP.GE.OR P6, PT, R8, R235.reuse, !P6 ;  /* 0x000000eb0800720c */ /* 0x080fe400077c6670 */
[C---:B------:R-:W-:Y:S02]  /*fe50*/  ISETP.GE.AND P1, PT, R10.reuse, R240, PT ;  /* 0x000000f00a00720c */ /* 0x040fe40003f26270 */
[----:B------:R-:W-:Y:S02]  /*fe60*/  FMNMX.FTZ R14, R197, R14, !PT ;  /* 0x0000000ec50e7209 */ /* 0x000fe40007810000 */
[----:B------:R-:W-:Y:S02]  /*fe70*/  FSEL R175, R31, -INF , !P6 ;  /* 0xff8000001faf7808 */ /* 0x000fe40007000000 */
[----:B------:R-:W-:Y:S01]  /*fe80*/  FMNMX.FTZ R14, R185, R14, !PT ;  /* 0x0000000eb90e7209 */ /* 0x000fe20007810000 */
[----:B------:R-:W-:Y:S01]  /*fe90*/  LDSM.16.MT88.4 R28, [R221+0x10000] ;  /* 0x01000000dd1c783b */ /* 0x000fe20000004200 */
[-C--:B------:R-:W-:Y:S02]  /*fea0*/  ISETP.GE.OR P1, PT, R10, R235.reuse, !P1 ;  /* 0x000000eb0a00720c */ /* 0x080fe40004f26670 */
[----:B------:R-:W-:Y:S02]  /*feb0*/  ISETP.GE.AND P0, PT, R171, R240, PT ;  /* 0x000000f0ab00720c */ /* 0x000fe40003f06270 */
[----:B------:R-:W-:Y:S02]  /*fec0*/  FMNMX.FTZ R8, R175, R14, !PT ;  /* 0x0000000eaf087209 */ /* 0x000fe40007810000 */
[----:B------:R-:W-:Y:S01]  /*fed0*/  FSEL R173, R34, -INF , !P1 ;  /* 0xff80000022ad7808 */ /* 0x000fe20004800000 */
[----:B------:R-:W-:Y:S01]  /*fee0*/  LDSM.16.MT88.4 R12, [R224+0x10000] ;  /* 0x01000000e00c783b */ /* 0x000fe20000004200 */
[----:B------:R-:W-:Y:S02]  /*fef0*/  ISETP.GE.OR P0, PT, R171, R235, !P0 ;  /* 0x000000ebab00720c */ /* 0x000fe40004706670 */
[----:B------:R-:W-:Y:S02]  /*ff00*/  FMNMX.FTZ R8, R173, R8, !PT ;  /* 0x00000008ad087209 */ /* 0x000fe40007810000 */
[----:B------:R-:W-:Y:S02]  /*ff10*/  FSEL R165, R35, -INF , !P0 ;  /* 0xff80000023a57808 */ /* 0x000fe40004000000 */
[----:B--2---:R-:W-:Y:S02]  /*ff20*/  FMNMX.FTZ R9, R3, R4, !PT ;  /* 0x0000000403097209 */ /* 0x004fe40007810000 */
[----:B------:R-:W-:Y:S03]  /*ff30*/  FMNMX.FTZ R6, R165, R8, !PT ;  /* 0x00000008a5067209 */ /* 0x000fe60007810000 */
[----:B------:R-:W1:Y:S08]  /*ff40*/  SHFL.BFLY PT, R164, R9, 0x1, 0x1f ;  /* 0x0c201f0009a47f89 */ /* 0x000e7000000e0000 */
[----:B------:R-:W2:Y:S01]  /*ff50*/  SHFL.BFLY PT, R3, R6, 0x2, 0x1f ;  /* 0x0c401f0006037f89 */ /* 0x000ea200000e0000 */
[----:B-1----:R-:W-:Y:S04]  /*ff60*/  FMNMX.FTZ R164, R9, R164, !PT ;  /* 0x000000a409a47209 */ /* 0x002fe80007810000 */
[C---:B------:R-:W-:Y:S01]  /*ff70*/  FSETP.NEU.FTZ.AND P1, PT, R164.reuse, -INF , PT ;  /* 0xff800000a400780b */ /* 0x040fe20003f3d000 */
[----:B------:R-:W-:Y:S01]  /*ff80*/  FMUL.FTZ R187, R164, c[0x0][0x23c] ;  /* 0x00008f00a4bb7a20 */ /* 0x000fe20000410000 */
[----:B--2---:R-:W-:Y:S04]  /*ff90*/  FMNMX.FTZ R4, R6, R3, !PT ;  /* 0x0000000306047209 */ /* 0x004fe80007810000 */
[----:B------:R-:W-:Y:S01]  /*ffa0*/  FSEL R187, R187, RZ, P1 ;  /* 0x000000ffbbbb7208 */ /* 0x000fe20000800000 */
[----:B------:R-:W1:Y:S04]  /*ffb0*/  SHFL.BFLY PT, R3, R4, 0x1, 0x1f ;  /* 0x0c201f0004037f89 */ /* 0x000e6800000e0000 */
[--C-:B------:R-:W-:Y:S02]  /*ffc0*/  FFMA.FTZ R183, R166, c[0x0][0x23c], -R187.reuse ;  /* 0x00008f00a6b77a23 */ /* 0x100fe400000108bb */
[--C-:B------:R-:W-:Y:S02]  /*ffd0*/  FFMA.FTZ R166, R172, c[0x0][0x23c], -R187.reuse ;  /* 0x00008f00aca67a23 */ /* 0x100fe400000108bb */
[--C-:B------:R-:W-:Y:S02]  /*ffe0*/  FFMA.FTZ R181, R170, c[0x0][0x23c], -R187.reuse ;  /* 0x00008f00aab57a23 */ /* 0x100fe400000108bb */
[--C-:B------:R-:W-:Y:S01]  /*fff0*/  FFMA.FTZ R178, R168, c[0x0][0x23c], -R187.reuse ;  /* 0x00008f00a8b27a23 */ /* 0x100fe200000108bb */
[----:B------:R-:W-:Y:S01]  /*10000*/  MUFU.EX2 R183, R183 ;  /* 0x000000b700b77308 */ /* 0x000fe20000000800 */
[--C-:B------:R-:W-:Y:S02]  /*10010*/  FFMA.FTZ R186, R186, c[0x0][0x23c], -R187.reuse ;  /* 0x00008f00baba7a23 */ /* 0x100fe400000108bb */
[--C-:B------:R-:W-:Y:S02]  /*10020*/  FFMA.FTZ R189, R189, c[0x0][0x23c], -R187.reuse ;  /* 0x00008f00bdbd7a23 */ /* 0x100fe400000108bb */
[--C-:B------:R-:W-:Y:S02]  /*10030*/  FFMA.FTZ R188, R188, c[0x0][0x23c], -R187.reuse ;  /* 0x00008f00bcbc7a23 */ /* 0x100fe400000108bb */
[--C-:B------:R-:W-:Y:S02]  /*10040*/  FFMA.FTZ R191, R202, c[0x0][0x23c], -R187.reuse ;  /* 0x00008f00cabf7a23 */ /* 0x100fe400000108bb */
[--C-:B------:R-:W-:Y:S01]  /*10050*/  FFMA.FTZ R200, R200, c[0x0][0x23c], -R187.reuse ;  /* 0x00008f00c8c87a23 */ /* 0x100fe200000108bb */
[----:B------:R-:W2:Y:S01]  /*10060*/  MUFU.EX2 R166, R166 ;  /* 0x000000a600a67308 */ /* 0x000ea20000000800 */
[--C-:B------:R-:W-:Y:S02]  /*10070*/  FFMA.FTZ R198, R198, c[0x0][0x23c], -R187.reuse ;  /* 0x00008f00c6c67a23 */ /* 0x100fe400000108bb */
[--C-:B------:R-:W-:Y:S01]  /*10080*/  FFMA.FTZ R196, R196, c[0x0][0x23c], -R187.reuse ;  /* 0x00008f00c4c47a23 */ /* 0x100fe200000108bb */
[----:B-1----:R-:W-:Y:S01]  /*10090*/  FMNMX.FTZ R3, R4, R3, !PT ;  /* 0x0000000304037209 */ /* 0x002fe20007810000 */
[--C-:B------:R-:W-:Y:S02]  /*100a0*/  FFMA.FTZ R194, R194, c[0x0][0x23c], -R187.reuse ;  /* 0x00008f00c2c27a23 */ /* 0x100fe400000108bb */
[--C-:B------:R-:W-:Y:S01]  /*100b0*/  FFMA.FTZ R184, R184, c[0x0][0x23c], -R187.reuse ;  /* 0x00008f00b8b87a23 */ /* 0x100fe200000108bb */
[C---:B------:R-:W-:Y:S01]  /*100c0*/  FSETP.NEU.FTZ.AND P0, PT, R3.reuse, -INF , PT ;  /* 0xff8000000300780b */ /* 0x040fe20003f1d000 */
[----:B------:R-:W-:Y:S01]  /*100d0*/  FMUL.FTZ R172, R3, c[0x0][0x23c] ;  /* 0x00008f0003ac7a20 */ /* 0x000fe20000410000 */
[----:B------:R-:W-:Y:S01]  /*100e0*/  MUFU.EX2 R181, R181 ;  /* 0x000000b500b57308 */ /* 0x000fe20000000800 */
[--C-:B------:R-:W-:Y:S03]  /*100f0*/  FFMA.FTZ R180, R180, c[0x0][0x23c], -R187.reuse ;  /* 0x00008f00b4b47a23 */ /* 0x100fe600000108bb */
[----:B------:R-:W-:Y:S05]  /*10100*/  FSEL R172, R172, RZ, P0 ;  /* 0x000000ffacac7208 */ /* 0x000fea0000000000 */
[--C-:B------:R-:W-:Y:S01]  /*10110*/  FFMA.FTZ R176, R5, c[0x0][0x23c], -R172.reuse ;  /* 0x00008f0005b07a23 */ /* 0x100fe200000108ac */
[----:B------:R-:W-:Y:S01]  /*10120*/  FSEL R5, R164, RZ, P1 ;  /* 0x000000ffa4057208 */ /* 0x000fe20000800000 */
[--C-:B------:R-:W-:Y:S01]  /*10130*/  FFMA.FTZ R179, R167, c[0x0][0x23c], -R172.reuse ;  /* 0x00008f00a7b37a23 */ /* 0x100fe200000108ac */
[----:B------:R-:W1:Y:S01]  /*10140*/  MUFU.EX2 R178, R178 ;  /* 0x000000b200b27308 */ /* 0x000e620000000800 */
[----:B------:R-:W-:Y:S01]  /*10150*/  FFMA.FTZ R177, R7, c[0x0][0x23c], -R172 ;  /* 0x00008f0007b17a23 */ /* 0x000fe200000108ac */
[----:B--2---:R-:W-:Y:S01]  /*10160*/  F2FP.PACK_AB R168, R166, R183 ;  /* 0x000000b7a6a8723e */ /* 0x004fe200000000ff */
        /* <DEDUP_REMOVED lines=21> */
[----:B------:R-:W-:Y:S02]  /*102c0*/  FFMA.FTZ R187, R174, c[0x0][0x23c], -R187 ;  /* 0x00008f00aebb7a23 */ /* 0x000fe400000108bb */
[--C-:B------:R-:W-:Y:S02]  /*102d0*/  FFMA.FTZ R182, R185, c[0x0][0x23c], -R172.reuse ;  /* 0x00008f00b9b67a23 */ /* 0x100fe400000108ac */
[--C-:B------:R-:W-:Y:S02]  /*102e0*/  FFMA.FTZ R185, R175, c[0x0][0x23c], -R172.reuse ;  /* 0x00008f00afb97a23 */ /* 0x100fe400000108ac */
[----:B------:R-:W-:Y:S01]  /*102f0*/  FFMA.FTZ R172, R165, c[0x0][0x23c], -R172 ;  /* 0x00008f00a5ac7a23 */ /* 0x000fe200000108ac */
[----:B------:R-:W3:Y:S01]  /*10300*/  MUFU.EX2 R177, R177 ;  /* 0x000000b100b17308 */ /* 0x000ee20000000800 */
[C---:B--2---:R-:W-:Y:S02]  /*10310*/  FMUL.FTZ R4, R2.reuse, R160 ;  /* 0x000000a002047220 */ /* 0x044fe40000410000 */
[C---:B------:R-:W-:Y:S02]  /*10320*/  FMUL.FTZ R5, R2.reuse, R161 ;  /* 0x000000a102057220 */ /* 0x040fe40000410000 */
[C---:B------:R-:W-:Y:S05]  /*10330*/  FMUL.FTZ R8, R2.reuse, R156 ;  /* 0x0000009c02087220 */ /* 0x040fea0000410000 */
        /* <DEDUP_REMOVED lines=21> */
[----:B------:R2:W-:Y:S01]  /*10490*/  MUFU.EX2 R165, R172 ;  /* 0x000000ac00a57308 */ /* 0x0005e20000000800 */
        /* <DEDUP_REMOVED lines=8> */
[C---:B------:R-:W-:Y:S01]  /*10520*/  HMMA.16816.F32 R4, R168.reuse, R12, R4 ;  /* 0x0000000ca804723c */ /* 0x040fe20000001804 */
[----:B------:R-:W-:Y:S04]  /*10530*/  MUFU.EX2 R187, R187 ;  /* 0x000000bb00bb7308 */ /* 0x000fe80000000800 */
[----:B------:R-:W-:Y:S02]  /*10540*/  FMUL.FTZ R39, R0, R39 ;  /* 0x0000002700277220 */ /* 0x000fe40000410000 */
[C---:B------:R-:W-:Y:S01]  /*10550*/  FMUL.FTZ R12, R2.reuse, R152 ;  /* 0x00000098020c7220 */ /* 0x040fe20000410000 */
[C---:B------:R-:W-:Y:S03]  /*10560*/  HMMA.16816.F32 R8, R168.reuse, R14, R8 ;  /* 0x0000000ea808723c */ /* 0x040fe60000001808 */
[----:B------:R-:W-:Y:S01]  /*10570*/  MUFU.EX2 R186, R186 ;  /* 0x000000ba00ba7308 */ /* 0x000fe20000000800 */
[C---:B------:R-:W-:Y:S01]  /*10580*/  FMUL.FTZ R13, R2.reuse, R153 ;  /* 0x00000099020d7220 */ /* 0x040fe20000410000 */
[----:B--2---:R-:W-:Y:S01]  /*10590*/  LDSM.16.MT88.4 R172, [R220+0x11800] ;  /* 0x01180000dcac783b */ /* 0x004fe20000004200 */
[----:B------:R-:W-:Y:S02]  /*105a0*/  FMUL.FTZ R40, R2, R40 ;  /* 0x0000002802287220 */ /* 0x000fe40000410000 */
[C---:B------:R-:W-:Y:S04]  /*105b0*/  FMUL.FTZ R14, R0.reuse, R154 ;  /* 0x0000009a000e7220 */ /* 0x040fe80000410000 */
[----:B------:R-:W-:Y:S01]  /*105c0*/  FMUL.FTZ R15, R0, R155 ;  /* 0x0000009b000f7220 */ /* 0x000fe20000410000 */
[----:B------:R-:W1:Y:S01]  /*105d0*/  MUFU.EX2 R189, R189 ;  /* 0x000000bd00bd7308 */ /* 0x000e620000000800 */
[----:B------:R-:W2:Y:S01]  /*105e0*/  LDSM.16.MT88.4 R152, [R220+0x10000] ;  /* 0x01000000dc98783b */ /* 0x000ea20000004200 */
[----:B------:R-:W-:Y:S02]  /*105f0*/  FMUL.FTZ R41, R2, R41 ;  /* 0x0000002902297220 */ /* 0x000fe40000410000 */
[C---:B------:R-:W-:Y:S02]  /*10600*/  FMUL.FTZ R42, R0.reuse, R42 ;  /* 0x0000002a002a7220 */ /* 0x040fe40000410000 */
[C---:B------:R-:W-:Y:S03]  /*10610*/  HMMA.16816.F32 R12, R168.reuse, R20, R12 ;  /* 0x00000014a80c723c */ /* 0x040fe6000000180c */
[----:B------:R-:W-:Y:S01]  /*10620*/  FMUL.FTZ R43, R0, R43 ;  /* 0x0000002b002b7220 */ /* 0x000fe20000410000 */
[----:B------:R-:W-:Y:S01]  /*10630*/  MUFU.EX2 R188, R188 ;  /* 0x000000bc00bc7308 */ /* 0x000fe20000000800 */
[C---:B------:R-:W-:Y:S02]  /*10640*/  FMUL.FTZ R44, R2.reuse, R44 ;  /* 0x0000002c022c7220 */ /* 0x040fe40000410000 */
[C---:B------:R-:W-:Y:S01]  /*10650*/  FMUL.FTZ R20, R2.reuse, R144 ;  /* 0x0000009002147220 */ /* 0x040fe20000410000 */
[C---:B------:R-:W-:Y:S04]  /*10660*/  HMMA.16816.F32 R16, R168.reuse, R22, R16 ;  /* 0x00000016a810723c */ /* 0x040fe80000001810 */
[C---:B------:R-:W-:Y:S02]  /*10670*/  FMUL.FTZ R21, R2.reuse, R145 ;  /* 0x0000009102157220 */ /* 0x040fe40000410000 */
[----:B------:R-:W-:Y:S01]  /*10680*/  FMUL.FTZ R45, R2, R45 ;  /* 0x0000002d022d7220 */ /* 0x000fe20000410000 */
[----:B------:R-:W-:Y:S01]  /*10690*/  MUFU.EX2 R191, R191 ;  /* 0x000000bf00bf7308 */ /* 0x000fe20000000800 */
[C---:B------:R-:W-:Y:S04]  /*106a0*/  FMUL.FTZ R22, R0.reuse, R146 ;  /* 0x0000009200167220 */ /* 0x040fe80000410000 */
[C---:B------:R-:W-:Y:S02]  /*106b0*/  FMUL.FTZ R23, R0.reuse, R147 ;  /* 0x0000009300177220 */ /* 0x040fe40000410000 */
[----:B------:R-:W3:Y:S01]  /*106c0*/  LDSM.16.MT88.4 R144, [R224+0x12000] ;  /* 0x01200000e090783b */ /* 0x000ee20000004200 */
[C---:B------:R-:W-:Y:S02]  /*106d0*/  FMUL.FTZ R46, R0.reuse, R46 ;  /* 0x0000002e002e7220 */ /* 0x040fe40000410000 */
[----:B------:R-:W-:Y:S01]  /*106e0*/  FMUL.FTZ R47, R0, R47 ;  /* 0x0000002f002f7220 */ /* 0x000fe20000410000 */
[----:B------:R-:W-:Y:S01]  /*106f0*/  MUFU.EX2 R190, R190 ;  /* 0x000000be00be7308 */ /* 0x000fe20000000800 */
[C---:B------:R-:W-:Y:S03]  /*10700*/  HMMA.16816.F32 R20, R168.reuse, R28, R20 ;  /* 0x0000001ca814723c */ /* 0x040fe60000001814 */
[C---:B------:R-:W-:Y:S02]  /*10710*/  FMUL.FTZ R48, R2.reuse, R48 ;  /* 0x0000003002307220 */ /* 0x040fe40000410000 */
[C---:B------:R-:W-:Y:S02]  /*10720*/  FMUL.FTZ R49, R2.reuse, R49 ;  /* 0x0000003102317220 */ /* 0x040fe40000410000 */
[C---:B------:R-:W-:Y:S01]  /*10730*/  FMUL.FTZ R28, R2.reuse, R136 ;  /* 0x00000088021c7220 */ /* 0x040fe20000410000 */
[C---:B------:R-:W-:Y:S01]  /*10740*/  HMMA.16816.F32 R24, R168.reuse, R30, R24 ;  /* 0x0000001ea818723c */ /* 0x040fe20000001818 */
[----:B------:R-:W4:Y:S03]  /*10750*/  MUFU.EX2 R193, R193 ;  /* 0x000000c100c17308 */ /* 0x000f260000000800 */
[----:B------:R-:W-:Y:S02]  /*10760*/  FMUL.FTZ R29, R2, R137 ;  /* 0x00000089021d7220 */ /* 0x000fe40000410000 */
[C---:B------:R-:W-:Y:S02]  /*10770*/  FMUL.FTZ R50, R0.reuse, R50 ;  /* 0x0000003200327220 */ /* 0x040fe40000410000 */
[C---:B------:R-:W-:Y:S03]  /*10780*/  FMUL.FTZ R30, R0.reuse, R138 ;  /* 0x0000008a001e7220 */ /* 0x040fe60000410000 */
[----:B------:R-:W-:Y:S01]  /*10790*/  MUFU.EX2 R192, R192 ;  /* 0x000000c000c07308 */ /* 0x000fe20000000800 */
[C---:B------:R-:W-:Y:S02]  /*107a0*/  FMUL.FTZ R31, R0.reuse, R139 ;  /* 0x0000008b001f7220 */ /* 0x040fe40000410000 */
[----:B------:R-:W5:Y:S01]  /*107b0*/  LDSM.16.MT88.4 R136, [R222+0x12000] ;  /* 0x01200000de88783b */ /* 0x000f620000004200 */
[----:B------:R-:W-:Y:S02]  /*107c0*/  FMUL.FTZ R51, R0, R51 ;  /* 0x0000003300337220 */ /* 0x000fe40000410000 */
[C---:B------:R-:W-:Y:S02]  /*107d0*/  FMUL.FTZ R52, R2.reuse, R52 ;  /* 0x0000003402347220 */ /* 0x040fe40000410000 */
[C---:B--2---:R-:W-:Y:S02]  /*107e0*/  HMMA.16816.F32 R28, R168.reuse, R152, R28 ;  /* 0x00000098a81c723c */ /* 0x044fe4000000181c */
[----:B------:R-:W2:Y:S01]  /*107f0*/  MUFU.EX2 R195, R195 ;  /* 0x000000c300c37308 */ /* 0x000ea20000000800 */
[----:B------:R-:W-:Y:S02]  /*10800*/  FMUL.FTZ R53, R2, R53 ;  /* 0x0000003502357220 */ /* 0x000fe40000410000 */
[C---:B------:R-:W-:Y:S02]  /*10810*/  FMUL.FTZ R54, R0.reuse, R54 ;  /* 0x0000003600367220 */ /* 0x040fe40000410000 */
[----:B------:R-:W-:Y:S01]  /*10820*/  FMUL.FTZ R55, R0, R55 ;  /* 0x0000003700377220 */ /* 0x000fe20000410000 */
[C---:B------:R-:W-:Y:S01]  /*10830*/  HMMA.16816.F32 R32, R168.reuse, R154, R32 ;  /* 0x0000009aa820723c */ /* 0x040fe20000001820 */
[----:B------:R-:W-:Y:S03]  /*10840*/  LDSM.16.MT88.4 R152, [R224+0x12800] ;  /* 0x01280000e098783b */ /* 0x000fe60000004200 */
[C---:B------:R-:W-:Y:S01]  /*10850*/  FMUL.FTZ R56, R2.reuse, R56 ;  /* 0x0000003802387220 */ /* 0x040fe20000410000 */
[----:B------:R-:W-:Y:S01]  /*10860*/  MUFU.EX2 R200, R200 ;  /* 0x000000c800c87308 */ /* 0x000fe20000000800 */
[----:B------:R-:W-:Y:S02]  /*10870*/  FMUL.FTZ R57, R2, R57 ;  /* 0x0000003902397220 */ /* 0x000fe40000410000 */
[C---:B---3--:R-:W-:Y:S04]  /*10880*/  HMMA.16816.F32 R36, R168.reuse, R144, R36 ;  /* 0x00000090a824723c */ /* 0x048fe80000001824 */
[C---:B------:R-:W-:Y:S02]  /*10890*/  FMUL.FTZ R58, R0.reuse, R58 ;  /* 0x0000003a003a7220 */ /* 0x040fe40000410000 */
[----:B------:R-:W-:Y:S01]  /*108a0*/  FMUL.FTZ R59, R0, R59 ;  /* 0x0000003b003b7220 */ /* 0x000fe20000410000 */
[----:B------:R-:W-:Y:S01]  /*108b0*/  MUFU.EX2 R198, R198 ;  /* 0x000000c600c67308 */ /* 0x000fe20000000800 */
[C---:B------:R-:W-:Y:S01]  /*108c0*/  HMMA.16816.F32 R40, R168.reuse, R146, R40 ;  /* 0x00000092a828723c */ /* 0x040fe20000001828 */
[----:B------:R-:W-:Y:S03]  /*108d0*/  LDSM.16.MT88.4 R144, [R221+0x10800] ;  /* 0x01080000dd90783b */ /* 0x000fe60000004200 */
[C---:B------:R-:W-:Y:S02]  /*108e0*/  FMUL.FTZ R60, R2.reuse, R60 ;  /* 0x0000003c023c7220 */ /* 0x040fe40000410000 */
[----:B------:R-:W-:Y:S02]  /*108f0*/  FMUL.FTZ R61, R2, R61 ;  /* 0x0000003d023d7220 */ /* 0x000fe40000410000 */
[C---:B------:R-:W-:Y:S01]  /*10900*/  FMUL.FTZ R62, R0.reuse, R62 ;  /* 0x0000003e003e7220 */ /* 0x040fe20000410000 */
[----:B------:R-:W-:Y:S01]  /*10910*/  MUFU.EX2 R196, R196 ;  /* 0x000000c400c47308 */ /* 0x000fe20000000800 */
[C---:B-----5:R-:W-:Y:S03]  /*10920*/  HMMA.16816.F32 R44, R168.reuse, R136, R44 ;  /* 0x00000088a82c723c */ /* 0x060fe6000000182c */
[----:B------:R-:W-:Y:S02]  /*10930*/  FMUL.FTZ R63, R0, R63 ;  /* 0x0000003f003f7220 */ /* 0x000fe40000410000 */
[C---:B------:R-:W-:Y:S02]  /*10940*/  FMUL.FTZ R64, R2.reuse, R64 ;  /* 0x0000004002407220 */ /* 0x040fe40000410000 */
[----:B------:R-:W-:Y:S01]  /*10950*/  FMUL.FTZ R65, R2, R65 ;  /* 0x0000004102417220 */ /* 0x000fe20000410000 */
[C---:B------:R-:W-:Y:S01]  /*10960*/  HMMA.16816.F32 R48, R168.reuse, R138, R48 ;  /* 0x0000008aa830723c */ /* 0x040fe20000001830 */
[----:B------:R-:W3:Y:S01]  /*10970*/  LDSM.16.MT88.4 R136, [R224+0x14000] ;  /* 0x01400000e088783b */ /* 0x000ee20000004200 */
[----:B------:R-:W-:Y:S02]  /*10980*/  MUFU.EX2 R194, R194 ;  /* 0x000000c200c27308 */ /* 0x000fe40000000800 */
[C---:B------:R-:W-:Y:S02]  /*10990*/  FMUL.FTZ R66, R0.reuse, R66 ;  /* 0x0000004200427220 */ /* 0x040fe40000410000 */
[----:B------:R-:W-:Y:S02]  /*109a0*/  FMUL.FTZ R67, R0, R67 ;  /* 0x0000004300437220 */ /* 0x000fe40000410000 */
[C---:B------:R-:W-:Y:S04]  /*109b0*/  HMMA.16816.F32 R52, R168.reuse, R132, R52 ;  /* 0x00000084a834723c */ /* 0x040fe80000001834 */
[C---:B------:R-:W-:Y:S01]  /*109c0*/  FMUL.FTZ R68, R2.reuse, R68 ;  /* 0x0000004402447220 */ /* 0x040fe20000410000 */
[----:B------:R-:W-:Y:S01]  /*109d0*/  MUFU.EX2 R202, R202 ;  /* 0x000000ca00ca7308 */ /* 0x000fe20000000800 */
[----:B------:R-:W-:Y:S02]  /*109e0*/  FMUL.FTZ R69, R2, R69 ;  /* 0x0000004502457220 */ /* 0x000fe40000410000 */
[C---:B------:R-:W-:Y:S01]  /*109f0*/  HMMA.16816.F32 R56, R168.reuse, R134, R56 ;  /* 0x00000086a838723c */ /* 0x040fe20000001838 */
[----:B------:R-:W5:Y:S03]  /*10a00*/  LDSM.16.MT88.4 R132, [R222+0x14000] ;  /* 0x01400000de84783b */ /* 0x000f660000004200 */
[C---:B------:R-:W-:Y:S02]  /*10a10*/  FMUL.FTZ R70, R0.reuse, R70 ;  /* 0x0000004600467220 */ /* 0x040fe40000410000 */
[----:B------:R-:W-:Y:S01]  /*10a20*/  FMUL.FTZ R71, R0, R71 ;  /* 0x0000004700477220 */ /* 0x000fe20000410000 */
[----:B------:R-:W-:Y:S01]  /*10a30*/  MUFU.EX2 R201, R201 ;  /* 0x000000c900c97308 */ /* 0x000fe20000000800 */
[C---:B------:R-:W-:Y:S04]  /*10a40*/  HMMA.16816.F32 R60, R168.reuse, R140, R60 ;  /* 0x0000008ca83c723c */ /* 0x040fe8000000183c */
[C---:B------:R-:W-:Y:S02]  /*10a50*/  FMUL.FTZ R72, R2.reuse, R72 ;  /* 0x0000004802487220 */ /* 0x040fe40000410000 */
[----:B------:R-:W-:Y:S02]  /*10a60*/  FMUL.FTZ R73, R2, R73 ;  /* 0x0000004902497220 */ /* 0x000fe40000410000 */
[C---:B------:R-:W-:Y:S01]  /*10a70*/  HMMA.16816.F32 R64, R168.reuse, R142, R64 ;  /* 0x0000008ea840723c */ /* 0x040fe20000001840 */
[----:B------:R-:W1:Y:S01]  /*10a80*/  LDSM.16.MT88.4 R140, [R221+0x14000] ;  /* 0x01400000dd8c783b */ /* 0x000e620000004200 */
[----:B------:R-:W-:Y:S02]  /*10a90*/  MUFU.EX2 R199, R199 ;  /* 0x000000c700c77308 */ /* 0x000fe40000000800 */
[C---:B------:R-:W-:Y:S02]  /*10aa0*/  FMUL.FTZ R74, R0.reuse, R74 ;  /* 0x0000004a004a7220 */ /* 0x040fe40000410000 */
[----:B------:R-:W-:Y:S02]  /*10ab0*/  FMUL.FTZ R75, R0, R75 ;  /* 0x0000004b004b7220 */ /* 0x000fe40000410000 */
[C---:B------:R-:W-:Y:S01]  /*10ac0*/  FMUL.FTZ R76, R2.reuse, R76 ;  /* 0x0000004c024c7220 */ /* 0x040fe20000410000 */
[C---:B---3--:R-:W-:Y:S03]  /*10ad0*/  HMMA.16816.F32 R68, R168.reuse, R136, R68 ;  /* 0x00000088a844723c */ /* 0x048fe60000001844 */
[----:B------:R-:W-:Y:S01]  /*10ae0*/  FMUL.FTZ R77, R2, R77 ;  /* 0x0000004d024d7220 */ /* 0x000fe20000410000 */
[----:B------:R-:W-:Y:S01]  /*10af0*/  MUFU.EX2 R197, R197 ;  /* 0x000000c500c57308 */ /* 0x000fe20000000800 */
[C---:B------:R-:W-:Y:S02]  /*10b00*/  FMUL.FTZ R78, R0.reuse, R78 ;  /* 0x0000004e004e7220 */ /* 0x040fe40000410000 */
[----:B------:R-:W-:Y:S01]  /*10b10*/  FMUL.FTZ R79, R0, R79 ;  /* 0x0000004f004f7220 */ /* 0x000fe20000410000 */
[C---:B------:R-:W-:Y:S01]  /*10b20*/  HMMA.16816.F32 R72, R168.reuse, R138, R72 ;  /* 0x0000008aa848723c */ /* 0x040fe20000001848 */
[----:B------:R-:W3:Y:S03]  /*10b30*/  LDSM.16.MT88.4 R136, [R220+0x14000] ;  /* 0x01400000dc88783b */ /* 0x000ee60000004200 */
[C---:B------:R-:W-:Y:S02]  /*10b40*/  FMUL.FTZ R80, R2.reuse, R80 ;  /* 0x0000005002507220 */ /* 0x040fe40000410000 */
[----:B------:R-:W-:Y:S01]  /*10b50*/  FMUL.FTZ R81, R2, R81 ;  /* 0x0000005102517220 */ /* 0x000fe20000410000 */
[----:B------:R-:W-:Y:S01]  /*10b60*/  MUFU.EX2 R184, R184 ;  /* 0x000000b800b87308 */ /* 0x000fe20000000800 */
[C---:B-----5:R-:W-:Y:S04]  /*10b70*/  HMMA.16816.F32 R76, R168.reuse, R132, R76 ;  /* 0x00000084a84c723c */ /* 0x060fe8000000184c */
[C---:B------:R-:W-:Y:S02]  /*10b80*/  FMUL.FTZ R82, R0.reuse, R82 ;  /* 0x0000005200527220 */ /* 0x040fe40000410000 */
[----:B------:R-:W-:Y:S02]  /*10b90*/  FMUL.FTZ R83, R0, R83 ;  /* 0x0000005300537220 */ /* 0x000fe40000410000 */
[C---:B------:R-:W-:Y:S01]  /*10ba0*/  FMUL.FTZ R84, R2.reuse, R84 ;  /* 0x0000005402547220 */ /* 0x040fe20000410000 */
[----:B------:R-:W5:Y:S03]  /*10bb0*/  MUFU.EX2 R203, R203 ;  /* 0x000000cb00cb7308 */ /* 0x000f660000000800 */
[----:B------:R-:W-:Y:S01]  /*10bc0*/  FMUL.FTZ R85, R2, R85 ;  /* 0x0000005502557220 */ /* 0x000fe20000410000 */
[C---:B------:R-:W-:Y:S01]  /*10bd0*/  HMMA.16816.F32 R80, R168.reuse, R134, R80 ;  /* 0x00000086a850723c */ /* 0x040fe20000001850 */
[----:B------:R-:W2:Y:S02]  /*10be0*/  LDSM.16.MT88.4 R132, [R224+0x16000] ;  /* 0x01600000e084783b */ /* 0x000ea40000004200 */
[C---:B------:R-:W-:Y:S02]  /*10bf0*/  FMUL.FTZ R86, R0.reuse, R86 ;  /* 0x0000005600567220 */ /* 0x040fe40000410000 */
[----:B------:R-:W-:Y:S01]  /*10c00*/  FMUL.FTZ R87, R0, R87 ;  /* 0x0000005700577220 */ /* 0x000fe20000410000 */
[----:B------:R-:W2:Y:S01]  /*10c10*/  MUFU.EX2 R180, R180 ;  /* 0x000000b400b47308 */ /* 0x000ea20000000800 */
[C---:B------:R-:W-:Y:S02]  /*10c20*/  FMUL.FTZ R88, R2.reuse, R88 ;  /* 0x0000005802587220 */ /* 0x040fe40000410000 */
[----:B------:R-:W-:Y:S03]  /*10c30*/  FMUL.FTZ R89, R2, R89 ;  /* 0x0000005902597220 */ /* 0x000fe60000410000 */
[C---:B-1----:R-:W-:Y:S03]  /*10c40*/  HMMA.16816.F32 R84, R168.reuse, R140, R84 ;  /* 0x0000008ca854723c */ /* 0x042fe60000001854 */
[C---:B------:R-:W-:Y:S01]  /*10c50*/  FMUL.FTZ R90, R0.reuse, R90 ;  /* 0x0000005a005a7220 */ /* 0x040fe20000410000 */
[----:B------:R-:W-:Y:S01]  /*10c60*/  MUFU.EX2 R182, R182 ;  /* 0x000000b600b67308 */ /* 0x000fe20000000800 */
[----:B------:R-:W-:Y:S02]  /*10c70*/  FMUL.FTZ R91, R0, R91 ;  /* 0x0000005b005b7220 */ /* 0x000fe40000410000 */
[C---:B------:R-:W-:Y:S02]  /*10c80*/  FMUL.FTZ R92, R2.reuse, R92 ;  /* 0x0000005c025c7220 */ /* 0x040fe40000410000 */
[----:B------:R-:W-:Y:S03]  /*10c90*/  FMUL.FTZ R93, R2, R93 ;  /* 0x0000005d025d7220 */ /* 0x000fe60000410000 */
[C---:B------:R-:W-:Y:S01]  /*10ca0*/  HMMA.16816.F32 R88, R168.reuse, R142, R88 ;  /* 0x0000008ea858723c */ /* 0x040fe20000001858 */
[----:B------:R-:W1:Y:S01]  /*10cb0*/  LDSM.16.MT88.4 R140, [R222+0x16000] ;  /* 0x01600000de8c783b */ /* 0x000e620000004200 */
[----:B------:R-:W1:Y:S01]  /*10cc0*/  MUFU.EX2 R185, R185 ;  /* 0x000000b900b97308 */ /* 0x000e620000000800 */
        /* <DEDUP_REMOVED lines=50> */
[C---:B------:R-:W-:Y:S02]  /*10ff0*/  FMUL.FTZ R131, R0.reuse, R131 ;  /* 0x0000008300837220 */ /* 0x040fe40000410000 */
[----:B------:R-:W-:Y:S01]  /*11000*/  F2FP.PACK_AB R132, R189, R186 ;  /* 0x000000babd84723e */ /* 0x000fe200000000ff */
[----:B------:R-:W-:Y:S01]  /*11010*/  FFMA.FTZ R179, R0, R252, R179 ;  /* 0x000000fc00b37223 */ /* 0x000fe200000100b3 */
[----:B----4-:R-:W-:Y:S03]  /*11020*/  F2FP.PACK_AB R133, R193, R190 ;  /* 0x000000bec185723e */ /* 0x010fe600000000ff */
[----:B------:R-:W-:Y:S03]  /*11030*/  HMMA.16816.F32 R128, R168, R134, R128 ;  /* 0x00000086a880723c */ /* 0x000fe60000001880 */
[----:B------:R-:W-:Y:S04]  /*11040*/  FADD.FTZ R179, R177, R179 ;  /* 0x000000b3b1b37221 */ /* 0x000fe80000010000 */
[----:B------:R-:W-:Y:S01]  /*11050*/  F2FP.PACK_AB R134, R191, R188 ;  /* 0x000000bcbf86723e */ /* 0x000fe200000000ff */
[----:B------:R-:W-:Y:S01]  /*11060*/  FADD.FTZ R176, R176, R179 ;  /* 0x000000b3b0b07221 */ /* 0x000fe20000010000 */
[----:B------:R-:W-:Y:S03]  /*11070*/  F2FP.PACK_AB R135, R195, R192 ;  /* 0x000000c0c387723e */ /* 0x000fe600000000ff */
[----:B-----5:R-:W-:Y:S01]  /*11080*/  F2FP.PACK_AB R168, R203, R184 ;  /* 0x000000b8cba8723e */ /* 0x020fe200000000ff */
[----:B------:R-:W-:Y:S01]  /*11090*/  FADD.FTZ R167, R167, R176 ;  /* 0x000000b0a7a77221 */ /* 0x000fe20000010000 */
[----:B------:R-:W-:Y:S02]  /*110a0*/  F2FP.PACK_AB R170, R187, R180 ;  /* 0x000000b4bbaa723e */ /* 0x000fe400000000ff */
[C---:B-1----:R-:W-:Y:S05]  /*110b0*/  HMMA.16816.F32 R4, R132.reuse, R140, R4 ;  /* 0x0000008c8404723c */ /* 0x042fea0000001804 */
[----:B------:R-:W-:Y:S01]  /*110c0*/  F2FP.PACK_AB R169, R185, R182 ;  /* 0x000000b6b9a9723e */ /* 0x000fe200000000ff */
[----:B------:R-:W-:Y:S02]  /*110d0*/  FADD.FTZ R190, R190, R167 ;  /* 0x000000a7bebe7221 */ /* 0x000fe40000010000 */
[C---:B------:R-:W-:Y:S01]  /*110e0*/  HMMA.16816.F32 R8, R132.reuse, R142, R8 ;  /* 0x0000008e8408723c */ /* 0x040fe20000001808 */
[----:B------:R-:W1:Y:S03]  /*110f0*/  LDSM.16.MT88.4 R140, [R222+0x12800] ;  /* 0x01280000de8c783b */ /* 0x000e660000004200 */
[----:B------:R-:W-:Y:S04]  /*11100*/  FADD.FTZ R193, R193, R190 ;  /* 0x000000bec1c17221 */ /* 0x000fe80000010000 */
[C---:B---3--:R-:W-:Y:S04]  /*11110*/  HMMA.16816.F32 R12, R132.reuse, R136, R12 ;  /* 0x00000088840c723c */ /* 0x048fe8000000180c */
[----:B------:R-:W-:Y:S04]  /*11120*/  FADD.FTZ R192, R192, R193 ;  /* 0x000000c1c0c07221 */ /* 0x000fe80000010000 */
[C---:B------:R-:W-:Y:S01]  /*11130*/  HMMA.16816.F32 R16, R132.reuse, R138, R16 ;  /* 0x0000008a8410723c */ /* 0x040fe20000001810 */
[----:B------:R-:W2:Y:S03]  /*11140*/  LDSM.16.MT88.4 R136, [R221+0x12800] ;  /* 0x01280000dd88783b */ /* 0x000ea60000004200 */
[----:B------:R-:W-:Y:S04]  /*11150*/  FADD.FTZ R195, R195, R192 ;  /* 0x000000c0c3c37221 */ /* 0x000fe80000010000 */
[C---:B------:R-:W-:Y:S04]  /*11160*/  HMMA.16816.F32 R20, R132.reuse, R144, R20 ;  /* 0x000000908414723c */ /* 0x040fe80000001814 */
[----:B------:R-:W-:Y:S04]  /*11170*/  FADD.FTZ R0, R202, R195 ;  /* 0x000000c3ca007221 */ /* 0x000fe80000010000 */
[C---:B------:R-:W-:Y:S01]  /*11180*/  HMMA.16816.F32 R24, R132.reuse, R146, R24 ;  /* 0x000000928418723c */ /* 0x040fe20000001818 */
[----:B------:R-:W3:Y:S03]  /*11190*/  LDSM.16.MT88.4 R144, [R220+0x12800] ;  /* 0x01280000dc90783b */ /* 0x000ee60000004200 */
[----:B------:R-:W-:Y:S04]  /*111a0*/  FADD.FTZ R0, R201, R0 ;  /* 0x00000000c9007221 */ /* 0x000fe80000010000 */
[C---:B------:R-:W-:Y:S04]  /*111b0*/  HMMA.16816.F32 R28, R132.reuse, R148, R28 ;  /* 0x00000094841c723c */ /* 0x040fe8000000181c */
[----:B------:R-:W-:Y:S04]  /*111c0*/  FADD.FTZ R0, R199, R0 ;  /* 0x00000000c7007221 */ /* 0x000fe80000010000 */
        /* <DEDUP_REMOVED lines=36> */
[----:B------:R-:W-:Y:S01]  /*11410*/  HMMA.16816.F32 R128, R132, R138, R128 ;  /* 0x0000008a8480723c */ /* 0x000fe20000001880 */
[----:B------:R-:W2:Y:S06]  /*11420*/  LDSM.16.MT88.4 R136, [R224+0x13000] ;  /* 0x01300000e088783b */ /* 0x000eac0000004200 */
[----:B------:R-:W-:Y:S02]  /*11430*/  F2FP.PACK_AB R132, R198, R200 ;  /* 0x000000c8c684723e */ /* 0x000fe400000000ff */
[----:B------:R-:W-:Y:S03]  /*11440*/  F2FP.PACK_AB R134, R194, R196 ;  /* 0x000000c4c286723e */ /* 0x000fe600000000ff */
[----:B------:R-:W-:Y:S02]  /*11450*/  F2FP.PACK_AB R133, R201, R202 ;  /* 0x000000cac985723e */ /* 0x000fe400000000ff */
[C---:B------:R-:W-:Y:S01]  /*11460*/  F2FP.PACK_AB R135, R197.reuse, R199 ;  /* 0x000000c7c587723e */ /* 0x040fe200000000ff */
[----:B------:R-:W-:Y:S04]  /*11470*/  FADD.FTZ R197, R197, R0 ;  /* 0x00000000c5c57221 */ /* 0x000fe80000010000 */
[----:B------:R-:W-:Y:S02]  /*11480*/  FADD.FTZ R182, R182, R197 ;  /* 0x000000c5b6b67221 */ /* 0x000fe40000010000 */
[C---:B---3--:R-:W-:Y:S03]  /*11490*/  HMMA.16816.F32 R4, R132.reuse, R144, R4 ;  /* 0x000000908404723c */ /* 0x048fe60000001804 */
[----:B------:R-:W-:Y:S05]  /*114a0*/  FADD.FTZ R182, R185, R182 ;  /* 0x000000b6b9b67221 */ /* 0x000fea0000010000 */
[C---:B------:R-:W-:Y:S01]  /*114b0*/  HMMA.16816.F32 R8, R132.reuse, R146, R8 ;  /* 0x000000928408723c */ /* 0x040fe20000001808 */
[----:B------:R-:W3:Y:S07]  /*114c0*/  LDSM.16.MT88.4 R144, [R222+0x13000] ;  /* 0x01300000de90783b */ /* 0x000eee0000004200 */
[C---:B----4-:R-:W-:Y:S08]  /*114d0*/  HMMA.16816.F32 R12, R132.reuse, R148, R12 ;  /* 0x00000094840c723c */ /* 0x050ff0000000180c */
        /* <DEDUP_REMOVED lines=20> */
[C---:B------:R-:W-:Y:S08]  /*11620*/  HMMA.16816.F32 R68, R132.reuse, R152, R68 ;  /* 0x000000988444723c */ /* 0x040ff00000001844 */
[C---:B------:R-:W-:Y:S08]  /*11630*/  HMMA.16816.F32 R72, R132.reuse, R154, R72 ;  /* 0x0000009a8448723c */ /* 0x040ff00000001848 */
        /* <DEDUP_REMOVED lines=18> */
[----:B------:R-:W-:Y:S07]  /*11760*/  HMMA.16816.F32 R128, R132, R150, R128 ;  /* 0x000000968480723c */ /* 0x000fee0000001880 */
[----:B------:R-:W-:Y:S05]  /*11770*/  MOV R135, R160 ;  /* 0x000000a000877202 */ /* 0x000fea0000000f00 */
[-C--:B------:R-:W-:Y:S07]  /*11780*/  F2FP.PACK_AB R171, R165, R135.reuse ;  /* 0x00000087a5ab723e */ /* 0x080fee00000000ff */
[C---:B------:R-:W-:Y:S01]  /*11790*/  HMMA.16816.F32 R160, R168.reuse, R156, R4 ;  /* 0x0000009ca8a0723c */ /* 0x040fe20000001804 */
[----:B------:R-:W3:Y:S07]  /*117a0*/  LDSM.16.MT88.4 R4, [R224+0x13800] ;  /* 0x01380000e004783b */ /* 0x000eee0000004200 */
[C---:B------:R-:W-:Y:S01]  /*117b0*/  HMMA.16816.F32 R156, R168.reuse, R158, R8 ;  /* 0x0000009ea89c723c */ /* 0x040fe20000001808 */
[----:B------:R-:W4:Y:S07]  /*117c0*/  LDSM.16.MT88.4 R8, [R222+0x13800] ;  /* 0x01380000de08783b */ /* 0x000f2e0000004200 */
[C---:B-1----:R-:W-:Y:S01]  /*117d0*/  HMMA.16816.F32 R152, R168.reuse, R140, R12 ;  /* 0x0000008ca898723c */ /* 0x042fe2000000180c */
[----:B------:R-:W1:Y:S07]  /*117e0*/  LDSM.16.MT88.4 R12, [R221+0x13800] ;  /* 0x01380000dd0c783b */ /* 0x000e6e0000004200 */
[C---:B------:R-:W-:Y:S01]  /*117f0*/  HMMA.16816.F32 R148, R168.reuse, R142, R16 ;  /* 0x0000008ea894723c */ /* 0x040fe20000001810 */
[----:B------:R-:W5:Y:S07]  /*11800*/  LDSM.16.MT88.4 R16, [R220+0x13800] ;  /* 0x01380000dc10783b */ /* 0x000f6e0000004200 */
[C---:B--2---:R-:W-:Y:S01]  /*11810*/  HMMA.16816.F32 R144, R168.reuse, R136, R20 ;  /* 0x00000088a890723c */ /* 0x044fe20000001814 */
[----:B------:R-:W4:Y:S07]  /*11820*/  LDSM.16.MT88.4 R20, [R224+0x15800] ;  /* 0x01580000e014783b */ /* 0x000f2e0000004200 */
[C---:B------:R-:W-:Y:S01]  /*11830*/  HMMA.16816.F32 R140, R168.reuse, R138, R24 ;  /* 0x0000008aa88c723c */ /* 0x040fe20000001818 */
[----:B------:R-:W-:Y:S07]  /*11840*/  LDSM.16.MT88.4 R24, [R224+0x17800] ;  /* 0x01780000e018783b */ /* 0x000fee0000004200 */
[C---:B------:R-:W-:Y:S01]  /*11850*/  HMMA.16816.F32 R136, R168.reuse, R172, R28 ;  /* 0x000000aca888723c */ /* 0x040fe2000000181c */
[----:B------:R-:W2:Y:S06]  /*11860*/  LDL.LU R30, [R1+0x8] ;  /* 0x00000800011e7983 */ /* 0x000eac0000300800 */
[----:B------:R-:W-:Y:S02]  /*11870*/  MOV R31, R135 ;  /* 0x00000087001f7202 */ /* 0x000fe40000000f00 */
[C---:B------:R-:W-:Y:S03]  /*11880*/  HMMA.16816.F32 R132, R168.reuse, R174, R32 ;  /* 0x000000aea884723c */ /* 0x040fe60000001820 */
[----:B------:R-:W-:Y:S04]  /*11890*/  FADD.FTZ R182, R31, R182 ;  /* 0x000000b61fb67221 */ /* 0x000fe80000010000 */
[----:B------:R-:W-:Y:S01]  /*118a0*/  FADD.FTZ R252, R165, R182 ;  /* 0x000000b6a5fc7221 */ /* 0x000fe20000010000 */
        /* <DEDUP_REMOVED lines=14> */
[----:B------:R-:W5:Y:S07]  /*11990*/  LDSM.16.MT88.4 R20, [R221+0x17800] ;  /* 0x01780000dd14783b */ /* 0x000f6e0000004200 */
[C---:B---3--:R-:W-:Y:S08]  /*119a0*/  HMMA.16816.F32 R76, R168.reuse, R4, R76 ;  /* 0x00000004a84c723c */ /* 0x048ff0000000184c */
[C---:B------:R-:W-:Y:S01]  /*119b0*/  HMMA.16816.F32 R80, R168.reuse, R6, R80 ;  /* 0x00000006a850723c */ /* 0x040fe20000001850 */
[----:B------:R-:W3:Y:S07]  /*119c0*/  LDSM.16.MT88.4 R4, [R220+0x17800] ;  /* 0x01780000dc04783b */ /* 0x000eee0000004200 */
[C---:B----4-:R-:W-:Y:S08]  /*119d0*/  HMMA.16816.F32 R84, R168.reuse, R8, R84 ;  /* 0x00000008a854723c */ /* 0x050ff00000001854 */
[C---:B------:R-:W-:Y:S08]  /*119e0*/  HMMA.16816.F32 R88, R168.reuse, R10, R88 ;  /* 0x0000000aa858723c */ /* 0x040ff00000001858 */
[C---:B-1----:R-:W-:Y:S08]  /*119f0*/  HMMA.16816.F32 R92, R168.reuse, R12, R92 ;  /* 0x0000000ca85c723c */ /* 0x042ff0000000185c */
[C---:B------:R-:W-:Y:S08]  /*11a00*/  HMMA.16816.F32 R96, R168.reuse, R14, R96 ;  /* 0x0000000ea860723c */ /* 0x040ff00000001860 */
[C---:B------:R-:W-:Y:S08]  /*11a10*/  HMMA.16816.F32 R100, R168.reuse, R24, R100 ;  /* 0x00000018a864723c */ /* 0x040ff00000001864 */
[C---:B------:R-:W-:Y:S08]  /*11a20*/  HMMA.16816.F32 R104, R168.reuse, R26, R104 ;  /* 0x0000001aa868723c */ /* 0x040ff00000001868 */
[C---:B-----5:R-:W-:Y:S08]  /*11a30*/  HMMA.16816.F32 R108, R168.reuse, R16, R108 ;  /* 0x00000010a86c723c */ /* 0x060ff0000000186c */
[C---:B------:R-:W-:Y:S08]  /*11a40*/  HMMA.16816.F32 R112, R168.reuse, R18, R112 ;  /* 0x00000012a870723c */ /* 0x040ff00000001870 */
[C---:B------:R-:W-:Y:S08]  /*11a50*/  HMMA.16816.F32 R116, R168.reuse, R20, R116 ;  /* 0x00000014a874723c */ /* 0x040ff00000001874 */
[C---:B------:R-:W-:Y:S08]  /*11a60*/  HMMA.16816.F32 R120, R168.reuse, R22, R120 ;  /* 0x00000016a878723c */ /* 0x040ff00000001878 */
[C---:B---3--:R-:W-:Y:S08]  /*11a70*/  HMMA.16816.F32 R124, R168.reuse, R4, R124 ;  /* 0x00000004a87c723c */ /* 0x048ff0000000187c */
[----:B------:R-:W-:Y:S04]  /*11a80*/  HMMA.16816.F32 R128, R168, R6, R128 ;  /* 0x00000006a880723c */ /* 0x000fe80000001880 */
[----:B--2---:R-:W-:Y:S01]  /*11a90*/  FFMA.FTZ R183, R2, R30, R183 ;  /* 0x0000001e02b77223 */ /* 0x004fe200000100b7 */
[----:B------:R-:W-:Y:S03]  /*11aa0*/  MOV R2, R164 ;  /* 0x000000a400027202 */ /* 0x000fe60000000f00 */
[----:B------:R-:W-:Y:S04]  /*11ab0*/  FADD.FTZ R166, R166, R183 ;  /* 0x000000b7a6a67221 */ /* 0x000fe80000010000 */
        /* <DEDUP_REMOVED lines=13> */
[----:B------:R-:W-:Y:S05]  /*11b90*/  FADD.FTZ R0, R187, R180 ;  /* 0x000000b4bb007221 */ /* 0x000fea0000010000 */
[----:B------:R1:W-:Y:S02]  /*11ba0*/  STL [R1+0x8], R0 ;  /* 0x0000080001007387 */ /* 0x0003e40000100800 */
[----:B-1----:R-:W-:Y:S01]  /*11bb0*/  MOV R0, R3 ;  /* 0x0000000300007202 */ /* 0x002fe20000000f00 */
[----:B------:R-:W-:-:S05]  /*11bc0*/  @P0 BRA `(.L_x_264) ;  /* 0xffffb86000000947 */ /* 0x000fca000383ffff */
.L_x_263:
[----:B------:R-:W2:Y:S01]  /*11bd0*/  LDL.LU R4, [R1+0x8] ;  /* 0x0000080001047983 */ /* 0x000ea20000300800 */
[----:B------:R-:W-:Y:S01]  /*11be0*/  MOV R5, 0x3f800000 ;  /* 0x3f80000000057802 */ /* 0x000fe20000000f00 */
[----:B------:R-:W1:Y:S01]  /*11bf0*/  S2UR UR6, SR_CTAID.Y ;  /* 0x00000000000679c3 */ /* 0x000e620000002600 */
[----:B------:R-:W-:Y:S01]  /*11c00*/  UISETP.NE.AND UP4, UPT, UR15, -0x1, UPT ;  /* 0xffffffff0f00788c */ /* 0x000fe2000bf85270 */
[----:B------:R-:W3:Y:S01]  /*11c10*/  SHFL.BFLY PT, R7, R252, 0x2, 0x1f ;  /* 0x0c401f00fc077f89 */ /* 0x000ee200000e0000 */
[----:B------:R-:W-:Y:S01]  /*11c20*/  ULDC.64 UR4, c[0x0][0x1e8] ;  /* 0x00007a0000047ab9 */ /* 0x000fe20000000a00 */
[----:B------:R-:W-:Y:S01]  /*11c30*/  BSSY B0, `(.L_x_267) ;  /* 0x0000191000007945 */ /* 0x000fe20003800000 */
[----:B------:R-:W-:-:S02]  /*11c40*/  ULDC.U8 UR9, c[0x0][0x329] ;  /* 0x0000ca4000097ab9 */ /* 0x000fc40000000000 */
[----:B------:R-:W-:Y:S01]  /*11c50*/  UISETP.NE.AND UP1, UPT, UR9, URZ, UPT ;  /* 0x0000003f0900728c */ /* 0x000fe2000bf25270 */
[----:B------:R-:W4:Y:S01]  /*11c60*/  S2UR UR10, SR_CTAID.Z ;  /* 0x00000000000a79c3 */ /* 0x000f220000002700 */
[----:B------:R-:W-:Y:S02]  /*11c70*/  ULDC UR8, c[0x0][0x214] ;  /* 0x0000850000087ab9 */ /* 0x000fe40000000800 */
[----:B------:R-:W-:Y:S02]  /*11c80*/  UMOV UR26, URZ ;  /* 0x0000003f001a7c82 */ /* 0x000fe40008000000 */
[----:B------:R-:W-:Y:S02]  /*11c90*/  @UP4 UIMAD.WIDE.U32 UR18, UR15, UR4, URZ ;  /* 0x000000040f1242a5 */ /* 0x000fe4000f8e003f */
[----:B------:R-:W-:Y:S02]  /*11ca0*/  UMOV UR27, URZ ;  /* 0x0000003f001b7c82 */ /* 0x000fe40008000000 */
[----:B------:R-:W-:-:S02]  /*11cb0*/  @UP4 UIMAD UR7, UR15, UR5, UR19 ;  /* 0x000000050f0742a4 */ /* 0x000fc4000f8e0213 */
[----:B------:R-:W-:Y:S02]  /*11cc0*/  @UP1 ULDC UR11, c[0x0][0x210] ;  /* 0x00008400000b1ab9 */ /* 0x000fe40000000800 */
[----:B------:R-:W-:Y:S02]  /*11cd0*/  ULDC.64 UR4, c[0x0][0x1e0] ;  /* 0x0000780000047ab9 */ /* 0x000fe40000000a00 */
[----:B------:R-:W-:Y:S02]  /*11ce0*/  @UP1 UIMAD UR11, UR11, UR8, URZ ;  /* 0x000000080b0b12a4 */ /* 0x000fe4000f8e023f */
[----:B-1----:R-:W-:Y:S01]  /*11cf0*/  @!UP4 USHF.R.S32.HI UR12, URZ, 0x1f, UR6 ;  /* 0x0000001f3f0cc899 */ /* 0x002fe20008011406 */
[----:B---3--:R-:W-:Y:S01]  /*11d00*/  FADD.FTZ R7, R7, R252 ;  /* 0x000000fc07077221 */ /* 0x008fe20000010000 */
[----:B------:R-:W-:Y:S02]  /*11d10*/  @!UP4 UIMAD.WIDE.U32 UR24, UR6, UR4, URZ ;  /* 0x000000040618c2a5 */ /* 0x000fe4000f8e003f */
[----:B------:R-:W-:-:S02]  /*11d20*/  @!UP4 UIMAD UR12, UR12, UR4, URZ ;  /* 0x000000040c0cc2a4 */ /* 0x000fc4000f8e023f */
[----:B------:R-:W1:Y:S01]  /*11d30*/  SHFL.BFLY PT, R0, R7, 0x1, 0x1f ;  /* 0x0c201f0007007f89 */ /* 0x000e6200000e0000 */
        /* <DEDUP_REMOVED lines=9> */
[----:B------:R-:W-:Y:S02]  /*11dd0*/  @UP1 UMOV UR13, 0x1 ;  /* 0x00000001000d1882 */ /* 0x000fe40000000000 */
[----:B------:R-:W-:Y:S02]  /*11de0*/  @!UP1 UIMAD UR13, UR11, UR4, URZ ;  /* 0x000000040b0d92a4 */ /* 0x000fe4000f8e023f */
[----:B------:R-:W-:Y:S02]  /*11df0*/  @UP1 ULDC UR14, c[0x0][0x210] ;  /* 0x00008400000e1ab9 */ /* 0x000fe40000000800 */
[----:B------:R-:W-:Y:S01]  /*11e00*/  UIMAD UR4, UR6, UR13, URZ ;  /* 0x0000000d060472a4 */ /* 0x000fe2000f8e023f */
[----:B-1----:R-:W-:Y:S01]  /*11e10*/  FADD.FTZ R0, R7, R0 ;  /* 0x0000000007007221 */ /* 0x002fe20000010000 */
[----:B------:R-:W-:-:S02]  /*11e20*/  @!UP1 UMOV UR14, 0x1 ;  /* 0x00000001000e9882 */ /* 0x000fc40000000000 */
[----:B------:R-:W-:Y:S02]  /*11e30*/  @!UP0 UIMAD UR15, UR6, UR8, URZ ;  /* 0x00000008060f82a4 */ /* 0x000fe4000f8e023f */
[----:B------:R-:W-:Y:S01]  /*11e40*/  FSETP.NE.FTZ.AND P3, PT, R0, RZ, PT ;  /* 0x000000ff0000720b */ /* 0x000fe20003f75000 */
[----:B------:R-:W-:Y:S02]  /*11e50*/  USEL UR4, UR4, URZ, UP2 ;  /* 0x0000003f04047287 */ /* 0x000fe40009000000 */
[----:B---3--:R-:W-:Y:S02]  /*11e60*/  UIMAD UR5, UR9, UR14, URZ ;  /* 0x0000000e090572a4 */ /* 0x008fe4000f8e023f */
[----:B----4-:R-:W-:Y:S02]  /*11e70*/  UIMAD UR11, UR10, UR11, UR4 ;  /* 0x0000000b0a0b72a4 */ /* 0x010fe4000f8e0204 */
[----:B------:R-:W-:Y:S02]  /*11e80*/  USHF.L.U32 UR5, UR5, 0x6, URZ ;  /* 0x0000000605057899 */ /* 0x000fe4000800063f */
[----:B------:R-:W-:-:S02]  /*11e90*/  @!UP2 UMOV UR26, UR15 ;  /* 0x0000000f001aac82 */ /* 0x000fc40008000000 */
[----:B------:R-:W-:Y:S02]  /*11ea0*/  USHF.R.S32.HI UR4, URZ, 0x1f, UR5 ;  /* 0x0000001f3f047899 */ /* 0x000fe40008011405 */
[----:B------:R-:W1:Y:S01]  /*11eb0*/  @P3 MUFU.RCP R5, R0 ;  /* 0x0000000000053308 */ /* 0x000e620000001000 */
[----:B------:R-:W-:Y:S02]  /*11ec0*/  @!UP2 USHF.R.S32.HI UR27, URZ, 0x1f, UR15 ;  /* 0x0000001f3f1ba899 */ /* 0x000fe4000801140f */
[----:B------:R-:W-:Y:S02]  /*11ed0*/  USHF.R.S32.HI UR6, URZ, 0x1f, UR11 ;  /* 0x0000001f3f067899 */ /* 0x000fe4000801140b */
[----:B------:R-:W-:Y:S02]  /*11ee0*/  UIADD3 UR5, UP1, UP0, UR5, UR26, UR11 ;  /* 0x0000001a05057290 */ /* 0x000fe4000f83e00b */
[----:B------:R-:W-:Y:S01]  /*11ef0*/  @!UP4 UIADD3 UR7, UR25, UR12, URZ ;  /* 0x0000000c1907c290 */ /* 0x000fe2000fffe03f */
[----:B------:R-:W3:Y:S01]  /*11f00*/  @P3 MUFU.LG2 R0, R0 ;  /* 0x0000000000003308 */ /* 0x000ee20000000c00 */
[----:B------:R-:W-:-:S02]  /*11f10*/  UIADD3.X UR4, UR4, UR27, UR6, UP1, UP0 ;  /* 0x0000001b04047290 */ /* 0x000fc40008fe0406 */
[----:B------:R-:W-:Y:S01]  /*11f20*/  @!UP4 UMOV UR18, UR24 ;  /* 0x000000180012cc82 */ /* 0x000fe20008000000 */
[C---:B-1----:R-:W-:Y:S02]  /*11f30*/  FMUL.FTZ R163, R5.reuse, R163 ;  /* 0x000000a305a37220 */ /* 0x042fe40000410000 */
[C---:B------:R-:W-:Y:S02]  /*11f40*/  FMUL.FTZ R162, R5.reuse, R162 ;  /* 0x000000a205a27220 */ /* 0x040fe40000410000 */
        /* <DEDUP_REMOVED lines=93> */
[----:B---3--:R-:W-:-:S03]  /*12520*/  @P3 FMUL.FTZ R0, R0, 0.69314718246459960938 ;  /* 0x3f31721800003820 */ /* 0x008fc60000410000 */
[----:B------:R-:W-:Y:S01]  /*12530*/  F2FP.PACK_AB R130, R131, R130 ;  /* 0x000000828382723e */ /* 0x000fe200000000ff */
[----:B--2---:R-:W1:Y:S02]  /*12540*/  SHFL.BFLY PT, R9, R4, 0x2, 0x1f ;  /* 0x0c401f0004097f89 */ /* 0x004e6400000e0000 */
[----:B-1----:R-:W-:Y:S01]  /*12550*/  FADD.FTZ R9, R9, R4 ;  /* 0x0000000409097221 */ /* 0x002fe20000010000 */
[----:B------:R-:W-:-:S04]  /*12560*/  MOV R4, 0x3f800000 ;  /* 0x3f80000000047802 */ /* 0x000fc80000000f00 */
[----:B------:R-:W1:Y:S02]  /*12570*/  SHFL.BFLY PT, R2, R9, 0x1, 0x1f ;  /* 0x0c201f0009027f89 */ /* 0x000e6400000e0000 */
[----:B-1----:R-:W-:-:S05]  /*12580*/  FADD.FTZ R2, R9, R2 ;  /* 0x0000000209027221 */ /* 0x002fca0000010000 */
[----:B------:R-:W-:-:S13]  /*12590*/  FSETP.NE.FTZ.AND P4, PT, R2, RZ, PT ;  /* 0x000000ff0200720b */ /* 0x000fda0003f95000 */
[----:B------:R-:W1:Y:S08]  /*125a0*/  @P4 MUFU.RCP R4, R2 ;  /* 0x0000000200044308 */ /* 0x000e700000001000 */
[----:B------:R-:W2:Y:S01]  /*125b0*/  @P4 MUFU.LG2 R2, R2 ;  /* 0x0000000200024308 */ /* 0x000ea20000000c00 */
[C---:B-1----:R-:W-:Y:S02]  /*125c0*/  FMUL.FTZ R160, R4.reuse, R160 ;  /* 0x000000a004a07220 */ /* 0x042fe40000410000 */
[----:B------:R-:W-:-:S02]  /*125d0*/  FMUL.FTZ R161, R4, R161 ;  /* 0x000000a104a17220 */ /* 0x000fc40000410000 */
[C---:B------:R-:W-:Y:S02]  /*125e0*/  FMUL.FTZ R156, R4.reuse, R156 ;  /* 0x0000009c049c7220 */ /* 0x040fe40000410000 */
        /* <DEDUP_REMOVED lines=90> */
[----:B------:R-:W-:Y:S01]  /*12b90*/  FMUL.FTZ R129, R4, R129 ;  /* 0x0000008104817220 */ /* 0x000fe20000410000 */
[----:B------:R-:W-:Y:S01]  /*12ba0*/  F2FP.PACK_AB R124, R125, R124 ;  /* 0x0000007c7d7c723e */ /* 0x000fe200000000ff */
[----:B------:R-:W1:Y:S01]  /*12bb0*/  S2R R4, SR_TID.X ;  /* 0x0000000000047919 */ /* 0x000e620000002100 */
[----:B--2---:R-:W-:Y:S02]  /*12bc0*/  @P4 FMUL.FTZ R77, R2, 0.69314718246459960938 ;  /* 0x3f317218024d4820 */ /* 0x004fe40000410000 */
[----:B------:R-:W-:Y:S02]  /*12bd0*/  F2FP.PACK_AB R128, R129, R128 ;  /* 0x000000808180723e */ /* 0x000fe400000000ff */
[----:B-1----:R-:W-:-:S04]  /*12be0*/  SHF.R.S32.HI R7, RZ, 0x1f, R4 ;  /* 0x0000001fff077819 */ /* 0x002fc80000011404 */
[CC--:B------:R-:W-:Y:S02]  /*12bf0*/  LEA.HI R6, R7.reuse, R4.reuse, RZ, 0x2 ;  /* 0x0000000407067211 */ /* 0x0c0fe400078f10ff */
[----:B------:R-:W-:Y:S02]  /*12c00*/  LEA.HI R5, R7, R4, RZ, 0x5 ;  /* 0x0000000407057211 */ /* 0x000fe400078f28ff */
[--C-:B------:R-:W-:Y:S02]  /*12c10*/  SHF.R.S32.HI R9, RZ, 0x2, R6.reuse ;  /* 0x00000002ff097819 */ /* 0x100fe40000011406 */
[----:B------:R-:W-:-:S04]  /*12c20*/  SHF.R.S32.HI R8, RZ, 0x1f, R6 ;  /* 0x0000001fff087819 */ /* 0x000fc80000011406 */
[----:B------:R-:W-:-:S04]  /*12c30*/  LEA.HI R8, R8, R9, RZ, 0x3 ;  /* 0x0000000908087211 */ /* 0x000fc800078f18ff */
[----:B------:R-:W-:-:S04]  /*12c40*/  LOP3.LUT R8, R8, 0xfffffff8, RZ, 0xc0, !PT ;  /* 0xfffffff808087812 */ /* 0x000fc800078ec0ff */
[----:B------:R-:W-:Y:S02]  /*12c50*/  IADD3 R8, R9, -R8, RZ ;  /* 0x8000000809087210 */ /* 0x000fe40007ffe0ff */
[----:B------:R-:W-:Y:S02]  /*12c60*/  LOP3.LUT R9, R6, 0x3ffffffc, RZ, 0xc0, !PT ;  /* 0x3ffffffc06097812 */ /* 0x000fe400078ec0ff */
[----:B------:R-:W-:Y:S02]  /*12c70*/  SHF.L.U32 R10, R8, 0x6, RZ ;  /* 0x00000006080a7819 */ /* 0x000fe400000006ff */
[----:B------:R-:W-:Y:S02]  /*12c80*/  SHF.R.S32.HI R6, RZ, 0x5, R5 ;  /* 0x00000005ff067819 */ /* 0x000fe40000011405 */
[----:B------:R-:W-:Y:S02]  /*12c90*/  IADD3 R9, -R9, R4, RZ ;  /* 0x0000000409097210 */ /* 0x000fe40007ffe1ff */
[----:B------:R-:W-:-:S02]  /*12ca0*/  LOP3.LUT R10, R10, 0x1c0, RZ, 0xc0, !PT ;  /* 0x000001c00a0a7812 */ /* 0x000fc400078ec0ff */
[----:B------:R-:W-:Y:S02]  /*12cb0*/  LOP3.LUT R11, R8, 0x1, RZ, 0xc0, !PT ;  /* 0x00000001080b7812 */ /* 0x000fe400078ec0ff */
[----:B------:R-:W-:Y:S02]  /*12cc0*/  LEA R9, R6, R9, 0x9 ;  /* 0x0000000906097211 */ /* 0x000fe400078e48ff */
[----:B------:R-:W-:Y:S02]  /*12cd0*/  LEA.HI R10, R10, R10, RZ, 0x1d ;  /* 0x0000000a0a0a7211 */ /* 0x000fe400078fe8ff */
[----:B------:R-:W-:Y:S02]  /*12ce0*/  ISETP.NE.U32.AND P0, PT, R11, 0x1, PT ;  /* 0x000000010b00780c */ /* 0x000fe40003f05070 */
[----:B------:R-:W-:Y:S02]  /*12cf0*/  LEA R9, R9, R10, 0x1 ;  /* 0x0000000a09097211 */ /* 0x000fe400078e08ff */
[----:B------:R-:W-:-:S02]  /*12d00*/  R2P PR, R8, 0x6 ;  /* 0x0000000608007804 */ /* 0x000fc40000000000 */
[----:B------:R-:W-:Y:S02]  /*12d10*/  SHF.L.U32 R9, R9, 0x1, RZ ;  /* 0x0000000109097819 */ /* 0x000fe400000006ff */
[----:B------:R-:W-:Y:S02]  /*12d20*/  MOV R8, 0x20 ;  /* 0x0000002000087802 */ /* 0x000fe40000000f00 */
[----:B------:R-:W-:Y:S01]  /*12d30*/  MOV R10, 0x40 ;  /* 0x00000040000a7802 */ /* 0x000fe20000000f00 */
[----:B------:R-:W-:Y:S01]  /*12d40*/  STS [R9], R160 ;  /* 0x000000a009007388 */ /* 0x000fe20000000800 */
[C---:B------:R-:W-:Y:S02]  /*12d50*/  IADD3 R11, R9.reuse, -0x10, RZ ;  /* 0xfffffff0090b7810 */ /* 0x040fe40007ffe0ff */
[----:B------:R-:W-:Y:S01]  /*12d60*/  SEL R8, R8, 0xffffffe0, !P1 ;  /* 0xffffffe008087807 */ /* 0x000fe20004800000 */
[----:B------:R-:W-:Y:S01]  /*12d70*/  STS [R9+0x400], R162 ;  /* 0x000400a209007388 */ /* 0x000fe20000000800 */
[----:B------:R-:W-:-:S02]  /*12d80*/  @P0 IADD3 R11, R9, 0x10, RZ ;  /* 0x00000010090b0810 */ /* 0x000fc40007ffe0ff */
[----:B------:R-:W-:Y:S02]  /*12d90*/  SEL R10, R10, 0xffffffc0, !P2 ;  /* 0xffffffc00a0a7807 */ /* 0x000fe40005000000 */
[C---:B------:R-:W-:Y:S01]  /*12da0*/  IADD3 R13, R9.reuse, R8, RZ ;  /* 0x00000008090d7210 */ /* 0x040fe20007ffe0ff */
[----:B------:R-:W-:Y:S01]  /*12db0*/  STS [R11], R156 ;  /* 0x0000009c0b007388 */ /* 0x000fe20000000800 */
[-C--:B------:R-:W-:Y:S02]  /*12dc0*/  IADD3 R15, R8, R11.reuse, RZ ;  /* 0x0000000b080f7210 */ /* 0x080fe40007ffe0ff */
[-C--:B------:R-:W-:Y:S01]  /*12dd0*/  IADD3 R17, R9, R10.reuse, RZ ;  /* 0x0000000a09117210 */ /* 0x080fe20007ffe0ff */
[----:B------:R-:W-:Y:S01]  /*12de0*/  STS [R11+0x400], R158 ;  /* 0x0004009e0b007388 */ /* 0x000fe20000000800 */
[----:B------:R-:W-:Y:S02]  /*12df0*/  IADD3 R19, R10, R11, RZ ;  /* 0x0000000b0a137210 */ /* 0x000fe40007ffe0ff */
[-C--:B------:R-:W-:Y:S01]  /*12e00*/  IADD3 R21, R13, R10.reuse, RZ ;  /* 0x0000000a0d157210 */ /* 0x080fe20007ffe0ff */
[----:B------:R-:W-:Y:S01]  /*12e10*/  STS [R13], R152 ;  /* 0x000000980d007388 */ /* 0x000fe20000000800 */
[----:B------:R-:W-:-:S02]  /*12e20*/  IADD3 R23, R15, R10, RZ ;  /* 0x0000000a0f177210 */ /* 0x000fc40007ffe0ff */
[----:B------:R-:W-:Y:S01]  /*12e30*/  SHF.R.S32.HI R75, RZ, 0x1f, R6 ;  /* 0x0000001fff4b7819 */ /* 0x000fe20000011406 */
[----:B------:R-:W-:Y:S03]  /*12e40*/  STS [R13+0x400], R154 ;  /* 0x0004009a0d007388 */ /* 0x000fe60000000800 */
        /* <DEDUP_REMOVED lines=111> */
.L_x_268:
[----:B---34-:R-:W-:Y:S05]  /*13540*/  BSYNC B0 ;  /* 0x0000000000007941 */ /* 0x018fea0003800000 */
.L_x_267:
        /* <DEDUP_REMOVED lines=36> */
.L_x_270:
[----:B------:R-:W-:Y:S05]  /*13790*/  BSYNC B0 ;  /* 0x0000000000007941 */ /* 0x000fea0003800000 */
.L_x_269:
        /* <DEDUP_REMOVED lines=22> */
.L_x_272:
[----:B------:R-:W-:Y:S05]  /*13900*/  BSYNC B0 ;  /* 0x0000000000007941 */ /* 0x000fea0003800000 */
.L_x_271:
        /* <DEDUP_REMOVED lines=22> */
.L_x_274:
[----:B------:R-:W-:Y:S05]  /*13a70*/  BSYNC B0 ;  /* 0x0000000000007941 */ /* 0x000fea0003800000 */
.L_x_273:
        /* <DEDUP_REMOVED lines=23> */
.L_x_275:
        /* <DEDUP_REMOVED lines=9> */
.L_x_2027:


//--------------------- .text._ZN5flash16flash_fwd_kernelI23Flash_fwd_kernel_traitsILi256ELi128ELi64ELi8ELb0ELb0EN7cutlass6half_tE19Flash_kernel_traitsILi256ELi128ELi64ELi8ES3_EELb0ELb0ELb0ELb0ELb0ELb1ELb0ELb0EEEvNS_16Flash_fwd_paramsE --------------------------
	.section	.text._ZN5flash16flash_fwd_kernelI23Flash_fwd_kernel_traitsILi256ELi128ELi64ELi8ELb0ELb0EN7cutlass6half_tE19Flash_kernel_traitsILi256ELi128ELi64ELi8ES3_EELb0ELb0ELb0ELb0ELb0ELb1ELb0ELb0EEEvNS_16Flash_fwd_paramsE,"ax",@progbits
	.sectioninfo	@"SHI_REGISTERS=254"
	.align	128
        .global         _ZN5flash16flash_fwd_kernelI23Flash_fwd_kernel_traitsILi256ELi128ELi64ELi8ELb0ELb0EN7cutlass6half_tE19Flash_kernel_traitsILi256ELi128ELi64ELi8ES3_EELb0ELb0ELb0ELb0ELb0ELb1ELb0ELb0EEEvNS_16Flash_fwd_paramsE
        .type           _ZN5flash16flash_fwd_kernelI23Flash_fwd_kernel_traitsILi256ELi128ELi64ELi8ELb0ELb0EN7cutlass6half_tE19Flash_kernel_traitsILi256ELi128ELi64ELi8ES3_EELb0ELb0ELb0ELb0ELb0ELb1ELb0ELb0EEEvNS_16Flash_fwd_paramsE,@function
        .size           _ZN5flash16flash_fwd_kernelI23Flash_fwd_kernel_traitsILi256ELi128ELi64ELi8ELb0ELb0EN7cutlass6half_tE19Flash_kernel_traitsILi256ELi128ELi64ELi8ES3_EELb0ELb0ELb0ELb0ELb0ELb1ELb0ELb0EEEvNS_16Flash_fwd_paramsE,(.L_x_2028 - _ZN5flash16flash_fwd_kernelI23Flash_fwd_kernel_traitsILi256ELi128ELi64ELi8ELb0ELb0EN7cutlass6half_tE19Flash_kernel_traitsILi256ELi128ELi64ELi8ES3_EELb0ELb0ELb0ELb0ELb0ELb1ELb0ELb0EEEvNS_16Flash_fwd_paramsE)
        .other          _ZN5flash16flash_fwd_kernelI23Flash_fwd_kernel_traitsILi256ELi128ELi64ELi8ELb0ELb0EN7cutlass6half_tE19Flash_kernel_traitsILi256ELi128ELi64ELi8ES3_EELb0ELb0ELb0ELb0ELb0ELb1ELb0ELb0EEEvNS_16Flash_fwd_paramsE,@"STO_CUDA_ENTRY STV_DEFAULT"
_ZN5flash16flash_fwd_kernelI23Flash_fwd_kernel_traitsILi256ELi128ELi64ELi8ELb0ELb0EN7cutlass6half_tE19Flash_kernel_traitsILi256ELi128ELi64ELi8ES3_EELb0ELb0ELb0ELb0ELb0ELb1ELb0ELb0EEEvNS_16Flash_fwd_paramsE:
.text._ZN5flash16flash_fwd_kernelI23Flash_fwd_kernel_traitsILi256ELi128ELi64ELi8ELb0ELb0EN7cutlass6half_tE19Flash_kernel_traitsILi256ELi128ELi64ELi8ES3_EELb0ELb0ELb0ELb0ELb0ELb1ELb0ELb0EEEvNS_16Flash_fwd_paramsE:
        /* <DEDUP_REMOVED lines=26> */
[----:B------:R-:W-:Y:S01]  /*01a0*/  MOV R5, UR5 ;  /* 0x0000000500057c02 */ /* 0x000fe20008000f00 */
[----:B------:R-:W-:Y:S01]  /*01b0*/  IMAD.U32 R4, RZ, RZ, UR4 ;  /* 0x00000004ff047e24 */ /* 0x000fe2000f8e00ff */
[----:B------:R-:W-:-:S04]  /*01c0*/  PLOP3.LUT P1, PT, PT, PT, UP1, 0x80, 0x0 ;  /* 0x000000000000781c */ /* 0x000fc80003f2f018 */
[----:B------:R1:W4:Y:S01]  /*01d0*/  @P0 LDG.E R5, [R4.64] ;  /* 0x0000001004050981 */ /* 0x000322000c1e1900 */
[----:B------:R-:W-:-:S06]  /*01e0*/  UIMAD.WIDE UR8, UR10, UR7, UR8 ;  /* 0x000000070a0872a5 */ /* 0x000fcc000f8e0208 */
[----:B------:R-:W-:Y:S01]  /*01f0*/  IMAD.U32 R2, RZ, RZ, UR8 ;  /* 0x00000008ff027e24 */ /* 0x000fe2000f8e00ff */
[----:B------:R-:W-:-:S05]  /*0200*/  MOV R3, UR9 ;  /* 0x0000000900037c02 */ /* 0x000fca0008000f00 */
        /* <DEDUP_REMOVED lines=23> */
.L_x_276:
[----:B------:R-:W-:Y:S02]  /*0380*/  ULDC UR6, c[0x0][0x218] ;  /* 0x0000860000067ab9 */ /* 0x000fe40000000800 */
.L_x_277:
        /* <DEDUP_REMOVED lines=60> */
.L_x_279:
        /* <DEDUP_REMOVED lines=44> */
.L_x_280:
[----:B------:R-:W-:Y:S01]  /*0a10*/  SHF.R.S32.HI R7, RZ, 0x1f, R4 ;  /* 0x0000001fff077819 */ /* 0x000fe20000011404 */
[----:B------:R-:W1:Y:S01]  /*0a20*/  S2R R247, SR_CTAID.X ;  /* 0x0000000000f77919 */ /* 0x000e620000002500 */
[----:B------:R-:W-:Y:S01]  /*0a30*/  UIADD3 UR12, -UR12, UR15, URZ ;  /* 0x0000000f0c0c7290 */ /* 0x000fe2000fffe13f */
[----:B------:R-:W-:Y:S01]  /*0a40*/  SHF.R.S32.HI R235, RZ, 0x1f, R238 ;  /* 0x0000001fffeb7819 */ /* 0x000fe200000114ee */
[----:B------:R-:W-:Y:S01]  /*0a50*/  ULDC.64 UR4, c[0x0][0x1a8] ;  /* 0x00006a0000047ab9 */ /* 0x000fe20000000a00 */
[----:B------:R-:W-:Y:S01]  /*0a60*/  LEA.HI R3, R7, R4, RZ, 0x3 ;  /* 0x0000000407037211 */ /* 0x000fe200078f18ff */
[----:B------:R-:W2:Y:S01]  /*0a70*/  S2R R8, SR_CTAID.Z ;  /* 0x0000000000087919 */ /* 0x000ea20000002700 */
[----:B------:R-:W-:Y:S01]  /*0a80*/  UIMAD UR4, UR19, UR4, URZ ;  /* 0x00000004130472a4 */ /* 0x000fe2000f8e023f */
[----:B------:R-:W-:Y:S01]  /*0a90*/  IMAD R243, R235, c[0x0][0x1b0], RZ ;  /* 0x00006c00ebf37a24 */ /* 0x000fe200078e02ff */
[----:B------:R-:W-:Y:S01]  /*0aa0*/  SHF.R.S32.HI R18, RZ, 0x3, R3 ;  /* 0x00000003ff127819 */ /* 0x000fe20000011403 */
[----:B------:R-:W-:Y:S01]  /*0ab0*/  ULEA.HI.SX32 UR14, UR8, 0xffffffff, 0x1a ;  /* 0xffffffff080e7891 */ /* 0x000fe2000f8fd23f */
[----:B------:R-:W-:Y:S01]  /*0ac0*/  LOP3.LUT R3, R3, 0xfffffff8, RZ, 0xc0, !PT ;  /* 0xfffffff803037812 */ /* 0x000fe200078ec0ff */
[----:B------:R-:W-:Y:S01]  /*0ad0*/  UIMAD UR4, UR11, UR5, UR4 ;  /* 0x000000050b0472a4 */ /* 0x000fe2000f8e0204 */
[----:B------:R-:W-:Y:S01]  /*0ae0*/  IADD3 R6, R18, 0x20, RZ ;  /* 0x0000002012067810 */ /* 0x000fe20007ffe0ff */
[----:B------:R-:W-:Y:S01]  /*0af0*/  UMOV UR10, 0x6 ;  /* 0x00000006000a7882 */ /* 0x000fe20000000000 */
[----:B------:R-:W-:Y:S01]  /*0b00*/  SHF.R.S32.HI R19, RZ, 0x1f, R18 ;  /* 0x0000001fff137819 */ /* 0x000fe20000011412 */
[----:B------:R-:W-:Y:S01]  /*0b10*/  IMAD.IADD R0, R4, 0x1, -R3 ;  /* 0x0000000104007824 */ /* 0x000fe200078e0a03 */
[----:B------:R-:W-:Y:S01]  /*0b20*/  ISETP.GE.AND P2, PT, R6, UR12, PT ;  /* 0x0000000c06007c0c */ /* 0x000fe2000bf46270 */
[----:B------:R-:W-:Y:S01]  /*0b30*/  IMAD R243, R238, c[0x0][0x1b4], R243 ;  /* 0x00006d00eef37a24 */ /* 0x000fe200078e02f3 */
[----:B------:R-:W-:Y:S01]  /*0b40*/  IADD3 R2, R18, 0x40, RZ ;  /* 0x0000004012027810 */ /* 0x000fe20007ffe0ff */
[----:B------:R-:W-:Y:S01]  /*0b50*/  IMAD.SHL.U32 R244, R0, 0x8, RZ ;  /* 0x0000000800f47824 */ /* 0x000fe200078e00ff */
[----:B------:R-:W-:Y:S01]  /*0b60*/  ISETP.GE.AND P3, PT, R18, UR12, PT ;  /* 0x0000000c12007c0c */ /* 0x000fe2000bf66270 */
[----:B------:R-:W-:Y:S01]  /*0b70*/  IMAD R235, R235, c[0x0][0x1b8], RZ ;  /* 0x00006e00ebeb7a24 */ /* 0x000fe200078e02ff */
[----:B------:R-:W-:Y:S01]  /*0b80*/  ISETP.GE.AND P1, PT, R2, UR12, PT ;  /* 0x0000000c02007c0c */ /* 0x000fe2000bf26270 */
[----:B------:R-:W-:Y:S01]  /*0b90*/  UISETP.GE.AND UP0, UPT, UR13, 0x41, UPT ;  /* 0x000000410d00788c */ /* 0x000fe2000bf06270 */
[----:B------:R-:W-:Y:S01]  /*0ba0*/  SHF.R.S32.HI R245, RZ, 0x1f, R244 ;  /* 0x0000001ffff57819 */ /* 0x000fe200000114f4 */
[----:B-1----:R-:W-:Y:S01]  /*0bb0*/  IMAD.WIDE R246, R247, 0x80, R18 ;  /* 0x00000080f7f67825 */ /* 0x002fe200078e0212 */
[----:B------:R-:W-:Y:S01]  /*0bc0*/  IADD3 R10, P0, R244, UR6, RZ ;  /* 0x00000006f40a7c10 */ /* 0x000fe2000ff1e0ff */
[----:B------:R-:W-:Y:S01]  /*0bd0*/  UIMAD UR6, UR14, -0x40, UR13 ;  /* 0xffffffc00e0678a4 */ /* 0x000fe2000f8e020d */
[----:B------:R-:W-:Y:S01]  /*0be0*/  IADD3 R236, R18, 0x60, RZ ;  /* 0x0000006012ec7810 */ /* 0x000fe20007ffe0ff */
[----:B------:R-:W-:Y:S01]  /*0bf0*/  IMAD R235, R238, c[0x0][0x1bc], R235 ;  /* 0x00006f00eeeb7a24 */ /* 0x000fe200078e02eb */
[----:B------:R-:W-:Y:S01]  /*0c00*/  IADD3.X R11, R245, UR18, RZ, P0, !PT ;  /* 0x00000012f50b7c10 */ /* 0x000fe200087fe4ff */
[----:B------:R-:W-:Y:S01]  /*0c10*/  UMOV UR18, 0x5 ;  /* 0x0000000500127882 */ /* 0x000fe20000000000 */
[----:B------:R-:W-:-:S02]  /*0c20*/  @!P2 IADD3 R15, P0, R246, 0x20, RZ ;  /* 0x00000020f60fa810 */ /* 0x000fc40007f1e0ff */
[----:B------:R-:W-:Y:S01]  /*0c30*/  LEA.HI R233, R7, R4, RZ, 0x4 ;  /* 0x0000000407e97211 */ /* 0x000fe200078f20ff */
[----:B--2---:R-:W-:Y:S01]  /*0c40*/  IMAD.WIDE.U32 R8, R8, c[0x0][0x1a8], R10 ;  /* 0x00006a0008087a25 */ /* 0x004fe200078e000a */
[----:B------:R-:W-:-:S03]  /*0c50*/  @!P1 IADD3 R12, P4, R246, 0x40, RZ ;  /* 0x00000040f60c9810 */ /* 0x000fc60007f9e0ff */
[----:B------:R-:W-:Y:S01]  /*0c60*/  @!P2 IMAD.X R2, RZ, RZ, R247, P0 ;  /* 0x000000ffff02a224 */ /* 0x000fe200000e06f7 */
[----:B------:R-:W-:Y:S01]  /*0c70*/  IADD3 R9, R9, UR4, RZ ;  /* 0x0000000409097c10 */ /* 0x000fe2000fffe0ff */
[----:B------:R-:W-:Y:S01]  /*0c80*/  @!P3 IMAD R11, R247, c[0x0][0x190], RZ ;  /* 0x00006400f70bba24 */ /* 0x000fe200078e02ff */
[----:B------:R-:W-:Y:S01]  /*0c90*/  ISETP.GE.AND P0, PT, R236, UR12, PT ;  /* 0x0000000cec007c0c */ /* 0x000fe2000bf06270 */
[----:B------:R-:W-:Y:S01]  /*0ca0*/  @!P2 IMAD R2, R2, c[0x0][0x190], RZ ;  /* 0x000064000202aa24 */ /* 0x000fe200078e02ff */
[----:B------:R-:W-:Y:S01]  /*0cb0*/  ULDC.64 UR4, c[0x0][0x198] ;  /* 0x0000660000047ab9 */ /* 0x000fe20000000a00 */
[----:B------:R-:W-:Y:S01]  /*0cc0*/  @!P3 IMAD.MOV.U32 R22, RZ, RZ, R8 ;  /* 0x000000ffff16b224 */ /* 0x000fe200078e0008 */
[----:B------:R-:W-:Y:S01]  /*0cd0*/  USHF.L.U64.HI UR10, UR4, UR10, UR5 ;  /* 0x0000000a040a7299 */ /* 0x000fe20008010205 */
[----:B------:R-:W-:Y:S01]  /*0ce0*/  @!P3 IMAD.MOV.U32 R23, RZ, RZ, R9 ;  /* 0x000000ffff17b224 */ /* 0x000fe200078e0009 */
[----:B------:R-:W-:Y:S01]  /*0cf0*/  USHF.L.U32 UR11, UR4, 0x6, URZ ;  /* 0x00000006040b7899 */ /* 0x000fe2000800063f */
[----:B------:R-:W-:Y:S01]  /*0d00*/  @!P2 IMAD R5, R15, c[0x0][0x194], R2 ;  /* 0x000065000f05aa24 */ /* 0x000fe200078e0202 */
[----:B------:R-:W-:Y:S01]  /*0d10*/  UIMAD UR19, UR10, UR14, URZ ;  /* 0x0000000e0a1372a4 */ /* 0x000fe2000f8e023f */
[C---:B------:R-:W-:Y:S01]  /*0d20*/  @!P3 IMAD R2, R246.reuse, c[0x0][0x194], R11 ;  /* 0x00006500f602ba24 */ /* 0x040fe200078e020b */
[----:B------:R-:W-:Y:S01]  /*0d30*/  USHF.L.U64.HI UR18, UR4, UR18, UR5 ;  /* 0x0000001204127299 */ /* 0x000fe20008010205 */
[----:B------:R-:W-:-:S04]  /*0d40*/  @!P3 IMAD.WIDE.U32 R22, R246, c[0x0][0x190], R22 ;  /* 0x00006400f616ba25 */ /* 0x000fc800078e0016 */
[----:B------:R-:W-:Y:S01]  /*0d50*/  @!P1 IMAD.X R3, RZ, RZ, R247, P4 ;  /* 0x000000ffff039224 */ /* 0x000fe200020e06f7 */
[----:B------:R-:W-:Y:S01]  /*0d60*/  @!P0 IADD3 R20, P4, R246, 0x60, RZ ;  /* 0x00000060f6148810 */ /* 0x000fe20007f9e0ff */
[----:B------:R-:W-:Y:S01]  /*0d70*/  @!P2 IMAD.WIDE.U32 R14, R15, c[0x0][0x190], R8 ;  /* 0x000064000f0eaa25 */ /* 0x000fe200078e0008 */
[----:B------:R-:W-:-:S03]  /*0d80*/  @!P3 LEA R10, P6, R22, c[0x0][0x160], 0x1 ;  /* 0x00005800160aba11 */ /* 0x000fc600078c08ff */
[----:B------:R-:W-:Y:S01]  /*0d90*/  @!P3 IMAD.IADD R2, R23, 0x1, R2 ;  /* 0x000000011702b824 */ /* 0x000fe200078e0202 */
[----:B------:R-:W-:Y:S01]  /*0da0*/  @!P2 LEA R16, P5, R14, c[0x0][0x160], 0x1 ;  /* 0x000058000e10aa11 */ /* 0x000fe200078a08ff */
[----:B------:R-:W-:Y:S02]  /*0db0*/  @!P1 IMAD R3, R3, c[0x0][0x190], RZ ;  /* 0x0000640003039a24 */ /* 0x000fe400078e02ff */
[----:B------:R-:W-:Y:S01]  /*0dc0*/  @!P2 IMAD.IADD R5, R15, 0x1, R5 ;  /* 0x000000010f05a824 */ /* 0x000fe200078e0205 */
[----:B------:R-:W-:Y:S01]  /*0dd0*/  @!P3 LEA.HI.X R11, R22, c[0x0][0x164], R2, 0x1, P6 ;  /* 0x00005900160bba11 */ /* 0x000fe200030f0c02 */
[C---:B------:R-:W-:Y:S02]  /*0de0*/  @!P1 IMAD R3, R12.reuse, c[0x0][0x194], R3 ;  /* 0x000065000c039a24 */ /* 0x040fe400078e0203 */
[----:B------:R-:W-:Y:S01]  /*0df0*/  @!P1 IMAD.WIDE.U32 R12, R12, c[0x0][0x190], R8 ;  /* 0x000064000c0c9a25 */ /* 0x000fe200078e0008 */
[----:B------:R-:W-:Y:S02]  /*0e00*/  @!P2 LEA.HI.X R17, R14, c[0x0][0x164], R5, 0x1, P5 ;  /* 0x000059000e11aa11 */ /* 0x000fe400028f0c05 */
[----:B------:R-:W-:Y:S01]  /*0e10*/  ISETP.GE.AND P5, PT, R6, UR6, PT ;  /* 0x0000000606007c0c */ /* 0x000fe2000bfa6270 */
[----:B------:R-:W-:Y:S01]  /*0e20*/  @!P0 IMAD.X R2, RZ, RZ, R247, P4 ;  /* 0x000000ffff028224 */ /* 0x000fe200020e06f7 */
[----:B------:R-:W-:Y:S01]  /*0e30*/  @!P1 LEA R14, P6, R12, c[0x0][0x160], 0x1 ;  /* 0x000058000c0e9a11 */ /* 0x000fe200078c08ff */
[----:B------:R-:W-:Y:S01]  /*0e40*/  @!P0 IMAD.MOV.U32 R23, RZ, RZ, R9 ;  /* 0x000000ffff178224 */ /* 0x000fe200078e0009 */
[----:B------:R-:W-:Y:S01]  /*0e50*/  ISETP.GE.AND P4, PT, R6, UR6, PT ;  /* 0x0000000606007c0c */ /* 0x000fe2000bf86270 */
[----:B------:R-:W-:Y:S01]  /*0e60*/  IMAD.SHL.U32 R9, R18, 0x40, RZ ;  /* 0x0000004012097824 */ /* 0x000fe200078e00ff */
[----:B------:R-:W-:Y:S01]  /*0e70*/  LEA.HI R6, R7, R4, RZ, 0x6 ;  /* 0x0000000407067211 */ /* 0x000fe200078f30ff */
[----:B------:R-:W-:-:S02]  /*0e80*/  @!P0 IMAD R5, R2, c[0x0][0x190], RZ ;  /* 0x0000640002058a24 */ /* 0x000fc400078e02ff */
[----:B------:R-:W-:Y:S01]  /*0e90*/  @!P1 IMAD.IADD R3, R13, 0x1, R3 ;  /* 0x000000010d039824 */ /* 0x000fe200078e0203 */
[----:B------:R-:W-:Y:S01]  /*0ea0*/  LOP3.LUT R9, R9, 0x1c0, RZ, 0xc0, !PT ;  /* 0x000001c009097812 */ /* 0x000fe200078ec0ff */
[----:B------:R-:W-:Y:S02]  /*0eb0*/  @!P0 IMAD.MOV.U32 R22, RZ, RZ, R8 ;  /* 0x000000ffff168224 */ /* 0x000fe400078e0008 */
[----:B------:R-:W-:Y:S01]  /*0ec0*/  @!P0 IMAD R2, R20, c[0x0][0x194], R5 ;  /* 0x0000650014028a24 */ /* 0x000fe200078e0205 */
[----:B------:R-:W-:Y:S01]  /*0ed0*/  @!P1 LEA.HI.X R15, R12, c[0x0][0x164], R3, 0x1, P6 ;  /* 0x000059000c0f9a11 */ /* 0x000fe200030f0c03 */
[----:B------:R-:W-:Y:S01]  /*0ee0*/  @!P0 IMAD.WIDE.U32 R20, R20, c[0x0][0x190], R22 ;  /* 0x0000640014148a25 */ /* 0x000fe200078e0016 */
[----:B------:R-:W-:Y:S02]  /*0ef0*/  SHF.R.U32.HI R3, RZ, 0x3, R9 ;  /* 0x00000003ff037819 */ /* 0x000fe40000011609 */
[----:B------:R-:W-:Y:S01]  /*0f00*/  LOP3.LUT R8, R9, 0x38, R244, 0xf8, !PT ;  /* 0x0000003809087812 */ /* 0x000fe200078ef8f4 */
[----:B------:R-:W-:Y:S01]  /*0f10*/  @!P0 IMAD.IADD R2, R21, 0x1, R2 ;  /* 0x0000000115028824 */ /* 0x000fe200078e0202 */
[----:B------:R-:W-:Y:S01]  /*0f20*/  @!P0 LEA R12, P6, R20, c[0x0][0x160], 0x1 ;  /* 0x00005800140c8a11 */ /* 0x000fe200078c08ff */
[----:B------:R-:W-:Y:S01]  /*0f30*/  IMAD.SHL.U32 R6, R6, 0x8, RZ ;  /* 0x0000000806067824 */ /* 0x000fe200078e00ff */
[----:B------:R-:W-:Y:S01]  /*0f40*/  LOP3.LUT R3, R8, R3, RZ, 0x3c, !PT ;  /* 0x0000000308037212 */ /* 0x000fe200078e3cff */
[----:B------:R-:W-:Y:S01]  /*0f50*/  IMAD R5, R19, c[0x0][0x198], RZ ;  /* 0x0000660013057a24 */ /* 0x000fe200078e02ff */
[----:B------:R-:W-:Y:S01]  /*0f60*/  @!P0 LEA.HI.X R13, R20, c[0x0][0x164], R2, 0x1, P6 ;  /* 0x00005900140d8a11 */ /* 0x000fe200030f0c02 */
[----:B------:R-:W-:Y:S01]  /*0f70*/  IMAD.WIDE.U32 R22, R18, c[0x0][0x198], R244 ;  /* 0x0000660012167a25 */ /* 0x000fe200078e00f4 */
[----:B------:R-:W-:-:S02]  /*0f80*/  LOP3.LUT R3, R3, 0xfffffe00, R6, 0xf8, !PT ;  /* 0xfffffe0003037812 */ /* 0x000fc400078ef806 */
[----:B------:R-:W-:Y:S01]  /*0f90*/  LOP3.LUT R9, R233, 0xfffffff0, RZ, 0xc0, !PT ;  /* 0xfffffff0e9097812 */ /* 0x000fe200078ec0ff */
[----:B------:R-:W-:Y:S01]  /*0fa0*/  IMAD R2, R18, c[0x0][0x19c], R5 ;  /* 0x0000670012027a24 */ /* 0x000fe200078e0205 */
[----:B------:R-:W-:Y:S01]  /*0fb0*/  IADD3 R240, P6, R22, UR20, RZ ;  /* 0x0000001416f07c10 */ /* 0x000fe2000ffde0ff */
[----:B------:R-:W-:Y:S01]  /*0fc0*/  IMAD.SHL.U32 R237, R3, 0x2, RZ ;  /* 0x0000000203ed7824 */ /* 0x000fe200078e00ff */
[----:B------:R-:W-:Y:S01]  /*0fd0*/  USHF.L.U32 UR20, UR4, 0x5, URZ ;  /* 0x0000000504147899 */ /* 0x000fe2000800063f */
[----:B------:R-:W-:Y:S01]  /*0fe0*/  IMAD R3, R19, c[0x0][0x1a0], RZ ;  /* 0x0000680013037a24 */ /* 0x000fe200078e02ff */
[----:B------:R-:W-:Y:S01]  /*0ff0*/  IADD3.X R241, R23, UR7, R2, P6, !PT ;  /* 0x0000000717f17c10 */ /* 0x000fe2000b7fe402 */
[----:B------:R-:W-:Y:S01]  /*1000*/  USHF.R.S32.HI UR7, URZ, 0x1f, UR14 ;  /* 0x0000001f3f077899 */ /* 0x000fe2000801140e */
[----:B------:R-:W-:Y:S01]  /*1010*/  @!PT LDS RZ, [RZ] ;  /* 0x00000000fffff984 */ /* 0x000fe20000000800 */
[----:B------:R-:W-:Y:S01]  /*1020*/  @!PT LDS RZ, [RZ] ;  /* 0x00000000fffff984 */ /* 0x000fe20000000800 */
[----:B------:R-:W-:Y:S01]  /*1030*/  @!PT LDS RZ, [RZ] ;  /* 0x00000000fffff984 */ /* 0x000fe20000000800 */
[----:B------:R1:W-:Y:S01]  /*1040*/  @!P3 LDGSTS.E.BYPASS.LTC128B.128 [R237], [R10.64] ;  /* 0x000000000aedbfae */ /* 0x0003e2000b901d50 */
[----:B------:R-:W-:Y:S01]  /*1050*/  ISETP.GE.AND P6, PT, R18, UR6, PT ;  /* 0x0000000612007c0c */ /* 0x000fe2000bfc6270 */
[----:B------:R-:W-:Y:S01]  /*1060*/  IMAD.U32 R5, RZ, RZ, UR14 ;  /* 0x0000000eff057e24 */ /* 0x000fe2000f8e00ff */
[----:B------:R-:W-:Y:S01]  /*1070*/  UIMAD UR19, UR7, UR11, UR19 ;  /* 0x0000000b071372a4 */ /* 0x000fe2000f8e0213 */
[----:B------:R1:W-:Y:S01]  /*1080*/  @!P3 LDGSTS.E.BYPASS.LTC128B.128 [R237+0x4000], [R10.64+0x80] ;  /* 0x040000800aedbfae */ /* 0x0003e2000b901d50 */
[----:B------:R-:W-:Y:S01]  /*1090*/  IMAD.WIDE.U32 R240, R238, c[0x0][0x1b0], R240 ;  /* 0x00006c00eef07a25 */ /* 0x000fe200078e00f0 */
[----:B------:R-:W-:Y:S01]  /*10a0*/  SHF.R.S32.HI R8, RZ, 0x4, R233 ;  /* 0x00000004ff087819 */ /* 0x000fe200000114e9 */
[----:B------:R-:W-:Y:S01]  /*10b0*/  ULDC.64 UR4, c[0x0][0x1a0] ;  /* 0x0000680000047ab9 */ /* 0x000fe20000000a00 */
[----:B------:R1:W-:Y:S01]  /*10c0*/  @!P3 LDGSTS.E.BYPASS.LTC128B.128 [R237+0x8000], [R10.64+0x100] ;  /* 0x080001000aedbfae */ /* 0x0003e2000b901d50 */
[----:B------:R-:W-:Y:S01]  /*10d0*/  IMAD.IADD R243, R241, 0x1, R243 ;  /* 0x00000001f1f37824 */ /* 0x000fe200078e02f3 */
[----:B------:R-:W-:Y:S01]  /*10e0*/  LEA.HI R233, R233, R8, RZ, 0x1 ;  /* 0x00000008e9e97211 */ /* 0x000fe200078f08ff */
[----:B------:R-:W-:Y:S01]  /*10f0*/  IMAD.MOV.U32 R242, RZ, RZ, R240 ;  /* 0x000000fffff27224 */ /* 0x000fe200078e00f0 */
[----:B------:R1:W-:Y:S01]  /*1100*/  @!P3 LDGSTS.E.BYPASS.LTC128B.128 [R237+0xc000], [R10.64+0x180] ;  /* 0x0c0001800aedbfae */ /* 0x0003e2000b901d50 */
[----:B------:R-:W-:Y:S01]  /*1110*/  IMAD R2, R18, c[0x0][0x1a4], R3 ;  /* 0x0000690012027a24 */ /* 0x000fe200078e0203 */
[----:B------:R-:W-:Y:S01]  /*1120*/  LOP3.LUT R233, R233, 0xfffffffe, RZ, 0xc0, !PT ;  /* 0xfffffffee9e97812 */ /* 0x000fe200078ec0ff */
[----:B------:R-:W-:Y:S01]  /*1130*/  IMAD.WIDE.U32 R22, R5, UR11, R242 ;  /* 0x0000000b05167c25 */ /* 0x000fe2000f8e00f2 */
[----:B------:R2:W-:Y:S03]  /*1140*/  @!P2 LDGSTS.E.BYPASS.LTC128B.128 [R237+0x1000], [R16.64] ;  /* 0x0100000010edafae */ /* 0x0005e6000b901d50 */
[----:B------:R-:W-:Y:S01]  /*1150*/  IMAD.IADD R6, R4, 0x1, -R9 ;  /* 0x0000000104067824 */ /* 0x000fe200078e0a09 */
[----:B------:R2:W-:Y:S01]  /*1160*/  @!P2 LDGSTS.E.BYPASS.LTC128B.128 [R237+0x5000], [R16.64+0x80] ;  /* 0x0500008010edafae */ /* 0x0005e2000b901d50 */
[----:B------:R-:W-:-:S03]  /*1170*/  IMAD.IADD R233, R8, 0x1, -R233 ;  /* 0x0000000108e97824 */ /* 0x000fc600078e0ae9 */
[----:B------:R2:W-:Y:S01]  /*1180*/  @!P2 LDGSTS.E.BYPASS.LTC128B.128 [R237+0x9000], [R16.64+0x100] ;  /* 0x0900010010edafae */ /* 0x0005e2000b901d50 */
[----:B------:R-:W-:-:S03]  /*1190*/  SHF.R.S32.HI R3, RZ, 0x1f, R6 ;  /* 0x0000001fff037819 */ /* 0x000fc60000011406 */
[----:B------:R2:W-:Y:S01]  /*11a0*/  @!P2 LDGSTS.E.BYPASS.LTC128B.128 [R237+0xd000], [R16.64+0x180] ;  /* 0x0d00018010edafae */ /* 0x0005e2000b901d50 */
[----:B------:R-:W-:Y:S02]  /*11b0*/  LEA.HI R3, R3, R6, RZ, 0x3 ;  /* 0x0000000603037211 */ /* 0x000fe400078f18ff */
[----:B------:R-:W-:Y:S01]  /*11c0*/  ISETP.GE.AND P2, PT, R18, UR6, PT ;  /* 0x0000000612007c0c */ /* 0x000fe2000bf46270 */
[----:B------:R3:W-:Y:S01]  /*11d0*/  @!P1 LDGSTS.E.BYPASS.LTC128B.128 [R237+0x2000], [R14.64] ;  /* 0x020000000eed9fae */ /* 0x0007e2000b901d50 */
[C---:B------:R-:W-:Y:S01]  /*11e0*/  LOP3.LUT R5, R3.reuse, 0xfffffff8, RZ, 0xc0, !PT ;  /* 0xfffffff803057812 */ /* 0x040fe200078ec0ff */
[----:B------:R-:W-:Y:S02]  /*11f0*/  IMAD.SHL.U32 R3, R3, 0x40, RZ ;  /* 0x0000004003037824 */ /* 0x000fe400078e00ff */
[----:B------:R3:W-:Y:S02]  /*1200*/  @!P1 LDGSTS.E.BYPASS.LTC128B.128 [R237+0x6000], [R14.64+0x80] ;  /* 0x060000800eed9fae */ /* 0x0007e4000b901d50 */
[----:B------:R-:W-:Y:S01]  /*1210*/  IMAD.IADD R5, R6, 0x1, -R5 ;  /* 0x0000000106057824 */ /* 0x000fe200078e0a05 */
[----:B------:R-:W-:Y:S01]  /*1220*/  LOP3.LUT R3, R3, 0xfffffe00, RZ, 0xc0, !PT ;  /* 0xfffffe0003037812 */ /* 0x000fe200078ec0ff */
[----:B-1----:R-:W-:Y:S01]  /*1230*/  IMAD.WIDE.U32 R10, R18, c[0x0][0x1a0], R244 ;  /* 0x00006800120a7a25 */ /* 0x002fe200078e00f4 */
[----:B------:R3:W-:Y:S03]  /*1240*/  @!P1 LDGSTS.E.BYPASS.LTC128B.128 [R237+0xa000], [R14.64+0x100] ;  /* 0x0a0001000eed9fae */ /* 0x0007e6000b901d50 */
[----:B------:R-:W-:Y:S01]  /*1250*/  IMAD.SHL.U32 R6, R0, 0x40, RZ ;  /* 0x0000004000067824 */ /* 0x000fe200078e00ff */
[----:B------:R-:W-:Y:S01]  /*1260*/  IADD3 R20, P3, R10, UR22, RZ ;  /* 0x000000160a147c10 */ /* 0x000fe2000ff7e0ff */
[----:B------:R3:W-:Y:S01]  /*1270*/  @!P1 LDGSTS.E.BYPASS.LTC128B.128 [R237+0xe000], [R14.64+0x180] ;  /* 0x0e0001800eed9fae */ /* 0x0007e2000b901d50 */
[----:B------:R-:W-:-:S02]  /*1280*/  UIMAD.WIDE.U32 UR22, UR14, UR4, URZ ;  /* 0x000000040e1672a5 */ /* 0x000fc4000f8e003f */
[----:B------:R-:W-:Y:S01]  /*1290*/  IADD3.X R21, R11, UR21, R2, P3, !PT ;  /* 0x000000150b157c10 */ /* 0x000fe20009ffe402 */
[----:B------:R1:W-:Y:S01]  /*12a0*/  @!P0 LDGSTS.E.BYPASS.LTC128B.128 [R237+0x3000], [R12.64] ;  /* 0x030000000ced8fae */ /* 0x0003e2000b901d50 */
[----:B------:R-:W-:Y:S01]  /*12b0*/  IADD3 R2, R23, UR19, RZ ;  /* 0x0000001317027c10 */ /* 0x000fe2000fffe0ff */
[----:B------:R-:W-:Y:S01]  /*12c0*/  UIMAD UR4, UR7, UR4, URZ ;  /* 0x00000004070472a4 */ /* 0x000fe2000f8e023f */
[----:B------:R-:W-:Y:S01]  /*12d0*/  @!P6 LEA R10, P3, R22, c[0x0][0x168], 0x1 ;  /* 0x00005a00160aea11 */ /* 0x000fe200078608ff */
[----:B------:R1:W-:Y:S01]  /*12e0*/  @!P0 LDGSTS.E.BYPASS.LTC128B.128 [R237+0x7000], [R12.64+0x80] ;  /* 0x070000800ced8fae */ /* 0x0003e2000b901d50 */
[----:B------:R-:W-:Y:S01]  /*12f0*/  IMAD.WIDE.U32 R238, R238, c[0x0][0x1b8], R20 ;  /* 0x00006e00eeee7a25 */ /* 0x000fe200078e0014 */
[----:B------:R-:W-:Y:S01]  /*1300*/  UIMAD UR4, UR14, UR5, UR4 ;  /* 0x000000050e0472a4 */ /* 0x000fe2000f8e0204 */
[C---:B------:R-:W-:Y:S01]  /*1310*/  @!P6 LEA.HI.X R11, R22.reuse, c[0x0][0x16c], R2, 0x1, P3 ;  /* 0x00005b00160bea11 */ /* 0x040fe200018f0c02 */
[----:B------:R1:W-:Y:S01]  /*1320*/  @!P0 LDGSTS.E.BYPASS.LTC128B.128 [R237+0xb000], [R12.64+0x100] ;  /* 0x0b0001000ced8fae */ /* 0x0003e2000b901d50 */
[----:B------:R-:W-:Y:S01]  /*1330*/  @!P5 IADD3 R9, P3, R22, UR20, RZ ;  /* 0x000000141609dc10 */ /* 0x000fe2000ff7e0ff */
[----:B------:R-:W-:Y:S01]  /*1340*/  UIADD3 UR4, UR23, UR4, URZ ;  /* 0x0000000417047290 */ /* 0x000fe2000fffe03f */
[----:B------:R-:W-:Y:S01]  /*1350*/  IMAD.IADD R235, R239, 0x1, R235 ;  /* 0x00000001efeb7824 */ /* 0x000fe200078e02eb */
[----:B------:R1:W-:Y:S01]  /*1360*/  @!P0 LDGSTS.E.BYPASS.LTC128B.128 [R237+0xf000], [R12.64+0x180] ;  /* 0x0f0001800ced8fae */ /* 0x0003e2000b901d50 */
[----:B------:R-:W-:-:S02]  /*1370*/  @!P5 IADD3.X R2, R2, UR18, RZ, P3, !PT ;  /* 0x000000120202dc10 */ /* 0x000fc40009ffe4ff */
[C---:B------:R-:W-:Y:S01]  /*1380*/  @!P5 LEA R22, P3, R9.reuse, c[0x0][0x168], 0x1 ;  /* 0x00005a000916da11 */ /* 0x040fe200078608ff */
[----:B------:R4:W-:Y:S03]  /*1390*/  @!P6 LDGSTS.E.BYPASS.LTC128B.128 [R237+0x10000], [R10.64] ;  /* 0x100000000aedefae */ /* 0x0009e6000b901d50 */
[----:B------:R-:W-:Y:S01]  /*13a0*/  @!P5 LEA.HI.X R23, R9, c[0x0][0x16c], R2, 0x1, P3 ;  /* 0x00005b000917da11 */ /* 0x000fe200018f0c02 */
[----:B------:R4:W-:Y:S01]  /*13b0*/  @!P6 LDGSTS.E.BYPASS.LTC128B.128 [R237+0x12000], [R10.64+0x80] ;  /* 0x120000800aedefae */ /* 0x0009e2000b901d50 */
[----:B------:R-:W-:Y:S02]  /*13c0*/  IMAD.SHL.U32 R2, R5, 0x40, RZ ;  /* 0x0000004005027824 */ /* 0x000fe400078e00ff */
[----:B------:R-:W-:Y:S01]  /*13d0*/  IMAD.SHL.U32 R9, R233, 0x8, RZ ;  /* 0x00000008e9097824 */ /* 0x000fe200078e00ff */
[----:B------:R4:W-:Y:S02]  /*13e0*/  @!P6 LDGSTS.E.BYPASS.LTC128B.128 [R237+0x14000], [R10.64+0x100] ;  /* 0x140001000aedefae */ /* 0x0009e4000b901d50 */
[----:B------:R-:W-:-:S02]  /*13f0*/  LOP3.LUT R2, R2, 0x1c0, RZ, 0xc0, !PT ;  /* 0x000001c002027812 */ /* 0x000fc400078ec0ff */
[----:B------:R4:W-:Y:S02]  /*1400*/  @!P6 LDGSTS.E.BYPASS.LTC128B.128 [R237+0x16000], [R10.64+0x180] ;  /* 0x160001800aedefae */ /* 0x0009e4000b901d50 */
[----:B------:R-:W-:Y:S02]  /*1410*/  LOP3.LUT R9, R2, 0x8, R9, 0xf8, !PT ;  /* 0x0000000802097812 */ /* 0x000fe400078ef809 */
[----:B------:R5:W-:Y:S01]  /*1420*/  @!P5 LDGSTS.E.BYPASS.LTC128B.128 [R237+0x11000], [R22.64] ;  /* 0x1100000016eddfae */ /* 0x000be2000b901d50 */
[----:B------:R-:W-:-:S03]  /*1430*/  SHF.R.U32.HI R2, RZ, 0x3, R2 ;  /* 0x00000003ff027819 */ /* 0x000fc60000011602 */
[----:B------:R5:W-:Y:S01]  /*1440*/  @!P5 LDGSTS.E.BYPASS.LTC128B.128 [R237+0x13000], [R22.64+0x80] ;  /* 0x1300008016eddfae */ /* 0x000be2000b901d50 */
[----:B------:R-:W-:Y:S01]  /*1450*/  LOP3.LUT R2, R9, R2, RZ, 0x3c, !PT ;  /* 0x0000000209027212 */ /* 0x000fe200078e3cff */
[----:B-1----:R-:W-:Y:S02]  /*1460*/  IMAD.U32 R12, RZ, RZ, UR22 ;  /* 0x00000016ff0c7e24 */ /* 0x002fe4000f8e00ff */
[----:B------:R5:W-:Y:S01]  /*1470*/  @!P5 LDGSTS.E.BYPASS.LTC128B.128 [R237+0x15000], [R22.64+0x100] ;  /* 0x1500010016eddfae */ /* 0x000be2000b901d50 */
[----:B------:R-:W-:-:S03]  /*1480*/  IMAD.U32 R13, RZ, RZ, UR23 ;  /* 0x00000017ff0d7e24 */ /* 0x000fc6000f8e00ff */
[----:B------:R5:W-:Y:S01]  /*1490*/  @!P5 LDGSTS.E.BYPASS.LTC128B.128 [R237+0x17000], [R22.64+0x180] ;  /* 0x1700018016eddfae */ /* 0x000be2000b901d50 */
[----:B------:R-:W-:-:S03]  /*14a0*/  LEA R8, P0, R12, R238, 0x6 ;  /* 0x000000ee0c087211 */ /* 0x000fc600078030ff */
[----:B------:R-:W0:Y:S01]  /*14b0*/  LDGDEPBAR ;  /* 0x00000000000079af */ /* 0x000e220000000000 */
[----:B---3--:R-:W-:Y:S02]  /*14c0*/  @!P2 LEA R14, P1, R8, c[0x0][0x170], 0x1 ;  /* 0x00005c00080eaa11 */ /* 0x008fe400078208ff */
[----:B----4-:R-:W-:Y:S01]  /*14d0*/  LOP3.LUT R10, R6, 0x1c0, RZ, 0xc0, !PT ;  /* 0x000001c0060a7812 */ /* 0x010fe200078ec0ff */
[----:B------:R-:W-:Y:S02]  /*14e0*/  IMAD.U32 R6, RZ, RZ, UR4 ;  /* 0x00000004ff067e24 */ /* 0x000fe4000f8e00ff */
[----:B------:R-:W-:-:S03]  /*14f0*/  IMAD.SHL.U32 R11, R18, 0x8, RZ ;  /* 0x00000008120b7824 */ /* 0x000fc600078e00ff */
[----:B------:R-:W-:Y:S01]  /*1500*/  LEA.HI.X R13, R12, R235, R6, 0x6, P0 ;  /* 0x000000eb0c0d7211 */ /* 0x000fe200000f3406 */
[----:B------:R-:W-:Y:S01]  /*1510*/  @!P4 IMAD.MOV.U32 R6, RZ, RZ, c[0x0][0x1a0] ;  /* 0x00006800ff06c624 */ /* 0x000fe200078e00ff */
[----:B------:R-:W-:Y:S01]  /*1520*/  LEA.HI R12, R7, R4, RZ, 0x5 ;  /* 0x00000004070c7211 */ /* 0x000fe200078f28ff */
[----:B------:R-:W-:Y:S01]  /*1530*/  @!P4 IMAD.MOV.U32 R7, RZ, RZ, c[0x0][0x1a4] ;  /* 0x00006900ff07c624 */ /* 0x000fe200078e00ff */
[----:B------:R-:W-:Y:S01]  /*1540*/  LOP3.LUT R11, R10, 0x8, R11, 0xf8, !PT ;  /* 0x000000080a0b7812 */ /* 0x000fe200078ef80b */
[----:B------:R-:W-:Y:S01]  /*1550*/  IMAD.SHL.U32 R4, R4, 0x2, RZ ;  /* 0x0000000204047824 */ /* 0x000fe200078e00ff */
[----:B------:R-:W-:Y:S02]  /*1560*/  SHF.R.U32.HI R10, RZ, 0x3, R10 ;  /* 0x00000003ff0a7819 */ /* 0x000fe4000001160a */
[----:B------:R-:W-:Y:S02]  /*1570*/  @!P4 LEA R9, P0, R6, R8, 0x5 ;  /* 0x000000080609c211 */ /* 0x000fe400078028ff */
[----:B------:R-:W-:Y:S01]  /*1580*/  SHF.R.S32.HI R12, RZ, 0x5, R12 ;  /* 0x00000005ff0c7819 */ /* 0x000fe2000001140c */
[----:B------:R-:W-:-:S04]  /*1590*/  DEPBAR.LE SB0, 0x0 ;  /* 0x000080000000791a */ /* 0x000fc80000000000 */
[----:B------:R-:W-:Y:S01]  /*15a0*/  BAR.SYNC.DEFER_BLOCKING 0x0 ;  /* 0x0000000000007b1d */ /* 0x000fe20000010000 */
[----:B------:R-:W-:Y:S02]  /*15b0*/  LOP3.LUT R10, R11, R10, RZ, 0x3c, !PT ;  /* 0x0000000a0b0a7212 */ /* 0x000fe400078e3cff */
[----:B------:R-:W-:Y:S01]  /*15c0*/  @!P4 LEA.HI.X R6, R6, R13, R7, 0x5, P0 ;  /* 0x0000000d0606c211 */ /* 0x000fe200000f2c07 */
[----:B------:R-:W-:Y:S01]  /*15d0*/  IMAD R7, R12, 0x400, R3 ;  /* 0x000004000c077824 */ /* 0x000fe200078e0203 */
[----:B------:R-:W-:Y:S01]  /*15e0*/  @!P2 LEA.HI.X R15, R8, c[0x0][0x174], R13, 0x1, P1 ;  /* 0x00005d00080faa11 */ /* 0x000fe200008f0c0d */
[----:B------:R-:W-:Y:S01]  /*15f0*/  IMAD R233, R233, 0x200, R10 ;  /* 0x00000200e9e97824 */ /* 0x000fe200078e020a */
[----:B------:R-:W-:Y:S01]  /*1600*/  @!P4 LEA R8, P0, R9, c[0x0][0x170], 0x1 ;  /* 0x00005c000908ca11 */ /* 0x000fe200078008ff */
[----:B------:R-:W-:Y:S02]  /*1610*/  IMAD.IADD R234, R2, 0x1, R7 ;  /* 0x0000000102ea7824 */ /* 0x000fe400078e0207 */
[----:B------:R-:W-:Y:S01]  /*1620*/  IMAD.SHL.U32 R233, R233, 0x2, RZ ;  /* 0x00000002e9e97824 */ /* 0x000fe200078e00ff */
[----:B------:R-:W-:Y:S01]  /*1630*/  @!P4 LEA.HI.X R9, R9, c[0x0][0x174], R6, 0x1, P0 ;  /* 0x00005d000909ca11 */ /* 0x000fe200000f0c06 */
[----:B------:R-:W-:-:S02]  /*1640*/  IMAD.SHL.U32 R234, R234, 0x2, RZ ;  /* 0x00000002eaea7824 */ /* 0x000fc400078e00ff */
[----:B------:R-:W-:Y:S01]  /*1650*/  IMAD.MOV.U32 R7, RZ, RZ, 0x10 ;  /* 0x00000010ff077424 */ /* 0x000fe200078e00ff */
[----:B------:R-:W-:Y:S01]  /*1660*/  IADD3 R231, R233, 0x10020, RZ ;  /* 0x00010020e9e77810 */ /* 0x000fe20007ffe0ff */
        /* <DEDUP_REMOVED lines=37> */
[----:B------:R-:W-:Y:S01]  /*18c0*/  LDSM.16.M88.4 R24, [R234] ;  /* 0x00000000ea18783b */ /* 0x000fe20000000200 */
[----:B------:R-:W-:Y:S01]  /*18d0*/  IMAD.IADD R227, R233, 0x1, R0 ;  /* 0x00000001e9e37824 */ /* 0x000fe200078e0200 */
[C---:B------:R-:W-:Y:S01]  /*18e0*/  IADD3 R219, R231.reuse, 0x2000, RZ ;  /* 0x00002000e7db7810 */ /* 0x040fe20007ffe0ff */
[----:B------:R-:W-:Y:S01]  /*18f0*/  IMAD.IADD R220, R0, 0x1, R231 ;  /* 0x0000000100dc7824 */ /* 0x000fe200078e02e7 */
[----:B------:R-:W3:Y:S01]  /*1900*/  LDSM.16.M88.4 R72, [R233+0x10000] ;  /* 0x01000000e948783b */ /* 0x000ee20000000200 */
[----:B------:R-:W-:Y:S01]  /*1910*/  IMAD.U32 R0, RZ, RZ, UR14 ;  /* 0x0000000eff007e24 */ /* 0x000fe2000f8e00ff */
[----:B------:R-:W-:-:S02]  /*1920*/  IADD3 R218, R231, 0x2800, RZ ;  /* 0x00002800e7da7810 */ /* 0x000fc40007ffe0ff */
[----:B------:R-:W4:Y:S01]  /*1930*/  LDSM.16.M88.4 R32, [R233+0x11000] ;  /* 0x01100000e920783b */ /* 0x000f220000000200 */
[C---:B------:R-:W-:Y:S02]  /*1940*/  IADD3 R217, R231.reuse, 0x3000, RZ ;  /* 0x00003000e7d97810 */ /* 0x040fe40007ffe0ff */
[C---:B------:R-:W-:Y:S01]  /*1950*/  IADD3 R216, R231.reuse, 0x3800, RZ ;  /* 0x00003800e7d87810 */ /* 0x040fe20007ffe0ff */
[----:B------:R-:W4:Y:S01]  /*1960*/  LDSM.16.M88.4 R40, [R233+0x10800] ;  /* 0x01080000e928783b */ /* 0x000f220000000200 */
        /* <DEDUP_REMOVED lines=14> */
[----:B-----5:R-:W-:Y:S01]  /*1a50*/  LDSM.16.M88.4 R20, [R230] ;  /* 0x00000000e614783b */ /* 0x020fe20000000200 */
[C---:B---3--:R-:W-:Y:S03]  /*1a60*/  HMMA.16816.F32 R8, R24.reuse, R72, RZ ;  /* 0x000000481808723c */ /* 0x048fe600000018ff */
[----:B--2---:R-:W2:Y:S04]  /*1a70*/  LDSM.16.M88.4 R16, [R227+0x10000] ;  /* 0x01000000e310783b */ /* 0x004ea80000000200 */
[----:B------:R-:W3:Y:S01]  /*1a80*/  LDSM.16.M88.4 R80, [R227+0x11000] ;  /* 0x01100000e350783b */ /* 0x000ee20000000200 */
[C---:B------:R-:W-:Y:S03]  /*1a90*/  HMMA.16816.F32 R72, R24.reuse, R74, RZ ;  /* 0x0000004a1848723c */ /* 0x040fe600000018ff */
[----:B------:R-:W-:Y:S04]  /*1aa0*/  LDSM.16.M88.4 R76, [R227+0x11800] ;  /* 0x01180000e34c783b */ /* 0x000fe80000000200 */
[----:B------:R-:W-:Y:S01]  /*1ab0*/  LDSM.16.M88.4 R68, [R229] ;  /* 0x00000000e544783b */ /* 0x000fe20000000200 */
[C---:B----4-:R-:W-:Y:S03]  /*1ac0*/  HMMA.16816.F32 R36, R24.reuse, R32, RZ ;  /* 0x000000201824723c */ /* 0x050fe600000018ff */
        /* <DEDUP_REMOVED lines=9> */
[----:B------:R-:W4:Y:S07]  /*1b60*/  LDSM.16.M88.4 R64, [R220] ;  /* 0x00000000dc40783b */ /* 0x000f2e0000000200 */
        /* <DEDUP_REMOVED lines=18> */
[----:B------:R-:W1:Y:S07]  /*1c90*/  LDSM.16.M88.4 R12, [R233+0x13000] ;  /* 0x01300000e90c783b */ /* 0x000e6e0000000200 */
[C---:B------:R-:W-:Y:S08]  /*1ca0*/  HMMA.16816.F32 R28, R20.reuse, R76, R28 ;  /* 0x0000004c141c723c */ /* 0x040ff0000000181c */
[----:B------:R-:W-:Y:S01]  /*1cb0*/  HMMA.16816.F32 R24, R20, R78, R24 ;  /* 0x0000004e1418723c */ /* 0x000fe20000001818 */
[----:B------:R-:W3:Y:S07]  /*1cc0*/  LDSM.16.M88.4 R20, [R233+0x12800] ;  /* 0x01280000e914783b */ /* 0x000eee0000000200 */
[C---:B----4-:R-:W-:Y:S08]  /*1cd0*/  HMMA.16816.F32 R8, R68.reuse, R64, R8 ;  /* 0x000000404408723c */ /* 0x050ff00000001808 */
[C---:B------:R-:W-:Y:S01]  /*1ce0*/  HMMA.16816.F32 R76, R68.reuse, R66, R72 ;  /* 0x00000042444c723c */ /* 0x040fe20000001848 */
[----:B------:R-:W-:Y:S04]  /*1cf0*/  LDSM.16.M88.4 R72, [R232+0x4000] ;  /* 0x00400000e848783b */ /* 0x000fe80000000200 */
[----:B------:R-:W4:Y:S03]  /*1d00*/  LDSM.16.M88.4 R64, [R231+0x2000] ;  /* 0x00200000e740783b */ /* 0x000f260000000200 */
[C---:B-----5:R-:W-:Y:S08]  /*1d10*/  HMMA.16816.F32 R36, R68.reuse, R48, R36 ;  /* 0x000000304424723c */ /* 0x060ff00000001824 */
[C---:B------:R-:W-:Y:S01]  /*1d20*/  HMMA.16816.F32 R32, R68.reuse, R50, R32 ;  /* 0x000000324420723c */ /* 0x040fe20000001820 */
[----:B------:R-:W5:Y:S07]  /*1d30*/  LDSM.16.M88.4 R48, [R231+0x3000] ;  /* 0x00300000e730783b */ /* 0x000f6e0000000200 */
[C---:B------:R-:W-:Y:S08]  /*1d40*/  HMMA.16816.F32 R44, R68.reuse, R52, R44 ;  /* 0x00000034442c723c */ /* 0x040ff0000000182c */
[C---:B------:R-:W-:Y:S01]  /*1d50*/  HMMA.16816.F32 R40, R68.reuse, R54, R40 ;  /* 0x000000364428723c */ /* 0x040fe20000001828 */
[----:B------:R-:W3:Y:S07]  /*1d60*/  LDSM.16.M88.4 R52, [R231+0x2800] ;  /* 0x00280000e734783b */ /* 0x000eee0000000200 */
[C---:B------:R-:W-:Y:S08]  /*1d70*/  HMMA.16816.F32 R28, R68.reuse, R60, R28 ;  /* 0x0000003c441c723c */ /* 0x040ff0000000181c */
[----:B------:R-:W-:Y:S01]  /*1d80*/  HMMA.16816.F32 R24, R68, R62, R24 ;  /* 0x0000003e4418723c */ /* 0x000fe20000001818 */
[----:B------:R-:W4:Y:S04]  /*1d90*/  LDSM.16.M88.4 R68, [R231+0x3800] ;  /* 0x00380000e744783b */ /* 0x000f280000000200 */
[----:B------:R-:W-:Y:S03]  /*1da0*/  LDSM.16.M88.4 R60, [R230+0x4000] ;  /* 0x00400000e63c783b */ /* 0x000fe60000000200 */
        /* <DEDUP_REMOVED lines=8> */
[----:B------:R-:W3:Y:S07]  /*1e30*/  LDSM.16.M88.4 R20, [R227+0x12800] ;  /* 0x01280000e314783b */ /* 0x000eee0000000200 */
[C---:B------:R-:W-:Y:S08]  /*1e40*/  HMMA.16816.F32 R28, R56.reuse, R80, R28 ;  /* 0x00000050381c723c */ /* 0x040ff0000000181c */
[----:B------:R-:W-:Y:S01]  /*1e50*/  HMMA.16816.F32 R24, R56, R82, R24 ;  /* 0x000000523818723c */ /* 0x000fe20000001818 */
[----:B------:R-:W1:Y:S04]  /*1e60*/  LDSM.16.M88.4 R80, [R227+0x13800] ;  /* 0x01380000e350783b */ /* 0x000e680000000200 */
[----:B------:R-:W-:Y:S03]  /*1e70*/  LDSM.16.M88.4 R56, [R220+0x2000] ;  /* 0x00200000dc38783b */ /* 0x000fe60000000200 */
[C---:B----4-:R-:W-:Y:S08]  /*1e80*/  HMMA.16816.F32 R8, R72.reuse, R64, R8 ;  /* 0x000000404808723c */ /* 0x050ff00000001808 */
[C---:B------:R-:W-:Y:S01]  /*1e90*/  HMMA.16816.F32 R76, R72.reuse, R66, R76 ;  /* 0x00000042484c723c */ /* 0x040fe2000000184c */
[----:B------:R-:W4:Y:S07]  /*1ea0*/  LDSM.16.M88.4 R64, [R229+0x4000] ;  /* 0x00400000e540783b */ /* 0x000f2e0000000200 */
        /* <DEDUP_REMOVED lines=46> */
[----:B------:R-:W-:Y:S08]  /*2190*/  HMMA.16816.F32 R24, R68, R82, R24 ;  /* 0x000000524418723c */ /* 0x000ff00000001818 */
[C---:B----4-:R-:W-:Y:S08]  /*21a0*/  HMMA.16816.F32 R8, R60.reuse, R56, R8 ;  /* 0x000000383c08723c */ /* 0x050ff00000001808 */
[C---:B------:R-:W-:Y:S01]  /*21b0*/  HMMA.16816.F32 R76, R60.reuse, R58, R76 ;  /* 0x0000003a3c4c723c */ /* 0x040fe2000000184c */
[----:B------:R-:W-:Y:S07]  /*21c0*/  LDSM.16.M88.4 R56, [R229+0x8000] ;  /* 0x00800000e538783b */ /* 0x000fee0000000200 */
[C---:B-----5:R-:W-:Y:S08]  /*21d0*/  HMMA.16816.F32 R36, R60.reuse, R48, R36 ;  /* 0x000000303c24723c */ /* 0x060ff00000001824 */
[C---:B------:R-:W-:Y:S01]  /*21e0*/  HMMA.16816.F32 R32, R60.reuse, R50, R32 ;  /* 0x000000323c20723c */ /* 0x040fe20000001820 */
[----:B------:R-:W4:Y:S07]  /*21f0*/  LDSM.16.M88.4 R48, [R227+0x15800] ;  /* 0x01580000e330783b */ /* 0x000f2e0000000200 */
[C---:B------:R-:W-:Y:S08]  /*2200*/  HMMA.16816.F32 R44, R60.reuse, R52, R44 ;  /* 0x000000343c2c723c */ /* 0x040ff0000000182c */
[C---:B------:R-:W-:Y:S01]  /*2210*/  HMMA.16816.F32 R40, R60.reuse, R54, R40 ;  /* 0x000000363c28723c */ /* 0x040fe20000001828 */
[----:B------:R-:W-:Y:S07]  /*2220*/  LDSM.16.M88.4 R52, [R220+0x4000] ;  /* 0x00400000dc34783b */ /* 0x000fee0000000200 */
[C---:B------:R-:W-:Y:S08]  /*2230*/  HMMA.16816.F32 R28, R60.reuse, R72, R28 ;  /* 0x000000483c1c723c */ /* 0x040ff0000000181c */
[----:B------:R-:W-:Y:S01]  /*2240*/  HMMA.16816.F32 R24, R60, R74, R24 ;  /* 0x0000004a3c18723c */ /* 0x000fe20000001818 */
[----:B------:R-:W-:Y:S07]  /*2250*/  LDSM.16.M88.4 R60, [R220+0x5000] ;  /* 0x00500000dc3c783b */ /* 0x000fee0000000200 */
        /* <DEDUP_REMOVED lines=8> */
[----:B------:R-:W-:Y:S04]  /*22e0*/  LDSM.16.M88.4 R32, [R234+0xc000] ;  /* 0x00c00000ea20783b */ /* 0x000fe80000000200 */
[----:B------:R-:W-:Y:S03]  /*22f0*/  LDSM.16.M88.4 R20, [R233+0x16000] ;  /* 0x01600000e914783b */ /* 0x000fe60000000200 */
[C---:B----4-:R-:W-:Y:S08]  /*2300*/  HMMA.16816.F32 R28, R64.reuse, R48, R28 ;  /* 0x00000030401c723c */ /* 0x050ff0000000181c */
[----:B------:R-:W-:Y:S01]  /*2310*/  HMMA.16816.F32 R64, R64, R50, R24 ;  /* 0x000000324040723c */ /* 0x000fe20000001818 */
[----:B------:R-:W3:Y:S04]  /*2320*/  LDSM.16.M88.4 R48, [R233+0x16800] ;  /* 0x01680000e930783b */ /* 0x000ee80000000200 */
[----:B------:R-:W4:Y:S03]  /*2330*/  LDSM.16.M88.4 R24, [R233+0x17000] ;  /* 0x01700000e918783b */ /* 0x000f260000000200 */
[C---:B--2---:R-:W-:Y:S08]  /*2340*/  HMMA.16816.F32 R44, R56.reuse, R16, R44 ;  /* 0x00000010382c723c */ /* 0x044ff0000000182c */
[C---:B------:R-:W-:Y:S01]  /*2350*/  HMMA.16816.F32 R40, R56.reuse, R18, R40 ;  /* 0x000000123828723c */ /* 0x040fe20000001828 */
[----:B------:R-:W2:Y:S07]  /*2360*/  LDSM.16.M88.4 R16, [R233+0x17800] ;  /* 0x01780000e910783b */ /* 0x000eae0000000200 */
        /* <DEDUP_REMOVED lines=10> */
[C---:B---3--:R-:W-:Y:S08]  /*2410*/  HMMA.16816.F32 R44, R32.reuse, R48, R44 ;  /* 0x00000030202c723c */ /* 0x048ff0000000182c */
[C---:B------:R-:W-:Y:S08]  /*2420*/  HMMA.16816.F32 R40, R32.reuse, R50, R40 ;  /* 0x000000322028723c */ /* 0x040ff00000001828 */
[C---:B------:R-:W-:Y:S08]  /*2430*/  HMMA.16816.F32 R8, R32.reuse, R20, R8 ;  /* 0x000000142008723c */ /* 0x040ff00000001808 */
[C---:B------:R-:W-:Y:S01]  /*2440*/  HMMA.16816.F32 R76, R32.reuse, R22, R76 ;  /* 0x00000016204c723c */ /* 0x040fe2000000184c */
[----:B------:R-:W3:Y:S07]  /*2450*/  LDSM.16.M88.4 R20, [R231+0x7800] ;  /* 0x00780000e714783b */ /* 0x000eee0000000200 */
[C---:B----4-:R-:W-:Y:S08]  /*2460*/  HMMA.16816.F32 R36, R32.reuse, R24, R36 ;  /* 0x000000182024723c */ /* 0x050ff00000001824 */
[C---:B------:R-:W-:Y:S01]  /*2470*/  HMMA.16816.F32 R68, R32.reuse, R26, R68 ;  /* 0x0000001a2044723c */ /* 0x040fe20000001844 */
[----:B------:R-:W-:Y:S07]  /*2480*/  LDSM.16.M88.4 R24, [R227+0x16000] ;  /* 0x01600000e318783b */ /* 0x000fee0000000200 */
[C---:B--2---:R-:W-:Y:S01]  /*2490*/  HMMA.16816.F32 R48, R32.reuse, R16, R28 ;  /* 0x000000102030723c */ /* 0x044fe2000000181c */
[----:B------:R-:W-:Y:S07]  /*24a0*/  LDSM.16.M88.4 R28, [R230+0xc000] ;  /* 0x00c00000e61c783b */ /* 0x000fee0000000200 */
[----:B------:R-:W-:Y:S01]  /*24b0*/  HMMA.16816.F32 R64, R32, R18, R64 ;  /* 0x000000122040723c */ /* 0x000fe20000001840 */
[----:B------:R-:W2:Y:S04]  /*24c0*/  LDSM.16.M88.4 R16, [R227+0x16800] ;  /* 0x01680000e310783b */ /* 0x000ea80000000200 */
        /* <DEDUP_REMOVED lines=9> */
[C---:B---3--:R-:W-:Y:S01]  /*2560*/  HMMA.16816.F32 R60, R56.reuse, R20, R48 ;  /* 0x00000014383c723c */ /* 0x048fe20000001830 */
[----:B------:R-:W3:Y:S07]  /*2570*/  LDSM.16.M88.4 R48, [R220+0x6000] ;  /* 0x00600000dc30783b */ /* 0x000eee0000000200 */
[----:B------:R-:W-:Y:S01]  /*2580*/  HMMA.16816.F32 R64, R56, R22, R64 ;  /* 0x000000163840723c */ /* 0x000fe20000001840 */
[----:B------:R-:W4:Y:S07]  /*2590*/  LDSM.16.M88.4 R20, [R220+0x6800] ;  /* 0x00680000dc14783b */ /* 0x000f2e0000000200 */
[C---:B--2---:R-:W-:Y:S07]  /*25a0*/  HMMA.16816.F32 R44, R28.reuse, R16, R44 ;  /* 0x000000101c2c723c */ /* 0x044fee000000182c */
[----:B------:R-:W-:Y:S01]  /*25b0*/  LOP3.LUT R17, R4, 0x6, RZ, 0xc0, !PT ;  /* 0x0000000604117812 */ /* 0x000fe200078ec0ff */
[----:B-1----:R-:W-:Y:S04]  /*25c0*/  HMMA.16816.F32 R36, R28, R12, R36 ;  /* 0x0000000c1c24723c */ /* 0x002fe80000001824 */
[----:B------:R-:W-:-:S04]  /*25d0*/  IMAD R0, R0, 0x40, R17 ;  /* 0x0000004000007824 */ /* 0x000fc800078e0211 */
[C---:B------:R-:W-:Y:S01]  /*25e0*/  HMMA.16816.F32 R68, R28.reuse, R14, R68 ;  /* 0x0000000e1c44723c */ /* 0x040fe20000001844 */
[----:B------:R-:W1:Y:S01]  /*25f0*/  LDSM.16.M88.4 R12, [R220+0x7000] ;  /* 0x00700000dc0c783b */ /* 0x000e620000000200 */
[C---:B------:R-:W-:Y:S02]  /*2600*/  ISETP.GE.AND P1, PT, R0.reuse, UR13, PT ;  /* 0x0000000d00007c0c */ /* 0x040fe4000bf26270 */
[C---:B------:R-:W-:Y:S02]  /*2610*/  IADD3 R4, R0.reuse, 0x10, RZ ;  /* 0x0000001000047810 */ /* 0x040fe40007ffe0ff */
[----:B------:R-:W-:Y:S02]  /*2620*/  IADD3 R6, R0, 0x9, RZ ;  /* 0x0000000900067810 */ /* 0x000fe40007ffe0ff */
[----:B------:R-:W-:Y:S01]  /*2630*/  HMMA.16816.F32 R8, R28, R24, R8 ;  /* 0x000000181c08723c */ /* 0x000fe20000001808 */
[----:B------:R-:W-:Y:S02]  /*2640*/  ISETP.GE.AND P4, PT, R4, UR13, PT ;  /* 0x0000000d04007c0c */ /* 0x000fe4000bf86270 */
[----:B------:R-:W-:-:S02]  /*2650*/  IADD3 R4, R0, 0x11, RZ ;  /* 0x0000001100047810 */ /* 0x000fc40007ffe0ff */
[----:B------:R-:W-:Y:S02]  /*2660*/  ISETP.GE.AND P5, PT, R6, UR13, PT ;  /* 0x0000000d06007c0c */ /* 0x000fe4000bfa6270 */
[----:B------:R-:W-:Y:S01]  /*2670*/  IADD3 R6, R0, 0x19, RZ ;  /* 0x0000001900067810 */ /* 0x000fe20007ffe0ff */
[----:B------:R-:W-:Y:S01]  /*2680*/  HMMA.16816.F32 R40, R28, R18, R40 ;  /* 0x000000121c28723c */ /* 0x000fe20000001828 */
[----:B------:R-:W2:Y:S01]  /*2690*/  LDSM.16.M88.4 R16, [R220+0x7800] ;  /* 0x00780000dc10783b */ /* 0x000ea20000000200 */
[----:B------:R-:W-:Y:S01]  /*26a0*/  ISETP.GE.AND P3, PT, R4, UR13, PT ;  /* 0x0000000d04007c0c */ /* 0x000fe2000bf66270 */
[----:B------:R-:W-:-:S05]  /*26b0*/  DEPBAR.LE SB0, 0x0 ;  /* 0x000080000000791a */ /* 0x000fca0000000000 */
[----:B------:R-:W-:Y:S08]  /*26c0*/  HMMA.16816.F32 R64, R28, R34, R64 ;  /* 0x000000221c40723c */ /* 0x000ff00000001840 */
[----:B---3--:R-:W-:Y:S08]  /*26d0*/  HMMA.16816.F32 R8, R52, R48, R8 ;  /* 0x000000303408723c */ /* 0x008ff00000001808 */
[----:B------:R-:W-:Y:S08]  /*26e0*/  HMMA.16816.F32 R76, R28, R26, R76 ;  /* 0x0000001a1c4c723c */ /* 0x000ff0000000184c */
[----:B----4-:R-:W-:Y:S07]  /*26f0*/  HMMA.16816.F32 R44, R52, R20, R44 ;  /* 0x00000014342c723c */ /* 0x010fee000000182c */
[C---:B------:R-:W-:Y:S01]  /*2700*/  IADD3 R20, R0.reuse, 0x8, RZ ;  /* 0x0000000800147810 */ /* 0x040fe20007ffe0ff */
[----:B------:R-:W-:Y:S01]  /*2710*/  HMMA.16816.F32 R60, R28, R32, R60 ;  /* 0x000000201c3c723c */ /* 0x000fe2000000183c */
[----:B------:R-:W-:-:S02]  /*2720*/  IADD3 R21, R0, 0x1, RZ ;  /* 0x0000000100157810 */ /* 0x000fc40007ffe0ff */
[----:B------:R-:W-:Y:S02]  /*2730*/  ISETP.GE.AND P6, PT, R20, UR13, PT ;  /* 0x0000000d14007c0c */ /* 0x000fe4000bfc6270 */
[----:B------:R-:W-:Y:S02]  /*2740*/  ISETP.GE.AND P0, PT, R21, UR13, PT ;  /* 0x0000000d15007c0c */ /* 0x000fe4000bf06270 */
[----:B------:R-:W-:Y:S01]  /*2750*/  IADD3 R20, R0, 0x18, RZ ;  /* 0x0000001800147810 */ /* 0x000fe20007ffe0ff */
[----:B-1----:R-:W-:Y:S01]  /*2760*/  HMMA.16816.F32 R36, R52, R12, R36 ;  /* 0x0000000c3424723c */ /* 0x002fe20000001824 */
[----:B------:R-:W-:Y:S02]  /*2770*/  FSEL R21, R8, -INF , !P1 ;  /* 0xff80000008157808 */ /* 0x000fe40004800000 */
[----:B------:R-:W-:Y:S02]  /*2780*/  IADD3 R8, R0, 0x20, RZ ;  /* 0x0000002000087810 */ /* 0x000fe40007ffe0ff */
[----:B------:R-:W-:-:S02]  /*2790*/  ISETP.GE.AND P2, PT, R20, UR13, PT ;  /* 0x0000000d14007c0c */ /* 0x000fc4000bf46270 */
[----:B------:R-:W-:Y:S01]  /*27a0*/  FSEL R20, R11, -INF , !P0 ;  /* 0xff8000000b147808 */ /* 0x000fe20004000000 */
[C---:B--2---:R-:W-:Y:S01]  /*27b0*/  HMMA.16816.F32 R64, R52.reuse, R18, R64 ;  /* 0x000000123440723c */ /* 0x044fe20000001840 */
[----:B------:R-:W-:Y:S02]  /*27c0*/  FSEL R4, R10, -INF , !P1 ;  /* 0xff8000000a047808 */ /* 0x000fe40004800000 */
[----:B------:R-:W-:Y:S02]  /*27d0*/  FSEL R12, R46, -INF , !P4 ;  /* 0xff8000002e0c7808 */ /* 0x000fe40006000000 */
[----:B------:R-:W-:Y:S01]  /*27e0*/  FSEL R11, R44, -INF , !P4 ;  /* 0xff8000002c0b7808 */ /* 0x000fe20006000000 */
[----:B------:R-:W-:Y:S01]  /*27f0*/  BAR.SYNC.DEFER_BLOCKING 0x0 ;  /* 0x0000000000007b1d */ /* 0x000fe20000010000 */
[----:B------:R-:W-:Y:S01]  /*2800*/  ISETP.GE.AND P1, PT, R6, UR13, PT ;  /* 0x0000000d06007c0c */ /* 0x000fe2000bf26270 */
[----:B------:R-:W-:Y:S01]  /*2810*/  HMMA.16816.F32 R76, R52, R50, R76 ;  /* 0x00000032344c723c */ /* 0x000fe2000000184c */
[----:B------:R-:W-:-:S02]  /*2820*/  IADD3 R6, R0, 0x21, RZ ;  /* 0x0000002100067810 */ /* 0x000fc40007ffe0ff */
[----:B------:R-:W-:-:S05]  /*2830*/  IADD3 R10, R0, 0x31, RZ ;  /* 0x00000031000a7810 */ /* 0x000fca0007ffe0ff */
[C---:B------:R-:W-:Y:S07]  /*2840*/  HMMA.16816.F32 R40, R52.reuse, R22, R40 ;  /* 0x000000163428723c */ /* 0x040fee0000001828 */
[----:B------:R-:W-:Y:S01]  /*2850*/  FSEL R22, R9, -INF , !P0 ;  /* 0xff80000009167808 */ /* 0x000fe20004000000 */
[----:B------:R-:W-:Y:S01]  /*2860*/  HMMA.16816.F32 R68, R52, R14, R68 ;  /* 0x0000000e3444723c */ /* 0x000fe20000001844 */
[----:B------:R-:W-:Y:S02]  /*2870*/  ISETP.GE.AND P0, PT, R8, UR13, PT ;  /* 0x0000000d08007c0c */ /* 0x000fe4000bf06270 */
[----:B------:R-:W-:-:S02]  /*2880*/  IADD3 R8, R0, 0x29, RZ ;  /* 0x0000002900087810 */ /* 0x000fc40007ffe0ff */
[----:B------:R-:W-:Y:S02]  /*2890*/  IADD3 R9, R0, 0x28, RZ ;  /* 0x0000002800097810 */ /* 0x000fe40007ffe0ff */
[----:B------:R-:W-:Y:S01]  /*28a0*/  ISETP.GE.AND P4, PT, R8, UR13, PT ;  /* 0x0000000d08007c0c */ /* 0x000fe2000bf86270 */
[----:B------:R-:W-:Y:S01]  /*28b0*/  HMMA.16816.F32 R60, R52, R16, R60 ;  /* 0x00000010343c723c */ /* 0x000fe2000000183c */
[C---:B------:R-:W-:Y:S02]  /*28c0*/  IADD3 R8, R0.reuse, 0x30, RZ ;  /* 0x0000003000087810 */ /* 0x040fe40007ffe0ff */
[C---:B------:R-:W-:Y:S02]  /*28d0*/  IADD3 R14, R0.reuse, 0x38, RZ ;  /* 0x00000038000e7810 */ /* 0x040fe40007ffe0ff */
[----:B------:R-:W-:Y:S02]  /*28e0*/  IADD3 R0, R0, 0x39, RZ ;  /* 0x0000003900007810 */ /* 0x000fe40007ffe0ff */
[----:B------:R-:W-:-:S02]  /*28f0*/  FSEL R186, R38, -INF , !P0 ;  /* 0xff80000026ba7808 */ /* 0x000fc40004000000 */
[----:B------:R-:W-:Y:S02]  /*2900*/  FSEL R191, R36, -INF , !P0 ;  /* 0xff80000024bf7808 */ /* 0x000fe40004000000 */
[----:B------:R-:W-:Y:S01]  /*2910*/  ISETP.GE.AND P0, PT, R0, UR13, PT ;  /* 0x0000000d00007c0c */ /* 0x000fe2000bf06270 */
[----:B------:R-:W-:Y:S01]  /*2920*/  IMAD.IADD R0, R3, 0x1, R2 ;  /* 0x0000000103007824 */ /* 0x000fe200078e0202 */
[----:B------:R-:W-:Y:S02]  /*2930*/  FSEL R78, R78, -INF , !P6 ;  /* 0xff8000004e4e7808 */ /* 0x000fe40007000000 */
[----:B------:R-:W-:Y:S02]  /*2940*/  FSEL R168, R67, -INF , !P0 ;  /* 0xff80000043a87808 */ /* 0x000fe40004000000 */
[----:B------:R-:W-:Y:S02]  /*2950*/  FSEL R171, R65, -INF , !P0 ;  /* 0xff80000041ab7808 */ /* 0x000fe40004000000 */
[----:B------:R-:W-:-:S02]  /*2960*/  PLOP3.LUT P0, PT, PT, PT, UP0, 0x80, 0x0 ;  /* 0x000000000000781c */ /* 0x000fc40003f0f008 */
[----:B------:R-:W-:Y:S02]  /*2970*/  FSEL R23, R76, -INF , !P6 ;  /* 0xff8000004c177808 */ /* 0x000fe40007000000 */
[----:B------:R-:W-:Y:S02]  /*2980*/  ISETP.GE.AND P6, PT, R6, UR13, PT ;  /* 0x0000000d06007c0c */ /* 0x000fe4000bfc6270 */
[----:B------:R-:W-:Y:S02]  /*2990*/  FSEL R6, R79, -INF , !P5 ;  /* 0xff8000004f067808 */ /* 0x000fe40006800000 */
[----:B------:R-:W-:Y:S02]  /*29a0*/  FSEL R77, R77, -INF , !P5 ;  /* 0xff8000004d4d7808 */ /* 0x000fe40006800000 */
[----:B------:R-:W-:Y:S02]  /*29b0*/  FSEL R16, R47, -INF , !P3 ;  /* 0xff8000002f107808 */ /* 0x000fe40005800000 */
[----:B------:R-:W-:-:S02]  /*29c0*/  FSEL R15, R45, -INF , !P3 ;  /* 0xff8000002d0f7808 */ /* 0x000fc40005800000 */
[----:B------:R-:W-:Y:S02]  /*29d0*/  ISETP.GE.AND P5, PT, R9, UR13, PT ;  /* 0x0000000d09007c0c */ /* 0x000fe4000bfa6270 */
[----:B------:R-:W-:Y:S02]  /*29e0*/  ISETP.GE.AND P3, PT, R8, UR13, PT ;  /* 0x0000000d08007c0c */ /* 0x000fe4000bf66270 */
        /* <DEDUP_REMOVED lines=19> */
[----:B------:R-:W-:Y:S01]  /*2b20*/  ULEA.HI.SX32 UR6, UR8, 0xfffffffe, 0x1a ;  /* 0xfffffffe08067891 */ /* 0x000fe2000f8fd23f */
[----:B------:R-:W-:-:S03]  /*2b30*/  IMAD.U32 R2, RZ, RZ, UR18 ;  /* 0x00000012ff027e24 */ /* 0x000fc6000f8e00ff */
[----:B------:R-:W-:Y:S02]  /*2b40*/  USHF.R.S32.HI UR5, URZ, 0x1f, UR6 ;  /* 0x0000001f3f057899 */ /* 0x000fe40008011406 */
[----:B------:R-:W-:Y:S01]  /*2b50*/  UIMAD UR4, UR10, UR6, URZ ;  /* 0x000000060a0472a4 */ /* 0x000fe2000f8e023f */
[----:B------:R-:W-:-:S03]  /*2b60*/  IMAD.U32 R3, RZ, RZ, UR6 ;  /* 0x00000006ff037e24 */ /* 0x000fc6000f8e00ff */
[----:B------:R-:W-:Y:S01]  /*2b70*/  UIMAD UR4, UR5, UR11, UR4 ;  /* 0x0000000b050472a4 */ /* 0x000fe2000f8e0204 */
[----:B------:R-:W-:-:S04]  /*2b80*/  IMAD.WIDE.U32 R18, R3, UR11, R242 ;  /* 0x0000000b03127c25 */ /* 0x000fc8000f8e00f2 */
[----:B------:R-:W-:Y:S01]  /*2b90*/  IMAD.U32 R3, RZ, RZ, UR20 ;  /* 0x00000014ff037e24 */ /* 0x000fe2000f8e00ff */
[----:B------:R-:W-:Y:S02]  /*2ba0*/  IADD3 R14, R19, UR4, RZ ;  /* 0x00000004130e7c10 */ /* 0x000fe4000fffe0ff */
[----:B------:R-:W-:-:S04]  /*2bb0*/  LEA R24, P1, R18, c[0x0][0x168], 0x1 ;  /* 0x00005a0012187a11 */ /* 0x000fc800078208ff */
[----:B------:R-:W-:Y:S02]  /*2bc0*/  LEA.HI.X R25, R18, c[0x0][0x16c], R14, 0x1, P1 ;  /* 0x00005b0012197a11 */ /* 0x000fe400008f0c0e */
[----:B------:R-:W-:-:S03]  /*2bd0*/  LEA R18, P1, R3, R24, 0x1 ;  /* 0x0000001803127211 */ /* 0x000fc600078208ff */
[----:B------:R-:W-:Y:S01]  /*2be0*/  @!PT LDS RZ, [RZ] ;  /* 0x00000000fffff984 */ /* 0x000fe20000000800 */
[----:B------:R-:W-:Y:S01]  /*2bf0*/  @!PT LDS RZ, [RZ] ;  /* 0x00000000fffff984 */ /* 0x000fe20000000800 */
[----:B------:R-:W-:Y:S01]  /*2c00*/  @!PT LDS RZ, [RZ] ;  /* 0x00000000fffff984 */ /* 0x000fe20000000800 */
[----:B------:R1:W-:Y:S01]  /*2c10*/  LDGSTS.E.BYPASS.LTC128B.128 [R237+0x10000], [R24.64] ;  /* 0x1000000018ed7fae */ /* 0x0003e2000b901d50 */
[----:B------:R-:W-:-:S03]  /*2c20*/  LEA.HI.X R19, R3, R25, R2, 0x1, P1 ;  /* 0x0000001903137211 */ /* 0x000fc600008f0c02 */
        /* <DEDUP_REMOVED lines=8> */
.L_x_281:
        /* <DEDUP_REMOVED lines=76> */
[----:B------:R-:W3:Y:S01]  /*3170*/  LDSM.16.MT88.4 R4, [R224+0x1e000] ;  /* 0x01e00000e004783b */ /* 0x000ee20000004200 */
[--C-:B------:R-:W-:Y:S02]  /*3180*/  FFMA.FTZ R167, R9, c[0x0][0x23c], -R194.reuse ;  /* 0x00008f0009a77a23 */ /* 0x100fe400000108c2 */
[----:B------:R-:W-:Y:S01]  /*3190*/  FFMA.FTZ R2, R13, c[0x0][0x23c], -R194 ;  /* 0x00008f000d027a23 */ /* 0x000fe200000108c2 */
[----:B------:R-:W-:Y:S01]  /*31a0*/  LDSM.16.MT88.4 R20, [R228+0x1a800] ;  /* 0x01a80000e414783b */ /* 0x000fe20000004200 */
[--C-:B------:R-:W-:Y:S01]  /*31b0*/  FFMA.FTZ R175, R12, c[0x0][0x23c], -R169.reuse ;  /* 0x00008f000caf7a23 */ /* 0x100fe200000108a9 */
[----:B------:R-:W-:Y:S01]  /*31c0*/  MUFU.EX2 R176, R176 ;  /* 0x000000b000b07308 */ /* 0x000fe20000000800 */
[--C-:B------:R-:W-:Y:S01]  /*31d0*/  FFMA.FTZ R165, R8, c[0x0][0x23c], -R169.reuse ;  /* 0x00008f0008a57a23 */ /* 0x100fe200000108a9 */
[----:B------:R-:W4:Y:S01]  /*31e0*/  LDSM.16.MT88.4 R12, [R228+0x18800] ;  /* 0x01880000e40c783b */ /* 0x000f220000004200 */
[----:B------:R-:W-:-:S02]  /*31f0*/  FFMA.FTZ R0, R10, c[0x0][0x23c], -R169 ;  /* 0x00008f000a007a23 */ /* 0x000fc400000108a9 */
[--C-:B------:R-:W-:Y:S01]  /*3200*/  FFMA.FTZ R166, R16, c[0x0][0x23c], -R169.reuse ;  /* 0x00008f0010a67a23 */ /* 0x100fe200000108a9 */
[----:B------:R-:W5:Y:S01]  /*3210*/  LDSM.16.MT88.4 R8, [R224+0x18800] ;  /* 0x01880000e008783b */ /* 0x000f620000004200 */
[--C-:B------:R-:W-:Y:S01]  /*3220*/  FFMA.FTZ R182, R191, c[0x0][0x23c], -R194.reuse ;  /* 0x00008f00bfb67a23 */ /* 0x100fe200000108c2 */
[----:B------:R-:W1:Y:S01]  /*3230*/  MUFU.EX2 R173, R173 ;  /* 0x000000ad00ad7308 */ /* 0x000e620000000800 */
        /* <DEDUP_REMOVED lines=13> */
[----:B-1----:R-:W-:Y:S01]  /*3310*/  F2FP.PACK_AB R150, R173, R176 ;  /* 0x000000b0ad96723e */ /* 0x002fe200000000ff */
        /* <DEDUP_REMOVED lines=8> */
[----:B------:R-:W1:Y:S01]  /*33a0*/  MUFU.EX2 R174, R174 ;  /* 0x000000ae00ae7308 */ /* 0x000e620000000800 */
        /* <DEDUP_REMOVED lines=8> */
[----:B-1----:R-:W-:Y:S02]  /*3430*/  F2FP.PACK_AB R151, R174, R183 ;  /* 0x000000b7ae97723e */ /* 0x002fe400000000ff */
        /* <DEDUP_REMOVED lines=10> */
[----:B------:R-:W2:Y:S06]  /*34e0*/  MUFU.EX2 R166, R166 ;  /* 0x000000a600a67308 */ /* 0x000eac0000000800 */
        /* <DEDUP_REMOVED lines=47> */
[----:B--2---:R-:W-:Y:S01]  /*37e0*/  F2FP.PACK_AB R5, R166, R175 ;  /* 0x000000afa605723e */ /* 0x004fe200000000ff */
        /* <DEDUP_REMOVED lines=9> */
[----:B----4-:R-:W-:Y:S01]  /*3880*/  HMMA.16816.F32 R160, R4, R12, R160 ;  /* 0x0000000c04a0723c */ /* 0x010fe200000018a0 */
[----:B------:R-:W-:-:S07]  /*3890*/  FADD.FTZ R165, R0, R165 ;  /* 0x000000a500a57221 */ /* 0x000fce0000010000 */
[C---:B------:R-:W-:Y:S01]  /*38a0*/  HMMA.16816.F32 R36, R4.reuse, R14, R36 ;  /* 0x0000000e0424723c */ /* 0x040fe20000001824 */
[----:B------:R-:W1:Y:S07]  /*38b0*/  LDSM.16.MT88.4 R12, [R225+0x1a800] ;  /* 0x01a80000e10c783b */ /* 0x000e6e0000004200 */
[C---:B-----5:R-:W-:Y:S08]  /*38c0*/  HMMA.16816.F32 R56, R4.reuse, R8, R56 ;  /* 0x000000080438723c */ /* 0x060ff00000001838 */
        /* <DEDUP_REMOVED lines=32> */
[C---:B----4-:R-:W-:Y:S08]  /*3ad0*/  HMMA.16816.F32 R96, R4.reuse, R28, R96 ;  /* 0x0000001c0460723c */ /* 0x050ff00000001860 */
[C---:B------:R-:W-:Y:S01]  /*3ae0*/  HMMA.16816.F32 R100, R4.reuse, R30, R100 ;  /* 0x0000001e0464723c */ /* 0x040fe20000001864 */
[----:B------:R-:W-:Y:S07]  /*3af0*/  LDSM.16.MT88.4 R28, [R224+0x1b000] ;  /* 0x01b00000e01c783b */ /* 0x000fee0000004200 */
[C---:B-----5:R-:W-:Y:S08]  /*3b00*/  HMMA.16816.F32 R104, R4.reuse, R24, R104 ;  /* 0x000000180468723c */ /* 0x060ff00000001868 */
[C---:B------:R-:W-:Y:S01]  /*3b10*/  HMMA.16816.F32 R108, R4.reuse, R26, R108 ;  /* 0x0000001a046c723c */ /* 0x040fe2000000186c */
[----:B------:R-:W-:Y:S07]  /*3b20*/  LDSM.16.MT88.4 R24, [R228+0x19000] ;  /* 0x01900000e418783b */ /* 0x000fee0000004200 */
[C---:B------:R-:W-:Y:S08]  /*3b30*/  HMMA.16816.F32 R128, R4.reuse, R16, R128 ;  /* 0x000000100480723c */ /* 0x040ff00000001880 */
[C---:B------:R-:W-:Y:S01]  /*3b40*/  HMMA.16816.F32 R132, R4.reuse, R18, R132 ;  /* 0x000000120484723c */ /* 0x040fe20000001884 */
[----:B------:R-:W4:Y:S07]  /*3b50*/  LDSM.16.MT88.4 R16, [R226+0x19000] ;  /* 0x01900000e210783b */ /* 0x000f2e0000004200 */
[C---:B---3--:R-:W-:Y:S08]  /*3b60*/  HMMA.16816.F32 R152, R4.reuse, R20, R152 ;  /* 0x000000140498723c */ /* 0x048ff00000001898 */
        /* <DEDUP_REMOVED lines=20> */
[C---:B----4-:R-:W-:Y:S08]  /*3cb0*/  HMMA.16816.F32 R40, R4.reuse, R16, R40 ;  /* 0x000000100428723c */ /* 0x050ff00000001828 */
        /* <DEDUP_REMOVED lines=29> */
[C---:B----4-:R-:W-:Y:S08]  /*3e90*/  HMMA.16816.F32 R96, R4.reuse, R24, R96 ;  /* 0x000000180460723c */ /* 0x050ff00000001860 */
[C---:B------:R-:W-:Y:S01]  /*3ea0*/  HMMA.16816.F32 R100, R4.reuse, R26, R100 ;  /* 0x0000001a0464723c */ /* 0x040fe20000001864 */
[----:B------:R-:W4:Y:S07]  /*3eb0*/  LDSM.16.MT88.4 R24, [R226+0x19800] ;  /* 0x01980000e218783b */ /* 0x000f2e0000004200 */
[C---:B-----5:R-:W-:Y:S08]  /*3ec0*/  HMMA.16816.F32 R120, R4.reuse, R20, R120 ;  /* 0x000000140478723c */ /* 0x060ff00000001878 */
[C---:B------:R-:W-:Y:S01]  /*3ed0*/  HMMA.16816.F32 R124, R4.reuse, R22, R124 ;  /* 0x00000016047c723c */ /* 0x040fe2000000187c */
[----:B------:R-:W5:Y:S07]  /*3ee0*/  LDSM.16.MT88.4 R20, [R225+0x19800] ;  /* 0x01980000e114783b */ /* 0x000f6e0000004200 */
[C---:B---3--:R-:W-:Y:S08]  /*3ef0*/  HMMA.16816.F32 R128, R4.reuse, R16, R128 ;  /* 0x000000100480723c */ /* 0x048ff00000001880 */
[C---:B------:R-:W-:Y:S01]  /*3f00*/  HMMA.16816.F32 R132, R4.reuse, R18, R132 ;  /* 0x000000120484723c */ /* 0x040fe20000001884 */
[----:B------:R-:W3:Y:S07]  /*3f10*/  LDSM.16.MT88.4 R16, [R228+0x1b800] ;  /* 0x01b80000e410783b */ /* 0x000eee0000004200 */
        /* <DEDUP_REMOVED lines=56> */
[----:B------:R-:W-:Y:S01]  /*42a0*/  MOV R0, R3 ;  /* 0x0000000300007202 */ /* 0x000fe20000000f00 */
[----:B------:R-:W-:Y:S01]  /*42b0*/  ULDC.64 UR4, c[0x0][0x1a0] ;  /* 0x0000680000047ab9 */ /* 0x000fe20000000a00 */
[----:B------:R-:W-:Y:S01]  /*42c0*/  MOV R165, R164 ;  /* 0x000000a400a57202 */ /* 0x000fe20000000f00 */
[----:B------:R-:W-:-:S02]  /*42d0*/  ULEA.HI.SX32 UR8, UR8, 0xfffffffe, 0x1a ;  /* 0xfffffffe08087891 */ /* 0x000fc4000f8fd23f */
[----:B------:R-:W-:Y:S02]  /*42e0*/  USHF.L.U64.HI UR13, UR4, 0x6, UR5 ;  /* 0x00000006040d7899 */ /* 0x000fe40008010205 */
[----:B------:R-:W-:Y:S02]  /*42f0*/  USHF.L.U32 UR18, UR4, 0x6, URZ ;  /* 0x0000000604127899 */ /* 0x000fe4000800063f */
[----:B------:R-:W-:Y:S01]  /*4300*/  ULDC.64 UR6, c[0x0][0x1a0] ;  /* 0x0000680000067ab9 */ /* 0x000fe20000000a00 */
[----:B------:R-:W-:Y:S06]  /*4310*/  BRA `(.L_x_283) ;  /* 0x000001d000007947 */ /* 0x000fec0003800000 */
.L_x_285:
        /* <DEDUP_REMOVED lines=14> */
[----:B------:R-:W-:Y:S04]  /*4400*/  LEA.HI.X R167, R2, c[0x0][0x16c], R3, 0x1, P2 ;  /* 0x00005b0002a77a11 */ /* 0x000fe800010f0c03 */
[----:B------:R-:W-:Y:S01]  /*4410*/  IADD3.X R169, R167, UR10, RZ, P1, !PT ;  /* 0x0000000aa7a97c10 */ /* 0x000fe20008ffe4ff */
[----:B------:R-:W-:Y:S01]  /*4420*/  @!PT LDS RZ, [RZ] ;  /* 0x00000000fffff984 */ /* 0x000fe20000000800 */
[----:B------:R-:W-:Y:S01]  /*4430*/  @!PT LDS RZ, [RZ] ;  /* 0x00000000fffff984 */ /* 0x000fe20000000800 */
[----:B------:R-:W-:Y:S01]  /*4440*/  @!PT LDS RZ, [RZ] ;  /* 0x00000000fffff984 */ /* 0x000fe20000000800 */
        /* <DEDUP_REMOVED lines=10> */
.L_x_283:
        /* <DEDUP_REMOVED lines=14> */
[----:B------:R-:W-:Y:S04]  /*45d0*/  LEA.HI.X R167, R3, c[0x0][0x174], R2, 0x1, P1 ;  /* 0x00005d0003a77a11 */ /* 0x000fe800008f0c02 */
[----:B------:R-:W-:Y:S01]  /*45e0*/  IADD3.X R23, R167, UR13, RZ, P0, !PT ;  /* 0x0000000da7177c10 */ /* 0x000fe200087fe4ff */
[----:B------:R-:W-:Y:S01]  /*45f0*/  @!PT LDS RZ, [RZ] ;  /* 0x00000000fffff984 */ /* 0x000fe20000000800 */
[----:B------:R-:W-:Y:S01]  /*4600*/  @!PT LDS RZ, [RZ] ;  /* 0x00000000fffff984 */ /* 0x000fe20000000800 */
[----:B------:R-:W-:Y:S01]  /*4610*/  @!PT LDS RZ, [RZ] ;  /* 0x00000000fffff984 */ /* 0x000fe20000000800 */
[----:B------:R1:W-:Y:S01]  /*4620*/  LDGSTS.E.BYPASS.LTC128B.128 [R237+0x18000], [R166.64] ;  /* 0x18000000a6ed7fae */ /* 0x0003e2000b901d50 */
[----:B------:R-:W-:Y:S03]  /*4630*/  ISETP.LT.AND P0, PT, RZ, UR8, PT ;  /* 0x00000008ff007c0c */ /* 0x000fe6000bf01270 */
        /* <DEDUP_REMOVED lines=10> */
[----:B------:R-:W2:Y:S04]  /*46e0*/  LDSM.16.M88.4 R180, [R233+0x11000] ;  /* 0x01100000e9b4783b */ /* 0x000ea80000000200 */
[----:B------:R-:W0:Y:S04]  /*46f0*/  LDGDEPBAR ;  /* 0x00000000000079af */ /* 0x000e280000000000 */
[----:B------:R-:W5:Y:S04]  /*4700*/  LDSM.16.M88.4 R184, [R233+0x11800] ;  /* 0x01180000e9b8783b */ /* 0x000f680000000200 */
[----:B------:R-:W-:Y:S04]  /*4710*/  LDSM.16.M88.4 R188, [R232] ;  /* 0x00000000e8bc783b */ /* 0x000fe80000000200 */
[----:B------:R-:W1:Y:S04]  /*4720*/  LDSM.16.M88.4 R192, [R231] ;  /* 0x00000000e7c0783b */ /* 0x000e680000000200 */
[----:B------:R-:W1:Y:S04]  /*4730*/  LDSM.16.M88.4 R196, [R223] ;  /* 0x00000000dfc4783b */ /* 0x000e680000000200 */
[----:B------:R-:W1:Y:S04]  /*4740*/  LDSM.16.M88.4 R200, [R222] ;  /* 0x00000000dec8783b */ /* 0x000e680000000200 */
[----:B------:R-:W1:Y:S01]  /*4750*/  LDSM.16.M88.4 R204, [R221] ;  /* 0x00000000ddcc783b */ /* 0x000e620000000200 */
[C---:B---3--:R-:W-:Y:S08]  /*4760*/  HMMA.16816.F32 R4, R168.reuse, R172, RZ ;  /* 0x000000aca804723c */ /* 0x048ff000000018ff */
[C---:B------:R-:W-:Y:S01]  /*4770*/  HMMA.16816.F32 R8, R168.reuse, R174, RZ ;  /* 0x000000aea808723c */ /* 0x040fe200000018ff */
[----:B------:R-:W-:Y:S07]  /*4780*/  LDSM.16.M88.4 R172, [R230] ;  /* 0x00000000e6ac783b */ /* 0x000fee0000000200 */
[C---:B----4-:R-:W-:Y:S08]  /*4790*/  HMMA.16816.F32 R12, R168.reuse, R176, RZ ;  /* 0x000000b0a80c723c */ /* 0x050ff000000018ff */
[C---:B------:R-:W-:Y:S01]  /*47a0*/  HMMA.16816.F32 R16, R168.reuse, R178, RZ ;  /* 0x000000b2a810723c */ /* 0x040fe200000018ff */
[----:B------:R-:W3:Y:S07]  /*47b0*/  LDSM.16.M88.4 R176, [R227+0x10000] ;  /* 0x01000000e3b0783b */ /* 0x000eee0000000200 */
[C---:B--2---:R-:W-:Y:S08]  /*47c0*/  HMMA.16816.F32 R20, R168.reuse, R180, RZ ;  /* 0x000000b4a814723c */ /* 0x044ff000000018ff */
[C---:B------:R-:W-:Y:S01]  /*47d0*/  HMMA.16816.F32 R24, R168.reuse, R182, RZ ;  /* 0x000000b6a818723c */ /* 0x040fe200000018ff */
[----:B------:R-:W2:Y:S07]  /*47e0*/  LDSM.16.M88.4 R180, [R227+0x10800] ;  /* 0x01080000e3b4783b */ /* 0x000eae0000000200 */
[C---:B-----5:R-:W-:Y:S08]  /*47f0*/  HMMA.16816.F32 R28, R168.reuse, R184, RZ ;  /* 0x000000b8a81c723c */ /* 0x060ff000000018ff */
[----:B------:R-:W-:Y:S01]  /*4800*/  HMMA.16816.F32 R32, R168, R186, RZ ;  /* 0x000000baa820723c */ /* 0x000fe200000018ff */
[----:B------:R-:W4:Y:S04]  /*4810*/  LDSM.16.M88.4 R168, [R227+0x11000] ;  /* 0x01100000e3a8783b */ /* 0x000f280000000200 */
[----:B------:R-:W5:Y:S03]  /*4820*/  LDSM.16.M88.4 R184, [R227+0x11800] ;  /* 0x01180000e3b8783b */ /* 0x000f660000000200 */
[C---:B-1----:R-:W-:Y:S08]  /*4830*/  HMMA.16816.F32 R4, R188.reuse, R192, R4 ;  /* 0x000000c0bc04723c */ /* 0x042ff00000001804 */
[C---:B------:R-:W-:Y:S01]  /*4840*/  HMMA.16816.F32 R8, R188.reuse, R194, R8 ;  /* 0x000000c2bc08723c */ /* 0x040fe20000001808 */
[----:B------:R-:W-:Y:S07]  /*4850*/  LDSM.16.M88.4 R192, [R229] ;  /* 0x00000000e5c0783b */ /* 0x000fee0000000200 */
[C---:B------:R-:W-:Y:S08]  /*4860*/  HMMA.16816.F32 R12, R188.reuse, R196, R12 ;  /* 0x000000c4bc0c723c */ /* 0x040ff0000000180c */
[C---:B------:R-:W-:Y:S01]  /*4870*/  HMMA.16816.F32 R16, R188.reuse, R198, R16 ;  /* 0x000000c6bc10723c */ /* 0x040fe20000001810 */
[----:B------:R-:W1:Y:S07]  /*4880*/  LDSM.16.M88.4 R196, [R220] ;  /* 0x00000000dcc4783b */ /* 0x000e6e0000000200 */
        /* <DEDUP_REMOVED lines=10> */
[C---:B--2---:R-:W-:Y:S08]  /*4930*/  HMMA.16816.F32 R12, R172.reuse, R180, R12 ;  /* 0x000000b4ac0c723c */ /* 0x044ff0000000180c */
[C---:B------:R-:W-:Y:S01]  /*4940*/  HMMA.16816.F32 R16, R172.reuse, R182, R16 ;  /* 0x000000b6ac10723c */ /* 0x040fe20000001810 */
[----:B------:R-:W-:Y:S07]  /*4950*/  LDSM.16.M88.4 R180, [R233+0x12800] ;  /* 0x01280000e9b4783b */ /* 0x000fee0000000200 */
[C---:B----4-:R-:W-:Y:S08]  /*4960*/  HMMA.16816.F32 R20, R172.reuse, R168, R20 ;  /* 0x000000a8ac14723c */ /* 0x050ff00000001814 */
[C---:B------:R-:W-:Y:S01]  /*4970*/  HMMA.16816.F32 R24, R172.reuse, R170, R24 ;  /* 0x000000aaac18723c */ /* 0x040fe20000001818 */
[----:B------:R-:W2:Y:S07]  /*4980*/  LDSM.16.M88.4 R168, [R234+0x4000] ;  /* 0x00400000eaa8783b */ /* 0x000eae0000000200 */
[C---:B-----5:R-:W-:Y:S08]  /*4990*/  HMMA.16816.F32 R28, R172.reuse, R184, R28 ;  /* 0x000000b8ac1c723c */ /* 0x060ff0000000181c */
[----:B------:R-:W-:Y:S01]  /*49a0*/  HMMA.16816.F32 R32, R172, R186, R32 ;  /* 0x000000baac20723c */ /* 0x000fe20000001820 */
[----:B------:R-:W3:Y:S04]  /*49b0*/  LDSM.16.M88.4 R172, [R233+0x13000] ;  /* 0x01300000e9ac783b */ /* 0x000ee80000000200 */
[----:B------:R-:W4:Y:S03]  /*49c0*/  LDSM.16.M88.4 R184, [R233+0x13800] ;  /* 0x01380000e9b8783b */ /* 0x000f260000000200 */
[C---:B-1----:R-:W-:Y:S08]  /*49d0*/  HMMA.16816.F32 R4, R192.reuse, R196, R4 ;  /* 0x000000c4c004723c */ /* 0x042ff00000001804 */
[C---:B------:R-:W-:Y:S01]  /*49e0*/  HMMA.16816.F32 R8, R192.reuse, R198, R8 ;  /* 0x000000c6c008723c */ /* 0x040fe20000001808 */
[----:B------:R-:W-:Y:S07]  /*49f0*/  LDSM.16.M88.4 R196, [R219] ;  /* 0x00000000dbc4783b */ /* 0x000fee0000000200 */
[C---:B------:R-:W-:Y:S08]  /*4a00*/  HMMA.16816.F32 R12, R192.reuse, R200, R12 ;  /* 0x000000c8c00c723c */ /* 0x040ff0000000180c */
[C---:B------:R-:W-:Y:S01]  /*4a10*/  HMMA.16816.F32 R16, R192.reuse, R202, R16 ;  /* 0x000000cac010723c */ /* 0x040fe20000001810 */
[----:B------:R-:W-:Y:S07]  /*4a20*/  LDSM.16.M88.4 R200, [R218] ;  /* 0x00000000dac8783b */ /* 0x000fee0000000200 */
[C---:B------:R-:W-:Y:S08]  /*4a30*/  HMMA.16816.F32 R20, R192.reuse, R188, R20 ;  /* 0x000000bcc014723c */ /* 0x040ff00000001814 */
[C---:B------:R-:W-:Y:S01]  /*4a40*/  HMMA.16816.F32 R24, R192.reuse, R190, R24 ;  /* 0x000000bec018723c */ /* 0x040fe20000001818 */
[----:B------:R-:W1:Y:S07]  /*4a50*/  LDSM.16.M88.4 R188, [R232+0x4000] ;  /* 0x00400000e8bc783b */ /* 0x000e6e0000000200 */
[C---:B------:R-:W-:Y:S08]  /*4a60*/  HMMA.16816.F32 R28, R192.reuse, R204, R28 ;  /* 0x000000ccc01c723c */ /* 0x040ff0000000181c */
[----:B------:R-:W-:Y:S01]  /*4a70*/  HMMA.16816.F32 R32, R192, R206, R32 ;  /* 0x000000cec020723c */ /* 0x000fe20000001820 */
[----:B------:R-:W5:Y:S04]  /*4a80*/  LDSM.16.M88.4 R192, [R217] ;  /* 0x00000000d9c0783b */ /* 0x000f680000000200 */
[----:B------:R-:W1:Y:S03]  /*4a90*/  LDSM.16.M88.4 R204, [R216] ;  /* 0x00000000d8cc783b */ /* 0x000e660000000200 */
[C---:B--2---:R-:W-:Y:S08]  /*4aa0*/  HMMA.16816.F32 R4, R168.reuse, R176, R4 ;  /* 0x000000b0a804723c */ /* 0x044ff00000001804 */
[C---:B------:R-:W-:Y:S01]  /*4ab0*/  HMMA.16816.F32 R8, R168.reuse, R178, R8 ;  /* 0x000000b2a808723c */ /* 0x040fe20000001808 */
[----:B------:R-:W-:Y:S07]  /*4ac0*/  LDSM.16.M88.4 R176, [R227+0x12000] ;  /* 0x01200000e3b0783b */ /* 0x000fee0000000200 */
[C---:B------:R-:W-:Y:S08]  /*4ad0*/  HMMA.16816.F32 R12, R168.reuse, R180, R12 ;  /* 0x000000b4a80c723c */ /* 0x040ff0000000180c */
[C---:B------:R-:W-:Y:S01]  /*4ae0*/  HMMA.16816.F32 R16, R168.reuse, R182, R16 ;  /* 0x000000b6a810723c */ /* 0x040fe20000001810 */
[----:B------:R-:W-:Y:S07]  /*4af0*/  LDSM.16.M88.4 R180, [R227+0x12800] ;  /* 0x01280000e3b4783b */ /* 0x000fee0000000200 */
[C---:B---3--:R-:W-:Y:S08]  /*4b00*/  HMMA.16816.F32 R20, R168.reuse, R172, R20 ;  /* 0x000000aca814723c */ /* 0x048ff00000001814 */
[C---:B------:R-:W-:Y:S01]  /*4b10*/  HMMA.16816.F32 R24, R168.reuse, R174, R24 ;  /* 0x000000aea818723c */ /* 0x040fe20000001818 */
[----:B------:R-:W2:Y:S07]  /*4b20*/  LDSM.16.M88.4 R172, [R230+0x4000] ;  /* 0x00400000e6ac783b */ /* 0x000eae0000000200 */
[C---:B----4-:R-:W-:Y:S08]  /*4b30*/  HMMA.16816.F32 R28, R168.reuse, R184, R28 ;  /* 0x000000b8a81c723c */ /* 0x050ff0000000181c */
[----:B------:R-:W-:Y:S01]  /*4b40*/  HMMA.16816.F32 R32, R168, R186, R32 ;  /* 0x000000baa820723c */ /* 0x000fe20000001820 */
[----:B------:R-:W3:Y:S04]  /*4b50*/  LDSM.16.M88.4 R168, [R227+0x13000] ;  /* 0x01300000e3a8783b */ /* 0x000ee80000000200 */
[----:B------:R-:W4:Y:S03]  /*4b60*/  LDSM.16.M88.4 R184, [R227+0x13800] ;  /* 0x01380000e3b8783b */ /* 0x000f260000000200 */
[C---:B-1----:R-:W-:Y:S08]  /*4b70*/  HMMA.16816.F32 R4, R188.reuse, R196, R4 ;  /* 0x000000c4bc04723c */ /* 0x042ff00000001804 */
[C---:B------:R-:W-:Y:S01]  /*4b80*/  HMMA.16816.F32 R8, R188.reuse, R198, R8 ;  /* 0x000000c6bc08723c */ /* 0x040fe20000001808 */
[----:B------:R-:W-:Y:S07]  /*4b90*/  LDSM.16.M88.4 R196, [R220+0x2000] ;  /* 0x00200000dcc4783b */ /* 0x000fee0000000200 */
[C---:B------:R-:W-:Y:S08]  /*4ba0*/  HMMA.16816.F32 R12, R188.reuse, R200, R12 ;  /* 0x000000c8bc0c723c */ /* 0x040ff0000000180c */
[C---:B------:R-:W-:Y:S01]  /*4bb0*/  HMMA.16816.F32 R16, R188.reuse, R202, R16 ;  /* 0x000000cabc10723c */ /* 0x040fe20000001810 */
[----:B------:R-:W-:Y:S07]  /*4bc0*/  LDSM.16.M88.4 R200, [R220+0x2800] ;  /* 0x00280000dcc8783b */ /* 0x000fee0000000200 */
[C---:B-----5:R-:W-:Y:S08]  /*4bd0*/  HMMA.16816.F32 R20, R188.reuse, R192, R20 ;  /* 0x000000c0bc14723c */ /* 0x060ff00000001814 */
[C---:B------:R-:W-:Y:S01]  /*4be0*/  HMMA.16816.F32 R24, R188.reuse, R194, R24 ;  /* 0x000000c2bc18723c */ /* 0x040fe20000001818 */
[----:B------:R-:W1:Y:S07]  /*4bf0*/  LDSM.16.M88.4 R192, [R229+0x4000] ;  /* 0x00400000e5c0783b */ /* 0x000e6e0000000200 */
[C---:B------:R-:W-:Y:S08]  /*4c00*/  HMMA.16816.F32 R28, R188.reuse, R204, R28 ;  /* 0x000000ccbc1c723c */ /* 0x040ff0000000181c */
[----:B------:R-:W-:Y:S01]  /*4c10*/  HMMA.16816.F32 R32, R188, R206, R32 ;  /* 0x000000cebc20723c */ /* 0x000fe20000001820 */
[----:B------:R-:W5:Y:S04]  /*4c20*/  LDSM.16.M88.4 R188, [R220+0x3000] ;  /* 0x00300000dcbc783b */ /* 0x000f680000000200 */
[----:B------:R-:W1:Y:S03]  /*4c30*/  LDSM.16.M88.4 R204, [R220+0x3800] ;  /* 0x00380000dccc783b */ /* 0x000e660000000200 */
        /* <DEDUP_REMOVED lines=19> */
[C---:B-----5:R-:W-:Y:S08]  /*4d70*/  HMMA.16816.F32 R20, R192.reuse, R188, R20 ;  /* 0x000000bcc014723c */ /* 0x060ff00000001814 */
        /* <DEDUP_REMOVED lines=84> */
[C---:B--2---:R-:W-:Y:S01]  /*52c0*/  HMMA.16816.F32 R4, R172.reuse, R176, R4 ;  /* 0x000000b0ac04723c */ /* 0x044fe20000001804 */
[----:B------:R-:W-:Y:S04]  /*52d0*/  DEPBAR.LE SB0, 0x0 ;  /* 0x000080000000791a */ /* 0x000fe80000000000 */
[----:B------:R-:W-:Y:S03]  /*52e0*/  BAR.SYNC.DEFER_BLOCKING 0x0 ;  /* 0x0000000000007b1d */ /* 0x000fe60000010000 */
[C---:B------:R-:W-:Y:S08]  /*52f0*/  HMMA.16816.F32 R8, R172.reuse, R178, R8 ;  /* 0x000000b2ac08723c */ /* 0x040ff00000001808 */
[C---:B------:R-:W-:Y:S08]  /*5300*/  HMMA.16816.F32 R12, R172.reuse, R180, R12 ;  /* 0x000000b4ac0c723c */ /* 0x040ff0000000180c */
[C---:B------:R-:W-:Y:S08]  /*5310*/  HMMA.16816.F32 R16, R172.reuse, R182, R16 ;  /* 0x000000b6ac10723c */ /* 0x040ff00000001810 */
[C---:B---3--:R-:W-:Y:S08]  /*5320*/  HMMA.16816.F32 R20, R172.reuse, R168, R20 ;  /* 0x000000a8ac14723c */ /* 0x048ff00000001814 */
[C---:B------:R-:W-:Y:S08]  /*5330*/  HMMA.16816.F32 R24, R172.reuse, R170, R24 ;  /* 0x000000aaac18723c */ /* 0x040ff00000001818 */
[C---:B----4-:R-:W-:Y:S08]  /*5340*/  HMMA.16816.F32 R28, R172.reuse, R184, R28 ;  /* 0x000000b8ac1c723c */ /* 0x050ff0000000181c */
[----:B------:R-:W-:Y:S08]  /*5350*/  HMMA.16816.F32 R32, R172, R186, R32 ;  /* 0x000000baac20723c */ /* 0x000ff00000001820 */
[C---:B-1----:R-:W-:Y:S08]  /*5360*/  HMMA.16816.F32 R4, R192.reuse, R196, R4 ;  /* 0x000000c4c004723c */ /* 0x042ff00000001804 */
        /* <DEDUP_REMOVED lines=8> */
.L_x_284:
[----:B------:R-:W-:Y:S01]  /*53f0*/  FMNMX.FTZ R2, R4, R165, !PT ;  /* 0x000000a504027209 */ /* 0x000fe20007810000 */
[----:B------:R-:W-:Y:S01]  /*5400*/  LDSM.16.MT88.4 R172, [R226+0x18000] ;  /* 0x01800000e2ac783b */ /* 0x000fe20000004200 */
[----:B------:R-:W-:Y:S01]  /*5410*/  FMNMX.FTZ R164, R6, R0, !PT ;  /* 0x0000000006a47209 */ /* 0x000fe20007810000 */
[----:B------:R-:W-:Y:S01]  /*5420*/  UIADD3 UR8, UR8, -0x1, URZ ;  /* 0xffffffff08087890 */ /* 0x000fe2000fffe03f */
[----:B------:R-:W-:Y:S02]  /*5430*/  FMNMX.FTZ R3, R5, R2, !PT ;  /* 0x0000000205037209 */ /* 0x000fe40007810000 */
[----:B-1----:R-:W-:Y:S02]  /*5440*/  FMNMX.FTZ R167, R7, R164, !PT ;  /* 0x000000a407a77209 */ /* 0x002fe40007810000 */
        /* <DEDUP_REMOVED lines=482> */
.L_x_282:
        /* <DEDUP_REMOVED lines=401> */
.L_x_287:
[----:B---34-:R-:W-:Y:S05]  /*8b80*/  BSYNC B0 ;  /* 0x0000000000007941 */ /* 0x018fea0003800000 */
.L_x_286:
        /* <DEDUP_REMOVED lines=27> */
.L_x_289:
[----:B------:R-:W-:Y:S05]  /*8d40*/  BSYNC B0 ;  /* 0x0000000000007941 */ /* 0x000fea0003800000 */
.L_x_288:
        /* <DEDUP_REMOVED lines=18> */
.L_x_291:
[----:B------:R-:W-:Y:S05]  /*8e70*/  BSYNC B0 ;  /* 0x0000000000007941 */ /* 0x000fea0003800000 */
.L_x_290:
        /* <DEDUP_REMOVED lines=18> */
.L_x_293:
[----:B------:R-:W-:Y:S05]  /*8fa0*/  BSYNC B0 ;  /* 0x0000000000007941 */ /* 0x000fea0003800000 */
.L_x_292:
        /* <DEDUP_REMOVED lines=16> */
.L_x_278:
        /* <DEDUP_REMOVED lines=73> */
.L_x_295:
[----:B------:R-:W-:Y:S05]  /*9540*/  BSYNC B0 ;  /* 0x0000000000007941 */ /* 0x000fea0003800000 */
.L_x_294:
        /* <DEDUP_REMOVED lines=18> */
.L_x_297:
[----:B------:R-:W-:Y:S05]  /*9670*/  BSYNC B0 ;  /* 0x0000000000007941 */ /* 0x000fea0003800000 */
.L_x_296:
        /* <DEDUP_REMOVED lines=18> */
.L_x_299:
[----:B------:R-:W-:Y:S05]  /*97a0*/  BSYNC B0 ;  /* 0x0000000000007941 */ /* 0x000fea0003800000 */
.L_x_298:
        /* <DEDUP_REMOVED lines=17> */
.L_x_301:
[----:B------:R-:W-:Y:S05]  /*98c0*/  BSYNC B0 ;  /* 0x0000000000007941 */ /* 0x000fea0003800000 */
.L_x_300:
        /* <DEDUP_REMOVED lines=27> */
[----:B--2---:R-:W-:Y:S02]  /*9a80*/  IMAD R0, R2, UR20, RZ ;  /* 0x0000001402007c24 */ /* 0x004fe4000f8e02ff */
[----:B------:R-:W-:-:S03]  /*9a90*/  IMAD.MOV.U32 R5, RZ, RZ, 0x7f800000 ;  /* 0x7f800000ff057424 */ /* 0x000fc600078e00ff */
[----:B------:R-:W-:-:S04]  /*9aa0*/  IADD3 R3, P0, R0, UR12, RZ ;  /* 0x0000000c00037c10 */ /* 0x000fc8000ff1e0ff */
[----:B------:R-:W-:Y:S02]  /*9ab0*/  LEA.HI.X.SX32 R0, R0, UR6, 0x1, P0 ;  /* 0x0000000600007c11 */ /* 0x000fe400080f0eff */
[----:B------:R-:W-:-:S04]  /*9ac0*/  LEA R2, P0, R3, c[0x0][0x200], 0x2 ;  /* 0x0000800003027a11 */ /* 0x000fc800078010ff */
[----:B------:R-:W-:-:S05]  /*9ad0*/  LEA.HI.X R3, R3, c[0x0][0x204], R0, 0x2, P0 ;  /* 0x0000810003037a11 */ /* 0x000fca00000f1400 */
[----:B------:R-:W-:Y:S01]  /*9ae0*/  STG.E [R2.64], R5 ;  /* 0x0000000502007986 */ /* 0x000fe2000c101910 */
[----:B------:R-:W-:Y:S05]  /*9af0*/  EXIT ;  /* 0x000000000000794d */ /* 0x000fea0003800000 */
.L_x_302:
        /* <DEDUP_REMOVED lines=16> */
.L_x_2028:


//--------------------- .text._ZN5flash16flash_fwd_kernelI23Flash_fwd_kernel_traitsILi256ELi128ELi64ELi8ELb0ELb0EN7cutlass6half_tE19Flash_kernel_traitsILi256ELi128ELi64ELi8ES3_EELb0ELb0ELb0ELb0ELb0ELb0ELb0ELb0EEEvNS_16Flash_fwd_paramsE --------------------------
	.section	.text._ZN5flash16flash_fwd_kernelI23Flash_fwd_kernel_traitsILi256ELi128ELi64ELi8ELb0ELb0EN7cutlass6half_tE19Flash_kernel_traitsILi256ELi128ELi64ELi8ES3_EELb0ELb0ELb0ELb0ELb0ELb0ELb0ELb0EEEvNS_16Flash_fwd_paramsE,"ax",@progbits
	.sectioninfo	@"SHI_REGISTERS=255"
	.align	128
        .global         _ZN5flash16flash_fwd_kernelI23Flash_fwd_kernel_traitsILi256ELi128ELi64ELi8ELb0ELb0EN7cutlass6half_tE19Flash_kernel_traitsILi256ELi128ELi64ELi8ES3_EELb0ELb0ELb0ELb0ELb0ELb0ELb0ELb0EEEvNS_16Flash_fwd_paramsE
        .type           _ZN5flash16flash_fwd_kernelI23Flash_fwd_kernel_traitsILi256ELi128ELi64ELi8ELb0ELb0EN7cutlass6half_tE19Flash_kernel_traitsILi256ELi128ELi64ELi8ES3_EELb0ELb0ELb0ELb0ELb0ELb0ELb0ELb0EEEvNS_16Flash_fwd_paramsE,@function
        .size           _ZN5flash16flash_fwd_kernelI23Flash_fwd_kernel_traitsILi256ELi128ELi64ELi8ELb0ELb0EN7cutlass6half_tE19Flash_kernel_traitsILi256ELi128ELi64ELi8ES3_EELb0ELb0ELb0ELb0ELb0ELb0ELb0ELb0EEEvNS_16Flash_fwd_paramsE,(.L_x_2029 - _ZN5flash16flash_fwd_kernelI23Flash_fwd_kernel_traitsILi256ELi128ELi64ELi8ELb0ELb0EN7cutlass6half_tE19Flash_kernel_traitsILi256ELi128ELi64ELi8ES3_EELb0ELb0ELb0ELb0ELb0ELb0ELb0ELb0EEEvNS_16Flash_fwd_paramsE)
        .other          _ZN5flash16flash_fwd_kernelI23Flash_fwd_kernel_traitsILi256ELi128ELi64ELi8ELb0ELb0EN7cutlass6half_tE19Flash_kernel_traitsILi256ELi128ELi64ELi8ES3_EELb0ELb0ELb0ELb0ELb0ELb0ELb0ELb0EEEvNS_16Flash_fwd_paramsE,@"STO_CUDA_ENTRY STV_DEFAULT"
_ZN5flash16flash_fwd_kernelI23Flash_fwd_kernel_traitsILi256ELi128ELi64ELi8ELb0ELb0EN7cutlass6half_tE19Flash_kernel_traitsILi256ELi128ELi64ELi8ES3_EELb0ELb0ELb0ELb0ELb0ELb0ELb0ELb0EEEvNS_16Flash_fwd_paramsE:
.text._ZN5flash16flash_fwd_kernelI23Flash_fwd_kernel_traitsILi256ELi128ELi64ELi8ELb0ELb0EN7cutlass6half_tE19Flash_kernel_traitsILi256ELi128ELi64ELi8ES3_EELb0ELb0ELb0ELb0ELb0ELb0ELb0ELb0EEEvNS_16Flash_fwd_paramsE:
        /* <DEDUP_REMOVED lines=30> */
[----:B------:R4:W5:Y:S01]  /*01e0*/  @P0 LDG.E R4, [R4.64] ;  /* 0x0000001004040981 */ /* 0x000962000c1e1900 */
[----:B------:R-:W-:-:S06]  /*01f0*/  UIMAD.WIDE UR8, UR25, UR7, UR8 ;  /* 0x00000007190872a5 */ /* 0x000fcc000f8e0208 */
[----:B-1----:R-:W-:Y:S02]  /*0200*/  IMAD.U32 R2, RZ, RZ, UR8 ;  /* 0x00000008ff027e24 */ /* 0x002fe4000f8e00ff */
[----:B------:R-:W-:-:S05]  /*0210*/  IMAD.U32 R3, RZ, RZ, UR9 ;  /* 0x00000009ff037e24 */ /* 0x000fca000f8e00ff */
[----:B----4-:R-:W4:Y:S01]  /*0220*/  @!P1 LDG.E R5, [R2.64] ;  /* 0x0000001002059981 */ /* 0x010f22000c1e1900 */
[----:B------:R-:W-:Y:S02]  /*0230*/  UMOV UR11, 0xffffffff ;  /* 0xffffffff000b7882 */ /* 0x000fe40000000000 */
[----:B------:R-:W-:Y:S02]  /*0240*/  UMOV UR26, URZ ;  /* 0x0000003f001a7c82 */ /* 0x000fe40008000000 */
[----:B------:R-:W-:Y:S01]  /*0250*/  UMOV UR8, 0xffffffff ;  /* 0xffffffff00087882 */ /* 0x000fe20000000000 */
[----:B------:R-:W1:Y:S08]  /*0260*/  S2UR UR13, SR_CTAID.X ;  /* 0x00000000000d79c3 */ /* 0x000e700000002500 */
[----:B------:R-:W1:Y:S08]  /*0270*/  S2UR UR15, SR_CTAID.Z ;  /* 0x00000000000f79c3 */ /* 0x000e700000002700 */
[----:B--2---:R2:W1:Y:S08]  /*0280*/  @P2 R2UR UR11, R6 ;  /* 0x00000000060b23c2 */ /* 0x00447000000e0000 */
[----:B---3--:R-:W1:Y:S08]  /*0290*/  @P2 R2UR UR14, R0 ;  /* 0x00000000000e23c2 */ /* 0x008e7000000e0000 */
[----:B-----5:R3:W3:Y:S01]  /*02a0*/  @P0 R2UR UR26, R4 ;  /* 0x00000000041a03c2 */ /* 0x0206e200000e0000 */
[----:B------:R-:W-:Y:S01]  /*02b0*/  ISETP.NE.U32.AND P0, PT, RZ, c[0x0][0x248], PT ;  /* 0x00009200ff007a0c */ /* 0x000fe20003f05070 */
[----:B--2---:R-:W2:Y:S03]  /*02c0*/  S2R R6, SR_TID.X ;  /* 0x0000000000067919 */ /* 0x004ea60000002100 */
[----:B------:R-:W-:Y:S01]  /*02d0*/  ISETP.NE.AND.EX P0, PT, RZ, c[0x0][0x24c], PT, P0 ;  /* 0x00009300ff007a0c */ /* 0x000fe20003f05300 */
[----:B-1----:R-:W-:-:S02]  /*02e0*/  @UP2 UIADD3 UR14, UR14, -UR11, URZ ;  /* 0x8000000b0e0e2290 */ /* 0x002fc4000fffe03f */
[----:B----4-:R1:W4:Y:S05]  /*02f0*/  @!P1 R2UR UR8, R5 ;  /* 0x00000000050893c2 */ /* 0x01032a00000e0000 */
[----:B------:R-:W-:-:S05]  /*0300*/  @!UP2 ULDC UR14, c[0x0][0x214] ;  /* 0x00008500000eaab9 */ /* 0x000fca0000000800 */
[----:B-1-34-:R-:W-:Y:S05]  /*0310*/  @!P0 BRA `(.L_x_303) ;  /* 0x0000007000008947 */ /* 0x01afea0003800000 */
[----:B------:R-:W-:-:S13]  /*0320*/  PLOP3.LUT P0, PT, PT, PT, UP3, 0x80, 0x0 ;  /* 0x000000000000781c */ /* 0x000fda0003f0f038 */
[----:B------:R-:W3:Y:S04]  /*0330*/  @P0 LDG.E R0, [R2.64+0x4] ;  /* 0x0000041002000981 */ /* 0x000ee8000c1e1900 */
[----:B------:R-:W4:Y:S01]  /*0340*/  @!P0 LDG.E R2, [R2.64] ;  /* 0x0000001002028981 */ /* 0x000f22000c1e1900 */
[----:B---3--:R-:W1:Y:S02]  /*0350*/  @P0 R2UR UR6, R0 ;  /* 0x00000000000603c2 */ /* 0x008e6400000e0000 */
[----:B-1----:R-:W-:-:S11]  /*0360*/  @UP3 UIADD3 UR6, UR6, -UR8, URZ ;  /* 0x8000000806063290 */ /* 0x002fd6000fffe03f */
[----:B----4-:R1:W3:Y:S02]  /*0370*/  @!P0 R2UR UR6, R2 ;  /* 0x00000000020683c2 */ /* 0x0102e400000e0000 */
[----:B-1-3--:R-:W-:Y:S05]  /*0380*/  BRA `(.L_x_304) ;  /* 0x0000001000007947 */ /* 0x00afea0003800000 */
.L_x_303:
[----:B------:R-:W-:Y:S02]  /*0390*/  ULDC UR6, c[0x0][0x218] ;  /* 0x0000860000067ab9 */ /* 0x000fe40000000800 */
.L_x_304:
        /* <DEDUP_REMOVED lines=10> */
[----:B------:R-:W3:Y:S01]  /*0440*/  @P0 LDG.E R0, [R2.64] ;  /* 0x0000001002000981 */ /* 0x000ee2000c1e1900 */
[----:B------:R-:W-:Y:S02]  /*0450*/  UISETP.GT.AND UP0, UPT, UR14, UR19, UPT ;  /* 0x000000130e00728c */ /* 0x000fe4000bf04270 */
[----:B------:R-:W-:-:S03]  /*0460*/  @!UP2 UISETP.NE.U32.AND UP1, UPT, URZ, UR4, UPT ;  /* 0x000000043f00a28c */ /* 0x000fc6000bf25070 */
[----:B------:R-:W-:Y:S02]  /*0470*/  ULDC UR4, c[0x0][0x21c] ;  /* 0x0000870000047ab9 */ /* 0x000fe40000000800 */
[----:B------:R-:W-:-:S04]  /*0480*/  @!UP2 UISETP.NE.AND.EX UP1, UPT, URZ, UR5, UPT, UP1 ;  /* 0x000000053f00a28c */ /* 0x000fc8000bf25310 */
[----:B------:R-:W-:Y:S01]  /*0490*/  @!UP2 USEL UR4, URZ, UR4, !UP1 ;  /* 0x000000043f04a287 */ /* 0x000fe2000c800000 */
[----:B---3--:R-:W1:Y:S01]  /*04a0*/  @P0 R2UR UR18, R0 ;  /* 0x00000000001203c2 */ /* 0x008e6200000e0000 */
        /* <DEDUP_REMOVED lines=19> */
[----:B------:R-:W-:Y:S02]  /*05e0*/  @!UP1 UIMAD UR10, UR10, UR6, URZ ;  /* 0x000000060a0a92a4 */ /* 0x000fe4000f8e023f */
[----:B------:R-:W-:-:S02]  /*05f0*/  ULDC.64 UR4, c[0x0][0x198] ;  /* 0x0000660000047ab9 */ /* 0x000fc40000000a00 */
[----:B------:R-:W-:Y:S02]  /*0600*/  @!UP1 UIMAD.WIDE.U32 UR20, UR25, UR6, URZ ;  /* 0x00000006191492a5 */ /* 0x000fe4000f8e003f */
[----:B------:R-:W-:Y:S02]  /*0610*/  @UP0 UIMAD.WIDE.U32 UR30, UR12, UR4, URZ ;  /* 0x000000040c1e02a5 */ /* 0x000fe4000f8e003f */
[----:B------:R-:W-:Y:S02]  /*0620*/  @!UP1 UIMAD UR7, UR25, UR7, UR10 ;  /* 0x00000007190792a4 */ /* 0x000fe4000f8e020a */
[----:B------:R-:W-:Y:S02]  /*0630*/  @UP0 UIMAD UR10, UR12, UR5, UR31 ;  /* 0x000000050c0a02a4 */ /* 0x000fe4000f8e021f */
[----:B------:R-:W-:Y:S02]  /*0640*/  @UP1 UMOV UR6, UR28 ;  /* 0x0000001c00061c82 */ /* 0x000fe40008000000 */
        /* <DEDUP_REMOVED lines=17> */
.L_x_306:
[----:B------:R-:W-:Y:S01]  /*0760*/  IABS R0, c[0x0][0x1c8] ;  /* 0x0000720000007a13 */ /* 0x000fe20000000000 */
[----:B------:R-:W1:Y:S01]  /*0770*/  S2R R2, SR_CTAID.Z ;  /* 0x0000000000027919 */ /* 0x000e620000002700 */
[----:B------:R-:W-:Y:S02]  /*0780*/  UMOV UR20, URZ ;  /* 0x0000003f00147c82 */ /* 0x000fe40008000000 */
[----:B------:R-:W3:Y:S01]  /*0790*/  R2UR UR7, R0 ;  /* 0x00000000000773c2 */ /* 0x000ee200000e0000 */
[----:B------:R-:W-:Y:S01]  /*07a0*/  @UP0 UIADD3 UR23, UR26, UR8, URZ ;  /* 0x000000081a170290 */ /* 0x000fe2000fffe03f */
[----:B-1----:R-:W-:Y:S01]  /*07b0*/  IABS R2, R2 ;  /* 0x0000000200027213 */ /* 0x002fe20000000000 */
[----:B---3--:R-:W1:Y:S05]  /*07c0*/  I2F.RP R0, UR7 ;  /* 0x0000000700007d06 */ /* 0x008e6a0008209400 */
[----:B------:R-:W3:Y:S03]  /*07d0*/  R2UR UR5, R2 ;  /* 0x00000000020573c2 */ /* 0x000ee600000e0000 */
[----:B-1----:R-:W1:Y:S02]  /*07e0*/  MUFU.RCP R0, R0 ;  /* 0x0000000000007308 */ /* 0x002e640000001000 */
[----:B-1----:R-:W-:-:S06]  /*07f0*/  IADD3 R0, R0, 0xffffffe, RZ ;  /* 0x0ffffffe00007810 */ /* 0x002fcc0007ffe0ff */
[----:B------:R-:W1:Y:S02]  /*0800*/  F2I.FTZ.U32.TRUNC.NTZ R0, R0 ;  /* 0x0000000000007305 */ /* 0x000e64000021f000 */
[----:B-1----:R-:W1:Y:S02]  /*0810*/  R2UR UR21, R0 ;  /* 0x00000000001573c2 */ /* 0x002e6400000e0000 */
[----:B-1----:R-:W-:-:S04]  /*0820*/  UIADD3 UR4, URZ, -UR21, URZ ;  /* 0x800000153f047290 */ /* 0x002fc8000fffe03f */
[----:B------:R-:W-:-:S04]  /*0830*/  UIMAD UR4, UR4, UR7, URZ ;  /* 0x00000007040472a4 */ /* 0x000fc8000f8e023f */
[----:B------:R-:W-:-:S04]  /*0840*/  UIMAD.WIDE.U32 UR20, UR21, UR4, UR20 ;  /* 0x00000004151472a5 */ /* 0x000fc8000f8e0014 */
[----:B---3--:R-:W-:Y:S02]  /*0850*/  UIMAD.WIDE.U32 UR20, UR21, UR5, URZ ;  /* 0x00000005151472a5 */ /* 0x008fe4000f8e003f */
[----:B------:R-:W-:Y:S02]  /*0860*/  USHF.R.S32.HI UR20, URZ, 0x1f, UR15 ;  /* 0x0000001f3f147899 */ /* 0x000fe4000801140f */
        /* <DEDUP_REMOVED lines=27> */
[----:B------:R-:W-:-:S02]  /*0a20*/  UIMAD UR7, UR7, UR4, URZ ;  /* 0x00000004070772a4 */ /* 0x000fc4000f8e023f */
[----:B------:R-:W-:Y:S02]  /*0a30*/  UIADD3 UR27, UR29, UR26, URZ ;  /* 0x0000001a1d1b7290 */ /* 0x000fe4000fffe03f */
[----:B------:R-:W-:Y:S02]  /*0a40*/  UIMAD UR5, UR25, UR5, UR7 ;  /* 0x00000005190572a4 */ /* 0x000fe4000f8e0207 */
[----:B------:R-:W-:Y:S02]  /*0a50*/  UMOV UR26, UR28 ;  /* 0x0000001c001a7c82 */ /* 0x000fe40008000000 */
[----:B------:R-:W-:-:S04]  /*0a60*/  UIMAD.WIDE.U32 UR24, UR25, UR4, UR26 ;  /* 0x00000004191872a5 */ /* 0x000fc8000f8e001a */
[----:B------:R-:W-:Y:S02]  /*0a70*/  UIADD3 UR23, UR25, UR5, URZ ;  /* 0x0000000519177290 */ /* 0x000fe4000fffe03f */
.L_x_307:
[----:B--2---:R-:W-:Y:S01]  /*0a80*/  SHF.R.S32.HI R9, RZ, 0x1f, R6 ;  /* 0x0000001fff097819 */ /* 0x004fe20000011406 */
[----:B------:R-:W1:Y:S01]  /*0a90*/  S2R R12, SR_CTAID.Z ;  /* 0x00000000000c7919 */ /* 0x000e620000002700 */
[----:B------:R-:W-:Y:S01]  /*0aa0*/  ULDC.64 UR4, c[0x0][0x1b0] ;  /* 0x00006c0000047ab9 */ /* 0x000fe20000000a00 */
[----:B------:R-:W-:Y:S01]  /*0ab0*/  IMAD.U32 R234, RZ, RZ, UR8 ;  /* 0x00000008ffea7e24 */ /* 0x000fe2000f8e00ff */
[CC--:B------:R-:W-:Y:S01]  /*0ac0*/  LEA.HI R240, R9.reuse, R6.reuse, RZ, 0x3 ;  /* 0x0000000609f07211 */ /* 0x0c0fe200078f18ff */
[----:B------:R-:W-:Y:S01]  /*0ad0*/  UIMAD UR4, UR21, UR4, URZ ;  /* 0x00000004150472a4 */ /* 0x000fe2000f8e023f */
[----:B------:R-:W-:Y:S01]  /*0ae0*/  LEA.HI R7, R9, R6, RZ, 0x4 ;  /* 0x0000000609077211 */ /* 0x000fe200078f20ff */
[----:B------:R-:W-:Y:S01]  /*0af0*/  UIADD3 UR19, -UR19, UR14, URZ ;  /* 0x0000000e13137290 */ /* 0x000fe2000fffe13f */
[----:B------:R-:W-:Y:S01]  /*0b00*/  LOP3.LUT R3, R240, 0xfffffff8, RZ, 0xc0, !PT ;  /* 0xfffffff8f0037812 */ /* 0x000fe200078ec0ff */
[----:B------:R-:W-:Y:S01]  /*0b10*/  IMAD.U32 R232, RZ, RZ, UR8 ;  /* 0x00000008ffe87e24 */ /* 0x000fe2000f8e00ff */
[----:B------:R-:W-:Y:S01]  /*0b20*/  SHF.R.S32.HI R240, RZ, 0x3, R240 ;  /* 0x00000003fff07819 */ /* 0x000fe200000114f0 */
[----:B------:R-:W-:Y:S01]  /*0b30*/  IMAD.U32 R16, RZ, RZ, UR13 ;  /* 0x0000000dff107e24 */ /* 0x000fe2000f8e00ff */
[----:B------:R-:W-:Y:S01]  /*0b40*/  SHF.R.S32.HI R0, RZ, 0x4, R7 ;  /* 0x00000004ff007819 */ /* 0x000fe20000011407 */
[----:B------:R-:W-:Y:S01]  /*0b50*/  IMAD.IADD R3, R6, 0x1, -R3 ;  /* 0x0000000106037824 */ /* 0x000fe200078e0a03 */
[--C-:B------:R-:W-:Y:S01]  /*0b60*/  SHF.R.S32.HI R241, RZ, 0x1f, R240.reuse ;  /* 0x0000001ffff17819 */ /* 0x100fe200000114f0 */
[----:B------:R-:W-:Y:S01]  /*0b70*/  IMAD.SHL.U32 R228, R240, 0x40, RZ ;  /* 0x00000040f0e47824 */ /* 0x000fe200078e00ff */
[----:B------:R-:W-:Y:S01]  /*0b80*/  LEA.HI R225, R7, R0, RZ, 0x1 ;  /* 0x0000000007e17211 */ /* 0x000fe200078f08ff */
[----:B------:R-:W-:Y:S01]  /*0b90*/  IMAD.SHL.U32 R238, R3, 0x8, RZ ;  /* 0x0000000803ee7824 */ /* 0x000fe200078e00ff */
[----:B------:R-:W-:Y:S01]  /*0ba0*/  LOP3.LUT R7, R7, 0xfffffff0, RZ, 0xc0, !PT ;  /* 0xfffffff007077812 */ /* 0x000fe200078ec0ff */
[----:B------:R-:W-:Y:S01]  /*0bb0*/  BSSY B0, `(.L_x_308) ;  /* 0x0000064000007945 */ /* 0x000fe20003800000 */
[----:B------:R-:W-:Y:S01]  /*0bc0*/  LOP3.LUT R228, R228, 0x1c0, RZ, 0xc0, !PT ;  /* 0x000001c0e4e47812 */ /* 0x000fe200078ec0ff */
[----:B------:R-:W-:Y:S01]  /*0bd0*/  IMAD.WIDE R16, R16, 0x80, R240 ;  /* 0x0000008010107825 */ /* 0x000fe200078e02f0 */
[----:B------:R-:W-:-:S02]  /*0be0*/  LOP3.LUT R225, R225, 0xfffffffe, RZ, 0xc0, !PT ;  /* 0xfffffffee1e17812 */ /* 0x000fc400078ec0ff */
[----:B------:R-:W-:Y:S01]  /*0bf0*/  LOP3.LUT R2, R228, 0x38, R238, 0xf8, !PT ;  /* 0x00000038e4027812 */ /* 0x000fe200078ef8ee */
[----:B------:R-:W-:Y:S01]  /*0c00*/  IMAD.IADD R7, R6, 0x1, -R7 ;  /* 0x0000000106077824 */ /* 0x000fe200078e0a07 */
[----:B------:R-:W-:Y:S01]  /*0c10*/  SHF.R.U32.HI R228, RZ, 0x3, R228 ;  /* 0x00000003ffe47819 */ /* 0x000fe200000116e4 */
[----:B------:R-:W-:Y:S01]  /*0c20*/  IMAD.IADD R225, R0, 0x1, -R225 ;  /* 0x0000000100e17824 */ /* 0x000fe200078e0ae1 */
[--C-:B------:R-:W-:Y:S02]  /*0c30*/  SHF.R.S32.HI R239, RZ, 0x1f, R238.reuse ;  /* 0x0000001fffef7819 */ /* 0x100fe400000114ee */
[----:B------:R-:W-:Y:S02]  /*0c40*/  SHF.R.S32.HI R0, RZ, 0x1f, R7 ;  /* 0x0000001fff007819 */ /* 0x000fe40000011407 */
[----:B------:R-:W-:Y:S01]  /*0c50*/  LOP3.LUT R228, R2, R228, RZ, 0x3c, !PT ;  /* 0x000000e402e47212 */ /* 0x000fe200078e3cff */
[----:B------:R-:W-:Y:S01]  /*0c60*/  IMAD R2, R241, c[0x0][0x198], RZ ;  /* 0x00006600f1027a24 */ /* 0x000fe200078e02ff */
[----:B------:R-:W-:Y:S01]  /*0c70*/  IADD3 R10, P0, R238, UR6, RZ ;  /* 0x00000006ee0a7c10 */ /* 0x000fe2000ff1e0ff */
[----:B------:R-:W-:Y:S01]  /*0c80*/  IMAD.WIDE.U32 R14, R240, c[0x0][0x198], R238 ;  /* 0x00006600f00e7a25 */ /* 0x000fe200078e00ee */
[----:B------:R-:W-:Y:S01]  /*0c90*/  LEA.HI R0, R0, R7, RZ, 0x3 ;  /* 0x0000000700007211 */ /* 0x000fe200078f18ff */
[----:B------:R-:W-:Y:S01]  /*0ca0*/  ULDC.64 UR6, c[0x0][0x1b8] ;  /* 0x00006e0000067ab9 */ /* 0x000fe20000000a00 */
[----:B------:R-:W-:Y:S01]  /*0cb0*/  IADD3.X R11, R239, UR22, RZ, P0, !PT ;  /* 0x00000016ef0b7c10 */ /* 0x000fe200087fe4ff */
[----:B------:R-:W-:Y:S01]  /*0cc0*/  IMAD R2, R240, c[0x0][0x19c], R2 ;  /* 0x00006700f0027a24 */ /* 0x000fe200078e0202 */
[----:B------:R-:W-:Y:S01]  /*0cd0*/  LOP3.LUT R4, R0, 0xfffffff8, RZ, 0xc0, !PT ;  /* 0xfffffff800047812 */ /* 0x000fe200078ec0ff */
[----:B------:R-:W-:Y:S01]  /*0ce0*/  UIMAD UR22, UR8, UR5, UR4 ;  /* 0x00000005081672a4 */ /* 0x000fe2000f8e0204 */
[----:B------:R-:W-:Y:S01]  /*0cf0*/  IADD3 R14, P0, R14, UR12, RZ ;  /* 0x0000000c0e0e7c10 */ /* 0x000fe2000ff1e0ff */
[----:B-1----:R-:W-:Y:S01]  /*0d00*/  IMAD.WIDE.U32 R12, R12, c[0x0][0x1a8], R10 ;  /* 0x00006a000c0c7a25 */ /* 0x002fe200078e000a */
[----:B------:R-:W-:Y:S01]  /*0d10*/  LEA.HI R5, R9, R6, RZ, 0x6 ;  /* 0x0000000609057211 */ /* 0x000fe200078f30ff */
[----:B------:R-:W-:Y:S01]  /*0d20*/  ULDC.64 UR4, c[0x0][0x1a8] ;  /* 0x00006a0000047ab9 */ /* 0x000fe20000000a00 */
[----:B------:R-:W-:Y:S01]  /*0d30*/  IADD3.X R15, R15, UR10, R2, P0, !PT ;  /* 0x0000000a0f0f7c10 */ /* 0x000fe200087fe402 */
[----:B------:R-:W-:Y:S01]  /*0d40*/  IMAD.IADD R4, R7, 0x1, -R4 ;  /* 0x0000000107047824 */ /* 0x000fe200078e0a04 */
[----:B------:R-:W-:Y:S01]  /*0d50*/  UIMAD UR6, UR21, UR6, URZ ;  /* 0x00000006150672a4 */ /* 0x000fe2000f8e023f */
[----:B------:R-:W-:Y:S01]  /*0d60*/  IMAD R2, R241, c[0x0][0x1a0], RZ ;  /* 0x00006800f1027a24 */ /* 0x000fe200078e02ff */
[----:B------:R-:W-:Y:S01]  /*0d70*/  UIMAD UR4, UR20, UR4, URZ ;  /* 0x00000004140472a4 */ /* 0x000fe2000f8e023f */
[----:B------:R-:W-:Y:S01]  /*0d80*/  IMAD.WIDE.U32 R10, R240, c[0x0][0x1a0], R238 ;  /* 0x00006800f00a7a25 */ /* 0x000fe200078e00ee */
[C---:B------:R-:W-:Y:S01]  /*0d90*/  LOP3.LUT P2, RZ, R4.reuse, 0x4, RZ, 0xc0, !PT ;  /* 0x0000000404ff7812 */ /* 0x040fe2000784c0ff */
[----:B------:R-:W-:Y:S01]  /*0da0*/  UIMAD UR6, UR8, UR7, UR6 ;  /* 0x00000007080672a4 */ /* 0x000fe2000f8e0206 */
[----:B------:R-:W-:Y:S01]  /*0db0*/  LOP3.LUT P1, RZ, R4, 0x2, RZ, 0xc0, !PT ;  /* 0x0000000204ff7812 */ /* 0x000fe2000782c0ff */
[----:B------:R-:W-:Y:S01]  /*0dc0*/  IMAD.SHL.U32 R5, R5, 0x8, RZ ;  /* 0x0000000805057824 */ /* 0x000fe200078e00ff */
[----:B------:R-:W-:Y:S01]  /*0dd0*/  IADD3 R10, P0, R10, UR24, RZ ;  /* 0x000000180a0a7c10 */ /* 0x000fe2000ff1e0ff */
[----:B------:R-:W-:Y:S01]  /*0de0*/  IMAD R2, R240, c[0x0][0x1a4], R2 ;  /* 0x00006900f0027a24 */ /* 0x000fe200078e0202 */
[----:B------:R-:W-:Y:S01]  /*0df0*/  UIMAD UR4, UR15, UR5, UR4 ;  /* 0x000000050f0472a4 */ /* 0x000fe2000f8e0204 */
[----:B------:R-:W-:Y:S01]  /*0e00*/  IMAD.SHL.U32 R4, R4, 0x40, RZ ;  /* 0x0000004004047824 */ /* 0x000fe200078e00ff */
[----:B------:R-:W-:Y:S01]  /*0e10*/  LOP3.LUT R228, R228, 0xfffffe00, R5, 0xf8, !PT ;  /* 0xfffffe00e4e47812 */ /* 0x000fe200078ef805 */
[----:B------:R-:W-:Y:S01]  /*0e20*/  IMAD.SHL.U32 R5, R225, 0x8, RZ ;  /* 0x00000008e1057824 */ /* 0x000fe200078e00ff */
[----:B------:R-:W-:Y:S01]  /*0e30*/  IADD3.X R11, R11, UR23, R2, P0, !PT ;  /* 0x000000170b0b7c10 */ /* 0x000fe200087fe402 */
[----:B------:R-:W-:Y:S01]  /*0e40*/  IMAD.WIDE.U32 R234, R234, c[0x0][0x1b0], R14 ;  /* 0x00006c00eaea7a25 */ /* 0x000fe200078e000e */
[----:B------:R-:W-:-:S02]  /*0e50*/  ISETP.GE.AND P0, PT, R240, UR19, PT ;  /* 0x00000013f0007c0c */ /* 0x000fc4000bf06270 */
[----:B------:R-:W-:Y:S01]  /*0e60*/  LOP3.LUT R4, R4, 0x1c0, RZ, 0xc0, !PT ;  /* 0x000001c004047812 */ /* 0x000fe200078ec0ff */
[----:B------:R-:W-:Y:S01]  /*0e70*/  IMAD.WIDE.U32 R232, R232, c[0x0][0x1b8], R10 ;  /* 0x00006e00e8e87a25 */ /* 0x000fe200078e000a */
[----:B------:R-:W-:Y:S02]  /*0e80*/  IADD3 R15, R13, UR4, RZ ;  /* 0x000000040d0f7c10 */ /* 0x000fe4000fffe0ff */
[----:B------:R-:W-:Y:S01]  /*0e90*/  LOP3.LUT R5, R4, 0x8, R5, 0xf8, !PT ;  /* 0x0000000804057812 */ /* 0x000fe200078ef805 */
[----:B------:R-:W-:Y:S01]  /*0ea0*/  IMAD.SHL.U32 R0, R0, 0x40, RZ ;  /* 0x0000004000007824 */ /* 0x000fe200078e00ff */
[----:B------:R-:W-:Y:S01]  /*0eb0*/  SHF.R.U32.HI R4, RZ, 0x3, R4 ;  /* 0x00000003ff047819 */ /* 0x000fe20000011604 */
[----:B------:R-:W-:Y:S01]  /*0ec0*/  IMAD.MOV.U32 R2, RZ, RZ, 0x10 ;  /* 0x00000010ff027424 */ /* 0x000fe200078e00ff */
[----:B------:R-:W-:Y:S01]  /*0ed0*/  IADD3 R237, R235, UR22, RZ ;  /* 0x00000016ebed7c10 */ /* 0x000fe2000fffe0ff */
[----:B------:R-:W-:Y:S01]  /*0ee0*/  IMAD.MOV.U32 R7, RZ, RZ, 0x20 ;  /* 0x00000020ff077424 */ /* 0x000fe200078e00ff */
[----:B------:R-:W-:Y:S01]  /*0ef0*/  LOP3.LUT R4, R5, R4, RZ, 0x3c, !PT ;  /* 0x0000000405047212 */ /* 0x000fe200078e3cff */
[----:B------:R-:W-:Y:S01]  /*0f00*/  IMAD.SHL.U32 R228, R228, 0x2, RZ ;  /* 0x00000002e4e47824 */ /* 0x000fe200078e00ff */
[----:B------:R-:W-:-:S02]  /*0f10*/  IADD3 R227, R233, UR6, RZ ;  /* 0x00000006e9e37c10 */ /* 0x000fc4000fffe0ff */
[----:B------:R-:W-:Y:S02]  /*0f20*/  LOP3.LUT R4, R4, 0xfffffe00, R0, 0xf8, !PT ;  /* 0xfffffe0004047812 */ /* 0x000fe400078ef800 */
[C---:B------:R-:W-:Y:S02]  /*0f30*/  IADD3 R231, R238.reuse, 0x40, RZ ;  /* 0x00000040eee77810 */ /* 0x040fe40007ffe0ff */
[C---:B------:R-:W-:Y:S02]  /*0f40*/  IADD3 R230, R238.reuse, 0x80, RZ ;  /* 0x00000080eee67810 */ /* 0x040fe40007ffe0ff */
[----:B------:R-:W-:Y:S02]  /*0f50*/  IADD3 R229, R238, 0xc0, RZ ;  /* 0x000000c0eee57810 */ /* 0x000fe40007ffe0ff */
[----:B------:R-:W-:Y:S02]  /*0f60*/  SEL R2, R2, 0xfffffff0, !P1 ;  /* 0xfffffff002027807 */ /* 0x000fe40004800000 */
        /* <DEDUP_REMOVED lines=40> */
.L_x_309:
[----:B------:R-:W-:Y:S05]  /*11f0*/  BSYNC B0 ;  /* 0x0000000000007941 */ /* 0x000fea0003800000 */
.L_x_308:
[----:B------:R-:W-:Y:S01]  /*1200*/  IADD3 R8, R240, 0x20, RZ ;  /* 0x00000020f0087810 */ /* 0x000fe20007ffe0ff */
[----:B------:R-:W-:Y:S03]  /*1210*/  BSSY B0, `(.L_x_310) ;  /* 0x000002c000007945 */ /* 0x000fe60003800000 */
[----:B------:R-:W-:-:S13]  /*1220*/  ISETP.GE.AND P0, PT, R8, UR19, PT ;  /* 0x0000001308007c0c */ /* 0x000fda000bf06270 */
[----:B------:R-:W-:Y:S05]  /*1230*/  @P0 BRA `(.L_x_311) ;  /* 0x0000029000000947 */ /* 0x000fea0003800000 */
[----:B------:R-:W-:Y:S01]  /*1240*/  IADD3 R10, P0, R16, 0x20, RZ ;  /* 0x00000020100a7810 */ /* 0x000fe20007f1e0ff */
[----:B-1----:R-:W-:Y:S01]  /*1250*/  IMAD.MOV.U32 R18, RZ, RZ, R12 ;  /* 0x000000ffff127224 */ /* 0x002fe200078e000c */
        /* <DEDUP_REMOVED lines=39> */
.L_x_311:
[----:B------:R-:W-:Y:S05]  /*14d0*/  BSYNC B0 ;  /* 0x0000000000007941 */ /* 0x000fea0003800000 */
.L_x_310:
        /* <DEDUP_REMOVED lines=45> */
.L_x_313:
[----:B------:R-:W-:Y:S05]  /*17b0*/  BSYNC B0 ;  /* 0x0000000000007941 */ /* 0x000fea0003800000 */
.L_x_312:
        /* <DEDUP_REMOVED lines=12> */
[----:B-1----:R-:W-:Y:S01]  /*1880*/  IMAD.X R10, RZ, RZ, R17, P0 ;  /* 0x000000ffff0a7224 */ /* 0x002fe200000e0611 */
        /* <DEDUP_REMOVED lines=35> */
.L_x_315:
[----:B------:R-:W-:Y:S05]  /*1ac0*/  BSYNC B0 ;  /* 0x0000000000007941 */ /* 0x000fea0003800000 */
.L_x_314:
[----:B------:R-:W-:Y:S01]  /*1ad0*/  ULEA.HI.SX32 UR21, UR9, 0xffffffff, 0x1a ;  /* 0xffffffff09157891 */ /* 0x000fe2000f8fd23f */
[----:B------:R-:W-:Y:S01]  /*1ae0*/  MOV R236, R234 ;  /* 0x000000ea00ec7202 */ /* 0x000fe20000000f00 */
[----:B------:R-:W-:Y:S01]  /*1af0*/  IMAD.U32 R5, RZ, RZ, UR25 ;  /* 0x00000019ff057e24 */ /* 0x000fe2000f8e00ff */
[----:B------:R-:W-:Y:S01]  /*1b00*/  BSSY B0, `(.L_x_316) ;  /* 0x000002a000007945 */ /* 0x000fe20003800000 */
[----:B------:R-:W-:Y:S02]  /*1b10*/  UIMAD UR6, UR21, -0x40, UR18 ;  /* 0xffffffc0150678a4 */ /* 0x000fe4000f8e0212 */
[----:B------:R-:W-:Y:S01]  /*1b20*/  USHF.R.S32.HI UR7, URZ, 0x1f, UR21 ;  /* 0x0000001f3f077899 */ /* 0x000fe20008011415 */
[----:B-1----:R-:W-:Y:S01]  /*1b30*/  IMAD.WIDE.U32 R16, R5, UR21, R236 ;  /* 0x0000001505107c25 */ /* 0x002fe2000f8e00ec */
        /* <DEDUP_REMOVED lines=38> */
.L_x_317:
[----:B------:R-:W-:Y:S05]  /*1da0*/  BSYNC B0 ;  /* 0x0000000000007941 */ /* 0x000fea0003800000 */
.L_x_316:
[----:B------:R-:W-:Y:S01]  /*1db0*/  ISETP.GE.AND P0, PT, R8, UR6, PT ;  /* 0x0000000608007c0c */ /* 0x000fe2000bf06270 */
[----:B------:R-:W-:Y:S01]  /*1dc0*/  UMOV UR5, 0x5 ;  /* 0x0000000500057882 */ /* 0x000fe20000000000 */
[----:B------:R-:W-:Y:S01]  /*1dd0*/  BSSY B0, `(.L_x_318) ;  /* 0x0000028000007945 */ /* 0x000fe20003800000 */
[----:B------:R-:W-:Y:S02]  /*1de0*/  ULDC UR20, c[0x0][0x19c] ;  /* 0x0000670000147ab9 */ /* 0x000fe40000000800 */
[----:B------:R-:W-:Y:S02]  /*1df0*/  USHF.L.U32 UR15, UR4, 0x5, URZ ;  /* 0x00000005040f7899 */ /* 0x000fe4000800063f */
[----:B------:R-:W-:-:S06]  /*1e00*/  USHF.L.U64.HI UR20, UR4, UR5, UR20 ;  /* 0x0000000504147299 */ /* 0x000fcc0008010214 */
[----:B------:R-:W-:Y:S05]  /*1e10*/  @P0 BRA `(.L_x_319) ;  /* 0x0000023000000947 */ /* 0x000fea0003800000 */
[----:B------:R-:W-:Y:S02]  /*1e20*/  ISETP.GE.AND P5, PT, R238, c[0x0][0x220], PT ;  /* 0x00008800ee007a0c */ /* 0x000fe40003fa6270 */
[----:B------:R-:W-:Y:S02]  /*1e30*/  ISETP.GE.AND P4, PT, R231, c[0x0][0x220], PT ;  /* 0x00008800e7007a0c */ /* 0x000fe40003f86270 */
[----:B------:R-:W-:Y:S02]  /*1e40*/  ISETP.GE.AND P2, PT, R230, c[0x0][0x220], PT ;  /* 0x00008800e6007a0c */ /* 0x000fe40003f46270 */
[----:B------:R-:W-:-:S04]  /*1e50*/  IADD3 R11, P0, R16, UR15, RZ ;  /* 0x0000000f100b7c10 */ /* 0x000fc8000ff1e0ff */
[----:B------:R-:W-:Y:S02]  /*1e60*/  IADD3.X R10, R10, UR20, RZ, P0, !PT ;  /* 0x000000140a0a7c10 */ /* 0x000fe400087fe4ff */
[----:B------:R-:W-:Y:S01]  /*1e70*/  ISETP.GE.AND P0, PT, R229, c[0x0][0x220], PT ;  /* 0x00008800e5007a0c */ /* 0x000fe20003f06270 */
[----:B------:R2:W-:Y:S01]  /*1e80*/  @P5 STS.128 [R228+0x11000], RZ ;  /* 0x011000ffe4005388 */ /* 0x0005e20000000c00 */
[C---:B------:R-:W-:Y:S02]  /*1e90*/  @!P5 LEA R16, P6, R11.reuse, c[0x0][0x168], 0x1 ;  /* 0x00005a000b10da11 */ /* 0x040fe400078c08ff */
[C---:B-1----:R-:W-:Y:S02]  /*1ea0*/  @!P4 LEA R14, P3, R11.reuse, c[0x0][0x168], 0x1 ;  /* 0x00005a000b0eca11 */ /* 0x042fe400078608ff */
        /* <DEDUP_REMOVED lines=26> */
.L_x_319:
[----:B------:R-:W-:Y:S05]  /*2050*/  BSYNC B0 ;  /* 0x0000000000007941 */ /* 0x000fea0003800000 */
.L_x_318:
[----:B------:R-:W0:Y:S01]  /*2060*/  LDGDEPBAR ;  /* 0x00000000000079af */ /* 0x000e220000000000 */
[----:B------:R-:W-:Y:S01]  /*2070*/  ISETP.GE.AND P1, PT, R240, UR6, PT ;  /* 0x00000006f0007c0c */ /* 0x000fe2000bf26270 */
[----:B------:R-:W-:Y:S01]  /*2080*/  ULDC.64 UR4, c[0x0][0x1a0] ;  /* 0x0000680000047ab9 */ /* 0x000fe20000000a00 */
[----:B------:R-:W-:Y:S01]  /*2090*/  BSSY B0, `(.L_x_320) ;  /* 0x0000032000007945 */ /* 0x000fe20003800000 */
[----:B------:R-:W-:Y:S02]  /*20a0*/  UIMAD.WIDE.U32 UR26, UR21, UR4, URZ ;  /* 0x00000004151a72a5 */ /* 0x000fe4000f8e003f */
[----:B------:R-:W-:-:S04]  /*20b0*/  UIMAD UR4, UR7, UR4, URZ ;  /* 0x00000004070472a4 */ /* 0x000fc8000f8e023f */
[----:B------:R-:W-:Y:S01]  /*20c0*/  UIMAD UR4, UR21, UR5, UR4 ;  /* 0x00000005150472a4 */ /* 0x000fe2000f8e0204 */
[----:B-12---:R-:W-:Y:S02]  /*20d0*/  IMAD.U32 R12, RZ, RZ, UR26 ;  /* 0x0000001aff0c7e24 */ /* 0x006fe4000f8e00ff */
        /* <DEDUP_REMOVED lines=45> */
.L_x_321:
[----:B------:R-:W-:Y:S05]  /*23b0*/  BSYNC B0 ;  /* 0x0000000000007941 */ /* 0x000fea0003800000 */
.L_x_320:
[----:B------:R-:W-:Y:S01]  /*23c0*/  ISETP.GE.AND P0, PT, R8, UR6, PT ;  /* 0x0000000608007c0c */ /* 0x000fe2000bf06270 */
[----:B------:R-:W-:Y:S01]  /*23d0*/  BSSY B0, `(.L_x_322) ;  /* 0x000002d000007945 */ /* 0x000fe20003800000 */
[----:B------:R-:W-:-:S04]  /*23e0*/  LEA.HI R226, R9, R6, RZ, 0x5 ;  /* 0x0000000609e27211 */ /* 0x000fc800078f28ff */
[----:B------:R-:W-:-:S07]  /*23f0*/  SHF.R.S32.HI R226, RZ, 0x5, R226 ;  /* 0x00000005ffe27819 */ /* 0x000fce00000114e2 */
        /* <DEDUP_REMOVED lines=42> */
.L_x_323:
[----:B------:R-:W-:Y:S05]  /*26a0*/  BSYNC B0 ;  /* 0x0000000000007941 */ /* 0x000fea0003800000 */
.L_x_322:
[C---:B------:R-:W-:Y:S01]  /*26b0*/  IMAD.SHL.U32 R7, R3.reuse, 0x40, RZ ;  /* 0x0000004003077824 */ /* 0x040fe200078e00ff */
[----:B------:R-:W-:Y:S01]  /*26c0*/  R2P PR, R3, 0x6 ;  /* 0x0000000603007804 */ /* 0x000fe20000000000 */
[----:B--2-4-:R-:W-:Y:S01]  /*26d0*/  IMAD.SHL.U32 R8, R240, 0x8, RZ ;  /* 0x00000008f0087824 */ /* 0x014fe200078e00ff */
[----:B------:R-:W0:Y:S01]  /*26e0*/  LDGDEPBAR ;  /* 0x00000000000079af */ /* 0x000e220000000000 */
[----:B------:R-:W-:Y:S01]  /*26f0*/  IMAD R226, R226, 0x400, R4 ;  /* 0x00000400e2e27824 */ /* 0x000fe200078e0204 */
[----:B------:R-:W-:Y:S01]  /*2700*/  LOP3.LUT R7, R7, 0x1c0, RZ, 0xc0, !PT ;  /* 0x000001c007077812 */ /* 0x000fe200078ec0ff */
[----:B------:R-:W-:Y:S01]  /*2710*/  IMAD.SHL.U32 R6, R6, 0x2, RZ ;  /* 0x0000000206067824 */ /* 0x000fe200078e00ff */
[----:B------:R-:W-:Y:S01]  /*2720*/  UISETP.GE.AND UP0, UPT, UR18, 0x41, UPT ;  /* 0x000000411200788c */ /* 0x000fe2000bf06270 */
[----:B------:R-:W-:Y:S01]  /*2730*/  IMAD.SHL.U32 R226, R226, 0x2, RZ ;  /* 0x00000002e2e27824 */ /* 0x000fe200078e00ff */
[----:B------:R-:W-:Y:S02]  /*2740*/  LOP3.LUT R8, R7, 0x8, R8, 0xf8, !PT ;  /* 0x0000000807087812 */ /* 0x000fe400078ef808 */
[----:B------:R-:W-:Y:S01]  /*2750*/  SHF.R.U32.HI R7, RZ, 0x3, R7 ;  /* 0x00000003ff077819 */ /* 0x000fe20000011607 */
[--C-:B------:R-:W-:Y:S01]  /*2760*/  IMAD R224, R2, 0x2, R226.reuse ;  /* 0x0000000202e07824 */ /* 0x100fe200078e02e2 */
[----:B------:R-:W-:Y:S01]  /*2770*/  LDSM.16.M88.4 R76, [R226] ;  /* 0x00000000e24c783b */ /* 0x000fe20000000200 */
[----:B------:R-:W-:Y:S01]  /*2780*/  IMAD R222, R0, 0x2, R226 ;  /* 0x0000000200de7824 */ /* 0x000fe200078e02e2 */
[----:B------:R-:W-:Y:S01]  /*2790*/  LOP3.LUT R7, R8, R7, RZ, 0x3c, !PT ;  /* 0x0000000708077212 */ /* 0x000fe200078e3cff */
[----:B------:R-:W-:Y:S01]  /*27a0*/  IMAD R221, R0, 0x2, R224 ;  /* 0x0000000200dd7824 */ /* 0x000fe200078e02e0 */
[----:B------:R-:W-:Y:S01]  /*27b0*/  LDSM.16.M88.4 R36, [R224] ;  /* 0x00000000e024783b */ /* 0x000fe20000000200 */
[----:B------:R-:W-:-:S02]  /*27c0*/  LOP3.LUT R6, R6, 0x6, RZ, 0xc0, !PT ;  /* 0x0000000606067812 */ /* 0x000fc400078ec0ff */
[----:B------:R-:W-:Y:S01]  /*27d0*/  IMAD R225, R225, 0x200, R7 ;  /* 0x00000200e1e17824 */ /* 0x000fe200078e0207 */
[----:B------:R-:W-:Y:S03]  /*27e0*/  LDSM.16.M88.4 R72, [R221] ;  /* 0x00000000dd48783b */ /* 0x000fe60000000200 */
[----:B------:R-:W-:-:S05]  /*27f0*/  IMAD.SHL.U32 R225, R225, 0x2, RZ ;  /* 0x00000002e1e17824 */ /* 0x000fca00078e00ff */
[----:B------:R-:W2:Y:S01]  /*2800*/  LDSM.16.M88.4 R48, [R225+0x10000] ;  /* 0x01000000e130783b */ /* 0x000ea20000000200 */
[C---:B------:R-:W-:Y:S02]  /*2810*/  IADD3 R3, R225.reuse, 0x10000, RZ ;  /* 0x00010000e1037810 */ /* 0x040fe40007ffe0ff */
[----:B------:R-:W-:Y:S01]  /*2820*/  IADD3 R223, R225, 0x10020, RZ ;  /* 0x00010020e1df7810 */ /* 0x000fe20007ffe0ff */
[----:B------:R-:W4:Y:S01]  /*2830*/  LDSM.16.M88.4 R40, [R225+0x10800] ;  /* 0x01080000e128783b */ /* 0x000f220000000200 */
[----:B------:R-:W-:Y:S01]  /*2840*/  @P1 IADD3 R223, R3, -0x20, RZ ;  /* 0xffffffe003df1810 */ /* 0x000fe20007ffe0ff */
[----:B------:R-:W-:Y:S02]  /*2850*/  IMAD.MOV.U32 R3, RZ, RZ, 0x40 ;  /* 0x00000040ff037424 */ /* 0x000fe400078e00ff */
[----:B------:R-:W5:Y:S01]  /*2860*/  LDSM.16.M88.4 R12, [R225+0x11000] ;  /* 0x01100000e10c783b */ /* 0x000f620000000200 */
[----:B------:R-:W-:Y:S02]  /*2870*/  IADD3 R215, R223, 0x800, RZ ;  /* 0x00000800dfd77810 */ /* 0x000fe40007ffe0ff */
[----:B------:R-:W-:Y:S01]  /*2880*/  SEL R3, R3, 0xffffffc0, !P2 ;  /* 0xffffffc003037807 */ /* 0x000fe20005000000 */
[----:B------:R-:W1:Y:S01]  /*2890*/  LDSM.16.M88.4 R20, [R225+0x11800] ;  /* 0x01180000e114783b */ /* 0x000e620000000200 */
[----:B------:R-:W-:-:S02]  /*28a0*/  IADD3 R214, R223, 0x1000, RZ ;  /* 0x00001000dfd67810 */ /* 0x000fc40007ffe0ff */
[----:B------:R-:W-:Y:S01]  /*28b0*/  IADD3 R213, R223, 0x1800, RZ ;  /* 0x00001800dfd57810 */ /* 0x000fe20007ffe0ff */
[----:B------:R-:W3:Y:S01]  /*28c0*/  LDSM.16.M88.4 R24, [R223] ;  /* 0x00000000df18783b */ /* 0x000ee20000000200 */
[----:B------:R-:W-:Y:S01]  /*28d0*/  IMAD.IADD R219, R225, 0x1, R3 ;  /* 0x00000001e1db7824 */ /* 0x000fe200078e0203 */
[----:B------:R-:W-:Y:S01]  /*28e0*/  IADD3 R211, R223, 0x2000, RZ ;  /* 0x00002000dfd37810 */ /* 0x000fe20007ffe0ff */
[----:B------:R-:W-:Y:S01]  /*28f0*/  IMAD.IADD R212, R3, 0x1, R223 ;  /* 0x0000000103d47824 */ /* 0x000fe200078e02df */
[----:B------:R-:W1:Y:S01]  /*2900*/  LDSM.16.M88.4 R28, [R223+0x800] ;  /* 0x00080000df1c783b */ /* 0x000e620000000200 */
[----:B------:R-:W-:Y:S01]  /*2910*/  IMAD.U32 R3, RZ, RZ, UR21 ;  /* 0x00000015ff037e24 */ /* 0x000fe2000f8e00ff */
[----:B------:R-:W-:Y:S02]  /*2920*/  IADD3 R210, R223, 0x2800, RZ ;  /* 0x00002800dfd27810 */ /* 0x000fe40007ffe0ff */
[----:B------:R-:W1:Y:S01]  /*2930*/  LDSM.16.M88.4 R56, [R223+0x1800] ;  /* 0x00180000df38783b */ /* 0x000e620000000200 */
[----:B------:R-:W-:Y:S01]  /*2940*/  IMAD R3, R3, 0x40, R6 ;  /* 0x0000004003037824 */ /* 0x000fe200078e0206 */
[----:B------:R-:W-:-:S02]  /*2950*/  IADD3 R209, R223, 0x3000, RZ ;  /* 0x00003000dfd17810 */ /* 0x000fc40007ffe0ff */
[----:B------:R-:W-:Y:S01]  /*2960*/  LDSM.16.M88.4 R32, [R219+0x10000] ;  /* 0x01000000db20783b */ /* 0x000fe20000000200 */
[----:B------:R-:W-:Y:S02]  /*2970*/  IADD3 R208, R223, 0x3800, RZ ;  /* 0x00003800dfd07810 */ /* 0x000fe40007ffe0ff */
[C---:B------:R-:W-:Y:S01]  /*2980*/  IADD3 R6, R3.reuse, 0x10, RZ ;  /* 0x0000001003067810 */ /* 0x040fe20007ffe0ff */
[----:B------:R-:W-:Y:S01]  /*2990*/  LDSM.16.M88.4 R80, [R219+0x11800] ;  /* 0x01180000db50783b */ /* 0x000fe20000000200 */
[C---:B------:R-:W-:Y:S02]  /*29a0*/  IADD3 R7, R3.reuse, 0x9, RZ ;  /* 0x0000000903077810 */ /* 0x040fe40007ffe0ff */
[----:B------:R-:W-:Y:S01]  /*29b0*/  ISETP.GE.AND P4, PT, R6, UR18, PT ;  /* 0x0000001206007c0c */ /* 0x000fe2000bf86270 */
[----:B------:R-:W-:Y:S01]  /*29c0*/  LDSM.16.M88.4 R68, [R212] ;  /* 0x00000000d444783b */ /* 0x000fe20000000200 */
[----:B------:R-:W-:Y:S02]  /*29d0*/  IADD3 R6, R3, 0x11, RZ ;  /* 0x0000001103067810 */ /* 0x000fe40007ffe0ff */
[----:B------:R-:W-:Y:S01]  /*29e0*/  ISETP.GE.AND P5, PT, R7, UR18, PT ;  /* 0x0000001207007c0c */ /* 0x000fe2000bfa6270 */
[----:B--2---:R-:W-:Y:S01]  /*29f0*/  HMMA.16816.F32 R52, R76, R48, RZ ;  /* 0x000000304c34723c */ /* 0x004fe200000018ff */
[----:B------:R-:W-:Y:S01]  /*2a00*/  LDSM.16.M88.4 R64, [R212+0x800] ;  /* 0x00080000d440783b */ /* 0x000fe20000000200 */
[----:B------:R-:W-:-:S02]  /*2a10*/  IADD3 R7, R3, 0x18, RZ ;  /* 0x0000001803077810 */ /* 0x000fc40007ffe0ff */
[C---:B------:R-:W-:Y:S01]  /*2a20*/  ISETP.GE.AND P1, PT, R3.reuse, UR18, PT ;  /* 0x0000001203007c0c */ /* 0x040fe2000bf26270 */
[----:B------:R-:W-:Y:S01]  /*2a30*/  LDSM.16.M88.4 R60, [R212+0x1000] ;  /* 0x00100000d43c783b */ /* 0x000fe20000000200 */
[----:B------:R-:W-:Y:S02]  /*2a40*/  ISETP.GE.AND P3, PT, R6, UR18, PT ;  /* 0x0000001206007c0c */ /* 0x000fe4000bf66270 */
[C---:B------:R-:W-:Y:S01]  /*2a50*/  HMMA.16816.F32 R48, R76.reuse, R50, RZ ;  /* 0x000000324c30723c */ /* 0x040fe200000018ff */
[----:B------:R-:W-:Y:S02]  /*2a60*/  IADD3 R6, R3, 0x19, RZ ;  /* 0x0000001903067810 */ /* 0x000fe40007ffe0ff */
[----:B------:R-:W-:Y:S02]  /*2a70*/  ISETP.GE.AND P2, PT, R7, UR18, PT ;  /* 0x0000001207007c0c */ /* 0x000fe4000bf46270 */
[----:B------:R-:W-:Y:S02]  /*2a80*/  IADD3 R7, R3, 0x20, RZ ;  /* 0x0000002003077810 */ /* 0x000fe40007ffe0ff */
[C---:B------:R-:W-:Y:S01]  /*2a90*/  IADD3 R207, R223.reuse, 0x4000, RZ ;  /* 0x00004000dfcf7810 */ /* 0x040fe20007ffe0ff */
[----:B----4-:R-:W-:Y:S01]  /*2aa0*/  HMMA.16816.F32 R44, R76, R40, RZ ;  /* 0x000000284c2c723c */ /* 0x010fe200000018ff */
[----:B------:R-:W-:-:S02]  /*2ab0*/  IADD3 R206, R223, 0x4800, RZ ;  /* 0x00004800dfce7810 */ /* 0x000fc40007ffe0ff */
[C---:B------:R-:W-:Y:S02]  /*2ac0*/  IADD3 R205, R223.reuse, 0x5000, RZ ;  /* 0x00005000dfcd7810 */ /* 0x040fe40007ffe0ff */
[C---:B------:R-:W-:Y:S02]  /*2ad0*/  IADD3 R204, R223.reuse, 0x5800, RZ ;  /* 0x00005800dfcc7810 */ /* 0x040fe40007ffe0ff */
[C---:B------:R-:W-:Y:S01]  /*2ae0*/  IADD3 R203, R223.reuse, 0x6000, RZ ;  /* 0x00006000dfcb7810 */ /* 0x040fe20007ffe0ff */
[----:B-----5:R-:W-:Y:S01]  /*2af0*/  HMMA.16816.F32 R16, R76, R12, RZ ;  /* 0x0000000c4c10723c */ /* 0x020fe200000018ff */
[C---:B------:R-:W-:Y:S02]  /*2b00*/  IADD3 R202, R223.reuse, 0x6800, RZ ;  /* 0x00006800dfca7810 */ /* 0x040fe40007ffe0ff */
[C---:B------:R-:W-:Y:S02]  /*2b10*/  IADD3 R201, R223.reuse, 0x7000, RZ ;  /* 0x00007000dfc97810 */ /* 0x040fe40007ffe0ff */
[----:B------:R-:W-:-:S03]  /*2b20*/  IADD3 R200, R223, 0x7800, RZ ;  /* 0x00007800dfc87810 */ /* 0x000fc60007ffe0ff */
[C---:B------:R-:W-:Y:S08]  /*2b30*/  HMMA.16816.F32 R40, R76.reuse, R42, RZ ;  /* 0x0000002a4c28723c */ /* 0x040ff000000018ff */
[C---:B------:R-:W-:Y:S08]  /*2b40*/  HMMA.16816.F32 R12, R76.reuse, R14, RZ ;  /* 0x0000000e4c0c723c */ /* 0x040ff000000018ff */
[C---:B-1----:R-:W-:Y:S08]  /*2b50*/  HMMA.16816.F32 R8, R76.reuse, R20, RZ ;  /* 0x000000144c08723c */ /* 0x042ff000000018ff */
[----:B------:R-:W-:Y:S01]  /*2b60*/  HMMA.16816.F32 R76, R76, R22, RZ ;  /* 0x000000164c4c723c */ /* 0x000fe200000018ff */
[----:B------:R-:W1:Y:S07]  /*2b70*/  LDSM.16.M88.4 R20, [R223+0x1000] ;  /* 0x00100000df14783b */ /* 0x000e6e0000000200 */
[C---:B---3--:R-:W-:Y:S08]  /*2b80*/  HMMA.16816.F32 R52, R36.reuse, R24, R52 ;  /* 0x000000182434723c */ /* 0x048ff00000001834 */
[C---:B------:R-:W-:Y:S01]  /*2b90*/  HMMA.16816.F32 R48, R36.reuse, R26, R48 ;  /* 0x0000001a2430723c */ /* 0x040fe20000001830 */
[----:B------:R-:W2:Y:S07]  /*2ba0*/  LDSM.16.M88.4 R24, [R222] ;  /* 0x00000000de18783b */ /* 0x000eae0000000200 */
[C---:B------:R-:W-:Y:S08]  /*2bb0*/  HMMA.16816.F32 R44, R36.reuse, R28, R44 ;  /* 0x0000001c242c723c */ /* 0x040ff0000000182c */
[C---:B------:R-:W-:Y:S01]  /*2bc0*/  HMMA.16816.F32 R40, R36.reuse, R30, R40 ;  /* 0x0000001e2428723c */ /* 0x040fe20000001828 */
[----:B------:R-:W3:Y:S07]  /*2bd0*/  LDSM.16.M88.4 R28, [R219+0x10800] ;  /* 0x01080000db1c783b */ /* 0x000eee0000000200 */
[C---:B------:R-:W-:Y:S08]  /*2be0*/  HMMA.16816.F32 R8, R36.reuse, R56, R8 ;  /* 0x000000382408723c */ /* 0x040ff00000001808 */
[C---:B-1----:R-:W-:Y:S08]  /*2bf0*/  HMMA.16816.F32 R16, R36.reuse, R20, R16 ;  /* 0x000000142410723c */ /* 0x042ff00000001810 */
[C---:B------:R-:W-:Y:S01]  /*2c00*/  HMMA.16816.F32 R12, R36.reuse, R22, R12 ;  /* 0x00000016240c723c */ /* 0x040fe2000000180c */
[----:B------:R-:W1:Y:S07]  /*2c10*/  LDSM.16.M88.4 R20, [R219+0x11000] ;  /* 0x01100000db14783b */ /* 0x000e6e0000000200 */
        /* <DEDUP_REMOVED lines=12> */
[C---:B------:R-:W-:Y:S08]  /*2ce0*/  HMMA.16816.F32 R8, R24.reuse, R80, R8 ;  /* 0x000000501808723c */ /* 0x040ff00000001808 */
[----:B------:R-:W-:Y:S01]  /*2cf0*/  HMMA.16816.F32 R76, R24, R82, R76 ;  /* 0x00000052184c723c */ /* 0x000fe2000000184c */
[----:B------:R-:W5:Y:S07]  /*2d00*/  LDSM.16.M88.4 R24, [R225+0x13800] ;  /* 0x01380000e118783b */ /* 0x000f6e0000000200 */
[C---:B------:R-:W-:Y:S08]  /*2d10*/  HMMA.16816.F32 R52, R72.reuse, R68, R52 ;  /* 0x000000444834723c */ /* 0x040ff00000001834 */
[C---:B------:R-:W-:Y:S08]  /*2d20*/  HMMA.16816.F32 R48, R72.reuse, R70, R48 ;  /* 0x000000464830723c */ /* 0x040ff00000001830 */
[C---:B------:R-:W-:Y:S08]  /*2d30*/  HMMA.16816.F32 R44, R72.reuse, R64, R44 ;  /* 0x00000040482c723c */ /* 0x040ff0000000182c */
[C---:B------:R-:W-:Y:S01]  /*2d40*/  HMMA.16816.F32 R40, R72.reuse, R66, R40 ;  /* 0x000000424828723c */ /* 0x040fe20000001828 */
[----:B------:R-:W-:Y:S07]  /*2d50*/  LDSM.16.M88.4 R64, [R223+0x3800] ;  /* 0x00380000df40783b */ /* 0x000fee0000000200 */
[C---:B------:R-:W-:Y:S08]  /*2d60*/  HMMA.16816.F32 R16, R72.reuse, R60, R16 ;  /* 0x0000003c4810723c */ /* 0x040ff00000001810 */
[C---:B------:R-:W-:Y:S01]  /*2d70*/  HMMA.16816.F32 R12, R72.reuse, R62, R12 ;  /* 0x0000003e480c723c */ /* 0x040fe2000000180c */
[----:B------:R-:W-:Y:S07]  /*2d80*/  LDSM.16.M88.4 R60, [R223+0x2800] ;  /* 0x00280000df3c783b */ /* 0x000fee0000000200 */
[C---:B----4-:R-:W-:Y:S08]  /*2d90*/  HMMA.16816.F32 R8, R72.reuse, R56, R8 ;  /* 0x000000384808723c */ /* 0x050ff00000001808 */
        /* <DEDUP_REMOVED lines=11> */
[----:B------:R-:W-:Y:S07]  /*2e50*/  LDSM.16.M88.4 R20, [R222+0x4000] ;  /* 0x00400000de14783b */ /* 0x000fee0000000200 */
[C---:B-----5:R-:W-:Y:S01]  /*2e60*/  HMMA.16816.F32 R68, R36.reuse, R24, R8 ;  /* 0x000000182444723c */ /* 0x060fe20000001808 */
[----:B------:R-:W1:Y:S07]  /*2e70*/  LDSM.16.M88.4 R8, [R219+0x12000] ;  /* 0x01200000db08783b */ /* 0x000e6e0000000200 */
[----:B------:R-:W-:Y:S01]  /*2e80*/  HMMA.16816.F32 R76, R36, R26, R76 ;  /* 0x0000001a244c723c */ /* 0x000fe2000000184c */
[----:B------:R-:W4:Y:S04]  /*2e90*/  LDSM.16.M88.4 R36, [R219+0x13000] ;  /* 0x01300000db24783b */ /* 0x000f280000000200 */
[----:B------:R-:W5:Y:S03]  /*2ea0*/  LDSM.16.M88.4 R24, [R219+0x12800] ;  /* 0x01280000db18783b */ /* 0x000f660000000200 */
        /* <DEDUP_REMOVED lines=9> */
[C---:B------:R-:W-:Y:S08]  /*2f40*/  HMMA.16816.F32 R68, R56.reuse, R64, R68 ;  /* 0x000000403844723c */ /* 0x040ff00000001844 */
[----:B------:R-:W-:Y:S01]  /*2f50*/  HMMA.16816.F32 R76, R56, R66, R76 ;  /* 0x00000042384c723c */ /* 0x000fe2000000184c */
[----:B------:R-:W-:Y:S04]  /*2f60*/  LDSM.16.M88.4 R56, [R221+0x4000] ;  /* 0x00400000dd38783b */ /* 0x000fe80000000200 */
[----:B------:R-:W-:Y:S03]  /*2f70*/  LDSM.16.M88.4 R64, [R212+0x3800] ;  /* 0x00380000d440783b */ /* 0x000fe60000000200 */
[C---:B-1----:R-:W-:Y:S08]  /*2f80*/  HMMA.16816.F32 R52, R20.reuse, R8, R52 ;  /* 0x000000081434723c */ /* 0x042ff00000001834 */
[C---:B------:R-:W-:Y:S01]  /*2f90*/  HMMA.16816.F32 R48, R20.reuse, R10, R48 ;  /* 0x0000000a1430723c */ /* 0x040fe20000001830 */
[----:B------:R-:W1:Y:S07]  /*2fa0*/  LDSM.16.M88.4 R8, [R212+0x3000] ;  /* 0x00300000d408783b */ /* 0x000e6e0000000200 */
[C---:B----4-:R-:W-:Y:S08]  /*2fb0*/  HMMA.16816.F32 R16, R20.reuse, R36, R16 ;  /* 0x000000241410723c */ /* 0x050ff00000001810 */
[C---:B------:R-:W-:Y:S01]  /*2fc0*/  HMMA.16816.F32 R12, R20.reuse, R38, R12 ;  /* 0x00000026140c723c */ /* 0x040fe2000000180c */
[----:B------:R-:W-:Y:S07]  /*2fd0*/  LDSM.16.M88.4 R36, [R226+0x8000] ;  /* 0x00800000e224783b */ /* 0x000fee0000000200 */
[C---:B-----5:R-:W-:Y:S08]  /*2fe0*/  HMMA.16816.F32 R44, R20.reuse, R24, R44 ;  /* 0x00000018142c723c */ /* 0x060ff0000000182c */
[C---:B------:R-:W-:Y:S01]  /*2ff0*/  HMMA.16816.F32 R40, R20.reuse, R26, R40 ;  /* 0x0000001a1428723c */ /* 0x040fe20000001828 */
[----:B------:R-:W3:Y:S07]  /*3000*/  LDSM.16.M88.4 R24, [R225+0x14000] ;  /* 0x01400000e118783b */ /* 0x000eee0000000200 */
[C---:B--2---:R-:W-:Y:S08]  /*3010*/  HMMA.16816.F32 R68, R20.reuse, R32, R68 ;  /* 0x000000201444723c */ /* 0x044ff00000001844 */
[----:B------:R-:W-:Y:S01]  /*3020*/  HMMA.16816.F32 R76, R20, R34, R76 ;  /* 0x00000022144c723c */ /* 0x000fe2000000184c */
[----:B------:R-:W2:Y:S04]  /*3030*/  LDSM.16.M88.4 R20, [R225+0x14800] ;  /* 0x01480000e114783b */ /* 0x000ea80000000200 */
[----:B------:R-:W-:Y:S03]  /*3040*/  LDSM.16.M88.4 R32, [R224+0x8000] ;  /* 0x00800000e020783b */ /* 0x000fe60000000200 */
[C---:B-1----:R-:W-:Y:S08]  /*3050*/  HMMA.16816.F32 R16, R56.reuse, R8, R16 ;  /* 0x000000083810723c */ /* 0x042ff00000001810 */
[C---:B------:R-:W-:Y:S01]  /*3060*/  HMMA.16816.F32 R12, R56.reuse, R10, R12 ;  /* 0x0000000a380c723c */ /* 0x040fe2000000180c */
[----:B------:R-:W1:Y:S07]  /*3070*/  LDSM.16.M88.4 R8, [R225+0x15000] ;  /* 0x01500000e108783b */ /* 0x000e6e0000000200 */
        /* <DEDUP_REMOVED lines=8> */
[----:B------:R-:W4:Y:S07]  /*3100*/  LDSM.16.M88.4 R56, [R225+0x15800] ;  /* 0x01580000e138783b */ /* 0x000f2e0000000200 */
[C---:B---3--:R-:W-:Y:S08]  /*3110*/  HMMA.16816.F32 R52, R36.reuse, R24, R52 ;  /* 0x000000182434723c */ /* 0x048ff00000001834 */
[C---:B------:R-:W-:Y:S01]  /*3120*/  HMMA.16816.F32 R48, R36.reuse, R26, R48 ;  /* 0x0000001a2430723c */ /* 0x040fe20000001830 */
[----:B------:R-:W3:Y:S07]  /*3130*/  LDSM.16.M88.4 R24, [R223+0x5000] ;  /* 0x00500000df18783b */ /* 0x000eee0000000200 */
[C---:B--2---:R-:W-:Y:S08]  /*3140*/  HMMA.16816.F32 R44, R36.reuse, R20, R44 ;  /* 0x00000014242c723c */ /* 0x044ff0000000182c */
[C---:B------:R-:W-:Y:S01]  /*3150*/  HMMA.16816.F32 R64, R36.reuse, R22, R40 ;  /* 0x000000162440723c */ /* 0x040fe20000001828 */
[----:B------:R-:W-:Y:S04]  /*3160*/  LDSM.16.M88.4 R40, [R222+0x8000] ;  /* 0x00800000de28783b */ /* 0x000fe80000000200 */
[----:B------:R-:W2:Y:S03]  /*3170*/  LDSM.16.M88.4 R20, [R219+0x14000] ;  /* 0x01400000db14783b */ /* 0x000ea60000000200 */
[C---:B-1----:R-:W-:Y:S08]  /*3180*/  HMMA.16816.F32 R16, R36.reuse, R8, R16 ;  /* 0x000000082410723c */ /* 0x042ff00000001810 */
[C---:B------:R-:W-:Y:S01]  /*3190*/  HMMA.16816.F32 R12, R36.reuse, R10, R12 ;  /* 0x0000000a240c723c */ /* 0x040fe2000000180c */
[----:B------:R-:W1:Y:S07]  /*31a0*/  LDSM.16.M88.4 R8, [R219+0x14800] ;  /* 0x01480000db08783b */ /* 0x000e6e0000000200 */
[C---:B----4-:R-:W-:Y:S08]  /*31b0*/  HMMA.16816.F32 R68, R36.reuse, R56, R68 ;  /* 0x000000382444723c */ /* 0x050ff00000001844 */
[----:B------:R-:W-:Y:S01]  /*31c0*/  HMMA.16816.F32 R76, R36, R58, R76 ;  /* 0x0000003a244c723c */ /* 0x000fe2000000184c */
[----:B------:R-:W-:Y:S04]  /*31d0*/  LDSM.16.M88.4 R36, [R219+0x15800] ;  /* 0x01580000db24783b */ /* 0x000fe80000000200 */
[----:B------:R-:W-:Y:S03]  /*31e0*/  LDSM.16.M88.4 R56, [R221+0x8000] ;  /* 0x00800000dd38783b */ /* 0x000fe60000000200 */
[C---:B------:R-:W-:Y:S08]  /*31f0*/  HMMA.16816.F32 R52, R32.reuse, R28, R52 ;  /* 0x0000001c2034723c */ /* 0x040ff00000001834 */
[C---:B------:R-:W-:Y:S01]  /*3200*/  HMMA.16816.F32 R48, R32.reuse, R30, R48 ;  /* 0x0000001e2030723c */ /* 0x040fe20000001830 */
[----:B------:R-:W4:Y:S07]  /*3210*/  LDSM.16.M88.4 R28, [R219+0x15000] ;  /* 0x01500000db1c783b */ /* 0x000f2e0000000200 */
[C---:B------:R-:W-:Y:S08]  /*3220*/  HMMA.16816.F32 R44, R32.reuse, R60, R44 ;  /* 0x0000003c202c723c */ /* 0x040ff0000000182c */
[C---:B------:R-:W-:Y:S01]  /*3230*/  HMMA.16816.F32 R64, R32.reuse, R62, R64 ;  /* 0x0000003e2040723c */ /* 0x040fe20000001840 */
[----:B------:R-:W-:Y:S07]  /*3240*/  LDSM.16.M88.4 R60, [R225+0x16000] ;  /* 0x01600000e13c783b */ /* 0x000fee0000000200 */
[C---:B---3--:R-:W-:Y:S08]  /*3250*/  HMMA.16816.F32 R16, R32.reuse, R24, R16 ;  /* 0x000000182010723c */ /* 0x048ff00000001810 */
[C---:B------:R-:W-:Y:S01]  /*3260*/  HMMA.16816.F32 R12, R32.reuse, R26, R12 ;  /* 0x0000001a200c723c */ /* 0x040fe2000000180c */
[----:B------:R-:W3:Y:S07]  /*3270*/  LDSM.16.M88.4 R24, [R212+0x4800] ;  /* 0x00480000d418783b */ /* 0x000eee0000000200 */
        /* <DEDUP_REMOVED lines=9> */
[C---:B----4-:R-:W-:Y:S08]  /*3310*/  HMMA.16816.F32 R16, R40.reuse, R28, R16 ;  /* 0x0000001c2810723c */ /* 0x050ff00000001810 */
[C---:B------:R-:W-:Y:S01]  /*3320*/  HMMA.16816.F32 R12, R40.reuse, R30, R12 ;  /* 0x0000001e280c723c */ /* 0x040fe2000000180c */
[----:B------:R-:W-:Y:S07]  /*3330*/  LDSM.16.M88.4 R28, [R225+0x16800] ;  /* 0x01680000e11c783b */ /* 0x000fee0000000200 */
[C---:B------:R-:W-:Y:S01]  /*3340*/  HMMA.16816.F32 R72, R40.reuse, R36, R68 ;  /* 0x000000242848723c */ /* 0x040fe20000001844 */
[----:B------:R-:W4:Y:S07]  /*3350*/  LDSM.16.M88.4 R68, [R226+0xc000] ;  /* 0x00c00000e244783b */ /* 0x000f2e0000000200 */
[----:B------:R-:W-:Y:S01]  /*3360*/  HMMA.16816.F32 R76, R40, R38, R76 ;  /* 0x00000026284c723c */ /* 0x000fe2000000184c */
[----:B------:R-:W5:Y:S04]  /*3370*/  LDSM.16.M88.4 R36, [R225+0x17000] ;  /* 0x01700000e124783b */ /* 0x000f680000000200 */
[----:B------:R-:W-:Y:S03]  /*3380*/  LDSM.16.M88.4 R40, [R224+0xc000] ;  /* 0x00c00000e028783b */ /* 0x000fe60000000200 */
[C---:B---3--:R-:W-:Y:S08]  /*3390*/  HMMA.16816.F32 R44, R56.reuse, R24, R44 ;  /* 0x00000018382c723c */ /* 0x048ff0000000182c */
[C---:B------:R-:W-:Y:S01]  /*33a0*/  HMMA.16816.F32 R64, R56.reuse, R26, R64 ;  /* 0x0000001a3840723c */ /* 0x040fe20000001840 */
[----:B------:R-:W3:Y:S07]  /*33b0*/  LDSM.16.M88.4 R24, [R225+0x17800] ;  /* 0x01780000e118783b */ /* 0x000eee0000000200 */
[C---:B--2---:R-:W-:Y:S08]  /*33c0*/  HMMA.16816.F32 R16, R56.reuse, R20, R16 ;  /* 0x000000143810723c */ /* 0x044ff00000001810 */
[C---:B------:R-:W-:Y:S01]  /*33d0*/  HMMA.16816.F32 R12, R56.reuse, R22, R12 ;  /* 0x00000016380c723c */ /* 0x040fe2000000180c */
[----:B------:R-:W-:Y:S07]  /*33e0*/  LDSM.16.M88.4 R20, [R223+0x6800] ;  /* 0x00680000df14783b */ /* 0x000fee0000000200 */
[C---:B-1----:R-:W-:Y:S08]  /*33f0*/  HMMA.16816.F32 R72, R56.reuse, R8, R72 ;  /* 0x000000083848723c */ /* 0x042ff00000001848 */
[C---:B------:R-:W-:Y:S01]  /*3400*/  HMMA.16816.F32 R76, R56.reuse, R10, R76 ;  /* 0x0000000a384c723c */ /* 0x040fe2000000184c */
[----:B------:R-:W1:Y:S07]  /*3410*/  LDSM.16.M88.4 R8, [R223+0x7000] ;  /* 0x00700000df08783b */ /* 0x000e6e0000000200 */
[C---:B------:R-:W-:Y:S08]  /*3420*/  HMMA.16816.F32 R52, R56.reuse, R32, R52 ;  /* 0x000000203834723c */ /* 0x040ff00000001834 */
[----:B------:R-:W-:Y:S01]  /*3430*/  HMMA.16816.F32 R48, R56, R34, R48 ;  /* 0x000000223830723c */ /* 0x000fe20000001830 */
[----:B------:R-:W-:Y:S04]  /*3440*/  LDSM.16.M88.4 R32, [R223+0x6000] ;  /* 0x00600000df20783b */ /* 0x000fe80000000200 */
[----:B------:R-:W-:Y:S03]  /*3450*/  LDSM.16.M88.4 R56, [R222+0xc000] ;  /* 0x00c00000de38783b */ /* 0x000fe60000000200 */
[C---:B----4-:R-:W-:Y:S08]  /*3460*/  HMMA.16816.F32 R44, R68.reuse, R28, R44 ;  /* 0x0000001c442c723c */ /* 0x050ff0000000182c */
[C---:B------:R-:W-:Y:S01]  /*3470*/  HMMA.16816.F32 R64, R68.reuse, R30, R64 ;  /* 0x0000001e4440723c */ /* 0x040fe20000001840 */
[----:B------:R-:W2:Y:S07]  /*3480*/  LDSM.16.M88.4 R28, [R223+0x7800] ;  /* 0x00780000df1c783b */ /* 0x000eae0000000200 */
[C---:B-----5:R-:W-:Y:S08]  /*3490*/  HMMA.16816.F32 R16, R68.reuse, R36, R16 ;  /* 0x000000244410723c */ /* 0x060ff00000001810 */
[C---:B------:R-:W-:Y:S01]  /*34a0*/  HMMA.16816.F32 R12, R68.reuse, R38, R12 ;  /* 0x00000026440c723c */ /* 0x040fe2000000180c */
[----:B------:R-:W-:Y:S07]  /*34b0*/  LDSM.16.M88.4 R36, [R219+0x16000] ;  /* 0x01600000db24783b */ /* 0x000fee0000000200 */
[C---:B---3--:R-:W-:Y:S08]  /*34c0*/  HMMA.16816.F32 R72, R68.reuse, R24, R72 ;  /* 0x000000184448723c */ /* 0x048ff00000001848 */
[C---:B------:R-:W-:Y:S01]  /*34d0*/  HMMA.16816.F32 R76, R68.reuse, R26, R76 ;  /* 0x0000001a444c723c */ /* 0x040fe2000000184c */
[----:B------:R-:W-:Y:S07]  /*34e0*/  LDSM.16.M88.4 R24, [R219+0x16800] ;  /* 0x01680000db18783b */ /* 0x000fee0000000200 */
[C---:B------:R-:W-:Y:S08]  /*34f0*/  HMMA.16816.F32 R52, R68.reuse, R60, R52 ;  /* 0x0000003c4434723c */ /* 0x040ff00000001834 */
[----:B------:R-:W-:Y:S01]  /*3500*/  HMMA.16816.F32 R48, R68, R62, R48 ;  /* 0x0000003e4430723c */ /* 0x000fe20000001830 */
[----:B------:R-:W-:Y:S07]  /*3510*/  LDSM.16.M88.4 R60, [R221+0xc000] ;  /* 0x00c00000dd3c783b */ /* 0x000fee0000000200 */
[C---:B-1----:R-:W-:Y:S08]  /*3520*/  HMMA.16816.F32 R16, R40.reuse, R8, R16 ;  /* 0x000000082810723c */ /* 0x042ff00000001810 */
[C---:B------:R-:W-:Y:S01]  /*3530*/  HMMA.16816.F32 R12, R40.reuse, R10, R12 ;  /* 0x0000000a280c723c */ /* 0x040fe2000000180c */
[----:B------:R-:W1:Y:S07]  /*3540*/  LDSM.16.M88.4 R8, [R219+0x17800] ;  /* 0x01780000db08783b */ /* 0x000e6e0000000200 */
[C---:B------:R-:W-:Y:S08]  /*3550*/  HMMA.16816.F32 R44, R40.reuse, R20, R44 ;  /* 0x00000014282c723c */ /* 0x040ff0000000182c */
[C---:B------:R-:W-:Y:S01]  /*3560*/  HMMA.16816.F32 R64, R40.reuse, R22, R64 ;  /* 0x000000162840723c */ /* 0x040fe20000001840 */
[----:B------:R-:W3:Y:S07]  /*3570*/  LDSM.16.M88.4 R20, [R219+0x17000] ;  /* 0x01700000db14783b */ /* 0x000eee0000000200 */
[C---:B--2---:R-:W-:Y:S08]  /*3580*/  HMMA.16816.F32 R72, R40.reuse, R28, R72 ;  /* 0x0000001c2848723c */ /* 0x044ff00000001848 */
[C---:B------:R-:W-:Y:S01]  /*3590*/  HMMA.16816.F32 R76, R40.reuse, R30, R76 ;  /* 0x0000001e284c723c */ /* 0x040fe2000000184c */
[----:B------:R-:W-:Y:S07]  /*35a0*/  LDSM.16.M88.4 R28, [R212+0x6800] ;  /* 0x00680000d41c783b */ /* 0x000fee0000000200 */
[C---:B------:R-:W-:Y:S08]  /*35b0*/  HMMA.16816.F32 R52, R40.reuse, R32, R52 ;  /* 0x000000202834723c */ /* 0x040ff00000001834 */
[----:B------:R-:W-:Y:S01]  /*35c0*/  HMMA.16816.F32 R48, R40, R34, R48 ;  /* 0x000000222830723c */ /* 0x000fe20000001830 */
[----:B------:R-:W2:Y:S07]  /*35d0*/  LDSM.16.M88.4 R32, [R212+0x6000] ;  /* 0x00600000d420783b */ /* 0x000eae0000000200 */
[C---:B-1----:R-:W-:Y:S08]  /*35e0*/  HMMA.16816.F32 R72, R56.reuse, R8, R72 ;  /* 0x000000083848723c */ /* 0x042ff00000001848 */
[C---:B------:R-:W-:Y:S01]  /*35f0*/  HMMA.16816.F32 R76, R56.reuse, R10, R76 ;  /* 0x0000000a384c723c */ /* 0x040fe2000000184c */
[----:B------:R-:W1:Y:S07]  /*3600*/  LDSM.16.M88.4 R8, [R212+0x7000] ;  /* 0x00700000d408783b */ /* 0x000e6e0000000200 */
[C---:B------:R-:W-:Y:S08]  /*3610*/  HMMA.16816.F32 R52, R56.reuse, R36, R52 ;  /* 0x000000243834723c */ /* 0x040ff00000001834 */
[C---:B---3--:R-:W-:Y:S08]  /*3620*/  HMMA.16816.F32 R16, R56.reuse, R20, R16 ;  /* 0x000000143810723c */ /* 0x048ff00000001810 */
[----:B------:R-:W-:Y:S01]  /*3630*/  HMMA.16816.F32 R12, R56, R22, R12 ;  /* 0x00000016380c723c */ /* 0x000fe2000000180c */
[----:B------:R-:W3:Y:S01]  /*3640*/  LDSM.16.M88.4 R20, [R212+0x7800] ;  /* 0x00780000d414783b */ /* 0x000ee20000000200 */
[----:B------:R-:W-:-:S06]  /*3650*/  DEPBAR.LE SB0, 0x0 ;  /* 0x000080000000791a */ /* 0x000fcc0000000000 */
[C---:B------:R-:W-:Y:S08]  /*3660*/  HMMA.16816.F32 R48, R56.reuse, R38, R48 ;  /* 0x000000263830723c */ /* 0x040ff00000001830 */
[----:B------:R-:W-:Y:S07]  /*3670*/  HMMA.16816.F32 R44, R56, R24, R44 ;  /* 0x00000018382c723c */ /* 0x000fee000000182c */
[C---:B------:R-:W-:Y:S01]  /*3680*/  IADD3 R25, R3.reuse, 0x1, RZ ;  /* 0x0000000103197810 */ /* 0x040fe20007ffe0ff */
[----:B--2---:R-:W-:Y:S01]  /*3690*/  HMMA.16816.F32 R52, R60, R32, R52 ;  /* 0x000000203c34723c */ /* 0x004fe20000001834 */
[----:B------:R-:W-:-:S02]  /*36a0*/  IADD3 R24, R3, 0x8, RZ ;  /* 0x0000000803187810 */ /* 0x000fc40007ffe0ff */
[----:B------:R-:W-:Y:S02]  /*36b0*/  ISETP.GE.AND P0, PT, R25, UR18, PT ;  /* 0x0000001219007c0c */ /* 0x000fe4000bf06270 */
[----:B------:R-:W-:-:S03]  /*36c0*/  ISETP.GE.AND P6, PT, R24, UR18, PT ;  /* 0x0000001218007c0c */ /* 0x000fc6000bfc6270 */
[----:B------:R-:W-:Y:S08]  /*36d0*/  HMMA.16816.F32 R48, R60, R34, R48 ;  /* 0x000000223c30723c */ /* 0x000ff00000001830 */
[----:B------:R-:W-:Y:S08]  /*36e0*/  HMMA.16816.F32 R64, R56, R26, R64 ;  /* 0x0000001a3840723c */ /* 0x000ff00000001840 */
[----:B------:R-:W-:Y:S01]  /*36f0*/  HMMA.16816.F32 R44, R60, R28, R44 ;  /* 0x0000001c3c2c723c */ /* 0x000fe2000000182c */
[----:B------:R-:W-:-:S02]  /*3700*/  FSEL R54, R54, -INF , !P1 ;  /* 0xff80000036367808 */ /* 0x000fc40004800000 */
[----:B------:R-:W-:Y:S02]  /*3710*/  FSEL R52, R52, -INF , !P1 ;  /* 0xff80000034347808 */ /* 0x000fe40004800000 */
[----:B------:R-:W-:Y:S02]  /*3720*/  ISETP.GE.AND P1, PT, R6, UR18, PT ;  /* 0x0000001206007c0c */ /* 0x000fe4000bf26270 */
[----:B------:R-:W-:Y:S01]  /*3730*/  IADD3 R6, R3, 0x21, RZ ;  /* 0x0000002103067810 */ /* 0x000fe20007ffe0ff */
[----:B-1----:R-:W-:Y:S01]  /*3740*/  HMMA.16816.F32 R16, R60, R8, R16 ;  /* 0x000000083c10723c */ /* 0x002fe20000001810 */
[----:B------:R-:W-:Y:S02]  /*3750*/  FSEL R55, R55, -INF , !P0 ;  /* 0xff80000037377808 */ /* 0x000fe40004000000 */
[----:B------:R-:W-:Y:S02]  /*3760*/  FSEL R53, R53, -INF , !P0 ;  /* 0xff80000035357808 */ /* 0x000fe40004000000 */
[----:B------:R-:W-:-:S02]  /*3770*/  ISETP.GE.AND P0, PT, R7, UR18, PT ;  /* 0x0000001207007c0c */ /* 0x000fc4000bf06270 */
[----:B------:R-:W-:Y:S01]  /*3780*/  FSEL R50, R50, -INF , !P6 ;  /* 0xff80000032327808 */ /* 0x000fe20007000000 */
[C---:B---3--:R-:W-:Y:S01]  /*3790*/  HMMA.16816.F32 R76, R60.reuse, R22, R76 ;  /* 0x000000163c4c723c */ /* 0x048fe2000000184c */
[----:B------:R-:W-:Y:S02]  /*37a0*/  FSEL R48, R48, -INF , !P6 ;  /* 0xff80000030307808 */ /* 0x000fe40007000000 */
[C---:B------:R-:W-:Y:S02]  /*37b0*/  IADD3 R7, R3.reuse, 0x28, RZ ;  /* 0x0000002803077810 */ /* 0x040fe40007ffe0ff */
[----:B------:R-:W-:Y:S02]  /*37c0*/  ISETP.GE.AND P6, PT, R6, UR18, PT ;  /* 0x0000001206007c0c */ /* 0x000fe4000bfc6270 */
[----:B------:R-:W-:Y:S01]  /*37d0*/  IADD3 R6, R3, 0x29, RZ ;  /* 0x0000002903067810 */ /* 0x000fe20007ffe0ff */
[----:B------:R-:W-:Y:S01]  /*37e0*/  HMMA.16816.F32 R64, R60, R30, R64 ;  /* 0x0000001e3c40723c */ /* 0x000fe20000001840 */
[----:B------:R-:W-:-:S02]  /*37f0*/  FSEL R51, R51, -INF , !P5 ;  /* 0xff80000033337808 */ /* 0x000fc40006800000 */
[----:B------:R-:W-:Y:S02]  /*3800*/  FSEL R49, R49, -INF , !P5 ;  /* 0xff80000031317808 */ /* 0x000fe40006800000 */
[----:B------:R-:W-:Y:S02]  /*3810*/  ISETP.GE.AND P5, PT, R7, UR18, PT ;  /* 0x0000001207007c0c */ /* 0x000fe4000bfa6270 */
[----:B------:R-:W-:Y:S01]  /*3820*/  FSEL R7, R44, -INF , !P4 ;  /* 0xff8000002c077808 */ /* 0x000fe20006000000 */
[----:B------:R-:W-:Y:S01]  /*3830*/  HMMA.16816.F32 R12, R60, R10, R12 ;  /* 0x0000000a3c0c723c */ /* 0x000fe2000000180c */
[C---:B------:R-:W-:Y:S02]  /*3840*/  IADD3 R9, R3.reuse, 0x31, RZ ;  /* 0x0000003103097810 */ /* 0x040fe40007ffe0ff */
[----:B------:R-:W-:Y:S02]  /*3850*/  IADD3 R22, R3, 0x38, RZ ;  /* 0x0000003803167810 */ /* 0x000fe40007ffe0ff */
[----:B------:R-:W-:-:S02]  /*3860*/  FSEL R187, R18, -INF , !P0 ;  /* 0xff80000012bb7808 */ /* 0x000fc40004000000 */
[----:B------:R-:W-:Y:S01]  /*3870*/  FSEL R10, R46, -INF , !P4 ;  /* 0xff8000002e0a7808 */ /* 0x000fe20006000000 */
[----:B------:R-:W-:Y:S01]  /*3880*/  HMMA.16816.F32 R72, R60, R20, R72 ;  /* 0x000000143c48723c */ /* 0x000fe20000001848 */
[----:B------:R-:W-:Y:S02]  /*3890*/  ISETP.GE.AND P4, PT, R6, UR18, PT ;  /* 0x0000001206007c0c */ /* 0x000fe4000bf86270 */
[C---:B------:R-:W-:Y:S02]  /*38a0*/  IADD3 R6, R3.reuse, 0x30, RZ ;  /* 0x0000003003067810 */ /* 0x040fe40007ffe0ff */
[----:B------:R-:W-:Y:S02]  /*38b0*/  IADD3 R3, R3, 0x39, RZ ;  /* 0x0000003903037810 */ /* 0x000fe40007ffe0ff */
[----:B------:R-:W-:Y:S02]  /*38c0*/  FSEL R183, R16, -INF , !P0 ;  /* 0xff80000010b77808 */ /* 0x000fe40004000000 */
[----:B------:R-:W-:-:S02]  /*38d0*/  ISETP.GE.AND P0, PT, R3, UR18, PT ;  /* 0x0000001203007c0c */ /* 0x000fc4000bf06270 */
[----:B------:R-:W-:Y:S02]  /*38e0*/  FSEL R11, R47, -INF , !P3 ;  /* 0xff8000002f0b7808 */ /* 0x000fe40005800000 */
[----:B------:R-:W-:Y:S02]  /*38f0*/  FSEL R168, R79, -INF , !P0 ;  /* 0xff8000004fa87808 */ /* 0x000fe40004000000 */
[----:B------:R-:W-:Y:S02]  /*3900*/  FSEL R192, R77, -INF , !P0 ;  /* 0xff8000004dc07808 */ /* 0x000fe40004000000 */
[----:B------:R-:W-:Y:S02]  /*3910*/  PLOP3.LUT P0, PT, PT, PT, UP0, 0x80, 0x0 ;  /* 0x000000000000781c */ /* 0x000fe40003f0f008 */
[----:B------:R-:W-:Y:S02]  /*3920*/  FSEL R21, R45, -INF , !P3 ;  /* 0xff8000002d157808 */ /* 0x000fe40005800000 */
[----:B------:R-:W-:-:S02]  /*3930*/  ISETP.GE.AND P3, PT, R6, UR18, PT ;  /* 0x0000001206007c0c */ /* 0x000fc4000bf66270 */
[----:B------:R-:W-:Y:S02]  /*3940*/  FSEL R8, R66, -INF , !P2 ;  /* 0xff80000042087808 */ /* 0x000fe40005000000 */
[----:B------:R-:W-:Y:S02]  /*3950*/  FSEL R6, R64, -INF , !P2 ;  /* 0xff80000040067808 */ /* 0x000fe40005000000 */
[----:B------:R-:W-:Y:S02]  /*3960*/  ISETP.GE.AND P2, PT, R9, UR18, PT ;  /* 0x0000001209007c0c */ /* 0x000fe4000bf46270 */
[----:B------:R-:W-:Y:S02]  /*3970*/  FSEL R9, R67, -INF , !P1 ;  /* 0xff80000043097808 */ /* 0x000fe40004800000 */
[----:B------:R-:W-:Y:S02]  /*3980*/  FSEL R20, R65, -INF , !P1 ;  /* 0xff80000041147808 */ /* 0x000fe40004800000 */
[----:B------:R-:W-:-:S02]  /*3990*/  ISETP.GE.AND P1, PT, R22, UR18, PT ;  /* 0x0000001216007c0c */ /* 0x000fc4000bf26270 */
[----:B------:R-:W-:Y:S02]  /*39a0*/  FSEL R188, R19, -INF , !P6 ;  /* 0xff80000013bc7808 */ /* 0x000fe40007000000 */
        /* <DEDUP_REMOVED lines=10> */
[----:B------:R-:W-:Y:S01]  /*3a50*/  FSEL R194, R76, -INF , !P1 ;  /* 0xff8000004cc27808 */ /* 0x000fe20004800000 */
[----:B------:R-:W-:Y:S06]  /*3a60*/  BAR.SYNC.DEFER_BLOCKING 0x0 ;  /* 0x0000000000007b1d */ /* 0x000fec0000010000 */
        /* <DEDUP_REMOVED lines=31> */
[----:B------:R-:W-:Y:S02]  /*3c60*/  @!P6 LEA R16, P1, R5, c[0x0][0x168], 0x1 ;  /* 0x00005a000510ea11 */ /* 0x000fe400078208ff */
[----:B------:R-:W-:Y:S01]  /*3c70*/  IADD3.X R3, R3, UR20, RZ, P2, !PT ;  /* 0x0000001403037c10 */ /* 0x000fe200097fe4ff */
[----:B------:R1:W-:Y:S03]  /*3c80*/  @P4 STS.128 [R228+0x14000], RZ ;  /* 0x014000ffe4004388 */ /* 0x0003e60000000c00 */
[C---:B------:R-:W-:Y:S01]  /*3c90*/  @!P6 LEA.HI.X R17, R5.reuse, c[0x0][0x16c], R3, 0x1, P1 ;  /* 0x00005b000511ea11 */ /* 0x040fe200008f0c03 */
        /* <DEDUP_REMOVED lines=36> */
.L_x_326:
[----:B------:R-:W-:Y:S05]  /*3ee0*/  BSYNC B0 ;  /* 0x0000000000007941 */ /* 0x000fea0003800000 */
.L_x_325:
[----:B------:R-:W0:Y:S02]  /*3ef0*/  LDGDEPBAR ;  /* 0x00000000000079af */ /* 0x000e240000000000 */
.L_x_324:
        /* <DEDUP_REMOVED lines=71> */
[----:B------:R-:W-:Y:S01]  /*4370*/  FFMA.FTZ R175, R51, c[0x0][0x23c], -R169 ;  /* 0x00008f0033af7a23 */ /* 0x000fe200000108a9 */
[----:B------:R-:W-:Y:S01]  /*4380*/  LDSM.16.MT88.4 R28, [R218+0x18800] ;  /* 0x01880000da1c783b */ /* 0x000fe20000004200 */
[--C-:B------:R-:W-:Y:S01]  /*4390*/  FFMA.FTZ R176, R7, c[0x0][0x23c], -R193.reuse ;  /* 0x00008f0007b07a23 */ /* 0x100fe200000108c1 */
[----:B------:R-:W1:Y:S01]  /*43a0*/  MUFU.EX2 R178, R178 ;  /* 0x000000b200b27308 */ /* 0x000e620000000800 */
[----:B------:R-:W-:Y:S01]  /*43b0*/  FFMA.FTZ R167, R6, c[0x0][0x23c], -R193 ;  /* 0x00008f0006a77a23 */ /* 0x000fe200000108c1 */
[----:B------:R-:W2:Y:S01]  /*43c0*/  LDSM.16.MT88.4 R48, [R217+0x18000] ;  /* 0x01800000d930783b */ /* 0x000ea20000004200 */
[--C-:B------:R-:W-:Y:S02]  /*43d0*/  FFMA.FTZ R174, R10, c[0x0][0x23c], -R169.reuse ;  /* 0x00008f000aae7a23 */ /* 0x100fe400000108a9 */
[--C-:B------:R-:W-:Y:S01]  /*43e0*/  FFMA.FTZ R166, R11, c[0x0][0x23c], -R169.reuse ;  /* 0x00008f000ba67a23 */ /* 0x100fe200000108a9 */
[----:B------:R-:W3:Y:S01]  /*43f0*/  LDSM.16.MT88.4 R4, [R216+0x1e000] ;  /* 0x01e00000d804783b */ /* 0x000ee20000004200 */
[--C-:B------:R-:W-:Y:S01]  /*4400*/  FFMA.FTZ R165, R8, c[0x0][0x23c], -R169.reuse ;  /* 0x00008f0008a57a23 */ /* 0x100fe200000108a9 */
[----:B------:R-:W-:Y:S01]  /*4410*/  MUFU.EX2 R177, R177 ;  /* 0x000000b100b17308 */ /* 0x000fe20000000800 */
[----:B------:R-:W-:Y:S01]  /*4420*/  FFMA.FTZ R0, R9, c[0x0][0x23c], -R169 ;  /* 0x00008f0009007a23 */ /* 0x000fe200000108a9 */
[----:B------:R-:W-:Y:S01]  /*4430*/  LDSM.16.MT88.4 R24, [R217+0x18800] ;  /* 0x01880000d918783b */ /* 0x000fe20000004200 */
[----:B------:R-:W-:-:S02]  /*4440*/  FFMA.FTZ R172, R21, c[0x0][0x23c], -R193 ;  /* 0x00008f0015ac7a23 */ /* 0x000fc400000108c1 */
[--C-:B------:R-:W-:Y:S01]  /*4450*/  FFMA.FTZ R2, R20, c[0x0][0x23c], -R193.reuse ;  /* 0x00008f0014027a23 */ /* 0x100fe200000108c1 */
[----:B------:R-:W4:Y:S01]  /*4460*/  LDSM.16.MT88.4 R8, [R216+0x18800] ;  /* 0x01880000d808783b */ /* 0x000f220000004200 */
[--C-:B------:R-:W-:Y:S01]  /*4470*/  FFMA.FTZ R183, R183, c[0x0][0x23c], -R193.reuse ;  /* 0x00008f00b7b77a23 */ /* 0x100fe200000108c1 */
[----:B------:R-:W5:Y:S01]  /*4480*/  MUFU.EX2 R173, R173 ;  /* 0x000000ad00ad7308 */ /* 0x000f620000000800 */
[----:B-1----:R-:W-:Y:S01]  /*4490*/  F2FP.PACK_AB R144, R178, R179 ;  /* 0x000000b3b290723e */ /* 0x002fe200000000ff */
[----:B------:R-:W1:Y:S01]  /*44a0*/  LDSM.16.MT88.4 R20, [R220+0x1a800] ;  /* 0x01a80000dc14783b */ /* 0x000e620000004200 */
        /* <DEDUP_REMOVED lines=9> */
[----:B------:R-:W-:Y:S01]  /*4540*/  FFMA.FTZ R190, R190, c[0x0][0x23c], -R169 ;  /* 0x00008f00bebe7a23 */ /* 0x000fe200000108a9 */
[----:B------:R-:W2:Y:S01]  /*4550*/  MUFU.EX2 R180, R180 ;  /* 0x000000b400b47308 */ /* 0x000ea20000000800 */
[----:B-----5:R-:W-:Y:S01]  /*4560*/  F2FP.PACK_AB R146, R173, R177 ;  /* 0x000000b1ad92723e */ /* 0x020fe200000000ff */
[--C-:B------:R-:W-:Y:S02]  /*4570*/  FFMA.FTZ R196, R196, c[0x0][0x23c], -R193.reuse ;  /* 0x00008f00c4c47a23 */ /* 0x100fe400000108c1 */
[--C-:B------:R-:W-:Y:S02]  /*4580*/  FFMA.FTZ R195, R195, c[0x0][0x23c], -R193.reuse ;  /* 0x00008f00c3c37a23 */ /* 0x100fe400000108c1 */
[--C-:B------:R-:W-:Y:S02]  /*4590*/  FFMA.FTZ R194, R194, c[0x0][0x23c], -R193.reuse ;  /* 0x00008f00c2c27a23 */ /* 0x100fe400000108c1 */
[----:B------:R-:W-:Y:S01]  /*45a0*/  MUFU.EX2 R182, R182 ;  /* 0x000000b600b67308 */ /* 0x000fe20000000800 */
[----:B------:R-:W-:-:S02]  /*45b0*/  FFMA.FTZ R249, R192, c[0x0][0x23c], -R193 ;  /* 0x00008f00c0f97a23 */ /* 0x000fc400000108c1 */
[--C-:B------:R-:W-:Y:S02]  /*45c0*/  FFMA.FTZ R191, R191, c[0x0][0x23c], -R169.reuse ;  /* 0x00008f00bfbf7a23 */ /* 0x100fe400000108a9 */
        /* <DEDUP_REMOVED lines=54> */
[----:B------:R-:W1:Y:S06]  /*4930*/  MUFU.EX2 R192, R192 ;  /* 0x000000c000c07308 */ /* 0x000e6c0000000800 */
[C---:B------:R-:W-:Y:S02]  /*4940*/  HMMA.16816.F32 R72, R144.reuse, R74, RZ ;  /* 0x0000004a9048723c */ /* 0x040fe400000018ff */
[----:B------:R-:W1:Y:S06]  /*4950*/  MUFU.EX2 R193, R193 ;  /* 0x000000c100c17308 */ /* 0x000e6c0000000800 */
        /* <DEDUP_REMOVED lines=19> */
[----:B-1----:R-:W-:Y:S01]  /*4a90*/  F2FP.PACK_AB R7, R0, R165 ;  /* 0x000000a50007723e */ /* 0x002fe200000000ff */
        /* <DEDUP_REMOVED lines=62> */
[C---:B-1----:R-:W-:Y:S01]  /*4e80*/  HMMA.16816.F32 R44, R4.reuse, R12, R44 ;  /* 0x0000000c042c723c */ /* 0x042fe2000000182c */
[----:B------:R-:W-:Y:S02]  /*4e90*/  FADD.FTZ R185, R186, R185 ;  /* 0x000000b9bab97221 */ /* 0x000fe40000010000 */
[----:B------:R-:W-:Y:S02]  /*4ea0*/  FADD.FTZ R189, R190, R189 ;  /* 0x000000bdbebd7221 */ /* 0x000fe40000010000 */
[----:B------:R-:W-:Y:S02]  /*4eb0*/  FADD.FTZ R185, R196, R185 ;  /* 0x000000b9c4b97221 */ /* 0x000fe40000010000 */
[----:B------:R-:W-:Y:S01]  /*4ec0*/  FADD.FTZ R189, R191, R189 ;  /* 0x000000bdbfbd7221 */ /* 0x000fe20000010000 */
[----:B------:R-:W-:Y:S01]  /*4ed0*/  HMMA.16816.F32 R48, R4, R14, R48 ;  /* 0x0000000e0430723c */ /* 0x000fe20000001830 */
[----:B------:R-:W1:Y:S01]  /*4ee0*/  LDSM.16.MT88.4 R12, [R218+0x1d000] ;  /* 0x01d00000da0c783b */ /* 0x000e620000004200 */
[----:B------:R-:W-:-:S02]  /*4ef0*/  FADD.FTZ R185, R195, R185 ;  /* 0x000000b9c3b97221 */ /* 0x000fc40000010000 */
[----:B------:R-:W-:Y:S02]  /*4f00*/  FADD.FTZ R189, R192, R189 ;  /* 0x000000bdc0bd7221 */ /* 0x000fe40000010000 */
[----:B------:R-:W-:Y:S02]  /*4f10*/  FADD.FTZ R185, R194, R185 ;  /* 0x000000b9c2b97221 */ /* 0x000fe40000010000 */
[----:B--2---:R-:W-:Y:S01]  /*4f20*/  HMMA.16816.F32 R52, R4, R8, R52 ;  /* 0x000000080434723c */ /* 0x004fe20000001834 */
[----:B------:R-:W-:-:S07]  /*4f30*/  FADD.FTZ R189, R193, R189 ;  /* 0x000000bdc1bd7221 */ /* 0x000fce0000010000 */
        /* <DEDUP_REMOVED lines=44> */
[----:B------:R-:W-:-:S02]  /*5200*/  F2FP.PACK_AB R4, R195, R196 ;  /* 0x000000c4c304723e */ /* 0x000fc400000000ff */
[----:B------:R-:W-:Y:S02]  /*5210*/  F2FP.PACK_AB R5, R192, R191 ;  /* 0x000000bfc005723e */ /* 0x000fe400000000ff */
[C---:B------:R-:W-:Y:S01]  /*5220*/  F2FP.PACK_AB R6, R249.reuse, R194 ;  /* 0x000000c2f906723e */ /* 0x040fe200000000ff */
[----:B------:R-:W-:Y:S01]  /*5230*/  FADD.FTZ R249, R249, R185 ;  /* 0x000000b9f9f97221 */ /* 0x000fe20000010000 */
[C---:B------:R-:W-:Y:S01]  /*5240*/  F2FP.PACK_AB R7, R248.reuse, R193 ;  /* 0x000000c1f807723e */ /* 0x040fe200000000ff */
[----:B------:R-:W-:-:S06]  /*5250*/  FADD.FTZ R248, R248, R189 ;  /* 0x000000bdf8f87221 */ /* 0x000fcc0000010000 */
        /* <DEDUP_REMOVED lines=41> */
[----:B------:R-:W-:Y:S01]  /*54f0*/  USHF.R.S32.HI UR18, URZ, 0x1f, UR8 ;  /* 0x0000001f3f127899 */ /* 0x000fe20008011408 */
[--C-:B------:R-:W-:Y:S01]  /*5500*/  SHF.R.S32.HI R5, RZ, 0x1f, R238.reuse ;  /* 0x0000001fff057819 */ /* 0x100fe200000114ee */
[----:B------:R-:W-:Y:S01]  /*5510*/  ULDC.64 UR4, c[0x0][0x1b8] ;  /* 0x00006e0000047ab9 */ /* 0x000fe20000000a00 */
[----:B------:R-:W-:Y:S01]  /*5520*/  IMAD.U32 R2, RZ, RZ, UR8 ;  /* 0x00000008ff027e24 */ /* 0x000fe2000f8e00ff */
[----:B------:R-:W-:Y:S01]  /*5530*/  UIMAD UR4, UR18, UR4, URZ ;  /* 0x00000004120472a4 */ /* 0x000fe2000f8e023f */
[----:B------:R-:W-:Y:S01]  /*5540*/  IMAD.MOV.U32 R4, RZ, RZ, R238 ;  /* 0x000000ffff047224 */ /* 0x000fe200078e00ee */
[----:B------:R-:W-:Y:S01]  /*5550*/  SHF.R.S32.HI R251, RZ, 0x1f, R240 ;  /* 0x0000001ffffb7819 */ /* 0x000fe200000114f0 */
[----:B------:R-:W-:Y:S01]  /*5560*/  IMAD.U32 R0, RZ, RZ, UR8 ;  /* 0x00000008ff007e24 */ /* 0x000fe2000f8e00ff */
[----:B------:R-:W-:Y:S01]  /*5570*/  UIMAD UR4, UR8, UR5, UR4 ;  /* 0x00000005080472a4 */ /* 0x000fe2000f8e0204 */
[--C-:B------:R-:W-:Y:S01]  /*5580*/  IMAD.WIDE.U32 R6, R2, c[0x0][0x1b0], R4.reuse ;  /* 0x00006c0002067a25 */ /* 0x100fe200078e0004 */
[----:B------:R-:W-:Y:S01]  /*5590*/  ULDC.64 UR6, c[0x0][0x1b0] ;  /* 0x00006c0000067ab9 */ /* 0x000fe20000000a00 */
[----:B------:R-:W-:Y:S01]  /*55a0*/  ISETP.GE.AND P4, PT, R238, c[0x0][0x220], PT ;  /* 0x00008800ee007a0c */ /* 0x000fe20003f86270 */
[----:B------:R-:W-:Y:S01]  /*55b0*/  UIMAD UR6, UR18, UR6, URZ ;  /* 0x00000006120672a4 */ /* 0x000fe2000f8e023f */
[----:B------:R-:W-:Y:S01]  /*55c0*/  IMAD.WIDE.U32 R4, R0, c[0x0][0x1b8], R4 ;  /* 0x00006e0000047a25 */ /* 0x000fe200078e0004 */
[----:B------:R-:W-:-:S02]  /*55d0*/  IADD3 R2, P1, R6, UR12, RZ ;  /* 0x0000000c06027c10 */ /* 0x000fc4000ff3e0ff */
[----:B------:R-:W-:Y:S01]  /*55e0*/  UIMAD UR6, UR8, UR7, UR6 ;  /* 0x00000007080672a4 */ /* 0x000fe2000f8e0206 */
[----:B------:R-:W-:Y:S01]  /*55f0*/  IMAD.U32 R242, RZ, RZ, UR4 ;  /* 0x00000004fff27e24 */ /* 0x000fe2000f8e00ff */
[----:B------:R-:W-:Y:S01]  /*5600*/  IADD3 R0, P0, R4, UR24, RZ ;  /* 0x0000001804007c10 */ /* 0x000fe2000ff1e0ff */
[----:B------:R-:W-:Y:S01]  /*5610*/  IMAD.MOV.U32 R247, RZ, RZ, c[0x0][0x1a0] ;  /* 0x00006800fff77624 */ /* 0x000fe200078e00ff */
[----:B------:R-:W-:Y:S01]  /*5620*/  ISETP.GE.AND P3, PT, R231, c[0x0][0x220], PT ;  /* 0x00008800e7007a0c */ /* 0x000fe20003f66270 */
[----:B------:R-:W-:Y:S01]  /*5630*/  IMAD.MOV.U32 R246, RZ, RZ, c[0x0][0x1a4] ;  /* 0x00006900fff67624 */ /* 0x000fe200078e00ff */
[----:B------:R-:W-:Y:S01]  /*5640*/  IADD3.X R242, R242, UR23, R5, P0, !PT ;  /* 0x00000017f2f27c10 */ /* 0x000fe200087fe405 */
[----:B------:R-:W-:Y:S01]  /*5650*/  IMAD.U32 R244, RZ, RZ, UR6 ;  /* 0x00000006fff47e24 */ /* 0x000fe2000f8e00ff */
[----:B------:R-:W-:Y:S01]  /*5660*/  LEA R243, P0, R0, c[0x0][0x170], 0x1 ;  /* 0x00005c0000f37a11 */ /* 0x000fe200078008ff */
[----:B------:R-:W-:Y:S01]  /*5670*/  IMAD.MOV.U32 R250, RZ, RZ, R240 ;  /* 0x000000fffffa7224 */ /* 0x000fe200078e00f0 */
[----:B------:R-:W-:Y:S01]  /*5680*/  ISETP.GE.AND P2, PT, R230, c[0x0][0x220], PT ;  /* 0x00008800e6007a0c */ /* 0x000fe20003f46270 */
[----:B------:R-:W-:Y:S01]  /*5690*/  ULEA.HI.SX32 UR6, UR9, 0xfffffffe, 0x1a ;  /* 0xfffffffe09067891 */ /* 0x000fe2000f8fd23f */
[----:B------:R-:W-:Y:S01]  /*56a0*/  LEA.HI.X R242, R0, c[0x0][0x174], R242, 0x1, P0 ;  /* 0x00005d0000f27a11 */ /* 0x000fe200000f0cf2 */
[----:B------:R-:W-:Y:S01]  /*56b0*/  IMAD.MOV.U32 R0, RZ, RZ, R3 ;  /* 0x000000ffff007224 */ /* 0x000fe200078e0003 */
[----:B------:R-:W-:Y:S01]  /*56c0*/  IADD3 R4, P0, R240, 0x20, RZ ;  /* 0x00000020f0047810 */ /* 0x000fe20007f1e0ff */
[----:B------:R-:W-:Y:S01]  /*56d0*/  ULEA.HI.SX32 UR9, UR9, 0xfffffffd, 0x1a ;  /* 0xfffffffd09097891 */ /* 0x000fe2000f8fd23f */
[----:B------:R-:W-:Y:S01]  /*56e0*/  IADD3.X R244, R244, UR10, R7, P1, !PT ;  /* 0x0000000af4f47c10 */ /* 0x000fe20008ffe407 */
[----:B------:R-:W-:Y:S01]  /*56f0*/  UMOV UR10, URZ ;  /* 0x0000003f000a7c82 */ /* 0x000fe20008000000 */
[----:B------:R-:W-:Y:S01]  /*5700*/  LEA R245, P1, R2, c[0x0][0x168], 0x1 ;  /* 0x00005a0002f57a11 */ /* 0x000fe200078208ff */
[----:B------:R-:W-:Y:S01]  /*5710*/  IMAD.X R5, RZ, RZ, R251, P0 ;  /* 0x000000ffff057224 */ /* 0x000fe200000e06fb */
[----:B------:R-:W-:-:S02]  /*5720*/  ULDC.64 UR4, c[0x0][0x1a0] ;  /* 0x0000680000047ab9 */ /* 0x000fc40000000a00 */
[----:B------:R-:W-:Y:S01]  /*5730*/  LEA.HI.X R244, R2, c[0x0][0x16c], R244, 0x1, P1 ;  /* 0x00005b0002f47a11 */ /* 0x000fe200008f0cf4 */
[----:B------:R-:W-:Y:S01]  /*5740*/  IMAD.MOV.U32 R2, RZ, RZ, R164 ;  /* 0x000000ffff027224 */ /* 0x000fe200078e00a4 */
[----:B------:R1:W-:Y:S01]  /*5750*/  STL.64 [R1], R4 ;  /* 0x0000000401007387 */ /* 0x0003e20000100a00 */
[----:B------:R-:W-:Y:S01]  /*5760*/  ISETP.GE.AND P1, PT, R229, c[0x0][0x220], PT ;  /* 0x00008800e5007a0c */ /* 0x000fe20003f26270 */
[----:B------:R-:W-:Y:S05]  /*5770*/  BRA `(.L_x_328) ;  /* 0x0000045000007947 */ /* 0x000fea0003800000 */
.L_x_330:
[----:B------:R1:W-:Y:S01]  /*5780*/  @P4 STS.128 [R228+0x10000], RZ ;  /* 0x010000ffe4004388 */ /* 0x0003e20000000c00 */
[----:B------:R-:W-:Y:S05]  /*5790*/  VOTEU.ALL UP0, P4 ;  /* 0x00000000003f7886 */ /* 0x000fea0002000000 */
[----:B------:R-:W-:Y:S02]  /*57a0*/  @!UP0 UIADD3 UR8, UR6, -0x1, -UR10 ;  /* 0xffffffff06088890 */ /* 0x000fe4000fffe80a */
[----:B------:R-:W-:Y:S04]  /*57b0*/  @!UP0 UIADD3 UR7, UR6, -0x1, -UR10 ;  /* 0xffffffff06078890 */ /* 0x000fe8000fffe80a */
[----:B------:R-:W-:Y:S02]  /*57c0*/  IMAD.U32 R166, RZ, RZ, UR8 ;  /* 0x00000008ffa67e24 */ /* 0x000fe4000f8e00ff */
[----:B------:R-:W-:Y:S02]  /*57d0*/  IMAD.U32 R164, RZ, RZ, UR7 ;  /* 0x00000007ffa47e24 */ /* 0x000fe4000f8e00ff */
[----:B------:R-:W-:Y:S01]  /*57e0*/  IMAD.U32 R3, RZ, RZ, UR7 ;  /* 0x00000007ff037e24 */ /* 0x000fe2000f8e00ff */
[----:B------:R-:W-:Y:S01]  /*57f0*/  @!P4 SHF.R.S32.HI R168, RZ, 0x1f, R166 ;  /* 0x0000001fffa8c819 */ /* 0x000fe200000114a6 */
[----:B------:R-:W-:Y:S01]  /*5800*/  IMAD.U32 R165, RZ, RZ, UR8 ;  /* 0x00000008ffa57e24 */ /* 0x000fe2000f8e00ff */
[----:B------:R-:W-:Y:S01]  /*5810*/  @!P4 SHF.R.S32.HI R167, RZ, 0x1f, R164 ;  /* 0x0000001fffa7c819 */ /* 0x000fe200000114a4 */
[----:B------:R-:W-:Y:S04]  /*5820*/  @!P4 IMAD.WIDE.U32 R174, R3, c[0x0][0x198], RZ ;  /* 0x0000660003aeca25 */ /* 0x000fe800078e00ff */
[----:B------:R-:W-:Y:S01]  /*5830*/  @!P4 IMAD R168, R168, c[0x0][0x198], RZ ;  /* 0x00006600a8a8ca24 */ /* 0x000fe200078e02ff */
[-C--:B------:R-:W-:Y:S01]  /*5840*/  @!P4 LEA R3, P0, R174, R234.reuse, 0x6 ;  /* 0x000000eaae03c211 */ /* 0x080fe200078030ff */
[----:B------:R-:W-:Y:S02]  /*5850*/  @!P4 IMAD R167, R167, c[0x0][0x198], RZ ;  /* 0x00006600a7a7ca24 */ /* 0x000fe400078e02ff */
[----:B------:R-:W-:Y:S02]  /*5860*/  @!P4 IMAD R168, R166, c[0x0][0x19c], R168 ;  /* 0x00006700a6a8ca24 */ /* 0x000fe400078e02a8 */
[----:B------:R-:W-:Y:S02]  /*5870*/  @!P4 IMAD R167, R164, c[0x0][0x19c], R167 ;  /* 0x00006700a4a7ca24 */ /* 0x000fe400078e02a7 */
[----:B------:R-:W-:Y:S04]  /*5880*/  @!P4 IMAD.WIDE.U32 R176, R165, c[0x0][0x198], RZ ;  /* 0x00006600a5b0ca25 */ /* 0x000fe800078e00ff */
[----:B------:R-:W-:Y:S01]  /*5890*/  @!P4 IMAD.IADD R167, R175, 0x1, R167 ;  /* 0x00000001afa7c824 */ /* 0x000fe200078e02a7 */
[----:B------:R-:W-:Y:S01]  /*58a0*/  @!P4 LEA R164, P6, R176, R234, 0x6 ;  /* 0x000000eab0a4c211 */ /* 0x000fe200078c30ff */
[----:B------:R-:W-:Y:S03]  /*58b0*/  @!P4 IMAD.IADD R168, R177, 0x1, R168 ;  /* 0x00000001b1a8c824 */ /* 0x000fe600078e02a8 */
[-C--:B------:R-:W-:Y:S02]  /*58c0*/  @!P4 LEA.HI.X R167, R174, R237.reuse, R167, 0x6, P0 ;  /* 0x000000edaea7c211 */ /* 0x080fe400000f34a7 */
[----:B------:R-:W-:Y:S02]  /*58d0*/  @!P4 LEA.HI.X R168, R176, R237, R168, 0x6, P6 ;  /* 0x000000edb0a8c211 */ /* 0x000fe400030f34a8 */
[C---:B------:R-:W-:Y:S02]  /*58e0*/  @!P4 LEA R174, P6, R164.reuse, c[0x0][0x168], 0x1 ;  /* 0x00005a00a4aeca11 */ /* 0x040fe400078c08ff */
[----:B------:R-:W-:Y:S02]  /*58f0*/  @!P4 IADD3 R3, P0, R3, UR15, RZ ;  /* 0x0000000f0303cc10 */ /* 0x000fe4000ff1e0ff */
[----:B------:R-:W-:Y:S02]  /*5900*/  @!P4 LEA.HI.X R175, R164, c[0x0][0x16c], R168, 0x1, P6 ;  /* 0x00005b00a4afca11 */ /* 0x000fe400030f0ca8 */
[----:B------:R-:W-:Y:S02]  /*5910*/  @!P4 IADD3.X R167, R167, UR20, RZ, P0, !PT ;  /* 0x00000014a7a7cc10 */ /* 0x000fe400087fe4ff */
[C---:B------:R-:W-:Y:S01]  /*5920*/  @!P4 LEA R166, P0, R3.reuse, c[0x0][0x168], 0x1 ;  /* 0x00005a0003a6ca11 */ /* 0x040fe200078008ff */
[----:B------:R-:W-:Y:S01]  /*5930*/  @!PT LDS RZ, [RZ] ;  /* 0x00000000fffff984 */ /* 0x000fe20000000800 */
[----:B------:R-:W-:Y:S01]  /*5940*/  @!PT LDS RZ, [RZ] ;  /* 0x00000000fffff984 */ /* 0x000fe20000000800 */
[----:B------:R-:W-:Y:S01]  /*5950*/  @!PT LDS RZ, [RZ] ;  /* 0x00000000fffff984 */ /* 0x000fe20000000800 */
[----:B------:R1:W-:Y:S03]  /*5960*/  @!P4 LDGSTS.E.BYPASS.LTC128B.128 [R228+0x10000], [R174.64] ;  /* 0x10000000aee4cfae */ /* 0x0003e6000b901d50 */
[----:B------:R-:W-:Y:S01]  /*5970*/  @!P4 LEA.HI.X R167, R3, c[0x0][0x16c], R167, 0x1, P0 ;  /* 0x00005b0003a7ca11 */ /* 0x000fe200000f0ca7 */
        /* <DEDUP_REMOVED lines=37> */
.L_x_328:
[----:B------:R2:W-:Y:S01]  /*5bd0*/  STL.64 [R1+0x8], R36 ;  /* 0x0000082401007387 */ /* 0x0005e20000100a00 */
[----:B------:R-:W-:Y:S01]  /*5be0*/  UIADD3 UR8, UR6, -UR10, URZ ;  /* 0x8000000a06087290 */ /* 0x000fe2000fffe03f */
[----:B------:R-:W-:Y:S04]  /*5bf0*/  DEPBAR.LE SB0, 0x0 ;  /* 0x000080000000791a */ /* 0x000fe80000000000 */
[----:B------:R-:W-:Y:S01]  /*5c00*/  USHF.R.S32.HI UR7, URZ, 0x1f, UR8 ;  /* 0x0000001f3f077899 */ /* 0x000fe20008011408 */
[----:B------:R-:W-:Y:S01]  /*5c10*/  BAR.SYNC.DEFER_BLOCKING 0x0 ;  /* 0x0000000000007b1d */ /* 0x000fe20000010000 */
[----:B------:R-:W-:Y:S01]  /*5c20*/  UIMAD.WIDE.U32 UR22, UR8, UR4, URZ ;  /* 0x00000004081672a5 */ /* 0x000fe2000f8e003f */
[----:B-1----:R-:W-:Y:S01]  /*5c30*/  IMAD.U32 R5, RZ, RZ, UR8 ;  /* 0x00000008ff057e24 */ /* 0x002fe2000f8e00ff */
[----:B------:R-:W-:Y:S01]  /*5c40*/  UIMAD UR7, UR7, UR4, URZ ;  /* 0x00000004070772a4 */ /* 0x000fe2000f8e023f */
[----:B------:R-:W-:Y:S02]  /*5c50*/  IMAD.U32 R14, RZ, RZ, UR8 ;  /* 0x00000008ff0e7e24 */ /* 0x000fe4000f8e00ff */
[----:B------:R-:W-:Y:S01]  /*5c60*/  IMAD.U32 R4, RZ, RZ, UR8 ;  /* 0x00000008ff047e24 */ /* 0x000fe2000f8e00ff */
[----:B------:R-:W-:Y:S01]  /*5c70*/  UIMAD UR7, UR8, UR5, UR7 ;  /* 0x00000005080772a4 */ /* 0x000fe2000f8e0207 */
[----:B------:R-:W-:Y:S01]  /*5c80*/  LEA R12, P5, R5, R250, 0x6 ;  /* 0x000000fa050c7211 */ /* 0x000fe200078a30ff */
[----:B------:R-:W-:Y:S02]  /*5c90*/  IMAD.U32 R3, RZ, RZ, UR8 ;  /* 0x00000008ff037e24 */ /* 0x000fe4000f8e00ff */
[----:B------:R-:W-:Y:S01]  /*5ca0*/  UIADD3 UR7, UR23, UR7, URZ ;  /* 0x0000000717077290 */ /* 0x000fe2000fffe03f */
[----:B------:R-:W-:Y:S01]  /*5cb0*/  IMAD.U32 R8, RZ, RZ, UR22 ;  /* 0x00000016ff087e24 */ /* 0x000fe2000f8e00ff */
[----:B------:R-:W-:Y:S01]  /*5cc0*/  LEA.HI.X.SX32 R13, R4, R251, 0x6, P5 ;  /* 0x000000fb040d7211 */ /* 0x000fe200028f36ff */
[----:B------:R-:W-:Y:S03]  /*5cd0*/  IMAD.U32 R9, RZ, RZ, UR23 ;  /* 0x00000017ff097e24 */ /* 0x000fe6000f8e00ff */
[----:B------:R-:W-:Y:S01]  /*5ce0*/  IMAD.U32 R4, RZ, RZ, UR7 ;  /* 0x00000007ff047e24 */ /* 0x000fe2000f8e00ff */
[----:B------:R-:W-:Y:S01]  /*5cf0*/  UIADD3 UR7, UR9, -UR10, URZ ;  /* 0x8000000a09077290 */ /* 0x000fe2000fffe03f */
[----:B------:R-:W-:Y:S04]  /*5d00*/  IMAD R7, R13, c[0x0][0x1a0], RZ ;  /* 0x000068000d077a24 */ /* 0x000fe800078e02ff */
[C---:B------:R-:W-:Y:S01]  /*5d10*/  IMAD R7, R12.reuse, c[0x0][0x1a4], R7 ;  /* 0x000069000c077a24 */ /* 0x040fe200078e0207 */
[----:B--2---:R-:W2:Y:S01]  /*5d20*/  LDL.64 R36, [R1] ;  /* 0x0000000001247983 */ /* 0x004ea20000100a00 */
[----:B------:R-:W-:Y:S03]  /*5d30*/  IMAD.WIDE.U32 R12, R12, c[0x0][0x1a0], RZ ;  /* 0x000068000c0c7a25 */ /* 0x000fe600078e00ff */
[----:B------:R-:W-:Y:S01]  /*5d40*/  @P4 STS.128 [R228+0x18000], RZ ;  /* 0x018000ffe4004388 */ /* 0x000fe20000000c00 */
[----:B------:R-:W-:Y:S01]  /*5d50*/  IMAD.IADD R7, R13, 0x1, R7 ;  /* 0x000000010d077824 */ /* 0x000fe200078e0207 */
[----:B--2---:R-:W-:Y:S04]  /*5d60*/  LEA R14, P0, R14, R36, 0x6 ;  /* 0x000000240e0e7211 */ /* 0x004fe800078030ff */
[----:B------:R-:W-:Y:S01]  /*5d70*/  LEA.HI.X.SX32 R15, R3, R37, 0x6, P0 ;  /* 0x00000025030f7211 */ /* 0x000fe200000f36ff */
[----:B------:R-:W-:Y:S01]  /*5d80*/  IMAD.WIDE.U32 R10, R14, c[0x0][0x1a0], RZ ;  /* 0x000068000e0a7a25 */ /* 0x000fe200078e00ff */
[C---:B------:R-:W-:Y:S03]  /*5d90*/  LEA R5, P0, R8.reuse, R232, 0x6 ;  /* 0x000000e808057211 */ /* 0x040fe600078030ff */
[----:B------:R-:W-:Y:S01]  /*5da0*/  IMAD R6, R15, c[0x0][0x1a0], RZ ;  /* 0x000068000f067a24 */ /* 0x000fe200078e02ff */
[----:B------:R-:W-:Y:S02]  /*5db0*/  LEA.HI.X R4, R8, R227, R4, 0x6, P0 ;  /* 0x000000e308047211 */ /* 0x000fe400000f3404 */
[C---:B------:R-:W-:Y:S01]  /*5dc0*/  @!P4 LEA R8, P5, R5.reuse, c[0x0][0x170], 0x1 ;  /* 0x00005c000508ca11 */ /* 0x040fe200078a08ff */
[----:B------:R-:W-:Y:S01]  /*5dd0*/  IMAD R6, R14, c[0x0][0x1a4], R6 ;  /* 0x000069000e067a24 */ /* 0x000fe200078e0206 */
[C---:B------:R-:W-:Y:S02]  /*5de0*/  LEA R14, P6, R12.reuse, R243, 0x1 ;  /* 0x000000f30c0e7211 */ /* 0x040fe400078c08ff */
[----:B------:R-:W-:Y:S01]  /*5df0*/  @!P4 LEA.HI.X R9, R5, c[0x0][0x174], R4, 0x1, P5 ;  /* 0x00005d000509ca11 */ /* 0x000fe200028f0c04 */
[----:B------:R-:W-:Y:S01]  /*5e00*/  IMAD.IADD R6, R11, 0x1, R6 ;  /* 0x000000010b067824 */ /* 0x000fe200078e0206 */
[----:B------:R-:W-:Y:S02]  /*5e10*/  LEA.HI.X R15, R12, R242, R7, 0x1, P6 ;  /* 0x000000f20c0f7211 */ /* 0x000fe400030f0c07 */
[C---:B------:R-:W-:Y:S01]  /*5e20*/  LEA R3, P0, R247.reuse, R5, 0x5 ;  /* 0x00000005f7037211 */ /* 0x040fe200078028ff */
[----:B------:R-:W-:Y:S01]  /*5e30*/  @!PT LDS RZ, [RZ] ;  /* 0x00000000fffff984 */ /* 0x000fe20000000800 */
[----:B------:R-:W-:Y:S01]  /*5e40*/  @!PT LDS RZ, [RZ] ;  /* 0x00000000fffff984 */ /* 0x000fe20000000800 */
[----:B------:R-:W-:Y:S01]  /*5e50*/  @!PT LDS RZ, [RZ] ;  /* 0x00000000fffff984 */ /* 0x000fe20000000800 */
[----:B------:R1:W-:Y:S01]  /*5e60*/  @!P4 LDGSTS.E.BYPASS.LTC128B.128 [R228+0x18000], [R8.64] ;  /* 0x1800000008e4cfae */ /* 0x0003e2000b901d50 */
[C---:B------:R-:W-:Y:S02]  /*5e70*/  LEA R16, P5, R10.reuse, R243, 0x1 ;  /* 0x000000f30a107211 */ /* 0x040fe400078a08ff */
[----:B------:R-:W-:Y:S01]  /*5e80*/  LEA.HI.X R4, R247, R4, R246, 0x5, P0 ;  /* 0x00000004f7047211 */ /* 0x000fe200000f2cf6 */
[----:B------:R-:W-:Y:S01]  /*5e90*/  @P3 STS.128 [R228+0x1a000], RZ ;  /* 0x01a000ffe4003388 */ /* 0x000fe20000000c00 */
[C---:B------:R-:W-:Y:S02]  /*5ea0*/  @!P4 LEA R18, P0, R3.reuse, c[0x0][0x170], 0x1 ;  /* 0x00005c000312ca11 */ /* 0x040fe400078008ff */
[----:B------:R-:W-:Y:S01]  /*5eb0*/  LEA.HI.X R17, R10, R242, R6, 0x1, P5 ;  /* 0x000000f20a117211 */ /* 0x000fe200028f0c06 */
[----:B------:R-:W-:Y:S01]  /*5ec0*/  @!PT LDS RZ, [RZ] ;  /* 0x00000000fffff984 */ /* 0x000fe20000000800 */
[----:B------:R-:W-:Y:S01]  /*5ed0*/  @!PT LDS RZ, [RZ] ;  /* 0x00000000fffff984 */ /* 0x000fe20000000800 */
[----:B------:R-:W-:Y:S01]  /*5ee0*/  @!PT LDS RZ, [RZ] ;  /* 0x00000000fffff984 */ /* 0x000fe20000000800 */
[----:B------:R2:W-:Y:S01]  /*5ef0*/  @!P3 LDGSTS.E.BYPASS.LTC128B.128 [R228+0x1a000], [R14.64+0x80] ;  /* 0x1a0000800ee4bfae */ /* 0x0005e2000b901d50 */
[----:B------:R-:W-:Y:S01]  /*5f00*/  @!P4 LEA.HI.X R19, R3, c[0x0][0x174], R4, 0x1, P0 ;  /* 0x00005d000313ca11 */ /* 0x000fe200000f0c04 */
[----:B------:R-:W-:Y:S02]  /*5f10*/  IMAD.U32 R3, RZ, RZ, UR7 ;  /* 0x00000007ff037e24 */ /* 0x000fe4000f8e00ff */
        /* <DEDUP_REMOVED lines=31> */
[----:B-1----:R-:W1:Y:S04]  /*6110*/  LDSM.16.M88.4 R8, [R225+0x10000] ;  /* 0x01000000e108783b */ /* 0x002e680000000200 */
[----:B------:R-:W-:Y:S04]  /*6120*/  LDSM.16.M88.4 R24, [R225+0x11000] ;  /* 0x01100000e118783b */ /* 0x000fe80000000200 */
[----:B------:R-:W0:Y:S04]  /*6130*/  LDGDEPBAR ;  /* 0x00000000000079af */ /* 0x000e280000000000 */
[----:B------:R-:W-:Y:S04]  /*6140*/  LDSM.16.M88.4 R164, [R225+0x11800] ;  /* 0x01180000e1a4783b */ /* 0x000fe80000000200 */
[----:B------:R-:W-:Y:S04]  /*6150*/  LDSM.16.M88.4 R168, [R224] ;  /* 0x00000000e0a8783b */ /* 0x000fe80000000200 */
[----:B---3--:R-:W2:Y:S04]  /*6160*/  LDSM.16.M88.4 R16, [R225+0x10800] ;  /* 0x01080000e110783b */ /* 0x008ea80000000200 */
[----:B------:R-:W3:Y:S04]  /*6170*/  LDSM.16.M88.4 R172, [R223] ;  /* 0x00000000dfac783b */ /* 0x000ee80000000200 */
[----:B------:R-:W4:Y:S04]  /*6180*/  LDSM.16.M88.4 R176, [R215] ;  /* 0x00000000d7b0783b */ /* 0x000f280000000200 */
[----:B------:R-:W3:Y:S04]  /*6190*/  LDSM.16.M88.4 R180, [R214] ;  /* 0x00000000d6b4783b */ /* 0x000ee80000000200 */
[----:B------:R-:W3:Y:S01]  /*61a0*/  LDSM.16.M88.4 R184, [R213] ;  /* 0x00000000d5b8783b */ /* 0x000ee20000000200 */
[C---:B-1----:R-:W-:Y:S03]  /*61b0*/  HMMA.16816.F32 R4, R32.reuse, R8, RZ ;  /* 0x000000082004723c */ /* 0x042fe600000018ff */
[----:B------:R-:W-:Y:S04]  /*61c0*/  LDSM.16.M88.4 R188, [R222] ;  /* 0x00000000debc783b */ /* 0x000fe80000000200 */
[----:B------:R-:W1:Y:S01]  /*61d0*/  LDSM.16.M88.4 R192, [R219+0x10000] ;  /* 0x01000000dbc0783b */ /* 0x000e620000000200 */
[C---:B------:R-:W-:Y:S03]  /*61e0*/  HMMA.16816.F32 R8, R32.reuse, R10, RZ ;  /* 0x0000000a2008723c */ /* 0x040fe600000018ff */
[----:B------:R-:W1:Y:S05]  /*61f0*/  LDSM.16.M88.4 R196, [R219+0x10800] ;  /* 0x01080000dbc4783b */ /* 0x000e6a0000000200 */
[C---:B--2---:R-:W-:Y:S08]  /*6200*/  HMMA.16816.F32 R12, R32.reuse, R16, RZ ;  /* 0x00000010200c723c */ /* 0x044ff000000018ff */
[C---:B------:R-:W-:Y:S08]  /*6210*/  HMMA.16816.F32 R16, R32.reuse, R18, RZ ;  /* 0x000000122010723c */ /* 0x040ff000000018ff */
[C---:B------:R-:W-:Y:S08]  /*6220*/  HMMA.16816.F32 R20, R32.reuse, R24, RZ ;  /* 0x000000182014723c */ /* 0x040ff000000018ff */
[C---:B------:R-:W-:Y:S08]  /*6230*/  HMMA.16816.F32 R24, R32.reuse, R26, RZ ;  /* 0x0000001a2018723c */ /* 0x040ff000000018ff */
[C---:B------:R-:W-:Y:S08]  /*6240*/  HMMA.16816.F32 R28, R32.reuse, R164, RZ ;  /* 0x000000a4201c723c */ /* 0x040ff000000018ff */
[----:B------:R-:W-:Y:S01]  /*6250*/  HMMA.16816.F32 R32, R32, R166, RZ ;  /* 0x000000a62020723c */ /* 0x000fe200000018ff */
[----:B------:R-:W2:Y:S07]  /*6260*/  LDSM.16.M88.4 R164, [R219+0x11000] ;  /* 0x01100000dba4783b */ /* 0x000eae0000000200 */
[C---:B---3--:R-:W-:Y:S08]  /*6270*/  HMMA.16816.F32 R4, R168.reuse, R172, R4 ;  /* 0x000000aca804723c */ /* 0x048ff00000001804 */
[C---:B------:R-:W-:Y:S01]  /*6280*/  HMMA.16816.F32 R8, R168.reuse, R174, R8 ;  /* 0x000000aea808723c */ /* 0x040fe20000001808 */
[----:B------:R-:W3:Y:S07]  /*6290*/  LDSM.16.M88.4 R172, [R219+0x11800] ;  /* 0x01180000dbac783b */ /* 0x000eee0000000200 */
[C---:B----4-:R-:W-:Y:S08]  /*62a0*/  HMMA.16816.F32 R12, R168.reuse, R176, R12 ;  /* 0x000000b0a80c723c */ /* 0x050ff0000000180c */
[C---:B------:R-:W-:Y:S01]  /*62b0*/  HMMA.16816.F32 R16, R168.reuse, R178, R16 ;  /* 0x000000b2a810723c */ /* 0x040fe20000001810 */
[----:B------:R-:W-:Y:S07]  /*62c0*/  LDSM.16.M88.4 R176, [R221] ;  /* 0x00000000ddb0783b */ /* 0x000fee0000000200 */
[C---:B------:R-:W-:Y:S08]  /*62d0*/  HMMA.16816.F32 R20, R168.reuse, R180, R20 ;  /* 0x000000b4a814723c */ /* 0x040ff00000001814 */
[C---:B------:R-:W-:Y:S01]  /*62e0*/  HMMA.16816.F32 R24, R168.reuse, R182, R24 ;  /* 0x000000b6a818723c */ /* 0x040fe20000001818 */
[----:B------:R-:W4:Y:S07]  /*62f0*/  LDSM.16.M88.4 R180, [R212] ;  /* 0x00000000d4b4783b */ /* 0x000f2e0000000200 */
[C---:B------:R-:W-:Y:S08]  /*6300*/  HMMA.16816.F32 R28, R168.reuse, R184, R28 ;  /* 0x000000b8a81c723c */ /* 0x040ff0000000181c */
[----:B------:R-:W-:Y:S01]  /*6310*/  HMMA.16816.F32 R32, R168, R186, R32 ;  /* 0x000000baa820723c */ /* 0x000fe20000001820 */
[----:B------:R-:W3:Y:S04]  /*6320*/  LDSM.16.M88.4 R168, [R212+0x800] ;  /* 0x00080000d4a8783b */ /* 0x000ee80000000200 */
        /* <DEDUP_REMOVED lines=16> */
[----:B------:R-:W4:Y:S07]  /*6430*/  LDSM.16.M88.4 R180, [R225+0x13800] ;  /* 0x01380000e1b4783b */ /* 0x000f2e0000000200 */
[C---:B------:R-:W-:Y:S08]  /*6440*/  HMMA.16816.F32 R12, R176.reuse, R168, R12 ;  /* 0x000000a8b00c723c */ /* 0x040ff0000000180c */
[C---:B------:R-:W-:Y:S01]  /*6450*/  HMMA.16816.F32 R16, R176.reuse, R170, R16 ;  /* 0x000000aab010723c */ /* 0x040fe20000001810 */
[----:B------:R-:W-:Y:S07]  /*6460*/  LDSM.16.M88.4 R168, [R211] ;  /* 0x00000000d3a8783b */ /* 0x000fee0000000200 */
[C---:B------:R-:W-:Y:S08]  /*6470*/  HMMA.16816.F32 R20, R176.reuse, R184, R20 ;  /* 0x000000b8b014723c */ /* 0x040ff00000001814 */
[C---:B------:R-:W-:Y:S01]  /*6480*/  HMMA.16816.F32 R24, R176.reuse, R186, R24 ;  /* 0x000000bab018723c */ /* 0x040fe20000001818 */
[----:B------:R-:W-:Y:S07]  /*6490*/  LDSM.16.M88.4 R184, [R209] ;  /* 0x00000000d1b8783b */ /* 0x000fee0000000200 */
[C---:B-1----:R-:W-:Y:S08]  /*64a0*/  HMMA.16816.F32 R28, R176.reuse, R164, R28 ;  /* 0x000000a4b01c723c */ /* 0x042ff0000000181c */
[----:B------:R-:W-:Y:S01]  /*64b0*/  HMMA.16816.F32 R32, R176, R166, R32 ;  /* 0x000000a6b020723c */ /* 0x000fe20000001820 */
[----:B------:R-:W1:Y:S04]  /*64c0*/  LDSM.16.M88.4 R164, [R224+0x4000] ;  /* 0x00400000e0a4783b */ /* 0x000e680000000200 */
[----:B------:R-:W1:Y:S03]  /*64d0*/  LDSM.16.M88.4 R176, [R210] ;  /* 0x00000000d2b0783b */ /* 0x000e660000000200 */
[C---:B------:R-:W-:Y:S08]  /*64e0*/  HMMA.16816.F32 R4, R192.reuse, R196, R4 ;  /* 0x000000c4c004723c */ /* 0x040ff00000001804 */
[C---:B------:R-:W-:Y:S01]  /*64f0*/  HMMA.16816.F32 R8, R192.reuse, R198, R8 ;  /* 0x000000c6c008723c */ /* 0x040fe20000001808 */
[----:B------:R-:W1:Y:S07]  /*6500*/  LDSM.16.M88.4 R196, [R208] ;  /* 0x00000000d0c4783b */ /* 0x000e6e0000000200 */
[C---:B--2---:R-:W-:Y:S08]  /*6510*/  HMMA.16816.F32 R12, R192.reuse, R172, R12 ;  /* 0x000000acc00c723c */ /* 0x044ff0000000180c */
        /* <DEDUP_REMOVED lines=17> */
[----:B------:R-:W1:Y:S07]  /*6630*/  LDSM.16.M88.4 R184, [R212+0x2000] ;  /* 0x00200000d4b8783b */ /* 0x000e6e0000000200 */
[C---:B------:R-:W-:Y:S08]  /*6640*/  HMMA.16816.F32 R28, R164.reuse, R196, R28 ;  /* 0x000000c4a41c723c */ /* 0x040ff0000000181c */
[----:B------:R-:W-:Y:S01]  /*6650*/  HMMA.16816.F32 R32, R164, R198, R32 ;  /* 0x000000c6a420723c */ /* 0x000fe20000001820 */
[----:B------:R-:W1:Y:S04]  /*6660*/  LDSM.16.M88.4 R164, [R212+0x2800] ;  /* 0x00280000d4a4783b */ /* 0x000e680000000200 */
[----:B------:R-:W1:Y:S03]  /*6670*/  LDSM.16.M88.4 R196, [R212+0x3000] ;  /* 0x00300000d4c4783b */ /* 0x000e660000000200 */
[C---:B--2---:R-:W-:Y:S08]  /*6680*/  HMMA.16816.F32 R4, R172.reuse, R188, R4 ;  /* 0x000000bcac04723c */ /* 0x044ff00000001804 */
[C---:B------:R-:W-:Y:S01]  /*6690*/  HMMA.16816.F32 R8, R172.reuse, R190, R8 ;  /* 0x000000beac08723c */ /* 0x040fe20000001808 */
[----:B------:R-:W-:Y:S07]  /*66a0*/  LDSM.16.M88.4 R188, [R226+0x8000] ;  /* 0x00800000e2bc783b */ /* 0x000fee0000000200 */
[C---:B---3--:R-:W-:Y:S08]  /*66b0*/  HMMA.16816.F32 R12, R172.reuse, R180, R12 ;  /* 0x000000b4ac0c723c */ /* 0x048ff0000000180c */
[C---:B------:R-:W-:Y:S01]  /*66c0*/  HMMA.16816.F32 R16, R172.reuse, R182, R16 ;  /* 0x000000b6ac10723c */ /* 0x040fe20000001810 */
[----:B------:R-:W2:Y:S07]  /*66d0*/  LDSM.16.M88.4 R180, [R212+0x3800] ;  /* 0x00380000d4b4783b */ /* 0x000eae0000000200 */
[C---:B----4-:R-:W-:Y:S08]  /*66e0*/  HMMA.16816.F32 R20, R172.reuse, R192, R20 ;  /* 0x000000c0ac14723c */ /* 0x050ff00000001814 */
[C---:B------:R-:W-:Y:S01]  /*66f0*/  HMMA.16816.F32 R24, R172.reuse, R194, R24 ;  /* 0x000000c2ac18723c */ /* 0x040fe20000001818 */
[----:B------:R-:W3:Y:S07]  /*6700*/  LDSM.16.M88.4 R192, [R225+0x14000] ;  /* 0x01400000e1c0783b */ /* 0x000eee0000000200 */
[C---:B-1----:R-:W-:Y:S08]  /*6710*/  HMMA.16816.F32 R28, R172.reuse, R168, R28 ;  /* 0x000000a8ac1c723c */ /* 0x042ff0000000181c */
[----:B------:R-:W-:Y:S01]  /*6720*/  HMMA.16816.F32 R32, R172, R170, R32 ;  /* 0x000000aaac20723c */ /* 0x000fe20000001820 */
[----:B------:R-:W-:Y:S04]  /*6730*/  LDSM.16.M88.4 R168, [R225+0x15000] ;  /* 0x01500000e1a8783b */ /* 0x000fe80000000200 */
[----:B------:R-:W-:Y:S03]  /*6740*/  LDSM.16.M88.4 R172, [R225+0x15800] ;  /* 0x01580000e1ac783b */ /* 0x000fe60000000200 */
[C---:B------:R-:W-:Y:S08]  /*6750*/  HMMA.16816.F32 R4, R176.reuse, R184, R4 ;  /* 0x000000b8b004723c */ /* 0x040ff00000001804 */
[C---:B------:R-:W-:Y:S01]  /*6760*/  HMMA.16816.F32 R8, R176.reuse, R186, R8 ;  /* 0x000000bab008723c */ /* 0x040fe20000001808 */
[----:B------:R-:W-:Y:S07]  /*6770*/  LDSM.16.M88.4 R184, [R224+0x8000] ;  /* 0x00800000e0b8783b */ /* 0x000fee0000000200 */
[C---:B------:R-:W-:Y:S08]  /*6780*/  HMMA.16816.F32 R12, R176.reuse, R164, R12 ;  /* 0x000000a4b00c723c */ /* 0x040ff0000000180c */
[C---:B------:R-:W-:Y:S01]  /*6790*/  HMMA.16816.F32 R16, R176.reuse, R166, R16 ;  /* 0x000000a6b010723c */ /* 0x040fe20000001810 */
[----:B------:R-:W1:Y:S07]  /*67a0*/  LDSM.16.M88.4 R164, [R225+0x14800] ;  /* 0x01480000e1a4783b */ /* 0x000e6e0000000200 */
[C---:B------:R-:W-:Y:S08]  /*67b0*/  HMMA.16816.F32 R20, R176.reuse, R196, R20 ;  /* 0x000000c4b014723c */ /* 0x040ff00000001814 */
[C---:B------:R-:W-:Y:S01]  /*67c0*/  HMMA.16816.F32 R24, R176.reuse, R198, R24 ;  /* 0x000000c6b018723c */ /* 0x040fe20000001818 */
[----:B------:R-:W4:Y:S07]  /*67d0*/  LDSM.16.M88.4 R196, [R207] ;  /* 0x00000000cfc4783b */ /* 0x000f2e0000000200 */
[C---:B--2---:R-:W-:Y:S08]  /*67e0*/  HMMA.16816.F32 R28, R176.reuse, R180, R28 ;  /* 0x000000b4b01c723c */ /* 0x044ff0000000181c */
[----:B------:R-:W-:Y:S01]  /*67f0*/  HMMA.16816.F32 R32, R176, R182, R32 ;  /* 0x000000b6b020723c */ /* 0x000fe20000001820 */
[----:B------:R-:W2:Y:S04]  /*6800*/  LDSM.16.M88.4 R176, [R206] ;  /* 0x00000000ceb0783b */ /* 0x000ea80000000200 */
[----:B------:R-:W2:Y:S03]  /*6810*/  LDSM.16.M88.4 R180, [R205] ;  /* 0x00000000cdb4783b */ /* 0x000ea60000000200 */
[C---:B---3--:R-:W-:Y:S08]  /*6820*/  HMMA.16816.F32 R4, R188.reuse, R192, R4 ;  /* 0x000000c0bc04723c */ /* 0x048ff00000001804 */
[C---:B------:R-:W-:Y:S01]  /*6830*/  HMMA.16816.F32 R8, R188.reuse, R194, R8 ;  /* 0x000000c2bc08723c */ /* 0x040fe20000001808 */
[----:B------:R-:W3:Y:S07]  /*6840*/  LDSM.16.M88.4 R192, [R204] ;  /* 0x00000000ccc0783b */ /* 0x000eee0000000200 */
        /* <DEDUP_REMOVED lines=10> */
[C---:B----4-:R-:W-:Y:S08]  /*68f0*/  HMMA.16816.F32 R4, R184.reuse, R196, R4 ;  /* 0x000000c4b804723c */ /* 0x050ff00000001804 */
[C---:B------:R-:W-:Y:S01]  /*6900*/  HMMA.16816.F32 R8, R184.reuse, R198, R8 ;  /* 0x000000c6b808723c */ /* 0x040fe20000001808 */
[----:B------:R-:W4:Y:S07]  /*6910*/  LDSM.16.M88.4 R196, [R219+0x15800] ;  /* 0x01580000dbc4783b */ /* 0x000f2e0000000200 */
[C---:B--2---:R-:W-:Y:S08]  /*6920*/  HMMA.16816.F32 R12, R184.reuse, R176, R12 ;  /* 0x000000b0b80c723c */ /* 0x044ff0000000180c */
[C---:B------:R-:W-:Y:S01]  /*6930*/  HMMA.16816.F32 R16, R184.reuse, R178, R16 ;  /* 0x000000b2b810723c */ /* 0x040fe20000001810 */
[----:B------:R-:W-:Y:S07]  /*6940*/  LDSM.16.M88.4 R176, [R221+0x8000] ;  /* 0x00800000ddb0783b */ /* 0x000fee0000000200 */
[C---:B------:R-:W-:Y:S08]  /*6950*/  HMMA.16816.F32 R20, R184.reuse, R180, R20 ;  /* 0x000000b4b814723c */ /* 0x040ff00000001814 */
[C---:B------:R-:W-:Y:S01]  /*6960*/  HMMA.16816.F32 R24, R184.reuse, R182, R24 ;  /* 0x000000b6b818723c */ /* 0x040fe20000001818 */
[----:B------:R-:W2:Y:S07]  /*6970*/  LDSM.16.M88.4 R180, [R212+0x4000] ;  /* 0x00400000d4b4783b */ /* 0x000eae0000000200 */
[C---:B---3--:R-:W-:Y:S08]  /*6980*/  HMMA.16816.F32 R28, R184.reuse, R192, R28 ;  /* 0x000000c0b81c723c */ /* 0x048ff0000000181c */
[----:B------:R-:W-:Y:S01]  /*6990*/  HMMA.16816.F32 R32, R184, R194, R32 ;  /* 0x000000c2b820723c */ /* 0x000fe20000001820 */
[----:B------:R-:W3:Y:S04]  /*69a0*/  LDSM.16.M88.4 R184, [R212+0x4800] ;  /* 0x00480000d4b8783b */ /* 0x000ee80000000200 */
[----:B------:R-:W2:Y:S03]  /*69b0*/  LDSM.16.M88.4 R192, [R212+0x5000] ;  /* 0x00500000d4c0783b */ /* 0x000ea60000000200 */
        /* <DEDUP_REMOVED lines=9> */
[C---:B----4-:R-:W-:Y:S08]  /*6a50*/  HMMA.16816.F32 R28, R164.reuse, R196, R28 ;  /* 0x000000c4a41c723c */ /* 0x050ff0000000181c */
[----:B------:R-:W-:Y:S01]  /*6a60*/  HMMA.16816.F32 R32, R164, R198, R32 ;  /* 0x000000c6a420723c */ /* 0x000fe20000001820 */
[----:B------:R-:W4:Y:S04]  /*6a70*/  LDSM.16.M88.4 R164, [R225+0x16800] ;  /* 0x01680000e1a4783b */ /* 0x000f280000000200 */
[----:B------:R-:W-:Y:S03]  /*6a80*/  LDSM.16.M88.4 R196, [R203] ;  /* 0x00000000cbc4783b */ /* 0x000fe60000000200 */
        /* <DEDUP_REMOVED lines=8> */
[----:B------:R-:W2:Y:S07]  /*6b10*/  LDSM.16.M88.4 R192, [R224+0xc000] ;  /* 0x00c00000e0c0783b */ /* 0x000eae0000000200 */
[C---:B-1----:R-:W-:Y:S08]  /*6b20*/  HMMA.16816.F32 R28, R176.reuse, R168, R28 ;  /* 0x000000a8b01c723c */ /* 0x042ff0000000181c */
[----:B------:R-:W-:Y:S01]  /*6b30*/  HMMA.16816.F32 R32, R176, R170, R32 ;  /* 0x000000aab020723c */ /* 0x000fe20000001820 */
[----:B------:R-:W1:Y:S04]  /*6b40*/  LDSM.16.M88.4 R168, [R202] ;  /* 0x00000000caa8783b */ /* 0x000e680000000200 */
[----:B------:R-:W1:Y:S03]  /*6b50*/  LDSM.16.M88.4 R176, [R201] ;  /* 0x00000000c9b0783b */ /* 0x000e660000000200 */
[C---:B------:R-:W-:Y:S08]  /*6b60*/  HMMA.16816.F32 R4, R172.reuse, R188, R4 ;  /* 0x000000bcac04723c */ /* 0x040ff00000001804 */
[C---:B------:R-:W-:Y:S01]  /*6b70*/  HMMA.16816.F32 R8, R172.reuse, R190, R8 ;  /* 0x000000beac08723c */ /* 0x040fe20000001808 */
[----:B------:R-:W-:Y:S07]  /*6b80*/  LDSM.16.M88.4 R188, [R219+0x17000] ;  /* 0x01700000dbbc783b */ /* 0x000fee0000000200 */
[C---:B----4-:R-:W-:Y:S08]  /*6b90*/  HMMA.16816.F32 R12, R172.reuse, R164, R12 ;  /* 0x000000a4ac0c723c */ /* 0x050ff0000000180c */
[C---:B------:R-:W-:Y:S01]  /*6ba0*/  HMMA.16816.F32 R16, R172.reuse, R166, R16 ;  /* 0x000000a6ac10723c */ /* 0x040fe20000001810 */
[----:B------:R-:W4:Y:S07]  /*6bb0*/  LDSM.16.M88.4 R164, [R200] ;  /* 0x00000000c8a4783b */ /* 0x000f2e0000000200 */
[C---:B--2---:R-:W-:Y:S08]  /*6bc0*/  HMMA.16816.F32 R20, R172.reuse, R180, R20 ;  /* 0x000000b4ac14723c */ /* 0x044ff00000001814 */
[C---:B------:R-:W-:Y:S01]  /*6bd0*/  HMMA.16816.F32 R24, R172.reuse, R182, R24 ;  /* 0x000000b6ac18723c */ /* 0x040fe20000001818 */
[----:B------:R-:W-:Y:S07]  /*6be0*/  LDSM.16.M88.4 R180, [R219+0x16000] ;  /* 0x01600000dbb4783b */ /* 0x000fee0000000200 */
[C---:B---3--:R-:W-:Y:S08]  /*6bf0*/  HMMA.16816.F32 R28, R172.reuse, R184, R28 ;  /* 0x000000b8ac1c723c */ /* 0x048ff0000000181c */
[----:B------:R-:W-:Y:S01]  /*6c00*/  HMMA.16816.F32 R32, R172, R186, R32 ;  /* 0x000000baac20723c */ /* 0x000fe20000001820 */
[----:B------:R-:W2:Y:S04]  /*6c10*/  LDSM.16.M88.4 R172, [R222+0xc000] ;  /* 0x00c00000deac783b */ /* 0x000ea80000000200 */
[----:B------:R-:W3:Y:S03]  /*6c20*/  LDSM.16.M88.4 R184, [R219+0x16800] ;  /* 0x01680000dbb8783b */ /* 0x000ee60000000200 */
        /* <DEDUP_REMOVED lines=8> */
[----:B------:R-:W1:Y:S07]  /*6cb0*/  LDSM.16.M88.4 R176, [R221+0xc000] ;  /* 0x00c00000ddb0783b */ /* 0x000e6e0000000200 */
[C---:B----4-:R-:W-:Y:S08]  /*6cc0*/  HMMA.16816.F32 R28, R192.reuse, R164, R28 ;  /* 0x000000a4c01c723c */ /* 0x050ff0000000181c */
[----:B------:R-:W-:Y:S01]  /*6cd0*/  HMMA.16816.F32 R32, R192, R166, R32 ;  /* 0x000000a6c020723c */ /* 0x000fe20000001820 */
[----:B------:R-:W4:Y:S04]  /*6ce0*/  LDSM.16.M88.4 R164, [R212+0x6800] ;  /* 0x00680000d4a4783b */ /* 0x000f280000000200 */
[----:B------:R-:W1:Y:S03]  /*6cf0*/  LDSM.16.M88.4 R192, [R212+0x7000] ;  /* 0x00700000d4c0783b */ /* 0x000e660000000200 */
[C---:B--2---:R-:W-:Y:S08]  /*6d00*/  HMMA.16816.F32 R4, R172.reuse, R180, R4 ;  /* 0x000000b4ac04723c */ /* 0x044ff00000001804 */
[C---:B------:R-:W-:Y:S01]  /*6d10*/  HMMA.16816.F32 R8, R172.reuse, R182, R8 ;  /* 0x000000b6ac08723c */ /* 0x040fe20000001808 */
[----:B------:R-:W2:Y:S01]  /*6d20*/  LDSM.16.M88.4 R180, [R212+0x7800] ;  /* 0x00780000d4b4783b */ /* 0x000ea20000000200 */
[----:B------:R-:W-:Y:S04]  /*6d30*/  DEPBAR.LE SB0, 0x0 ;  /* 0x000080000000791a */ /* 0x000fe80000000000 */
[----:B------:R-:W-:Y:S02]  /*6d40*/  BAR.SYNC.DEFER_BLOCKING 0x0 ;  /* 0x0000000000007b1d */ /* 0x000fe40000010000 */
[C---:B---3--:R-:W-:Y:S08]  /*6d50*/  HMMA.16816.F32 R12, R172.reuse, R184, R12 ;  /* 0x000000b8ac0c723c */ /* 0x048ff0000000180c */
[C---:B------:R-:W-:Y:S08]  /*6d60*/  HMMA.16816.F32 R16, R172.reuse, R186, R16 ;  /* 0x000000baac10723c */ /* 0x040ff00000001810 */
[C---:B------:R-:W-:Y:S08]  /*6d70*/  HMMA.16816.F32 R20, R172.reuse, R188, R20 ;  /* 0x000000bcac14723c */ /* 0x040ff00000001814 */
[C---:B------:R-:W-:Y:S08]  /*6d80*/  HMMA.16816.F32 R24, R172.reuse, R190, R24 ;  /* 0x000000beac18723c */ /* 0x040ff00000001818 */
[C---:B-1----:R-:W-:Y:S08]  /*6d90*/  HMMA.16816.F32 R28, R172.reuse, R168, R28 ;  /* 0x000000a8ac1c723c */ /* 0x042ff0000000181c */
[----:B------:R-:W-:Y:S08]  /*6da0*/  HMMA.16816.F32 R32, R172, R170, R32 ;  /* 0x000000aaac20723c */ /* 0x000ff00000001820 */
[C---:B------:R-:W-:Y:S08]  /*6db0*/  HMMA.16816.F32 R4, R176.reuse, R196, R4 ;  /* 0x000000c4b004723c */ /* 0x040ff00000001804 */
[C---:B------:R-:W-:Y:S08]  /*6dc0*/  HMMA.16816.F32 R8, R176.reuse, R198, R8 ;  /* 0x000000c6b008723c */ /* 0x040ff00000001808 */
[C---:B----4-:R-:W-:Y:S07]  /*6dd0*/  HMMA.16816.F32 R12, R176.reuse, R164, R12 ;  /* 0x000000a4b00c723c */ /* 0x050fee000000180c */
[C---:B------:R-:W-:Y:S01]  /*6de0*/  LEA R164, P5, R3.reuse, R250, 0x6 ;  /* 0x000000fa03a47211 */ /* 0x040fe200078a30ff */
[C---:B------:R-:W-:Y:S04]  /*6df0*/  HMMA.16816.F32 R16, R176.reuse, R166, R16 ;  /* 0x000000a6b010723c */ /* 0x040fe80000001810 */
[C---:B------:R-:W-:Y:S01]  /*6e00*/  LEA.HI.X.SX32 R165, R3.reuse, R251, 0x6, P5 ;  /* 0x000000fb03a57211 */ /* 0x040fe200028f36ff */
[----:B------:R-:W-:Y:S01]  /*6e10*/  IMAD.WIDE.U32 R174, R164, c[0x0][0x198], RZ ;  /* 0x00006600a4ae7a25 */ /* 0x000fe200078e00ff */
[----:B------:R-:W-:Y:S02]  /*6e20*/  ISETP.LT.AND P5, PT, RZ, UR8, PT ;  /* 0x00000008ff007c0c */ /* 0x000fe4000bfa1270 */
[C---:B------:R-:W-:Y:S04]  /*6e30*/  HMMA.16816.F32 R20, R176.reuse, R192, R20 ;  /* 0x000000c0b014723c */ /* 0x040fe80000001814 */
[----:B------:R-:W-:Y:S01]  /*6e40*/  LEA R166, P0, R3, R36, 0x6 ;  /* 0x0000002403a67211 */ /* 0x000fe200078030ff */
[----:B------:R-:W-:Y:S01]  /*6e50*/  IMAD R165, R165, c[0x0][0x198], RZ ;  /* 0x00006600a5a57a24 */ /* 0x000fe200078e02ff */
[----:B------:R-:W-:Y:S02]  /*6e60*/  LEA R172, P6, R174, R245, 0x1 ;  /* 0x000000f5aeac7211 */ /* 0x000fe400078c08ff */
[C---:B------:R-:W-:Y:S04]  /*6e70*/  HMMA.16816.F32 R24, R176.reuse, R194, R24 ;  /* 0x000000c2b018723c */ /* 0x040fe80000001818 */
[----:B------:R-:W-:Y:S01]  /*6e80*/  LEA.HI.X.SX32 R167, R3, R37, 0x6, P0 ;  /* 0x0000002503a77211 */ /* 0x000fe200000f36ff */
[----:B------:R-:W-:Y:S01]  /*6e90*/  IMAD.WIDE.U32 R168, R166, c[0x0][0x198], RZ ;  /* 0x00006600a6a87a25 */ /* 0x000fe200078e00ff */
[----:B------:R1:W5:Y:S02]  /*6ea0*/  LDL.LU.64 R36, [R1+0x8] ;  /* 0x0000080001247983 */ /* 0x0003640000300a00 */
[C---:B--2---:R-:W-:Y:S04]  /*6eb0*/  HMMA.16816.F32 R28, R176.reuse, R180, R28 ;  /* 0x000000b4b01c723c */ /* 0x044fe8000000181c */
[----:B------:R-:W-:Y:S01]  /*6ec0*/  IMAD R3, R167, c[0x0][0x198], RZ ;  /* 0x00006600a7037a24 */ /* 0x000fe200078e02ff */
[----:B------:R-:W-:Y:S01]  /*6ed0*/  LEA R170, P0, R168, R245, 0x1 ;  /* 0x000000f5a8aa7211 */ /* 0x000fe200078008ff */
[----:B------:R-:W-:Y:S02]  /*6ee0*/  IMAD R164, R164, c[0x0][0x19c], R165 ;  /* 0x00006700a4a47a24 */ /* 0x000fe400078e02a5 */
[----:B------:R-:W-:Y:S04]  /*6ef0*/  HMMA.16816.F32 R32, R176, R182, R32 ;  /* 0x000000b6b020723c */ /* 0x000fe80000001820 */
[----:B------:R-:W-:Y:S02]  /*6f00*/  IMAD R166, R166, c[0x0][0x19c], R3 ;  /* 0x00006700a6a67a24 */ /* 0x000fe400078e0203 */
[----:B------:R-:W-:Y:S02]  /*6f10*/  IMAD.IADD R164, R175, 0x1, R164 ;  /* 0x00000001afa47824 */ /* 0x000fe400078e02a4 */
[----:B------:R-:W-:Y:S04]  /*6f20*/  IMAD.IADD R166, R169, 0x1, R166 ;  /* 0x00000001a9a67824 */ /* 0x000fe800078e02a6 */
[-C--:B------:R-:W-:Y:S02]  /*6f30*/  LEA.HI.X R173, R174, R244.reuse, R164, 0x1, P6 ;  /* 0x000000f4aead7211 */ /* 0x080fe400030f0ca4 */
[----:B------:R-:W-:Y:S01]  /*6f40*/  LEA.HI.X R171, R168, R244, R166, 0x1, P0 ;  /* 0x000000f4a8ab7211 */ /* 0x000fe200000f0ca6 */
[----:B-1---5:R-:W-:-:S05]  /*6f50*/  @P5 BRA `(.L_x_330) ;  /* 0xffffe82000005947 */ /* 0x022fca000383ffff */
.L_x_329:
[----:B-1----:R-:W-:Y:S01]  /*6f60*/  FMNMX.FTZ R166, R4, R2, !PT ;  /* 0x0000000204a67209 */ /* 0x002fe20007810000 */
[----:B------:R-:W-:Y:S01]  /*6f70*/  LDSM.16.MT88.4 R168, [R220+0x18000] ;  /* 0x01800000dca8783b */ /* 0x000fe20000004200 */
[----:B------:R-:W-:Y:S01]  /*6f80*/  FMNMX.FTZ R3, R6, R0, !PT ;  /* 0x0000000006037209 */ /* 0x000fe20007810000 */
[----:B------:R-:W-:Y:S01]  /*6f90*/  UIADD3 UR10, UR10, 0x1, URZ ;  /* 0x000000010a0a7890 */ /* 0x000fe2000fffe03f */
        /* <DEDUP_REMOVED lines=33> */
[----:B------:R-:W-:Y:S08]  /*71b0*/  SHFL.BFLY PT, R164, R166, 0x2, 0x1f ;  /* 0x0c401f00a6a47f89 */ /* 0x000ff000000e0000 */
[----:B------:R-:W1:Y:S02]  /*71c0*/  SHFL.BFLY PT, R165, R3, 0x2, 0x1f ;  /* 0x0c401f0003a57f89 */ /* 0x000e6400000e0000 */
[----:B-1----:R-:W-:Y:S02]  /*71d0*/  FMNMX.FTZ R165, R3, R165, !PT ;  /* 0x000000a503a57209 */ /* 0x002fe40007810000 */
[----:B------:R-:W-:Y:S04]  /*71e0*/  FMNMX.FTZ R166, R166, R164, !PT ;  /* 0x000000a4a6a67209 */ /* 0x000fe80007810000 */
[----:B------:R-:W1:Y:S08]  /*71f0*/  SHFL.BFLY PT, R3, R165, 0x1, 0x1f ;  /* 0x0c201f00a5037f89 */ /* 0x000e7000000e0000 */
[----:B------:R-:W2:Y:S01]  /*7200*/  SHFL.BFLY PT, R164, R166, 0x1, 0x1f ;  /* 0x0c201f00a6a47f89 */ /* 0x000ea200000e0000 */
[----:B-1----:R-:W-:Y:S05]  /*7210*/  FMNMX.FTZ R3, R165, R3, !PT ;  /* 0x00000003a5037209 */ /* 0x002fea0007810000 */
[C---:B------:R-:W-:Y:S02]  /*7220*/  FMUL.FTZ R189, R3.reuse, c[0x0][0x23c] ;  /* 0x00008f0003bd7a20 */ /* 0x040fe40000410000 */
[C---:B------:R-:W-:Y:S01]  /*7230*/  FADD.FTZ R0, -R3.reuse, R0 ;  /* 0x0000000003007221 */ /* 0x040fe20000010100 */
[----:B--2---:R-:W-:Y:S03]  /*7240*/  FMNMX.FTZ R164, R166, R164, !PT ;  /* 0x000000a4a6a47209 */ /* 0x004fe60007810000 */
[----:B------:R-:W-:Y:S01]  /*7250*/  FMUL.FTZ R0, R0, c[0x0][0x23c] ;  /* 0x00008f0000007a20 */ /* 0x000fe20000410000 */
[C---:B------:R-:W-:Y:S01]  /*7260*/  FSETP.NEU.FTZ.AND P0, PT, R164.reuse, -INF , PT ;  /* 0xff800000a400780b */ /* 0x040fe20003f1d000 */
[C---:B------:R-:W-:Y:S02]  /*7270*/  FMUL.FTZ R190, R164.reuse, c[0x0][0x23c] ;  /* 0x00008f00a4be7a20 */ /* 0x040fe40000410000 */
[----:B------:R-:W-:Y:S02]  /*7280*/  FADD.FTZ R2, -R164, R2 ;  /* 0x00000002a4027221 */ /* 0x000fe40000010100 */
[----:B------:R-:W1:Y:S01]  /*7290*/  MUFU.EX2 R0, R0 ;  /* 0x0000000000007308 */ /* 0x000e620000000800 */
[----:B------:R-:W-:Y:S01]  /*72a0*/  FSEL R190, R190, RZ, P0 ;  /* 0x000000ffbebe7208 */ /* 0x000fe20000000000 */
[----:B------:R-:W-:Y:S01]  /*72b0*/  FMUL.FTZ R2, R2, c[0x0][0x23c] ;  /* 0x00008f0002027a20 */ /* 0x000fe20000410000 */
[----:B------:R-:W-:Y:S03]  /*72c0*/  FSETP.NEU.FTZ.AND P0, PT, R3, -INF , PT ;  /* 0xff8000000300780b */ /* 0x000fe60003f1d000 */
[--C-:B------:R-:W-:Y:S01]  /*72d0*/  FFMA.FTZ R165, R4, c[0x0][0x23c], -R190.reuse ;  /* 0x00008f0004a57a23 */ /* 0x100fe200000108be */
[----:B------:R-:W-:Y:S01]  /*72e0*/  FSEL R189, R189, RZ, P0 ;  /* 0x000000ffbdbd7208 */ /* 0x000fe20000000000 */
[--C-:B------:R-:W-:Y:S02]  /*72f0*/  FFMA.FTZ R166, R5, c[0x0][0x23c], -R190.reuse ;  /* 0x00008f0005a67a23 */ /* 0x100fe400000108be */
[--C-:B------:R-:W-:Y:S01]  /*7300*/  FFMA.FTZ R185, R8, c[0x0][0x23c], -R190.reuse ;  /* 0x00008f0008b97a23 */ /* 0x100fe200000108be */
[----:B------:R-:W2:Y:S01]  /*7310*/  MUFU.EX2 R2, R2 ;  /* 0x0000000200027308 */ /* 0x000ea20000000800 */
[--C-:B------:R-:W-:Y:S02]  /*7320*/  FFMA.FTZ R167, R6, c[0x0][0x23c], -R189.reuse ;  /* 0x00008f0006a77a23 */ /* 0x100fe400000108bd */
[--C-:B------:R-:W-:Y:S02]  /*7330*/  FFMA.FTZ R184, R7, c[0x0][0x23c], -R189.reuse ;  /* 0x00008f0007b87a23 */ /* 0x100fe400000108bd */
[--C-:B------:R-:W-:Y:S02]  /*7340*/  FFMA.FTZ R186, R9, c[0x0][0x23c], -R190.reuse ;  /* 0x00008f0009ba7a23 */ /* 0x100fe400000108be */
[--C-:B------:R-:W-:Y:S02]  /*7350*/  FFMA.FTZ R187, R10, c[0x0][0x23c], -R189.reuse ;  /* 0x00008f000abb7a23 */ /* 0x100fe400000108bd */
[--C-:B------:R-:W-:Y:S01]  /*7360*/  FFMA.FTZ R188, R11, c[0x0][0x23c], -R189.reuse ;  /* 0x00008f000bbc7a23 */ /* 0x100fe200000108bd */
[----:B------:R-:W-:Y:S01]  /*7370*/  MUFU.EX2 R165, R165 ;  /* 0x000000a500a57308 */ /* 0x000fe20000000800 */
[--C-:B------:R-:W-:Y:S02]  /*7380*/  FFMA.FTZ R199, R32, c[0x0][0x23c], -R190.reuse ;  /* 0x00008f0020c77a23 */ /* 0x100fe400000108be */
[C---:B-1----:R-:W-:Y:S02]  /*7390*/  FMUL.FTZ R6, R0.reuse, R162 ;  /* 0x000000a200067220 */ /* 0x042fe40000410000 */
[C---:B------:R-:W-:Y:S02]  /*73a0*/  FMUL.FTZ R7, R0.reuse, R163 ;  /* 0x000000a300077220 */ /* 0x040fe40000410000 */
[C---:B------:R-:W-:Y:S02]  /*73b0*/  FMUL.FTZ R10, R0.reuse, R158 ;  /* 0x0000009e000a7220 */ /* 0x040fe40000410000 */
[C---:B------:R-:W-:Y:S01]  /*73c0*/  FMUL.FTZ R11, R0.reuse, R159 ;  /* 0x0000009f000b7220 */ /* 0x040fe20000410000 */
[----:B------:R-:W1:Y:S01]  /*73d0*/  MUFU.EX2 R166, R166 ;  /* 0x000000a600a67308 */ /* 0x000e620000000800 */
[C---:B------:R-:W-:Y:S02]  /*73e0*/  FMUL.FTZ R38, R0.reuse, R38 ;  /* 0x0000002600267220 */ /* 0x040fe40000410000 */
[----:B------:R-:W-:Y:S02]  /*73f0*/  FMUL.FTZ R39, R0, R39 ;  /* 0x0000002700277220 */ /* 0x000fe40000410000 */
[C---:B--2---:R-:W-:Y:S02]  /*7400*/  FMUL.FTZ R4, R2.reuse, R160 ;  /* 0x000000a002047220 */ /* 0x044fe40000410000 */
[C---:B------:R-:W-:Y:S02]  /*7410*/  FMUL.FTZ R5, R2.reuse, R161 ;  /* 0x000000a102057220 */ /* 0x040fe40000410000 */
[C---:B------:R-:W-:Y:S01]  /*7420*/  FMUL.FTZ R8, R2.reuse, R156 ;  /* 0x0000009c02087220 */ /* 0x040fe20000410000 */
[----:B------:R-:W-:Y:S01]  /*7430*/  MUFU.EX2 R167, R167 ;  /* 0x000000a700a77308 */ /* 0x000fe20000000800 */
[C---:B------:R-:W-:Y:S02]  /*7440*/  FMUL.FTZ R9, R2.reuse, R157 ;  /* 0x0000009d02097220 */ /* 0x040fe40000410000 */
[----:B------:R-:W2:Y:S01]  /*7450*/  LDSM.16.MT88.4 R156, [R216+0x18000] ;  /* 0x01800000d89c783b */ /* 0x000ea20000004200 */
[C---:B------:R-:W-:Y:S02]  /*7460*/  FMUL.FTZ R36, R2.reuse, R36 ;  /* 0x0000002402247220 */ /* 0x040fe40000410000 */
[C---:B------:R-:W-:Y:S02]  /*7470*/  FMUL.FTZ R37, R2.reuse, R37 ;  /* 0x0000002502257220 */ /* 0x040fe40000410000 */
[C---:B------:R-:W-:Y:S02]  /*7480*/  FMUL.FTZ R40, R2.reuse, R40 ;  /* 0x0000002802287220 */ /* 0x040fe40000410000 */
[----:B------:R-:W3:Y:S01]  /*7490*/  MUFU.EX2 R184, R184 ;  /* 0x000000b800b87308 */ /* 0x000ee20000000800 */
[----:B------:R-:W-:Y:S02]  /*74a0*/  FMUL.FTZ R41, R2, R41 ;  /* 0x0000002902297220 */ /* 0x000fe40000410000 */
[----:B------:R-:W-:Y:S01]  /*74b0*/  FMUL.FTZ R42, R0, R42 ;  /* 0x0000002a002a7220 */ /* 0x000fe20000410000 */
[----:B-1----:R-:W-:Y:S01]  /*74c0*/  F2FP.PACK_AB R160, R166, R165 ;  /* 0x000000a5a6a0723e */ /* 0x002fe200000000ff */
[----:B------:R-:W-:Y:S02]  /*74d0*/  FMUL.FTZ R43, R0, R43 ;  /* 0x0000002b002b7220 */ /* 0x000fe40000410000 */
[--C-:B------:R-:W-:Y:S02]  /*74e0*/  FFMA.FTZ R252, R34, c[0x0][0x23c], -R189.reuse ;  /* 0x00008f0022fc7a23 */ /* 0x100fe400000108bd */
[C---:B------:R-:W-:Y:S01]  /*74f0*/  FMUL.FTZ R44, R2.reuse, R44 ;  /* 0x0000002c022c7220 */ /* 0x040fe20000410000 */
[----:B------:R-:W-:Y:S01]  /*7500*/  MUFU.EX2 R185, R185 ;  /* 0x000000b900b97308 */ /* 0x000fe20000000800 */
[----:B------:R-:W-:Y:S02]  /*7510*/  FMUL.FTZ R45, R2, R45 ;  /* 0x0000002d022d7220 */ /* 0x000fe40000410000 */
[C---:B------:R-:W-:Y:S02]  /*7520*/  FMUL.FTZ R46, R0.reuse, R46 ;  /* 0x0000002e002e7220 */ /* 0x040fe40000410000 */
[----:B------:R-:W-:Y:S02]  /*7530*/  FMUL.FTZ R47, R0, R47 ;  /* 0x0000002f002f7220 */ /* 0x000fe40000410000 */
[C---:B------:R-:W-:Y:S02]  /*7540*/  FMUL.FTZ R48, R2.reuse, R48 ;  /* 0x0000003002307220 */ /* 0x040fe40000410000 */
[----:B------:R-:W-:Y:S01]  /*7550*/  FMUL.FTZ R49, R2, R49 ;  /* 0x0000003102317220 */ /* 0x000fe20000410000 */
[----:B------:R-:W1:Y:S01]  /*7560*/  MUFU.EX2 R186, R186 ;  /* 0x000000ba00ba7308 */ /* 0x000e620000000800 */
        /* <DEDUP_REMOVED lines=15> */
[----:B-1----:R-:W-:Y:S01]  /*7660*/  F2FP.PACK_AB R162, R186, R185 ;  /* 0x000000b9baa2723e */ /* 0x002fe200000000ff */
        /* <DEDUP_REMOVED lines=15> */
[C---:B------:R-:W-:Y:S02]  /*7760*/  FMUL.FTZ R74, R0.reuse, R74 ;  /* 0x0000004a004a7220 */ /* 0x040fe40000410000 */
[C---:B------:R-:W-:Y:S05]  /*7770*/  HMMA.16816.F32 R4, R160.reuse, R168, R4 ;  /* 0x000000a8a004723c */ /* 0x040fea0000001804 */
        /* <DEDUP_REMOVED lines=94> */
[C---:B------:R-:W-:Y:S03]  /*7d60*/  FMUL.FTZ R12, R2.reuse, R152 ;  /* 0x00000098020c7220 */ /* 0x040fe60000410000 */
[C---:B------:R-:W-:Y:S01]  /*7d70*/  HMMA.16816.F32 R128, R160.reuse, R158, R128 ;  /* 0x0000009ea080723c */ /* 0x040fe20000001880 */
[----:B------:R-:W-:Y:S01]  /*7d80*/  LDSM.16.MT88.4 R156, [R220+0x18800] ;  /* 0x01880000dc9c783b */ /* 0x000fe20000004200 */
[----:B------:R-:W-:Y:S01]  /*7d90*/  MUFU.EX2 R191, R191 ;  /* 0x000000bf00bf7308 */ /* 0x000fe20000000800 */
[--C-:B------:R-:W-:Y:S02]  /*7da0*/  FFMA.FTZ R192, R13, c[0x0][0x23c], -R190.reuse ;  /* 0x00008f000dc07a23 */ /* 0x100fe400000108be */
[----:B------:R-:W-:Y:S02]  /*7db0*/  FMUL.FTZ R13, R2, R153 ;  /* 0x00000099020d7220 */ /* 0x000fe40000410000 */
[--C-:B------:R-:W-:Y:S02]  /*7dc0*/  FFMA.FTZ R193, R14, c[0x0][0x23c], -R189.reuse ;  /* 0x00008f000ec17a23 */ /* 0x100fe400000108bd */
[C---:B------:R-:W-:Y:S03]  /*7dd0*/  FMUL.FTZ R14, R0.reuse, R154 ;  /* 0x0000009a000e7220 */ /* 0x040fe60000410000 */
[--C-:B------:R-:W-:Y:S01]  /*7de0*/  FFMA.FTZ R194, R15, c[0x0][0x23c], -R189.reuse ;  /* 0x00008f000fc27a23 */ /* 0x100fe200000108bd */
[----:B------:R-:W2:Y:S01]  /*7df0*/  MUFU.EX2 R192, R192 ;  /* 0x000000c000c07308 */ /* 0x000ea20000000800 */
[----:B------:R-:W-:Y:S02]  /*7e00*/  FMUL.FTZ R15, R0, R155 ;  /* 0x0000009b000f7220 */ /* 0x000fe40000410000 */
[----:B------:R-:W4:Y:S01]  /*7e10*/  LDSM.16.MT88.4 R152, [R216+0x1e000] ;  /* 0x01e00000d898783b */ /* 0x000f220000004200 */
[C---:B------:R-:W-:Y:S02]  /*7e20*/  FMUL.FTZ R132, R2.reuse, R132 ;  /* 0x0000008402847220 */ /* 0x040fe40000410000 */
[----:B------:R-:W-:Y:S02]  /*7e30*/  FMUL.FTZ R133, R2, R133 ;  /* 0x0000008502857220 */ /* 0x000fe40000410000 */
[C---:B------:R-:W-:Y:S02]  /*7e40*/  FMUL.FTZ R134, R0.reuse, R134 ;  /* 0x0000008600867220 */ /* 0x040fe40000410000 */
[----:B------:R-:W-:Y:S01]  /*7e50*/  FMUL.FTZ R135, R0, R135 ;  /* 0x0000008700877220 */ /* 0x000fe20000410000 */
[----:B------:R-:W-:Y:S01]  /*7e60*/  MUFU.EX2 R193, R193 ;  /* 0x000000c100c17308 */ /* 0x000fe20000000800 */
[C---:B------:R-:W-:Y:S02]  /*7e70*/  FMUL.FTZ R136, R2.reuse, R136 ;  /* 0x0000008802887220 */ /* 0x040fe40000410000 */
[----:B------:R-:W-:Y:S02]  /*7e80*/  FMUL.FTZ R137, R2, R137 ;  /* 0x0000008902897220 */ /* 0x000fe40000410000 */
[C---:B------:R-:W-:Y:S01]  /*7e90*/  FMUL.FTZ R138, R0.reuse, R138 ;  /* 0x0000008a008a7220 */ /* 0x040fe20000410000 */
[C---:B-1----:R-:W-:Y:S03]  /*7ea0*/  HMMA.16816.F32 R132, R160.reuse, R168, R132 ;  /* 0x000000a8a084723c */ /* 0x042fe60000001884 */
[----:B------:R-:W-:Y:S01]  /*7eb0*/  FMUL.FTZ R139, R0, R139 ;  /* 0x0000008b008b7220 */ /* 0x000fe20000410000 */
[----:B------:R-:W1:Y:S01]  /*7ec0*/  MUFU.EX2 R194, R194 ;  /* 0x000000c200c27308 */ /* 0x000e620000000800 */
[--C-:B------:R-:W-:Y:S02]  /*7ed0*/  FFMA.FTZ R195, R16, c[0x0][0x23c], -R190.reuse ;  /* 0x00008f0010c37a23 */ /* 0x100fe400000108be */
[----:B------:R-:W-:Y:S01]  /*7ee0*/  FFMA.FTZ R196, R17, c[0x0][0x23c], -R190 ;  /* 0x00008f0011c47a23 */ /* 0x000fe200000108be */
[C---:B------:R-:W-:Y:S01]  /*7ef0*/  HMMA.16816.F32 R12, R160.reuse, R170, R12 ;  /* 0x000000aaa00c723c */ /* 0x040fe2000000180c */
[----:B------:R-:W5:Y:S03]  /*7f00*/  LDSM.16.MT88.4 R168, [R218+0x18800] ;  /* 0x01880000daa8783b */ /* 0x000f660000004200 */
[--C-:B------:R-:W-:Y:S02]  /*7f10*/  FFMA.FTZ R197, R18, c[0x0][0x23c], -R189.reuse ;  /* 0x00008f0012c57a23 */ /* 0x100fe400000108bd */
[----:B------:R-:W-:Y:S01]  /*7f20*/  FFMA.FTZ R198, R19, c[0x0][0x23c], -R189 ;  /* 0x00008f0013c67a23 */ /* 0x000fe200000108bd */
[----:B------:R-:W-:Y:S01]  /*7f30*/  MUFU.EX2 R195, R195 ;  /* 0x000000c300c37308 */ /* 0x000fe20000000800 */
[C---:B---3--:R-:W-:Y:S04]  /*7f40*/  HMMA.16816.F32 R136, R160.reuse, R172, R136 ;  /* 0x000000aca088723c */ /* 0x048fe80000001888 */
[C---:B------:R-:W-:Y:S02]  /*7f50*/  FMUL.FTZ R140, R2.reuse, R140 ;  /* 0x0000008c028c7220 */ /* 0x040fe40000410000 */
[----:B------:R-:W-:Y:S02]  /*7f60*/  FMUL.FTZ R141, R2, R141 ;  /* 0x0000008d028d7220 */ /* 0x000fe40000410000 */
[C---:B------:R-:W-:Y:S01]  /*7f70*/  FMUL.FTZ R142, R0.reuse, R142 ;  /* 0x0000008e008e7220 */ /* 0x040fe20000410000 */
[----:B------:R-:W3:Y:S03]  /*7f80*/  MUFU.EX2 R196, R196 ;  /* 0x000000c400c47308 */ /* 0x000ee60000000800 */
[----:B------:R-:W-:Y:S02]  /*7f90*/  FMUL.FTZ R143, R0, R143 ;  /* 0x0000008f008f7220 */ /* 0x000fe40000410000 */
[----:B------:R-:W-:Y:S01]  /*7fa0*/  FMUL.FTZ R16, R2, R148 ;  /* 0x0000009402107220 */ /* 0x000fe20000410000 */
[----:B--2---:R-:W-:Y:S01]  /*7fb0*/  F2FP.PACK_AB R148, R192, R191 ;  /* 0x000000bfc094723e */ /* 0x004fe200000000ff */
[----:B------:R-:W-:Y:S01]  /*7fc0*/  FMUL.FTZ R17, R2, R149 ;  /* 0x0000009502117220 */ /* 0x000fe20000410000 */
[----:B-1----:R-:W-:Y:S01]  /*7fd0*/  F2FP.PACK_AB R149, R194, R193 ;  /* 0x000000c1c295723e */ /* 0x002fe200000000ff */
[C---:B------:R-:W-:Y:S01]  /*7fe0*/  FMUL.FTZ R18, R0.reuse, R150 ;  /* 0x0000009600127220 */ /* 0x040fe20000410000 */
[C---:B------:R-:W-:Y:S01]  /*7ff0*/  HMMA.16816.F32 R140, R160.reuse, R174, R140 ;  /* 0x000000aea08c723c */ /* 0x040fe2000000188c */
[----:B------:R-:W-:Y:S01]  /*8000*/  MUFU.EX2 R197, R197 ;  /* 0x000000c500c57308 */ /* 0x000fe20000000800 */
[----:B------:R-:W1:Y:S01]  /*8010*/  LDSM.16.MT88.4 R172, [R217+0x18800] ;  /* 0x01880000d9ac783b */ /* 0x000e620000004200 */
[----:B------:R-:W-:Y:S02]  /*8020*/  FMUL.FTZ R19, R0, R151 ;  /* 0x0000009700137220 */ /* 0x000fe40000410000 */
[C---:B------:R-:W-:Y:S02]  /*8030*/  FMUL.FTZ R144, R2.reuse, R144 ;  /* 0x0000009002907220 */ /* 0x040fe40000410000 */
[----:B------:R-:W-:Y:S02]  /*8040*/  FMUL.FTZ R145, R2, R145 ;  /* 0x0000009102917220 */ /* 0x000fe40000410000 */
[C---:B------:R-:W-:Y:S01]  /*8050*/  FMUL.FTZ R146, R0.reuse, R146 ;  /* 0x0000009200927220 */ /* 0x040fe20000410000 */
[C---:B----4-:R-:W-:Y:S01]  /*8060*/  HMMA.16816.F32 R16, R160.reuse, R152, R16 ;  /* 0x00000098a010723c */ /* 0x050fe20000001810 */
[----:B------:R-:W2:Y:S02]  /*8070*/  MUFU.EX2 R198, R198 ;  /* 0x000000c600c67308 */ /* 0x000ea40000000800 */
[----:B------:R-:W-:Y:S01]  /*8080*/  FMUL.FTZ R147, R0, R147 ;  /* 0x0000009300937220 */ /* 0x000fe20000410000 */
[----:B---3--:R-:W-:Y:S01]  /*8090*/  F2FP.PACK_AB R150, R196, R195 ;  /* 0x000000c3c496723e */ /* 0x008fe200000000ff */
[----:B------:R-:W-:Y:S01]  /*80a0*/  FFMA.FTZ R165, R2, R249, R165 ;  /* 0x000000f902a57223 */ /* 0x000fe200000100a5 */
[----:B------:R-:W-:Y:S01]  /*80b0*/  MOV R2, R164 ;  /* 0x000000a400027202 */ /* 0x000fe20000000f00 */
[----:B------:R-:W-:Y:S01]  /*80c0*/  FFMA.FTZ R167, R0, R248, R167 ;  /* 0x000000f800a77223 */ /* 0x000fe200000100a7 */
[----:B------:R-:W-:Y:S01]  /*80d0*/  MOV R0, R3 ;  /* 0x0000000300007202 */ /* 0x000fe20000000f00 */
[----:B------:R-:W-:Y:S01]  /*80e0*/  FADD.FTZ R165, R166, R165 ;  /* 0x000000a5a6a57221 */ /* 0x000fe20000010000 */
[----:B------:R-:W-:Y:S01]  /*80f0*/  HMMA.16816.F32 R144, R160, R154, R144 ;  /* 0x0000009aa090723c */ /* 0x000fe20000001890 */
[----:B------:R-:W3:Y:S02]  /*8100*/  LDSM.16.MT88.4 R152, [R216+0x18800] ;  /* 0x01880000d898783b */ /* 0x000ee40000004200 */
[----:B------:R-:W-:Y:S02]  /*8110*/  FADD.FTZ R167, R184, R167 ;  /* 0x000000a7b8a77221 */ /* 0x000fe40000010000 */
[----:B------:R-:W-:Y:S02]  /*8120*/  FADD.FTZ R165, R185, R165 ;  /* 0x000000a5b9a57221 */ /* 0x000fe40000010000 */
[----:B------:R-:W-:Y:S02]  /*8130*/  FADD.FTZ R167, R187, R167 ;  /* 0x000000a7bba77221 */ /* 0x000fe40000010000 */
[----:B------:R-:W4:Y:S03]  /*8140*/  LDSM.16.MT88.4 R160, [R220+0x1a800] ;  /* 0x01a80000dca0783b */ /* 0x000f260000004200 */
[----:B------:R-:W-:Y:S02]  /*8150*/  FADD.FTZ R186, R186, R165 ;  /* 0x000000a5baba7221 */ /* 0x000fe40000010000 */
[----:B------:R-:W-:Y:S01]  /*8160*/  FADD.FTZ R188, R188, R167 ;  /* 0x000000a7bcbc7221 */ /* 0x000fe20000010000 */
[----:B--2---:R-:W-:Y:S01]  /*8170*/  F2FP.PACK_AB R151, R198, R197 ;  /* 0x000000c5c697723e */ /* 0x004fe200000000ff */
[----:B------:R-:W-:Y:S02]  /*8180*/  FADD.FTZ R186, R191, R186 ;  /* 0x000000babfba7221 */ /* 0x000fe40000010000 */
[----:B------:R-:W-:Y:S02]  /*8190*/  FADD.FTZ R188, R193, R188 ;  /* 0x000000bcc1bc7221 */ /* 0x000fe40000010000 */
[----:B------:R-:W-:Y:S02]  /*81a0*/  FADD.FTZ R192, R192, R186 ;  /* 0x000000bac0c07221 */ /* 0x000fe40000010000 */
[C---:B------:R-:W-:Y:S05]  /*81b0*/  HMMA.16816.F32 R4, R148.reuse, R156, R4 ;  /* 0x0000009c9404723c */ /* 0x040fea0000001804 */
[----:B------:R-:W-:Y:S02]  /*81c0*/  FADD.FTZ R194, R194, R188 ;  /* 0x000000bcc2c27221 */ /* 0x000fe40000010000 */
[----:B------:R-:W-:Y:S01]  /*81d0*/  FADD.FTZ R192, R195, R192 ;  /* 0x000000c0c3c07221 */ /* 0x000fe20000010000 */
[C---:B------:R-:W-:Y:S01]  /*81e0*/  HMMA.16816.F32 R8, R148.reuse, R158, R8 ;  /* 0x0000009e9408723c */ /* 0x040fe20000001808 */
[----:B------:R-:W2:Y:S03]  /*81f0*/  LDSM.16.MT88.4 R156, [R218+0x1a800] ;  /* 0x01a80000da9c783b */ /* 0x000ea60000004200 */
[----:B------:R-:W-:Y:S02]  /*8200*/  FADD.FTZ R194, R197, R194 ;  /* 0x000000c2c5c27221 */ /* 0x000fe40000010000 */
[----:B------:R-:W-:Y:S02]  /*8210*/  FADD.FTZ R196, R196, R192 ;  /* 0x000000c0c4c47221 */ /* 0x000fe40000010000 */
[C---:B-----5:R-:W-:Y:S04]  /*8220*/  HMMA.16816.F32 R36, R148.reuse, R168, R36 ;  /* 0x000000a89424723c */ /* 0x060fe80000001824 */
[----:B------:R-:W-:Y:S04]  /*8230*/  FADD.FTZ R198, R198, R194 ;  /* 0x000000c2c6c67221 */ /* 0x000fe80000010000 */
        /* <DEDUP_REMOVED lines=11> */
[C---:B--2---:R-:W-:Y:S08]  /*82f0*/  HMMA.16816.F32 R68, R148.reuse, R156, R68 ;  /* 0x0000009c9444723c */ /* 0x044ff00000001844 */
[C---:B------:R-:W-:Y:S01]  /*8300*/  HMMA.16816.F32 R72, R148.reuse, R158, R72 ;  /* 0x0000009e9448723c */ /* 0x040fe20000001848 */
[----:B------:R-:W2:Y:S07]  /*8310*/  LDSM.16.MT88.4 R156, [R216+0x1c800] ;  /* 0x01c80000d89c783b */ /* 0x000eae0000004200 */
[C---:B------:R-:W-:Y:S07]  /*8320*/  HMMA.16816.F32 R76, R148.reuse, R176, R76 ;  /* 0x000000b0944c723c */ /* 0x040fee000000184c */
[--C-:B------:R-:W-:Y:S01]  /*8330*/  FFMA.FTZ R176, R20, c[0x0][0x23c], -R190.reuse ;  /* 0x00008f0014b07a23 */ /* 0x100fe200000108be */
[C---:B------:R-:W-:Y:S04]  /*8340*/  HMMA.16816.F32 R80, R148.reuse, R178, R80 ;  /* 0x000000b29450723c */ /* 0x040fe80000001850 */
[--C-:B------:R-:W-:Y:S01]  /*8350*/  FFMA.FTZ R177, R21, c[0x0][0x23c], -R190.reuse ;  /* 0x00008f0015b17a23 */ /* 0x100fe200000108be */
[----:B------:R-:W4:Y:S02]  /*8360*/  MUFU.EX2 R176, R176 ;  /* 0x000000b000b07308 */ /* 0x000f240000000800 */
[--C-:B------:R-:W-:Y:S01]  /*8370*/  FFMA.FTZ R178, R22, c[0x0][0x23c], -R189.reuse ;  /* 0x00008f0016b27a23 */ /* 0x100fe200000108bd */
[C---:B------:R-:W-:Y:S04]  /*8380*/  HMMA.16816.F32 R84, R148.reuse, R180, R84 ;  /* 0x000000b49454723c */ /* 0x040fe80000001854 */
[--C-:B------:R-:W-:Y:S02]  /*8390*/  FFMA.FTZ R179, R23, c[0x0][0x23c], -R189.reuse ;  /* 0x00008f0017b37a23 */ /* 0x100fe400000108bd */
[----:B------:R-:W2:Y:S01]  /*83a0*/  LDSM.16.MT88.4 R20, [R218+0x1e800] ;  /* 0x01e80000da14783b */ /* 0x000ea20000004200 */
[--C-:B------:R-:W-:Y:S01]  /*83b0*/  FFMA.FTZ R180, R24, c[0x0][0x23c], -R190.reuse ;  /* 0x00008f0018b47a23 */ /* 0x100fe200000108be */
[C---:B------:R-:W-:Y:S01]  /*83c0*/  HMMA.16816.F32 R88, R148.reuse, R182, R88 ;  /* 0x000000b69458723c */ /* 0x040fe20000001858 */
[----:B------:R-:W-:Y:S03]  /*83d0*/  MUFU.EX2 R177, R177 ;  /* 0x000000b100b17308 */ /* 0x000fe60000000800 */
[----:B------:R-:W-:Y:S03]  /*83e0*/  FFMA.FTZ R181, R25, c[0x0][0x23c], -R190 ;  /* 0x00008f0019b57a23 */ /* 0x000fe600000108be */
[--C-:B------:R-:W-:Y:S01]  /*83f0*/  FFMA.FTZ R182, R26, c[0x0][0x23c], -R189.reuse ;  /* 0x00008f001ab67a23 */ /* 0x100fe200000108bd */
[C---:B-----5:R-:W-:Y:S03]  /*8400*/  HMMA.16816.F32 R92, R148.reuse, R168, R92 ;  /* 0x000000a8945c723c */ /* 0x060fe6000000185c */
[----:B------:R-:W5:Y:S01]  /*8410*/  MUFU.EX2 R178, R178 ;  /* 0x000000b200b27308 */ /* 0x000f620000000800 */
[----:B------:R-:W-:Y:S02]  /*8420*/  FFMA.FTZ R183, R27, c[0x0][0x23c], -R189 ;  /* 0x00008f001bb77a23 */ /* 0x000fe400000108bd */
[----:B------:R-:W-:Y:S01]  /*8430*/  LDSM.16.MT88.4 R24, [R218+0x19000] ;  /* 0x01900000da18783b */ /* 0x000fe20000004200 */
[----:B----4-:R-:W-:Y:S01]  /*8440*/  FADD.FTZ R196, R176, R196 ;  /* 0x000000c4b0c47221 */ /* 0x010fe20000010000 */
[C---:B------:R-:W-:Y:S05]  /*8450*/  HMMA.16816.F32 R96, R148.reuse, R170, R96 ;  /* 0x000000aa9460723c */ /* 0x040fea0000001860 */
[----:B------:R-:W4:Y:S01]  /*8460*/  MUFU.EX2 R179, R179 ;  /* 0x000000b300b37308 */ /* 0x000f220000000800 */
[----:B------:R-:W4:Y:S02]  /*8470*/  LDSM.16.MT88.4 R168, [R217+0x1e800] ;  /* 0x01e80000d9a8783b */ /* 0x000f240000004200 */
[C---:B-1----:R-:W-:Y:S07]  /*8480*/  HMMA.16816.F32 R100, R148.reuse, R172, R100 ;  /* 0x000000ac9464723c */ /* 0x042fee0000001864 */
[----:B------:R-:W-:Y:S01]  /*8490*/  MUFU.EX2 R180, R180 ;  /* 0x000000b400b47308 */ /* 0x000fe20000000800 */
[C---:B------:R-:W-:Y:S01]  /*84a0*/  HMMA.16816.F32 R104, R148.reuse, R174, R104 ;  /* 0x000000ae9468723c */ /* 0x040fe20000001868 */
[----:B------:R-:W-:Y:S03]  /*84b0*/  LDSM.16.MT88.4 R172, [R220+0x1d000] ;  /* 0x01d00000dcac783b */ /* 0x000fe60000004200 */
[----:B-----5:R-:W-:Y:S04]  /*84c0*/  FADD.FTZ R198, R178, R198 ;  /* 0x000000c6b2c67221 */ /* 0x020fe80000010000 */
[C---:B---3--:R-:W-:Y:S01]  /*84d0*/  HMMA.16816.F32 R108, R148.reuse, R152, R108 ;  /* 0x00000098946c723c */ /* 0x048fe2000000186c */
[----:B------:R-:W1:Y:S07]  /*84e0*/  MUFU.EX2 R181, R181 ;  /* 0x000000b500b57308 */ /* 0x000e6e0000000800 */
[C---:B------:R-:W-:Y:S01]  /*84f0*/  HMMA.16816.F32 R112, R148.reuse, R154, R112 ;  /* 0x0000009a9470723c */ /* 0x040fe20000001870 */
[----:B------:R-:W3:Y:S02]  /*8500*/  LDSM.16.MT88.4 R152, [R216+0x1e800] ;  /* 0x01e80000d898783b */ /* 0x000ee40000004200 */
[----:B------:R-:W-:Y:S05]  /*8510*/  MUFU.EX2 R182, R182 ;  /* 0x000000b600b67308 */ /* 0x000fea0000000800 */
[C---:B--2---:R-:W-:Y:S05]  /*8520*/  HMMA.16816.F32 R116, R148.reuse, R156, R116 ;  /* 0x0000009c9474723c */ /* 0x044fea0000001874 */
[----:B------:R-:W2:Y:S03]  /*8530*/  MUFU.EX2 R183, R183 ;  /* 0x000000b700b77308 */ /* 0x000ea60000000800 */
[C---:B------:R-:W-:Y:S01]  /*8540*/  HMMA.16816.F32 R120, R148.reuse, R158, R120 ;  /* 0x0000009e9478723c */ /* 0x040fe20000001878 */
[----:B------:R-:W5:Y:S07]  /*8550*/  LDSM.16.MT88.4 R156, [R220+0x19000] ;  /* 0x01900000dc9c783b */ /* 0x000f6e0000004200 */
[C---:B------:R-:W-:Y:S08]  /*8560*/  HMMA.16816.F32 R124, R148.reuse, R160, R124 ;  /* 0x000000a0947c723c */ /* 0x040ff0000000187c */
[C---:B------:R-:W-:Y:S01]  /*8570*/  HMMA.16816.F32 R128, R148.reuse, R162, R128 ;  /* 0x000000a29480723c */ /* 0x040fe20000001880 */
[----:B------:R-:W5:Y:S07]  /*8580*/  LDSM.16.MT88.4 R160, [R217+0x19000] ;  /* 0x01900000d9a0783b */ /* 0x000f6e0000004200 */
[C---:B------:R-:W-:Y:S07]  /*8590*/  HMMA.16816.F32 R132, R148.reuse, R20, R132 ;  /* 0x000000149484723c */ /* 0x040fee0000001884 */
[----:B------:R-:W-:Y:S01]  /*85a0*/  F2FP.PACK_AB R20, R177, R176 ;  /* 0x000000b0b114723e */ /* 0x000fe200000000ff */
[C---:B------:R-:W-:Y:S04]  /*85b0*/  HMMA.16816.F32 R12, R148.reuse, R22, R12 ;  /* 0x00000016940c723c */ /* 0x040fe8000000180c */
[----:B----4-:R-:W-:Y:S01]  /*85c0*/  F2FP.PACK_AB R21, R179, R178 ;  /* 0x000000b2b315723e */ /* 0x010fe200000000ff */
[----:B------:R-:W-:Y:S02]  /*85d0*/  FADD.FTZ R177, R177, R196 ;  /* 0x000000c4b1b17221 */ /* 0x000fe40000010000 */
[----:B-1----:R-:W-:Y:S01]  /*85e0*/  F2FP.PACK_AB R22, R181, R180 ;  /* 0x000000b4b516723e */ /* 0x002fe200000000ff */
[C---:B------:R-:W-:Y:S04]  /*85f0*/  HMMA.16816.F32 R136, R148.reuse, R168, R136 ;  /* 0x000000a89488723c */ /* 0x040fe80000001888 */
[----:B--2---:R-:W-:Y:S01]  /*8600*/  F2FP.PACK_AB R23, R183, R182 ;  /* 0x000000b6b717723e */ /* 0x004fe200000000ff */
[----:B------:R-:W-:Y:S02]  /*8610*/  FADD.FTZ R179, R179, R198 ;  /* 0x000000c6b3b37221 */ /* 0x000fe40000010000 */
[----:B------:R-:W-:Y:S01]  /*8620*/  FADD.FTZ R177, R180, R177 ;  /* 0x000000b1b4b17221 */ /* 0x000fe20000010000 */
[C---:B------:R-:W-:Y:S01]  /*8630*/  HMMA.16816.F32 R140, R148.reuse, R170, R140 ;  /* 0x000000aa948c723c */ /* 0x040fe2000000188c */
[----:B------:R-:W-:Y:S03]  /*8640*/  LDSM.16.MT88.4 R168, [R217+0x1b000] ;  /* 0x01b00000d9a8783b */ /* 0x000fe60000004200 */
[----:B------:R-:W-:Y:S02]  /*8650*/  FADD.FTZ R179, R182, R179 ;  /* 0x000000b3b6b37221 */ /* 0x000fe40000010000 */
[----:B------:R-:W-:Y:S02]  /*8660*/  FADD.FTZ R181, R181, R177 ;  /* 0x000000b1b5b57221 */ /* 0x000fe40000010000 */
[C---:B---3--:R-:W-:Y:S04]  /*8670*/  HMMA.16816.F32 R16, R148.reuse, R152, R16 ;  /* 0x000000989410723c */ /* 0x048fe80000001810 */
[----:B------:R-:W-:Y:S04]  /*8680*/  FADD.FTZ R183, R183, R179 ;  /* 0x000000b3b7b77221 */ /* 0x000fe80000010000 */
[----:B------:R-:W-:Y:S01]  /*8690*/  HMMA.16816.F32 R144, R148, R154, R144 ;  /* 0x0000009a9490723c */ /* 0x000fe20000001890 */
[----:B------:R-:W1:Y:S07]  /*86a0*/  LDSM.16.MT88.4 R148, [R216+0x19000] ;  /* 0x01900000d894783b */ /* 0x000e6e0000004200 */
[C---:B-----5:R-:W-:Y:S01]  /*86b0*/  HMMA.16816.F32 R4, R20.reuse, R156, R4 ;  /* 0x0000009c1404723c */ /* 0x060fe20000001804 */
[----:B------:R-:W2:Y:S07]  /*86c0*/  LDSM.16.MT88.4 R152, [R220+0x1b000] ;  /* 0x01b00000dc98783b */ /* 0x000eae0000004200 */
        /* <DEDUP_REMOVED lines=17> */
[C---:B------:R-:W-:Y:S08]  /*87e0*/  HMMA.16816.F32 R76, R20.reuse, R168, R76 ;  /* 0x000000a8144c723c */ /* 0x040ff0000000184c */
[C---:B------:R-:W-:Y:S01]  /*87f0*/  HMMA.16816.F32 R80, R20.reuse, R170, R80 ;  /* 0x000000aa1450723c */ /* 0x040fe20000001850 */
[----:B------:R-:W-:Y:S07]  /*8800*/  LDSM.16.MT88.4 R168, [R216+0x19800] ;  /* 0x01980000d8a8783b */ /* 0x000fee0000004200 */
[C---:B----4-:R-:W-:Y:S08]  /*8810*/  HMMA.16816.F32 R84, R20.reuse, R24, R84 ;  /* 0x000000181454723c */ /* 0x050ff00000001854 */
[C---:B------:R-:W-:Y:S01]  /*8820*/  HMMA.16816.F32 R88, R20.reuse, R26, R88 ;  /* 0x0000001a1458723c */ /* 0x040fe20000001858 */
[----:B------:R-:W3:Y:S07]  /*8830*/  LDSM.16.MT88.4 R24, [R220+0x1f000] ;  /* 0x01f00000dc18783b */ /* 0x000eee0000004200 */
[C---:B------:R-:W-:Y:S07]  /*8840*/  HMMA.16816.F32 R92, R20.reuse, R172, R92 ;  /* 0x000000ac145c723c */ /* 0x040fee000000185c */
[--C-:B------:R-:W-:Y:S01]  /*8850*/  FFMA.FTZ R172, R28, c[0x0][0x23c], -R190.reuse ;  /* 0x00008f001cac7a23 */ /* 0x100fe200000108be */
[C---:B------:R-:W-:Y:S04]  /*8860*/  HMMA.16816.F32 R96, R20.reuse, R174, R96 ;  /* 0x000000ae1460723c */ /* 0x040fe80000001860 */
[--C-:B------:R-:W-:Y:S01]  /*8870*/  FFMA.FTZ R173, R29, c[0x0][0x23c], -R190.reuse ;  /* 0x00008f001dad7a23 */ /* 0x100fe200000108be */
[----:B------:R-:W4:Y:S01]  /*8880*/  MUFU.EX2 R172, R172 ;  /* 0x000000ac00ac7308 */ /* 0x000f220000000800 */
[----:B------:R-:W-:Y:S02]  /*8890*/  FFMA.FTZ R190, R33, c[0x0][0x23c], -R190 ;  /* 0x00008f0021be7a23 */ /* 0x000fe400000108be */
[C---:B-----5:R-:W-:Y:S04]  /*88a0*/  HMMA.16816.F32 R100, R20.reuse, R160, R100 ;  /* 0x000000a01464723c */ /* 0x060fe80000001864 */
[--C-:B------:R-:W-:Y:S02]  /*88b0*/  FFMA.FTZ R174, R30, c[0x0][0x23c], -R189.reuse ;  /* 0x00008f001eae7a23 */ /* 0x100fe400000108bd */
[--C-:B------:R-:W-:Y:S01]  /*88c0*/  FFMA.FTZ R175, R31, c[0x0][0x23c], -R189.reuse ;  /* 0x00008f001faf7a23 */ /* 0x100fe200000108bd */
[----:B------:R-:W5:Y:S01]  /*88d0*/  MUFU.EX2 R173, R173 ;  /* 0x000000ad00ad7308 */ /* 0x000f620000000800 */
[C---:B------:R-:W-:Y:S01]  /*88e0*/  HMMA.16816.F32 R104, R20.reuse, R162, R104 ;  /* 0x000000a21468723c */ /* 0x040fe20000001868 */
[----:B------:R-:W3:Y:S03]  /*88f0*/  LDSM.16.MT88.4 R28, [R217+0x1f000] ;  /* 0x01f00000d91c783b */ /* 0x000ee60000004200 */
[----:B------:R-:W-:Y:S04]  /*8900*/  FFMA.FTZ R189, R35, c[0x0][0x23c], -R189 ;  /* 0x00008f0023bd7a23 */ /* 0x000fe800000108bd */
[C---:B-1----:R-:W-:Y:S01]  /*8910*/  HMMA.16816.F32 R108, R20.reuse, R148, R108 ;  /* 0x00000094146c723c */ /* 0x042fe2000000186c */
[----:B------:R-:W-:Y:S01]  /*8920*/  LDSM.16.MT88.4 R32, [R218+0x19800] ;  /* 0x01980000da20783b */ /* 0x000fe20000004200 */
[----:B------:R-:W1:Y:S02]  /*8930*/  MUFU.EX2 R174, R174 ;  /* 0x000000ae00ae7308 */ /* 0x000e640000000800 */
[----:B----4-:R-:W-:Y:S04]  /*8940*/  FADD.FTZ R181, R172, R181 ;  /* 0x000000b5acb57221 */ /* 0x010fe80000010000 */
[C---:B------:R-:W-:Y:S01]  /*8950*/  HMMA.16816.F32 R112, R20.reuse, R150, R112 ;  /* 0x000000961470723c */ /* 0x040fe20000001870 */
[----:B------:R-:W4:Y:S03]  /*8960*/  LDSM.16.MT88.4 R148, [R216+0x1f000] ;  /* 0x01f00000d894783b */ /* 0x000f260000004200 */
[----:B------:R-:W3:Y:S01]  /*8970*/  MUFU.EX2 R175, R175 ;  /* 0x000000af00af7308 */ /* 0x000ee20000000800 */
[----:B-----5:R-:W-:Y:S03]  /*8980*/  FADD.FTZ R181, R173, R181 ;  /* 0x000000b5adb57221 */ /* 0x020fe60000010000 */
[C---:B--2---:R-:W-:Y:S04]  /*8990*/  HMMA.16816.F32 R116, R20.reuse, R152, R116 ;  /* 0x000000981474723c */ /* 0x044fe80000001874 */
[----:B------:R-:W-:Y:S02]  /*89a0*/  FADD.FTZ R181, R199, R181 ;  /* 0x000000b5c7b57221 */ /* 0x000fe40000010000 */
[----:B------:R-:W2:Y:S02]  /*89b0*/  MUFU.EX2 R190, R190 ;  /* 0x000000be00be7308 */ /* 0x000ea40000000800 */
[C---:B------:R-:W-:Y:S01]  /*89c0*/  HMMA.16816.F32 R120, R20.reuse, R154, R120 ;  /* 0x0000009a1478723c */ /* 0x040fe20000001878 */
[----:B------:R-:W-:Y:S03]  /*89d0*/  LDSM.16.MT88.4 R152, [R217+0x19800] ;  /* 0x01980000d998783b */ /* 0x000fe60000004200 */
[----:B-1----:R-:W-:Y:S04]  /*89e0*/  FADD.FTZ R183, R174, R183 ;  /* 0x000000b7aeb77221 */ /* 0x002fe80000010000 */
[C---:B---3--:R-:W-:Y:S01]  /*89f0*/  HMMA.16816.F32 R124, R20.reuse, R24, R124 ;  /* 0x00000018147c723c */ /* 0x048fe2000000187c */
[----:B------:R-:W1:Y:S03]  /*8a00*/  MUFU.EX2 R189, R189 ;  /* 0x000000bd00bd7308 */ /* 0x000e660000000800 */
[----:B------:R-:W-:Y:S04]  /*8a10*/  FADD.FTZ R183, R175, R183 ;  /* 0x000000b7afb77221 */ /* 0x000fe80000010000 */
[C---:B------:R-:W-:Y:S01]  /*8a20*/  HMMA.16816.F32 R128, R20.reuse, R26, R128 ;  /* 0x0000001a1480723c */ /* 0x040fe20000001880 */
[----:B------:R-:W3:Y:S03]  /*8a30*/  LDSM.16.MT88.4 R24, [R220+0x19800] ;  /* 0x01980000dc18783b */ /* 0x000ee60000004200 */
[----:B------:R-:W-:Y:S02]  /*8a40*/  FADD.FTZ R183, R252, R183 ;  /* 0x000000b7fcb77221 */ /* 0x000fe40000010000 */
[C---:B--2---:R-:W-:Y:S02]  /*8a50*/  FADD.FTZ R249, R190.reuse, R181 ;  /* 0x000000b5bef97221 */ /* 0x044fe40000010000 */
[C---:B------:R-:W-:Y:S08]  /*8a60*/  HMMA.16816.F32 R132, R20.reuse, R156, R132 ;  /* 0x0000009c1484723c */ /* 0x040ff00000001884 */
[C---:B------:R-:W-:Y:S04]  /*8a70*/  HMMA.16816.F32 R12, R20.reuse, R158, R12 ;  /* 0x0000009e140c723c */ /* 0x040fe8000000180c */
[----:B-1----:R-:W-:Y:S04]  /*8a80*/  FADD.FTZ R248, R189, R183 ;  /* 0x000000b7bdf87221 */ /* 0x002fe80000010000 */
[C---:B------:R-:W-:Y:S08]  /*8a90*/  HMMA.16816.F32 R136, R20.reuse, R28, R136 ;  /* 0x0000001c1488723c */ /* 0x040ff00000001888 */
[C---:B------:R-:W-:Y:S01]  /*8aa0*/  HMMA.16816.F32 R140, R20.reuse, R30, R140 ;  /* 0x0000001e148c723c */ /* 0x040fe2000000188c */
[----:B------:R-:W1:Y:S07]  /*8ab0*/  LDSM.16.MT88.4 R28, [R220+0x1b800] ;  /* 0x01b80000dc1c783b */ /* 0x000e6e0000004200 */
[C---:B----4-:R-:W-:Y:S08]  /*8ac0*/  HMMA.16816.F32 R16, R20.reuse, R148, R16 ;  /* 0x000000941410723c */ /* 0x050ff00000001810 */
[----:B------:R-:W-:Y:S01]  /*8ad0*/  HMMA.16816.F32 R144, R20, R150, R144 ;  /* 0x000000961490723c */ /* 0x000fe20000001890 */
[----:B------:R-:W2:Y:S06]  /*8ae0*/  LDSM.16.MT88.4 R148, [R218+0x1b800] ;  /* 0x01b80000da94783b */ /* 0x000eac0000004200 */
[----:B------:R-:W-:Y:S02]  /*8af0*/  F2FP.PACK_AB R20, R173, R172 ;  /* 0x000000acad14723e */ /* 0x000fe400000000ff */
[----:B------:R-:W-:Y:S03]  /*8b00*/  F2FP.PACK_AB R21, R175, R174 ;  /* 0x000000aeaf15723e */ /* 0x000fe600000000ff */
[----:B------:R-:W-:Y:S02]  /*8b10*/  F2FP.PACK_AB R22, R190, R199 ;  /* 0x000000c7be16723e */ /* 0x000fe400000000ff */
[----:B------:R-:W-:Y:S07]  /*8b20*/  F2FP.PACK_AB R23, R189, R252 ;  /* 0x000000fcbd17723e */ /* 0x000fee00000000ff */
[C---:B---3--:R-:W-:Y:S01]  /*8b30*/  HMMA.16816.F32 R160, R20.reuse, R24, R4 ;  /* 0x0000001814a0723c */ /* 0x048fe20000001804 */
[----:B------:R-:W3:Y:S07]  /*8b40*/  LDSM.16.MT88.4 R4, [R217+0x1b800] ;  /* 0x01b80000d904783b */ /* 0x000eee0000004200 */
[C---:B------:R-:W-:Y:S01]  /*8b50*/  HMMA.16816.F32 R156, R20.reuse, R26, R8 ;  /* 0x0000001a149c723c */ /* 0x040fe20000001808 */
[----:B------:R-:W4:Y:S07]  /*8b60*/  LDSM.16.MT88.4 R8, [R216+0x1b800] ;  /* 0x01b80000d808783b */ /* 0x000f2e0000004200 */
[C---:B------:R-:W-:Y:S01]  /*8b70*/  HMMA.16816.F32 R36, R20.reuse, R32, R36 ;  /* 0x000000201424723c */ /* 0x040fe20000001824 */
[----:B------:R-:W5:Y:S07]  /*8b80*/  LDSM.16.MT88.4 R24, [R220+0x1d800] ;  /* 0x01d80000dc18783b */ /* 0x000f6e0000004200 */
        /* <DEDUP_REMOVED lines=22> */
[C---:B-1----:R-:W-:Y:S08]  /*8cf0*/  HMMA.16816.F32 R100, R20.reuse, R28, R100 ;  /* 0x0000001c1464723c */ /* 0x042ff00000001864 */
[C---:B------:R-:W-:Y:S08]  /*8d00*/  HMMA.16816.F32 R104, R20.reuse, R30, R104 ;  /* 0x0000001e1468723c */ /* 0x040ff00000001868 */
[C---:B------:R-:W-:Y:S08]  /*8d10*/  HMMA.16816.F32 R108, R20.reuse, R32, R108 ;  /* 0x00000020146c723c */ /* 0x040ff0000000186c */
[C---:B------:R-:W-:Y:S08]  /*8d20*/  HMMA.16816.F32 R112, R20.reuse, R34, R112 ;  /* 0x000000221470723c */ /* 0x040ff00000001870 */
[C---:B------:R-:W-:Y:S08]  /*8d30*/  HMMA.16816.F32 R116, R20.reuse, R152, R116 ;  /* 0x000000981474723c */ /* 0x040ff00000001874 */
[C---:B------:R-:W-:Y:S08]  /*8d40*/  HMMA.16816.F32 R120, R20.reuse, R154, R120 ;  /* 0x0000009a1478723c */ /* 0x040ff00000001878 */
[C---:B------:R-:W-:Y:S08]  /*8d50*/  HMMA.16816.F32 R124, R20.reuse, R168, R124 ;  /* 0x000000a8147c723c */ /* 0x040ff0000000187c */
[C---:B------:R-:W-:Y:S08]  /*8d60*/  HMMA.16816.F32 R128, R20.reuse, R170, R128 ;  /* 0x000000aa1480723c */ /* 0x040ff00000001880 */
[C---:B--2---:R-:W-:Y:S08]  /*8d70*/  HMMA.16816.F32 R132, R20.reuse, R148, R132 ;  /* 0x000000941484723c */ /* 0x044ff00000001884 */
[C---:B------:R-:W-:Y:S08]  /*8d80*/  HMMA.16816.F32 R152, R20.reuse, R150, R12 ;  /* 0x000000961498723c */ /* 0x040ff0000000180c */
[C---:B---3--:R-:W-:Y:S08]  /*8d90*/  HMMA.16816.F32 R136, R20.reuse, R4, R136 ;  /* 0x000000041488723c */ /* 0x048ff00000001888 */
[C---:B------:R-:W-:Y:S08]  /*8da0*/  HMMA.16816.F32 R140, R20.reuse, R6, R140 ;  /* 0x00000006148c723c */ /* 0x040ff0000000188c */
[C---:B----4-:R-:W-:Y:S08]  /*8db0*/  HMMA.16816.F32 R148, R20.reuse, R8, R16 ;  /* 0x000000081494723c */ /* 0x050ff00000001810 */
[----:B------:R-:W-:Y:S01]  /*8dc0*/  HMMA.16816.F32 R144, R20, R10, R144 ;  /* 0x0000000a1490723c */ /* 0x000fe20000001890 */
[----:B------:R-:W-:-:S07]  /*8dd0*/  @P5 BRA `(.L_x_328) ;  /* 0xffffcdf000005947 */ /* 0x000fce000383ffff */
.L_x_327:
[----:B------:R-:W1:Y:S01]  /*8de0*/  SHFL.BFLY PT, R2, R249, 0x2, 0x1f ;  /* 0x0c401f00f9027f89 */ /* 0x000e6200000e0000 */
[----:B------:R-:W-:Y:S01]  /*8df0*/  MOV R4, 0x3f800000 ;  /* 0x3f80000000047802 */ /* 0x000fe20000000f00 */
[----:B------:R-:W2:Y:S01]  /*8e00*/  S2UR UR6, SR_CTAID.Y ;  /* 0x00000000000679c3 */ /* 0x000ea20000002600 */
[----:B------:R-:W-:Y:S01]  /*8e10*/  MOV R5, 0x3f800000 ;  /* 0x3f80000000057802 */ /* 0x000fe20000000f00 */
[----:B------:R-:W3:Y:S01]  /*8e20*/  SHFL.BFLY PT, R0, R248, 0x2, 0x1f ;  /* 0x0c401f00f8007f89 */ /* 0x000ee200000e0000 */
[----:B------:R-:W-:Y:S01]  /*8e30*/  UISETP.NE.AND UP0, UPT, UR11, -0x1, UPT ;  /* 0xffffffff0b00788c */ /* 0x000fe2000bf05270 */
[----:B------:R-:W-:Y:S01]  /*8e40*/  BSSY B0, `(.L_x_331) ;  /* 0x000018b000007945 */ /* 0x000fe20003800000 */
[----:B------:R-:W-:Y:S01]  /*8e50*/  ULDC.64 UR4, c[0x0][0x1e8] ;  /* 0x00007a0000047ab9 */ /* 0x000fe20000000a00 */
[----:B------:R-:W4:Y:S01]  /*8e60*/  S2R R6, SR_TID.X ;  /* 0x0000000000067919 */ /* 0x000f220000002100 */
[----:B------:R-:W-:Y:S01]  /*8e70*/  ULDC UR8, c[0x0][0x214] ;  /* 0x0000850000087ab9 */ /* 0x000fe20000000800 */
[----:B------:R-:W5:Y:S01]  /*8e80*/  S2UR UR9, SR_CTAID.X ;  /* 0x00000000000979c3 */ /* 0x000f620000002500 */
[----:B------:R-:W-:-:S02]  /*8e90*/  UMOV UR26, URZ ;  /* 0x0000003f001a7c82 */ /* 0x000fc40008000000 */
        /* <DEDUP_REMOVED lines=9> */
[----:B------:R-:W-:Y:S01]  /*8f30*/  @!UP0 UIMAD UR12, UR12, UR4, URZ ;  /* 0x000000040c0c82a4 */ /* 0x000fe2000f8e023f */
[----:B----4-:R-:W-:Y:S02]  /*8f40*/  SHF.R.S32.HI R7, RZ, 0x1f, R6 ;  /* 0x0000001fff077819 */ /* 0x010fe40000011406 */
[----:B------:R-:W2:Y:S01]  /*8f50*/  SHFL.BFLY PT, R0, R248, 0x1, 0x1f ;  /* 0x0c201f00f8007f89 */ /* 0x000ea200000e0000 */
[----:B------:R-:W-:Y:S01]  /*8f60*/  @!UP0 UIMAD.WIDE.U32 UR24, UR6, UR4, URZ ;  /* 0x00000004061882a5 */ /* 0x000fe2000f8e003f */
[CC--:B------:R-:W-:Y:S02]  /*8f70*/  LEA.HI R8, R7.reuse, R6.reuse, RZ, 0x2 ;  /* 0x0000000607087211 */ /* 0x0c0fe400078f10ff */
[----:B------:R-:W-:Y:S01]  /*8f80*/  ULDC.U8 UR4, c[0x0][0x329] ;  /* 0x0000ca4000047ab9 */ /* 0x000fe20000000000 */
[----:B------:R-:W-:Y:S01]  /*8f90*/  LEA.HI R7, R7, R6, RZ, 0x5 ;  /* 0x0000000607077211 */ /* 0x000fe200078f28ff */
[----:B------:R-:W-:Y:S01]  /*8fa0*/  UISETP.NE.AND UP1, UPT, UR4, URZ, UPT ;  /* 0x0000003f0400728c */ /* 0x000fe2000bf25270 */
[--C-:B------:R-:W-:Y:S01]  /*8fb0*/  SHF.R.S32.HI R10, RZ, 0x2, R8.reuse ;  /* 0x00000002ff0a7819 */ /* 0x100fe20000011408 */
[----:B------:R-:W-:Y:S01]  /*8fc0*/  @!UP0 UIMAD UR12, UR6, UR5, UR12 ;  /* 0x00000005060c82a4 */ /* 0x000fe2000f8e020c */
[----:B------:R-:W-:Y:S01]  /*8fd0*/  SHF.R.S32.HI R9, RZ, 0x1f, R8 ;  /* 0x0000001fff097819 */ /* 0x000fe20000011408 */
[----:B------:R-:W-:Y:S01]  /*8fe0*/  @!UP0 UMOV UR20, UR24 ;  /* 0x0000001800148c82 */ /* 0x000fe20008000000 */
[----:B------:R-:W-:Y:S01]  /*8ff0*/  LOP3.LUT R8, R8, 0x3ffffffc, RZ, 0xc0, !PT ;  /* 0x3ffffffc08087812 */ /* 0x000fe200078ec0ff */
[----:B------:R-:W-:Y:S01]  /*9000*/  ULDC.U8 UR5, c[0x0][0x328] ;  /* 0x0000ca0000057ab9 */ /* 0x000fe20000000000 */
[----:B------:R-:W-:Y:S01]  /*9010*/  LEA.HI R9, R9, R10, RZ, 0x3 ;  /* 0x0000000a09097211 */ /* 0x000fe200078f18ff */
[----:B------:R-:W-:Y:S01]  /*9020*/  UISETP.NE.AND UP2, UPT, UR5, URZ, UPT ;  /* 0x0000003f0500728c */ /* 0x000fe2000bf45270 */
[----:B------:R-:W-:Y:S01]  /*9030*/  IADD3 R8, -R8, R6, RZ ;  /* 0x0000000608087210 */ /* 0x000fe20007ffe1ff */
[----:B------:R-:W-:Y:S01]  /*9040*/  @!UP0 UIADD3 UR7, UR25, UR12, URZ ;  /* 0x0000000c19078290 */ /* 0x000fe2000fffe03f */
[----:B------:R-:W-:Y:S01]  /*9050*/  LOP3.LUT R9, R9, 0xfffffff8, RZ, 0xc0, !PT ;  /* 0xfffffff809097812 */ /* 0x000fe200078ec0ff */
[----:B------:R-:W-:Y:S01]  /*9060*/  UISETP.NE.OR UP3, UPT, UR4, URZ, !UP2 ;  /* 0x0000003f0400728c */ /* 0x000fe2000d765670 */
[----:B-1----:R-:W-:-:S02]  /*9070*/  FADD.FTZ R2, R249, R2 ;  /* 0x00000002f9027221 */ /* 0x002fc40000010000 */
[----:B------:R-:W-:Y:S01]  /*9080*/  IADD3 R9, R10, -R9, RZ ;  /* 0x800000090a097210 */ /* 0x000fe20007ffe0ff */
[----:B------:R-:W-:Y:S01]  /*9090*/  @UP1 ULDC UR15, c[0x0][0x210] ;  /* 0x00008400000f1ab9 */ /* 0x000fe20000000800 */
[----:B------:R-:W-:Y:S01]  /*90a0*/  SHF.R.S32.HI R10, RZ, 0x5, R7 ;  /* 0x00000005ff0a7819 */ /* 0x000fe20000011407 */
[----:B--2---:R-:W-:Y:S01]  /*90b0*/  FADD.FTZ R0, R248, R0 ;  /* 0x00000000f8007221 */ /* 0x004fe20000010000 */
[----:B------:R-:W-:Y:S01]  /*90c0*/  FSETP.NE.FTZ.AND P4, PT, R2, RZ, PT ;  /* 0x000000ff0200720b */ /* 0x000fe20003f95000 */
[----:B------:R-:W-:Y:S01]  /*90d0*/  ULDC UR5, c[0x0][0x234] ;  /* 0x00008d0000057ab9 */ /* 0x000fe20000000800 */
[----:B------:R-:W-:Y:S01]  /*90e0*/  SHF.L.U32 R11, R9, 0x6, RZ ;  /* 0x00000006090b7819 */ /* 0x000fe200000006ff */
[----:B------:R-:W-:Y:S01]  /*90f0*/  @UP1 UIMAD UR15, UR15, UR8, URZ ;  /* 0x000000080f0f12a4 */ /* 0x000fe2000f8e023f */
[----:B------:R-:W-:Y:S01]  /*9100*/  FSETP.NE.FTZ.AND P3, PT, R0, RZ, PT ;  /* 0x000000ff0000720b */ /* 0x000fe20003f75000 */
[----:B------:R-:W-:Y:S01]  /*9110*/  @!UP1 USEL UR15, UR8, UR5, !UP2 ;  /* 0x00000005080f9287 */ /* 0x000fe2000d000000 */
[----:B------:R-:W-:Y:S01]  /*9120*/  LOP3.LUT R11, R11, 0x1c0, RZ, 0xc0, !PT ;  /* 0x000001c00b0b7812 */ /* 0x000fe200078ec0ff */
[----:B------:R-:W-:Y:S01]  /*9130*/  ULDC UR4, c[0x0][0x1c0] ;  /* 0x0000700000047ab9 */ /* 0x000fe20000000800 */
[----:B------:R-:W-:Y:S01]  /*9140*/  LOP3.LUT R12, R9, 0x1, RZ, 0xc0, !PT ;  /* 0x00000001090c7812 */ /* 0x000fe200078ec0ff */
[----:B------:R-:W-:Y:S01]  /*9150*/  @UP1 UMOV UR18, 0x1 ;  /* 0x0000000100121882 */ /* 0x000fe20000000000 */
[----:B------:R-:W-:Y:S01]  /*9160*/  LEA R8, R10, R8, 0x9 ;  /* 0x000000080a087211 */ /* 0x000fe200078e48ff */
[----:B------:R-:W-:Y:S01]  /*9170*/  @!UP1 UIMAD UR18, UR15, UR4, URZ ;  /* 0x000000040f1292a4 */ /* 0x000fe2000f8e023f */
[----:B------:R-:W-:Y:S01]  /*9180*/  LEA.HI R11, R11, R11, RZ, 0x1d ;  /* 0x0000000b0b0b7211 */ /* 0x000fe200078fe8ff */
[----:B------:R-:W1:Y:S01]  /*9190*/  @P4 MUFU.RCP R4, R2 ;  /* 0x0000000200044308 */ /* 0x000e620000001000 */
[----:B------:R-:W-:Y:S01]  /*91a0*/  ISETP.NE.U32.AND P0, PT, R12, 0x1, PT ;  /* 0x000000010c00780c */ /* 0x000fe20003f05070 */
[----:B------:R-:W-:Y:S01]  /*91b0*/  @!UP3 UIMAD UR22, UR6, UR8, URZ ;  /* 0x000000080616b2a4 */ /* 0x000fe2000f8e023f */
[----:B------:R-:W-:Y:S01]  /*91c0*/  LEA R8, R8, R11, 0x1 ;  /* 0x0000000b08087211 */ /* 0x000fe200078e08ff */
[----:B------:R-:W-:Y:S01]  /*91d0*/  @UP1 ULDC UR21, c[0x0][0x210] ;  /* 0x0000840000151ab9 */ /* 0x000fe20000000800 */
[----:B------:R-:W-:Y:S01]  /*91e0*/  R2P PR, R9, 0x6 ;  /* 0x0000000609007804 */ /* 0x000fe20000000000 */
[----:B------:R-:W-:Y:S01]  /*91f0*/  UIMAD UR4, UR6, UR18, URZ ;  /* 0x00000012060472a4 */ /* 0x000fe2000f8e023f */
[----:B------:R-:W-:Y:S01]  /*9200*/  SHF.L.U32 R8, R8, 0x1, RZ ;  /* 0x0000000108087819 */ /* 0x000fe200000006ff */
[----:B------:R-:W2:Y:S01]  /*9210*/  @P3 MUFU.RCP R5, R0 ;  /* 0x0000000000053308 */ /* 0x000ea20000001000 */
[----:B------:R-:W-:Y:S01]  /*9220*/  MOV R9, 0x20 ;  /* 0x0000002000097802 */ /* 0x000fe20000000f00 */
[----:B------:R-:W-:Y:S01]  /*9230*/  @!UP1 UMOV UR21, 0x1 ;  /* 0x0000000100159882 */ /* 0x000fe20000000000 */
[----:B------:R-:W-:Y:S01]  /*9240*/  MOV R12, 0x40 ;  /* 0x00000040000c7802 */ /* 0x000fe20000000f00 */
[----:B------:R-:W-:Y:S01]  /*9250*/  @!UP3 USEL UR22, UR22, UR11, !UP0 ;  /* 0x0000000b1616b287 */ /* 0x000fe2000c000000 */
[----:B------:R-:W-:Y:S01]  /*9260*/  IADD3 R11, R8, -0x10, RZ ;  /* 0xfffffff0080b7810 */ /* 0x000fe20007ffe0ff */
[----:B-----5:R-:W-:Y:S01]  /*9270*/  UIMAD UR5, UR9, UR21, URZ ;  /* 0x00000015090572a4 */ /* 0x020fe2000f8e023f */
[----:B------:R-:W-:Y:S01]  /*9280*/  SEL R9, R9, 0xffffffe0, !P1 ;  /* 0xffffffe009097807 */ /* 0x000fe20004800000 */
[----:B-1----:R-:W-:Y:S01]  /*9290*/  FMUL.FTZ R160, R4, R160 ;  /* 0x000000a004a07220 */ /* 0x002fe20000410000 */
[----:B------:R-:W-:Y:S01]  /*92a0*/  @P0 IADD3 R11, R8, 0x10, RZ ;  /* 0x00000010080b0810 */ /* 0x000fe20007ffe0ff */
[----:B------:R-:W-:Y:S01]  /*92b0*/  FMUL.FTZ R161, R4, R161 ;  /* 0x000000a104a17220 */ /* 0x000fe20000410000 */
[----:B------:R-:W-:Y:S01]  /*92c0*/  SEL R12, R12, 0xffffffc0, !P2 ;  /* 0xffffffc00c0c7807 */ /* 0x000fe20005000000 */
[----:B------:R-:W-:Y:S01]  /*92d0*/  FMUL.FTZ R156, R4, R156 ;  /* 0x0000009c049c7220 */ /* 0x000fe20000410000 */
[----:B------:R-:W-:Y:S01]  /*92e0*/  IADD3 R13, R8, R9, RZ ;  /* 0x00000009080d7210 */ /* 0x000fe20007ffe0ff */
[----:B------:R-:W-:Y:S01]  /*92f0*/  FMUL.FTZ R157, R4, R157 ;  /* 0x0000009d049d7220 */ /* 0x000fe20000410000 */
[----:B------:R-:W-:Y:S01]  /*9300*/  F2FP.PACK_AB R160, R161, R160 ;  /* 0x000000a0a1a0723e */ /* 0x000fe200000000ff */
[----:B--2---:R-:W-:Y:S01]  /*9310*/  FMUL.FTZ R163, R5, R163 ;  /* 0x000000a305a37220 */ /* 0x004fe20000410000 */
[----:B------:R-:W-:Y:S01]  /*9320*/  IADD3 R9, R9, R11, RZ ;  /* 0x0000000b09097210 */ /* 0x000fe20007ffe0ff */
[----:B------:R-:W-:Y:S01]  /*9330*/  FMUL.FTZ R162, R5, R162 ;  /* 0x000000a205a27220 */ /* 0x000fe20000410000 */
[----:B------:R-:W-:Y:S01]  /*9340*/  F2FP.PACK_AB R156, R157, R156 ;  /* 0x0000009c9d9c723e */ /* 0x000fe200000000ff */
[C---:B------:R-:W-:Y:S01]  /*9350*/  FMUL.FTZ R159, R5.reuse, R159 ;  /* 0x0000009f059f7220 */ /* 0x040fe20000410000 */
[----:B------:R-:W-:Y:S01]  /*9360*/  IADD3 R14, R8, R12, RZ ;  /* 0x0000000c080e7210 */ /* 0x000fe20007ffe0ff */
[----:B------:R-:W-:Y:S01]  /*9370*/  FMUL.FTZ R158, R5, R158 ;  /* 0x0000009e059e7220 */ /* 0x000fe20000410000 */
[----:B------:R-:W-:Y:S01]  /*9380*/  F2FP.PACK_AB R162, R163, R162 ;  /* 0x000000a2a3a2723e */ /* 0x000fe200000000ff */
[C---:B------:R-:W-:Y:S01]  /*9390*/  FMUL.FTZ R36, R4.reuse, R36 ;  /* 0x0000002404247220 */ /* 0x040fe20000410000 */
[----:B------:R-:W-:Y:S01]  /*93a0*/  STS [R8], R160 ;  /* 0x000000a008007388 */ /* 0x000fe20000000800 */
[C---:B------:R-:W-:Y:S01]  /*93b0*/  FMUL.FTZ R37, R4.reuse, R37 ;  /* 0x0000002504257220 */ /* 0x040fe20000410000 */
[----:B------:R-:W-:Y:S01]  /*93c0*/  F2FP.PACK_AB R158, R159, R158 ;  /* 0x0000009e9f9e723e */ /* 0x000fe200000000ff */
[C---:B------:R-:W-:Y:S01]  /*93d0*/  FMUL.FTZ R39, R5.reuse, R39 ;  /* 0x0000002705277220 */ /* 0x040fe20000410000 */
[----:B------:R-:W-:Y:S01]  /*93e0*/  STS [R8+0x400], R162 ;  /* 0x000400a208007388 */ /* 0x000fe20000000800 */
[----:B------:R-:W-:Y:S01]  /*93f0*/  FMUL.FTZ R38, R5, R38 ;  /* 0x0000002605267220 */ /* 0x000fe20000410000 */
[----:B------:R-:W-:Y:S01]  /*9400*/  F2FP.PACK_AB R36, R37, R36 ;  /* 0x000000242524723e */ /* 0x000fe200000000ff */
[----:B------:R-:W-:Y:S01]  /*9410*/  FMUL.FTZ R40, R4, R40 ;  /* 0x0000002804287220 */ /* 0x000fe20000410000 */
[----:B------:R-:W-:Y:S01]  /*9420*/  IADD3 R15, R12, R11, RZ ;  /* 0x0000000b0c0f7210 */ /* 0x000fe20007ffe0ff */
[C---:B------:R-:W-:Y:S01]  /*9430*/  FMUL.FTZ R41, R4.reuse, R41 ;  /* 0x0000002904297220 */ /* 0x040fe20000410000 */
[----:B------:R-:W-:Y:S01]  /*9440*/  F2FP.PACK_AB R38, R39, R38 ;  /* 0x000000262726723e */ /* 0x000fe200000000ff */
[C---:B------:R-:W-:Y:S01]  /*9450*/  FMUL.FTZ R43, R5.reuse, R43 ;  /* 0x0000002b052b7220 */ /* 0x040fe20000410000 */
[----:B------:R-:W-:Y:S01]  /*9460*/  STS [R11], R156 ;  /* 0x0000009c0b007388 */ /* 0x000fe20000000800 */
[----:B------:R-:W-:Y:S01]  /*9470*/  FMUL.FTZ R42, R5, R42 ;  /* 0x0000002a052a7220 */ /* 0x000fe20000410000 */
[----:B------:R-:W-:Y:S01]  /*9480*/  F2FP.PACK_AB R40, R41, R40 ;  /* 0x000000282928723e */ /* 0x000fe200000000ff */
[C---:B------:R-:W-:Y:S01]  /*9490*/  FMUL.FTZ R44, R4.reuse, R44 ;  /* 0x0000002c042c7220 */ /* 0x040fe20000410000 */
[----:B------:R-:W-:Y:S01]  /*94a0*/  STS [R11+0x400], R158 ;  /* 0x0004009e0b007388 */ /* 0x000fe20000000800 */
[C---:B------:R-:W-:Y:S01]  /*94b0*/  FMUL.FTZ R45, R4.reuse, R45 ;  /* 0x0000002d042d7220 */ /* 0x040fe20000410000 */
[----:B------:R-:W-:Y:S01]  /*94c0*/  F2FP.PACK_AB R42, R43, R42 ;  /* 0x0000002a2b2a723e */ /* 0x000fe200000000ff */
[----:B------:R-:W-:Y:S01]  /*94d0*/  FMUL.FTZ R47, R5, R47 ;  /* 0x0000002f052f7220 */ /* 0x000fe20000410000 */
        /* <DEDUP_REMOVED lines=11> */
[C---:B------:R-:W-:Y:S01]  /*9590*/  FMUL.FTZ R52, R4.reuse, R52 ;  /* 0x0000003404347220 */ /* 0x040fe20000410000 */
        /* <DEDUP_REMOVED lines=44> */
[----:B------:R-:W-:Y:S01]  /*9860*/  STS [R8+0x4000], R60 ;  /* 0x0040003c08007388 */ /* 0x000fe20000000800 */
        /* <DEDUP_REMOVED lines=156> */
[----:B------:R-:W-:Y:S01]  /*a230*/  FMUL.FTZ R147, R5, R147 ;  /* 0x0000009305937220 */ /* 0x000fe20000410000 */
[----:B------:R-:W-:Y:S01]  /*a240*/  LOP3.LUT R7, R7, 0xffffffe0, RZ, 0xc0, !PT ;  /* 0xffffffe007077812 */ /* 0x000fe200078ec0ff */
[----:B------:R-:W-:Y:S01]  /*a250*/  FMUL.FTZ R4, R4, R145 ;  /* 0x0000009104047220 */ /* 0x000fe20000410000 */
[----:B------:R-:W-:Y:S01]  /*a260*/  F2FP.PACK_AB R150, R151, R150 ;  /* 0x000000969796723e */ /* 0x000fe200000000ff */
[----:B------:R-:W-:Y:S01]  /*a270*/  FMUL.FTZ R5, R5, R146 ;  /* 0x0000009205057220 */ /* 0x000fe20000410000 */
[----:B------:R-:W-:Y:S01]  /*a280*/  STS [R14+0xc000], R136 ;  /* 0x00c000880e007388 */ /* 0x000fe20000000800 */
[----:B------:R-:W1:Y:S01]  /*a290*/  @P4 MUFU.LG2 R2, R2 ;  /* 0x0000000200024308 */ /* 0x000e620000000c00 */
[----:B------:R-:W-:Y:S01]  /*a2a0*/  F2FP.PACK_AB R4, R4, R144 ;  /* 0x000000900404723e */ /* 0x000fe200000000ff */
[----:B------:R-:W-:Y:S01]  /*a2b0*/  USEL UR4, UR4, URZ, UP3 ;  /* 0x0000003f04047287 */ /* 0x000fe20009800000 */
[----:B------:R-:W-:Y:S01]  /*a2c0*/  F2FP.PACK_AB R5, R147, R5 ;  /* 0x000000059305723e */ /* 0x000fe200000000ff */
[----:B------:R-:W-:Y:S01]  /*a2d0*/  STS [R14+0xc400], R138 ;  /* 0x00c4008a0e007388 */ /* 0x000fe20000000800 */
[----:B------:R-:W-:Y:S01]  /*a2e0*/  IADD3 R7, -R7, R6, RZ ;  /* 0x0000000607077210 */ /* 0x000fe20007ffe1ff */
[----:B------:R-:W-:Y:S01]  /*a2f0*/  USHF.L.U32 UR5, UR5, 0x7, URZ ;  /* 0x0000000705057899 */ /* 0x000fe2000800063f */
[----:B------:R-:W-:Y:S01]  /*a300*/  MOV R6, 0x7f800000 ;  /* 0x7f80000000067802 */ /* 0x000fe20000000f00 */
[----:B------:R-:W-:Y:S01]  /*a310*/  STS [R15+0xc000], R140 ;  /* 0x00c0008c0f007388 */ /* 0x000fe20000000800 */
[----:B------:R-:W-:Y:S01]  /*a320*/  LOP3.LUT P0, RZ, R7, 0x3, RZ, 0xc0, !PT ;  /* 0x0000000307ff7812 */ /* 0x000fe2000780c0ff */
[----:B------:R-:W-:-:S02]  /*a330*/  UIMAD UR15, UR10, UR15, UR4 ;  /* 0x0000000f0a0f72a4 */ /* 0x000fc4000f8e0204 */
[----:B------:R-:W-:Y:S01]  /*a340*/  STS [R15+0xc400], R142 ;  /* 0x00c4008e0f007388 */ /* 0x000fe20000000800 */
[----:B------:R-:W-:Y:S02]  /*a350*/  @!UP3 UMOV UR26, UR22 ;  /* 0x00000016001abc82 */ /* 0x000fe40008000000 */
[----:B------:R-:W-:Y:S01]  /*a360*/  USHF.R.S32.HI UR4, URZ, 0x1f, UR5 ;  /* 0x0000001f3f047899 */ /* 0x000fe20008011405 */
[----:B------:R-:W-:Y:S01]  /*a370*/  STS [R16+0xc000], R148 ;  /* 0x00c0009410007388 */ /* 0x000fe20000000800 */
[----:B------:R-:W-:Y:S01]  /*a380*/  @!UP3 USHF.R.S32.HI UR27, URZ, 0x1f, UR22 ;  /* 0x0000001f3f1bb899 */ /* 0x000fe20008011416 */
[----:B-1----:R-:W-:Y:S01]  /*a390*/  @P4 FMUL.FTZ R2, R2, 0.69314718246459960938 ;  /* 0x3f31721802024820 */ /* 0x002fe20000410000 */
[----:B------:R-:W-:Y:S01]  /*a3a0*/  USHF.R.S32.HI UR6, URZ, 0x1f, UR15 ;  /* 0x0000001f3f067899 */ /* 0x000fe2000801140f */
[----:B------:R-:W-:Y:S01]  /*a3b0*/  STS [R16+0xc400], R150 ;  /* 0x00c4009610007388 */ /* 0x000fe20000000800 */
[----:B------:R-:W-:-:S03]  /*a3c0*/  UIADD3 UR5, UP2, UP1, UR5, UR26, UR15 ;  /* 0x0000001a05057290 */ /* 0x000fc6000f95e00f */
[----:B------:R1:W-:Y:S01]  /*a3d0*/  STS [R12+0xc000], R4 ;  /* 0x00c000040c007388 */ /* 0x0003e20000000800 */
[----:B------:R-:W-:-:S03]  /*a3e0*/  UIADD3.X UR4, UR4, UR27, UR6, UP2, UP1 ;  /* 0x0000001b04047290 */ /* 0x000fc600097e2406 */
[----:B------:R2:W-:Y:S04]  /*a3f0*/  STS [R12+0xc400], R5 ;  /* 0x00c400050c007388 */ /* 0x0005e80000000800 */
[----:B------:R-:W-:Y:S06]  /*a400*/  BAR.SYNC.DEFER_BLOCKING 0x0 ;  /* 0x0000000000007b1d */ /* 0x000fec0000010000 */
[----:B-1----:R1:W3:Y:S01]  /*a410*/  @P3 MUFU.LG2 R4, R0 ;  /* 0x0000000000043308 */ /* 0x0022e20000000c00 */
[----:B--2---:R-:W-:Y:S01]  /*a420*/  SHF.R.S32.HI R5, RZ, 0x1f, R10 ;  /* 0x0000001fff057819 */ /* 0x004fe2000001140a */
[----:B------:R2:W4:Y:S03]  /*a430*/  LDS.128 R68, [R228] ;  /* 0x00000000e4447984 */ /* 0x0005260000000c00 */
[-C--:B------:R-:W-:Y:S01]  /*a440*/  LEA.HI R5, R5, R10.reuse, RZ, 0x3 ;  /* 0x0000000a05057211 */ /* 0x080fe200078f18ff */
[----:B------:R2:W2:Y:S03]  /*a450*/  LDS.128 R64, [R228+0x1000] ;  /* 0x00100000e4407984 */ /* 0x0004a60000000c00 */
[----:B------:R-:W-:Y:S01]  /*a460*/  LOP3.LUT R5, R5, 0xffffff8, RZ, 0xc0, !PT ;  /* 0x0ffffff805057812 */ /* 0x000fe200078ec0ff */
[----:B------:R2:W2:Y:S01]  /*a470*/  LDS.128 R60, [R228+0x2000] ;  /* 0x00200000e43c7984 */ /* 0x0004a20000000c00 */
[----:B-1----:R-:W-:Y:S01]  /*a480*/  SHF.R.S32.HI R0, RZ, 0x1f, R7 ;  /* 0x0000001fff007819 */ /* 0x002fe20000011407 */
[----:B---3--:R-:W-:Y:S01]  /*a490*/  @P3 FMUL.FTZ R4, R4, 0.69314718246459960938 ;  /* 0x3f31721804043820 */ /* 0x008fe20000410000 */
[----:B------:R-:W-:Y:S01]  /*a4a0*/  IADD3 R10, -R5, R10, RZ ;  /* 0x0000000a050a7210 */ /* 0x000fe20007ffe1ff */
[----:B------:R1:W3:Y:S01]  /*a4b0*/  LDS.128 R56, [R228+0x3000] ;  /* 0x00300000e4387984 */ /* 0x0002e20000000c00 */
[----:B------:R-:W-:Y:S01]  /*a4c0*/  LEA.HI R0, R0, R7, RZ, 0x2 ;  /* 0x0000000700007211 */ /* 0x000fe200078f10ff */
[----:B------:R-:W-:Y:S01]  /*a4d0*/  @P3 FFMA.FTZ R6, R3, c[0x0][0x238], R4 ;  /* 0x00008e0003063a23 */ /* 0x000fe20000010004 */
[----:B------:R-:W-:Y:S01]  /*a4e0*/  MOV R5, 0x7f800000 ;  /* 0x7f80000000057802 */ /* 0x000fe20000000f00 */
[----:B------:R1:W1:Y:S01]  /*a4f0*/  LDS.128 R52, [R228+0x4000] ;  /* 0x00400000e4347984 */ /* 0x0002620000000c00 */
[----:B------:R-:W-:Y:S01]  /*a500*/  SHF.R.S32.HI R0, RZ, 0x2, R0 ;  /* 0x00000002ff007819 */ /* 0x000fe20000011400 */
[----:B------:R-:W-:-:S02]  /*a510*/  @P4 FFMA.FTZ R5, R164, c[0x0][0x238], R2 ;  /* 0x00008e00a4054a23 */ /* 0x000fc40000010002 */
[----:B------:R1:W1:Y:S01]  /*a520*/  LDS.128 R48, [R228+0x5000] ;  /* 0x00500000e4307984 */ /* 0x0002620000000c00 */
[----:B------:R-:W-:-:S03]  /*a530*/  LEA R0, R10, R0, 0x4 ;  /* 0x000000000a007211 */ /* 0x000fc600078e20ff */
        /* <DEDUP_REMOVED lines=27> */
.L_x_332:
[----:B--234-:R-:W-:Y:S05]  /*a6f0*/  BSYNC B0 ;  /* 0x0000000000007941 */ /* 0x01cfea0003800000 */
.L_x_331:
[----:B------:R-:W2:Y:S01]  /*a700*/  S2R R4, SR_TID.X ;  /* 0x0000000000047919 */ /* 0x000ea20000002100 */
[----:B------:R-:W-:Y:S01]  /*a710*/  SHF.R.S32.HI R2, RZ, 0x1f, R238 ;  /* 0x0000001fff027819 */ /* 0x000fe200000114ee */
[----:B------:R-:W-:Y:S01]  /*a720*/  USHF.R.S32.HI UR6, URZ, 0x1f, UR10 ;  /* 0x0000001f3f067899 */ /* 0x000fe2000801140a */
[----:B------:R-:W-:Y:S01]  /*a730*/  IADD3 R6, P0, R238, UR20, RZ ;  /* 0x00000014ee067c10 */ /* 0x000fe2000ff1e0ff */
[----:B------:R-:W3:Y:S01]  /*a740*/  S2R R0, SR_CTAID.Z ;  /* 0x0000000000007919 */ /* 0x000ee20000002700 */
[----:B------:R-:W-:Y:S01]  /*a750*/  ULDC.64 UR4, c[0x0][0x1f0] ;  /* 0x00007c0000047ab9 */ /* 0x000fe20000000a00 */
[----:B------:R-:W-:Y:S01]  /*a760*/  BSSY B0, `(.L_x_333) ;  /* 0x000001d000007945 */ /* 0x000fe20003800000 */
[----:B------:R-:W-:Y:S01]  /*a770*/  IADD3.X R7, R2, UR7, RZ, P0, !PT ;  /* 0x0000000702077c10 */ /* 0x000fe200087fe4ff */
[----:B------:R-:W-:Y:S01]  /*a780*/  UIMAD UR4, UR6, UR4, URZ ;  /* 0x00000004060472a4 */ /* 0x000fe2000f8e023f */
[----:B------:R-:W-:-:S03]  /*a790*/  ISETP.GE.AND P0, PT, R240, UR19, PT ;  /* 0x00000013f0007c0c */ /* 0x000fc6000bf06270 */
[----:B------:R-:W-:Y:S01]  /*a7a0*/  UIMAD UR4, UR10, UR5, UR4 ;  /* 0x000000050a0472a4 */ /* 0x000fe2000f8e0204 */
[----:B--2---:R-:W-:-:S04]  /*a7b0*/  SHF.R.S32.HI R3, RZ, 0x1f, R4 ;  /* 0x0000001fff037819 */ /* 0x004fc80000011404 */
[----:B------:R-:W-:Y:S01]  /*a7c0*/  LEA.HI R3, R3, R4, RZ, 0x3 ;  /* 0x0000000403037211 */ /* 0x000fe200078f18ff */
[----:B---3--:R-:W-:-:S03]  /*a7d0*/  IMAD.WIDE.U32 R6, R0, c[0x0][0x1f0], R6 ;  /* 0x00007c0000067a25 */ /* 0x008fc600078e0006 */
[----:B------:R-:W-:Y:S01]  /*a7e0*/  SHF.R.S32.HI R4, RZ, 0x3, R3 ;  /* 0x00000003ff047819 */ /* 0x000fe20000011403 */
[----:B------:R-:W-:Y:S01]  /*a7f0*/  IMAD.U32 R0, RZ, RZ, UR13 ;  /* 0x0000000dff007e24 */ /* 0x000fe2000f8e00ff */
[----:B------:R-:W-:Y:S02]  /*a800*/  IADD3 R9, R7, UR4, RZ ;  /* 0x0000000407097c10 */ /* 0x000fe4000fffe0ff */
[----:B------:R-:W-:-:S05]  /*a810*/  SHF.R.S32.HI R5, RZ, 0x1f, R4 ;  /* 0x0000001fff057819 */ /* 0x000fca0000011404 */
[----:B------:R-:W-:Y:S01]  /*a820*/  IMAD.WIDE R10, R0, 0x80, R4 ;  /* 0x00000080000a7825 */ /* 0x000fe200078e0204 */
        /* <DEDUP_REMOVED lines=16> */
.L_x_334:
[----:B------:R-:W-:Y:S05]  /*a930*/  BSYNC B0 ;  /* 0x0000000000007941 */ /* 0x000fea0003800000 */
.L_x_333:
[----:B------:R-:W-:Y:S01]  /*a940*/  IADD3 R0, R4, 0x20, RZ ;  /* 0x0000002004007810 */ /* 0x000fe20007ffe0ff */
[----:B------:R-:W-:Y:S03]  /*a950*/  BSSY B0, `(.L_x_335) ;  /* 0x0000015000007945 */ /* 0x000fe60003800000 */
[----:B------:R-:W-:-:S13]  /*a960*/  ISETP.GE.AND P0, PT, R0, UR19, PT ;  /* 0x0000001300007c0c */ /* 0x000fda000bf06270 */
[----:B------:R-:W-:Y:S05]  /*a970*/  @P0 BRA `(.L_x_336) ;  /* 0x0000012000000947 */ /* 0x000fea0003800000 */
[----:B------:R-:W-:Y:S01]  /*a980*/  IADD3 R2, P0, R10, 0x20, RZ ;  /* 0x000000200a027810 */ /* 0x000fe20007f1e0ff */
[----:B-12---:R-:W-:Y:S01]  /*a990*/  IMAD.MOV.U32 R20, RZ, RZ, R6 ;  /* 0x000000ffff147224 */ /* 0x006fe200078e0006 */
        /* <DEDUP_REMOVED lines=16> */
.L_x_336:
[----:B------:R-:W-:Y:S05]  /*aaa0*/  BSYNC B0 ;  /* 0x0000000000007941 */ /* 0x000fea0003800000 */
.L_x_335:
        /* <DEDUP_REMOVED lines=22> */
.L_x_338:
[----:B------:R-:W-:Y:S05]  /*ac10*/  BSYNC B0 ;  /* 0x0000000000007941 */ /* 0x000fea0003800000 */
.L_x_337:
[----:B------:R-:W-:-:S04]  /*ac20*/  IADD3 R4, R4, 0x60, RZ ;  /* 0x0000006004047810 */ /* 0x000fc80007ffe0ff */
[----:B------:R-:W-:-:S13]  /*ac30*/  ISETP.GE.AND P0, PT, R4, UR19, PT ;  /* 0x0000001304007c0c */ /* 0x000fda000bf06270 */
[----:B------:R-:W-:Y:S05]  /*ac40*/  @P0 EXIT ;  /* 0x000000000000094d */ /* 0x000fea0003800000 */
[----:B------:R-:W-:Y:S01]  /*ac50*/  IADD3 R0, P0, R10, 0x60, RZ ;  /* 0x000000600a007810 */ /* 0x000fe20007f1e0ff */
[----:B-1----:R-:W-:Y:S01]  /*ac60*/  IMAD.MOV.U32 R2, RZ, RZ, R6 ;  /* 0x000000ffff027224 */ /* 0x002fe200078e0006 */
        /* <DEDUP_REMOVED lines=18> */
.L_x_305:
[----:B------:R-:W-:Y:S01]  /*ad90*/  UISETP.NE.AND UP4, UPT, UR11, -0x1, UPT ;  /* 0xffffffff0b00788c */ /* 0x000fe2000bf85270 */
[----:B--2---:R-:W-:Y:S01]  /*ada0*/  SHF.R.S32.HI R12, RZ, 0x1f, R6 ;  /* 0x0000001fff0c7819 */ /* 0x004fe20000011406 */
        /* <DEDUP_REMOVED lines=8> */
[----:B------:R-:W-:Y:S01]  /*ae30*/  USHF.R.S32.HI UR12, URZ, 0x1f, UR15 ;  /* 0x0000001f3f0c7899 */ /* 0x000fe2000801140f */
[----:B------:R-:W-:Y:S01]  /*ae40*/  SHF.R.S32.HI R12, RZ, 0x3, R12 ;  /* 0x00000003ff0c7819 */ /* 0x000fe2000001140c */
[----:B------:R-:W-:Y:S01]  /*ae50*/  @!UP4 USHF.R.S32.HI UR21, URZ, 0x1f, UR25 ;  /* 0x0000001f3f15c899 */ /* 0x000fe20008011419 */
[----:B------:R-:W-:Y:S01]  /*ae60*/  BSSY B0, `(.L_x_339) ;  /* 0x0000043000007945 */ /* 0x000fe20003800000 */
[----:B------:R-:W-:Y:S01]  /*ae70*/  @UP4 UIMAD.WIDE.U32 UR8, UR11, UR6, URZ ;  /* 0x000000060b0842a5 */ /* 0x000fe2000f8e003f */
[----:B------:R-:W-:Y:S01]  /*ae80*/  IMAD.IADD R10, R6, 0x1, -R10 ;  /* 0x00000001060a7824 */ /* 0x000fe200078e0a0a */
[----:B------:R-:W-:Y:S01]  /*ae90*/  @!UP4 UIMAD UR21, UR21, UR4, URZ ;  /* 0x000000041515c2a4 */ /* 0x000fe2000f8e023f */
[----:B------:R-:W-:Y:S01]  /*aea0*/  SHF.R.S32.HI R13, RZ, 0x1f, R12 ;  /* 0x0000001fff0d7819 */ /* 0x000fe2000001140c */
[----:B------:R-:W-:Y:S01]  /*aeb0*/  ULDC.U8 UR20, c[0x0][0x328] ;  /* 0x0000ca0000147ab9 */ /* 0x000fe20000000000 */
[----:B------:R-:W-:Y:S01]  /*aec0*/  IMAD.SHL.U32 R9, R10, 0x8, RZ ;  /* 0x000000080a097824 */ /* 0x000fe200078e00ff */
[----:B------:R-:W-:-:S02]  /*aed0*/  @!UP4 UIMAD.WIDE.U32 UR22, UR25, UR4, URZ ;  /* 0x000000041916c2a5 */ /* 0x000fc4000f8e003f */
[----:B------:R-:W-:Y:S01]  /*aee0*/  @!UP4 UIMAD UR21, UR25, UR5, UR21 ;  /* 0x000000051915c2a4 */ /* 0x000fe2000f8e0215 */
[----:B------:R-:W-:Y:S01]  /*aef0*/  IMAD.WIDE R18, R18, 0x80, R12 ;  /* 0x0000008012127825 */ /* 0x000fe200078e020c */
[----:B------:R-:W-:Y:S01]  /*af00*/  UISETP.NE.AND UP3, UPT, UR20, URZ, UPT ;  /* 0x0000003f1400728c */ /* 0x000fe2000bf65270 */
[C---:B------:R-:W-:Y:S01]  /*af10*/  IADD3 R8, R9.reuse, 0x40, RZ ;  /* 0x0000004009087810 */ /* 0x040fe20007ffe0ff */
[----:B------:R-:W-:Y:S01]  /*af20*/  ULDC.64 UR4, c[0x0][0x1f0] ;  /* 0x00007c0000047ab9 */ /* 0x000fe20000000a00 */
[C---:B------:R-:W-:Y:S01]  /*af30*/  IADD3 R7, R9.reuse, 0x80, RZ ;  /* 0x0000008009077810 */ /* 0x040fe20007ffe0ff */
[----:B------:R-:W-:Y:S01]  /*af40*/  UIMAD UR4, UR12, UR4, URZ ;  /* 0x000000040c0472a4 */ /* 0x000fe2000f8e023f */
[----:B------:R-:W-:Y:S01]  /*af50*/  IADD3 R6, R9, 0xc0, RZ ;  /* 0x000000c009067810 */ /* 0x000fe20007ffe0ff */
[----:B------:R-:W-:Y:S02]  /*af60*/  @UP4 UIMAD UR7, UR11, UR7, UR9 ;  /* 0x000000070b0742a4 */ /* 0x000fe4000f8e0209 */
[----:B------:R-:W-:-:S02]  /*af70*/  ULDC UR10, c[0x0][0x214] ;  /* 0x00008500000a7ab9 */ /* 0x000fc40000000800 */
[----:B------:R-:W-:Y:S02]  /*af80*/  UISETP.NE.OR UP2, UPT, UR18, URZ, !UP3 ;  /* 0x0000003f1200728c */ /* 0x000fe4000df45670 */
[----:B------:R-:W-:Y:S02]  /*af90*/  @UP1 ULDC UR12, c[0x0][0x210] ;  /* 0x00008400000c1ab9 */ /* 0x000fe40000000800 */
[----:B------:R-:W-:Y:S02]  /*afa0*/  ULDC UR9, c[0x0][0x234] ;  /* 0x00008d0000097ab9 */ /* 0x000fe40000000800 */
[----:B------:R-:W-:Y:S02]  /*afb0*/  @UP1 UIMAD UR12, UR12, UR10, URZ ;  /* 0x0000000a0c0c12a4 */ /* 0x000fe4000f8e023f */
[----:B------:R-:W-:Y:S02]  /*afc0*/  @!UP1 USEL UR12, UR10, UR9, !UP3 ;  /* 0x000000090a0c9287 */ /* 0x000fe4000d800000 */
[----:B------:R-:W-:-:S02]  /*afd0*/  UISETP.NE.OR UP0, UPT, UR11, -0x1, UP2 ;  /* 0xffffffff0b00788c */ /* 0x000fc40009705670 */
        /* <DEDUP_REMOVED lines=10> */
[----:B------:R-:W-:Y:S01]  /*b080*/  USEL UR18, UR18, URZ, UP2 ;  /* 0x0000003f12127287 */ /* 0x000fe20009000000 */
[----:B------:R-:W-:Y:S01]  /*b090*/  ISETP.GE.AND P0, PT, R12, UR14, PT ;  /* 0x0000000e0c007c0c */ /* 0x000fe2000bf06270 */
[----:B------:R-:W-:Y:S02]  /*b0a0*/  @UP1 ULDC UR20, c[0x0][0x210] ;  /* 0x0000840000141ab9 */ /* 0x000fe40000000800 */
[----:B------:R-:W-:Y:S01]  /*b0b0*/  @!UP1 UMOV UR20, 0x1 ;  /* 0x0000000100149882 */ /* 0x000fe20000000000 */
[----:B-1----:R-:W-:Y:S01]  /*b0c0*/  IMAD.WIDE.U32 R14, R14, c[0x0][0x1f0], R2 ;  /* 0x00007c000e0e7a25 */ /* 0x002fe200078e0002 */
[----:B------:R-:W-:-:S02]  /*b0d0*/  UIMAD UR12, UR15, UR12, UR18 ;  /* 0x0000000c0f0c72a4 */ /* 0x000fc4000f8e0212 */
[----:B------:R-:W-:Y:S02]  /*b0e0*/  UIMAD UR19, UR19, UR20, URZ ;  /* 0x00000014131372a4 */ /* 0x000fe4000f8e023f */
        /* <DEDUP_REMOVED lines=26> */
.L_x_340:
[----:B------:R-:W-:Y:S05]  /*b290*/  BSYNC B0 ;  /* 0x0000000000007941 */ /* 0x000fea0003800000 */
.L_x_339:
        /* <DEDUP_REMOVED lines=22> */
.L_x_342:
[----:B------:R-:W-:Y:S05]  /*b400*/  BSYNC B0 ;  /* 0x0000000000007941 */ /* 0x000fea0003800000 */
.L_x_341:
        /* <DEDUP_REMOVED lines=22> */
.L_x_344:
[----:B------:R-:W-:Y:S05]  /*b570*/  BSYNC B0 ;  /* 0x0000000000007941 */ /* 0x000fea0003800000 */
.L_x_343:
        /* <DEDUP_REMOVED lines=21> */
.L_x_346:
[----:B------:R-:W-:Y:S05]  /*b6d0*/  BSYNC B0 ;  /* 0x0000000000007941 */ /* 0x000fea0003800000 */
.L_x_345:
        /* <DEDUP_REMOVED lines=35> */
.L_x_347:
        /* <DEDUP_REMOVED lines=15> */
.L_x_2029:


//--------------------- .text._ZN5flash16flash_fwd_kernelI23Flash_fwd_kernel_traitsILi256ELi128ELi64ELi8ELb0ELb0EN7cutlass6half_tE19Flash_kernel_traitsILi256ELi128ELi64ELi8ES3_EELb0ELb0ELb0ELb1ELb0ELb0ELb0ELb0EEEvNS_16Flash_fwd_paramsE --------------------------
	.section	.text._ZN5flash16flash_fwd_kernelI23Flash_fwd_kernel_traitsILi256ELi128ELi64ELi8ELb0ELb0EN7cutlass6half_tE19Flash_kernel_traitsILi256ELi128ELi64ELi8ES3_EELb0ELb0ELb0ELb1ELb0ELb0ELb0ELb0EEEvNS_16Flash_fwd_paramsE,"ax",@progbits
	.sectioninfo	@"SHI_REGISTERS=255"
	.align	128
        .global         _ZN5flash16flash_fwd_kernelI23Flash_fwd_kernel_traitsILi256ELi128ELi64ELi8ELb0ELb0EN7cutlass6half_tE19Flash_kernel_traitsILi256ELi128ELi64ELi8ES3_EELb0ELb0ELb0ELb1ELb0ELb0ELb0ELb0EEEvNS_16Flash_fwd_paramsE
        .type           _ZN5flash16flash_fwd_kernelI23Flash_fwd_kernel_traitsILi256ELi128ELi64ELi8ELb0ELb0EN7cutlass6half_tE19Flash_kernel_traitsILi256ELi128ELi64ELi8ES3_EELb0ELb0ELb0ELb1ELb0ELb0ELb0ELb0EEEvNS_16Flash_fwd_paramsE,@function
        .size           _ZN5flash16flash_fwd_kernelI23Flash_fwd_kernel_traitsILi256ELi128ELi64ELi8ELb0ELb0EN7cutlass6half_tE19Flash_kernel_traitsILi256ELi128ELi64ELi8ES3_EELb0ELb0ELb0ELb1ELb0ELb0ELb0ELb0EEEvNS_16Flash_fwd_paramsE,(.L_x_2030 - _ZN5flash16flash_fwd_kernelI23Flash_fwd_kernel_traitsILi256ELi128ELi64ELi8ELb0ELb0EN7cutlass6half_tE19Flash_kernel_traitsILi256ELi128ELi64ELi8ES3_EELb0ELb0ELb0ELb1ELb0ELb0ELb0ELb0EEEvNS_16Flash_fwd_paramsE)
        .other          _ZN5flash16flash_fwd_kernelI23Flash_fwd_kernel_traitsILi256ELi128ELi64ELi8ELb0ELb0EN7cutlass6half_tE19Flash_kernel_traitsILi256ELi128ELi64ELi8ES3_EELb0ELb0ELb0ELb1ELb0ELb0ELb0ELb0EEEvNS_16Flash_fwd_paramsE,@"STO_CUDA_ENTRY STV_DEFAULT"
_ZN5flash16flash_fwd_kernelI23Flash_fwd_kernel_traitsILi256ELi128ELi64ELi8ELb0ELb0EN7cutlass6half_tE19Flash_kernel_traitsILi256ELi128ELi64ELi8ES3_EELb0ELb0ELb0ELb1ELb0ELb0ELb0ELb0EEEvNS_16Flash_fwd_paramsE:
.text._ZN5flash16flash_fwd_kernelI23Flash_fwd_kernel_traitsILi256ELi128ELi64ELi8ELb0ELb0EN7cutlass6half_tE19Flash_kernel_traitsILi256ELi128ELi64ELi8ES3_EELb0ELb0ELb0ELb1ELb0ELb0ELb0ELb0EEEvNS_16Flash_fwd_paramsE:
        /* <DEDUP_REMOVED lines=57> */
.L_x_348:
[----:B-1----:R-:W-:Y:S02]  /*0390*/  ULDC UR8, c[0x0][0x218] ;  /* 0x0000860000087ab9 */ /* 0x002fe40000000800 */
.L_x_349:
        /* <DEDUP_REMOVED lines=32> */
[----:B------:R-:W-:Y:S02]  /*05a0*/  USHF.R.S32.HI UR23, URZ, 0x1f, UR22 ;  /* 0x0000001f3f177899 */ /* 0x000fe40008011416 */
[----:B------:R-:W-:-:S02]  /*05b0*/  @UP1 UIMAD.WIDE.U32 UR26, UR13, UR6, URZ ;  /* 0x000000060d1a12a5 */ /* 0x000fc4000f8e003f */
[----:B------:R-:W-:Y:S02]  /*05c0*/  @!UP1 USHF.R.S32.HI UR10, URZ, 0x1f, UR4 ;  /* 0x0000001f3f0a9899 */ /* 0x000fe40008011404 */
[----:B------:R-:W-:Y:S02]  /*05d0*/  @UP0 UIADD3 UR11, UR25, UR5, URZ ;  /* 0x00000005190b0290 */ /* 0x000fe4000fffe03f */
[----:B------:R-:W-:Y:S02]  /*05e0*/  @UP1 UIMAD UR24, UR13, UR7, UR27 ;  /* 0x000000070d1812a4 */ /* 0x000fe4000f8e021b */
[----:B------:R-:W-:Y:S02]  /*05f0*/  @!UP1 UIMAD UR10, UR10, UR8, URZ ;  /* 0x000000080a0a92a4 */ /* 0x000fe4000f8e023f */
[----:B------:R-:W-:Y:S02]  /*0600*/  ULDC.64 UR6, c[0x0][0x198] ;  /* 0x0000660000067ab9 */ /* 0x000fe40000000a00 */
[----:B------:R-:W-:-:S02]  /*0610*/  @UP0 UIMAD.WIDE.U32 UR28, UR11, UR6, URZ ;  /* 0x000000060b1c02a5 */ /* 0x000fc4000f8e003f */
[----:B------:R-:W-:Y:S02]  /*0620*/  @!UP1 UIMAD.WIDE.U32 UR30, UR4, UR8, URZ ;  /* 0x00000008041e92a5 */ /* 0x000fe4000f8e003f */
[----:B------:R-:W-:Y:S02]  /*0630*/  @!UP1 UIMAD UR9, UR4, UR9, UR10 ;  /* 0x00000009040992a4 */ /* 0x000fe4000f8e020a */
[----:B------:R-:W-:Y:S02]  /*0640*/  @UP1 UMOV UR8, UR26 ;  /* 0x0000001a00081c82 */ /* 0x000fe40008000000 */
[----:B------:R-:W-:Y:S02]  /*0650*/  @UP0 UIMAD UR10, UR11, UR7, UR29 ;  /* 0x000000070b0a02a4 */ /* 0x000fe4000f8e021d */
        /* <DEDUP_REMOVED lines=12> */
[----:B------:R-:W-:Y:S02]  /*0720*/  UMOV UR10, UR26 ;  /* 0x0000001a000a7c82 */ /* 0x000fe40008000000 */
[----:B------:R-:W-:Y:S02]  /*0730*/  UIMAD UR9, UR9, UR6, URZ ;  /* 0x00000006090972a4 */ /* 0x000fe4000f8e023f */
[----:B------:R-:W-:Y:S02]  /*0740*/  UIMAD.WIDE.U32 UR26, UR4, UR6, UR10 ;  /* 0x00000006041a72a5 */ /* 0x000fe4000f8e000a */
[----:B------:R-:W-:-:S04]  /*0750*/  UIMAD UR7, UR4, UR7, UR9 ;  /* 0x00000007040772a4 */ /* 0x000fc8000f8e0209 */
[----:B------:R-:W-:Y:S02]  /*0760*/  UIADD3 UR10, UR27, UR7, URZ ;  /* 0x000000071b0a7290 */ /* 0x000fe4000fffe03f */
[----:B------:R-:W-:Y:S02]  /*0770*/  UMOV UR12, UR26 ;  /* 0x0000001a000c7c82 */ /* 0x000fe40008000000 */
.L_x_351:
        /* <DEDUP_REMOVED lines=16> */
[----:B------:R-:W-:Y:S02]  /*0880*/  @UP0 UIADD3 UR11, UR25, UR5, URZ ;  /* 0x00000005190b0290 */ /* 0x000fe4000fffe03f */
        /* <DEDUP_REMOVED lines=33> */
.L_x_352:
[----:B------:R-:W-:Y:S01]  /*0aa0*/  SHF.R.S32.HI R12, RZ, 0x1f, R98 ;  /* 0x0000001fff0c7819 */ /* 0x000fe20000011462 */
[----:B------:R-:W1:Y:S01]  /*0ab0*/  S2R R18, SR_CTAID.Z ;  /* 0x0000000000127919 */ /* 0x000e620000002700 */
[----:B------:R-:W-:Y:S01]  /*0ac0*/  ULDC.64 UR6, c[0x0][0x1b8] ;  /* 0x00006e0000067ab9 */ /* 0x000fe20000000a00 */
[----:B------:R-:W-:Y:S01]  /*0ad0*/  IMAD.MOV.U32 R22, RZ, RZ, 0x20 ;  /* 0x00000020ff167424 */ /* 0x000fe200078e00ff */
[CC--:B------:R-:W-:Y:S01]  /*0ae0*/  LEA.HI R0, R12.reuse, R98.reuse, RZ, 0x3 ;  /* 0x000000620c007211 */ /* 0x0c0fe200078f18ff */
[----:B------:R-:W-:Y:S01]  /*0af0*/  UIMAD UR6, UR26, UR6, URZ ;  /* 0x000000061a0672a4 */ /* 0x000fe2000f8e023f */
[----:B------:R-:W-:Y:S01]  /*0b00*/  LEA.HI R5, R12, R98, RZ, 0x4 ;  /* 0x000000620c057211 */ /* 0x000fe200078f20ff */
[----:B------:R-:W-:Y:S01]  /*0b10*/  BSSY B0, `(.L_x_353) ;  /* 0x0000075000007945 */ /* 0x000fe20003800000 */
[----:B------:R-:W-:-:S02]  /*0b20*/  SHF.R.S32.HI R236, RZ, 0x3, R0 ;  /* 0x00000003ffec7819 */ /* 0x000fc40000011400 */
[----:B------:R-:W-:Y:S02]  /*0b30*/  LOP3.LUT R0, R0, 0xfffffff8, RZ, 0xc0, !PT ;  /* 0xfffffff800007812 */ /* 0x000fe400078ec0ff */
[----:B------:R-:W-:Y:S01]  /*0b40*/  SHF.R.S32.HI R4, RZ, 0x4, R5 ;  /* 0x00000004ff047819 */ /* 0x000fe20000011405 */
[----:B------:R-:W-:Y:S01]  /*0b50*/  IMAD.SHL.U32 R3, R236, 0x40, RZ ;  /* 0x00000040ec037824 */ /* 0x000fe200078e00ff */
[C---:B------:R-:W-:Y:S01]  /*0b60*/  LOP3.LUT R2, R5.reuse, 0xfffffff0, RZ, 0xc0, !PT ;  /* 0xfffffff005027812 */ /* 0x040fe200078ec0ff */
[----:B------:R-:W-:Y:S01]  /*0b70*/  IMAD.IADD R24, R98, 0x1, -R0 ;  /* 0x0000000162187824 */ /* 0x000fe200078e0a00 */
[----:B------:R-:W-:Y:S02]  /*0b80*/  LEA.HI R0, R5, R4, RZ, 0x1 ;  /* 0x0000000405007211 */ /* 0x000fe400078f08ff */
[----:B------:R-:W-:Y:S01]  /*0b90*/  LOP3.LUT R5, R3, 0x1c0, RZ, 0xc0, !PT ;  /* 0x000001c003057812 */ /* 0x000fe200078ec0ff */
[----:B------:R-:W-:Y:S01]  /*0ba0*/  IMAD.SHL.U32 R248, R24, 0x8, RZ ;  /* 0x0000000818f87824 */ /* 0x000fe200078e00ff */
[----:B------:R-:W-:Y:S01]  /*0bb0*/  LOP3.LUT R0, R0, 0xfffffffe, RZ, 0xc0, !PT ;  /* 0xfffffffe00007812 */ /* 0x000fe200078ec0ff */
[----:B------:R-:W-:Y:S01]  /*0bc0*/  IMAD.IADD R6, R98, 0x1, -R2 ;  /* 0x0000000162067824 */ /* 0x000fe200078e0a02 */
[----:B------:R-:W-:-:S02]  /*0bd0*/  SHF.R.U32.HI R2, RZ, 0x3, R5 ;  /* 0x00000003ff027819 */ /* 0x000fc40000011605 */
[----:B------:R-:W-:Y:S01]  /*0be0*/  LOP3.LUT R3, R5, 0x38, R248, 0xf8, !PT ;  /* 0x0000003805037812 */ /* 0x000fe200078ef8f8 */
[----:B------:R-:W-:Y:S01]  /*0bf0*/  IMAD.IADD R20, R4, 0x1, -R0 ;  /* 0x0000000104147824 */ /* 0x000fe200078e0a00 */
[----:B------:R-:W-:Y:S02]  /*0c00*/  SHF.R.S32.HI R5, RZ, 0x1f, R6 ;  /* 0x0000001fff057819 */ /* 0x000fe40000011406 */
[----:B------:R-:W-:Y:S02]  /*0c10*/  SHF.R.S32.HI R237, RZ, 0x1f, R236 ;  /* 0x0000001fffed7819 */ /* 0x000fe400000114ec */
[----:B------:R-:W-:Y:S02]  /*0c20*/  LEA.HI R11, R5, R6, RZ, 0x3 ;  /* 0x00000006050b7211 */ /* 0x000fe400078f18ff */
[----:B------:R-:W-:Y:S01]  /*0c30*/  SHF.R.S32.HI R249, RZ, 0x1f, R248 ;  /* 0x0000001ffff97819 */ /* 0x000fe200000114f8 */
[----:B------:R-:W-:Y:S01]  /*0c40*/  IMAD R7, R237, c[0x0][0x198], RZ ;  /* 0x00006600ed077a24 */ /* 0x000fe200078e02ff */
[----:B------:R-:W-:-:S02]  /*0c50*/  LOP3.LUT R0, R11, 0xfffffff8, RZ, 0xc0, !PT ;  /* 0xfffffff80b007812 */ /* 0x000fc400078ec0ff */
[----:B------:R-:W-:Y:S01]  /*0c60*/  LOP3.LUT R10, R3, R2, RZ, 0x3c, !PT ;  /* 0x00000002030a7212 */ /* 0x000fe200078e3cff */
[----:B------:R-:W-:Y:S01]  /*0c70*/  IMAD.WIDE.U32 R4, R236, c[0x0][0x198], R248 ;  /* 0x00006600ec047a25 */ /* 0x000fe200078e00f8 */
[----:B------:R-:W-:Y:S02]  /*0c80*/  LEA.HI R9, R12, R98, RZ, 0x6 ;  /* 0x000000620c097211 */ /* 0x000fe400078f30ff */
[----:B------:R-:W-:Y:S01]  /*0c90*/  IADD3 R2, P0, R248, UR8, RZ ;  /* 0x00000008f8027c10 */ /* 0x000fe2000ff1e0ff */
[----:B------:R-:W-:Y:S01]  /*0ca0*/  IMAD.IADD R0, R6, 0x1, -R0 ;  /* 0x0000000106007824 */ /* 0x000fe200078e0a00 */
[----:B------:R-:W-:Y:S01]  /*0cb0*/  IADD3 R102, R248, 0x40, RZ ;  /* 0x00000040f8667810 */ /* 0x000fe20007ffe0ff */
[----:B------:R-:W-:Y:S01]  /*0cc0*/  IMAD.SHL.U32 R9, R9, 0x8, RZ ;  /* 0x0000000809097824 */ /* 0x000fe200078e00ff */
[----:B------:R-:W-:Y:S01]  /*0cd0*/  IADD3.X R3, R249, UR24, RZ, P0, !PT ;  /* 0x00000018f9037c10 */ /* 0x000fe200087fe4ff */
[----:B------:R-:W-:Y:S01]  /*0ce0*/  IMAD R6, R236, c[0x0][0x19c], R7 ;  /* 0x00006700ec067a24 */ /* 0x000fe200078e0207 */
[----:B------:R-:W-:Y:S01]  /*0cf0*/  IADD3 R8, P0, R4, UR12, RZ ;  /* 0x0000000c04087c10 */ /* 0x000fe2000ff1e0ff */
[----:B------:R-:W-:Y:S01]  /*0d00*/  IMAD R4, R237, c[0x0][0x1a0], RZ ;  /* 0x00006800ed047a24 */ /* 0x000fe200078e02ff */
[----:B------:R-:W-:Y:S01]  /*0d10*/  LOP3.LUT P2, RZ, R0, 0x4, RZ, 0xc0, !PT ;  /* 0x0000000400ff7812 */ /* 0x000fe2000784c0ff */
[----:B-1----:R-:W-:Y:S01]  /*0d20*/  IMAD.WIDE.U32 R18, R18, c[0x0][0x1a8], R2 ;  /* 0x00006a0012127a25 */ /* 0x002fe200078e0002 */
[----:B------:R-:W-:Y:S01]  /*0d30*/  LOP3.LUT P1, RZ, R0, 0x2, RZ, 0xc0, !PT ;  /* 0x0000000200ff7812 */ /* 0x000fe2000782c0ff */
[----:B------:R-:W-:Y:S01]  /*0d40*/  ULDC.64 UR8, c[0x0][0x1b0] ;  /* 0x00006c0000087ab9 */ /* 0x000fe20000000a00 */
[----:B------:R-:W-:Y:S01]  /*0d50*/  IADD3 R101, R248, 0x80, RZ ;  /* 0x00000080f8657810 */ /* 0x000fe20007ffe0ff */
[----:B------:R-:W-:Y:S01]  /*0d60*/  IMAD.SHL.U32 R0, R0, 0x40, RZ ;  /* 0x0000004000007824 */ /* 0x000fe200078e00ff */
[----:B------:R-:W-:Y:S01]  /*0d70*/  LOP3.LUT R10, R10, 0xfffffe00, R9, 0xf8, !PT ;  /* 0xfffffe000a0a7812 */ /* 0x000fe200078ef809 */
[----:B------:R-:W-:Y:S01]  /*0d80*/  IMAD.WIDE.U32 R2, R236, c[0x0][0x1a0], R248 ;  /* 0x00006800ec027a25 */ /* 0x000fe200078e00f8 */
[----:B------:R-:W-:Y:S01]  /*0d90*/  IADD3 R100, R248, 0xc0, RZ ;  /* 0x000000c0f8647810 */ /* 0x000fe20007ffe0ff */
[----:B------:R1:W-:Y:S01]  /*0da0*/  STL [R1+0xc], R102 ;  /* 0x00000c6601007387 */ /* 0x0003e20000100800 */
[----:B------:R-:W-:Y:S01]  /*0db0*/  IADD3.X R9, R5, UR10, R6, P0, !PT ;  /* 0x0000000a05097c10 */ /* 0x000fe200087fe406 */
[----:B------:R-:W-:Y:S01]  /*0dc0*/  IMAD.SHL.U32 R6, R20, 0x8, RZ ;  /* 0x0000000814067824 */ /* 0x000fe200078e00ff */
[----:B------:R-:W-:Y:S01]  /*0dd0*/  LOP3.LUT R0, R0, 0x1c0, RZ, 0xc0, !PT ;  /* 0x000001c000007812 */ /* 0x000fe200078ec0ff */
[----:B------:R-:W-:Y:S01]  /*0de0*/  IMAD R4, R236, c[0x0][0x1a4], R4 ;  /* 0x00006900ec047a24 */ /* 0x000fe200078e0204 */
[----:B------:R-:W-:Y:S01]  /*0df0*/  UIMAD UR8, UR26, UR8, URZ ;  /* 0x000000081a0872a4 */ /* 0x000fe2000f8e023f */
[----:B------:R1:W-:Y:S01]  /*0e00*/  STL [R1+0x8], R101 ;  /* 0x0000086501007387 */ /* 0x0003e20000100800 */
[----:B------:R-:W-:Y:S01]  /*0e10*/  UIADD3 UR24, -UR21, UR17, URZ ;  /* 0x0000001115187290 */ /* 0x000fe2000fffe13f */
[----:B------:R-:W-:Y:S01]  /*0e20*/  IADD3 R2, P0, R2, UR14, RZ ;  /* 0x0000000e02027c10 */ /* 0x000fe2000ff1e0ff */
[----:B------:R-:W-:Y:S01]  /*0e30*/  UIMAD UR9, UR5, UR9, UR8 ;  /* 0x00000009050972a4 */ /* 0x000fe2000f8e0208 */
[----:B------:R1:W-:Y:S01]  /*0e40*/  STL [R1+0x10], R100 ;  /* 0x0000106401007387 */ /* 0x0003e20000100800 */
[----:B------:R-:W-:Y:S01]  /*0e50*/  LOP3.LUT R6, R0, 0x8, R6, 0xf8, !PT ;  /* 0x0000000800067812 */ /* 0x000fe200078ef806 */
[----:B------:R-:W-:Y:S01]  /*0e60*/  UIMAD UR8, UR5, UR7, UR6 ;  /* 0x00000007050872a4 */ /* 0x000fe2000f8e0206 */
[----:B------:R-:W-:Y:S01]  /*0e70*/  SHF.R.U32.HI R0, RZ, 0x3, R0 ;  /* 0x00000003ff007819 */ /* 0x000fe20000011600 */
[----:B------:R-:W-:Y:S01]  /*0e80*/  IMAD.SHL.U32 R5, R11, 0x40, RZ ;  /* 0x000000400b057824 */ /* 0x000fe200078e00ff */
[----:B------:R-:W-:Y:S01]  /*0e90*/  IADD3.X R3, R3, UR11, R4, P0, !PT ;  /* 0x0000000b03037c10 */ /* 0x000fe200087fe404 */
[----:B------:R-:W-:Y:S01]  /*0ea0*/  ULDC.64 UR6, c[0x0][0x1a8] ;  /* 0x00006a0000067ab9 */ /* 0x000fe20000000a00 */
[----:B------:R-:W-:Y:S01]  /*0eb0*/  ISETP.GE.AND P0, PT, R236, UR24, PT ;  /* 0x00000018ec007c0c */ /* 0x000fe2000bf06270 */
[----:B------:R-:W-:Y:S01]  /*0ec0*/  UIMAD UR6, UR23, UR6, URZ ;  /* 0x00000006170672a4 */ /* 0x000fe2000f8e023f */
[----:B------:R-:W-:Y:S01]  /*0ed0*/  LOP3.LUT R6, R6, R0, RZ, 0x3c, !PT ;  /* 0x0000000006067212 */ /* 0x000fe200078e3cff */
[----:B------:R-:W-:Y:S01]  /*0ee0*/  IMAD.U32 R0, RZ, RZ, UR5 ;  /* 0x00000005ff007e24 */ /* 0x000fe2000f8e00ff */
[----:B------:R-:W-:Y:S01]  /*0ef0*/  LEA.HI R21, R12, R98, RZ, 0x5 ;  /* 0x000000620c157211 */ /* 0x000fe200078f28ff */
[----:B------:R-:W-:Y:S01]  /*0f00*/  IMAD.U32 R4, RZ, RZ, UR5 ;  /* 0x00000005ff047e24 */ /* 0x000fe2000f8e00ff */
[----:B------:R-:W-:Y:S01]  /*0f10*/  UIMAD UR7, UR22, UR7, UR6 ;  /* 0x00000007160772a4 */ /* 0x000fe2000f8e0206 */
[----:B------:R-:W-:Y:S01]  /*0f20*/  IMAD.WIDE.U32 R246, R0, c[0x0][0x1b0], R8 ;  /* 0x00006c0000f67a25 */ /* 0x000fe200078e0008 */
[----:B------:R-:W-:-:S02]  /*0f30*/  LOP3.LUT R5, R6, 0xfffffe00, R5, 0xf8, !PT ;  /* 0xfffffe0006057812 */ /* 0x000fc400078ef805 */
[----:B------:R-:W-:Y:S01]  /*0f40*/  SHF.R.S32.HI R97, RZ, 0x5, R21 ;  /* 0x00000005ff617819 */ /* 0x000fe20000011415 */
[----:B------:R-:W-:Y:S01]  /*0f50*/  IMAD.WIDE.U32 R250, R4, c[0x0][0x1b8], R2 ;  /* 0x00006e0004fa7a25 */ /* 0x000fe200078e0002 */
[----:B------:R-:W-:Y:S02]  /*0f60*/  IADD3 R9, R19, UR7, RZ ;  /* 0x0000000713097c10 */ /* 0x000fe4000fffe0ff */
[----:B------:R-:W-:Y:S01]  /*0f70*/  IADD3 R245, R247, UR9, RZ ;  /* 0x00000009f7f57c10 */ /* 0x000fe2000fffe0ff */
[----:B------:R-:W-:Y:S01]  /*0f80*/  IMAD.MOV.U32 R4, RZ, RZ, 0x10 ;  /* 0x00000010ff047424 */ /* 0x000fe200078e00ff */
[----:B------:R-:W-:Y:S01]  /*0f90*/  IADD3 R252, R251, UR8, RZ ;  /* 0x00000008fbfc7c10 */ /* 0x000fe2000fffe0ff */
[----:B------:R-:W-:Y:S01]  /*0fa0*/  IMAD.U32 R6, RZ, RZ, UR15 ;  /* 0x0000000fff067e24 */ /* 0x000fe2000f8e00ff */
[----:B------:R-:W-:Y:S01]  /*0fb0*/  SEL R0, R22, 0xffffffe0, !P2 ;  /* 0xffffffe016007807 */ /* 0x000fe20005000000 */
[----:B------:R-:W-:Y:S01]  /*0fc0*/  IMAD.SHL.U32 R230, R10, 0x2, RZ ;  /* 0x000000020ae67824 */ /* 0x000fe200078e00ff */
[----:B------:R-:W-:Y:S01]  /*0fd0*/  SEL R4, R4, 0xfffffff0, !P1 ;  /* 0xfffffff004047807 */ /* 0x000fe20004800000 */
[----:B------:R-:W-:Y:S01]  /*0fe0*/  IMAD.WIDE R6, R6, 0x80, R236 ;  /* 0x0000008006067825 */ /* 0x000fe200078e02ec */
[----:B------:R-:W-:Y:S05]  /*0ff0*/  @P0 BRA `(.L_x_354) ;  /* 0x0000026000000947 */ /* 0x000fea0003800000 */
[----:B-1----:R-:W-:Y:S01]  /*1000*/  ISETP.GE.AND P6, PT, R248, c[0x0][0x220], PT ;  /* 0x00008800f8007a0c */ /* 0x002fe20003fc6270 */
        /* <DEDUP_REMOVED lines=37> */
.L_x_354:
[----:B-1----:R-:W-:Y:S05]  /*1260*/  BSYNC B0 ;  /* 0x0000000000007941 */ /* 0x002fea0003800000 */
.L_x_353:
[----:B------:R-:W-:Y:S01]  /*1270*/  IADD3 R17, R236, 0x20, RZ ;  /* 0x00000020ec117810 */ /* 0x000fe20007ffe0ff */
        /* <DEDUP_REMOVED lines=44> */
.L_x_356:
[----:B------:R-:W-:Y:S05]  /*1540*/  BSYNC B0 ;  /* 0x0000000000007941 */ /* 0x000fea0003800000 */
.L_x_355:
        /* <DEDUP_REMOVED lines=45> */
.L_x_358:
[----:B------:R-:W-:Y:S05]  /*1820*/  BSYNC B0 ;  /* 0x0000000000007941 */ /* 0x000fea0003800000 */
.L_x_357:
        /* <DEDUP_REMOVED lines=14> */
[----:B-1----:R-:W-:Y:S01]  /*1910*/  IMAD.WIDE.U32 R10, R2, c[0x0][0x190], R8 ;  /* 0x00006400020a7a25 */ /* 0x002fe200078e0008 */
        /* <DEDUP_REMOVED lines=33> */
.L_x_360:
[----:B------:R-:W-:Y:S05]  /*1b30*/  BSYNC B0 ;  /* 0x0000000000007941 */ /* 0x000fea0003800000 */
.L_x_359:
        /* <DEDUP_REMOVED lines=45> */
.L_x_362:
[----:B------:R-:W-:Y:S05]  /*1e10*/  BSYNC B0 ;  /* 0x0000000000007941 */ /* 0x000fea0003800000 */
.L_x_361:
        /* <DEDUP_REMOVED lines=42> */
.L_x_364:
[----:B------:R-:W-:Y:S05]  /*20c0*/  BSYNC B0 ;  /* 0x0000000000007941 */ /* 0x000fea0003800000 */
.L_x_363:
[----:B------:R-:W-:Y:S01]  /*20d0*/  ULDC.64 UR8, c[0x0][0x318] ;  /* 0x0000c60000087ab9 */ /* 0x000fe20000000a00 */
[----:B------:R-:W0:Y:S01]  /*20e0*/  LDGDEPBAR ;  /* 0x00000000000079af */ /* 0x000e220000000000 */
[----:B------:R-:W-:Y:S02]  /*20f0*/  UISETP.NE.U32.AND UP1, UPT, URZ, UR8, UPT ;  /* 0x000000083f00728c */ /* 0x000fe4000bf25070 */
[----:B------:R-:W-:Y:S02]  /*2100*/  ULDC.64 UR6, c[0x0][0x320] ;  /* 0x0000c80000067ab9 */ /* 0x000fe40000000a00 */
[----:B------:R-:W-:-:S06]  /*2110*/  UISETP.NE.AND.EX UP1, UPT, URZ, UR9, UPT, UP1 ;  /* 0x000000093f00728c */ /* 0x000fcc000bf25310 */
[----:B------:R-:W-:-:S05]  /*2120*/  PLOP3.LUT P0, PT, PT, PT, UP1, 0x80, 0x0 ;  /* 0x000000000000781c */ /* 0x000fca0003f0f018 */
[----:B------:R-:W-:Y:S02]  /*2130*/  @UP1 USHF.R.S32.HI UR32, URZ, 0x1f, UR4 ;  /* 0x0000001f3f201899 */ /* 0x000fe40008011404 */
[----:B------:R-:W-:Y:S02]  /*2140*/  @UP1 UIMAD.WIDE.U32 UR22, UR4, UR6, UR22 ;  /* 0x00000006041612a5 */ /* 0x000fe4000f8e0016 */
[----:B------:R-:W-:Y:S02]  /*2150*/  @UP1 UIMAD UR32, UR32, UR6, URZ ;  /* 0x00000006202012a4 */ /* 0x000fe4000f8e023f */
[----:B------:R-:W-:Y:S02]  /*2160*/  @UP1 ULEA UR8, UP0, UR22, UR8, 0x2 ;  /* 0x0000000816081291 */ /* 0x000fe4000f80103f */
[----:B------:R-:W-:Y:S01]  /*2170*/  @UP1 UIMAD UR7, UR4, UR7, UR32 ;  /* 0x00000007040712a4 */ /* 0x000fe2000f8e0220 */
[----:B------:R-:W-:-:S04]  /*2180*/  DEPBAR.LE SB0, 0x0 ;  /* 0x000080000000791a */ /* 0x000fc80000000000 */
[----:B------:R-:W-:Y:S01]  /*2190*/  @UP1 UIADD3 UR7, UR23, UR7, URZ ;  /* 0x0000000717071290 */ /* 0x000fe2000fffe03f */
[----:B------:R-:W-:-:S03]  /*21a0*/  IMAD.U32 R2, RZ, RZ, UR8 ;  /* 0x00000008ff027e24 */ /* 0x000fc6000f8e00ff */
[----:B------:R-:W-:Y:S01]  /*21b0*/  @UP1 ULEA.HI.X UR9, UR22, UR9, UR7, 0x2, UP0 ;  /* 0x0000000916091291 */ /* 0x000fe200080f1407 */
[----:B------:R-:W-:Y:S02]  /*21c0*/  ISETP.GE.AND P1, PT, R236, UR27, PT ;  /* 0x0000001bec007c0c */ /* 0x000fe4000bf26270 */
[----:B------:R-:W-:-:S03]  /*21d0*/  ULDC.64 UR6, c[0x0][0x1a0] ;  /* 0x0000680000067ab9 */ /* 0x000fc60000000a00 */
[----:B------:R-:W-:-:S05]  /*21e0*/  IMAD.U32 R3, RZ, RZ, UR9 ;  /* 0x00000009ff037e24 */ /* 0x000fca000f8e00ff */
[----:B------:R3:W4:Y:S01]  /*21f0*/  @P0 LDG.E R2, [R2.64] ;  /* 0x0000001202020981 */ /* 0x000722000c1e1900 */
[----:B------:R-:W-:Y:S01]  /*2200*/  UIMAD.WIDE.U32 UR22, UR28, UR6, URZ ;  /* 0x000000061c1672a5 */ /* 0x000fe2000f8e003f */
[----:B------:R-:W-:Y:S01]  /*2210*/  BSSY B0, `(.L_x_365) ;  /* 0x0000035000007945 */ /* 0x000fe20003800000 */
[----:B------:R-:W-:Y:S01]  /*2220*/  UIMAD UR6, UR31, UR6, URZ ;  /* 0x000000061f0672a4 */ /* 0x000fe2000f8e023f */
[----:B------:R-:W-:Y:S03]  /*2230*/  BAR.SYNC.DEFER_BLOCKING 0x0 ;  /* 0x0000000000007b1d */ /* 0x000fe60000010000 */
[----:B------:R-:W-:Y:S01]  /*2240*/  UIMAD UR6, UR28, UR7, UR6 ;  /* 0x000000071c0672a4 */ /* 0x000fe2000f8e0206 */
[----:B-12---:R-:W-:Y:S01]  /*2250*/  MOV R6, UR22 ;  /* 0x0000001600067c02 */ /* 0x006fe20008000f00 */
[----:B------:R-:W-:Y:S01]  /*2260*/  IMAD.U32 R7, RZ, RZ, UR23 ;  /* 0x00000017ff077e24 */ /* 0x000fe2000f8e00ff */
[----:B------:R-:W-:-:S02]  /*2270*/  UMOV UR4, URZ ;  /* 0x0000003f00047c82 */ /* 0x000fc40008000000 */
[----:B------:R-:W-:Y:S01]  /*2280*/  UIADD3 UR6, UR23, UR6, URZ ;  /* 0x0000000617067290 */ /* 0x000fe2000fffe03f */
[----:B---3--:R-:W4:Y:S01]  /*2290*/  @P0 MUFU.RCP R3, c[0x0][0x238] ;  /* 0x00008e0000030b08 */ /* 0x008f220000001000 */
[----:B------:R1:W-:Y:S04]  /*22a0*/  @P1 STS.128 [R230+0x18000], RZ ;  /* 0x018000ffe6001388 */ /* 0x0003e80000000c00 */
[----:B------:R1:W-:Y:S04]  /*22b0*/  @P1 STS.128 [R230+0x1a000], RZ ;  /* 0x01a000ffe6001388 */ /* 0x0003e80000000c00 */
[----:B------:R1:W-:Y:S04]  /*22c0*/  @P1 STS.128 [R230+0x1c000], RZ ;  /* 0x01c000ffe6001388 */ /* 0x0003e80000000c00 */
[----:B------:R1:W-:Y:S01]  /*22d0*/  @P1 STS.128 [R230+0x1e000], RZ ;  /* 0x01e000ffe6001388 */ /* 0x0003e20000000c00 */
[----:B----4-:R-:W-:Y:S01]  /*22e0*/  @P0 FMUL.FTZ R2, R2, R3 ;  /* 0x0000000302020220 */ /* 0x010fe20000410000 */
[----:B------:R-:W-:-:S03]  /*22f0*/  MOV R3, UR6 ;  /* 0x0000000600037c02 */ /* 0x000fc60008000f00 */
[----:B------:R2:W3:Y:S02]  /*2300*/  @P0 R2UR UR8, R2 ;  /* 0x00000000020803c2 */ /* 0x0004e400000e0000 */
[----:B--2---:R-:W-:Y:S01]  /*2310*/  LEA R2, P0, R6, R250, 0x6 ;  /* 0x000000fa06027211 */ /* 0x004fe200078030ff */
[----:B---3--:R-:W-:-:S03]  /*2320*/  @UP1 UMOV UR4, UR8 ;  /* 0x0000000800041c82 */ /* 0x008fc60008000000 */
[----:B------:R-:W-:Y:S01]  /*2330*/  LEA.HI.X R3, R6, R252, R3, 0x6, P0 ;  /* 0x000000fc06037211 */ /* 0x000fe200000f3403 */
[----:B------:R-:W-:Y:S05]  /*2340*/  @P1 BRA `(.L_x_366) ;  /* 0x0000021000001947 */ /* 0x000fea0003800000 */
[----:B-1----:R-:W-:Y:S02]  /*2350*/  ISETP.GE.AND P5, PT, R248, c[0x0][0x220], PT ;  /* 0x00008800f8007a0c */ /* 0x002fe40003fa6270 */
        /* <DEDUP_REMOVED lines=32> */
.L_x_366:
[----:B-1----:R-:W-:Y:S05]  /*2560*/  BSYNC B0 ;  /* 0x0000000000007941 */ /* 0x002fea0003800000 */
.L_x_365:
        /* <DEDUP_REMOVED lines=46> */
.L_x_368:
[----:B------:R-:W-:Y:S05]  /*2850*/  BSYNC B0 ;  /* 0x0000000000007941 */ /* 0x000fea0003800000 */
.L_x_367:
[C---:B------:R-:W-:Y:S01]  /*2860*/  IMAD.SHL.U32 R2, R24.reuse, 0x40, RZ ;  /* 0x0000004018027824 */ /* 0x040fe200078e00ff */
[----:B------:R-:W-:Y:S01]  /*2870*/  R2P PR, R24, 0x6 ;  /* 0x0000000618007804 */ /* 0x000fe20000000000 */
[----:B------:R-:W-:Y:S01]  /*2880*/  IMAD.SHL.U32 R3, R236, 0x8, RZ ;  /* 0x00000008ec037824 */ /* 0x000fe200078e00ff */
[----:B------:R-:W0:Y:S01]  /*2890*/  LDGDEPBAR ;  /* 0x00000000000079af */ /* 0x000e220000000000 */
[----:B--2---:R-:W-:Y:S01]  /*28a0*/  IMAD.SHL.U32 R7, R98, 0x2, RZ ;  /* 0x0000000262077824 */ /* 0x004fe200078e00ff */
        /* <DEDUP_REMOVED lines=15> */
[----:B------:R-:W2:Y:S01]  /*29a0*/  LDSM.16.M88.4 R20, [R151+0x10000] ;  /* 0x010000009714783b */ /* 0x000ea20000000200 */
[----:B------:R-:W-:Y:S01]  /*29b0*/  IADD3 R214, R151, 0x10020, RZ ;  /* 0x0001002097d67810 */ /* 0x000fe20007ffe0ff */
[----:B------:R-:W-:Y:S01]  /*29c0*/  IMAD.U32 R3, RZ, RZ, UR28 ;  /* 0x0000001cff037e24 */ /* 0x000fe2000f8e00ff */
[----:B------:R-:W-:Y:S01]  /*29d0*/  @P1 IADD3 R214, R2, -0x20, RZ ;  /* 0xffffffe002d61810 */ /* 0x000fe20007ffe0ff */
[----:B------:R-:W3:Y:S01]  /*29e0*/  LDSM.16.M88.4 R40, [R151+0x11800] ;  /* 0x011800009728783b */ /* 0x000ee20000000200 */
[----:B------:R-:W-:-:S02]  /*29f0*/  IMAD.MOV.U32 R2, RZ, RZ, 0x40 ;  /* 0x00000040ff027424 */ /* 0x000fc400078e00ff */
[----:B------:R-:W-:Y:S01]  /*2a00*/  IMAD R3, R3, 0x40, R7 ;  /* 0x0000004003037824 */ /* 0x000fe200078e0207 */
[----:B------:R-:W4:Y:S01]  /*2a10*/  LDSM.16.M88.4 R16, [R151+0x10800] ;  /* 0x010800009710783b */ /* 0x000f220000000200 */
[----:B------:R-:W-:Y:S02]  /*2a20*/  IADD3 R229, R214, 0x800, RZ ;  /* 0x00000800d6e57810 */ /* 0x000fe40007ffe0ff */
[----:B------:R-:W-:Y:S01]  /*2a30*/  SEL R2, R2, 0xffffffc0, !P2 ;  /* 0xffffffc002027807 */ /* 0x000fe20005000000 */
[----:B------:R-:W5:Y:S01]  /*2a40*/  LDSM.16.M88.4 R28, [R151+0x11000] ;  /* 0x01100000971c783b */ /* 0x000f620000000200 */
[----:B------:R-:W-:Y:S02]  /*2a50*/  ISETP.GE.AND P2, PT, R3, UR16, PT ;  /* 0x0000001003007c0c */ /* 0x000fe4000bf46270 */
[C---:B------:R-:W-:Y:S01]  /*2a60*/  IADD3 R228, R214.reuse, 0x1000, RZ ;  /* 0x00001000d6e47810 */ /* 0x040fe20007ffe0ff */
[----:B------:R-:W-:Y:S01]  /*2a70*/  LDSM.16.M88.4 R12, [R211] ;  /* 0x00000000d30c783b */ /* 0x000fe20000000200 */
[----:B------:R-:W-:Y:S01]  /*2a80*/  IMAD.IADD R209, R151, 0x1, R2 ;  /* 0x0000000197d17824 */ /* 0x000fe200078e0202 */
[----:B------:R-:W-:Y:S01]  /*2a90*/  IADD3 R227, R214, 0x1800, RZ ;  /* 0x00001800d6e37810 */ /* 0x000fe20007ffe0ff */
[----:B------:R-:W-:Y:S01]  /*2aa0*/  IMAD.IADD R208, R2, 0x1, R214 ;  /* 0x0000000102d07824 */ /* 0x000fe200078e02d6 */
[----:B------:R-:W1:Y:S01]  /*2ab0*/  LDSM.16.M88.4 R48, [R214] ;  /* 0x00000000d630783b */ /* 0x000e620000000200 */
[----:B------:R-:W-:-:S02]  /*2ac0*/  SHF.R.S32.HI R2, RZ, 0x1f, R96 ;  /* 0x0000001fff027819 */ /* 0x000fc40000011460 */
[----:B------:R-:W-:Y:S01]  /*2ad0*/  IADD3 R226, R214, 0x2000, RZ ;  /* 0x00002000d6e27810 */ /* 0x000fe20007ffe0ff */
[----:B------:R-:W1:Y:S01]  /*2ae0*/  LDSM.16.M88.4 R24, [R214+0x800] ;  /* 0x00080000d618783b */ /* 0x000e620000000200 */
        /* <DEDUP_REMOVED lines=12> */
[----:B--2---:R-:W-:Y:S01]  /*2bb0*/  HMMA.16816.F32 R44, R8, R22, RZ ;  /* 0x00000016082c723c */ /* 0x004fe200000018ff */
        /* <DEDUP_REMOVED lines=11> */
[----:B---3--:R-:W-:Y:S01]  /*2c70*/  HMMA.16816.F32 R80, R8, R40, RZ ;  /* 0x000000280850723c */ /* 0x008fe200000018ff */
[C---:B------:R-:W-:Y:S02]  /*2c80*/  IADD3 R216, R214.reuse, 0x7000, RZ ;  /* 0x00007000d6d87810 */ /* 0x040fe40007ffe0ff */
[----:B------:R-:W-:-:S05]  /*2c90*/  IADD3 R215, R214, 0x7800, RZ ;  /* 0x00007800d6d77810 */ /* 0x000fca0007ffe0ff */
[C---:B------:R-:W-:Y:S01]  /*2ca0*/  HMMA.16816.F32 R76, R8.reuse, R42, RZ ;  /* 0x0000002a084c723c */ /* 0x040fe200000018ff */
[----:B------:R-:W3:Y:S07]  /*2cb0*/  LDSM.16.M88.4 R40, [R214+0x1800] ;  /* 0x00180000d628783b */ /* 0x000eee0000000200 */
[----:B----4-:R-:W-:Y:S01]  /*2cc0*/  HMMA.16816.F32 R32, R8, R16, RZ ;  /* 0x000000100820723c */ /* 0x010fe200000018ff */
[----:B--2---:R-:W-:-:S07]  /*2cd0*/  IMAD.IADD R6, R2, 0x1, -R3 ;  /* 0x0000000102067824 */ /* 0x004fce00078e0a03 */
[----:B------:R-:W-:Y:S01]  /*2ce0*/  HMMA.16816.F32 R20, R8, R18, RZ ;  /* 0x000000120814723c */ /* 0x000fe200000018ff */
[----:B------:R-:W-:-:S07]  /*2cf0*/  IABS R6, R6 ;  /* 0x0000000600067213 */ /* 0x000fce0000000000 */
[C---:B-----5:R-:W-:Y:S08]  /*2d00*/  HMMA.16816.F32 R16, R8.reuse, R28, RZ ;  /* 0x0000001c0810723c */ /* 0x060ff000000018ff */
[----:B------:R-:W-:Y:S01]  /*2d10*/  HMMA.16816.F32 R64, R8, R30, RZ ;  /* 0x0000001e0840723c */ /* 0x000fe200000018ff */
[----:B------:R-:W2:Y:S07]  /*2d20*/  LDSM.16.M88.4 R8, [R213] ;  /* 0x00000000d508783b */ /* 0x000eae0000000200 */
[C---:B-1----:R-:W-:Y:S08]  /*2d30*/  HMMA.16816.F32 R60, R12.reuse, R50, R44 ;  /* 0x000000320c3c723c */ /* 0x042ff0000000182c */
[C---:B------:R-:W-:Y:S01]  /*2d40*/  HMMA.16816.F32 R68, R12.reuse, R48, R36 ;  /* 0x000000300c44723c */ /* 0x040fe20000001824 */
[----:B------:R-:W1:Y:S07]  /*2d50*/  LDSM.16.M88.4 R36, [R209+0x11000] ;  /* 0x01100000d124783b */ /* 0x000e6e0000000200 */
[C---:B------:R-:W-:Y:S01]  /*2d60*/  HMMA.16816.F32 R48, R12.reuse, R24, R32 ;  /* 0x000000180c30723c */ /* 0x040fe20000001820 */
[----:B------:R-:W4:Y:S07]  /*2d70*/  LDSM.16.M88.4 R32, [R209+0x11800] ;  /* 0x01180000d120783b */ /* 0x000f2e0000000200 */
[C---:B------:R-:W-:Y:S01]  /*2d80*/  HMMA.16816.F32 R44, R12.reuse, R26, R20 ;  /* 0x0000001a0c2c723c */ /* 0x040fe20000001814 */
[----:B------:R-:W5:Y:S07]  /*2d90*/  LDSM.16.M88.4 R20, [R212] ;  /* 0x00000000d414783b */ /* 0x000f6e0000000200 */
[C---:B------:R-:W-:Y:S08]  /*2da0*/  HMMA.16816.F32 R28, R12.reuse, R52, R16 ;  /* 0x000000340c1c723c */ /* 0x040ff00000001810 */
[C---:B------:R-:W-:Y:S08]  /*2db0*/  HMMA.16816.F32 R24, R12.reuse, R54, R64 ;  /* 0x000000360c18723c */ /* 0x040ff00000001840 */
[C---:B---3--:R-:W-:Y:S01]  /*2dc0*/  HMMA.16816.F32 R16, R12.reuse, R40, R80 ;  /* 0x000000280c10723c */ /* 0x048fe20000001850 */
[----:B------:R-:W-:Y:S07]  /*2dd0*/  LDSM.16.M88.4 R80, [R214+0x2000] ;  /* 0x00200000d650783b */ /* 0x000fee0000000200 */
[----:B------:R-:W-:Y:S01]  /*2de0*/  HMMA.16816.F32 R12, R12, R42, R76 ;  /* 0x0000002a0c0c723c */ /* 0x000fe2000000184c */
[----:B------:R-:W3:Y:S07]  /*2df0*/  LDSM.16.M88.4 R76, [R208+0x800] ;  /* 0x00080000d04c783b */ /* 0x000eee0000000200 */
[C---:B--2---:R-:W-:Y:S08]  /*2e00*/  HMMA.16816.F32 R60, R8.reuse, R74, R60 ;  /* 0x0000004a083c723c */ /* 0x044ff0000000183c */
[C---:B------:R-:W-:Y:S01]  /*2e10*/  HMMA.16816.F32 R40, R8.reuse, R72, R68 ;  /* 0x000000480828723c */ /* 0x040fe20000001844 */
[----:B------:R-:W2:Y:S04]  /*2e20*/  LDSM.16.M88.4 R72, [R208+0x1000] ;  /* 0x00100000d048783b */ /* 0x000ea80000000200 */
[----:B------:R-:W-:Y:S03]  /*2e30*/  LDSM.16.M88.4 R68, [R151+0x13000] ;  /* 0x013000009744783b */ /* 0x000fe60000000200 */
[C---:B------:R-:W-:Y:S08]  /*2e40*/  HMMA.16816.F32 R64, R8.reuse, R56, R48 ;  /* 0x000000380840723c */ /* 0x040ff00000001830 */
[C---:B------:R-:W-:Y:S08]  /*2e50*/  HMMA.16816.F32 R56, R8.reuse, R58, R44 ;  /* 0x0000003a0838723c */ /* 0x040ff0000000182c */
[C---:B-1----:R-:W-:Y:S08]  /*2e60*/  HMMA.16816.F32 R52, R8.reuse, R36, R28 ;  /* 0x000000240834723c */ /* 0x042ff0000000181c */
[C---:B------:R-:W-:Y:S01]  /*2e70*/  HMMA.16816.F32 R48, R8.reuse, R38, R24 ;  /* 0x000000260830723c */ /* 0x040fe20000001818 */
[----:B------:R-:W1:Y:S07]  /*2e80*/  LDSM.16.M88.4 R24, [R208+0x1800] ;  /* 0x00180000d018783b */ /* 0x000e6e0000000200 */
[C---:B----4-:R-:W-:Y:S01]  /*2e90*/  HMMA.16816.F32 R44, R8.reuse, R32, R16 ;  /* 0x00000020082c723c */ /* 0x050fe20000001810 */
[----:B------:R-:W-:Y:S07]  /*2ea0*/  LDSM.16.M88.4 R16, [R211+0x4000] ;  /* 0x00400000d310783b */ /* 0x000fee0000000200 */
[----:B------:R-:W-:Y:S01]  /*2eb0*/  HMMA.16816.F32 R12, R8, R34, R12 ;  /* 0x00000022080c723c */ /* 0x000fe2000000180c */
[----:B------:R-:W-:Y:S04]  /*2ec0*/  LDSM.16.M88.4 R8, [R210+0x4000] ;  /* 0x00400000d208783b */ /* 0x000fe80000000200 */
[----:B------:R-:W4:Y:S03]  /*2ed0*/  LDSM.16.M88.4 R32, [R151+0x12000] ;  /* 0x012000009720783b */ /* 0x000f260000000200 */
[C---:B-----5:R-:W-:Y:S01]  /*2ee0*/  HMMA.16816.F32 R36, R20.reuse, R86, R60 ;  /* 0x000000561424723c */ /* 0x060fe2000000183c */
[----:B------:R-:W5:Y:S07]  /*2ef0*/  LDSM.16.M88.4 R60, [R151+0x12800] ;  /* 0x01280000973c783b */ /* 0x000f6e0000000200 */
[C---:B------:R-:W-:Y:S01]  /*2f00*/  HMMA.16816.F32 R28, R20.reuse, R84, R40 ;  /* 0x00000054141c723c */ /* 0x040fe20000001828 */
[----:B------:R-:W-:Y:S07]  /*2f10*/  LDSM.16.M88.4 R84, [R214+0x3000] ;  /* 0x00300000d654783b */ /* 0x000fee0000000200 */
[C---:B---3--:R-:W-:Y:S01]  /*2f20*/  HMMA.16816.F32 R40, R20.reuse, R76, R64 ;  /* 0x0000004c1428723c */ /* 0x048fe20000001840 */
[----:B------:R-:W3:Y:S07]  /*2f30*/  LDSM.16.M88.4 R64, [R151+0x13800] ;  /* 0x013800009740783b */ /* 0x000eee0000000200 */
[C---:B------:R-:W-:Y:S01]  /*2f40*/  HMMA.16816.F32 R56, R20.reuse, R78, R56 ;  /* 0x0000004e1438723c */ /* 0x040fe20000001838 */
[----:B------:R-:W-:Y:S07]  /*2f50*/  LDSM.16.M88.4 R76, [R209+0x12800] ;  /* 0x01280000d14c783b */ /* 0x000fee0000000200 */
[C---:B--2---:R-:W-:Y:S08]  /*2f60*/  HMMA.16816.F32 R52, R20.reuse, R72, R52 ;  /* 0x000000481434723c */ /* 0x044ff00000001834 */
[C---:B------:R-:W-:Y:S01]  /*2f70*/  HMMA.16816.F32 R48, R20.reuse, R74, R48 ;  /* 0x0000004a1430723c */ /* 0x040fe20000001830 */
[----:B------:R-:W2:Y:S07]  /*2f80*/  LDSM.16.M88.4 R72, [R214+0x2800] ;  /* 0x00280000d648783b */ /* 0x000eae0000000200 */
[C---:B-1----:R-:W-:Y:S08]  /*2f90*/  HMMA.16816.F32 R44, R20.reuse, R24, R44 ;  /* 0x00000018142c723c */ /* 0x042ff0000000182c */
[----:B------:R-:W-:Y:S01]  /*2fa0*/  HMMA.16816.F32 R20, R20, R26, R12 ;  /* 0x0000001a1414723c */ /* 0x000fe2000000180c */
[----:B------:R-:W-:Y:S07]  /*2fb0*/  LDSM.16.M88.4 R12, [R213+0x4000] ;  /* 0x00400000d50c783b */ /* 0x000fee0000000200 */
[C---:B----4-:R-:W-:Y:S08]  /*2fc0*/  HMMA.16816.F32 R28, R8.reuse, R32, R28 ;  /* 0x00000020081c723c */ /* 0x050ff0000000181c */
[C---:B------:R-:W-:Y:S08]  /*2fd0*/  HMMA.16816.F32 R24, R8.reuse, R34, R36 ;  /* 0x000000220818723c */ /* 0x040ff00000001824 */
[C---:B-----5:R-:W-:Y:S08]  /*2fe0*/  HMMA.16816.F32 R32, R8.reuse, R60, R40 ;  /* 0x0000003c0820723c */ /* 0x060ff00000001828 */
[C---:B------:R-:W-:Y:S01]  /*2ff0*/  HMMA.16816.F32 R36, R8.reuse, R62, R56 ;  /* 0x0000003e0824723c */ /* 0x040fe20000001838 */
[----:B------:R-:W1:Y:S07]  /*3000*/  LDSM.16.M88.4 R60, [R214+0x3800] ;  /* 0x00380000d63c783b */ /* 0x000e6e0000000200 */
[C---:B------:R-:W-:Y:S08]  /*3010*/  HMMA.16816.F32 R40, R8.reuse, R68, R52 ;  /* 0x000000440828723c */ /* 0x040ff00000001834 */
[C---:B------:R-:W-:Y:S01]  /*3020*/  HMMA.16816.F32 R48, R8.reuse, R70, R48 ;  /* 0x000000460830723c */ /* 0x040fe20000001830 */
[----:B------:R-:W4:Y:S07]  /*3030*/  LDSM.16.M88.4 R68, [R209+0x12000] ;  /* 0x01200000d144783b */ /* 0x000f2e0000000200 */
[C---:B---3--:R-:W-:Y:S08]  /*3040*/  HMMA.16816.F32 R56, R8.reuse, R64, R44 ;  /* 0x000000400838723c */ /* 0x048ff0000000182c */
[----:B------:R-:W-:Y:S01]  /*3050*/  HMMA.16816.F32 R52, R8, R66, R20 ;  /* 0x000000420834723c */ /* 0x000fe20000001814 */
[----:B------:R-:W-:Y:S07]  /*3060*/  LDSM.16.M88.4 R20, [R212+0x4000] ;  /* 0x00400000d414783b */ /* 0x000fee0000000200 */
[C---:B------:R-:W-:Y:S08]  /*3070*/  HMMA.16816.F32 R44, R16.reuse, R80, R28 ;  /* 0x00000050102c723c */ /* 0x040ff0000000181c */
[C---:B--2---:R-:W-:Y:S08]  /*3080*/  HMMA.16816.F32 R8, R16.reuse, R74, R36 ;  /* 0x0000004a1008723c */ /* 0x044ff00000001824 */
[C---:B------:R-:W-:Y:S01]  /*3090*/  HMMA.16816.F32 R28, R16.reuse, R82, R24 ;  /* 0x00000052101c723c */ /* 0x040fe20000001818 */
[----:B------:R-:W-:Y:S07]  /*30a0*/  LDSM.16.M88.4 R80, [R208+0x2800] ;  /* 0x00280000d050783b */ /* 0x000fee0000000200 */
[C---:B------:R-:W-:Y:S01]  /*30b0*/  HMMA.16816.F32 R36, R16.reuse, R84, R40 ;  /* 0x000000541024723c */ /* 0x040fe20000001828 */
[----:B------:R-:W2:Y:S07]  /*30c0*/  LDSM.16.M88.4 R40, [R209+0x13000] ;  /* 0x01300000d128783b */ /* 0x000eae0000000200 */
[C---:B------:R-:W-:Y:S01]  /*30d0*/  HMMA.16816.F32 R24, R16.reuse, R72, R32 ;  /* 0x000000481018723c */ /* 0x040fe20000001820 */
[----:B------:R-:W3:Y:S07]  /*30e0*/  LDSM.16.M88.4 R72, [R209+0x13800] ;  /* 0x01380000d148783b */ /* 0x000eee0000000200 */
[C---:B------:R-:W-:Y:S01]  /*30f0*/  HMMA.16816.F32 R48, R16.reuse, R86, R48 ;  /* 0x000000561030723c */ /* 0x040fe20000001830 */
[----:B------:R-:W5:Y:S07]  /*3100*/  LDSM.16.M88.4 R84, [R208+0x2000] ;  /* 0x00200000d054783b */ /* 0x000f6e0000000200 */
[C---:B-1----:R-:W-:Y:S08]  /*3110*/  HMMA.16816.F32 R64, R16.reuse, R60, R56 ;  /* 0x0000003c1040723c */ /* 0x042ff00000001838 */
[----:B------:R-:W-:Y:S08]  /*3120*/  HMMA.16816.F32 R60, R16, R62, R52 ;  /* 0x0000003e103c723c */ /* 0x000ff00000001834 */
[C---:B----4-:R-:W-:Y:S08]  /*3130*/  HMMA.16816.F32 R56, R12.reuse, R68, R44 ;  /* 0x000000440c38723c */ /* 0x050ff0000000182c */
[C---:B------:R-:W-:Y:S01]  /*3140*/  HMMA.16816.F32 R52, R12.reuse, R70, R28 ;  /* 0x000000460c34723c */ /* 0x040fe2000000181c */
[----:B------:R-:W1:Y:S07]  /*3150*/  LDSM.16.M88.4 R68, [R208+0x3000] ;  /* 0x00300000d044783b */ /* 0x000e6e0000000200 */
[C---:B------:R-:W-:Y:S08]  /*3160*/  HMMA.16816.F32 R44, R12.reuse, R76, R24 ;  /* 0x0000004c0c2c723c */ /* 0x040ff00000001818 */
[C---:B------:R-:W-:Y:S01]  /*3170*/  HMMA.16816.F32 R32, R12.reuse, R78, R8 ;  /* 0x0000004e0c20723c */ /* 0x040fe20000001808 */
[----:B------:R-:W4:Y:S04]  /*3180*/  LDSM.16.M88.4 R8, [R210+0x8000] ;  /* 0x00800000d208783b */ /* 0x000f280000000200 */
[----:B------:R-:W-:Y:S03]  /*3190*/  LDSM.16.M88.4 R76, [R151+0x15000] ;  /* 0x01500000974c783b */ /* 0x000fe60000000200 */
[C---:B--2---:R-:W-:Y:S08]  /*31a0*/  HMMA.16816.F32 R28, R12.reuse, R40, R36 ;  /* 0x000000280c1c723c */ /* 0x044ff00000001824 */
[C---:B---3--:R-:W-:Y:S08]  /*31b0*/  HMMA.16816.F32 R16, R12.reuse, R72, R64 ;  /* 0x000000480c10723c */ /* 0x048ff00000001840 */
[C---:B------:R-:W-:Y:S08]  /*31c0*/  HMMA.16816.F32 R24, R12.reuse, R42, R48 ;  /* 0x0000002a0c18723c */ /* 0x040ff00000001830 */
[----:B------:R-:W-:Y:S01]  /*31d0*/  HMMA.16816.F32 R60, R12, R74, R60 ;  /* 0x0000004a0c3c723c */ /* 0x000fe2000000183c */
[----:B------:R-:W-:Y:S07]  /*31e0*/  LDSM.16.M88.4 R72, [R214+0x5000] ;  /* 0x00500000d648783b */ /* 0x000fee0000000200 */
[C---:B-----5:R-:W-:Y:S01]  /*31f0*/  HMMA.16816.F32 R12, R20.reuse, R86, R52 ;  /* 0x00000056140c723c */ /* 0x060fe20000001834 */
[----:B------:R-:W2:Y:S07]  /*3200*/  LDSM.16.M88.4 R52, [R151+0x14800] ;  /* 0x014800009734783b */ /* 0x000eae0000000200 */
[C---:B------:R-:W-:Y:S08]  /*3210*/  HMMA.16816.F32 R48, R20.reuse, R80, R44 ;  /* 0x000000501430723c */ /* 0x040ff0000000182c */
[C---:B------:R-:W-:Y:S01]  /*3220*/  HMMA.16816.F32 R44, R20.reuse, R82, R32 ;  /* 0x00000052142c723c */ /* 0x040fe20000001820 */
[----:B------:R-:W3:Y:S04]  /*3230*/  LDSM.16.M88.4 R32, [R151+0x15800] ;  /* 0x015800009720783b */ /* 0x000ee80000000200 */
[----:B------:R-:W-:Y:S03]  /*3240*/  LDSM.16.M88.4 R80, [R214+0x4000] ;  /* 0x00400000d650783b */ /* 0x000fe60000000200 */
[C---:B-1----:R-:W-:Y:S08]  /*3250*/  HMMA.16816.F32 R40, R20.reuse, R68, R28 ;  /* 0x000000441428723c */ /* 0x042ff0000000181c */
[C---:B------:R-:W-:Y:S01]  /*3260*/  HMMA.16816.F32 R28, R20.reuse, R88, R16 ;  /* 0x00000058141c723c */ /* 0x040fe20000001810 */
[----:B------:R-:W1:Y:S07]  /*3270*/  LDSM.16.M88.4 R16, [R211+0x8000] ;  /* 0x00800000d310783b */ /* 0x000e6e0000000200 */
[C---:B------:R-:W-:Y:S01]  /*3280*/  HMMA.16816.F32 R56, R20.reuse, R84, R56 ;  /* 0x000000541438723c */ /* 0x040fe20000001838 */
[----:B------:R-:W-:Y:S07]  /*3290*/  LDSM.16.M88.4 R84, [R214+0x5800] ;  /* 0x00580000d654783b */ /* 0x000fee0000000200 */
[C---:B------:R-:W-:Y:S08]  /*32a0*/  HMMA.16816.F32 R36, R20.reuse, R70, R24 ;  /* 0x000000461424723c */ /* 0x040ff00000001818 */
[----:B------:R-:W-:Y:S01]  /*32b0*/  HMMA.16816.F32 R24, R20, R90, R60 ;  /* 0x0000005a1418723c */ /* 0x000fe2000000183c */
[----:B------:R-:W5:Y:S07]  /*32c0*/  LDSM.16.M88.4 R88, [R214+0x4800] ;  /* 0x00480000d658783b */ /* 0x000f6e0000000200 */
[C---:B----4-:R-:W-:Y:S08]  /*32d0*/  HMMA.16816.F32 R12, R8.reuse, R94, R12 ;  /* 0x0000005e080c723c */ /* 0x050ff0000000180c */
[C---:B------:R-:W-:Y:S08]  /*32e0*/  HMMA.16816.F32 R20, R8.reuse, R92, R56 ;  /* 0x0000005c0814723c */ /* 0x040ff00000001838 */
[C---:B--2---:R-:W-:Y:S08]  /*32f0*/  HMMA.16816.F32 R56, R8.reuse, R52, R48 ;  /* 0x000000340838723c */ /* 0x044ff00000001830 */
[C---:B------:R-:W-:Y:S08]  /*3300*/  HMMA.16816.F32 R68, R8.reuse, R54, R44 ;  /* 0x000000360844723c */ /* 0x040ff0000000182c */
[C---:B---3--:R-:W-:Y:S08]  /*3310*/  HMMA.16816.F32 R52, R8.reuse, R32, R28 ;  /* 0x000000200834723c */ /* 0x048ff0000000181c */
[C---:B------:R-:W-:Y:S08]  /*3320*/  HMMA.16816.F32 R48, R8.reuse, R34, R24 ;  /* 0x000000220830723c */ /* 0x040ff00000001818 */
[----:B------:R-:W-:Y:S01]  /*3330*/  HMMA.16816.F32 R64, R8, R76, R40 ;  /* 0x0000004c0840723c */ /* 0x000fe20000001828 */
[----:B------:R-:W-:Y:S07]  /*3340*/  LDSM.16.M88.4 R40, [R209+0x14000] ;  /* 0x01400000d128783b */ /* 0x000fee0000000200 */
[----:B-1----:R-:W-:Y:S01]  /*3350*/  HMMA.16816.F32 R32, R16, R82, R12 ;  /* 0x000000521020723c */ /* 0x002fe2000000180c */
        /* <DEDUP_REMOVED lines=26> */
[C---:B----4-:R-:W-:Y:S01]  /*3500*/  HMMA.16816.F32 R24, R12.reuse, R88, R52 ;  /* 0x000000580c18723c */ /* 0x050fe20000001834 */
[----:B------:R2:W3:Y:S07]  /*3510*/  I2F R89, R6 ;  /* 0x0000000600597306 */ /* 0x0004ee0000201400 */
[----:B------:R-:W-:Y:S01]  /*3520*/  HMMA.16816.F32 R20, R12, R90, R64 ;  /* 0x0000005a0c14723c */ /* 0x000fe20000001840 */
[----:B------:R-:W-:Y:S07]  /*3530*/  LDSM.16.M88.4 R64, [R151+0x17800] ;  /* 0x017800009740783b */ /* 0x000fee0000000200 */
        /* <DEDUP_REMOVED lines=150> */
[----:B------:R-:W-:Y:S02]  /*3ea0*/  FFMA.FTZ R14, R93, -UR4, R41 ;  /* 0x800000045d0e7c23 */ /* 0x000fe40008010029 */
        /* <DEDUP_REMOVED lines=14> */
[----:B------:R-:W-:Y:S01]  /*3f90*/  FSEL R95, R14, -INF , !P4 ;  /* 0xff8000000e5f7808 */ /* 0x000fe20006000000 */
[----:B------:R-:W-:-:S04]  /*3fa0*/  DEPBAR.LE SB0, 0x0 ;  /* 0x000080000000791a */ /* 0x000fc80000000000 */
[----:B------:R-:W-:Y:S01]  /*3fb0*/  FSEL R124, R15, -INF , !P5 ;  /* 0xff8000000f7c7808 */ /* 0x000fe20006800000 */
[----:B------:R-:W-:Y:S01]  /*3fc0*/  BAR.SYNC.DEFER_BLOCKING 0x0 ;  /* 0x0000000000007b1d */ /* 0x000fe20000010000 */
[----:B------:R-:W-:Y:S01]  /*3fd0*/  ISETP.GE.AND P0, PT, R65, UR16, PT ;  /* 0x0000001041007c0c */ /* 0x000fe2000bf06270 */
[----:B--2---:R-:W-:Y:S01]  /*3fe0*/  IMAD.MOV.U32 R6, RZ, RZ, R3 ;  /* 0x000000ffff067224 */ /* 0x004fe200078e0003 */
[----:B------:R-:W-:Y:S01]  /*3ff0*/  IABS R3, R7 ;  /* 0x0000000700037213 */ /* 0x000fe20000000000 */
[----:B------:R-:W-:Y:S02]  /*4000*/  IMAD.IADD R7, R2, 0x1, -R67 ;  /* 0x0000000102077824 */ /* 0x000fe400078e0a43 */
[----:B------:R2:W4:Y:S01]  /*4010*/  I2F R23, R6 ;  /* 0x0000000600177306 */ /* 0x0005220000201400 */
[----:B---3--:R-:W-:-:S05]  /*4020*/  FFMA.FTZ R12, R21, -UR4, R27 ;  /* 0x80000004150c7c23 */ /* 0x008fca000801001b */
[----:B------:R-:W-:Y:S02]  /*4030*/  FSEL R51, R12, -INF , !P6 ;  /* 0xff8000000c337808 */ /* 0x000fe40007000000 */
        /* <DEDUP_REMOVED lines=28> */
[----:B------:R-:W-:-:S04]  /*4200*/  ISETP.GE.AND P3, PT, R82, UR16, PT ;  /* 0x0000001052007c0c */ /* 0x000fc8000bf66270 */
[----:B------:R-:W-:Y:S02]  /*4210*/  FSEL R238, R16, -INF , !P3 ;  /* 0xff80000010ee7808 */ /* 0x000fe40005800000 */
[----:B------:R-:W-:Y:S02]  /*4220*/  FFMA.FTZ R10, R96, -UR4, R36 ;  /* 0x80000004600a7c23 */ /* 0x000fe40008010024 */
[----:B-1----:R-:W-:Y:S01]  /*4230*/  IMAD.MOV.U32 R6, RZ, RZ, R3 ;  /* 0x000000ffff067224 */ /* 0x002fe200078e0003 */
[----:B------:R-:W-:Y:S01]  /*4240*/  IABS R3, R7 ;  /* 0x0000000700037213 */ /* 0x000fe20000000000 */
[----:B------:R-:W-:Y:S01]  /*4250*/  IMAD.IADD R7, R2, 0x1, -R73 ;  /* 0x0000000102077824 */ /* 0x000fe200078e0a49 */
[----:B------:R-:W-:Y:S01]  /*4260*/  FSEL R165, R10, -INF , !P1 ;  /* 0xff8000000aa57808 */ /* 0x000fe20004800000 */
[----:B------:R1:W-:Y:S01]  /*4270*/  I2F R32, R6 ;  /* 0x0000000600207306 */ /* 0x0003e20000201400 */
[----:B------:R-:W-:Y:S02]  /*4280*/  FFMA.FTZ R9, R98, -UR4, R45 ;  /* 0x8000000462097c23 */ /* 0x000fe4000801002d */
[----:B------:R-:W-:-:S02]  /*4290*/  FFMA.FTZ R19, R91, -UR4, R28 ;  /* 0x800000045b137c23 */ /* 0x000fc4000801001c */
[----:B------:R-:W-:Y:S01]  /*42a0*/  FFMA.FTZ R18, R90, -UR4, R29 ;  /* 0x800000045a127c23 */ /* 0x000fe2000801001d */
[----:B------:R-:W-:Y:S02]  /*42b0*/  FSEL R92, R9, -INF , !P2 ;  /* 0xff800000095c7808 */ /* 0x000fe40005000000 */
[----:B------:R-:W-:Y:S02]  /*42c0*/  FSEL R150, R19, -INF , !P6 ;  /* 0xff80000013967808 */ /* 0x000fe40007000000 */
[----:B------:R-:W-:Y:S01]  /*42d0*/  FSEL R164, R18, -INF , !P5 ;  /* 0xff80000012a47808 */ /* 0x000fe20006800000 */
[----:B------:R-:W-:Y:S02]  /*42e0*/  FFMA.FTZ R12, R79, -UR4, R12 ;  /* 0x800000044f0c7c23 */ /* 0x000fe4000801000c */
[----:B------:R-:W-:Y:S02]  /*42f0*/  FFMA.FTZ R13, R78, -UR4, R13 ;  /* 0x800000044e0d7c23 */ /* 0x000fe4000801000d */
[----:B-1----:R-:W-:Y:S01]  /*4300*/  IMAD.MOV.U32 R6, RZ, RZ, R3 ;  /* 0x000000ffff067224 */ /* 0x002fe200078e0003 */
[----:B------:R-:W-:Y:S01]  /*4310*/  IABS R3, R7 ;  /* 0x0000000700037213 */ /* 0x000fe20000000000 */
[----:B------:R-:W-:-:S02]  /*4320*/  IMAD.IADD R7, R2, 0x1, -R80 ;  /* 0x0000000102077824 */ /* 0x000fc400078e0a50 */
        /* <DEDUP_REMOVED lines=42> */
[----:B------:R-:W-:Y:S02]  /*45d0*/  PLOP3.LUT P0, PT, PT, PT, UP0, 0x80, 0x0 ;  /* 0x000000000000781c */ /* 0x000fe40003f0f008 */
[----:B------:R-:W-:Y:S01]  /*45e0*/  FSEL R239, R12, -INF , !P2 ;  /* 0xff8000000cef7808 */ /* 0x000fe20005000000 */
[----:B------:R1:W-:Y:S01]  /*45f0*/  STL [R1], R3 ;  /* 0x0000000301007387 */ /* 0x0003e20000100800 */
[----:B------:R-:W-:-:S03]  /*4600*/  FSEL R19, R8, -INF , !P2 ;  /* 0xff80000008137808 */ /* 0x000fc60005000000 */
[----:B------:R1:W-:Y:S06]  /*4610*/  STL [R1+0x4], R2 ;  /* 0x0000040201007387 */ /* 0x0003ec0000100800 */
        /* <DEDUP_REMOVED lines=53> */
[----:B------:R-:W-:-:S05]  /*4970*/  @!P5 LEA.HI.X R11, R3, c[0x0][0x16c], R6, 0x1, P2 ;  /* 0x00005b00030bda11 */ /* 0x000fca00010f0c06 */
        /* <DEDUP_REMOVED lines=17> */
.L_x_371:
[----:B------:R-:W-:Y:S05]  /*4a90*/  BSYNC B0 ;  /* 0x0000000000007941 */ /* 0x000fea0003800000 */
.L_x_370:
[----:B------:R-:W0:Y:S02]  /*4aa0*/  LDGDEPBAR ;  /* 0x00000000000079af */ /* 0x000e240000000000 */
.L_x_369:
[----:B------:R3:W-:Y:S01]  /*4ab0*/  STL [R1+0x44], R218 ;  /* 0x000044da01007387 */ /* 0x0007e20000100800 */
[----:B-1----:R-:W-:-:S03]  /*4ac0*/  MOV R10, R20 ;  /* 0x00000014000a7202 */ /* 0x002fc60000000f00 */
[----:B------:R-:W-:Y:S04]  /*4ad0*/  STL [R1+0x40], R217 ;  /* 0x000040d901007387 */ /* 0x000fe80000100800 */
[----:B------:R-:W-:Y:S04]  /*4ae0*/  STL [R1+0x3c], R216 ;  /* 0x00003cd801007387 */ /* 0x000fe80000100800 */
[----:B------:R1:W-:Y:S04]  /*4af0*/  STL [R1+0x38], R215 ;  /* 0x000038d701007387 */ /* 0x0003e80000100800 */
[----:B------:R-:W-:Y:S04]  /*4b00*/  STL [R1+0x34], R214 ;  /* 0x000034d601007387 */ /* 0x000fe80000100800 */
[----:B------:R-:W-:Y:S04]  /*4b10*/  STL [R1+0x30], R213 ;  /* 0x000030d501007387 */ /* 0x000fe80000100800 */
[----:B------:R-:W-:Y:S04]  /*4b20*/  STL [R1+0x2c], R212 ;  /* 0x00002cd401007387 */ /* 0x000fe80000100800 */
[----:B------:R-:W-:Y:S04]  /*4b30*/  STL [R1+0x28], R211 ;  /* 0x000028d301007387 */ /* 0x000fe80000100800 */
[----:B------:R-:W-:Y:S04]  /*4b40*/  STL [R1+0x24], R210 ;  /* 0x000024d201007387 */ /* 0x000fe80000100800 */
[----:B------:R-:W-:Y:S04]  /*4b50*/  STL [R1+0x20], R209 ;  /* 0x000020d101007387 */ /* 0x000fe80000100800 */
[----:B------:R-:W-:Y:S04]  /*4b60*/  STL [R1+0x1c], R208 ;  /* 0x00001cd001007387 */ /* 0x000fe80000100800 */
[----:B------:R-:W-:Y:S04]  /*4b70*/  STL [R1+0x18], R151 ;  /* 0x0000189701007387 */ /* 0x000fe80000100800 */
[----:B---3--:R-:W3:Y:S01]  /*4b80*/  LDL.LU R218, [R1] ;  /* 0x0000000001da7983 */ /* 0x008ee20000300800 */
[----:B------:R-:W-:Y:S01]  /*4b90*/  MOV R9, R18 ;  /* 0x0000001200097202 */ /* 0x000fe20000000f00 */
[----:B------:R-:W-:-:S02]  /*4ba0*/  IMAD.MOV.U32 R11, RZ, RZ, R19 ;  /* 0x000000ffff0b7224 */ /* 0x000fc400078e0013 */
[----:B-1----:R-:W4:Y:S01]  /*4bb0*/  LDL.LU R215, [R1+0x4] ;  /* 0x0000040001d77983 */ /* 0x002f220000300800 */
[----:B--2---:R-:W-:Y:S01]  /*4bc0*/  FMNMX.FTZ R2, R52, R50, !PT ;  /* 0x0000003234027209 */ /* 0x004fe20007810000 */
[----:B------:R-:W-:-:S03]  /*4bd0*/  IMAD.SHL.U32 R204, R5, 0x2, RZ ;  /* 0x0000000205cc7824 */ /* 0x000fc600078e00ff */
[----:B------:R-:W-:Y:S01]  /*4be0*/  FMNMX.FTZ R2, R49, R2, !PT ;  /* 0x0000000231027209 */ /* 0x000fe20007810000 */
[----:B------:R-:W-:Y:S01]  /*4bf0*/  IMAD R207, R0, 0x2, R204 ;  /* 0x0000000200cf7824 */ /* 0x000fe200078e02cc */
[----:B------:R-:W-:Y:S01]  /*4c00*/  LDSM.16.MT88.4 R16, [R204+0x18000] ;  /* 0x01800000cc10783b */ /* 0x000fe20000004200 */
[----:B------:R-:W-:Y:S02]  /*4c10*/  LEA R205, R4, R204, 0x1 ;  /* 0x000000cc04cd7211 */ /* 0x000fe400078e08ff */
[----:B------:R-:W-:Y:S01]  /*4c20*/  FMNMX.FTZ R2, R48, R2, !PT ;  /* 0x0000000230027209 */ /* 0x000fe20007810000 */
[----:B------:R-:W-:Y:S01]  /*4c30*/  LDSM.16.MT88.4 R32, [R207+0x18000] ;  /* 0x01800000cf20783b */ /* 0x000fe20000004200 */
[----:B------:R-:W-:Y:S02]  /*4c40*/  LEA R206, R0, R205, 0x1 ;  /* 0x000000cd00ce7211 */ /* 0x000fe400078e08ff */
        /* <DEDUP_REMOVED lines=38> */
[----:B------:R1:W-:Y:S08]  /*4eb0*/  MUFU.EX2 R209, R6 ;  /* 0x0000000600d17308 */ /* 0x0003f00000000800 */
[----:B------:R2:W-:Y:S01]  /*4ec0*/  MUFU.EX2 R162, R0 ;  /* 0x0000000000a27308 */ /* 0x0005e20000000800 */
[----:B-1----:R-:W-:-:S07]  /*4ed0*/  FFMA.FTZ R6, R48, c[0x0][0x23c], -R8 ;  /* 0x00008f0030067a23 */ /* 0x002fce0000010808 */
[----:B------:R-:W1:Y:S01]  /*4ee0*/  MUFU.EX2 R217, R6 ;  /* 0x0000000600d97308 */ /* 0x000e620000000800 */
[----:B--2---:R-:W-:-:S07]  /*4ef0*/  FFMA.FTZ R0, R95, c[0x0][0x23c], -R8 ;  /* 0x00008f005f007a23 */ /* 0x004fce0000010808 */
[----:B------:R2:W-:Y:S02]  /*4f00*/  MUFU.EX2 R211, R0 ;  /* 0x0000000000d37308 */ /* 0x0005e40000000800 */
[----:B--2---:R-:W-:-:S06]  /*4f10*/  FFMA.FTZ R0, R94, c[0x0][0x23c], -R8 ;  /* 0x00008f005e007a23 */ /* 0x004fcc0000010808 */
[----:B------:R2:W-:Y:S02]  /*4f20*/  MUFU.EX2 R214, R0 ;  /* 0x0000000000d67308 */ /* 0x0005e40000000800 */
[----:B--2---:R-:W-:-:S06]  /*4f30*/  FFMA.FTZ R0, R92, c[0x0][0x23c], -R8 ;  /* 0x00008f005c007a23 */ /* 0x004fcc0000010808 */
[----:B------:R-:W-:Y:S01]  /*4f40*/  MUFU.EX2 R216, R0 ;  /* 0x0000000000d87308 */ /* 0x000fe20000000800 */
[----:B---3--:R-:W-:-:S04]  /*4f50*/  FMNMX.FTZ R2, R218, R2, !PT ;  /* 0x00000002da027209 */ /* 0x008fc80007810000 */
[----:B------:R-:W-:-:S04]  /*4f60*/  FMNMX.FTZ R2, R9, R2, !PT ;  /* 0x0000000209027209 */ /* 0x000fc80007810000 */
[----:B------:R-:W-:-:S04]  /*4f70*/  FMNMX.FTZ R2, R11, R2, !PT ;  /* 0x000000020b027209 */ /* 0x000fc80007810000 */
[----:B----4-:R-:W-:-:S05]  /*4f80*/  FMNMX.FTZ R2, R215, R2, !PT ;  /* 0x00000002d7027209 */ /* 0x010fca0007810000 */
[----:B------:R-:W2:Y:S02]  /*4f90*/  SHFL.BFLY PT, R3, R2, 0x2, 0x1f ;  /* 0x0c401f0002037f89 */ /* 0x000ea400000e0000 */
[----:B--2---:R-:W-:Y:S01]  /*4fa0*/  FMNMX.FTZ R2, R2, R3, !PT ;  /* 0x0000000302027209 */ /* 0x004fe20007810000 */
[----:B------:R-:W-:-:S04]  /*4fb0*/  FFMA.FTZ R3, R52, c[0x0][0x23c], -R8 ;  /* 0x00008f0034037a23 */ /* 0x000fc80000010808 */
[----:B------:R-:W2:Y:S01]  /*4fc0*/  SHFL.BFLY PT, R7, R2, 0x1, 0x1f ;  /* 0x0c201f0002077f89 */ /* 0x000ea200000e0000 */
[----:B------:R2:W-:Y:S02]  /*4fd0*/  MUFU.EX2 R213, R3 ;  /* 0x0000000300d57308 */ /* 0x0005e40000000800 */
[----:B--2---:R-:W-:Y:S01]  /*4fe0*/  FMNMX.FTZ R3, R2, R7, !PT ;  /* 0x0000000702037209 */ /* 0x004fe20007810000 */
[----:B------:R-:W-:-:S03]  /*4ff0*/  FFMA.FTZ R2, R50, c[0x0][0x23c], -R8 ;  /* 0x00008f0032027a23 */ /* 0x000fc60000010808 */
[C---:B------:R-:W-:Y:S02]  /*5000*/  FSETP.NEU.FTZ.AND P1, PT, R3.reuse, -INF , PT ;  /* 0xff8000000300780b */ /* 0x040fe40003f3d000 */
[----:B------:R2:W-:Y:S02]  /*5010*/  MUFU.EX2 R163, R2 ;  /* 0x0000000200a37308 */ /* 0x0005e40000000800 */
[----:B--2---:R-:W-:-:S05]  /*5020*/  FMUL.FTZ R2, R3, c[0x0][0x23c] ;  /* 0x00008f0003027a20 */ /* 0x004fca0000410000 */
[----:B------:R-:W-:-:S05]  /*5030*/  FSEL R2, R2, RZ, P1 ;  /* 0x000000ff02027208 */ /* 0x000fca0000800000 */
[--C-:B------:R-:W-:Y:S02]  /*5040*/  FFMA.FTZ R4, R53, c[0x0][0x23c], -R2.reuse ;  /* 0x00008f0035047a23 */ /* 0x100fe40000010802 */
[--C-:B------:R-:W-:Y:S02]  /*5050*/  FFMA.FTZ R6, R54, c[0x0][0x23c], -R2.reuse ;  /* 0x00008f0036067a23 */ /* 0x100fe40000010802 */
[----:B------:R2:W-:Y:S01]  /*5060*/  MUFU.EX2 R210, R4 ;  /* 0x0000000400d27308 */ /* 0x0005e20000000800 */
[----:B------:R-:W-:-:S07]  /*5070*/  FFMA.FTZ R0, R141, c[0x0][0x23c], -R2 ;  /* 0x00008f008d007a23 */ /* 0x000fce0000010802 */
[----:B------:R1:W3:Y:S01]  /*5080*/  MUFU.EX2 R187, R6 ;  /* 0x0000000600bb7308 */ /* 0x0002e20000000800 */
[----:B--2---:R-:W-:-:S07]  /*5090*/  FFMA.FTZ R4, R55, c[0x0][0x23c], -R2 ;  /* 0x00008f0037047a23 */ /* 0x004fce0000010802 */
[----:B------:R2:W-:Y:S01]  /*50a0*/  MUFU.EX2 R212, R0 ;  /* 0x0000000000d47308 */ /* 0x0005e20000000800 */
[----:B-1----:R-:W-:-:S07]  /*50b0*/  F2FP.PACK_AB R6, R217, R209 ;  /* 0x000000d1d906723e */ /* 0x002fce00000000ff */
[----:B------:R1:W-:Y:S01]  /*50c0*/  MUFU.EX2 R208, R4 ;  /* 0x0000000400d07308 */ /* 0x0003e20000000800 */
[----:B---3--:R-:W-:Y:S01]  /*50d0*/  F2FP.PACK_AB R5, R210, R187 ;  /* 0x000000bbd205723e */ /* 0x008fe200000000ff */
[----:B--2---:R-:W-:-:S06]  /*50e0*/  FFMA.FTZ R0, R142, c[0x0][0x23c], -R2 ;  /* 0x00008f008e007a23 */ /* 0x004fcc0000010802 */
[----:B------:R2:W-:Y:S01]  /*50f0*/  MUFU.EX2 R186, R0 ;  /* 0x0000000000ba7308 */ /* 0x0005e20000000800 */
[----:B-1----:R-:W-:-:S07]  /*5100*/  FFMA.FTZ R4, R51, c[0x0][0x23c], -R2 ;  /* 0x00008f0033047a23 */ /* 0x002fce0000010802 */
[----:B------:R1:W3:Y:S01]  /*5110*/  MUFU.EX2 R151, R4 ;  /* 0x0000000400977308 */ /* 0x0002e20000000800 */
[----:B--2---:R-:W-:-:S07]  /*5120*/  FFMA.FTZ R0, R140, c[0x0][0x23c], -R2 ;  /* 0x00008f008c007a23 */ /* 0x004fce0000010802 */
[----:B------:R2:W-:Y:S01]  /*5130*/  MUFU.EX2 R160, R0 ;  /* 0x0000000000a07308 */ /* 0x0005e20000000800 */
[----:B-1----:R-:W-:Y:S02]  /*5140*/  F2FP.PACK_AB R4, R163, R213 ;  /* 0x000000d5a304723e */ /* 0x002fe400000000ff */
[----:B---3--:R-:W-:-:S07]  /*5150*/  F2FP.PACK_AB R7, R151, R208 ;  /* 0x000000d09707723e */ /* 0x008fce00000000ff */
[----:B------:R-:W-:Y:S01]  /*5160*/  HMMA.16816.F32 R120, R4, R16, RZ ;  /* 0x000000100478723c */ /* 0x000fe200000018ff */
[----:B--2---:R-:W-:-:S04]  /*5170*/  FFMA.FTZ R0, R93, c[0x0][0x23c], -R2 ;  /* 0x00008f005d007a23 */ /* 0x004fc80000010802 */
[----:B------:R-:W1:Y:S03]  /*5180*/  MUFU.EX2 R161, R0 ;  /* 0x0000000000a17308 */ /* 0x000e660000000800 */
[C---:B------:R-:W-:Y:S01]  /*5190*/  HMMA.16816.F32 R88, R4.reuse, R18, RZ ;  /* 0x000000120458723c */ /* 0x040fe200000018ff */
[----:B------:R-:W2:Y:S07]  /*51a0*/  LDSM.16.MT88.4 R16, [R204+0x1c000] ;  /* 0x01c00000cc10783b */ /* 0x000eae0000004200 */
[C---:B------:R-:W-:Y:S08]  /*51b0*/  HMMA.16816.F32 R116, R4.reuse, R12, RZ ;  /* 0x0000000c0474723c */ /* 0x040ff000000018ff */
[C---:B------:R-:W-:Y:S01]  /*51c0*/  HMMA.16816.F32 R84, R4.reuse, R14, RZ ;  /* 0x0000000e0454723c */ /* 0x040fe200000018ff */
[----:B------:R-:W3:Y:S07]  /*51d0*/  LDSM.16.MT88.4 R12, [R205+0x1c000] ;  /* 0x01c00000cd0c783b */ /* 0x000eee0000004200 */
[C---:B------:R-:W-:Y:S08]  /*51e0*/  HMMA.16816.F32 R52, R4.reuse, R32, RZ ;  /* 0x000000200434723c */ /* 0x040ff000000018ff */
[C---:B------:R-:W-:Y:S01]  /*51f0*/  HMMA.16816.F32 R80, R4.reuse, R34, RZ ;  /* 0x000000220450723c */ /* 0x040fe200000018ff */
[----:B------:R-:W-:Y:S07]  /*5200*/  LDSM.16.MT88.4 R32, [R207+0x1c000] ;  /* 0x01c00000cf20783b */ /* 0x000fee0000004200 */
[C---:B------:R-:W-:Y:S08]  /*5210*/  HMMA.16816.F32 R112, R4.reuse, R36, RZ ;  /* 0x000000240470723c */ /* 0x040ff000000018ff */
[C---:B--2---:R-:W-:Y:S08]  /*5220*/  HMMA.16816.F32 R100, R4.reuse, R16, RZ ;  /* 0x000000100464723c */ /* 0x044ff000000018ff */
[C---:B------:R-:W-:Y:S01]  /*5230*/  HMMA.16816.F32 R60, R4.reuse, R18, RZ ;  /* 0x00000012043c723c */ /* 0x040fe200000018ff */
[----:B------:R-:W2:Y:S07]  /*5240*/  LDSM.16.MT88.4 R16, [R207+0x1e000] ;  /* 0x01e00000cf10783b */ /* 0x000eae0000004200 */
[C---:B------:R-:W-:Y:S01]  /*5250*/  HMMA.16816.F32 R76, R4.reuse, R38, RZ ;  /* 0x00000026044c723c */ /* 0x040fe200000018ff */
[----:B------:R-:W4:Y:S07]  /*5260*/  LDSM.16.MT88.4 R36, [R206+0x1c000] ;  /* 0x01c00000ce24783b */ /* 0x000f2e0000004200 */
[C---:B------:R-:W-:Y:S08]  /*5270*/  HMMA.16816.F32 R108, R4.reuse, R24, RZ ;  /* 0x00000018046c723c */ /* 0x040ff000000018ff */
[C---:B------:R-:W-:Y:S01]  /*5280*/  HMMA.16816.F32 R64, R4.reuse, R26, RZ ;  /* 0x0000001a0440723c */ /* 0x040fe200000018ff */
[----:B------:R-:W1:Y:S07]  /*5290*/  LDSM.16.MT88.4 R24, [R204+0x1e000] ;  /* 0x01e00000cc18783b */ /* 0x000e6e0000004200 */
[C---:B------:R-:W-:Y:S08]  /*52a0*/  HMMA.16816.F32 R104, R4.reuse, R20, RZ ;  /* 0x000000140468723c */ /* 0x040ff000000018ff */
[C---:B------:R-:W-:Y:S01]  /*52b0*/  HMMA.16816.F32 R128, R4.reuse, R22, RZ ;  /* 0x000000160480723c */ /* 0x040fe200000018ff */
[----:B------:R-:W1:Y:S07]  /*52c0*/  LDSM.16.MT88.4 R20, [R205+0x1e000] ;  /* 0x01e00000cd14783b */ /* 0x000e6e0000004200 */
[C---:B---3--:R-:W-:Y:S08]  /*52d0*/  HMMA.16816.F32 R96, R4.reuse, R12, RZ ;  /* 0x0000000c0460723c */ /* 0x048ff000000018ff */
[C---:B------:R-:W-:Y:S01]  /*52e0*/  HMMA.16816.F32 R56, R4.reuse, R14, RZ ;  /* 0x0000000e0438723c */ /* 0x040fe200000018ff */
[----:B------:R-:W3:Y:S07]  /*52f0*/  LDSM.16.MT88.4 R12, [R206+0x1e000] ;  /* 0x01e00000ce0c783b */ /* 0x000eee0000004200 */
[C---:B------:R-:W-:Y:S08]  /*5300*/  HMMA.16816.F32 R44, R4.reuse, R28, RZ ;  /* 0x0000001c042c723c */ /* 0x040ff000000018ff */
[C---:B------:R-:W-:Y:S01]  /*5310*/  HMMA.16816.F32 R68, R4.reuse, R30, RZ ;  /* 0x0000001e0444723c */ /* 0x040fe200000018ff */
[----:B------:R-:W1:Y:S07]  /*5320*/  LDSM.16.MT88.4 R28, [R205+0x18800] ;  /* 0x01880000cd1c783b */ /* 0x000e6e0000004200 */
[C---:B--2---:R-:W-:Y:S08]  /*5330*/  HMMA.16816.F32 R156, R4.reuse, R16, RZ ;  /* 0x00000010049c723c */ /* 0x044ff000000018ff */
[C---:B------:R-:W-:Y:S01]  /*5340*/  HMMA.16816.F32 R176, R4.reuse, R18, RZ ;  /* 0x0000001204b0723c */ /* 0x040fe200000018ff */
[----:B------:R-:W-:Y:S07]  /*5350*/  LDSM.16.MT88.4 R16, [R206+0x18800] ;  /* 0x01880000ce10783b */ /* 0x000fee0000004200 */
[C---:B------:R-:W-:Y:S08]  /*5360*/  HMMA.16816.F32 R48, R4.reuse, R40, RZ ;  /* 0x000000280430723c */ /* 0x040ff000000018ff */
[C---:B------:R-:W-:Y:S08]  /*5370*/  HMMA.16816.F32 R72, R4.reuse, R42, RZ ;  /* 0x0000002a0448723c */ /* 0x040ff000000018ff */
[C---:B------:R-:W-:Y:S08]  /*5380*/  HMMA.16816.F32 R40, R4.reuse, R32, RZ ;  /* 0x000000200428723c */ /* 0x040ff000000018ff */
[C---:B------:R-:W-:Y:S01]  /*5390*/  HMMA.16816.F32 R124, R4.reuse, R34, RZ ;  /* 0x00000022047c723c */ /* 0x040fe200000018ff */
[----:B------:R-:W2:Y:S07]  /*53a0*/  LDSM.16.MT88.4 R32, [R204+0x18800] ;  /* 0x01880000cc20783b */ /* 0x000eae0000004200 */
[C---:B----4-:R-:W-:Y:S08]  /*53b0*/  HMMA.16816.F32 R136, R4.reuse, R36, RZ ;  /* 0x000000240488723c */ /* 0x050ff000000018ff */
[C---:B------:R-:W-:Y:S01]  /*53c0*/  HMMA.16816.F32 R132, R4.reuse, R38, RZ ;  /* 0x000000260484723c */ /* 0x040fe200000018ff */
[----:B------:R-:W4:Y:S07]  /*53d0*/  LDSM.16.MT88.4 R36, [R207+0x18800] ;  /* 0x01880000cf24783b */ /* 0x000f2e0000004200 */
[C---:B-1----:R-:W-:Y:S08]  /*53e0*/  HMMA.16816.F32 R144, R4.reuse, R24, RZ ;  /* 0x000000180490723c */ /* 0x042ff000000018ff */
[C---:B------:R-:W-:Y:S01]  /*53f0*/  HMMA.16816.F32 R152, R4.reuse, R26, RZ ;  /* 0x0000001a0498723c */ /* 0x040fe200000018ff */
[----:B------:R-:W-:Y:S07]  /*5400*/  LDSM.16.MT88.4 R24, [R205+0x1a800] ;  /* 0x01a80000cd18783b */ /* 0x000fee0000004200 */
[C---:B------:R-:W-:Y:S08]  /*5410*/  HMMA.16816.F32 R140, R4.reuse, R20, RZ ;  /* 0x00000014048c723c */ /* 0x040ff000000018ff */
[C---:B------:R-:W-:Y:S08]  /*5420*/  HMMA.16816.F32 R92, R4.reuse, R22, RZ ;  /* 0x00000016045c723c */ /* 0x040ff000000018ff */
[C---:B---3--:R-:W-:Y:S08]  /*5430*/  HMMA.16816.F32 R180, R4.reuse, R12, RZ ;  /* 0x0000000c04b4723c */ /* 0x048ff000000018ff */
[----:B------:R-:W-:Y:S01]  /*5440*/  HMMA.16816.F32 R192, R4, R14, RZ ;  /* 0x0000000e04c0723c */ /* 0x000fe200000018ff */
[----:B------:R-:W1:Y:S06]  /*5450*/  LDSM.16.MT88.4 R12, [R204+0x1a800] ;  /* 0x01a80000cc0c783b */ /* 0x000e6c0000004200 */
[----:B------:R-:W-:-:S02]  /*5460*/  F2FP.PACK_AB R4, R211, R162 ;  /* 0x000000a2d304723e */ /* 0x000fc400000000ff */
[----:B------:R-:W-:Y:S02]  /*5470*/  F2FP.PACK_AB R5, R186, R212 ;  /* 0x000000d4ba05723e */ /* 0x000fe400000000ff */
[----:B------:R-:W-:Y:S02]  /*5480*/  F2FP.PACK_AB R6, R216, R214 ;  /* 0x000000d6d806723e */ /* 0x000fe400000000ff */
[----:B------:R-:W-:-:S07]  /*5490*/  F2FP.PACK_AB R7, R161, R160 ;  /* 0x000000a0a107723e */ /* 0x000fce00000000ff */
[C---:B------:R-:W-:Y:S08]  /*54a0*/  HMMA.16816.F32 R116, R4.reuse, R28, R116 ;  /* 0x0000001c0474723c */ /* 0x040ff00000001874 */
[C---:B------:R-:W-:Y:S08]  /*54b0*/  HMMA.16816.F32 R28, R4.reuse, R30, R84 ;  /* 0x0000001e041c723c */ /* 0x040ff00000001854 */
[C---:B--2---:R-:W-:Y:S08]  /*54c0*/  HMMA.16816.F32 R172, R4.reuse, R32, R120 ;  /* 0x0000002004ac723c */ /* 0x044ff00000001878 */
[----:B------:R-:W-:Y:S01]  /*54d0*/  HMMA.16816.F32 R88, R4, R34, R88 ;  /* 0x000000220458723c */ /* 0x000fe20000001858 */
[----:B------:R-:W2:Y:S01]  /*54e0*/  LDSM.16.MT88.4 R32, [R207+0x1a800] ;  /* 0x01a80000cf20783b */ /* 0x000ea20000004200 */
        /* <DEDUP_REMOVED lines=8> */
[C---:B----4-:R-:W-:Y:S04]  /*5570*/  HMMA.16816.F32 R240, R4.reuse, R38, R80 ;  /* 0x0000002604f0723c */ /* 0x050fe80000001850 */
[----:B------:R-:W-:Y:S01]  /*5580*/  IMAD.MOV.U32 R171, RZ, RZ, R175 ;  /* 0x000000ffffab7224 */ /* 0x000fe200078e00af */
[----:B------:R-:W-:Y:S01]  /*5590*/  MOV R170, R173 ;  /* 0x000000ad00aa7202 */ /* 0x000fe20000000f00 */
[----:B------:R-:W-:Y:S01]  /*55a0*/  IMAD.MOV.U32 R169, RZ, RZ, R174 ;  /* 0x000000ffffa97224 */ /* 0x000fe200078e00ae */
[----:B------:R-:W-:Y:S01]  /*55b0*/  MOV R168, R172 ;  /* 0x000000ac00a87202 */ /* 0x000fe20000000f00 */
[C---:B------:R-:W-:Y:S08]  /*55c0*/  HMMA.16816.F32 R28, R4.reuse, R16, R112 ;  /* 0x00000010041c723c */ /* 0x040ff00000001870 */
[C---:B------:R-:W-:Y:S01]  /*55d0*/  HMMA.16816.F32 R116, R4.reuse, R36, R52 ;  /* 0x000000240474723c */ /* 0x040fe20000001834 */
[----:B------:R-:W3:Y:S06]  /*55e0*/  LDSM.16.MT88.4 R36, [R206+0x1a800] ;  /* 0x01a80000ce24783b */ /* 0x000eec0000004200 */
[----:B------:R-:W-:Y:S01]  /*55f0*/  IMAD.MOV.U32 R53, RZ, RZ, R23 ;  /* 0x000000ffff357224 */ /* 0x000fe200078e0017 */
[----:B------:R-:W-:Y:S01]  /*5600*/  HMMA.16816.F32 R112, R4, R18, R76 ;  /* 0x000000120470723c */ /* 0x000fe2000000184c */
[----:B------:R-:W4:Y:S01]  /*5610*/  LDSM.16.MT88.4 R16, [R207+0x1c800] ;  /* 0x01c80000cf10783b */ /* 0x000f220000004200 */
[----:B------:R-:W-:Y:S01]  /*5620*/  MOV R54, R22 ;  /* 0x0000001600367202 */ /* 0x000fe20000000f00 */
[----:B------:R-:W-:Y:S01]  /*5630*/  IMAD.MOV.U32 R55, RZ, RZ, R21 ;  /* 0x000000ffff377224 */ /* 0x000fe200078e0015 */
[----:B------:R-:W-:-:S02]  /*5640*/  MOV R52, R20 ;  /* 0x0000001400347202 */ /* 0x000fc40000000f00 */
[----:B------:R-:W-:Y:S02]  /*5650*/  LDSM.16.MT88.4 R20, [R205+0x1c800] ;  /* 0x01c80000cd14783b */ /* 0x000fe40000004200 */
[----:B------:R-:W-:Y:S01]  /*5660*/  IMAD.MOV.U32 R82, RZ, RZ, R29 ;  /* 0x000000ffff527224 */ /* 0x000fe200078e001d */
[----:B------:R-:W-:Y:S01]  /*5670*/  MOV R81, R30 ;  /* 0x0000001e00517202 */ /* 0x000fe20000000f00 */
[----:B------:R-:W-:Y:S01]  /*5680*/  IMAD.MOV.U32 R80, RZ, RZ, R31 ;  /* 0x000000ffff507224 */ /* 0x000fe200078e001f */
[----:B------:R-:W-:Y:S01]  /*5690*/  MOV R0, R28 ;  /* 0x0000001c00007202 */ /* 0x000fe20000000f00 */
[C---:B-1----:R-:W-:Y:S08]  /*56a0*/  HMMA.16816.F32 R120, R4.reuse, R14, R72 ;  /* 0x0000000e0478723c */ /* 0x042ff00000001848 */
[C---:B------:R-:W-:Y:S08]  /*56b0*/  HMMA.16816.F32 R28, R4.reuse, R12, R48 ;  /* 0x0000000c041c723c */ /* 0x040ff00000001830 */
[C---:B--2---:R-:W-:Y:S08]  /*56c0*/  HMMA.16816.F32 R12, R4.reuse, R34, R64 ;  /* 0x00000022040c723c */ /* 0x044ff00000001840 */
[C---:B------:R-:W-:Y:S08]  /*56d0*/  HMMA.16816.F32 R200, R4.reuse, R24, R44 ;  /* 0x0000001804c8723c */ /* 0x040ff0000000182c */
[----:B------:R-:W-:Y:S01]  /*56e0*/  IMAD.MOV.U32 R51, RZ, RZ, R28 ;  /* 0x000000ffff337224 */ /* 0x000fe200078e001c */
[----:B------:R-:W-:Y:S01]  /*56f0*/  MOV R50, R29 ;  /* 0x0000001d00327202 */ /* 0x000fe20000000f00 */
[----:B------:R-:W-:Y:S01]  /*5700*/  IMAD.MOV.U32 R49, RZ, RZ, R30 ;  /* 0x000000ffff317224 */ /* 0x000fe200078e001e */
[----:B------:R-:W-:Y:S01]  /*5710*/  MOV R48, R31 ;  /* 0x0000001f00307202 */ /* 0x000fe20000000f00 */
[----:B------:R-:W-:Y:S01]  /*5720*/  HMMA.16816.F32 R232, R4, R26, R68 ;  /* 0x0000001a04e8723c */ /* 0x000fe20000001844 */
[----:B------:R-:W1:Y:S03]  /*5730*/  LDSM.16.MT88.4 R28, [R204+0x1c800] ;  /* 0x01c80000cc1c783b */ /* 0x000e660000004200 */
[----:B------:R-:W-:Y:S01]  /*5740*/  IMAD.MOV.U32 R25, RZ, RZ, R12 ;  /* 0x000000ffff197224 */ /* 0x000fe200078e000c */
[----:B------:R-:W-:-:S02]  /*5750*/  MOV R24, R13 ;  /* 0x0000000d00187202 */ /* 0x000fc40000000f00 */
[----:B------:R-:W-:Y:S01]  /*5760*/  IMAD.MOV.U32 R27, RZ, RZ, R14 ;  /* 0x000000ffff1b7224 */ /* 0x000fe200078e000e */
[----:B------:R-:W-:Y:S01]  /*5770*/  MOV R26, R15 ;  /* 0x0000000f001a7202 */ /* 0x000fe20000000f00 */
[C---:B---3--:R-:W-:Y:S01]  /*5780*/  HMMA.16816.F32 R196, R4.reuse, R36, R104 ;  /* 0x0000002404c4723c */ /* 0x048fe20000001868 */
[----:B------:R-:W2:Y:S06]  /*5790*/  LDSM.16.MT88.4 R12, [R206+0x1c800] ;  /* 0x01c80000ce0c783b */ /* 0x000eac0000004200 */
[----:B------:R-:W-:Y:S01]  /*57a0*/  MOV R104, R27 ;  /* 0x0000001b00687202 */ /* 0x000fe20000000f00 */
[----:B------:R-:W-:Y:S01]  /*57b0*/  HMMA.16816.F32 R188, R4, R38, R128 ;  /* 0x0000002604bc723c */ /* 0x000fe20000001880 */
[----:B------:R-:W-:Y:S01]  /*57c0*/  IMAD.MOV.U32 R105, RZ, RZ, R26 ;  /* 0x000000ffff697224 */ /* 0x000fe200078e001a */
[----:B------:R-:W-:Y:S01]  /*57d0*/  MOV R107, R162 ;  /* 0x000000a2006b7202 */ /* 0x000fe20000000f00 */
[----:B------:R-:W-:Y:S01]  /*57e0*/  IMAD.MOV.U32 R37, RZ, RZ, R161 ;  /* 0x000000ffff257224 */ /* 0x000fe200078e00a1 */
[----:B------:R-:W-:Y:S01]  /*57f0*/  MOV R106, R160 ;  /* 0x000000a0006a7202 */ /* 0x000fe20000000f00 */
[----:B------:R-:W-:-:S02]  /*5800*/  IMAD.MOV.U32 R36, RZ, RZ, R171 ;  /* 0x000000ffff247224 */ /* 0x000fc400078e00ab */
[----:B------:R-:W-:Y:S01]  /*5810*/  IMAD.MOV.U32 R128, RZ, RZ, R24 ;  /* 0x000000ffff807224 */ /* 0x000fe200078e0018 */
[C---:B------:R-:W-:Y:S01]  /*5820*/  HMMA.16816.F32 R76, R4.reuse, R32, R108 ;  /* 0x00000020044c723c */ /* 0x040fe2000000186c */
[----:B------:R-:W-:Y:S01]  /*5830*/  IMAD.MOV.U32 R131, RZ, RZ, R163 ;  /* 0x000000ffff837224 */ /* 0x000fe200078e00a3 */
[----:B------:R-:W-:Y:S01]  /*5840*/  LDSM.16.MT88.4 R32, [R204+0x1e800] ;  /* 0x01e80000cc20783b */ /* 0x000fe20000004200 */
[----:B------:R-:W-:Y:S01]  /*5850*/  MOV R39, R168 ;  /* 0x000000a800277202 */ /* 0x000fe20000000f00 */
[----:B------:R-:W-:Y:S01]  /*5860*/  IMAD.MOV.U32 R130, RZ, RZ, R169 ;  /* 0x000000ffff827224 */ /* 0x000fe200078e00a9 */
[----:B------:R-:W-:Y:S02]  /*5870*/  MOV R129, R170 ;  /* 0x000000aa00817202 */ /* 0x000fe40000000f00 */
[----:B------:R-:W-:Y:S01]  /*5880*/  MOV R109, R82 ;  /* 0x00000052006d7202 */ /* 0x000fe20000000f00 */
[----:B------:R-:W-:Y:S01]  /*5890*/  IMAD.MOV.U32 R110, RZ, RZ, R81 ;  /* 0x000000ffff6e7224 */ /* 0x000fe200078e0051 */
[----:B------:R-:W-:Y:S01]  /*58a0*/  MOV R111, R80 ;  /* 0x00000050006f7202 */ /* 0x000fe20000000f00 */
[----:B----4-:R-:W-:Y:S01]  /*58b0*/  HMMA.16816.F32 R64, R4, R18, R124 ;  /* 0x000000120440723c */ /* 0x010fe2000000187c */
[----:B------:R-:W-:-:S02]  /*58c0*/  IMAD.MOV.U32 R108, RZ, RZ, R0 ;  /* 0x000000ffff6c7224 */ /* 0x000fc400078e0000 */
[----:B------:R-:W-:-:S04]  /*58d0*/  FFMA.FTZ R0, R165, c[0x0][0x23c], -R8 ;  /* 0x00008f00a5007a23 */ /* 0x000fc80000010808 */
[----:B------:R3:W-:Y:S01]  /*58e0*/  MUFU.EX2 R126, R0 ;  /* 0x00000000007e7308 */ /* 0x0007e20000000800 */
[----:B-1----:R-:W-:Y:S01]  /*58f0*/  HMMA.16816.F32 R172, R4, R28, R100 ;  /* 0x0000001c04ac723c */ /* 0x002fe20000001864 */
[----:B------:R-:W-:-:S05]  /*5900*/  IMAD.MOV.U32 R125, RZ, RZ, R50 ;  /* 0x000000ffff7d7224 */ /* 0x000fca00078e0032 */
[----:B------:R-:W-:Y:S01]  /*5910*/  IMAD.MOV.U32 R47, RZ, RZ, R76 ;  /* 0x000000ffff2f7224 */ /* 0x000fe200078e004c */
[----:B------:R-:W-:Y:S01]  /*5920*/  MOV R103, R25 ;  /* 0x0000001900677202 */ /* 0x000fe20000000f00 */
[C---:B------:R-:W-:Y:S01]  /*5930*/  HMMA.16816.F32 R80, R4.reuse, R16, R40 ;  /* 0x000000100450723c */ /* 0x040fe20000001828 */
[----:B------:R-:W1:Y:S01]  /*5940*/  LDSM.16.MT88.4 R24, [R205+0x1e800] ;  /* 0x01e80000cd18783b */ /* 0x000e620000004200 */
[----:B------:R-:W-:Y:S01]  /*5950*/  MOV R46, R78 ;  /* 0x0000004e002e7202 */ /* 0x000fe20000000f00 */
[----:B------:R-:W-:Y:S01]  /*5960*/  IMAD.MOV.U32 R45, RZ, RZ, R79 ;  /* 0x000000ffff2d7224 */ /* 0x000fe200078e004f */
[----:B------:R-:W-:Y:S01]  /*5970*/  MOV R44, R77 ;  /* 0x0000004d002c7202 */ /* 0x000fe20000000f00 */
[----:B------:R-:W4:Y:S01]  /*5980*/  LDSM.16.MT88.4 R16, [R207+0x1e800] ;  /* 0x01e80000cf10783b */ /* 0x000f220000004200 */
[----:B------:R-:W-:Y:S01]  /*5990*/  MOV R38, R47 ;  /* 0x0000002f00267202 */ /* 0x000fe20000000f00 */
[----:B---3--:R-:W-:Y:S01]  /*59a0*/  FFMA.FTZ R0, R149, c[0x0][0x23c], -R8 ;  /* 0x00008f0095007a23 */ /* 0x008fe20000010808 */
        /* <DEDUP_REMOVED lines=8> */
[----:B------:R-:W-:Y:S01]  /*5a30*/  IMAD.MOV.U32 R76, RZ, RZ, R84 ;  /* 0x000000ffff4c7224 */ /* 0x000fe200078e0054 */
[----:B--2---:R-:W-:Y:S01]  /*5a40*/  HMMA.16816.F32 R44, R4, R12, R136 ;  /* 0x0000000c042c723c */ /* 0x004fe20000001888 */
[----:B------:R-:W-:-:S02]  /*5a50*/  IMAD.MOV.U32 R29, RZ, RZ, R130 ;  /* 0x000000ffff1d7224 */ /* 0x000fc400078e0082 */
[----:B------:R-:W-:Y:S02]  /*5a60*/  IMAD.MOV.U32 R130, RZ, RZ, R54 ;  /* 0x000000ffff827224 */ /* 0x000fe400078e0036 */
[----:B------:R-:W-:Y:S02]  /*5a70*/  IMAD.MOV.U32 R21, RZ, RZ, R29 ;  /* 0x000000ffff157224 */ /* 0x000fe400078e001d */
[----:B------:R-:W-:Y:S01]  /*5a80*/  IMAD.MOV.U32 R99, RZ, RZ, R130 ;  /* 0x000000ffff637224 */ /* 0x000fe200078e0082 */
[----:B------:R-:W-:Y:S01]  /*5a90*/  HMMA.16816.F32 R84, R4, R22, R56 ;  /* 0x000000160454723c */ /* 0x000fe20000001838 */
[----:B------:R-:W-:Y:S02]  /*5aa0*/  IMAD.MOV.U32 R130, RZ, RZ, R78 ;  /* 0x000000ffff827224 */ /* 0x000fe400078e004e */
[----:B---3--:R-:W-:Y:S02]  /*5ab0*/  FFMA.FTZ R0, R150, c[0x0][0x23c], -R8 ;  /* 0x00008f0096007a23 */ /* 0x008fe40000010808 */
[----:B------:R-:W-:-:S02]  /*5ac0*/  IMAD.MOV.U32 R136, RZ, RZ, R99 ;  /* 0x000000ffff887224 */ /* 0x000fc400078e0063 */
[----:B------:R2:W3:Y:S01]  /*5ad0*/  MUFU.EX2 R28, R0 ;  /* 0x00000000001c7308 */ /* 0x0004e20000000800 */
[----:B------:R-:W-:Y:S01]  /*5ae0*/  HMMA.16816.F32 R72, R4, R14, R132 ;  /* 0x0000000e0448723c */ /* 0x000fe20000001884 */
[----:B------:R-:W4:Y:S01]  /*5af0*/  LDSM.16.MT88.4 R12, [R206+0x1e800] ;  /* 0x01e80000ce0c783b */ /* 0x000f220000004200 */
[----:B------:R-:W-:-:S06]  /*5b00*/  IMAD.MOV.U32 R138, RZ, RZ, R37 ;  /* 0x000000ffff8a7224 */ /* 0x000fcc00078e0025 */
[----:B-1----:R-:W-:Y:S01]  /*5b10*/  HMMA.16816.F32 R56, R4, R24, R140 ;  /* 0x000000180438723c */ /* 0x002fe2000000188c */
[----:B--2---:R-:W-:-:S07]  /*5b20*/  FFMA.FTZ R0, R164, c[0x0][0x23c], -R8 ;  /* 0x00008f00a4007a23 */ /* 0x004fce0000010808 */
[----:B------:R-:W-:Y:S01]  /*5b30*/  HMMA.16816.F32 R168, R4, R30, R60 ;  /* 0x0000001e04a8723c */ /* 0x000fe2000000183c */
[----:B---3--:R-:W-:Y:S01]  /*5b40*/  IMAD.MOV.U32 R140, RZ, RZ, R28 ;  /* 0x000000ffff8c7224 */ /* 0x008fe200078e001c */
[----:B------:R-:W-:Y:S01]  /*5b50*/  MOV R28, R129 ;  /* 0x00000081001c7202 */ /* 0x000fe20000000f00 */
[----:B------:R1:W2:Y:S01]  /*5b60*/  MUFU.EX2 R20, R0 ;  /* 0x0000000000147308 */ /* 0x0002a20000000800 */
[----:B------:R-:W-:-:S03]  /*5b70*/  MOV R129, R53 ;  /* 0x0000003500817202 */ /* 0x000fc60000000f00 */
[----:B------:R-:W-:Y:S01]  /*5b80*/  MOV R30, R38 ;  /* 0x00000026001e7202 */ /* 0x000fe20000000f00 */
[----:B------:R-:W-:Y:S01]  /*5b90*/  IMAD.MOV.U32 R31, RZ, RZ, R39 ;  /* 0x000000ffff1f7224 */ /* 0x000fe200078e0027 */
[----:B------:R-:W-:Y:S01]  /*5ba0*/  MOV R38, R36 ;  /* 0x0000002400267202 */ /* 0x000fe20000000f00 */
[----:B------:R-:W-:Y:S01]  /*5bb0*/  IMAD.MOV.U32 R39, RZ, RZ, R52 ;  /* 0x000000ffff277224 */ /* 0x000fe200078e0034 */
[----:B------:R-:W-:Y:S01]  /*5bc0*/  MOV R36, R55 ;  /* 0x0000003700247202 */ /* 0x000fe20000000f00 */
[----:B------:R-:W-:Y:S01]  /*5bd0*/  IMAD.MOV.U32 R23, RZ, RZ, R31 ;  /* 0x000000ffff177224 */ /* 0x000fe200078e001f */
[C---:B----4-:R-:W-:Y:S01]  /*5be0*/  HMMA.16816.F32 R52, R4.reuse, R16, R156 ;  /* 0x000000100434723c */ /* 0x050fe2000000189c */
[----:B------:R-:W-:Y:S01]  /*5bf0*/  MOV R22, R30 ;  /* 0x0000001e00167202 */ /* 0x000fe20000000f00 */
[----:B------:R-:W-:Y:S01]  /*5c00*/  IMAD.MOV.U32 R97, RZ, RZ, R39 ;  /* 0x000000ffff617224 */ /* 0x000fe200078e0027 */
[----:B------:R-:W-:Y:S01]  /*5c10*/  MOV R96, R38 ;  /* 0x0000002600607202 */ /* 0x000fe20000000f00 */
[----:B------:R-:W-:Y:S01]  /*5c20*/  IMAD.MOV.U32 R39, RZ, RZ, R76 ;  /* 0x000000ffff277224 */ /* 0x000fe200078e004c */
[----:B------:R-:W-:Y:S01]  /*5c30*/  MOV R98, R129 ;  /* 0x0000008100627202 */ /* 0x000fe20000000f00 */
[----:B-1----:R-:W-:Y:S01]  /*5c40*/  FFMA.FTZ R0, R185, c[0x0][0x23c], -R2 ;  /* 0x00008f00b9007a23 */ /* 0x002fe20000010802 */
[----:B------:R-:W-:Y:S01]  /*5c50*/  MOV R38, R36 ;  /* 0x0000002400267202 */ /* 0x000fe20000000f00 */
[----:B--2---:R-:W-:Y:S01]  /*5c60*/  IMAD.MOV.U32 R158, RZ, RZ, R20 ;  /* 0x000000ffff9e7224 */ /* 0x004fe200078e0014 */
[----:B------:R-:W-:Y:S01]  /*5c70*/  MOV R20, R28 ;  /* 0x0000001c00147202 */ /* 0x000fe20000000f00 */
[----:B------:R1:W2:Y:S01]  /*5c80*/  MUFU.EX2 R124, R0 ;  /* 0x00000000007c7308 */ /* 0x0002a20000000800 */
[----:B------:R-:W3:Y:S01]  /*5c90*/  LDSM.16.MT88.4 R28, [R204+0x19000] ;  /* 0x01900000cc1c783b */ /* 0x000ee20000004200 */
[----:B------:R-:W-:Y:S01]  /*5ca0*/  HMMA.16816.F32 R40, R4, R26, R92 ;  /* 0x0000001a0428723c */ /* 0x000fe2000000185c */
[----:B------:R-:W-:Y:S01]  /*5cb0*/  MOV R129, R77 ;  /* 0x0000004d00817202 */ /* 0x000fe20000000f00 */
[----:B------:R-:W-:Y:S01]  /*5cc0*/  IMAD.MOV.U32 R134, RZ, RZ, R97 ;  /* 0x000000ffff867224 */ /* 0x000fe200078e0061 */
[----:B------:R-:W4:Y:S01]  /*5cd0*/  LDSM.16.MT88.4 R24, [R205+0x19000] ;  /* 0x01900000cd18783b */ /* 0x000f220000004200 */
[----:B------:R-:W-:-:S02]  /*5ce0*/  MOV R36, R79 ;  /* 0x0000004f00247202 */ /* 0x000fc40000000f00 */
[----:B------:R-:W-:Y:S02]  /*5cf0*/  MOV R137, R38 ;  /* 0x0000002600897202 */ /* 0x000fe40000000f00 */
[C---:B------:R-:W-:Y:S01]  /*5d00*/  HMMA.16816.F32 R76, R4.reuse, R18, R176 ;  /* 0x00000012044c723c */ /* 0x040fe200000018b0 */
[----:B------:R-:W-:Y:S02]  /*5d10*/  MOV R99, R36 ;  /* 0x0000002400637202 */ /* 0x000fe40000000f00 */
[----:B------:R-:W-:Y:S01]  /*5d20*/  MOV R135, R98 ;  /* 0x0000006200877202 */ /* 0x000fe20000000f00 */
[----:B------:R-:W-:Y:S01]  /*5d30*/  IMAD.MOV.U32 R98, RZ, RZ, R130 ;  /* 0x000000ffff627224 */ /* 0x000fe200078e0082 */
[----:B------:R-:W-:Y:S01]  /*5d40*/  MOV R139, R22 ;  /* 0x00000016008b7202 */ /* 0x000fe20000000f00 */
[----:B-1----:R-:W-:Y:S01]  /*5d50*/  FFMA.FTZ R0, R166, c[0x0][0x23c], -R2 ;  /* 0x00008f00a6007a23 */ /* 0x002fe20000010802 */
[----:B------:R-:W-:Y:S01]  /*5d60*/  MOV R179, R126 ;  /* 0x0000007e00b37202 */ /* 0x000fe20000000f00 */
[----:B--2---:R-:W-:Y:S01]  /*5d70*/  IMAD.MOV.U32 R178, RZ, RZ, R124 ;  /* 0x000000ffffb27224 */ /* 0x004fe200078e007c */
[----:B------:R-:W-:Y:S01]  /*5d80*/  HMMA.16816.F32 R60, R4, R32, R144 ;  /* 0x00000020043c723c */ /* 0x000fe20000001890 */
[----:B------:R1:W2:Y:S01]  /*5d90*/  MUFU.EX2 R141, R0 ;  /* 0x00000000008d7308 */ /* 0x0002a20000000800 */
[----:B------:R-:W-:-:S06]  /*5da0*/  MOV R124, R51 ;  /* 0x00000033007c7202 */ /* 0x000fcc0000000f00 */
        /* <DEDUP_REMOVED lines=9> */
[----:B------:R-:W-:Y:S01]  /*5e40*/  LDSM.16.MT88.4 R16, [R204+0x1b000] ;  /* 0x01b00000cc10783b */ /* 0x000fe20000004200 */
[--C-:B-1----:R-:W-:Y:S01]  /*5e50*/  FFMA.FTZ R0, R184, c[0x0][0x23c], -R2.reuse ;  /* 0x00008f00b8007a23 */ /* 0x102fe20000010802 */
[----:B------:R-:W-:Y:S01]  /*5e60*/  HMMA.16816.F32 R36, R4, R14, R192 ;  /* 0x0000000e0424723c */ /* 0x000fe200000018c0 */
[----:B------:R-:W-:Y:S01]  /*5e70*/  MOV R129, R218 ;  /* 0x000000da00817202 */ /* 0x000fe20000000f00 */
[----:B------:R-:W-:Y:S01]  /*5e80*/  IMAD.MOV.U32 R130, RZ, RZ, R217 ;  /* 0x000000ffff827224 */ /* 0x000fe200078e00d9 */
[----:B------:R1:W-:Y:S01]  /*5e90*/  MUFU.EX2 R159, R0 ;  /* 0x00000000009f7308 */ /* 0x0003e20000000800 */
[----:B------:R2:W5:Y:S04]  /*5ea0*/  LDL.LU R218, [R1+0x44] ;  /* 0x0000440001da7983 */ /* 0x0005680000300800 */
[----:B------:R2:W5:Y:S04]  /*5eb0*/  LDL.LU R217, [R1+0x40] ;  /* 0x0000400001d97983 */ /* 0x0005680000300800 */
[----:B------:R-:W4:Y:S04]  /*5ec0*/  LDSM.16.MT88.4 R32, [R207+0x19000] ;  /* 0x01900000cf20783b */ /* 0x000f280000004200 */
[----:B------:R-:W4:Y:S01]  /*5ed0*/  LDSM.16.MT88.4 R20, [R206+0x19000] ;  /* 0x01900000ce14783b */ /* 0x000f220000004200 */
[----:B-1----:R-:W-:-:S02]  /*5ee0*/  FFMA.FTZ R0, R167, c[0x0][0x23c], -R2 ;  /* 0x00008f00a7007a23 */ /* 0x002fc40000010802 */
[----:B------:R-:W-:Y:S02]  /*5ef0*/  IMAD.MOV.U32 R167, RZ, RZ, R127 ;  /* 0x000000ffffa77224 */ /* 0x000fe400078e007f */
[----:B------:R-:W1:Y:S01]  /*5f00*/  MUFU.EX2 R156, R0 ;  /* 0x00000000009c7308 */ /* 0x000e620000000800 */
[----:B------:R-:W-:Y:S02]  /*5f10*/  IMAD.MOV.U32 R127, RZ, RZ, R48 ;  /* 0x000000ffff7f7224 */ /* 0x000fe400078e0030 */
[----:B------:R-:W-:Y:S01]  /*5f20*/  HMMA.16816.F32 R48, R4, R12, R180 ;  /* 0x0000000c0430723c */ /* 0x000fe200000018b4 */
[----:B------:R-:W4:Y:S06]  /*5f30*/  LDSM.16.MT88.4 R12, [R205+0x1b000] ;  /* 0x01b00000cd0c783b */ /* 0x000f2c0000004200 */
[----:B------:R-:W-:-:S02]  /*5f40*/  F2FP.PACK_AB R4, R167, R179 ;  /* 0x000000b3a704723e */ /* 0x000fc400000000ff */
[----:B--2---:R-:W-:Y:S02]  /*5f50*/  F2FP.PACK_AB R5, R141, R178 ;  /* 0x000000b28d05723e */ /* 0x004fe400000000ff */
[----:B------:R-:W-:Y:S02]  /*5f60*/  F2FP.PACK_AB R6, R158, R140 ;  /* 0x0000008c9e06723e */ /* 0x000fe400000000ff */
[----:B-1----:R-:W-:-:S07]  /*5f70*/  F2FP.PACK_AB R7, R156, R159 ;  /* 0x0000009f9c07723e */ /* 0x002fce00000000ff */
[C---:B---3--:R-:W-:Y:S07]  /*5f80*/  HMMA.16816.F32 R152, R4.reuse, R28, R144 ;  /* 0x0000001c0498723c */ /* 0x048fee0000001890 */
        /* <DEDUP_REMOVED lines=19> */
[----:B------:R-:W-:Y:S01]  /*60c0*/  IMAD.MOV.U32 R106, RZ, RZ, R213 ;  /* 0x000000ffff6a7224 */ /* 0x000fe200078e00d5 */
[----:B------:R-:W-:Y:S01]  /*60d0*/  MOV R133, R136 ;  /* 0x0000008800857202 */ /* 0x000fe20000000f00 */
[----:B------:R-:W-:Y:S01]  /*60e0*/  IMAD.MOV.U32 R136, RZ, RZ, R139 ;  /* 0x000000ffff887224 */ /* 0x000fe200078e008b */
[----:B------:R-:W-:Y:S01]  /*60f0*/  MOV R135, R138 ;  /* 0x0000008a00877202 */ /* 0x000fe20000000f00 */
[----:B------:R1:W5:Y:S01]  /*6100*/  LDL.LU R215, [R1+0x38] ;  /* 0x0000380001d77983 */ /* 0x0003620000300800 */
[----:B------:R-:W-:Y:S01]  /*6110*/  MOV R165, R134 ;  /* 0x0000008600a57202 */ /* 0x000fe20000000f00 */
[----:B------:R-:W-:Y:S01]  /*6120*/  IMAD.MOV.U32 R138, RZ, RZ, R101 ;  /* 0x000000ffff8a7224 */ /* 0x000fe200078e0065 */
[----:B----4-:R-:W-:Y:S01]  /*6130*/  HMMA.16816.F32 R92, R4, R24, R144 ;  /* 0x00000018045c723c */ /* 0x010fe20000001890 */
[----:B------:R1:W5:Y:S01]  /*6140*/  LDL.LU R214, [R1+0x34] ;  /* 0x0000340001d67983 */ /* 0x0003620000300800 */
[----:B------:R-:W-:Y:S01]  /*6150*/  IMAD.MOV.U32 R134, RZ, RZ, R137 ;  /* 0x000000ffff867224 */ /* 0x000fe200078e0089 */
[----:B------:R-:W-:Y:S01]  /*6160*/  MOV R139, R102 ;  /* 0x00000066008b7202 */ /* 0x000fe20000000f00 */
[----:B------:R-:W-:Y:S01]  /*6170*/  IMAD.MOV.U32 R101, RZ, RZ, R104 ;  /* 0x000000ffff657224 */ /* 0x000fe200078e0068 */
[----:B------:R1:W5:Y:S01]  /*6180*/  LDL.LU R213, [R1+0x30] ;  /* 0x0000300001d57983 */ /* 0x0003620000300800 */
        /* <DEDUP_REMOVED lines=8> */
[----:B------:R-:W-:Y:S01]  /*6210*/  IMAD.MOV.U32 R106, RZ, RZ, R210 ;  /* 0x000000ffff6a7224 */ /* 0x000fe200078e00d2 */
[----:B------:R-:W-:Y:S01]  /*6220*/  MOV R128, R107 ;  /* 0x0000006b00807202 */ /* 0x000fe20000000f00 */
[----:B------:R1:W5:Y:S01]  /*6230*/  LDL.LU R211, [R1+0x28] ;  /* 0x0000280001d37983 */ /* 0x0003620000300800 */
[----:B------:R-:W-:Y:S01]  /*6240*/  MOV R107, R209 ;  /* 0x000000d1006b7202 */ /* 0x000fe20000000f00 */
[----:B------:R-:W-:-:S02]  /*6250*/  IMAD.MOV.U32 R143, RZ, RZ, R147 ;  /* 0x000000ffff8f7224 */ /* 0x000fc400078e0093 */
[----:B------:R1:W5:Y:S01]  /*6260*/  LDL.LU R210, [R1+0x24] ;  /* 0x0000240001d27983 */ /* 0x0003620000300800 */
[----:B------:R-:W-:-:S03]  /*6270*/  MOV R147, R151 ;  /* 0x0000009700937202 */ /* 0x000fc60000000f00 */
[----:B------:R1:W5:Y:S04]  /*6280*/  LDL.LU R209, [R1+0x20] ;  /* 0x0000200001d17983 */ /* 0x0003680000300800 */
[----:B------:R1:W5:Y:S04]  /*6290*/  LDL.LU R208, [R1+0x1c] ;  /* 0x00001c0001d07983 */ /* 0x0003680000300800 */
[----:B------:R1:W5:Y:S01]  /*62a0*/  LDL.LU R151, [R1+0x18] ;  /* 0x0000180001977983 */ /* 0x0003620000300800 */
        /* <DEDUP_REMOVED lines=8> */
[----:B------:R-:W-:Y:S01]  /*6330*/  HMMA.16816.F32 R96, R4, R26, R96 ;  /* 0x0000001a0460723c */ /* 0x000fe20000001860 */
[----:B------:R-:W-:Y:S01]  /*6340*/  LDSM.16.MT88.4 R24, [R204+0x1d000] ;  /* 0x01d00000cc18783b */ /* 0x000fe20000004200 */
[----:B------:R-:W-:Y:S01]  /*6350*/  MOV R145, R128 ;  /* 0x0000008000917202 */ /* 0x000fe20000000f00 */
[----:B------:R-:W-:Y:S01]  /*6360*/  IMAD.MOV.U32 R150, RZ, RZ, R129 ;  /* 0x000000ffff967224 */ /* 0x000fe200078e0081 */
[----:B------:R-:W-:Y:S01]  /*6370*/  MOV R177, R130 ;  /* 0x0000008200b17202 */ /* 0x000fe20000000f00 */
[----:B------:R-:W-:-:S03]  /*6380*/  IMAD.MOV.U32 R176, RZ, RZ, R131 ;  /* 0x000000ffffb07224 */ /* 0x000fc600078e0083 */
[C---:B------:R-:W-:Y:S08]  /*6390*/  HMMA.16816.F32 R100, R4.reuse, R32, R116 ;  /* 0x000000200464723c */ /* 0x040ff00000001874 */
[C---:B------:R-:W-:Y:S01]  /*63a0*/  HMMA.16816.F32 R104, R4.reuse, R34, R240 ;  /* 0x000000220468723c */ /* 0x040fe200000018f0 */
[----:B------:R-:W2:Y:S07]  /*63b0*/  LDSM.16.MT88.4 R32, [R206+0x1b000] ;  /* 0x01b00000ce20783b */ /* 0x000eae0000004200 */
[C---:B------:R-:W-:Y:S08]  /*63c0*/  HMMA.16816.F32 R108, R4.reuse, R20, R108 ;  /* 0x00000014046c723c */ /* 0x040ff0000000186c */
[C---:B------:R-:W-:Y:S01]  /*63d0*/  HMMA.16816.F32 R112, R4.reuse, R22, R112 ;  /* 0x000000160470723c */ /* 0x040fe20000001870 */
[----:B------:R-:W3:Y:S07]  /*63e0*/  LDSM.16.MT88.4 R20, [R205+0x1d000] ;  /* 0x01d00000cd14783b */ /* 0x000eee0000004200 */
[C---:B------:R-:W-:Y:S08]  /*63f0*/  HMMA.16816.F32 R116, R4.reuse, R16, R124 ;  /* 0x000000100474723c */ /* 0x040ff0000000187c */
[C---:B------:R-:W-:Y:S08]  /*6400*/  HMMA.16816.F32 R124, R4.reuse, R12, R200 ;  /* 0x0000000c047c723c */ /* 0x040ff000000018c8 */
[C---:B------:R-:W-:Y:S01]  /*6410*/  HMMA.16816.F32 R128, R4.reuse, R14, R232 ;  /* 0x0000000e0480723c */ /* 0x040fe200000018e8 */
[----:B------:R-:W4:Y:S07]  /*6420*/  LDSM.16.MT88.4 R12, [R207+0x1d000] ;  /* 0x01d00000cf0c783b */ /* 0x000f2e0000004200 */
[C---:B------:R-:W-:Y:S01]  /*6430*/  HMMA.16816.F32 R88, R4.reuse, R30, R88 ;  /* 0x0000001e0458723c */ /* 0x040fe20000001858 */
[----:B------:R-:W1:Y:S01]  /*6440*/  LDSM.16.MT88.4 R28, [R207+0x1b000] ;  /* 0x01b00000cf1c783b */ /* 0x000e620000004200 */
[----:B------:R-:W-:Y:S01]  /*6450*/  MOV R241, R147 ;  /* 0x0000009300f17202 */ /* 0x000fe20000000f00 */
[----:B------:R-:W-:Y:S01]  /*6460*/  IMAD.MOV.U32 R240, RZ, RZ, R165 ;  /* 0x000000fffff07224 */ /* 0x000fe200078e00a5 */
[----:B------:R-:W-:Y:S01]  /*6470*/  MOV R243, R184 ;  /* 0x000000b800f37202 */ /* 0x000fe20000000f00 */
[----:B------:R-:W-:Y:S01]  /*6480*/  IMAD.MOV.U32 R242, RZ, RZ, R185 ;  /* 0x000000fffff27224 */ /* 0x000fe200078e00b9 */
[----:B------:R-:W-:Y:S01]  /*6490*/  MOV R147, R187 ;  /* 0x000000bb00937202 */ /* 0x000fe20000000f00 */
[----:B------:R-:W-:Y:S01]  /*64a0*/  IMAD.MOV.U32 R165, RZ, RZ, R186 ;  /* 0x000000ffffa57224 */ /* 0x000fe200078e00ba */
[C---:B--2---:R-:W-:Y:S08]  /*64b0*/  HMMA.16816.F32 R200, R4.reuse, R34, R188 ;  /* 0x0000002204c8723c */ /* 0x044ff000000018bc */
[C---:B------:R-:W-:Y:S08]  /*64c0*/  HMMA.16816.F32 R192, R4.reuse, R24, R172 ;  /* 0x0000001804c0723c */ /* 0x040ff000000018ac */
[C---:B------:R-:W-:Y:S01]  /*64d0*/  HMMA.16816.F32 R184, R4.reuse, R26, R168 ;  /* 0x0000001a04b8723c */ /* 0x040fe200000018a8 */
[----:B------:R-:W2:Y:S07]  /*64e0*/  LDSM.16.MT88.4 R24, [R205+0x1f000] ;  /* 0x01f00000cd18783b */ /* 0x000eae0000004200 */
[C---:B------:R-:W-:Y:S01]  /*64f0*/  HMMA.16816.F32 R120, R4.reuse, R18, R120 ;  /* 0x000000120478723c */ /* 0x040fe20000001878 */
[----:B------:R-:W2:Y:S07]  /*6500*/  LDSM.16.MT88.4 R16, [R206+0x1d000] ;  /* 0x01d00000ce10783b */ /* 0x000eae0000004200 */
[C---:B---3--:R-:W-:Y:S07]  /*6510*/  HMMA.16816.F32 R188, R4.reuse, R20, R160 ;  /* 0x0000001404bc723c */ /* 0x048fee00000018a0 */
[----:B------:R-:W-:Y:S01]  /*6520*/  MOV R160, R176 ;  /* 0x000000b000a07202 */ /* 0x000fe20000000f00 */
[----:B------:R-:W-:Y:S01]  /*6530*/  IMAD.MOV.U32 R163, RZ, RZ, R177 ;  /* 0x000000ffffa37224 */ /* 0x000fe200078e00b1 */
[----:B------:R-:W-:Y:S01]  /*6540*/  MOV R161, R178 ;  /* 0x000000b200a17202 */ /* 0x000fe20000000f00 */
[----:B------:R-:W-:Y:S01]  /*6550*/  IMAD.MOV.U32 R162, RZ, RZ, R179 ;  /* 0x000000ffffa27224 */ /* 0x000fe200078e00b3 */
[C---:B----4-:R-:W-:Y:S08]  /*6560*/  HMMA.16816.F32 R172, R4.reuse, R14, R64 ;  /* 0x0000000e04ac723c */ /* 0x050ff00000001840 */
[----:B------:R-:W-:Y:S01]  /*6570*/  HMMA.16816.F32 R176, R4, R12, R80 ;  /* 0x0000000c04b0723c */ /* 0x000fe20000001850 */
[----:B------:R-:W3:Y:S01]  /*6580*/  LDSM.16.MT88.4 R12, [R206+0x1f000] ;  /* 0x01f00000ce0c783b */ /* 0x000ee20000004200 */
[----:B------:R-:W-:-:S04]  /*6590*/  FFMA.FTZ R0, R231, c[0x0][0x23c], -R8 ;  /* 0x00008f00e7007a23 */ /* 0x000fc80000010808 */
[----:B------:R4:W-:Y:S02]  /*65a0*/  MUFU.EX2 R235, R0 ;  /* 0x0000000000eb7308 */ /* 0x0009e40000000800 */
[----:B-1----:R-:W-:Y:S01]  /*65b0*/  HMMA.16816.F32 R132, R4, R28, R132 ;  /* 0x0000001c0484723c */ /* 0x002fe20000001884 */
[----:B----4-:R-:W-:-:S07]  /*65c0*/  FFMA.FTZ R0, R238, c[0x0][0x23c], -R8 ;  /* 0x00008f00ee007a23 */ /* 0x010fce0000010808 */
[C---:B------:R-:W-:Y:S01]  /*65d0*/  HMMA.16816.F32 R136, R4.reuse, R30, R136 ;  /* 0x0000001e0488723c */ /* 0x040fe20000001888 */
[----:B------:R-:W1:Y:S01]  /*65e0*/  LDSM.16.MT88.4 R28, [R204+0x1f000] ;  /* 0x01f00000cc1c783b */ /* 0x000e620000004200 */
[----:B------:R4:W-:Y:S06]  /*65f0*/  MUFU.EX2 R233, R0 ;  /* 0x0000000000e97308 */ /* 0x0009ec0000000800 */
[----:B------:R-:W-:Y:S01]  /*6600*/  HMMA.16816.F32 R180, R4, R22, R84 ;  /* 0x0000001604b4723c */ /* 0x000fe20000001854 */
[----:B------:R-:W1:Y:S01]  /*6610*/  LDSM.16.MT88.4 R20, [R207+0x1f000] ;  /* 0x01f00000cf14783b */ /* 0x000e620000004200 */
[----:B----4-:R-:W-:-:S05]  /*6620*/  FFMA.FTZ R0, R239, c[0x0][0x23c], -R8 ;  /* 0x00008f00ef007a23 */ /* 0x010fca0000010808 */
[----:B------:R-:W-:Y:S01]  /*6630*/  MOV R86, R150 ;  /* 0x0000009600567202 */ /* 0x000fe20000000f00 */
[----:B------:R-:W-:Y:S01]  /*6640*/  IMAD.MOV.U32 R87, RZ, RZ, R11 ;  /* 0x000000ffff577224 */ /* 0x000fe200078e000b */
[----:B------:R4:W-:Y:S01]  /*6650*/  MUFU.EX2 R234, R0 ;  /* 0x0000000000ea7308 */ /* 0x0009e20000000800 */
[----:B------:R-:W-:Y:S02]  /*6660*/  MOV R82, R160 ;  /* 0x000000a000527202 */ /* 0x000fe40000000f00 */
        /* <DEDUP_REMOVED lines=8> */
[----:B----4-:R-:W-:Y:S01]  /*66f0*/  FFMA.FTZ R0, R10, c[0x0][0x23c], -R8 ;  /* 0x00008f000a007a23 */ /* 0x010fe20000010808 */
[----:B------:R-:W-:-:S03]  /*6700*/  MOV R166, R143 ;  /* 0x0000008f00a67202 */ /* 0x000fc60000000f00 */
[----:B------:R4:W1:Y:S01]  /*6710*/  MUFU.EX2 R232, R0 ;  /* 0x0000000000e87308 */ /* 0x0008620000000800 */
[----:B------:R-:W-:Y:S01]  /*6720*/  IMAD.MOV.U32 R67, RZ, RZ, R157 ;  /* 0x000000ffff437224 */ /* 0x000fe200078e009d */
[----:B------:R-:W-:Y:S01]  /*6730*/  MOV R150, R9 ;  /* 0x0000000900967202 */ /* 0x000fe20000000f00 */
[----:B------:R-:W-:Y:S02]  /*6740*/  IMAD.MOV.U32 R242, RZ, RZ, R158 ;  /* 0x000000fffff27224 */ /* 0x000fe400078e009e */
[----:B------:R-:W-:Y:S01]  /*6750*/  IMAD.MOV.U32 R167, RZ, RZ, R142 ;  /* 0x000000ffffa77224 */ /* 0x000fe200078e008e */
[C---:B--2---:R-:W-:Y:S08]  /*6760*/  HMMA.16816.F32 R8, R4.reuse, R24, R56 ;  /* 0x000000180408723c */ /* 0x044ff00000001838 */
[----:B------:R-:W-:Y:S01]  /*6770*/  HMMA.16816.F32 R168, R4, R16, R44 ;  /* 0x0000001004a8723c */ /* 0x000fe2000000182c */
[----:B------:R-:W-:Y:S01]  /*6780*/  IMAD.MOV.U32 R85, RZ, RZ, R240 ;  /* 0x000000ffff557224 */ /* 0x000fe200078e00f0 */
[----:B------:R-:W-:Y:S01]  /*6790*/  MOV R80, R141 ;  /* 0x0000008d00507202 */ /* 0x000fe20000000f00 */
[----:B----4-:R-:W-:Y:S01]  /*67a0*/  FFMA.FTZ R0, R86, c[0x0][0x23c], -R2 ;  /* 0x00008f0056007a23 */ /* 0x010fe20000010802 */
[----:B------:R-:W-:Y:S01]  /*67b0*/  MOV R86, R241 ;  /* 0x000000f100567202 */ /* 0x000fe20000000f00 */
[----:B------:R-:W-:Y:S01]  /*67c0*/  LDSM.16.MT88.4 R56, [R206+0x19800] ;  /* 0x01980000ce38783b */ /* 0x000fe20000004200 */
[----:B------:R-:W-:-:S03]  /*67d0*/  MOV R241, R159 ;  /* 0x0000009f00f17202 */ /* 0x000fc60000000f00 */
[----:B------:R-:W2:Y:S01]  /*67e0*/  LDSM.16.MT88.4 R156, [R204+0x19800] ;  /* 0x01980000cc9c783b */ /* 0x000ea20000004200 */
[C---:B------:R-:W-:Y:S01]  /*67f0*/  HMMA.16816.F32 R24, R4.reuse, R26, R40 ;  /* 0x0000001a0418723c */ /* 0x040fe20000001828 */
[----:B------:R-:W-:Y:S01]  /*6800*/  IMAD.MOV.U32 R47, RZ, RZ, R167 ;  /* 0x000000ffff2f7224 */ /* 0x000fe200078e00a7 */
[----:B------:R-:W-:Y:S01]  /*6810*/  MOV R46, R166 ;  /* 0x000000a6002e7202 */ /* 0x000fe20000000f00 */
[----:B------:R-:W-:Y:S01]  /*6820*/  IMAD.MOV.U32 R45, RZ, RZ, R164 ;  /* 0x000000ffff2d7224 */ /* 0x000fe200078e00a4 */
[----:B------:R-:W-:Y:S01]  /*6830*/  MOV R44, R165 ;  /* 0x000000a5002c7202 */ /* 0x000fe20000000f00 */
[----:B------:R-:W4:Y:S01]  /*6840*/  LDSM.16.MT88.4 R40, [R205+0x19800] ;  /* 0x01980000cd28783b */ /* 0x000f220000004200 */
[----:B------:R1:W-:Y:S02]  /*6850*/  MUFU.EX2 R231, R0 ;  /* 0x0000000000e77308 */ /* 0x0003e40000000800 */
[----:B---3--:R-:W-:Y:S01]  /*6860*/  HMMA.16816.F32 R164, R4, R12, R48 ;  /* 0x0000000c04a4723c */ /* 0x008fe20000001830 */
[----:B------:R-:W3:Y:S01]  /*6870*/  LDSM.16.MT88.4 R48, [R207+0x19800] ;  /* 0x01980000cf30783b */ /* 0x000ee20000004200 */
[----:B-1----:R-:W-:-:S04]  /*6880*/  FFMA.FTZ R0, R150, c[0x0][0x23c], -R2 ;  /* 0x00008f0096007a23 */ /* 0x002fc80000010802 */
[----:B------:R1:W-:Y:S02]  /*6890*/  MUFU.EX2 R150, R0 ;  /* 0x0000000000967308 */ /* 0x0003e40000000800 */
[--C-:B-1----:R-:W-:Y:S02]  /*68a0*/  FFMA.FTZ R0, R81, c[0x0][0x23c], -R2.reuse ;  /* 0x00008f0051007a23 */ /* 0x102fe40000010802 */
[----:B------:R-:W-:Y:S02]  /*68b0*/  FFMA.FTZ R2, R67, c[0x0][0x23c], -R2 ;  /* 0x00008f0043027a23 */ /* 0x000fe40000010802 */
[----:B------:R-:W-:Y:S01]  /*68c0*/  IMAD.MOV.U32 R81, RZ, RZ, R82 ;  /* 0x000000ffff517224 */ /* 0x000fe200078e0052 */
[----:B------:R-:W-:Y:S01]  /*68d0*/  MOV R82, R83 ;  /* 0x0000005300527202 */ /* 0x000fe20000000f00 */
[----:B------:R-:W-:Y:S01]  /*68e0*/  IMAD.MOV.U32 R83, RZ, RZ, R149 ;  /* 0x000000ffff537224 */ /* 0x000fe200078e0095 */
[----:B------:R1:W-:Y:S01]  /*68f0*/  MUFU.EX2 R238, R2 ;  /* 0x0000000200ee7308 */ /* 0x0003e20000000800 */
[C---:B------:R-:W-:Y:S01]  /*6900*/  HMMA.16816.F32 R196, R4.reuse, R32, R196 ;  /* 0x0000002004c4723c */ /* 0x040fe200000018c4 */
[----:B------:R-:W-:Y:S01]  /*6910*/  IMAD.MOV.U32 R240, RZ, RZ, R140 ;  /* 0x000000fffff07224 */ /* 0x000fe200078e008c */
[----:B------:R-:W-:Y:S01]  /*6920*/  MOV R239, R80 ;  /* 0x0000005000ef7202 */ /* 0x000fe20000000f00 */
[----:B------:R-:W-:Y:S04]  /*6930*/  LDSM.16.MT88.4 R64, [R204+0x1b800] ;  /* 0x01b80000cc40783b */ /* 0x000fe80000004200 */
[----:B------:R2:W2:Y:S01]  /*6940*/  MUFU.EX2 R149, R0 ;  /* 0x0000000000957308 */ /* 0x0004a20000000800 */
[C---:B------:R-:W-:Y:S01]  /*6950*/  HMMA.16816.F32 R32, R4.reuse, R18, R72 ;  /* 0x000000120420723c */ /* 0x040fe20000001848 */
[----:B------:R-:W-:Y:S07]  /*6960*/  LDSM.16.MT88.4 R72, [R205+0x1b800] ;  /* 0x01b80000cd48783b */ /* 0x000fee0000004200 */
[----:B------:R-:W-:Y:S01]  /*6970*/  HMMA.16816.F32 R16, R4, R28, R60 ;  /* 0x0000001c0410723c */ /* 0x000fe2000000183c */
[----:B-1----:R-:W-:-:S02]  /*6980*/  MOV R2, R146 ;  /* 0x0000009200027202 */ /* 0x002fc40000000f00 */
[----:B------:R-:W-:-:S05]  /*6990*/  F2FP.PACK_AB R146, R232, R234 ;  /* 0x000000eae892723e */ /* 0x000fca00000000ff */
[----:B------:R-:W-:Y:S01]  /*69a0*/  HMMA.16816.F32 R140, R4, R20, R52 ;  /* 0x00000014048c723c */ /* 0x000fe20000001834 */
[----:B--2---:R-:W-:Y:S01]  /*69b0*/  IMAD.MOV.U32 R0, RZ, RZ, R147 ;  /* 0x000000ffff007224 */ /* 0x004fe200078e0093 */
[----:B------:R-:W-:-:S06]  /*69c0*/  F2FP.PACK_AB R147, R238, R149 ;  /* 0x00000095ee93723e */ /* 0x000fcc00000000ff */
[C---:B------:R-:W-:Y:S08]  /*69d0*/  HMMA.16816.F32 R28, R4.reuse, R30, R68 ;  /* 0x0000001e041c723c */ /* 0x040ff00000001844 */
[C---:B------:R-:W-:Y:S08]  /*69e0*/  HMMA.16816.F32 R20, R4.reuse, R22, R76 ;  /* 0x000000160414723c */ /* 0x040ff0000000184c */
[----:B------:R-:W-:Y:S07]  /*69f0*/  HMMA.16816.F32 R12, R4, R14, R36 ;  /* 0x0000000e040c723c */ /* 0x000fee0000001824 */
[----:B------:R-:W-:Y:S01]  /*6a00*/  MOV R5, R144 ;  /* 0x0000009000057202 */ /* 0x000fe20000000f00 */
[----:B------:R-:W-:Y:S01]  /*6a10*/  IMAD.MOV.U32 R4, RZ, RZ, R145 ;  /* 0x000000ffff047224 */ /* 0x000fe200078e0091 */
[----:B------:R-:W-:-:S02]  /*6a20*/  F2FP.PACK_AB R144, R233, R235 ;  /* 0x000000ebe990723e */ /* 0x000fc400000000ff */
[----:B------:R-:W-:-:S07]  /*6a30*/  F2FP.PACK_AB R145, R150, R231 ;  /* 0x000000e79691723e */ /* 0x000fce00000000ff */
[C---:B------:R-:W-:Y:S08]  /*6a40*/  HMMA.16816.F32 R152, R144.reuse, R156, R152 ;  /* 0x0000009c9098723c */ /* 0x040ff00000001898 */
[C---:B------:R-:W-:Y:S01]  /*6a50*/  HMMA.16816.F32 R156, R144.reuse, R158, R88 ;  /* 0x0000009e909c723c */ /* 0x040fe20000001858 */
[----:B------:R-:W1:Y:S07]  /*6a60*/  LDSM.16.MT88.4 R88, [R206+0x1b800] ;  /* 0x01b80000ce58783b */ /* 0x000e6e0000004200 */
[C---:B----4-:R-:W-:Y:S07]  /*6a70*/  HMMA.16816.F32 R36, R144.reuse, R40, R92 ;  /* 0x000000289024723c */ /* 0x050fee000000185c */
[----:B------:R-:W-:Y:S01]  /*6a80*/  MOV R92, R44 ;  /* 0x0000002c005c7202 */ /* 0x000fe20000000f00 */
[----:B------:R-:W-:Y:S01]  /*6a90*/  IMAD.MOV.U32 R94, RZ, RZ, R46 ;  /* 0x000000ffff5e7224 */ /* 0x000fe200078e002e */
[----:B------:R-:W-:Y:S01]  /*6aa0*/  MOV R93, R45 ;  /* 0x0000002d005d7202 */ /* 0x000fe20000000f00 */
[C---:B------:R-:W-:Y:S01]  /*6ab0*/  HMMA.16816.F32 R40, R144.reuse, R42, R96 ;  /* 0x0000002a9028723c */ /* 0x040fe20000001860 */
[----:B------:R-:W-:Y:S01]  /*6ac0*/  MOV R95, R47 ;  /* 0x0000002f005f7202 */ /* 0x000fe20000000f00 */
[----:B------:R-:W2:Y:S06]  /*6ad0*/  LDSM.16.MT88.4 R96, [R204+0x1d800] ;  /* 0x01d80000cc60783b */ /* 0x000eac0000004200 */
[C---:B---3--:R-:W-:Y:S08]  /*6ae0*/  HMMA.16816.F32 R44, R144.reuse, R48, R100 ;  /* 0x00000030902c723c */ /* 0x048ff00000001864 */
[----:B------:R-:W-:Y:S01]  /*6af0*/  HMMA.16816.F32 R48, R144, R50, R104 ;  /* 0x000000329030723c */ /* 0x000fe20000001868 */
[----:B------:R-:W3:Y:S01]  /*6b00*/  LDSM.16.MT88.4 R104, [R205+0x1d800] ;  /* 0x01d80000cd68783b */ /* 0x000ee20000004200 */
[----:B------:R-:W-:Y:S01]  /*6b10*/  IMAD.MOV.U32 R7, RZ, RZ, R81 ;  /* 0x000000ffff077224 */ /* 0x000fe200078e0051 */
[----:B------:R-:W-:Y:S01]  /*6b20*/  MOV R63, R82 ;  /* 0x00000052003f7202 */ /* 0x000fe20000000f00 */
[----:B------:R-:W-:-:S02]  /*6b30*/  IMAD.MOV.U32 R6, RZ, RZ, R83 ;  /* 0x000000ffff067224 */ /* 0x000fc400078e0053 */
[----:B------:R-:W4:Y:S01]  /*6b40*/  LDSM.16.MT88.4 R80, [R207+0x1b800] ;  /* 0x01b80000cf50783b */ /* 0x000f220000004200 */
[----:B------:R-:W-:Y:S01]  /*6b50*/  IMAD.MOV.U32 R101, RZ, RZ, R84 ;  /* 0x000000ffff657224 */ /* 0x000fe200078e0054 */
[C---:B------:R-:W-:Y:S01]  /*6b60*/  HMMA.16816.F32 R52, R144.reuse, R56, R108 ;  /* 0x000000389034723c */ /* 0x040fe2000000186c */
[----:B------:R-:W-:Y:S02]  /*6b70*/  MOV R102, R85 ;  /* 0x0000005500667202 */ /* 0x000fe40000000f00 */
[----:B------:R-:W-:Y:S02]  /*6b80*/  MOV R103, R86 ;  /* 0x0000005600677202 */ /* 0x000fe40000000f00 */
[----:B------:R-:W-:Y:S02]  /*6b90*/  MOV R100, R63 ;  /* 0x0000003f00647202 */ /* 0x000fe40000000f00 */
[----:B------:R-:W-:Y:S02]  /*6ba0*/  IMAD.MOV.U32 R111, RZ, RZ, R87 ;  /* 0x000000ffff6f7224 */ /* 0x000fe400078e0057 */
[C---:B-1----:R-:W-:Y:S08]  /*6bb0*/  HMMA.16816.F32 R84, R144.reuse, R88, R196 ;  /* 0x000000589054723c */ /* 0x042ff000000018c4 */
[----:B------:R-:W-:Y:S01]  /*6bc0*/  HMMA.16816.F32 R88, R144, R90, R200 ;  /* 0x0000005a9058723c */ /* 0x000fe200000018c8 */
[----:B------:R-:W-:Y:S01]  /*6bd0*/  MOV R198, R100 ;  /* 0x0000006400c67202 */ /* 0x000fe20000000f00 */
[----:B------:R-:W-:Y:S01]  /*6be0*/  IMAD.MOV.U32 R197, RZ, RZ, R101 ;  /* 0x000000ffffc57224 */ /* 0x000fe200078e0065 */
[----:B------:R-:W-:-:S04]  /*6bf0*/  MOV R196, R102 ;  /* 0x0000006600c47202 */ /* 0x000fc80000000f00 */
[----:B------:R-:W-:Y:S01]  /*6c00*/  MOV R200, R92 ;  /* 0x0000005c00c87202 */ /* 0x000fe20000000f00 */
[----:B------:R-:W-:Y:S01]  /*6c10*/  IMAD.MOV.U32 R201, RZ, RZ, R93 ;  /* 0x000000ffffc97224 */ /* 0x000fe200078e005d */
[----:B------:R-:W-:Y:S02]  /*6c20*/  MOV R202, R94 ;  /* 0x0000005e00ca7202 */ /* 0x000fe40000000f00 */
[----:B------:R-:W-:Y:S02]  /*6c30*/  MOV R203, R95 ;  /* 0x0000005f00cb7202 */ /* 0x000fe40000000f00 */
[C---:B--2---:R-:W-:Y:S07]  /*6c40*/  HMMA.16816.F32 R92, R144.reuse, R96, R192 ;  /* 0x00000060905c723c */ /* 0x044fee00000018c0 */
[----:B------:R-:W-:Y:S01]  /*6c50*/  IMAD.MOV.U32 R192, RZ, RZ, R103 ;  /* 0x000000ffffc07224 */ /* 0x000fe200078e0067 */
[C---:B------:R-:W-:Y:S07]  /*6c60*/  HMMA.16816.F32 R96, R144.reuse, R98, R184 ;  /* 0x000000629060723c */ /* 0x040fee00000018b8 */
[----:B------:R-:W-:Y:S01]  /*6c70*/  MOV R184, R160 ;  /* 0x000000a000b87202 */ /* 0x000fe20000000f00 */
[----:B---3--:R-:W-:Y:S01]  /*6c80*/  HMMA.16816.F32 R100, R144, R104, R188 ;  /* 0x000000689064723c */ /* 0x008fe200000018bc */
[----:B------:R-:W-:Y:S01]  /*6c90*/  MOV R185, R161 ;  /* 0x000000a100b97202 */ /* 0x000fe20000000f00 */
[----:B------:R-:W-:-:S05]  /*6ca0*/  IMAD.MOV.U32 R186, RZ, RZ, R162 ;  /* 0x000000ffffba7224 */ /* 0x000fca00078e00a2 */
[----:B------:R-:W-:Y:S01]  /*6cb0*/  MOV R191, R7 ;  /* 0x0000000700bf7202 */ /* 0x000fe20000000f00 */
[----:B------:R-:W-:Y:S01]  /*6cc0*/  FADD.FTZ R0, R0, R184 ;  /* 0x000000b800007221 */ /* 0x000fe20000010000 */
[----:B------:R-:W-:Y:S02]  /*6cd0*/  MOV R187, R163 ;  /* 0x000000a300bb7202 */ /* 0x000fe40000000f00 */
[----:B------:R-:W-:Y:S01]  /*6ce0*/  MOV R193, R4 ;  /* 0x0000000400c17202 */ /* 0x000fe20000000f00 */
[----:B------:R-:W-:Y:S01]  /*6cf0*/  FADD.FTZ R2, R2, R191 ;  /* 0x000000bf02027221 */ /* 0x000fe20000010000 */
[----:B------:R-:W-:Y:S01]  /*6d00*/  MOV R194, R5 ;  /* 0x0000000500c27202 */ /* 0x000fe20000000f00 */
[----:B------:R-:W-:Y:S01]  /*6d10*/  FADD.FTZ R0, R186, R0 ;  /* 0x00000000ba007221 */ /* 0x000fe20000010000 */
[----:B------:R-:W-:Y:S01]  /*6d20*/  HMMA.16816.F32 R60, R144, R64, R116 ;  /* 0x00000040903c723c */ /* 0x000fe20000001874 */
[----:B------:R-:W-:Y:S01]  /*6d30*/  FADD.FTZ R2, R185, R2 ;  /* 0x00000002b9027221 */ /* 0x000fe20000010000 */
[----:B------:R-:W-:Y:S01]  /*6d40*/  LDSM.16.MT88.4 R160, [R207+0x1f800] ;  /* 0x01f80000cfa0783b */ /* 0x000fe20000004200 */
[----:B------:R-:W-:-:S02]  /*6d50*/  FADD.FTZ R0, R192, R0 ;  /* 0x00000000c0007221 */ /* 0x000fc40000010000 */
[----:B------:R-:W-:-:S03]  /*6d60*/  FADD.FTZ R2, R187, R2 ;  /* 0x00000002bb027221 */ /* 0x000fc60000010000 */
[----:B------:R-:W-:Y:S01]  /*6d70*/  HMMA.16816.F32 R68, R144, R72, R124 ;  /* 0x000000489044723c */ /* 0x000fe2000000187c */
[----:B------:R-:W-:Y:S02]  /*6d80*/  IMAD.MOV.U32 R195, RZ, RZ, R6 ;  /* 0x000000ffffc37224 */ /* 0x000fe400078e0006 */
[----:B------:R-:W-:Y:S01]  /*6d90*/  LDSM.16.MT88.4 R4, [R206+0x1f800] ;  /* 0x01f80000ce04783b */ /* 0x000fe20000004200 */
[----:B------:R-:W-:-:S04]  /*6da0*/  FADD.FTZ R2, R193, R2 ;  /* 0x00000002c1027221 */ /* 0x000fc80000010000 */
[----:B----4-:R-:W-:Y:S01]  /*6db0*/  HMMA.16816.F32 R76, R144, R80, R132 ;  /* 0x00000050904c723c */ /* 0x010fe20000001884 */
[----:B------:R-:W-:-:S07]  /*6dc0*/  FADD.FTZ R0, R194, R0 ;  /* 0x00000000c2007221 */ /* 0x000fce0000010000 */
[----:B------:R-:W-:Y:S01]  /*6dd0*/  HMMA.16816.F32 R56, R144, R58, R112 ;  /* 0x0000003a9038723c */ /* 0x000fe20000001870 */
[----:B------:R-:W1:Y:S01]  /*6de0*/  LDSM.16.MT88.4 R112, [R207+0x1d800] ;  /* 0x01d80000cf70783b */ /* 0x000e620000004200 */
[----:B------:R-:W-:-:S06]  /*6df0*/  FADD.FTZ R2, R195, R2 ;  /* 0x00000002c3027221 */ /* 0x000fcc0000010000 */
[----:B------:R-:W-:Y:S01]  /*6e00*/  HMMA.16816.F32 R64, R144, R66, R120 ;  /* 0x000000429040723c */ /* 0x000fe20000001878 */
[----:B------:R-:W2:Y:S01]  /*6e10*/  LDSM.16.MT88.4 R120, [R206+0x1d800] ;  /* 0x01d80000ce78783b */ /* 0x000ea20000004200 */
[----:B------:R-:W-:-:S06]  /*6e20*/  FADD.FTZ R0, R200, R0 ;  /* 0x00000000c8007221 */ /* 0x000fcc0000010000 */
[C---:B------:R-:W-:Y:S01]  /*6e30*/  HMMA.16816.F32 R72, R144.reuse, R74, R128 ;  /* 0x0000004a9048723c */ /* 0x040fe20000001880 */
[----:B------:R-:W3:Y:S07]  /*6e40*/  LDSM.16.MT88.4 R128, [R204+0x1f800] ;  /* 0x01f80000cc80783b */ /* 0x000eee0000004200 */
[----:B------:R-:W-:Y:S01]  /*6e50*/  HMMA.16816.F32 R80, R144, R82, R136 ;  /* 0x000000529050723c */ /* 0x000fe20000001888 */
[----:B------:R-:W4:Y:S01]  /*6e60*/  LDSM.16.MT88.4 R136, [R205+0x1f800] ;  /* 0x01f80000cd88783b */ /* 0x000f220000004200 */
[----:B------:R-:W-:-:S02]  /*6e70*/  FADD.FTZ R2, R201, R2 ;  /* 0x00000002c9027221 */ /* 0x000fc40000010000 */
[----:B------:R-:W-:Y:S02]  /*6e80*/  FADD.FTZ R0, R202, R0 ;  /* 0x00000000ca007221 */ /* 0x000fe40000010000 */
[----:B------:R-:W-:Y:S02]  /*6e90*/  FADD.FTZ R2, R203, R2 ;  /* 0x00000002cb027221 */ /* 0x000fe40000010000 */
[----:B------:R-:W-:Y:S01]  /*6ea0*/  FADD.FTZ R0, R196, R0 ;  /* 0x00000000c4007221 */ /* 0x000fe20000010000 */
[----:B------:R-:W-:Y:S01]  /*6eb0*/  MOV R199, R111 ;  /* 0x0000006f00c77202 */ /* 0x000fe20000000f00 */
[----:B------:R-:W-:Y:S02]  /*6ec0*/  FADD.FTZ R2, R197, R2 ;  /* 0x00000002c5027221 */ /* 0x000fe40000010000 */
        /* <DEDUP_REMOVED lines=30> */
[----:B------:R-:W-:Y:S01]  /*70b0*/  USHF.R.S32.HI UR20, URZ, 0x1f, UR5 ;  /* 0x0000001f3f147899 */ /* 0x000fe20008011405 */
[--C-:B------:R-:W-:Y:S01]  /*70c0*/  SHF.R.S32.HI R5, RZ, 0x1f, R248.reuse ;  /* 0x0000001fff057819 */ /* 0x100fe200000114f8 */
[----:B------:R-:W-:Y:S01]  /*70d0*/  ULDC.64 UR6, c[0x0][0x1b8] ;  /* 0x00006e0000067ab9 */ /* 0x000fe20000000a00 */
[----:B------:R-:W3:Y:S01]  /*70e0*/  LDL R197, [R1+0xc] ;  /* 0x00000c0001c57983 */ /* 0x000ee20000100800 */
[----:B------:R-:W-:Y:S01]  /*70f0*/  UIMAD UR6, UR20, UR6, URZ ;  /* 0x00000006140672a4 */ /* 0x000fe2000f8e023f */
[----:B------:R-:W-:Y:S01]  /*7100*/  IMAD.U32 R6, RZ, RZ, UR5 ;  /* 0x00000005ff067e24 */ /* 0x000fe2000f8e00ff */
[----:B------:R-:W-:Y:S01]  /*7110*/  ULDC.64 UR8, c[0x0][0x1b0] ;  /* 0x00006c0000087ab9 */ /* 0x000fe20000000a00 */
[----:B------:R-:W4:Y:S01]  /*7120*/  LDL R198, [R1+0x8] ;  /* 0x0000080001c67983 */ /* 0x000f220000100800 */
[----:B------:R-:W-:Y:S01]  /*7130*/  IMAD.MOV.U32 R4, RZ, RZ, R248 ;  /* 0x000000ffff047224 */ /* 0x000fe200078e00f8 */
[----:B------:R-:W-:Y:S01]  /*7140*/  UIMAD UR6, UR5, UR7, UR6 ;  /* 0x00000007050672a4 */ /* 0x000fe2000f8e0206 */
[----:B------:R-:W-:Y:S01]  /*7150*/  IMAD.U32 R0, RZ, RZ, UR5 ;  /* 0x00000005ff007e24 */ /* 0x000fe2000f8e00ff */
[----:B------:R-:W4:Y:S01]  /*7160*/  LDL R199, [R1+0x10] ;  /* 0x0000100001c77983 */ /* 0x000f220000100800 */
[----:B------:R-:W-:Y:S01]  /*7170*/  UIMAD UR8, UR20, UR8, URZ ;  /* 0x00000008140872a4 */ /* 0x000fe2000f8e023f */
[--C-:B------:R-:W-:Y:S01]  /*7180*/  IMAD.WIDE.U32 R6, R6, c[0x0][0x1b0], R4.reuse ;  /* 0x00006c0006067a25 */ /* 0x100fe200078e0004 */
[----:B------:R-:W-:Y:S01]  /*7190*/  UIADD3 UR7, UR16, 0x3f, URZ ;  /* 0x0000003f10077890 */ /* 0x000fe2000fffe03f */
[----:B------:R-:W1:Y:S01]  /*71a0*/  S2R R242, SR_TID.X ;  /* 0x0000000000f27919 */ /* 0x000e620000002100 */
[----:B------:R-:W-:Y:S01]  /*71b0*/  UIMAD UR8, UR5, UR9, UR8 ;  /* 0x00000009050872a4 */ /* 0x000fe2000f8e0208 */
[----:B------:R-:W-:Y:S01]  /*71c0*/  IMAD.WIDE.U32 R4, R0, c[0x0][0x1b8], R4 ;  /* 0x00006e0000047a25 */ /* 0x000fe200078e0004 */
[----:B------:R-:W-:Y:S01]  /*71d0*/  IADD3 R0, P1, R6, UR12, RZ ;  /* 0x0000000c06007c10 */ /* 0x000fe2000ff3e0ff */
[----:B------:R-:W-:-:S02]  /*71e0*/  USHF.R.S32.HI UR5, URZ, 0x1f, UR7 ;  /* 0x0000001f3f057899 */ /* 0x000fc40008011407 */
[----:B------:R-:W-:Y:S01]  /*71f0*/  IMAD.U32 R239, RZ, RZ, UR6 ;  /* 0x00000006ffef7e24 */ /* 0x000fe2000f8e00ff */
[----:B------:R-:W-:Y:S01]  /*7200*/  IADD3 R2, P0, R4, UR14, RZ ;  /* 0x0000000e04027c10 */ /* 0x000fe2000ff1e0ff */
[----:B------:R-:W-:Y:S01]  /*7210*/  IMAD.U32 R240, RZ, RZ, UR8 ;  /* 0x00000008fff07e24 */ /* 0x000fe2000f8e00ff */
[----:B------:R-:W-:Y:S01]  /*7220*/  ULEA.HI UR7, UR5, UR7, URZ, 0x6 ;  /* 0x0000000705077291 */ /* 0x000fe2000f8f303f */
[----:B------:R-:W-:Y:S01]  /*7230*/  IMAD.U32 R4, RZ, RZ, UR16 ;  /* 0x00000010ff047e24 */ /* 0x000fe2000f8e00ff */
[----:B------:R-:W-:Y:S01]  /*7240*/  IADD3.X R239, R239, UR11, R5, P0, !PT ;  /* 0x0000000befef7c10 */ /* 0x000fe200087fe405 */
[----:B------:R-:W-:Y:S01]  /*7250*/  IMAD.MOV.U32 R150, RZ, RZ, R3 ;  /* 0x000000ffff967224 */ /* 0x000fe200078e0003 */
[----:B------:R-:W-:Y:S01]  /*7260*/  LEA R241, P0, R2, c[0x0][0x170], 0x1 ;  /* 0x00005c0002f17a11 */ /* 0x000fe200078008ff */
[----:B------:R-:W-:Y:S01]  /*7270*/  IMAD.MOV.U32 R149, RZ, RZ, R148 ;  /* 0x000000ffff957224 */ /* 0x000fe200078e0094 */
[----:B------:R-:W-:Y:S01]  /*7280*/  IADD3.X R240, R240, UR10, R7, P1, !PT ;  /* 0x0000000af0f07c10 */ /* 0x000fe20008ffe407 */
[----:B------:R-:W-:Y:S01]  /*7290*/  ULEA.HI.SX32 UR5, UR7, 0xfffffffe, 0x1a ;  /* 0xfffffffe07057891 */ /* 0x000fe2000f8fd23f */
[----:B------:R-:W-:Y:S01]  /*72a0*/  LEA.HI.X R239, R2, c[0x0][0x174], R239, 0x1, P0 ;  /* 0x00005d0002ef7a11 */ /* 0x000fe200000f0cef */
[----:B------:R-:W-:Y:S01]  /*72b0*/  ULEA.HI.SX32 UR8, UR7, 0xfffffffd, 0x1a ;  /* 0xfffffffd07087891 */ /* 0x000fe2000f8fd23f */
[----:B------:R-:W-:Y:S01]  /*72c0*/  IADD3 R234, P0, R236, 0x20, RZ ;  /* 0x00000020ecea7810 */ /* 0x000fe20007f1e0ff */
[----:B------:R-:W-:Y:S01]  /*72d0*/  UMOV UR11, URZ ;  /* 0x0000003f000b7c82 */ /* 0x000fe20008000000 */
[----:B------:R-:W-:Y:S01]  /*72e0*/  ISETP.GE.AND P4, PT, R248, c[0x0][0x220], PT ;  /* 0x00008800f8007a0c */ /* 0x000fe20003f86270 */
[----:B------:R-:W-:Y:S01]  /*72f0*/  ULDC.64 UR6, c[0x0][0x1a0] ;  /* 0x0000680000067ab9 */ /* 0x000fe20000000a00 */
[----:B-1----:R-:W-:-:S02]  /*7300*/  LOP3.LUT R8, R242, 0x3, RZ, 0xc0, !PT ;  /* 0x00000003f2087812 */ /* 0x002fc400078ec0ff */
[----:B------:R-:W-:Y:S01]  /*7310*/  LEA R242, P1, R0, c[0x0][0x168], 0x1 ;  /* 0x00005a0000f27a11 */ /* 0x000fe200078208ff */
[----:B------:R-:W-:-:S03]  /*7320*/  IMAD.X R235, RZ, RZ, R237, P0 ;  /* 0x000000ffffeb7224 */ /* 0x000fc600000e06ed */
[----:B------:R-:W-:Y:S01]  /*7330*/  LEA.HI.X R240, R0, c[0x0][0x16c], R240, 0x1, P1 ;  /* 0x00005b0000f07a11 */ /* 0x000fe200008f0cf0 */
[----:B--2---:R-:W-:Y:S01]  /*7340*/  IMAD R6, R8, -0x2, R243 ;  /* 0xfffffffe08067824 */ /* 0x004fe200078e02f3 */
[----:B---3--:R-:W-:-:S04]  /*7350*/  ISETP.GE.AND P3, PT, R197, c[0x0][0x220], PT ;  /* 0x00008800c5007a0c */ /* 0x008fc80003f66270 */
[----:B------:R-:W-:Y:S02]  /*7360*/  IADD3 R243, R4, -UR17, R6 ;  /* 0x8000001104f37c10 */ /* 0x000fe4000fffe006 */
[----:B----4-:R-:W-:Y:S02]  /*7370*/  ISETP.GE.AND P2, PT, R198, c[0x0][0x220], PT ;  /* 0x00008800c6007a0c */ /* 0x010fe40003f46270 */
[----:B------:R-:W-:Y:S01]  /*7380*/  ISETP.GE.AND P1, PT, R199, c[0x0][0x220], PT ;  /* 0x00008800c7007a0c */ /* 0x000fe20003f26270 */
[----:B------:R-:W-:Y:S05]  /*7390*/  BRA `(.L_x_373) ;  /* 0x0000045000007947 */ /* 0x000fea0003800000 */
.L_x_375:
        /* <DEDUP_REMOVED lines=9> */
[----:B------:R-:W-:Y:S03]  /*7430*/  @!P4 SHF.R.S32.HI R171, RZ, 0x1f, R0 ;  /* 0x0000001fffabc819 */ /* 0x000fe60000011400 */
[----:B------:R-:W-:Y:S02]  /*7440*/  @!P4 IMAD R174, R174, c[0x0][0x198], RZ ;  /* 0x00006600aeaeca24 */ /* 0x000fe400078e02ff */
[----:B------:R-:W-:Y:S02]  /*7450*/  @!P4 IMAD R172, R171, c[0x0][0x198], RZ ;  /* 0x00006600abacca24 */ /* 0x000fe400078e02ff */
[----:B------:R-:W-:Y:S02]  /*7460*/  @!P4 IMAD R174, R148, c[0x0][0x19c], R174 ;  /* 0x0000670094aeca24 */ /* 0x000fe400078e02ae */
[----:B------:R-:W-:Y:S02]  /*7470*/  @!P4 IMAD R0, R0, c[0x0][0x19c], R172 ;  /* 0x000067000000ca24 */ /* 0x000fe400078e02ac */
[----:B------:R-:W-:Y:S04]  /*7480*/  @!P4 IMAD.WIDE.U32 R172, R173, c[0x0][0x198], RZ ;  /* 0x00006600adacca25 */ /* 0x000fe800078e00ff */
[----:B------:R-:W-:Y:S01]  /*7490*/  @!P4 IMAD.IADD R174, R173, 0x1, R174 ;  /* 0x00000001adaec824 */ /* 0x000fe200078e02ae */
[-C--:B------:R-:W-:Y:S01]  /*74a0*/  @!P4 LEA R148, P6, R172, R246.reuse, 0x6 ;  /* 0x000000f6ac94c211 */ /* 0x080fe200078c30ff */
[----:B------:R-:W-:Y:S03]  /*74b0*/  @!P4 IMAD.WIDE.U32 R170, R170, c[0x0][0x198], RZ ;  /* 0x00006600aaaaca25 */ /* 0x000fe600078e00ff */
[-C--:B------:R-:W-:Y:S01]  /*74c0*/  @!P4 LEA.HI.X R174, R172, R245.reuse, R174, 0x6, P6 ;  /* 0x000000f5acaec211 */ /* 0x080fe200030f34ae */
[----:B------:R-:W-:Y:S01]  /*74d0*/  @!P4 IMAD.IADD R0, R171, 0x1, R0 ;  /* 0x00000001ab00c824 */ /* 0x000fe200078e0200 */
[----:B------:R-:W-:Y:S02]  /*74e0*/  @!P4 LEA R172, P6, R148, c[0x0][0x168], 0x1 ;  /* 0x00005a0094acca11 */ /* 0x000fe400078c08ff */
[----:B------:R-:W-:Y:S02]  /*74f0*/  @!P4 LEA R175, P0, R170, R246, 0x6 ;  /* 0x000000f6aaafc211 */ /* 0x000fe400078030ff */
[----:B------:R-:W-:Y:S02]  /*7500*/  @!P4 LEA.HI.X R173, R148, c[0x0][0x16c], R174, 0x1, P6 ;  /* 0x00005b0094adca11 */ /* 0x000fe400030f0cae */
[----:B------:R-:W-:Y:S02]  /*7510*/  @!P4 LEA.HI.X R170, R170, R245, R0, 0x6, P0 ;  /* 0x000000f5aaaac211 */ /* 0x000fe400000f3400 */
[----:B------:R-:W-:Y:S01]  /*7520*/  @!P4 IADD3 R0, P0, R175, UR25, RZ ;  /* 0x00000019af00cc10 */ /* 0x000fe2000ff1e0ff */
[----:B------:R-:W-:Y:S01]  /*7530*/  @!PT LDS RZ, [RZ] ;  /* 0x00000000fffff984 */ /* 0x000fe20000000800 */
[----:B------:R-:W-:Y:S01]  /*7540*/  @!PT LDS RZ, [RZ] ;  /* 0x00000000fffff984 */ /* 0x000fe20000000800 */
[----:B------:R-:W-:Y:S01]  /*7550*/  @!PT LDS RZ, [RZ] ;  /* 0x00000000fffff984 */ /* 0x000fe20000000800 */
[----:B------:R1:W-:Y:S03]  /*7560*/  @!P4 LDGSTS.E.BYPASS.LTC128B.128 [R230+0x10000], [R172.64] ;  /* 0x10000000ace6cfae */ /* 0x0003e6000b901d52 */
[----:B------:R-:W-:Y:S01]  /*7570*/  @!P4 IADD3.X R171, R170, UR26, RZ, P0, !PT ;  /* 0x0000001aaaabcc10 */ /* 0x000fe200087fe4ff */
[----:B------:R1:W-:Y:S01]  /*7580*/  @P3 STS.128 [R230+0x12000], RZ ;  /* 0x012000ffe6003388 */ /* 0x0003e20000000c00 */
[C---:B------:R-:W-:Y:S03]  /*7590*/  @!P4 LEA R170, P0, R0.reuse, c[0x0][0x168], 0x1 ;  /* 0x00005a0000aaca11 */ /* 0x040fe600078008ff */
        /* <DEDUP_REMOVED lines=37> */
.L_x_373:
[----:B------:R-:W-:Y:S01]  /*77f0*/  UIADD3 UR10, UR5, -UR11, URZ ;  /* 0x8000000b050a7290 */ /* 0x000fe2000fffe03f */
[----:B------:R-:W-:Y:S04]  /*7800*/  DEPBAR.LE SB0, 0x0 ;  /* 0x000080000000791a */ /* 0x000fe80000000000 */
[----:B------:R-:W-:Y:S01]  /*7810*/  USHF.R.S32.HI UR9, URZ, 0x1f, UR10 ;  /* 0x0000001f3f097899 */ /* 0x000fe2000801140a */
[----:B------:R-:W-:Y:S01]  /*7820*/  BAR.SYNC.DEFER_BLOCKING 0x0 ;  /* 0x0000000000007b1d */ /* 0x000fe20000010000 */
[----:B------:R-:W-:Y:S01]  /*7830*/  IMAD.U32 R4, RZ, RZ, UR10 ;  /* 0x0000000aff047e24 */ /* 0x000fe2000f8e00ff */
[----:B------:R-:W-:Y:S01]  /*7840*/  UIMAD.WIDE.U32 UR20, UR10, UR6, URZ ;  /* 0x000000060a1472a5 */ /* 0x000fe2000f8e003f */
[----:B------:R-:W-:Y:S01]  /*7850*/  IMAD.U32 R2, RZ, RZ, UR10 ;  /* 0x0000000aff027e24 */ /* 0x000fe2000f8e00ff */
[----:B------:R-:W-:Y:S01]  /*7860*/  UIMAD UR9, UR9, UR6, URZ ;  /* 0x00000006090972a4 */ /* 0x000fe2000f8e023f */
[----:B------:R-:W-:Y:S01]  /*7870*/  IMAD.U32 R3, RZ, RZ, UR10 ;  /* 0x0000000aff037e24 */ /* 0x000fe2000f8e00ff */
[----:B------:R-:W-:Y:S01]  /*7880*/  LEA R4, P5, R4, R236, 0x6 ;  /* 0x000000ec04047211 */ /* 0x000fe200078a30ff */
[----:B------:R-:W-:Y:S01]  /*7890*/  IMAD.U32 R0, RZ, RZ, UR10 ;  /* 0x0000000aff007e24 */ /* 0x000fe2000f8e00ff */
[----:B------:R-:W-:Y:S01]  /*78a0*/  UIMAD UR9, UR10, UR7, UR9 ;  /* 0x000000070a0972a4 */ /* 0x000fe2000f8e0209 */
[----:B------:R-:W-:Y:S01]  /*78b0*/  IMAD.U32 R6, RZ, RZ, UR20 ;  /* 0x00000014ff067e24 */ /* 0x000fe2000f8e00ff */
[----:B------:R-:W-:Y:S01]  /*78c0*/  LEA R2, P0, R2, R234, 0x6 ;  /* 0x000000ea02027211 */ /* 0x000fe200078030ff */
[----:B------:R-:W-:Y:S01]  /*78d0*/  IMAD.U32 R7, RZ, RZ, UR21 ;  /* 0x00000015ff077e24 */ /* 0x000fe2000f8e00ff */
[----:B------:R-:W-:Y:S01]  /*78e0*/  UIADD3 UR9, UR21, UR9, URZ ;  /* 0x0000000915097290 */ /* 0x000fe2000fffe03f */
[----:B------:R-:W-:Y:S01]  /*78f0*/  LEA.HI.X.SX32 R5, R3, R237, 0x6, P5 ;  /* 0x000000ed03057211 */ /* 0x000fe200028f36ff */
[----:B------:R-:W-:Y:S01]  /*7900*/  IMAD.WIDE.U32 R12, R4, c[0x0][0x1a0], RZ ;  /* 0x00006800040c7a25 */ /* 0x000fe200078e00ff */
[----:B------:R-:W-:Y:S02]  /*7910*/  LEA.HI.X.SX32 R3, R0, R235, 0x6, P0 ;  /* 0x000000eb00037211 */ /* 0x000fe400000f36ff */
[----:B------:R-:W-:Y:S01]  /*7920*/  LEA R0, P0, R6, R250, 0x6 ;  /* 0x000000fa06007211 */ /* 0x000fe200078030ff */
[----:B------:R-:W-:Y:S01]  /*7930*/  IMAD.U32 R7, RZ, RZ, UR9 ;  /* 0x00000009ff077e24 */ /* 0x000fe2000f8e00ff */
[----:B------:R-:W-:Y:S01]  /*7940*/  MOV R14, c[0x0][0x1a0] ;  /* 0x00006800000e7a02 */ /* 0x000fe20000000f00 */
[----:B------:R-:W-:Y:S01]  /*7950*/  IMAD R5, R5, c[0x0][0x1a0], RZ ;  /* 0x0000680005057a24 */ /* 0x000fe200078e02ff */
[----:B------:R-:W-:Y:S01]  /*7960*/  @!P4 LEA R8, P5, R0, c[0x0][0x170], 0x1 ;  /* 0x00005c000008ca11 */ /* 0x000fe200078a08ff */
[----:B------:R-:W-:Y:S01]  /*7970*/  IMAD.MOV.U32 R15, RZ, RZ, c[0x0][0x1a4] ;  /* 0x00006900ff0f7624 */ /* 0x000fe200078e00ff */
[----:B------:R-:W-:Y:S01]  /*7980*/  LEA.HI.X R6, R6, R252, R7, 0x6, P0 ;  /* 0x000000fc06067211 */ /* 0x000fe200000f3407 */
[----:B------:R-:W-:Y:S01]  /*7990*/  IMAD R5, R4, c[0x0][0x1a4], R5 ;  /* 0x0000690004057a24 */ /* 0x000fe200078e0205 */
[----:B------:R-:W-:Y:S01]  /*79a0*/  @P4 STS.128 [R230+0x18000], RZ ;  /* 0x018000ffe6004388 */ /* 0x000fe20000000c00 */
[----:B------:R-:W-:Y:S01]  /*79b0*/  LEA R4, P6, R12, R241, 0x1 ;  /* 0x000000f10c047211 */ /* 0x000fe200078c08ff */
[----:B------:R-:W-:Y:S01]  /*79c0*/  IMAD R3, R3, c[0x0][0x1a0], RZ ;  /* 0x0000680003037a24 */ /* 0x000fe200078e02ff */
[----:B------:R-:W-:Y:S01]  /*79d0*/  @!P4 LEA.HI.X R9, R0, c[0x0][0x174], R6, 0x1, P5 ;  /* 0x00005d000009ca11 */ /* 0x000fe200028f0c06 */
[----:B------:R-:W-:Y:S01]  /*79e0*/  IMAD.IADD R5, R13, 0x1, R5 ;  /* 0x000000010d057824 */ /* 0x000fe200078e0205 */
[----:B------:R-:W-:Y:S01]  /*79f0*/  LEA R7, P0, R14, R0, 0x5 ;  /* 0x000000000e077211 */ /* 0x000fe200078028ff */
[----:B------:R-:W-:Y:S01]  /*7a00*/  IMAD.WIDE.U32 R10, R2, c[0x0][0x1a0], RZ ;  /* 0x00006800020a7a25 */ /* 0x000fe200078e00ff */
[----:B------:R-:W-:Y:S01]  /*7a10*/  UIADD3 UR9, UR8, -UR11, URZ ;  /* 0x8000000b08097290 */ /* 0x000fe2000fffe03f */
[----:B------:R-:W-:Y:S01]  /*7a20*/  @!PT LDS RZ, [RZ] ;  /* 0x00000000fffff984 */ /* 0x000fe20000000800 */
[----:B------:R-:W-:Y:S01]  /*7a30*/  @!PT LDS RZ, [RZ] ;  /* 0x00000000fffff984 */ /* 0x000fe20000000800 */
[----:B------:R-:W-:Y:S01]  /*7a40*/  @!PT LDS RZ, [RZ] ;  /* 0x00000000fffff984 */ /* 0x000fe20000000800 */
[----:B------:R1:W-:Y:S01]  /*7a50*/  @!P4 LDGSTS.E.BYPASS.LTC128B.128 [R230+0x18000], [R8.64] ;  /* 0x1800000008e6cfae */ /* 0x0003e2000b901d52 */
[----:B------:R-:W-:Y:S01]  /*7a60*/  LEA.HI.X R5, R12, R239, R5, 0x1, P6 ;  /* 0x000000ef0c057211 */ /* 0x000fe200030f0c05 */
[----:B------:R-:W-:Y:S01]  /*7a70*/  IMAD R3, R2, c[0x0][0x1a4], R3 ;  /* 0x0000690002037a24 */ /* 0x000fe200078e0203 */
[----:B------:R-:W-:Y:S01]  /*7a80*/  LEA.HI.X R0, R14, R6, R15, 0x5, P0 ;  /* 0x000000060e007211 */ /* 0x000fe200000f2c0f */
[----:B------:R-:W-:Y:S01]  /*7a90*/  @P3 STS.128 [R230+0x1a000], RZ ;  /* 0x01a000ffe6003388 */ /* 0x000fe20000000c00 */
[----:B------:R-:W-:Y:S01]  /*7aa0*/  @!P4 LEA R6, P0, R7, c[0x0][0x170], 0x1 ;  /* 0x00005c000706ca11 */ /* 0x000fe200078008ff */
[----:B------:R-:W-:Y:S01]  /*7ab0*/  IMAD.IADD R3, R11, 0x1, R3 ;  /* 0x000000010b037824 */ /* 0x000fe200078e0203 */
[C---:B------:R-:W-:Y:S01]  /*7ac0*/  LEA R2, P5, R10.reuse, R241, 0x1 ;  /* 0x000000f10a027211 */ /* 0x040fe200078a08ff */
[----:B------:R-:W-:Y:S01]  /*7ad0*/  @!PT LDS RZ, [RZ] ;  /* 0x00000000fffff984 */ /* 0x000fe20000000800 */
[----:B------:R-:W-:Y:S01]  /*7ae0*/  @!PT LDS RZ, [RZ] ;  /* 0x00000000fffff984 */ /* 0x000fe20000000800 */
[----:B------:R-:W-:Y:S01]  /*7af0*/  @!PT LDS RZ, [RZ] ;  /* 0x00000000fffff984 */ /* 0x000fe20000000800 */
[----:B------:R2:W-:Y:S01]  /*7b00*/  @!P3 LDGSTS.E.BYPASS.LTC128B.128 [R230+0x1a000], [R4.64+0x80] ;  /* 0x1a00008004e6bfae */ /* 0x0005e2000b901d52 */
[----:B------:R-:W-:Y:S02]  /*7b10*/  @!P4 LEA.HI.X R7, R7, c[0x0][0x174], R0, 0x1, P0 ;  /* 0x00005d000707ca11 */ /* 0x000fe400000f0c00 */
[----:B------:R-:W-:Y:S01]  /*7b20*/  LEA.HI.X R3, R10, R239, R3, 0x1, P5 ;  /* 0x000000ef0a037211 */ /* 0x000fe200028f0c03 */
[----:B------:R-:W-:Y:S01]  /*7b30*/  @P2 STS.128 [R230+0x1c000], RZ ;  /* 0x01c000ffe6002388 */ /* 0x000fe20000000c00 */
[----:B------:R-:W-:Y:S03]  /*7b40*/  MOV R0, UR9 ;  /* 0x0000000900007c02 */ /* 0x000fe60008000f00 */
        /* <DEDUP_REMOVED lines=29> */
[----:B-----5:R-:W-:Y:S04]  /*7d20*/  LDSM.16.M88.4 R32, [R210] ;  /* 0x00000000d220783b */ /* 0x020fe80000000200 */
[----:B-1----:R-:W2:Y:S04]  /*7d30*/  LDSM.16.M88.4 R8, [R151+0x10000] ;  /* 0x010000009708783b */ /* 0x002ea80000000200 */
[----:B------:R-:W1:Y:S04]  /*7d40*/  LDSM.16.M88.4 R16, [R151+0x10800] ;  /* 0x010800009710783b */ /* 0x000e680000000200 */
[----:B------:R-:W4:Y:S04]  /*7d50*/  LDSM.16.M88.4 R24, [R151+0x11000] ;  /* 0x011000009718783b */ /* 0x000f280000000200 */
[----:B------:R-:W0:Y:S04]  /*7d60*/  LDGDEPBAR ;  /* 0x00000000000079af */ /* 0x000e280000000000 */
[----:B------:R-:W1:Y:S01]  /*7d70*/  LDSM.16.M88.4 R168, [R151+0x11800] ;  /* 0x0118000097a8783b */ /* 0x000e620000000200 */
[C---:B---3--:R-:W-:Y:S03]  /*7d80*/  LEA R2, P0, R0.reuse, R234, 0x6 ;  /* 0x000000ea00027211 */ /* 0x048fe600078030ff */
[----:B------:R-:W-:Y:S01]  /*7d90*/  LDSM.16.M88.4 R172, [R211] ;  /* 0x00000000d3ac783b */ /* 0x000fe20000000200 */
[----:B------:R-:W-:Y:S03]  /*7da0*/  LEA.HI.X.SX32 R3, R0, R235, 0x6, P0 ;  /* 0x000000eb00037211 */ /* 0x000fe600000f36ff */
[----:B------:R-:W3:Y:S04]  /*7db0*/  LDSM.16.M88.4 R176, [R214] ;  /* 0x00000000d6b0783b */ /* 0x000ee80000000200 */
[----:B------:R-:W3:Y:S01]  /*7dc0*/  LDSM.16.M88.4 R180, [R229] ;  /* 0x00000000e5b4783b */ /* 0x000ee20000000200 */
[----:B------:R-:W-:Y:S03]  /*7dd0*/  IMAD R3, R3, c[0x0][0x198], RZ ;  /* 0x0000660003037a24 */ /* 0x000fe600078e02ff */
[----:B------:R-:W3:Y:S01]  /*7de0*/  LDSM.16.M88.4 R184, [R228] ;  /* 0x00000000e4b8783b */ /* 0x000ee20000000200 */
[----:B------:R-:W-:Y:S03]  /*7df0*/  IMAD R3, R2, c[0x0][0x19c], R3 ;  /* 0x0000670002037a24 */ /* 0x000fe600078e0203 */
[----:B------:R-:W3:Y:S01]  /*7e00*/  LDSM.16.M88.4 R188, [R227] ;  /* 0x00000000e3bc783b */ /* 0x000ee20000000200 */
[C---:B--2---:R-:W-:Y:S03]  /*7e10*/  HMMA.16816.F32 R4, R32.reuse, R8, RZ ;  /* 0x000000082004723c */ /* 0x044fe600000018ff */
[----:B------:R-:W-:Y:S04]  /*7e20*/  LDSM.16.M88.4 R192, [R213] ;  /* 0x00000000d5c0783b */ /* 0x000fe80000000200 */
[----:B------:R-:W2:Y:S01]  /*7e30*/  LDSM.16.M88.4 R196, [R209+0x10000] ;  /* 0x01000000d1c4783b */ /* 0x000ea20000000200 */
[C---:B------:R-:W-:Y:S03]  /*7e40*/  HMMA.16816.F32 R8, R32.reuse, R10, RZ ;  /* 0x0000000a2008723c */ /* 0x040fe600000018ff */
[----:B------:R-:W-:Y:S05]  /*7e50*/  LDSM.16.M88.4 R200, [R209+0x11800] ;  /* 0x01180000d1c8783b */ /* 0x000fea0000000200 */
[C---:B-1----:R-:W-:Y:S08]  /*7e60*/  HMMA.16816.F32 R12, R32.reuse, R16, RZ ;  /* 0x00000010200c723c */ /* 0x042ff000000018ff */
[C---:B------:R-:W-:Y:S08]  /*7e70*/  HMMA.16816.F32 R16, R32.reuse, R18, RZ ;  /* 0x000000122010723c */ /* 0x040ff000000018ff */
[C---:B----4-:R-:W-:Y:S08]  /*7e80*/  HMMA.16816.F32 R20, R32.reuse, R24, RZ ;  /* 0x000000182014723c */ /* 0x050ff000000018ff */
[C---:B------:R-:W-:Y:S08]  /*7e90*/  HMMA.16816.F32 R24, R32.reuse, R26, RZ ;  /* 0x0000001a2018723c */ /* 0x040ff000000018ff */
[C---:B------:R-:W-:Y:S08]  /*7ea0*/  HMMA.16816.F32 R28, R32.reuse, R168, RZ ;  /* 0x000000a8201c723c */ /* 0x040ff000000018ff */
[----:B------:R-:W-:Y:S01]  /*7eb0*/  HMMA.16816.F32 R32, R32, R170, RZ ;  /* 0x000000aa2020723c */ /* 0x000fe200000018ff */
[----:B------:R-:W1:Y:S07]  /*7ec0*/  LDSM.16.M88.4 R168, [R209+0x10800] ;  /* 0x01080000d1a8783b */ /* 0x000e6e0000000200 */
[C---:B---3--:R-:W-:Y:S08]  /*7ed0*/  HMMA.16816.F32 R4, R172.reuse, R176, R4 ;  /* 0x000000b0ac04723c */ /* 0x048ff00000001804 */
[C---:B------:R-:W-:Y:S01]  /*7ee0*/  HMMA.16816.F32 R8, R172.reuse, R178, R8 ;  /* 0x000000b2ac08723c */ /* 0x040fe20000001808 */
[----:B------:R-:W3:Y:S07]  /*7ef0*/  LDSM.16.M88.4 R176, [R209+0x11000] ;  /* 0x01100000d1b0783b */ /* 0x000eee0000000200 */
        /* <DEDUP_REMOVED lines=18> */
[----:B------:R-:W1:Y:S07]  /*8020*/  LDSM.16.M88.4 R176, [R151+0x12000] ;  /* 0x0120000097b0783b */ /* 0x000e6e0000000200 */
[C---:B------:R-:W-:Y:S08]  /*8030*/  HMMA.16816.F32 R28, R192.reuse, R200, R28 ;  /* 0x000000c8c01c723c */ /* 0x040ff0000000181c */
[----:B------:R-:W-:Y:S01]  /*8040*/  HMMA.16816.F32 R32, R192, R202, R32 ;  /* 0x000000cac020723c */ /* 0x000fe20000001820 */
[----:B------:R-:W-:Y:S04]  /*8050*/  LDSM.16.M88.4 R192, [R226] ;  /* 0x00000000e2c0783b */ /* 0x000fe80000000200 */
[----:B------:R-:W-:Y:S03]  /*8060*/  LDSM.16.M88.4 R200, [R223] ;  /* 0x00000000dfc8783b */ /* 0x000fe60000000200 */
[C---:B----4-:R-:W-:Y:S08]  /*8070*/  HMMA.16816.F32 R4, R172.reuse, R180, R4 ;  /* 0x000000b4ac04723c */ /* 0x050ff00000001804 */
[C---:B------:R-:W-:Y:S01]  /*8080*/  HMMA.16816.F32 R8, R172.reuse, R182, R8 ;  /* 0x000000b6ac08723c */ /* 0x040fe20000001808 */
[----:B------:R-:W3:Y:S07]  /*8090*/  LDSM.16.M88.4 R180, [R151+0x12800] ;  /* 0x0128000097b4783b */ /* 0x000eee0000000200 */
        /* <DEDUP_REMOVED lines=8> */
[----:B------:R-:W2:Y:S04]  /*8120*/  LDSM.16.M88.4 R172, [R151+0x13800] ;  /* 0x0138000097ac783b */ /* 0x000ea80000000200 */
[----:B------:R-:W2:Y:S03]  /*8130*/  LDSM.16.M88.4 R196, [R225] ;  /* 0x00000000e1c4783b */ /* 0x000ea60000000200 */
[C---:B-1----:R-:W-:Y:S08]  /*8140*/  HMMA.16816.F32 R4, R168.reuse, R176, R4 ;  /* 0x000000b0a804723c */ /* 0x042ff00000001804 */
[C---:B------:R-:W-:Y:S01]  /*8150*/  HMMA.16816.F32 R8, R168.reuse, R178, R8 ;  /* 0x000000b2a808723c */ /* 0x040fe20000001808 */
[----:B------:R-:W1:Y:S07]  /*8160*/  LDSM.16.M88.4 R176, [R224] ;  /* 0x00000000e0b0783b */ /* 0x000e6e0000000200 */
[C---:B---3--:R-:W-:Y:S08]  /*8170*/  HMMA.16816.F32 R12, R168.reuse, R180, R12 ;  /* 0x000000b4a80c723c */ /* 0x048ff0000000180c */
[C---:B------:R-:W-:Y:S01]  /*8180*/  HMMA.16816.F32 R16, R168.reuse, R182, R16 ;  /* 0x000000b6a810723c */ /* 0x040fe20000001810 */
[----:B------:R-:W-:Y:S07]  /*8190*/  LDSM.16.M88.4 R180, [R209+0x12800] ;  /* 0x01280000d1b4783b */ /* 0x000fee0000000200 */
[C---:B----4-:R-:W-:Y:S08]  /*81a0*/  HMMA.16816.F32 R20, R168.reuse, R184, R20 ;  /* 0x000000b8a814723c */ /* 0x050ff00000001814 */
[C---:B------:R-:W-:Y:S01]  /*81b0*/  HMMA.16816.F32 R24, R168.reuse, R186, R24 ;  /* 0x000000baa818723c */ /* 0x040fe20000001818 */
[----:B------:R-:W-:Y:S07]  /*81c0*/  LDSM.16.M88.4 R184, [R209+0x13800] ;  /* 0x01380000d1b8783b */ /* 0x000fee0000000200 */
[C---:B--2---:R-:W-:Y:S08]  /*81d0*/  HMMA.16816.F32 R28, R168.reuse, R172, R28 ;  /* 0x000000aca81c723c */ /* 0x044ff0000000181c */
[----:B------:R-:W-:Y:S01]  /*81e0*/  HMMA.16816.F32 R32, R168, R174, R32 ;  /* 0x000000aea820723c */ /* 0x000fe20000001820 */
[----:B------:R-:W-:Y:S04]  /*81f0*/  LDSM.16.M88.4 R168, [R213+0x4000] ;  /* 0x00400000d5a8783b */ /* 0x000fe80000000200 */
[----:B------:R-:W2:Y:S03]  /*8200*/  LDSM.16.M88.4 R172, [R209+0x12000] ;  /* 0x01200000d1ac783b */ /* 0x000ea60000000200 */
[C---:B------:R-:W-:Y:S08]  /*8210*/  HMMA.16816.F32 R4, R188.reuse, R192, R4 ;  /* 0x000000c0bc04723c */ /* 0x040ff00000001804 */
[C---:B------:R-:W-:Y:S01]  /*8220*/  HMMA.16816.F32 R8, R188.reuse, R194, R8 ;  /* 0x000000c2bc08723c */ /* 0x040fe20000001808 */
[----:B------:R-:W-:Y:S07]  /*8230*/  LDSM.16.M88.4 R192, [R212+0x4000] ;  /* 0x00400000d4c0783b */ /* 0x000fee0000000200 */
[C---:B------:R-:W-:Y:S08]  /*8240*/  HMMA.16816.F32 R12, R188.reuse, R196, R12 ;  /* 0x000000c4bc0c723c */ /* 0x040ff0000000180c */
        /* <DEDUP_REMOVED lines=24> */
[----:B------:R-:W1:Y:S07]  /*83d0*/  LDSM.16.M88.4 R196, [R151+0x15800] ;  /* 0x0158000097c4783b */ /* 0x000e6e0000000200 */
        /* <DEDUP_REMOVED lines=39> */
[C---:B------:R-:W-:Y:S08]  /*8650*/  HMMA.16816.F32 R12, R184.reuse, R196, R12 ;  /* 0x000000c4b80c723c */ /* 0x040ff0000000180c */
        /* <DEDUP_REMOVED lines=14> */
[----:B------:R-:W1:Y:S07]  /*8740*/  LDSM.16.M88.4 R176, [R151+0x17800] ;  /* 0x0178000097b0783b */ /* 0x000e6e0000000200 */
        /* <DEDUP_REMOVED lines=28> */
[----:B------:R-:W3:Y:S07]  /*8910*/  LDSM.16.M88.4 R192, [R212+0xc000] ;  /* 0x00c00000d4c0783b */ /* 0x000eee0000000200 */
        /* <DEDUP_REMOVED lines=16> */
[----:B------:R-:W-:Y:S02]  /*8a20*/  LEA.HI.X.SX32 R169, R0, R237, 0x6, P5 ;  /* 0x000000ed00a97211 */ /* 0x000fe400028f36ff */
[----:B------:R-:W-:Y:S01]  /*8a30*/  ISETP.LT.AND P5, PT, RZ, UR10, PT ;  /* 0x0000000aff007c0c */ /* 0x000fe2000bfa1270 */
[----:B------:R-:W-:Y:S01]  /*8a40*/  IMAD.WIDE.U32 R172, R168, c[0x0][0x198], RZ ;  /* 0x00006600a8ac7a25 */ /* 0x000fe200078e00ff */
[C---:B------:R-:W-:Y:S05]  /*8a50*/  HMMA.16816.F32 R4, R192.reuse, R200, R4 ;  /* 0x000000c8c004723c */ /* 0x040fea0000001804 */
[----:B------:R-:W-:Y:S02]  /*8a60*/  IMAD R0, R169, c[0x0][0x198], RZ ;  /* 0x00006600a9007a24 */ /* 0x000fe400078e02ff */
[----:B------:R-:W-:Y:S01]  /*8a70*/  IMAD.WIDE.U32 R170, R2, c[0x0][0x198], RZ ;  /* 0x0000660002aa7a25 */ /* 0x000fe200078e00ff */
[C---:B------:R-:W-:Y:S04]  /*8a80*/  HMMA.16816.F32 R8, R192.reuse, R202, R8 ;  /* 0x000000cac008723c */ /* 0x040fe80000001808 */
[----:B------:R-:W-:Y:S01]  /*8a90*/  IMAD R0, R168, c[0x0][0x19c], R0 ;  /* 0x00006700a8007a24 */ /* 0x000fe200078e0200 */
[-C--:B------:R-:W-:Y:S01]  /*8aa0*/  LEA R168, P6, R172, R242.reuse, 0x1 ;  /* 0x000000f2aca87211 */ /* 0x080fe200078c08ff */
[----:B------:R-:W-:Y:S01]  /*8ab0*/  IMAD.IADD R3, R171, 0x1, R3 ;  /* 0x00000001ab037824 */ /* 0x000fe200078e0203 */
[C---:B------:R-:W-:Y:S01]  /*8ac0*/  LEA R2, P0, R170.reuse, R242, 0x1 ;  /* 0x000000f2aa027211 */ /* 0x040fe200078008ff */
[C---:B--2---:R-:W-:Y:S04]  /*8ad0*/  HMMA.16816.F32 R12, R192.reuse, R180, R12 ;  /* 0x000000b4c00c723c */ /* 0x044fe8000000180c */
[----:B------:R-:W-:Y:S01]  /*8ae0*/  IMAD.IADD R0, R173, 0x1, R0 ;  /* 0x00000001ad007824 */ /* 0x000fe200078e0200 */
[-C--:B------:R-:W-:Y:S03]  /*8af0*/  LEA.HI.X R3, R170, R240.reuse, R3, 0x1, P0 ;  /* 0x000000f0aa037211 */ /* 0x080fe600000f0c03 */
[C---:B------:R-:W-:Y:S04]  /*8b00*/  HMMA.16816.F32 R16, R192.reuse, R182, R16 ;  /* 0x000000b6c010723c */ /* 0x040fe80000001810 */
[----:B------:R-:W-:Y:S04]  /*8b10*/  LEA.HI.X R169, R172, R240, R0, 0x1, P6 ;  /* 0x000000f0aca97211 */ /* 0x000fe800030f0c00 */
[C---:B------:R-:W-:Y:S08]  /*8b20*/  HMMA.16816.F32 R20, R192.reuse, R184, R20 ;  /* 0x000000b8c014723c */ /* 0x040ff00000001814 */
[C---:B------:R-:W-:Y:S08]  /*8b30*/  HMMA.16816.F32 R24, R192.reuse, R186, R24 ;  /* 0x000000bac018723c */ /* 0x040ff00000001818 */
[C---:B-1----:R-:W-:Y:S08]  /*8b40*/  HMMA.16816.F32 R28, R192.reuse, R176, R28 ;  /* 0x000000b0c01c723c */ /* 0x042ff0000000181c */
[----:B------:R-:W-:Y:S01]  /*8b50*/  HMMA.16816.F32 R32, R192, R178, R32 ;  /* 0x000000b2c020723c */ /* 0x000fe20000001820 */
[----:B------:R-:W-:-:S07]  /*8b60*/  @P5 BRA `(.L_x_375) ;  /* 0xffffe83000005947 */ /* 0x000fce000383ffff */
.L_x_374:
        /* <DEDUP_REMOVED lines=592> */
.L_x_372:
[----:B------:R-:W1:Y:S01]  /*b070*/  SHFL.BFLY PT, R0, R233, 0x2, 0x1f ;  /* 0x0c401f00e9007f89 */ /* 0x000e6200000e0000 */
[----:B------:R-:W2:Y:S01]  /*b080*/  S2UR UR6, SR_CTAID.Y ;  /* 0x00000000000679c3 */ /* 0x000ea20000002600 */
[----:B------:R-:W-:Y:S01]  /*b090*/  UISETP.NE.AND UP0, UPT, UR13, -0x1, UPT ;  /* 0xffffffff0d00788c */ /* 0x000fe2000bf05270 */
[----:B------:R-:W-:Y:S01]  /*b0a0*/  BSSY B0, `(.L_x_376) ;  /* 0x0000193000007945 */ /* 0x000fe20003800000 */
[----:B------:R-:W3:Y:S01]  /*b0b0*/  SHFL.BFLY PT, R2, R238, 0x2, 0x1f ;  /* 0x0c401f00ee027f89 */ /* 0x000ee200000e0000 */
[----:B------:R-:W-:-:S02]  /*b0c0*/  ULDC.64 UR4, c[0x0][0x1e8] ;  /* 0x00007a0000047ab9 */ /* 0x000fc40000000a00 */
[----:B------:R-:W-:Y:S01]  /*b0d0*/  ULDC UR8, c[0x0][0x214] ;  /* 0x0000850000087ab9 */ /* 0x000fe20000000800 */
[----:B------:R-:W4:Y:S01]  /*b0e0*/  S2R R177, SR_TID.X ;  /* 0x0000000000b17919 */ /* 0x000f220000002100 */
        /* <DEDUP_REMOVED lines=12> */
[----:B------:R-:W-:Y:S01]  /*b1b0*/  @!UP0 UIMAD UR11, UR11, UR4, URZ ;  /* 0x000000040b0b82a4 */ /* 0x000fe2000f8e023f */
[----:B----4-:R-:W-:Y:S02]  /*b1c0*/  SHF.R.S32.HI R175, RZ, 0x1f, R177 ;  /* 0x0000001fffaf7819 */ /* 0x010fe400000114b1 */
[----:B------:R-:W2:Y:S01]  /*b1d0*/  SHFL.BFLY PT, R4, R2, 0x1, 0x1f ;  /* 0x0c201f0002047f89 */ /* 0x000ea200000e0000 */
[----:B------:R-:W-:-:S02]  /*b1e0*/  ULDC.U8 UR4, c[0x0][0x329] ;  /* 0x0000ca4000047ab9 */ /* 0x000fc40000000000 */
[----:B------:R-:W-:Y:S02]  /*b1f0*/  UISETP.NE.AND UP1, UPT, UR4, URZ, UPT ;  /* 0x0000003f0400728c */ /* 0x000fe4000bf25270 */
[----:B------:R-:W-:Y:S02]  /*b200*/  @!UP0 UIMAD UR11, UR6, UR5, UR11 ;  /* 0x00000005060b82a4 */ /* 0x000fe4000f8e020b */
[----:B------:R-:W-:Y:S02]  /*b210*/  @!UP0 UMOV UR20, UR22 ;  /* 0x0000001600148c82 */ /* 0x000fe40008000000 */
[----:B------:R-:W-:Y:S02]  /*b220*/  ULDC.U8 UR5, c[0x0][0x328] ;  /* 0x0000ca0000057ab9 */ /* 0x000fe40000000000 */
[----:B------:R-:W-:Y:S02]  /*b230*/  UISETP.NE.AND UP2, UPT, UR5, URZ, UPT ;  /* 0x0000003f0500728c */ /* 0x000fe4000bf45270 */
[----:B------:R-:W-:-:S02]  /*b240*/  @!UP0 UIADD3 UR7, UR23, UR11, URZ ;  /* 0x0000000b17078290 */ /* 0x000fc4000fffe03f */
[----:B------:R-:W-:Y:S02]  /*b250*/  UISETP.NE.OR UP3, UPT, UR4, URZ, !UP2 ;  /* 0x0000003f0400728c */ /* 0x000fe4000d765670 */
[----:B------:R-:W-:Y:S02]  /*b260*/  @UP1 ULDC UR12, c[0x0][0x210] ;  /* 0x00008400000c1ab9 */ /* 0x000fe40000000800 */
[----:B------:R-:W-:Y:S01]  /*b270*/  ULDC UR5, c[0x0][0x234] ;  /* 0x00008d0000057ab9 */ /* 0x000fe20000000800 */
[----:B-1----:R-:W-:Y:S01]  /*b280*/  FADD.FTZ R149, R0, R5 ;  /* 0x0000000500957221 */ /* 0x002fe20000010000 */
[----:B------:R-:W-:Y:S01]  /*b290*/  MOV R0, 0x3f800000 ;  /* 0x3f80000000007802 */ /* 0x000fe20000000f00 */
[----:B------:R-:W-:Y:S01]  /*b2a0*/  @UP1 UIMAD UR12, UR12, UR8, URZ ;  /* 0x000000080c0c12a4 */ /* 0x000fe2000f8e023f */
[-C--:B------:R-:W-:Y:S01]  /*b2b0*/  LEA.HI R5, R175, R177.reuse, RZ, 0x2 ;  /* 0x000000b1af057211 */ /* 0x080fe200078f10ff */
[----:B--2---:R-:W-:Y:S01]  /*b2c0*/  FADD.FTZ R150, R2, R4 ;  /* 0x0000000402967221 */ /* 0x004fe20000010000 */
[----:B------:R-:W-:Y:S01]  /*b2d0*/  FSETP.NE.FTZ.AND P4, PT, R149, RZ, PT ;  /* 0x000000ff9500720b */ /* 0x000fe20003f95000 */
[----:B------:R-:W-:Y:S01]  /*b2e0*/  @!UP1 USEL UR12, UR8, UR5, !UP2 ;  /* 0x00000005080c9287 */ /* 0x000fe2000d000000 */
[----:B------:R-:W-:Y:S01]  /*b2f0*/  MOV R2, 0x3f800000 ;  /* 0x3f80000000027802 */ /* 0x000fe20000000f00 */
[----:B------:R-:W-:Y:S01]  /*b300*/  ULDC UR4, c[0x0][0x1c0] ;  /* 0x0000700000047ab9 */ /* 0x000fe20000000800 */
[----:B------:R-:W-:Y:S01]  /*b310*/  FSETP.NE.FTZ.AND P3, PT, R150, RZ, PT ;  /* 0x000000ff9600720b */ /* 0x000fe20003f75000 */
[----:B------:R-:W-:Y:S01]  /*b320*/  @UP1 UMOV UR14, 0x1 ;  /* 0x00000001000e1882 */ /* 0x000fe20000000000 */
[----:B------:R-:W-:Y:S01]  /*b330*/  LEA.HI R175, R175, R177, RZ, 0x5 ;  /* 0x000000b1afaf7211 */ /* 0x000fe200078f28ff */
[----:B------:R-:W-:Y:S01]  /*b340*/  @!UP1 UIMAD UR14, UR12, UR4, URZ ;  /* 0x000000040c0e92a4 */ /* 0x000fe2000f8e023f */
[----:B------:R-:W-:Y:S01]  /*b350*/  LOP3.LUT R6, R5, 0x3ffffffc, RZ, 0xc0, !PT ;  /* 0x3ffffffc05067812 */ /* 0x000fe200078ec0ff */
[----:B------:R-:W-:Y:S01]  /*b360*/  @!UP3 UIMAD UR21, UR6, UR8, URZ ;  /* 0x000000080615b2a4 */ /* 0x000fe2000f8e023f */
[----:B------:R-:W-:Y:S01]  /*b370*/  LOP3.LUT R4, R175, 0xffffffe0, RZ, 0xc0, !PT ;  /* 0xffffffe0af047812 */ /* 0x000fe200078ec0ff */
[----:B------:R-:W-:Y:S01]  /*b380*/  @UP1 ULDC UR16, c[0x0][0x210] ;  /* 0x0000840000101ab9 */ /* 0x000fe20000000800 */
[----:B------:R-:W-:Y:S01]  /*b390*/  IADD3 R176, -R6, R177, RZ ;  /* 0x000000b106b07210 */ /* 0x000fe20007ffe1ff */
[----:B------:R-:W1:Y:S01]  /*b3a0*/  @P4 MUFU.RCP R0, R149 ;  /* 0x0000009500004308 */ /* 0x000e620000001000 */
[----:B------:R-:W-:Y:S01]  /*b3b0*/  IADD3 R177, R177, -R4, RZ ;  /* 0x80000004b1b17210 */ /* 0x000fe20007ffe0ff */
[----:B------:R-:W-:Y:S01]  /*b3c0*/  UIMAD UR4, UR6, UR14, URZ ;  /* 0x0000000e060472a4 */ /* 0x000fe2000f8e023f */
[----:B------:R-:W-:Y:S01]  /*b3d0*/  SHF.R.S32.HI R4, RZ, 0x2, R5 ;  /* 0x00000002ff047819 */ /* 0x000fe20000011405 */
[----:B------:R-:W-:-:S02]  /*b3e0*/  @!UP1 UMOV UR16, 0x1 ;  /* 0x0000000100109882 */ /* 0x000fc40000000000 */
[----:B------:R-:W-:Y:S02]  /*b3f0*/  @!UP3 USEL UR21, UR21, UR13, !UP0 ;  /* 0x0000000d1515b287 */ /* 0x000fe4000c000000 */
[----:B------:R-:W2:Y:S01]  /*b400*/  @P3 MUFU.RCP R2, R150 ;  /* 0x0000009600023308 */ /* 0x000ea20000001000 */
[----:B------:R-:W-:Y:S02]  /*b410*/  UIMAD UR5, UR9, UR16, URZ ;  /* 0x00000010090572a4 */ /* 0x000fe4000f8e023f */
[----:B------:R-:W-:Y:S02]  /*b420*/  USEL UR4, UR4, URZ, UP3 ;  /* 0x0000003f04047287 */ /* 0x000fe40009800000 */
[----:B------:R-:W-:Y:S02]  /*b430*/  USHF.L.U32 UR5, UR5, 0x7, URZ ;  /* 0x0000000705057899 */ /* 0x000fe4000800063f */
[----:B------:R-:W-:Y:S01]  /*b440*/  UIMAD UR12, UR10, UR12, UR4 ;  /* 0x0000000c0a0c72a4 */ /* 0x000fe2000f8e0204 */
[C---:B-1----:R-:W-:Y:S01]  /*b450*/  FMUL.FTZ R174, R0.reuse, R152 ;  /* 0x0000009800ae7220 */ /* 0x042fe20000410000 */
[----:B------:R-:W-:Y:S01]  /*b460*/  @!UP3 UMOV UR26, UR21 ;  /* 0x00000015001abc82 */ /* 0x000fe20008000000 */
[C---:B------:R-:W-:Y:S01]  /*b470*/  FMUL.FTZ R6, R0.reuse, R153 ;  /* 0x0000009900067220 */ /* 0x040fe20000410000 */
[----:B------:R-:W-:Y:S01]  /*b480*/  USHF.R.S32.HI UR4, URZ, 0x1f, UR5 ;  /* 0x0000001f3f047899 */ /* 0x000fe20008011405 */
[C---:B------:R-:W-:Y:S01]  /*b490*/  FMUL.FTZ R173, R0.reuse, R156 ;  /* 0x0000009c00ad7220 */ /* 0x040fe20000410000 */
[----:B------:R-:W-:Y:S01]  /*b4a0*/  @!UP3 USHF.R.S32.HI UR27, URZ, 0x1f, UR21 ;  /* 0x0000001f3f1bb899 */ /* 0x000fe20008011415 */
[----:B------:R-:W-:Y:S01]  /*b4b0*/  FMUL.FTZ R7, R0, R157 ;  /* 0x0000009d00077220 */ /* 0x000fe20000410000 */
[----:B------:R-:W-:Y:S01]  /*b4c0*/  F2FP.PACK_AB R6, R6, R174 ;  /* 0x000000ae0606723e */ /* 0x000fe200000000ff */
[C---:B------:R-:W-:Y:S01]  /*b4d0*/  FMUL.FTZ R8, R0.reuse, R37 ;  /* 0x0000002500087220 */ /* 0x040fe20000410000 */
[----:B------:R-:W-:Y:S01]  /*b4e0*/  USHF.R.S32.HI UR6, URZ, 0x1f, UR12 ;  /* 0x0000001f3f067899 */ /* 0x000fe2000801140c */
[C---:B------:R-:W-:Y:S01]  /*b4f0*/  FMUL.FTZ R12, R0.reuse, R41 ;  /* 0x00000029000c7220 */ /* 0x040fe20000410000 */
[----:B------:R-:W-:Y:S01]  /*b500*/  F2FP.PACK_AB R7, R7, R173 ;  /* 0x000000ad0707723e */ /* 0x000fe200000000ff */
[C---:B------:R-:W-:Y:S01]  /*b510*/  FMUL.FTZ R14, R0.reuse, R45 ;  /* 0x0000002d000e7220 */ /* 0x040fe20000410000 */
[----:B------:R-:W-:Y:S01]  /*b520*/  UIADD3 UR5, UP2, UP1, UR5, UR26, UR12 ;  /* 0x0000001a05057290 */ /* 0x000fe2000f95e00c */
[----:B-----5:R-:W-:-:S02]  /*b530*/  FMUL.FTZ R151, R0, R49 ;  /* 0x0000003100977220 */ /* 0x020fc40000410000 */
[C---:B------:R-:W-:Y:S01]  /*b540*/  FMUL.FTZ R25, R0.reuse, R53 ;  /* 0x0000003500197220 */ /* 0x040fe20000410000 */
[----:B------:R-:W-:Y:S01]  /*b550*/  UIADD3.X UR4, UR4, UR27, UR6, UP2, UP1 ;  /* 0x0000001b04047290 */ /* 0x000fe200097e2406 */
[C---:B------:R-:W-:Y:S02]  /*b560*/  FMUL.FTZ R23, R0.reuse, R57 ;  /* 0x0000003900177220 */ /* 0x040fe40000410000 */
[C---:B------:R-:W-:Y:S02]  /*b570*/  FMUL.FTZ R21, R0.reuse, R61 ;  /* 0x0000003d00157220 */ /* 0x040fe40000410000 */
[C---:B------:R-:W-:Y:S02]  /*b580*/  FMUL.FTZ R172, R0.reuse, R36 ;  /* 0x0000002400ac7220 */ /* 0x040fe40000410000 */
[C---:B------:R-:W-:Y:S02]  /*b590*/  FMUL.FTZ R171, R0.reuse, R40 ;  /* 0x0000002800ab7220 */ /* 0x040fe40000410000 */
[----:B------:R-:W-:Y:S01]  /*b5a0*/  FMUL.FTZ R170, R0, R44 ;  /* 0x0000002c00aa7220 */ /* 0x000fe20000410000 */
[----:B------:R-:W-:Y:S01]  /*b5b0*/  F2FP.PACK_AB R8, R8, R172 ;  /* 0x000000ac0808723e */ /* 0x000fe200000000ff */
[----:B------:R-:W-:Y:S01]  /*b5c0*/  FMUL.FTZ R169, R0, R48 ;  /* 0x0000003000a97220 */ /* 0x000fe20000410000 */
[----:B------:R-:W-:Y:S01]  /*b5d0*/  F2FP.PACK_AB R12, R12, R171 ;  /* 0x000000ab0c0c723e */ /* 0x000fe200000000ff */
[----:B------:R-:W-:Y:S01]  /*b5e0*/  FMUL.FTZ R168, R0, R52 ;  /* 0x0000003400a87220 */ /* 0x000fe20000410000 */
        /* <DEDUP_REMOVED lines=64> */
[----:B------:R-:W-:Y:S01]  /*b9f0*/  SHF.R.S32.HI R0, RZ, 0x1f, R5 ;  /* 0x0000001fff007819 */ /* 0x000fe20000011405 */
[C---:B--2---:R-:W-:Y:S02]  /*ba00*/  FMUL.FTZ R13, R2.reuse, R38 ;  /* 0x00000026020d7220 */ /* 0x044fe40000410000 */
        /* <DEDUP_REMOVED lines=32> */
[----:B------:R-:W-:Y:S01]  /*bc10*/  SHF.R.S32.HI R10, RZ, 0x5, R175 ;  /* 0x00000005ff0a7819 */ /* 0x000fe200000114af */
[C---:B------:R-:W-:Y:S01]  /*bc20*/  FMUL.FTZ R58, R2.reuse, R70 ;  /* 0x00000046023a7220 */ /* 0x040fe20000410000 */
[----:B------:R-:W-:Y:S01]  /*bc30*/  F2FP.PACK_AB R60, R15, R60 ;  /* 0x0000003c0f3c723e */ /* 0x000fe200000000ff */
        /* <DEDUP_REMOVED lines=73> */
[----:B------:R-:W-:Y:S02]  /*c0d0*/  IADD3 R2, R4, -R0, RZ ;  /* 0x8000000004027210 */ /* 0x000fe40007ffe0ff */
[----:B------:R-:W-:Y:S02]  /*c0e0*/  LEA R4, R10, R176, 0x9 ;  /* 0x000000b00a047211 */ /* 0x000fe400078e48ff */
[C---:B------:R-:W-:Y:S02]  /*c0f0*/  SHF.L.U32 R0, R2.reuse, 0x6, RZ ;  /* 0x0000000602007819 */ /* 0x040fe400000006ff */
[----:B------:R-:W-:Y:S02]  /*c100*/  LOP3.LUT R15, R2, 0x1, RZ, 0xc0, !PT ;  /* 0x00000001020f7812 */ /* 0x000fe400078ec0ff */
[----:B------:R-:W-:Y:S02]  /*c110*/  LOP3.LUT R0, R0, 0x1c0, RZ, 0xc0, !PT ;  /* 0x000001c000007812 */ /* 0x000fe400078ec0ff */
[----:B------:R-:W-:-:S02]  /*c120*/  ISETP.NE.U32.AND P0, PT, R15, 0x1, PT ;  /* 0x000000010f00780c */ /* 0x000fc40003f05070 */
[----:B------:R-:W-:Y:S02]  /*c130*/  LEA.HI R0, R0, R0, RZ, 0x1d ;  /* 0x0000000000007211 */ /* 0x000fe400078fe8ff */
[----:B------:R-:W-:Y:S02]  /*c140*/  R2P PR, R2, 0x6 ;  /* 0x0000000602007804 */ /* 0x000fe40000000000 */
[----:B------:R-:W-:Y:S02]  /*c150*/  LEA R0, R4, R0, 0x1 ;  /* 0x0000000004007211 */ /* 0x000fe400078e08ff */
[----:B------:R-:W-:Y:S02]  /*c160*/  MOV R4, 0x20 ;  /* 0x0000002000047802 */ /* 0x000fe40000000f00 */
[----:B------:R-:W-:Y:S02]  /*c170*/  SHF.L.U32 R0, R0, 0x1, RZ ;  /* 0x0000000100007819 */ /* 0x000fe400000006ff */
[----:B------:R-:W-:-:S02]  /*c180*/  SEL R4, R4, 0xffffffe0, !P1 ;  /* 0xffffffe004047807 */ /* 0x000fc40004800000 */
[C---:B------:R-:W-:Y:S01]  /*c190*/  IADD3 R2, R0.reuse, -0x10, RZ ;  /* 0xfffffff000027810 */ /* 0x040fe20007ffe0ff */
[----:B------:R1:W-:Y:S01]  /*c1a0*/  STS [R0], R6 ;  /* 0x0000000600007388 */ /* 0x0003e20000000800 */
[----:B------:R-:W-:Y:S02]  /*c1b0*/  @P0 IADD3 R2, R0, 0x10, RZ ;  /* 0x0000001000020810 */ /* 0x000fe40007ffe0ff */
[----:B------:R-:W-:Y:S01]  /*c1c0*/  F2FP.PACK_AB R18, R167, R18 ;  /* 0x00000012a712723e */ /* 0x000fe200000000ff */
[----:B------:R2:W-:Y:S01]  /*c1d0*/  STS [R0+0x400], R5 ;  /* 0x0004000500007388 */ /* 0x0005e20000000800 */
[----:B------:R-:W-:Y:S02]  /*c1e0*/  F2FP.PACK_AB R15, R147, R146 ;  /* 0x00000092930f723e */ /* 0x000fe400000000ff */
[----:B------:R-:W-:Y:S01]  /*c1f0*/  LOP3.LUT P0, RZ, R177, 0x3, RZ, 0xc0, !PT ;  /* 0x00000003b1ff7812 */ /* 0x000fe2000780c0ff */
[----:B------:R3:W-:Y:S04]  /*c200*/  STS [R2], R7 ;  /* 0x0000000702007388 */ /* 0x0007e80000000800 */
[----:B------:R4:W-:Y:S01]  /*c210*/  STS [R2+0x400], R9 ;  /* 0x0004000902007388 */ /* 0x0009e20000000800 */
[----:B-1----:R-:W-:-:S02]  /*c220*/  MOV R6, 0x40 ;  /* 0x0000004000067802 */ /* 0x002fc40000000f00 */
        /* <DEDUP_REMOVED lines=61> */
[----:B-1----:R-:W-:-:S03]  /*c600*/  SHF.R.S32.HI R2, RZ, 0x1f, R10 ;  /* 0x0000001fff027819 */ /* 0x002fc6000001140a */
[----:B------:R-:W-:Y:S01]  /*c610*/  STS [R9+0xc000], R21 ;  /* 0x00c0001509007388 */ /* 0x000fe20000000800 */
[----:B------:R-:W-:-:S03]  /*c620*/  LEA.HI R2, R2, R10, RZ, 0x3 ;  /* 0x0000000a02027211 */ /* 0x000fc600078f18ff */
[----:B------:R-:W-:Y:S01]  /*c630*/  STS [R9+0xc400], R20 ;  /* 0x00c4001409007388 */ /* 0x000fe20000000800 */
[----:B--2---:R-:W1:Y:S01]  /*c640*/  @P4 MUFU.LG2 R5, R149 ;  /* 0x0000009500054308 */ /* 0x004e620000000c00 */
[----:B------:R-:W-:Y:S02]  /*c650*/  LOP3.LUT R2, R2, 0xffffff8, RZ, 0xc0, !PT ;  /* 0x0ffffff802027812 */ /* 0x000fe400078ec0ff */
[----:B------:R-:W-:Y:S02]  /*c660*/  STS [R7+0xc000], R19 ;  /* 0x00c0001307007388 */ /* 0x000fe40000000800 */
[----:B------:R-:W-:Y:S02]  /*c670*/  IADD3 R2, R10, -R2, RZ ;  /* 0x800000020a027210 */ /* 0x000fe40007ffe0ff */
[----:B------:R2:W-:Y:S01]  /*c680*/  STS [R7+0xc400], R18 ;  /* 0x00c4001207007388 */ /* 0x0005e20000000800 */
[----:B---3--:R-:W3:Y:S03]  /*c690*/  @P3 MUFU.LG2 R4, R150 ;  /* 0x0000009600043308 */ /* 0x008ee60000000c00 */
[----:B------:R-:W-:Y:S04]  /*c6a0*/  STS [R6+0xc000], R16 ;  /* 0x00c0001006007388 */ /* 0x000fe80000000800 */
[----:B------:R2:W-:Y:S01]  /*c6b0*/  STS [R6+0xc400], R15 ;  /* 0x00c4000f06007388 */ /* 0x0005e20000000800 */
[----:B-1----:R-:W-:Y:S01]  /*c6c0*/  @P4 FMUL.FTZ R5, R5, 0.69314718246459960938 ;  /* 0x3f31721805054820 */ /* 0x002fe20000410000 */
[----:B----4-:R-:W-:-:S02]  /*c6d0*/  MOV R8, 0x7f800000 ;  /* 0x7f80000000087802 */ /* 0x010fc40000000f00 */
[----:B------:R-:W-:Y:S01]  /*c6e0*/  BAR.SYNC.DEFER_BLOCKING 0x0 ;  /* 0x0000000000007b1d */ /* 0x000fe20000010000 */
[----:B---3--:R-:W-:-:S05]  /*c6f0*/  @P3 FMUL.FTZ R4, R4, 0.69314718246459960938 ;  /* 0x3f31721804043820 */ /* 0x008fca0000410000 */
[----:B------:R-:W1:Y:S01]  /*c700*/  S2R R11, SR_TID.X ;  /* 0x00000000000b7919 */ /* 0x000e620000002100 */
[----:B------:R-:W-:Y:S01]  /*c710*/  @P3 FFMA.FTZ R8, R3, c[0x0][0x238], R4 ;  /* 0x00008e0003083a23 */ /* 0x000fe20000010004 */
[----:B--2---:R-:W-:Y:S01]  /*c720*/  MOV R7, 0x7f800000 ;  /* 0x7f80000000077802 */ /* 0x004fe20000000f00 */
        /* <DEDUP_REMOVED lines=15> */
[----:B------:R-:W-:-:S03]  /*c820*/  SHF.R.S32.HI R0, RZ, 0x2, R0 ;  /* 0x00000002ff007819 */ /* 0x000fc60000011400 */
        /* <DEDUP_REMOVED lines=26> */
.L_x_377:
[----:B---34-:R-:W-:Y:S05]  /*c9d0*/  BSYNC B0 ;  /* 0x0000000000007941 */ /* 0x018fea0003800000 */
.L_x_376:
[----:B------:R3:W5:Y:S04]  /*c9e0*/  LDL R81, [R1+0xc] ;  /* 0x00000c0001517983 */ /* 0x0007680000100800 */
[----:B------:R3:W5:Y:S04]  /*c9f0*/  LDL R80, [R1+0x8] ;  /* 0x0000080001507983 */ /* 0x0007680000100800 */
[----:B------:R3:W5:Y:S01]  /*ca00*/  LDL R15, [R1+0x10] ;  /* 0x00001000010f7983 */ /* 0x0007620000100800 */
[----:B------:R-:W-:Y:S01]  /*ca10*/  SHF.R.S32.HI R0, RZ, 0x1f, R248 ;  /* 0x0000001fff007819 */ /* 0x000fe200000114f8 */
[----:B------:R-:W-:Y:S01]  /*ca20*/  USHF.R.S32.HI UR6, URZ, 0x1f, UR10 ;  /* 0x0000001f3f067899 */ /* 0x000fe2000801140a */
[----:B------:R-:W-:Y:S01]  /*ca30*/  IADD3 R2, P0, R248, UR20, RZ ;  /* 0x00000014f8027c10 */ /* 0x000fe2000ff1e0ff */
[----:B------:R-:W4:Y:S01]  /*ca40*/  S2R R12, SR_CTAID.Z ;  /* 0x00000000000c7919 */ /* 0x000f220000002700 */
[----:B------:R-:W-:Y:S01]  /*ca50*/  ULDC.64 UR4, c[0x0][0x1f0] ;  /* 0x00007c0000047ab9 */ /* 0x000fe20000000a00 */
[----:B------:R-:W-:Y:S01]  /*ca60*/  LEA.HI R10, R9, R11, RZ, 0x3 ;  /* 0x0000000b090a7211 */ /* 0x000fe200078f18ff */
[----:B------:R-:W-:Y:S01]  /*ca70*/  UIMAD UR4, UR6, UR4, URZ ;  /* 0x00000004060472a4 */ /* 0x000fe2000f8e023f */
[----:B------:R-:W-:Y:S01]  /*ca80*/  IADD3.X R3, R0, UR7, RZ, P0, !PT ;  /* 0x0000000700037c10 */ /* 0x000fe200087fe4ff */
[----:B------:R-:W-:Y:S01]  /*ca90*/  IMAD.U32 R4, RZ, RZ, UR15 ;  /* 0x0000000fff047e24 */ /* 0x000fe2000f8e00ff */
[----:B------:R-:W-:Y:S01]  /*caa0*/  ISETP.GE.AND P0, PT, R236, UR24, PT ;  /* 0x00000018ec007c0c */ /* 0x000fe2000bf06270 */
[----:B------:R-:W-:Y:S01]  /*cab0*/  UIMAD UR4, UR10, UR5, UR4 ;  /* 0x000000050a0472a4 */ /* 0x000fe2000f8e0204 */
[----:B------:R-:W-:Y:S01]  /*cac0*/  SHF.R.S32.HI R10, RZ, 0x3, R10 ;  /* 0x00000003ff0a7819 */ /* 0x000fe2000001140a */
[----:B------:R-:W-:Y:S03]  /*cad0*/  BSSY B0, `(.L_x_378) ;  /* 0x0000015000007945 */ /* 0x000fe60003800000 */
[----:B------:R-:W-:-:S05]  /*cae0*/  SHF.R.S32.HI R11, RZ, 0x1f, R10 ;  /* 0x0000001fff0b7819 */ /* 0x000fca000001140a */
[----:B------:R-:W-:-:S04]  /*caf0*/  IMAD.WIDE R4, R4, 0x80, R10 ;  /* 0x0000008004047825 */ /* 0x000fc800078e020a */
[----:B----4-:R-:W-:-:S05]  /*cb00*/  IMAD.WIDE.U32 R12, R12, c[0x0][0x1f0], R2 ;  /* 0x00007c000c0c7a25 */ /* 0x010fca00078e0002 */
        /* <DEDUP_REMOVED lines=17> */
.L_x_379:
[----:B---3--:R-:W-:Y:S05]  /*cc20*/  BSYNC B0 ;  /* 0x0000000000007941 */ /* 0x008fea0003800000 */
.L_x_378:
[----:B------:R-:W-:Y:S01]  /*cc30*/  IADD3 R0, R10, 0x20, RZ ;  /* 0x000000200a007810 */ /* 0x000fe20007ffe0ff */
[----:B------:R-:W-:Y:S03]  /*cc40*/  BSSY B0, `(.L_x_380) ;  /* 0x0000015000007945 */ /* 0x000fe60003800000 */
[----:B------:R-:W-:-:S13]  /*cc50*/  ISETP.GE.AND P0, PT, R0, UR24, PT ;  /* 0x0000001800007c0c */ /* 0x000fda000bf06270 */
[----:B------:R-:W-:Y:S05]  /*cc60*/  @P0 BRA `(.L_x_381) ;  /* 0x0000012000000947 */ /* 0x000fea0003800000 */
[----:B------:R-:W-:Y:S01]  /*cc70*/  IADD3 R0, P0, R4, 0x20, RZ ;  /* 0x0000002004007810 */ /* 0x000fe20007f1e0ff */
[----:B------:R-:W-:Y:S01]  /*cc80*/  IMAD.MOV.U32 R3, RZ, RZ, R9 ;  /* 0x000000ffff037224 */ /* 0x000fe200078e0009 */
[----:B------:R-:W-:Y:S02]  /*cc90*/  ISETP.GE.AND P3, PT, R248, c[0x0][0x220], PT ;  /* 0x00008800f8007a0c */ /* 0x000fe40003f66270 */
[----:B-----5:R-:W-:Y:S01]  /*cca0*/  ISETP.GE.AND P2, PT, R81, c[0x0][0x220], PT ;  /* 0x0000880051007a0c */ /* 0x020fe20003f46270 */
[----:B------:R-:W-:Y:S01]  /*ccb0*/  IMAD.X R2, RZ, RZ, R5, P0 ;  /* 0x000000ffff027224 */ /* 0x000fe200000e0605 */
[----:B------:R-:W-:Y:S02]  /*ccc0*/  ISETP.GE.AND P1, PT, R80, c[0x0][0x220], PT ;  /* 0x0000880050007a0c */ /* 0x000fe40003f26270 */
[----:B------:R-:W-:Y:S01]  /*ccd0*/  ISETP.GE.AND P0, PT, R15, c[0x0][0x220], PT ;  /* 0x000088000f007a0c */ /* 0x000fe20003f06270 */
[----:B------:R-:W-:Y:S02]  /*cce0*/  IMAD R14, R2, c[0x0][0x1e8], RZ ;  /* 0x00007a00020e7a24 */ /* 0x000fe400078e02ff */
[----:B------:R-:W-:-:S04]  /*ccf0*/  IMAD.MOV.U32 R2, RZ, RZ, R12 ;  /* 0x000000ffff027224 */ /* 0x000fc800078e000c */
[----:B------:R-:W-:-:S04]  /*cd00*/  IMAD.WIDE.U32 R6, R0, c[0x0][0x1e8], R2 ;  /* 0x00007a0000067a25 */ /* 0x000fc800078e0002 */
[----:B------:R-:W-:Y:S01]  /*cd10*/  IMAD R0, R0, c[0x0][0x1ec], R14 ;  /* 0x00007b0000007a24 */ /* 0x000fe200078e020e */
[----:B------:R-:W-:-:S03]  /*cd20*/  LEA R2, P4, R6, c[0x0][0x1d0], 0x1 ;  /* 0x0000740006027a11 */ /* 0x000fc600078808ff */
[----:B------:R-:W-:-:S05]  /*cd30*/  IMAD.IADD R0, R7, 0x1, R0 ;  /* 0x0000000107007824 */ /* 0x000fca00078e0200 */
[----:B------:R-:W-:-:S05]  /*cd40*/  LEA.HI.X R3, R6, c[0x0][0x1d4], R0, 0x1, P4 ;  /* 0x0000750006037a11 */ /* 0x000fca00020f0c00 */
[----:B------:R3:W-:Y:S04]  /*cd50*/  @!P3 STG.E.128 [R2.64], R44 ;  /* 0x0000002c0200b986 */ /* 0x0007e8000c101d12 */
[----:B-1----:R3:W-:Y:S04]  /*cd60*/  @!P2 STG.E.128 [R2.64+0x80], R40 ;  /* 0x000080280200a986 */ /* 0x0027e8000c101d12 */
[----:B------:R3:W-:Y:S04]  /*cd70*/  @!P1 STG.E.128 [R2.64+0x100], R36 ;  /* 0x0001002402009986 */ /* 0x0007e8000c101d12 */
[----:B------:R3:W-:Y:S02]  /*cd80*/  @!P0 STG.E.128 [R2.64+0x180], R32 ;  /* 0x0001802002008986 */ /* 0x0007e4000c101d12 */
.L_x_381:
[----:B------:R-:W-:Y:S05]  /*cd90*/  BSYNC B0 ;  /* 0x0000000000007941 */ /* 0x000fea0003800000 */
.L_x_380:
[----:B------:R-:W-:Y:S01]  /*cda0*/  IADD3 R0, R10, 0x40, RZ ;  /* 0x000000400a007810 */ /* 0x000fe20007ffe0ff */
[----:B------:R-:W-:Y:S03]  /*cdb0*/  BSSY B0, `(.L_x_382) ;  /* 0x0000015000007945 */ /* 0x000fe60003800000 */
[----:B------:R-:W-:-:S13]  /*cdc0*/  ISETP.GE.AND P0, PT, R0, UR24, PT ;  /* 0x0000001800007c0c */ /* 0x000fda000bf06270 */
[----:B------:R-:W-:Y:S05]  /*cdd0*/  @P0 BRA `(.L_x_383) ;  /* 0x0000012000000947 */ /* 0x000fea0003800000 */
[----:B------:R-:W-:Y:S01]  /*cde0*/  IADD3 R0, P0, R4, 0x40, RZ ;  /* 0x0000004004007810 */ /* 0x000fe20007f1e0ff */
[----:B---3--:R-:W-:Y:S01]  /*cdf0*/  IMAD.MOV.U32 R3, RZ, RZ, R9 ;  /* 0x000000ffff037224 */ /* 0x008fe200078e0009 */
        /* <DEDUP_REMOVED lines=12> */
[----:B-1----:R1:W-:Y:S04]  /*cec0*/  @!P3 STG.E.128 [R2.64], R60 ;  /* 0x0000003c0200b986 */ /* 0x0023e8000c101d12 */
[----:B------:R1:W-:Y:S04]  /*ced0*/  @!P2 STG.E.128 [R2.64+0x80], R56 ;  /* 0x000080380200a986 */ /* 0x0003e8000c101d12 */
[----:B------:R1:W-:Y:S04]  /*cee0*/  @!P1 STG.E.128 [R2.64+0x100], R52 ;  /* 0x0001003402009986 */ /* 0x0003e8000c101d12 */
[----:B------:R1:W-:Y:S02]  /*cef0*/  @!P0 STG.E.128 [R2.64+0x180], R48 ;  /* 0x0001803002008986 */ /* 0x0003e4000c101d12 */
.L_x_383:
[----:B------:R-:W-:Y:S05]  /*cf00*/  BSYNC B0 ;  /* 0x0000000000007941 */ /* 0x000fea0003800000 */
.L_x_382:
[----:B------:R-:W-:-:S04]  /*cf10*/  IADD3 R0, R10, 0x60, RZ ;  /* 0x000000600a007810 */ /* 0x000fc80007ffe0ff */
        /* <DEDUP_REMOVED lines=22> */
.L_x_350:
        /* <DEDUP_REMOVED lines=20> */
[----:B------:R-:W-:Y:S02]  /*d1c0*/  @UP4 UIMAD UR9, UR13, UR9, UR11 ;  /* 0x000000090d0942a4 */ /* 0x000fe4000f8e020b */
[----:B------:R-:W-:Y:S01]  /*d1d0*/  UIMAD UR6, UR12, UR6, URZ ;  /* 0x000000060c0672a4 */ /* 0x000fe2000f8e023f */
        /* <DEDUP_REMOVED lines=59> */
.L_x_385:
[----:B------:R-:W-:Y:S05]  /*d590*/  BSYNC B0 ;  /* 0x0000000000007941 */ /* 0x000fea0003800000 */
.L_x_384:
        /* <DEDUP_REMOVED lines=22> */
.L_x_387:
[----:B------:R-:W-:Y:S05]  /*d700*/  BSYNC B0 ;  /* 0x0000000000007941 */ /* 0x000fea0003800000 */
.L_x_386:
        /* <DEDUP_REMOVED lines=22> */
.L_x_389:
[----:B------:R-:W-:Y:S05]  /*d870*/  BSYNC B0 ;  /* 0x0000000000007941 */ /* 0x000fea0003800000 */
.L_x_388:
        /* <DEDUP_REMOVED lines=21> */
.L_x_391:
[----:B------:R-:W-:Y:S05]  /*d9d0*/  BSYNC B0 ;  /* 0x0000000000007941 */ /* 0x000fea0003800000 */
.L_x_390:
        /* <DEDUP_REMOVED lines=35> */
.L_x_392:
        /* <DEDUP_REMOVED lines=15> */
.L_x_2030:


//--------------------- .text._ZN5flash16flash_fwd_kernelI23Flash_fwd_kernel_traitsILi256ELi128ELi64ELi8ELb0ELb0EN7cutlass6half_tE19Flash_kernel_traitsILi256ELi128ELi64ELi8ES3_EELb0ELb0ELb1ELb0ELb0ELb1ELb0ELb0EEEvNS_16Flash_fwd_paramsE --------------------------
	.section	.text._ZN5flash16flash_fwd_kernelI23Flash_fwd_kernel_traitsILi256ELi128ELi64ELi8ELb0ELb0EN7cutlass6half_tE19Flash_kernel_traitsILi256ELi128ELi64ELi8ES3_EELb0ELb0ELb1ELb0ELb0ELb1ELb0ELb0EEEvNS_16Flash_fwd_paramsE,"ax",@progbits
	.sectioninfo	@"SHI_REGISTERS=255"
	.align	128
        .global         _ZN5flash16flash_fwd_kernelI23Flash_fwd_kernel_traitsILi256ELi128ELi64ELi8ELb0ELb0EN7cutlass6half_tE19Flash_kernel_traitsILi256ELi128ELi64ELi8ES3_EELb0ELb0ELb1ELb0ELb0ELb1ELb0ELb0EEEvNS_16Flash_fwd_paramsE
        .type           _ZN5flash16flash_fwd_kernelI23Flash_fwd_kernel_traitsILi256ELi128ELi64ELi8ELb0ELb0EN7cutlass6half_tE19Flash_kernel_traitsILi256ELi128ELi64ELi8ES3_EELb0ELb0ELb1ELb0ELb0ELb1ELb0ELb0EEEvNS_16Flash_fwd_paramsE,@function
        .size           _ZN5flash16flash_fwd_kernelI23Flash_fwd_kernel_traitsILi256ELi128ELi64ELi8ELb0ELb0EN7cutlass6half_tE19Flash_kernel_traitsILi256ELi128ELi64ELi8ES3_EELb0ELb0ELb1ELb0ELb0ELb1ELb0ELb0EEEvNS_16Flash_fwd_paramsE,(.L_x_2031 - _ZN5flash16flash_fwd_kernelI23Flash_fwd_kernel_traitsILi256ELi128ELi64ELi8ELb0ELb0EN7cutlass6half_tE19Flash_kernel_traitsILi256ELi128ELi64ELi8ES3_EELb0ELb0ELb1ELb0ELb0ELb1ELb0ELb0EEEvNS_16Flash_fwd_paramsE)
        .other          _ZN5flash16flash_fwd_kernelI23Flash_fwd_kernel_traitsILi256ELi128ELi64ELi8ELb0ELb0EN7cutlass6half_tE19Flash_kernel_traitsILi256ELi128ELi64ELi8ES3_EELb0ELb0ELb1ELb0ELb0ELb1ELb0ELb0EEEvNS_16Flash_fwd_paramsE,@"STO_CUDA_ENTRY STV_DEFAULT"
_ZN5flash16flash_fwd_kernelI23Flash_fwd_kernel_traitsILi256ELi128ELi64ELi8ELb0ELb0EN7cutlass6half_tE19Flash_kernel_traitsILi256ELi128ELi64ELi8ES3_EELb0ELb0ELb1ELb0ELb0ELb1ELb0ELb0EEEvNS_16Flash_fwd_paramsE:
.text._ZN5flash16flash_fwd_kernelI23Flash_fwd_kernel_traitsILi256ELi128ELi64ELi8ELb0ELb0EN7cutlass6half_tE19Flash_kernel_traitsILi256ELi128ELi64ELi8ES3_EELb0ELb0ELb1ELb0ELb0ELb1ELb0ELb0EEEvNS_16Flash_fwd_paramsE:
        /* <DEDUP_REMOVED lines=57> */
.L_x_393:
[----:B------:R-:W-:Y:S02]  /*0390*/  ULDC UR6, c[0x0][0x218] ;  /* 0x0000860000067ab9 */ /* 0x000fe40000000800 */
.L_x_394:
        /* <DEDUP_REMOVED lines=117> */
.L_x_397:
[----:B------:R-:W-:Y:S05]  /*0af0*/  BSYNC B0 ;  /* 0x0000000000007941 */ /* 0x000fea0003800000 */
.L_x_396:
[----:B------:R-:W-:Y:S01]  /*0b00*/  IADD3 R15, R6, 0x20, RZ ;  /* 0x00000020060f7810 */ /* 0x000fe20007ffe0ff */
[----:B------:R-:W-:Y:S03]  /*0b10*/  BSSY B0, `(.L_x_398) ;  /* 0x0000011000007945 */ /* 0x000fe60003800000 */
[----:B------:R-:W-:-:S13]  /*0b20*/  ISETP.GE.AND P0, PT, R15, UR16, PT ;  /* 0x000000100f007c0c */ /* 0x000fda000bf06270 */
[----:B------:R-:W-:Y:S05]  /*0b30*/  @P0 BRA `(.L_x_399) ;  /* 0x000000e000000947 */ /* 0x000fea0003800000 */
[----:B------:R-:W-:Y:S01]  /*0b40*/  IADD3 R0, P0, R4, 0x20, RZ ;  /* 0x0000002004007810 */ /* 0x000fe20007f1e0ff */
[----:B------:R-:W-:Y:S01]  /*0b50*/  IMAD.MOV.U32 R10, RZ, RZ, R12 ;  /* 0x000000ffff0a7224 */ /* 0x000fe200078e000c */
[----:B------:R-:W-:-:S03]  /*0b60*/  MOV R11, R9 ;  /* 0x00000009000b7202 */ /* 0x000fc60000000f00 */
[----:B-1----:R-:W-:Y:S02]  /*0b70*/  IMAD.X R2, RZ, RZ, R5, P0 ;  /* 0x000000ffff027224 */ /* 0x002fe400000e0605 */
[----:B------:R-:W-:-:S04]  /*0b80*/  IMAD.WIDE.U32 R10, R0, c[0x0][0x1e8], R10 ;  /* 0x00007a00000a7a25 */ /* 0x000fc800078e000a */
[----:B------:R-:W-:-:S04]  /*0b90*/  IMAD R2, R2, c[0x0][0x1e8], RZ ;  /* 0x00007a0002027a24 */ /* 0x000fc800078e02ff */
        /* <DEDUP_REMOVED lines=8> */
.L_x_399:
[----:B------:R-:W-:Y:S05]  /*0c20*/  BSYNC B0 ;  /* 0x0000000000007941 */ /* 0x000fea0003800000 */
.L_x_398:
        /* <DEDUP_REMOVED lines=18> */
.L_x_401:
[----:B------:R-:W-:Y:S05]  /*0d50*/  BSYNC B0 ;  /* 0x0000000000007941 */ /* 0x000fea0003800000 */
.L_x_400:
[----:B------:R-:W-:Y:S01]  /*0d60*/  IADD3 R10, R6, 0x60, RZ ;  /* 0x00000060060a7810 */ /* 0x000fe20007ffe0ff */
        /* <DEDUP_REMOVED lines=8> */
[----:B-1----:R-:W-:-:S03]  /*0df0*/  LEA R2, P0, R8, c[0x0][0x1d0], 0x1 ;  /* 0x0000740008027a11 */ /* 0x002fc600078008ff */
[----:B------:R-:W-:-:S05]  /*0e00*/  IMAD R0, R0, c[0x0][0x1ec], R4 ;  /* 0x00007b0000007a24 */ /* 0x000fca00078e0204 */
[----:B------:R-:W-:-:S04]  /*0e10*/  IADD3 R0, R9, R0, RZ ;  /* 0x0000000009007210 */ /* 0x000fc80007ffe0ff */
[----:B------:R-:W-:-:S05]  /*0e20*/  LEA.HI.X R3, R8, c[0x0][0x1d4], R0, 0x1, P0 ;  /* 0x0000750008037a11 */ /* 0x000fca00000f0c00 */
[----:B------:R1:W-:Y:S04]  /*0e30*/  STG.E.128 [R2.64], RZ ;  /* 0x000000ff02007986 */ /* 0x0003e8000c101d12 */
[----:B------:R1:W-:Y:S04]  /*0e40*/  STG.E.128 [R2.64+0x80], RZ ;  /* 0x000080ff02007986 */ /* 0x0003e8000c101d12 */
[----:B------:R1:W-:Y:S04]  /*0e50*/  STG.E.128 [R2.64+0x100], RZ ;  /* 0x000100ff02007986 */ /* 0x0003e8000c101d12 */
[----:B------:R1:W-:Y:S02]  /*0e60*/  STG.E.128 [R2.64+0x180], RZ ;  /* 0x000180ff02007986 */ /* 0x0003e4000c101d12 */
.L_x_403:
[----:B------:R-:W-:Y:S05]  /*0e70*/  BSYNC B0 ;  /* 0x0000000000007941 */ /* 0x000fea0003800000 */
.L_x_402:
[----:B------:R-:W-:-:S04]  /*0e80*/  LOP3.LUT P6, RZ, R103, 0x7, RZ, 0xc0, !PT ;  /* 0x0000000767ff7812 */ /* 0x000fc800078cc0ff */
        /* <DEDUP_REMOVED lines=34> */
.L_x_395:
        /* <DEDUP_REMOVED lines=32> */
.L_x_404:
[----:B------:R-:W-:Y:S01]  /*12b0*/  IABS R0, c[0x0][0x1c8] ;  /* 0x0000720000007a13 */ /* 0x000fe20000000000 */
[----:B------:R-:W1:Y:S01]  /*12c0*/  S2R R5, SR_CTAID.Z ;  /* 0x0000000000057919 */ /* 0x000e620000002700 */
[----:B------:R-:W-:Y:S02]  /*12d0*/  ULDC UR4, c[0x0][0x1c8] ;  /* 0x0000720000047ab9 */ /* 0x000fe40000000800 */
[----:B------:R-:W-:Y:S01]  /*12e0*/  ULOP3.LUT UR4, UR12, UR4, URZ, 0x3c, !UPT ;  /* 0x000000040c047292 */ /* 0x000fe2000f8e3c3f */
[----:B------:R-:W-:Y:S01]  /*12f0*/  IMAD.MOV.U32 R4, RZ, RZ, R0 ;  /* 0x000000ffff047224 */ /* 0x000fe200078e0000 */
[----:B------:R-:W-:-:S03]  /*1300*/  @UP1 UIADD3 UR20, UR15, UR20, URZ ;  /* 0x000000140f141290 */ /* 0x000fc6000fffe03f */
[----:B------:R-:W2:Y:S01]  /*1310*/  I2F.RP R2, R4 ;  /* 0x0000000400027306 */ /* 0x000ea20000209400 */
[----:B------:R-:W-:Y:S01]  /*1320*/  ISETP.LE.AND P1, PT, RZ, UR4, PT ;  /* 0x00000004ff007c0c */ /* 0x000fe2000bf23270 */
[----:B------:R-:W-:Y:S02]  /*1330*/  ULDC.64 UR4, c[0x0][0x1a0] ;  /* 0x0000680000047ab9 */ /* 0x000fe40000000a00 */
[----:B------:R-:W-:-:S04]  /*1340*/  @UP1 UIMAD.WIDE.U32 UR24, UR20, UR4, URZ ;  /* 0x00000004141812a5 */ /* 0x000fc8000f8e003f */
[----:B------:R-:W-:Y:S02]  /*1350*/  @UP1 UIMAD UR21, UR20, UR5, UR25 ;  /* 0x00000005141512a4 */ /* 0x000fe4000f8e0219 */
[----:B------:R-:W-:Y:S01]  /*1360*/  USHF.R.S32.HI UR20, URZ, 0x1f, UR12 ;  /* 0x0000001f3f147899 */ /* 0x000fe2000801140c */
[----:B--2---:R-:W2:Y:S01]  /*1370*/  MUFU.RCP R2, R2 ;  /* 0x0000000200027308 */ /* 0x004ea20000001000 */
[----:B-1----:R-:W-:Y:S02]  /*1380*/  IABS R5, R5 ;  /* 0x0000000500057213 */ /* 0x002fe40000000000 */
[----:B--2---:R-:W-:-:S05]  /*1390*/  IADD3 R2, R2, 0xffffffe, RZ ;  /* 0x0ffffffe02027810 */ /* 0x004fca0007ffe0ff */
[----:B------:R-:W1:Y:S02]  /*13a0*/  F2I.FTZ.U32.TRUNC.NTZ R3, R2 ;  /* 0x0000000200037305 */ /* 0x000e64000021f000 */
[----:B-1----:R-:W-:Y:S02]  /*13b0*/  IMAD.MOV R0, RZ, RZ, -R3 ;  /* 0x000000ffff007224 */ /* 0x002fe400078e0a03 */
[----:B------:R-:W-:Y:S02]  /*13c0*/  IMAD.MOV.U32 R2, RZ, RZ, RZ ;  /* 0x000000ffff027224 */ /* 0x000fe400078e00ff */
[----:B------:R-:W-:-:S04]  /*13d0*/  IMAD R0, R0, R4, RZ ;  /* 0x0000000400007224 */ /* 0x000fc800078e02ff */
[----:B------:R-:W-:-:S04]  /*13e0*/  IMAD.HI.U32 R0, R3, R0, R2 ;  /* 0x0000000003007227 */ /* 0x000fc800078e0002 */
[----:B------:R-:W-:-:S04]  /*13f0*/  IMAD.MOV.U32 R3, RZ, RZ, R5 ;  /* 0x000000ffff037224 */ /* 0x000fc800078e0005 */
[----:B------:R-:W-:-:S05]  /*1400*/  IMAD.HI.U32 R0, R0, R3, RZ ;  /* 0x0000000300007227 */ /* 0x000fca00078e00ff */
[----:B------:R-:W-:-:S05]  /*1410*/  IADD3 R2, -R0, RZ, RZ ;  /* 0x000000ff00027210 */ /* 0x000fca0007ffe1ff */
[----:B------:R-:W-:-:S05]  /*1420*/  IMAD R2, R4, R2, R3 ;  /* 0x0000000204027224 */ /* 0x000fca00078e0203 */
[----:B------:R-:W-:-:S13]  /*1430*/  ISETP.GT.U32.AND P2, PT, R4, R2, PT ;  /* 0x000000020400720c */ /* 0x000fda0003f44070 */
[----:B------:R-:W-:Y:S01]  /*1440*/  @!P2 IMAD.IADD R2, R2, 0x1, -R4 ;  /* 0x000000010202a824 */ /* 0x000fe200078e0a04 */
[----:B------:R-:W-:Y:S02]  /*1450*/  @!P2 IADD3 R0, R0, 0x1, RZ ;  /* 0x000000010000a810 */ /* 0x000fe40007ffe0ff */
[----:B------:R-:W-:Y:S02]  /*1460*/  ISETP.NE.AND P2, PT, RZ, c[0x0][0x1c8], PT ;  /* 0x00007200ff007a0c */ /* 0x000fe40003f45270 */
[----:B------:R-:W-:-:S13]  /*1470*/  ISETP.GE.U32.AND P3, PT, R2, R4, PT ;  /* 0x000000040200720c */ /* 0x000fda0003f66070 */
[----:B------:R-:W-:-:S05]  /*1480*/  @P3 IADD3 R0, R0, 0x1, RZ ;  /* 0x0000000100003810 */ /* 0x000fca0007ffe0ff */
[----:B------:R-:W-:-:S05]  /*1490*/  IMAD.MOV.U32 R18, RZ, RZ, R0 ;  /* 0x000000ffff127224 */ /* 0x000fca00078e0000 */
[----:B------:R-:W-:Y:S02]  /*14a0*/  @!P1 IADD3 R18, -R18, RZ, RZ ;  /* 0x000000ff12129210 */ /* 0x000fe40007ffe1ff */
        /* <DEDUP_REMOVED lines=14> */
.L_x_405:
[----:B------:R-:W1:Y:S01]  /*1590*/  S2R R4, SR_CTAID.X ;  /* 0x0000000000047919 */ /* 0x000e620000002500 */
[----:B------:R-:W-:Y:S01]  /*15a0*/  SHF.R.S32.HI R23, RZ, 0x1f, R103 ;  /* 0x0000001fff177819 */ /* 0x000fe20000011467 */
[----:B------:R-:W-:Y:S02]  /*15b0*/  UIADD3 UR11, -UR13, UR16, URZ ;  /* 0x000000100d0b7290 */ /* 0x000fe4000fffe13f */
[----:B------:R-:W2:Y:S01]  /*15c0*/  S2R R6, SR_CTAID.Z ;  /* 0x0000000000067919 */ /* 0x000ea20000002700 */
[CC--:B------:R-:W-:Y:S01]  /*15d0*/  LEA.HI R0, R23.reuse, R103.reuse, RZ, 0x3 ;  /* 0x0000006717007211 */ /* 0x0c0fe200078f18ff */
[----:B------:R-:W-:Y:S01]  /*15e0*/  ULDC.64 UR4, c[0x0][0x1a8] ;  /* 0x00006a0000047ab9 */ /* 0x000fe20000000a00 */
[-C--:B------:R-:W-:Y:S01]  /*15f0*/  LEA.HI R235, R23, R103.reuse, RZ, 0x6 ;  /* 0x0000006717eb7211 */ /* 0x080fe200078f30ff */
[----:B------:R-:W-:Y:S01]  /*1600*/  UIMAD UR4, UR20, UR4, URZ ;  /* 0x00000004140472a4 */ /* 0x000fe2000f8e023f */
[----:B------:R-:W-:Y:S01]  /*1610*/  SHF.R.S32.HI R2, RZ, 0x3, R0 ;  /* 0x00000003ff027819 */ /* 0x000fe20000011400 */
[----:B------:R-:W-:Y:S01]  /*1620*/  UIADD3 UR15, UR8, -0x1, URZ ;  /* 0xffffffff080f7890 */ /* 0x000fe2000fffe03f */
[----:B------:R-:W-:Y:S01]  /*1630*/  LOP3.LUT R0, R0, 0xfffffff8, RZ, 0xc0, !PT ;  /* 0xfffffff800007812 */ /* 0x000fe200078ec0ff */
[----:B------:R-:W-:Y:S01]  /*1640*/  UIMAD UR4, UR12, UR5, UR4 ;  /* 0x000000050c0472a4 */ /* 0x000fe2000f8e0204 */
[----:B------:R-:W-:Y:S01]  /*1650*/  IADD3 R14, R2, 0x20, RZ ;  /* 0x00000020020e7810 */ /* 0x000fe20007ffe0ff */
[----:B------:R-:W-:Y:S01]  /*1660*/  UIMAD UR12, UR15, -0x40, UR14 ;  /* 0xffffffc00f0c78a4 */ /* 0x000fe2000f8e020e */
[----:B------:R-:W-:Y:S01]  /*1670*/  SHF.R.S32.HI R3, RZ, 0x1f, R2 ;  /* 0x0000001fff037819 */ /* 0x000fe20000011402 */
[----:B------:R-:W-:Y:S01]  /*1680*/  IMAD.IADD R22, R103, 0x1, -R0 ;  /* 0x0000000167167824 */ /* 0x000fe200078e0a00 */
[----:B------:R-:W-:Y:S01]  /*1690*/  ISETP.GE.AND P3, PT, R14, UR11, PT ;  /* 0x0000000b0e007c0c */ /* 0x000fe2000bf66270 */
[----:B------:R-:W-:Y:S01]  /*16a0*/  IMAD.SHL.U32 R235, R235, 0x8, RZ ;  /* 0x00000008ebeb7824 */ /* 0x000fe200078e00ff */
[----:B------:R-:W-:Y:S01]  /*16b0*/  IADD3 R0, R2, 0x40, RZ ;  /* 0x0000004002007810 */ /* 0x000fe20007ffe0ff */
[----:B------:R-:W-:Y:S01]  /*16c0*/  IMAD.SHL.U32 R20, R22, 0x8, RZ ;  /* 0x0000000816147824 */ /* 0x000fe200078e00ff */
[----:B------:R-:W-:Y:S01]  /*16d0*/  ISETP.GE.AND P4, PT, R2, UR11, PT ;  /* 0x0000000b02007c0c */ /* 0x000fe2000bf86270 */
[----:B------:R-:W-:Y:S01]  /*16e0*/  UMOV UR20, 0x5 ;  /* 0x0000000500147882 */ /* 0x000fe20000000000 */
[----:B------:R-:W-:Y:S01]  /*16f0*/  ISETP.GE.AND P2, PT, R0, UR11, PT ;  /* 0x0000000b00007c0c */ /* 0x000fe2000bf46270 */
[----:B-1----:R-:W-:Y:S01]  /*1700*/  IMAD.WIDE R26, R4, 0x80, R2 ;  /* 0x00000080041a7825 */ /* 0x002fe200078e0202 */
[----:B------:R-:W-:Y:S01]  /*1710*/  SHF.R.S32.HI R21, RZ, 0x1f, R20 ;  /* 0x0000001fff157819 */ /* 0x000fe20000011414 */
[----:B------:R-:W-:Y:S01]  /*1720*/  UISETP.GT.AND UP0, UPT, UR15, UR9, UPT ;  /* 0x000000090f00728c */ /* 0x000fe2000bf04270 */
[----:B------:R-:W-:Y:S01]  /*1730*/  IADD3 R4, P0, R20, UR6, RZ ;  /* 0x0000000614047c10 */ /* 0x000fe2000ff1e0ff */
[----:B------:R-:W-:Y:S01]  /*1740*/  UMOV UR6, 0x6 ;  /* 0x0000000600067882 */ /* 0x000fe20000000000 */
[----:B------:R-:W-:Y:S01]  /*1750*/  IADD3 R7, R2, 0x60, RZ ;  /* 0x0000006002077810 */ /* 0x000fe20007ffe0ff */
[----:B------:R-:W-:Y:S01]  /*1760*/  STL.64 [R1+0x28], R20 ;  /* 0x0000281401007387 */ /* 0x000fe20000100a00 */
[----:B------:R-:W-:Y:S01]  /*1770*/  IADD3.X R5, R21, UR17, RZ, P0, !PT ;  /* 0x0000001115057c10 */ /* 0x000fe200087fe4ff */
[----:B------:R-:W-:Y:S01]  /*1780*/  USHF.R.S32.HI UR17, URZ, 0x1f, UR15 ;  /* 0x0000001f3f117899 */ /* 0x000fe2000801140f */
[----:B------:R-:W-:Y:S01]  /*1790*/  @!P3 IADD3 R12, P0, R26, 0x20, RZ ;  /* 0x000000201a0cb810 */ /* 0x000fe20007f1e0ff */
[----:B------:R-:W-:Y:S01]  /*17a0*/  STL.64 [R1+0x20], R26 ;  /* 0x0000201a01007387 */ /* 0x000fe20000100a00 */
[----:B------:R-:W-:Y:S01]  /*17b0*/  ISETP.GE.AND P1, PT, R7, UR11, PT ;  /* 0x0000000b07007c0c */ /* 0x000fe2000bf26270 */
[----:B--2---:R-:W-:Y:S01]  /*17c0*/  IMAD.WIDE.U32 R4, R6, c[0x0][0x1a8], R4 ;  /* 0x00006a0006047a25 */ /* 0x004fe200078e0004 */
[----:B------:R-:W-:Y:S01]  /*17d0*/  LEA.HI R104, R23, R103, RZ, 0x5 ;  /* 0x0000006717687211 */ /* 0x000fe200078f28ff */
[----:B------:R1:W-:Y:S02]  /*17e0*/  STL [R1+0x38], R7 ;  /* 0x0000380701007387 */ /* 0x0003e40000100800 */
[----:B------:R-:W-:Y:S01]  /*17f0*/  @!P3 IMAD.X R0, RZ, RZ, R27, P0 ;  /* 0x000000ffff00b224 */ /* 0x000fe200000e061b */
[C---:B------:R-:W-:Y:S01]  /*1800*/  @!P2 IADD3 R11, P0, R26.reuse, 0x40, RZ ;  /* 0x000000401a0ba810 */ /* 0x040fe20007f1e0ff */
[----:B------:R-:W-:Y:S01]  /*1810*/  @!P4 IMAD R6, R27, c[0x0][0x190], RZ ;  /* 0x000064001b06ca24 */ /* 0x000fe200078e02ff */
[----:B------:R-:W-:Y:S01]  /*1820*/  IADD3 R5, R5, UR4, RZ ;  /* 0x0000000405057c10 */ /* 0x000fe2000fffe0ff */
[----:B------:R-:W-:Y:S01]  /*1830*/  ULDC.64 UR4, c[0x0][0x198] ;  /* 0x0000660000047ab9 */ /* 0x000fe20000000a00 */
[----:B------:R-:W-:Y:S01]  /*1840*/  SHF.R.S32.HI R102, RZ, 0x5, R104 ;  /* 0x00000005ff667819 */ /* 0x000fe20000011468 */
[C---:B------:R-:W-:Y:S01]  /*1850*/  @!P4 IMAD R10, R26.reuse, c[0x0][0x194], R6 ;  /* 0x000065001a0aca24 */ /* 0x040fe200078e0206 */
[----:B------:R-:W-:Y:S01]  /*1860*/  USHF.L.U64.HI UR6, UR4, UR6, UR5 ;  /* 0x0000000604067299 */ /* 0x000fe20008010205 */
[----:B------:R-:W-:Y:S01]  /*1870*/  @!P4 IMAD.WIDE.U32 R8, R26, c[0x0][0x190], R4 ;  /* 0x000064001a08ca25 */ /* 0x000fe200078e0004 */
[----:B------:R-:W-:-:S03]  /*1880*/  USHF.L.U64.HI UR20, UR4, UR20, UR5 ;  /* 0x0000001404147299 */ /* 0x000fc60008010205 */
[----:B------:R-:W-:Y:S02]  /*1890*/  @!P2 IMAD.MOV.U32 R6, RZ, RZ, R4 ;  /* 0x000000ffff06a224 */ /* 0x000fe400078e0004 */
[----:B-1----:R-:W-:Y:S02]  /*18a0*/  @!P3 IMAD R7, R0, c[0x0][0x190], RZ ;  /* 0x000064000007ba24 */ /* 0x002fe400078e02ff */
[----:B------:R-:W-:Y:S01]  /*18b0*/  @!P2 IMAD.X R0, RZ, RZ, R27, P0 ;  /* 0x000000ffff00a224 */ /* 0x000fe200000e061b */
[----:B------:R-:W-:Y:S01]  /*18c0*/  @!P1 IADD3 R15, P0, R26, 0x60, RZ ;  /* 0x000000601a0f9810 */ /* 0x000fe20007f1e0ff */
[----:B------:R-:W-:Y:S02]  /*18d0*/  @!P3 IMAD R16, R12, c[0x0][0x194], R7 ;  /* 0x000065000c10ba24 */ /* 0x000fe400078e0207 */
[----:B------:R-:W-:Y:S02]  /*18e0*/  @!P2 IMAD R0, R0, c[0x0][0x190], RZ ;  /* 0x000064000000aa24 */ /* 0x000fe400078e02ff */
[----:B------:R-:W-:-:S02]  /*18f0*/  @!P2 IMAD.MOV.U32 R7, RZ, RZ, R5 ;  /* 0x000000ffff07a224 */ /* 0x000fc400078e0005 */
[----:B------:R-:W-:Y:S02]  /*1900*/  @!P2 IMAD R19, R11, c[0x0][0x194], R0 ;  /* 0x000065000b13aa24 */ /* 0x000fe400078e0200 */
[----:B------:R-:W-:Y:S01]  /*1910*/  @!P4 IMAD.IADD R0, R9, 0x1, R10 ;  /* 0x000000010900c824 */ /* 0x000fe200078e020a */
[----:B------:R-:W-:Y:S01]  /*1920*/  @!P4 LEA R10, P6, R8, c[0x0][0x160], 0x1 ;  /* 0x00005800080aca11 */ /* 0x000fe200078c08ff */
[----:B------:R-:W-:-:S03]  /*1930*/  @!P2 IMAD.WIDE.U32 R6, R11, c[0x0][0x190], R6 ;  /* 0x000064000b06aa25 */ /* 0x000fc600078e0006 */
[----:B------:R-:W-:Y:S01]  /*1940*/  @!P4 LEA.HI.X R11, R8, c[0x0][0x164], R0, 0x1, P6 ;  /* 0x00005900080bca11 */ /* 0x000fe200030f0c00 */
[----:B------:R-:W-:-:S04]  /*1950*/  @!P3 IMAD.WIDE.U32 R12, R12, c[0x0][0x190], R4 ;  /* 0x000064000c0cba25 */ /* 0x000fc800078e0004 */
[----:B------:R-:W-:Y:S01]  /*1960*/  @!P1 IMAD.X R0, RZ, RZ, R27, P0 ;  /* 0x000000ffff009224 */ /* 0x000fe200000e061b */
[----:B------:R-:W-:Y:S01]  /*1970*/  ISETP.GE.AND P0, PT, R14, UR12, PT ;  /* 0x0000000c0e007c0c */ /* 0x000fe2000bf06270 */
[----:B------:R-:W-:Y:S01]  /*1980*/  @!P3 IMAD.IADD R9, R13, 0x1, R16 ;  /* 0x000000010d09b824 */ /* 0x000fe200078e0210 */
[----:B------:R-:W-:Y:S01]  /*1990*/  @!P3 LEA R16, P5, R12, c[0x0][0x160], 0x1 ;  /* 0x000058000c10ba11 */ /* 0x000fe200078a08ff */
[----:B------:R-:W-:Y:S02]  /*19a0*/  @!P1 IMAD R8, R0, c[0x0][0x190], RZ ;  /* 0x0000640000089a24 */ /* 0x000fe400078e02ff */
[----:B------:R-:W-:Y:S01]  /*19b0*/  IMAD.SHL.U32 R0, R2, 0x40, RZ ;  /* 0x0000004002007824 */ /* 0x000fe200078e00ff */
[----:B------:R-:W-:Y:S01]  /*19c0*/  @!P3 LEA.HI.X R17, R12, c[0x0][0x164], R9, 0x1, P5 ;  /* 0x000059000c11ba11 */ /* 0x000fe200028f0c09 */
[----:B------:R-:W-:Y:S01]  /*19d0*/  @!P2 IMAD.IADD R7, R7, 0x1, R19 ;  /* 0x000000010707a824 */ /* 0x000fe200078e0213 */
[----:B------:R-:W-:Y:S01]  /*19e0*/  @!P2 LEA R12, P6, R6, c[0x0][0x160], 0x1 ;  /* 0x00005800060caa11 */ /* 0x000fe200078c08ff */
[----:B------:R-:W-:Y:S01]  /*19f0*/  @!P1 IMAD R8, R15, c[0x0][0x194], R8 ;  /* 0x000065000f089a24 */ /* 0x000fe200078e0208 */
[----:B------:R-:W-:Y:S01]  /*1a00*/  LOP3.LUT R0, R0, 0x1c0, RZ, 0xc0, !PT ;  /* 0x000001c000007812 */ /* 0x000fe200078ec0ff */
[C---:B------:R-:W-:Y:S01]  /*1a10*/  IMAD R19, R3.reuse, c[0x0][0x198], RZ ;  /* 0x0000660003137a24 */ /* 0x040fe200078e02ff */
[----:B------:R-:W-:Y:S01]  /*1a20*/  @!P2 LEA.HI.X R13, R6, c[0x0][0x164], R7, 0x1, P6 ;  /* 0x00005900060daa11 */ /* 0x000fe200030f0c07 */
[----:B------:R-:W-:Y:S01]  /*1a30*/  IMAD R3, R3, c[0x0][0x1a0], RZ ;  /* 0x0000680003037a24 */ /* 0x000fe200078e02ff */
[----:B------:R-:W-:-:S02]  /*1a40*/  SHF.R.U32.HI R7, RZ, 0x3, R0 ;  /* 0x00000003ff077819 */ /* 0x000fc40000011600 */
[----:B------:R-:W-:Y:S01]  /*1a50*/  LOP3.LUT R6, R0, 0x38, R20, 0xf8, !PT ;  /* 0x0000003800067812 */ /* 0x000fe200078ef814 */
[----:B------:R-:W-:Y:S01]  /*1a60*/  IMAD R3, R2, c[0x0][0x1a4], R3 ;  /* 0x0000690002037a24 */ /* 0x000fe200078e0203 */
[----:B------:R-:W-:Y:S01]  /*1a70*/  ISETP.GE.AND P5, PT, R14, UR12, PT ;  /* 0x0000000c0e007c0c */ /* 0x000fe2000bfa6270 */
[----:B------:R-:W-:Y:S01]  /*1a80*/  @!P1 IMAD.WIDE.U32 R14, R15, c[0x0][0x190], R4 ;  /* 0x000064000f0e9a25 */ /* 0x000fe200078e0004 */
[----:B------:R-:W-:-:S03]  /*1a90*/  LOP3.LUT R6, R6, R7, RZ, 0x3c, !PT ;  /* 0x0000000706067212 */ /* 0x000fc600078e3cff */
[----:B------:R-:W-:Y:S01]  /*1aa0*/  @!P1 IMAD.IADD R0, R15, 0x1, R8 ;  /* 0x000000010f009824 */ /* 0x000fe200078e0208 */
[----:B------:R-:W-:Y:S01]  /*1ab0*/  @!P1 LEA R8, P6, R14, c[0x0][0x160], 0x1 ;  /* 0x000058000e089a11 */ /* 0x000fe200078c08ff */
[----:B------:R-:W-:Y:S01]  /*1ac0*/  IMAD.WIDE.U32 R4, R2, c[0x0][0x198], R20 ;  /* 0x0000660002047a25 */ /* 0x000fe200078e0014 */
[----:B------:R-:W-:Y:S02]  /*1ad0*/  LOP3.LUT R235, R6, 0xfffffe00, R235, 0xf8, !PT ;  /* 0xfffffe0006eb7812 */ /* 0x000fe400078ef8eb */
[----:B------:R-:W-:Y:S01]  /*1ae0*/  @!P1 LEA.HI.X R9, R14, c[0x0][0x164], R0, 0x1, P6 ;  /* 0x000059000e099a11 */ /* 0x000fe200030f0c00 */
[----:B------:R-:W-:Y:S01]  /*1af0*/  IMAD R0, R2, c[0x0][0x19c], R19 ;  /* 0x0000670002007a24 */ /* 0x000fe200078e0213 */
[----:B------:R-:W-:Y:S01]  /*1b00*/  IADD3 R4, P6, R4, UR22, RZ ;  /* 0x0000001604047c10 */ /* 0x000fe2000ffde0ff */
[----:B------:R-:W-:Y:S01]  /*1b10*/  IMAD.SHL.U32 R235, R235, 0x2, RZ ;  /* 0x00000002ebeb7824 */ /* 0x000fe200078e00ff */
[----:B------:R-:W-:Y:S01]  /*1b20*/  SHF.R.S32.HI R15, RZ, 0x1f, R18 ;  /* 0x0000001fff0f7819 */ /* 0x000fe20000011412 */
[C---:B------:R-:W-:Y:S01]  /*1b30*/  IMAD.WIDE.U32 R6, R2.reuse, c[0x0][0x1a0], R20 ;  /* 0x0000680002067a25 */ /* 0x040fe200078e0014 */
[----:B------:R-:W-:Y:S01]  /*1b40*/  IADD3.X R5, R5, UR7, R0, P6, !PT ;  /* 0x0000000705057c10 */ /* 0x000fe2000b7fe400 */
[----:B------:R-:W-:Y:S01]  /*1b50*/  USHF.L.U32 UR7, UR4, 0x6, URZ ;  /* 0x0000000604077899 */ /* 0x000fe2000800063f */
[----:B------:R-:W-:Y:S01]  /*1b60*/  @!PT LDS RZ, [RZ] ;  /* 0x00000000fffff984 */ /* 0x000fe20000000800 */
[----:B------:R-:W-:Y:S01]  /*1b70*/  @!PT LDS RZ, [RZ] ;  /* 0x00000000fffff984 */ /* 0x000fe20000000800 */
[----:B------:R-:W-:Y:S01]  /*1b80*/  @!PT LDS RZ, [RZ] ;  /* 0x00000000fffff984 */ /* 0x000fe20000000800 */
[----:B------:R1:W-:Y:S01]  /*1b90*/  @!P4 LDGSTS.E.BYPASS.LTC128B.128 [R235], [R10.64] ;  /* 0x000000000aebcfae */ /* 0x0003e2000b901d52 */
[----:B------:R-:W-:Y:S01]  /*1ba0*/  IMAD R0, R15, c[0x0][0x1b0], RZ ;  /* 0x00006c000f007a24 */ /* 0x000fe200078e02ff */
[----:B------:R-:W-:Y:S01]  /*1bb0*/  ISETP.GE.AND P6, PT, R2, UR12, PT ;  /* 0x0000000c02007c0c */ /* 0x000fe2000bfc6270 */
[----:B------:R-:W-:Y:S01]  /*1bc0*/  IMAD.WIDE.U32 R26, R18, c[0x0][0x1b0], R4 ;  /* 0x00006c00121a7a25 */ /* 0x000fe200078e0004 */
[----:B------:R1:W-:Y:S01]  /*1bd0*/  @!P4 LDGSTS.E.BYPASS.LTC128B.128 [R235+0x4000], [R10.64+0x80] ;  /* 0x040000800aebcfae */ /* 0x0003e2000b901d52 */
[----:B------:R-:W-:Y:S01]  /*1be0*/  UIMAD UR22, UR6, UR15, URZ ;  /* 0x0000000f061672a4 */ /* 0x000fe2000f8e023f */
[----:B------:R-:W-:Y:S01]  /*1bf0*/  LEA.HI R19, R23, R103, RZ, 0x4 ;  /* 0x0000006717137211 */ /* 0x000fe200078f20ff */
[----:B------:R-:W-:Y:S01]  /*1c00*/  IMAD.MOV.U32 R106, RZ, RZ, R26 ;  /* 0x000000ffff6a7224 */ /* 0x000fe200078e001a */
[----:B------:R1:W-:Y:S01]  /*1c10*/  @!P4 LDGSTS.E.BYPASS.LTC128B.128 [R235+0x8000], [R10.64+0x100] ;  /* 0x080001000aebcfae */ /* 0x0003e2000b901d52 */
[----:B------:R-:W-:Y:S01]  /*1c20*/  UIMAD UR22, UR17, UR7, UR22 ;  /* 0x00000007111672a4 */ /* 0x000fe2000f8e0216 */
[----:B------:R-:W-:-:S02]  /*1c30*/  SHF.R.S32.HI R14, RZ, 0x4, R19 ;  /* 0x00000004ff0e7819 */ /* 0x000fc40000011413 */
[----:B------:R1:W-:Y:S04]  /*1c40*/  @!P4 LDGSTS.E.BYPASS.LTC128B.128 [R235+0xc000], [R10.64+0x180] ;  /* 0x0c0001800aebcfae */ /* 0x0003e8000b901d52 */
[----:B------:R2:W-:Y:S04]  /*1c50*/  @!P3 LDGSTS.E.BYPASS.LTC128B.128 [R235+0x1000], [R16.64] ;  /* 0x0100000010ebbfae */ /* 0x0005e8000b901d52 */
[----:B------:R2:W-:Y:S04]  /*1c60*/  @!P3 LDGSTS.E.BYPASS.LTC128B.128 [R235+0x5000], [R16.64+0x80] ;  /* 0x0500008010ebbfae */ /* 0x0005e8000b901d52 */
[----:B------:R2:W-:Y:S04]  /*1c70*/  @!P3 LDGSTS.E.BYPASS.LTC128B.128 [R235+0x9000], [R16.64+0x100] ;  /* 0x0900010010ebbfae */ /* 0x0005e8000b901d52 */
[----:B------:R2:W-:Y:S04]  /*1c80*/  @!P3 LDGSTS.E.BYPASS.LTC128B.128 [R235+0xd000], [R16.64+0x180] ;  /* 0x0d00018010ebbfae */ /* 0x0005e8000b901d52 */
[----:B------:R3:W-:Y:S04]  /*1c90*/  @!P2 LDGSTS.E.BYPASS.LTC128B.128 [R235+0x2000], [R12.64] ;  /* 0x020000000cebafae */ /* 0x0007e8000b901d52 */
[----:B------:R3:W-:Y:S01]  /*1ca0*/  @!P2 LDGSTS.E.BYPASS.LTC128B.128 [R235+0x6000], [R12.64+0x80] ;  /* 0x060000800cebafae */ /* 0x0007e2000b901d52 */
[----:B-1----:R-:W-:Y:S01]  /*1cb0*/  IMAD R10, R18, c[0x0][0x1b4], R0 ;  /* 0x00006d00120a7a24 */ /* 0x002fe200078e0200 */
[----:B------:R-:W-:Y:S01]  /*1cc0*/  LOP3.LUT R0, R19, 0xfffffff0, RZ, 0xc0, !PT ;  /* 0xfffffff013007812 */ /* 0x000fe200078ec0ff */
[----:B------:R-:W-:Y:S01]  /*1cd0*/  IMAD.U32 R11, RZ, RZ, UR15 ;  /* 0x0000000fff0b7e24 */ /* 0x000fe2000f8e00ff */
[----:B------:R3:W-:Y:S01]  /*1ce0*/  @!P2 LDGSTS.E.BYPASS.LTC128B.128 [R235+0xa000], [R12.64+0x100] ;  /* 0x0a0001000cebafae */ /* 0x0007e2000b901d52 */
[----:B------:R-:W-:Y:S01]  /*1cf0*/  IMAD.IADD R107, R27, 0x1, R10 ;  /* 0x000000011b6b7824 */ /* 0x000fe200078e020a */
[----:B------:R-:W-:Y:S01]  /*1d00*/  IADD3 R10, P4, R6, UR24, RZ ;  /* 0x00000018060a7c10 */ /* 0x000fe2000ff9e0ff */
[----:B------:R-:W-:Y:S01]  /*1d10*/  IMAD.IADD R0, R103, 0x1, -R0 ;  /* 0x0000000167007824 */ /* 0x000fe200078e0a00 */
[----:B------:R3:W-:Y:S01]  /*1d20*/  @!P2 LDGSTS.E.BYPASS.LTC128B.128 [R235+0xe000], [R12.64+0x180] ;  /* 0x0e0001800cebafae */ /* 0x0007e2000b901d52 */
[----:B------:R-:W-:Y:S01]  /*1d30*/  IMAD.WIDE.U32 R4, R11, UR7, R106 ;  /* 0x000000070b047c25 */ /* 0x000fe2000f8e006a */
[----:B------:R-:W-:Y:S01]  /*1d40*/  IADD3.X R11, R7, UR21, R3, P4, !PT ;  /* 0x00000015070b7c10 */ /* 0x000fe2000a7fe403 */
[----:B------:R-:W-:Y:S01]  /*1d50*/  USHF.L.U32 UR21, UR4, 0x5, URZ ;  /* 0x0000000504157899 */ /* 0x000fe2000800063f */
[----:B------:R-:W-:Y:S01]  /*1d60*/  LEA.HI R7, R19, R14, RZ, 0x1 ;  /* 0x0000000e13077211 */ /* 0x000fe200078f08ff */
[----:B------:R1:W-:Y:S01]  /*1d70*/  @!P1 LDGSTS.E.BYPASS.LTC128B.128 [R235+0x3000], [R8.64] ;  /* 0x0300000008eb9fae */ /* 0x0003e2000b901d52 */
[----:B------:R-:W-:Y:S01]  /*1d80*/  IADD3 R3, R5, UR22, RZ ;  /* 0x0000001605037c10 */ /* 0x000fe2000fffe0ff */
[----:B------:R-:W-:Y:S01]  /*1d90*/  ULDC.64 UR4, c[0x0][0x1a0] ;  /* 0x0000680000047ab9 */ /* 0x000fe20000000a00 */
[C---:B------:R-:W-:Y:S01]  /*1da0*/  @!P6 LEA R6, P4, R4.reuse, c[0x0][0x168], 0x1 ;  /* 0x00005a000406ea11 */ /* 0x040fe200078808ff */
[----:B------:R1:W-:Y:S01]  /*1db0*/  @!P1 LDGSTS.E.BYPASS.LTC128B.128 [R235+0x7000], [R8.64+0x80] ;  /* 0x0700008008eb9fae */ /* 0x0003e2000b901d52 */
[----:B------:R-:W-:Y:S01]  /*1dc0*/  LOP3.LUT R19, R7, 0xfffffffe, RZ, 0xc0, !PT ;  /* 0xfffffffe07137812 */ /* 0x000fe200078ec0ff */
[----:B------:R-:W-:Y:S01]  /*1dd0*/  UIMAD.WIDE.U32 UR22, UR15, UR4, URZ ;  /* 0x000000040f1672a5 */ /* 0x000fe2000f8e003f */
[C---:B------:R-:W-:Y:S01]  /*1de0*/  @!P6 LEA.HI.X R7, R4.reuse, c[0x0][0x16c], R3, 0x1, P4 ;  /* 0x00005b000407ea11 */ /* 0x040fe200020f0c03 */
[----:B------:R1:W-:Y:S01]  /*1df0*/  @!P1 LDGSTS.E.BYPASS.LTC128B.128 [R235+0xb000], [R8.64+0x100] ;  /* 0x0b00010008eb9fae */ /* 0x0003e2000b901d52 */
[----:B------:R-:W-:Y:S01]  /*1e00*/  @!P5 IADD3 R5, P4, R4, UR21, RZ ;  /* 0x000000150405dc10 */ /* 0x000fe2000ff9e0ff */
[----:B------:R-:W-:Y:S01]  /*1e10*/  UIMAD UR4, UR17, UR4, URZ ;  /* 0x00000004110472a4 */ /* 0x000fe2000f8e023f */
[----:B------:R-:W-:Y:S01]  /*1e20*/  SHF.R.S32.HI R21, RZ, 0x1f, R0 ;  /* 0x0000001fff157819 */ /* 0x000fe20000011400 */
[----:B------:R1:W-:Y:S01]  /*1e30*/  @!P1 LDGSTS.E.BYPASS.LTC128B.128 [R235+0xf000], [R8.64+0x180] ;  /* 0x0f00018008eb9fae */ /* 0x0003e2000b901d52 */
[----:B------:R-:W-:Y:S01]  /*1e40*/  @!P5 IADD3.X R3, R3, UR20, RZ, P4, !PT ;  /* 0x000000140303dc10 */ /* 0x000fe2000a7fe4ff */
[----:B------:R-:W-:Y:S01]  /*1e50*/  IMAD.IADD R19, R14, 0x1, -R19 ;  /* 0x000000010e137824 */ /* 0x000fe200078e0a13 */
[----:B------:R-:W-:Y:S01]  /*1e60*/  @!P5 LEA R4, P4, R5, c[0x0][0x168], 0x1 ;  /* 0x00005a000504da11 */ /* 0x000fe200078808ff */
[----:B------:R4:W-:Y:S01]  /*1e70*/  @!P6 LDGSTS.E.BYPASS.LTC128B.128 [R235+0x10000], [R6.64] ;  /* 0x1000000006ebefae */ /* 0x0009e2000b901d52 */
[----:B------:R-:W-:Y:S01]  /*1e80*/  LEA.HI R21, R21, R0, RZ, 0x3 ;  /* 0x0000000015157211 */ /* 0x000fe200078f18ff */
[----:B------:R-:W-:Y:S01]  /*1e90*/  UIMAD UR4, UR15, UR5, UR4 ;  /* 0x000000050f0472a4 */ /* 0x000fe2000f8e0204 */
[----:B------:R-:W-:Y:S01]  /*1ea0*/  @!P5 LEA.HI.X R5, R5, c[0x0][0x16c], R3, 0x1, P4 ;  /* 0x00005b000505da11 */ /* 0x000fe200020f0c03 */
[----:B------:R4:W-:Y:S01]  /*1eb0*/  @!P6 LDGSTS.E.BYPASS.LTC128B.128 [R235+0x12000], [R6.64+0x80] ;  /* 0x1200008006ebefae */ /* 0x0009e2000b901d52 */
[----:B------:R-:W-:Y:S01]  /*1ec0*/  LOP3.LUT R20, R21, 0xfffffff8, RZ, 0xc0, !PT ;  /* 0xfffffff815147812 */ /* 0x000fe200078ec0ff */
[C---:B------:R-:W-:Y:S01]  /*1ed0*/  IMAD.SHL.U32 R3, R2.reuse, 0x8, RZ ;  /* 0x0000000802037824 */ /* 0x040fe200078e00ff */
[----:B------:R-:W-:Y:S01]  /*1ee0*/  ISETP.GE.AND P4, PT, R2, UR12, PT ;  /* 0x0000000c02007c0c */ /* 0x000fe2000bf86270 */
[----:B------:R4:W-:Y:S01]  /*1ef0*/  @!P6 LDGSTS.E.BYPASS.LTC128B.128 [R235+0x14000], [R6.64+0x100] ;  /* 0x1400010006ebefae */ /* 0x0009e2000b901d52 */
[----:B------:R-:W-:Y:S01]  /*1f00*/  IMAD R14, R15, c[0x0][0x1b8], RZ ;  /* 0x00006e000f0e7a24 */ /* 0x000fe200078e02ff */
[----:B------:R-:W-:Y:S01]  /*1f10*/  UIADD3 UR4, UR23, UR4, URZ ;  /* 0x0000000417047290 */ /* 0x000fe2000fffe03f */
[----:B------:R-:W-:Y:S01]  /*1f20*/  IMAD.IADD R20, R0, 0x1, -R20 ;  /* 0x0000000100147824 */ /* 0x000fe200078e0a14 */
[----:B------:R4:W-:Y:S01]  /*1f30*/  @!P6 LDGSTS.E.BYPASS.LTC128B.128 [R235+0x16000], [R6.64+0x180] ;  /* 0x1600018006ebefae */ /* 0x0009e2000b901d52 */
[----:B------:R-:W-:Y:S01]  /*1f40*/  IMAD.SHL.U32 R0, R22, 0x40, RZ ;  /* 0x0000004016007824 */ /* 0x000fe200078e00ff */
[----:B------:R-:W-:Y:S01]  /*1f50*/  UIADD3 UR5, UR14, 0x1, -UR16 ;  /* 0x000000010e057890 */ /* 0x000fe2000fffe810 */
[----:B------:R-:W-:Y:S01]  /*1f60*/  IMAD R14, R18, c[0x0][0x1bc], R14 ;  /* 0x00006f00120e7a24 */ /* 0x000fe200078e020e */
[----:B------:R5:W-:Y:S01]  /*1f70*/  @!P5 LDGSTS.E.BYPASS.LTC128B.128 [R235+0x11000], [R4.64] ;  /* 0x1100000004ebdfae */ /* 0x000be2000b901d52 */
[----:B------:R-:W-:Y:S01]  /*1f80*/  ULDC UR12, c[0x0][0x2e8] ;  /* 0x0000ba00000c7ab9 */ /* 0x000fe20000000800 */
[----:B------:R-:W-:Y:S01]  /*1f90*/  LOP3.LUT R0, R0, 0x1c0, RZ, 0xc0, !PT ;  /* 0x000001c000007812 */ /* 0x000fe200078ec0ff */
[----:B------:R-:W-:Y:S01]  /*1fa0*/  UIADD3 UR5, UR5, UR12, URZ ;  /* 0x0000000c05057290 */ /* 0x000fe2000fffe03f */
[----:B------:R5:W-:Y:S01]  /*1fb0*/  @!P5 LDGSTS.E.BYPASS.LTC128B.128 [R235+0x13000], [R4.64+0x80] ;  /* 0x1300008004ebdfae */ /* 0x000be2000b901d52 */
[----:B-1----:R-:W-:-:S03]  /*1fc0*/  IMAD.MOV.U32 R9, RZ, RZ, 0x20 ;  /* 0x00000020ff097424 */ /* 0x002fc600078e00ff */
[----:B------:R5:W-:Y:S01]  /*1fd0*/  @!P5 LDGSTS.E.BYPASS.LTC128B.128 [R235+0x15000], [R4.64+0x100] ;  /* 0x1500010004ebdfae */ /* 0x000be2000b901d52 */
[----:B---3--:R-:W-:-:S03]  /*1fe0*/  IMAD.WIDE.U32 R12, R9, c[0x0][0x1a0], RZ ;  /* 0x00006800090c7a25 */ /* 0x008fc600078e00ff */
[----:B------:R5:W-:Y:S04]  /*1ff0*/  @!P5 LDGSTS.E.BYPASS.LTC128B.128 [R235+0x17000], [R4.64+0x180] ;  /* 0x1700018004ebdfae */ /* 0x000be8000b901d52 */
[----:B------:R-:W0:Y:S04]  /*2000*/  LDGDEPBAR ;  /* 0x00000000000079af */ /* 0x000e280000000000 */
[----:B------:R1:W-:Y:S01]  /*2010*/  STL.64 [R1+0x18], R26 ;  /* 0x0000181a01007387 */ /* 0x0003e20000100a00 */
[----:B----4-:R-:W-:Y:S01]  /*2020*/  LOP3.LUT R7, R0, 0x8, R3, 0xf8, !PT ;  /* 0x0000000800077812 */ /* 0x010fe200078ef803 */
[----:B------:R-:W-:-:S02]  /*2030*/  IMAD.U32 R6, RZ, RZ, UR4 ;  /* 0x00000004ff067e24 */ /* 0x000fc4000f8e00ff */
[----:B------:R-:W-:Y:S01]  /*2040*/  STL.64 [R1+0x8], R106 ;  /* 0x0000086a01007387 */ /* 0x000fe20000100a00 */
[----:B------:R-:W-:Y:S02]  /*2050*/  ULDC UR4, c[0x0][0x2e4] ;  /* 0x0000b90000047ab9 */ /* 0x000fe40000000800 */
[----:B------:R-:W-:Y:S01]  /*2060*/  UIADD3 UR4, UR14, -UR4, -UR16 ;  /* 0x800000040e047290 */ /* 0x000fe2000fffe810 */
[----:B-----5:R-:W-:Y:S01]  /*2070*/  IMAD.SHL.U32 R5, R20, 0x40, RZ ;  /* 0x0000004014057824 */ /* 0x020fe200078e00ff */
[----:B------:R-:W-:-:S04]  /*2080*/  DEPBAR.LE SB0, 0x0 ;  /* 0x000080000000791a */ /* 0x000fc80000000000 */
[----:B------:R-:W-:Y:S01]  /*2090*/  BAR.SYNC.DEFER_BLOCKING 0x0 ;  /* 0x0000000000007b1d */ /* 0x000fe20000010000 */
[----:B------:R-:W-:Y:S01]  /*20a0*/  IMAD.SHL.U32 R4, R19, 0x8, RZ ;  /* 0x0000000813047824 */ /* 0x000fe200078e00ff */
[----:B------:R-:W-:Y:S01]  /*20b0*/  LOP3.LUT R2, R5, 0x1c0, RZ, 0xc0, !PT ;  /* 0x000001c005027812 */ /* 0x000fe200078ec0ff */
[----:B-1----:R-:W-:Y:S01]  /*20c0*/  IMAD.WIDE.U32 R26, R18, c[0x0][0x1b8], R10 ;  /* 0x00006e00121a7a25 */ /* 0x002fe200078e000a */
[----:B------:R-:W-:Y:S02]  /*20d0*/  SHF.R.U32.HI R5, RZ, 0x3, R0 ;  /* 0x00000003ff057819 */ /* 0x000fe40000011600 */
[----:B------:R-:W-:Y:S01]  /*20e0*/  LOP3.LUT R3, R2, 0x8, R4, 0xf8, !PT ;  /* 0x0000000802037812 */ /* 0x000fe200078ef804 */
[----:B------:R-:W-:Y:S01]  /*20f0*/  IMAD.U32 R10, RZ, RZ, UR22 ;  /* 0x00000016ff0a7e24 */ /* 0x000fe2000f8e00ff */
[----:B------:R-:W-:Y:S01]  /*2100*/  SHF.R.U32.HI R2, RZ, 0x3, R2 ;  /* 0x00000003ff027819 */ /* 0x000fe20000011602 */
[----:B------:R-:W-:Y:S01]  /*2110*/  IMAD.IADD R25, R27, 0x1, R14 ;  /* 0x000000011b197824 */ /* 0x000fe200078e020e */
[----:B------:R-:W-:Y:S01]  /*2120*/  LOP3.LUT R8, R7, R5, RZ, 0x3c, !PT ;  /* 0x0000000507087212 */ /* 0x000fe200078e3cff */
[----:B------:R-:W-:Y:S01]  /*2130*/  IMAD.SHL.U32 R5, R21, 0x40, RZ ;  /* 0x0000004015057824 */ /* 0x000fe200078e00ff */
[C---:B------:R-:W-:Y:S01]  /*2140*/  LEA R0, P1, R10.reuse, R26, 0x6 ;  /* 0x0000001a0a007211 */ /* 0x040fe200078230ff */
[----:B------:R-:W-:Y:S01]  /*2150*/  IMAD R7, R9, c[0x0][0x1a4], RZ ;  /* 0x0000690009077a24 */ /* 0x000fe200078e02ff */
[----:B------:R-:W-:Y:S01]  /*2160*/  LOP3.LUT R101, R3, R2, RZ, 0x3c, !PT ;  /* 0x0000000203657212 */ /* 0x000fe200078e3cff */
[----:B------:R-:W-:Y:S01]  /*2170*/  STL.64 [R1+0x30], R26 ;  /* 0x0000301a01007387 */ /* 0x000fe20000100a00 */
[----:B------:R-:W-:Y:S01]  /*2180*/  LEA.HI.X R2, R10, R25, R6, 0x6, P1 ;  /* 0x000000190a027211 */ /* 0x000fe200008f3406 */
[----:B------:R-:W-:Y:S01]  /*2190*/  IMAD.U32 R11, RZ, RZ, UR23 ;  /* 0x00000017ff0b7e24 */ /* 0x000fe2000f8e00ff */
[C---:B------:R-:W-:Y:S01]  /*21a0*/  @!P0 IADD3 R3, P1, R0.reuse, R12, RZ ;  /* 0x0000000c00038210 */ /* 0x040fe20007f3e0ff */
[----:B------:R-:W-:Y:S01]  /*21b0*/  STL [R1+0x14], R25 ;  /* 0x0000141901007387 */ /* 0x000fe20000100800 */
[----:B------:R-:W-:Y:S01]  /*21c0*/  @!P4 LEA R4, P2, R0, c[0x0][0x170], 0x1 ;  /* 0x00005c000004ca11 */ /* 0x000fe200078408ff */
[----:B------:R-:W-:Y:S01]  /*21d0*/  IMAD.MOV.U32 R14, RZ, RZ, 0x40 ;  /* 0x00000040ff0e7424 */ /* 0x000fe200078e00ff */
[----:B------:R-:W-:-:S02]  /*21e0*/  LOP3.LUT R100, R5, 0xfffffe00, RZ, 0xc0, !PT ;  /* 0xfffffe0005647812 */ /* 0x000fc400078ec0ff */
[----:B------:R-:W-:Y:S01]  /*21f0*/  @!P0 IADD3.X R7, R2, R13, R7, P1, !PT ;  /* 0x0000000d02078210 */ /* 0x000fe20000ffe407 */
[----:B------:R-:W-:Y:S01]  /*2200*/  @P4 STS.128 [R235+0x18000], RZ ;  /* 0x018000ffeb004388 */ /* 0x000fe20000000c00 */
[----:B------:R-:W-:Y:S01]  /*2210*/  @!P4 LEA.HI.X R5, R0, c[0x0][0x174], R2, 0x1, P2 ;  /* 0x00005d000005ca11 */ /* 0x000fe200010f0c02 */
[----:B------:R-:W-:Y:S01]  /*2220*/  IMAD R2, R102, 0x400, R100 ;  /* 0x0000040066027824 */ /* 0x000fe200078e0264 */
[----:B------:R-:W-:Y:S01]  /*2230*/  @!P0 LEA R6, P3, R3, c[0x0][0x170], 0x1 ;  /* 0x00005c0003068a11 */ /* 0x000fe200078608ff */
[----:B------:R-:W-:Y:S01]  /*2240*/  @P4 STS.128 [R235+0x1a000], RZ ;  /* 0x01a000ffeb004388 */ /* 0x000fe20000000c00 */
[----:B------:R-:W-:Y:S02]  /*2250*/  IMAD R0, R19, 0x200, R8 ;  /* 0x0000020013007824 */ /* 0x000fe400078e0208 */
[----:B------:R-:W-:Y:S01]  /*2260*/  @!P0 LEA.HI.X R7, R3, c[0x0][0x174], R7, 0x1, P3 ;  /* 0x00005d0003078a11 */ /* 0x000fe200018f0c07 */
[----:B------:R-:W-:Y:S01]  /*2270*/  @P4 STS.128 [R235+0x1c000], RZ ;  /* 0x01c000ffeb004388 */ /* 0x000fe20000000c00 */
[----:B------:R-:W-:-:S02]  /*2280*/  IMAD.IADD R2, R101, 0x1, R2 ;  /* 0x0000000165027824 */ /* 0x000fc400078e0202 */
[----:B------:R-:W-:Y:S01]  /*2290*/  IMAD.SHL.U32 R208, R0, 0x2, RZ ;  /* 0x0000000200d07824 */ /* 0x000fe200078e00ff */
[----:B------:R-:W-:Y:S01]  /*22a0*/  @P4 STS.128 [R235+0x1e000], RZ ;  /* 0x01e000ffeb004388 */ /* 0x000fe20000000c00 */
[----:B------:R-:W-:Y:S02]  /*22b0*/  IMAD.SHL.U32 R215, R2, 0x2, RZ ;  /* 0x0000000202d77824 */ /* 0x000fe400078e00ff */
[----:B------:R-:W-:Y:S01]  /*22c0*/  IMAD.MOV.U32 R3, RZ, RZ, 0x10 ;  /* 0x00000010ff037424 */ /* 0x000fe200078e00ff */
[----:B------:R-:W-:Y:S01]  /*22d0*/  @!PT LDS RZ, [RZ] ;  /* 0x00000000fffff984 */ /* 0x000fe20000000800 */
[----:B------:R-:W-:Y:S01]  /*22e0*/  @!PT LDS RZ, [RZ] ;  /* 0x00000000fffff984 */ /* 0x000fe20000000800 */
[----:B------:R-:W-:Y:S01]  /*22f0*/  @!PT LDS RZ, [RZ] ;  /* 0x00000000fffff984 */ /* 0x000fe20000000800 */
[----:B------:R1:W-:Y:S01]  /*2300*/  @!P4 LDGSTS.E.BYPASS.LTC128B.128 [R235+0x18000], [R4.64] ;  /* 0x1800000004ebcfae */ /* 0x0003e2000b901d52 */
[----:B------:R-:W-:Y:S02]  /*2310*/  R2P PR, R20, 0x6 ;  /* 0x0000000614007804 */ /* 0x000fe40000000000 */
[C---:B------:R-:W-:Y:S01]  /*2320*/  IADD3 R2, R208.reuse, 0x10000, RZ ;  /* 0x00010000d0027810 */ /* 0x040fe20007ffe0ff */
[----:B------:R1:W-:Y:S01]  /*2330*/  @!P4 LDGSTS.E.BYPASS.LTC128B.128 [R235+0x1a000], [R4.64+0x80] ;  /* 0x1a00008004ebcfae */ /* 0x0003e2000b901d52 */
[----:B------:R-:W-:-:S02]  /*2340*/  IADD3 R219, R208, 0x10020, RZ ;  /* 0x00010020d0db7810 */ /* 0x000fc40007ffe0ff */
[----:B------:R-:W-:Y:S01]  /*2350*/  SEL R0, R9, 0xffffffe0, !P2 ;  /* 0xffffffe009007807 */ /* 0x000fe20005000000 */
[----:B------:R1:W-:Y:S01]  /*2360*/  @!P4 LDGSTS.E.BYPASS.LTC128B.128 [R235+0x1c000], [R4.64+0x100] ;  /* 0x1c00010004ebcfae */ /* 0x0003e2000b901d52 */
[----:B------:R-:W-:Y:S02]  /*2370*/  SEL R3, R3, 0xfffffff0, !P1 ;  /* 0xfffffff003037807 */ /* 0x000fe40004800000 */
[----:B------:R-:W-:Y:S01]  /*2380*/  R2P PR, R22, 0x6 ;  /* 0x0000000616007804 */ /* 0x000fe20000000000 */
[----:B------:R1:W-:Y:S01]  /*2390*/  @!P4 LDGSTS.E.BYPASS.LTC128B.128 [R235+0x1e000], [R4.64+0x180] ;  /* 0x1e00018004ebcfae */ /* 0x0003e2000b901d52 */
[C-C-:B------:R-:W-:Y:S02]  /*23a0*/  IMAD R218, R0.reuse, 0x2, R215.reuse ;  /* 0x0000000200da7824 */ /* 0x140fe400078e02d7 */
[----:B------:R-:W-:Y:S01]  /*23b0*/  IMAD R216, R3, 0x2, R215 ;  /* 0x0000000203d87824 */ /* 0x000fe200078e02d7 */
[----:B------:R-:W-:Y:S03]  /*23c0*/  @P0 STS.128 [R235+0x19000], RZ ;  /* 0x019000ffeb000388 */ /* 0x000fe60000000c00 */
[----:B------:R-:W-:Y:S01]  /*23d0*/  IMAD R217, R0, 0x2, R216 ;  /* 0x0000000200d97824 */ /* 0x000fe200078e02d8 */
[----:B------:R-:W-:Y:S04]  /*23e0*/  @P0 STS.128 [R235+0x1b000], RZ ;  /* 0x01b000ffeb000388 */ /* 0x000fe80000000c00 */
[----:B------:R-:W-:Y:S01]  /*23f0*/  @P0 STS.128 [R235+0x1d000], RZ ;  /* 0x01d000ffeb000388 */ /* 0x000fe20000000c00 */
[----:B------:R-:W-:-:S02]  /*2400*/  @P1 IADD3 R219, R2, -0x20, RZ ;  /* 0xffffffe002db1810 */ /* 0x000fc40007ffe0ff */
[----:B------:R-:W-:Y:S01]  /*2410*/  SEL R2, R14, 0xffffffc0, !P2 ;  /* 0xffffffc00e027807 */ /* 0x000fe20005000000 */
[----:B------:R-:W-:Y:S01]  /*2420*/  @P0 STS.128 [R235+0x1f000], RZ ;  /* 0x01f000ffeb000388 */ /* 0x000fe20000000c00 */
[C---:B------:R-:W-:Y:S02]  /*2430*/  IADD3 R234, R219.reuse, 0x800, RZ ;  /* 0x00000800dbea7810 */ /* 0x040fe40007ffe0ff */
[C---:B------:R-:W-:Y:S01]  /*2440*/  IADD3 R233, R219.reuse, 0x1000, RZ ;  /* 0x00001000dbe97810 */ /* 0x040fe20007ffe0ff */
[----:B------:R-:W-:Y:S01]  /*2450*/  @!PT LDS RZ, [RZ] ;  /* 0x00000000fffff984 */ /* 0x000fe20000000800 */
[----:B------:R-:W-:Y:S01]  /*2460*/  @!PT LDS RZ, [RZ] ;  /* 0x00000000fffff984 */ /* 0x000fe20000000800 */
[----:B------:R-:W-:Y:S01]  /*2470*/  @!PT LDS RZ, [RZ] ;  /* 0x00000000fffff984 */ /* 0x000fe20000000800 */
[----:B------:R1:W-:Y:S01]  /*2480*/  @!P0 LDGSTS.E.BYPASS.LTC128B.128 [R235+0x19000], [R6.64] ;  /* 0x1900000006eb8fae */ /* 0x0003e2000b901d52 */
[----:B------:R-:W-:Y:S01]  /*2490*/  IMAD.IADD R214, R208, 0x1, R2 ;  /* 0x00000001d0d67824 */ /* 0x000fe200078e0202 */
[----:B------:R-:W-:Y:S01]  /*24a0*/  IADD3 R232, R219, 0x1800, RZ ;  /* 0x00001800dbe87810 */ /* 0x000fe20007ffe0ff */
[----:B------:R-:W-:Y:S01]  /*24b0*/  IMAD.IADD R213, R2, 0x1, R219 ;  /* 0x0000000102d57824 */ /* 0x000fe200078e02db */
[----:B------:R1:W-:Y:S01]  /*24c0*/  @!P0 LDGSTS.E.BYPASS.LTC128B.128 [R235+0x1b000], [R6.64+0x80] ;  /* 0x1b00008006eb8fae */ /* 0x0003e2000b901d52 */
[----:B------:R-:W-:-:S02]  /*24d0*/  LOP3.LUT R2, R104, 0xffffffe0, RZ, 0xc0, !PT ;  /* 0xffffffe068027812 */ /* 0x000fc400078ec0ff */
[C---:B------:R-:W-:Y:S01]  /*24e0*/  IADD3 R231, R219.reuse, 0x2000, RZ ;  /* 0x00002000dbe77810 */ /* 0x040fe20007ffe0ff */
[----:B------:R1:W-:Y:S01]  /*24f0*/  @!P0 LDGSTS.E.BYPASS.LTC128B.128 [R235+0x1d000], [R6.64+0x100] ;  /* 0x1d00010006eb8fae */ /* 0x0003e2000b901d52 */
[----:B------:R-:W-:Y:S01]  /*2500*/  IADD3 R230, R219, 0x2800, RZ ;  /* 0x00002800dbe67810 */ /* 0x000fe20007ffe0ff */
[----:B------:R-:W-:Y:S01]  /*2510*/  IMAD.IADD R2, R103, 0x1, -R2 ;  /* 0x0000000167027824 */ /* 0x000fe200078e0a02 */
[----:B------:R-:W-:Y:S01]  /*2520*/  IADD3 R229, R219, 0x3000, RZ ;  /* 0x00003000dbe57810 */ /* 0x000fe20007ffe0ff */
[----:B------:R1:W-:Y:S01]  /*2530*/  @!P0 LDGSTS.E.BYPASS.LTC128B.128 [R235+0x1f000], [R6.64+0x180] ;  /* 0x1f00018006eb8fae */ /* 0x0003e2000b901d52 */
[----:B------:R-:W-:Y:S01]  /*2540*/  IMAD.SHL.U32 R103, R103, 0x2, RZ ;  /* 0x0000000267677824 */ /* 0x000fe200078e00ff */
[C---:B------:R-:W-:Y:S02]  /*2550*/  IADD3 R228, R219.reuse, 0x3800, RZ ;  /* 0x00003800dbe47810 */ /* 0x040fe40007ffe0ff */
[----:B--2---:R-:W-:Y:S01]  /*2560*/  LDSM.16.M88.4 R16, [R208+0x10000] ;  /* 0x01000000d010783b */ /* 0x004fe20000000200 */
[----:B------:R-:W-:-:S02]  /*2570*/  IADD3 R227, R219, 0x4000, RZ ;  /* 0x00004000dbe37810 */ /* 0x000fc40007ffe0ff */
[----:B------:R-:W-:Y:S01]  /*2580*/  LOP3.LUT R105, R103, 0x6, RZ, 0xc0, !PT ;  /* 0x0000000667697812 */ /* 0x000fe200078ec0ff */
        /* <DEDUP_REMOVED lines=9> */
[----:B------:R-:W-:Y:S01]  /*2620*/  LDSM.16.M88.4 R8, [R216] ;  /* 0x00000000d808783b */ /* 0x000fe20000000200 */
[----:B------:R-:W-:-:S03]  /*2630*/  IADD3 R220, R219, 0x7800, RZ ;  /* 0x00007800dbdc7810 */ /* 0x000fc60007ffe0ff */
[----:B------:R-:W-:Y:S04]  /*2640*/  LDSM.16.M88.4 R36, [R219] ;  /* 0x00000000db24783b */ /* 0x000fe80000000200 */
[----:B-1----:R-:W1:Y:S04]  /*2650*/  LDSM.16.M88.4 R4, [R215] ;  /* 0x00000000d704783b */ /* 0x002e680000000200 */
[----:B------:R-:W2:Y:S04]  /*2660*/  LDSM.16.M88.4 R60, [R219+0x800] ;  /* 0x00080000db3c783b */ /* 0x000ea80000000200 */
[----:B------:R-:W3:Y:S04]  /*2670*/  LDSM.16.M88.4 R68, [R219+0x1000] ;  /* 0x00100000db44783b */ /* 0x000ee80000000200 */
[----:B------:R-:W4:Y:S04]  /*2680*/  LDSM.16.M88.4 R72, [R219+0x1800] ;  /* 0x00180000db48783b */ /* 0x000f280000000200 */
[----:B------:R-:W-:Y:S04]  /*2690*/  LDSM.16.M88.4 R12, [R218] ;  /* 0x00000000da0c783b */ /* 0x000fe80000000200 */
[----:B------:R-:W5:Y:S04]  /*26a0*/  LDSM.16.M88.4 R80, [R214+0x10000] ;  /* 0x01000000d650783b */ /* 0x000f680000000200 */
[----:B------:R-:W-:Y:S04]  /*26b0*/  LDSM.16.M88.4 R76, [R214+0x11000] ;  /* 0x01100000d64c783b */ /* 0x000fe80000000200 */
[----:B------:R-:W-:Y:S04]  /*26c0*/  LDSM.16.M88.4 R84, [R214+0x11800] ;  /* 0x01180000d654783b */ /* 0x000fe80000000200 */
[----:B------:R-:W-:Y:S04]  /*26d0*/  LDSM.16.M88.4 R88, [R213] ;  /* 0x00000000d558783b */ /* 0x000fe80000000200 */
[----:B------:R-:W-:Y:S01]  /*26e0*/  LDSM.16.M88.4 R96, [R219+0x4000] ;  /* 0x00400000db60783b */ /* 0x000fe20000000200 */
[C---:B-1----:R-:W-:Y:S03]  /*26f0*/  HMMA.16816.F32 R32, R4.reuse, R16, RZ ;  /* 0x000000100420723c */ /* 0x042fe600000018ff */
[----:B------:R-:W-:Y:S04]  /*2700*/  LDSM.16.M88.4 R92, [R214+0x14000] ;  /* 0x01400000d65c783b */ /* 0x000fe80000000200 */
[----:B------:R-:W0:Y:S01]  /*2710*/  LDGDEPBAR ;  /* 0x00000000000079af */ /* 0x000e220000000000 */
[C---:B------:R-:W-:Y:S08]  /*2720*/  HMMA.16816.F32 R40, R4.reuse, R18, RZ ;  /* 0x000000120428723c */ /* 0x040ff000000018ff */
[C---:B------:R-:W-:Y:S08]  /*2730*/  HMMA.16816.F32 R44, R4.reuse, R28, RZ ;  /* 0x0000001c042c723c */ /* 0x040ff000000018ff */
[C---:B------:R-:W-:Y:S08]  /*2740*/  HMMA.16816.F32 R48, R4.reuse, R30, RZ ;  /* 0x0000001e0430723c */ /* 0x040ff000000018ff */
[C---:B------:R-:W-:Y:S08]  /*2750*/  HMMA.16816.F32 R52, R4.reuse, R24, RZ ;  /* 0x000000180434723c */ /* 0x040ff000000018ff */
[C---:B------:R-:W-:Y:S08]  /*2760*/  HMMA.16816.F32 R56, R4.reuse, R26, RZ ;  /* 0x0000001a0438723c */ /* 0x040ff000000018ff */
[C---:B------:R-:W-:Y:S08]  /*2770*/  HMMA.16816.F32 R64, R4.reuse, R20, RZ ;  /* 0x000000140440723c */ /* 0x040ff000000018ff */
[----:B------:R-:W-:Y:S01]  /*2780*/  HMMA.16816.F32 R16, R4, R22, RZ ;  /* 0x000000160410723c */ /* 0x000fe200000018ff */
[----:B------:R-:W-:Y:S04]  /*2790*/  LDSM.16.M88.4 R4, [R217] ;  /* 0x00000000d904783b */ /* 0x000fe80000000200 */
[----:B------:R-:W-:Y:S03]  /*27a0*/  LDSM.16.M88.4 R20, [R213+0x800] ;  /* 0x00080000d514783b */ /* 0x000fe60000000200 */
[C---:B------:R-:W-:Y:S01]  /*27b0*/  HMMA.16816.F32 R24, R8.reuse, R36, R32 ;  /* 0x000000240818723c */ /* 0x040fe20000001820 */
[----:B------:R-:W1:Y:S07]  /*27c0*/  LDSM.16.M88.4 R32, [R214+0x10800] ;  /* 0x01080000d620783b */ /* 0x000e6e0000000200 */
[C---:B------:R-:W-:Y:S08]  /*27d0*/  HMMA.16816.F32 R28, R8.reuse, R38, R40 ;  /* 0x00000026081c723c */ /* 0x040ff00000001828 */
[C---:B--2---:R-:W-:Y:S08]  /*27e0*/  HMMA.16816.F32 R36, R8.reuse, R60, R44 ;  /* 0x0000003c0824723c */ /* 0x044ff0000000182c */
[C---:B------:R-:W-:Y:S01]  /*27f0*/  HMMA.16816.F32 R40, R8.reuse, R62, R48 ;  /* 0x0000003e0828723c */ /* 0x040fe20000001830 */
[----:B------:R-:W-:Y:S07]  /*2800*/  LDSM.16.M88.4 R60, [R208+0x13000] ;  /* 0x01300000d03c783b */ /* 0x000fee0000000200 */
[C---:B---3--:R-:W-:Y:S08]  /*2810*/  HMMA.16816.F32 R44, R8.reuse, R68, R52 ;  /* 0x00000044082c723c */ /* 0x048ff00000001834 */
[C---:B------:R-:W-:Y:S01]  /*2820*/  HMMA.16816.F32 R48, R8.reuse, R70, R56 ;  /* 0x000000460830723c */ /* 0x040fe20000001838 */
[----:B------:R-:W2:Y:S04]  /*2830*/  LDSM.16.M88.4 R56, [R213+0x1000] ;  /* 0x00100000d538783b */ /* 0x000ea80000000200 */
[----:B------:R-:W-:Y:S03]  /*2840*/  LDSM.16.M88.4 R68, [R208+0x13800] ;  /* 0x01380000d044783b */ /* 0x000fe60000000200 */
[C---:B----4-:R-:W-:Y:S01]  /*2850*/  HMMA.16816.F32 R52, R8.reuse, R72, R64 ;  /* 0x000000480834723c */ /* 0x050fe20000001840 */
[----:B------:R-:W3:Y:S07]  /*2860*/  LDSM.16.M88.4 R64, [R213+0x1800] ;  /* 0x00180000d540783b */ /* 0x000eee0000000200 */
[----:B------:R-:W-:Y:S01]  /*2870*/  HMMA.16816.F32 R16, R8, R74, R16 ;  /* 0x0000004a0810723c */ /* 0x000fe20000001810 */
[----:B------:R-:W-:Y:S04]  /*2880*/  LDSM.16.M88.4 R8, [R215+0x4000] ;  /* 0x00400000d708783b */ /* 0x000fe80000000200 */
[----:B------:R-:W4:Y:S03]  /*2890*/  LDSM.16.M88.4 R72, [R208+0x12000] ;  /* 0x01200000d048783b */ /* 0x000f260000000200 */
[C---:B-----5:R-:W-:Y:S08]  /*28a0*/  HMMA.16816.F32 R24, R12.reuse, R80, R24 ;  /* 0x000000500c18723c */ /* 0x060ff00000001818 */
        /* <DEDUP_REMOVED lines=10> */
[----:B------:R-:W5:Y:S04]  /*2950*/  LDSM.16.M88.4 R16, [R216+0x4000] ;  /* 0x00400000d810783b */ /* 0x000f680000000200 */
[----:B------:R-:W-:Y:S03]  /*2960*/  LDSM.16.M88.4 R84, [R213+0x2000] ;  /* 0x00200000d554783b */ /* 0x000fe60000000200 */
[C---:B------:R-:W-:Y:S08]  /*2970*/  HMMA.16816.F32 R24, R4.reuse, R88, R24 ;  /* 0x000000580418723c */ /* 0x040ff00000001818 */
[C---:B------:R-:W-:Y:S01]  /*2980*/  HMMA.16816.F32 R28, R4.reuse, R90, R28 ;  /* 0x0000005a041c723c */ /* 0x040fe2000000181c */
[----:B------:R-:W-:Y:S07]  /*2990*/  LDSM.16.M88.4 R88, [R214+0x12000] ;  /* 0x01200000d658783b */ /* 0x000fee0000000200 */
[C---:B------:R-:W-:Y:S08]  /*29a0*/  HMMA.16816.F32 R36, R4.reuse, R20, R36 ;  /* 0x000000140424723c */ /* 0x040ff00000001824 */
[C---:B------:R-:W-:Y:S01]  /*29b0*/  HMMA.16816.F32 R40, R4.reuse, R22, R40 ;  /* 0x000000160428723c */ /* 0x040fe20000001828 */
[----:B------:R-:W1:Y:S07]  /*29c0*/  LDSM.16.M88.4 R20, [R219+0x2800] ;  /* 0x00280000db14783b */ /* 0x000e6e0000000200 */
[C---:B--2---:R-:W-:Y:S08]  /*29d0*/  HMMA.16816.F32 R44, R4.reuse, R56, R44 ;  /* 0x00000038042c723c */ /* 0x044ff0000000182c */
[C---:B------:R-:W-:Y:S01]  /*29e0*/  HMMA.16816.F32 R48, R4.reuse, R58, R48 ;  /* 0x0000003a0430723c */ /* 0x040fe20000001830 */
[----:B------:R-:W2:Y:S07]  /*29f0*/  LDSM.16.M88.4 R56, [R219+0x3000] ;  /* 0x00300000db38783b */ /* 0x000eae0000000200 */
[C---:B---3--:R-:W-:Y:S08]  /*2a00*/  HMMA.16816.F32 R52, R4.reuse, R64, R52 ;  /* 0x000000400434723c */ /* 0x048ff00000001834 */
[----:B------:R-:W-:Y:S01]  /*2a10*/  HMMA.16816.F32 R12, R4, R66, R12 ;  /* 0x00000042040c723c */ /* 0x000fe2000000180c */
[----:B------:R-:W3:Y:S04]  /*2a20*/  LDSM.16.M88.4 R64, [R219+0x3800] ;  /* 0x00380000db40783b */ /* 0x000ee80000000200 */
[----:B------:R-:W2:Y:S03]  /*2a30*/  LDSM.16.M88.4 R4, [R218+0x4000] ;  /* 0x00400000da04783b */ /* 0x000ea60000000200 */
        /* <DEDUP_REMOVED lines=8> */
[----:B------:R-:W4:Y:S07]  /*2ac0*/  LDSM.16.M88.4 R60, [R214+0x13000] ;  /* 0x01300000d63c783b */ /* 0x000f2e0000000200 */
[C---:B------:R-:W-:Y:S08]  /*2ad0*/  HMMA.16816.F32 R52, R8.reuse, R68, R52 ;  /* 0x000000440834723c */ /* 0x040ff00000001834 */
[----:B------:R-:W-:Y:S01]  /*2ae0*/  HMMA.16816.F32 R8, R8, R70, R12 ;  /* 0x000000460808723c */ /* 0x000fe2000000180c */
[----:B------:R-:W1:Y:S04]  /*2af0*/  LDSM.16.M88.4 R12, [R217+0x4000] ;  /* 0x00400000d90c783b */ /* 0x000e680000000200 */
[----:B------:R-:W-:Y:S03]  /*2b00*/  LDSM.16.M88.4 R68, [R213+0x3800] ;  /* 0x00380000d544783b */ /* 0x000fe60000000200 */
[C---:B-----5:R-:W-:Y:S08]  /*2b10*/  HMMA.16816.F32 R24, R16.reuse, R76, R24 ;  /* 0x0000004c1018723c */ /* 0x060ff00000001818 */
[C---:B------:R-:W-:Y:S01]  /*2b20*/  HMMA.16816.F32 R28, R16.reuse, R78, R28 ;  /* 0x0000004e101c723c */ /* 0x040fe2000000181c */
[----:B------:R-:W-:Y:S07]  /*2b30*/  LDSM.16.M88.4 R76, [R208+0x15800] ;  /* 0x01580000d04c783b */ /* 0x000fee0000000200 */
[C---:B------:R-:W-:Y:S08]  /*2b40*/  HMMA.16816.F32 R36, R16.reuse, R20, R36 ;  /* 0x000000141024723c */ /* 0x040ff00000001824 */
[C---:B------:R-:W-:Y:S01]  /*2b50*/  HMMA.16816.F32 R40, R16.reuse, R22, R40 ;  /* 0x000000161028723c */ /* 0x040fe20000001828 */
[----:B------:R-:W5:Y:S07]  /*2b60*/  LDSM.16.M88.4 R20, [R213+0x2800] ;  /* 0x00280000d514783b */ /* 0x000f6e0000000200 */
[C---:B--2---:R-:W-:Y:S08]  /*2b70*/  HMMA.16816.F32 R44, R16.reuse, R56, R44 ;  /* 0x00000038102c723c */ /* 0x044ff0000000182c */
[C---:B------:R-:W-:Y:S01]  /*2b80*/  HMMA.16816.F32 R48, R16.reuse, R58, R48 ;  /* 0x0000003a1030723c */ /* 0x040fe20000001830 */
[----:B------:R-:W2:Y:S07]  /*2b90*/  LDSM.16.M88.4 R56, [R213+0x3000] ;  /* 0x00300000d538783b */ /* 0x000eae0000000200 */
[C---:B---3--:R-:W-:Y:S08]  /*2ba0*/  HMMA.16816.F32 R52, R16.reuse, R64, R52 ;  /* 0x000000401034723c */ /* 0x048ff00000001834 */
[----:B------:R-:W-:Y:S01]  /*2bb0*/  HMMA.16816.F32 R8, R16, R66, R8 ;  /* 0x000000421008723c */ /* 0x000fe20000001808 */
[----:B------:R-:W3:Y:S04]  /*2bc0*/  LDSM.16.M88.4 R16, [R215+0x8000] ;  /* 0x00800000d710783b */ /* 0x000ee80000000200 */
[----:B------:R-:W-:Y:S03]  /*2bd0*/  LDSM.16.M88.4 R64, [R208+0x15000] ;  /* 0x01500000d040783b */ /* 0x000fe60000000200 */
[C---:B------:R-:W-:Y:S08]  /*2be0*/  HMMA.16816.F32 R24, R4.reuse, R88, R24 ;  /* 0x000000580418723c */ /* 0x040ff00000001818 */
[C---:B------:R-:W-:Y:S01]  /*2bf0*/  HMMA.16816.F32 R28, R4.reuse, R90, R28 ;  /* 0x0000005a041c723c */ /* 0x040fe2000000181c */
[----:B------:R-:W-:Y:S07]  /*2c00*/  LDSM.16.M88.4 R88, [R213+0x4000] ;  /* 0x00400000d558783b */ /* 0x000fee0000000200 */
[C---:B-1----:R-:W-:Y:S08]  /*2c10*/  HMMA.16816.F32 R36, R4.reuse, R32, R36 ;  /* 0x000000200424723c */ /* 0x042ff00000001824 */
[C---:B------:R-:W-:Y:S01]  /*2c20*/  HMMA.16816.F32 R40, R4.reuse, R34, R40 ;  /* 0x000000220428723c */ /* 0x040fe20000001828 */
[----:B------:R-:W1:Y:S07]  /*2c30*/  LDSM.16.M88.4 R32, [R208+0x14800] ;  /* 0x01480000d020783b */ /* 0x000e6e0000000200 */
[C---:B----4-:R-:W-:Y:S08]  /*2c40*/  HMMA.16816.F32 R44, R4.reuse, R60, R44 ;  /* 0x0000003c042c723c */ /* 0x050ff0000000182c */
[C---:B------:R-:W-:Y:S01]  /*2c50*/  HMMA.16816.F32 R48, R4.reuse, R62, R48 ;  /* 0x0000003e0430723c */ /* 0x040fe20000001830 */
[----:B------:R-:W-:Y:S07]  /*2c60*/  LDSM.16.M88.4 R60, [R219+0x4800] ;  /* 0x00480000db3c783b */ /* 0x000fee0000000200 */
[C---:B------:R-:W-:Y:S08]  /*2c70*/  HMMA.16816.F32 R52, R4.reuse, R72, R52 ;  /* 0x000000480434723c */ /* 0x040ff00000001834 */
[----:B------:R-:W-:Y:S01]  /*2c80*/  HMMA.16816.F32 R4, R4, R74, R8 ;  /* 0x0000004a0404723c */ /* 0x000fe20000001808 */
[----:B------:R-:W4:Y:S04]  /*2c90*/  LDSM.16.M88.4 R8, [R216+0x8000] ;  /* 0x00800000d808783b */ /* 0x000f280000000200 */
[----:B------:R-:W-:Y:S03]  /*2ca0*/  LDSM.16.M88.4 R72, [R219+0x5800] ;  /* 0x00580000db48783b */ /* 0x000fe60000000200 */
[C---:B------:R-:W-:Y:S08]  /*2cb0*/  HMMA.16816.F32 R24, R12.reuse, R84, R24 ;  /* 0x000000540c18723c */ /* 0x040ff00000001818 */
[C---:B------:R-:W-:Y:S01]  /*2cc0*/  HMMA.16816.F32 R28, R12.reuse, R86, R28 ;  /* 0x000000560c1c723c */ /* 0x040fe2000000181c */
[----:B------:R-:W-:Y:S07]  /*2cd0*/  LDSM.16.M88.4 R84, [R213+0x5800] ;  /* 0x00580000d554783b */ /* 0x000fee0000000200 */
[C---:B-----5:R-:W-:Y:S08]  /*2ce0*/  HMMA.16816.F32 R36, R12.reuse, R20, R36 ;  /* 0x000000140c24723c */ /* 0x060ff00000001824 */
[C---:B------:R-:W-:Y:S08]  /*2cf0*/  HMMA.16816.F32 R40, R12.reuse, R22, R40 ;  /* 0x000000160c28723c */ /* 0x040ff00000001828 */
        /* <DEDUP_REMOVED lines=9> */
[----:B------:R-:W-:Y:S07]  /*2d90*/  LDSM.16.M88.4 R80, [R213+0x5000] ;  /* 0x00500000d550783b */ /* 0x000fee0000000200 */
[C---:B-1----:R-:W-:Y:S08]  /*2da0*/  HMMA.16816.F32 R36, R16.reuse, R32, R36 ;  /* 0x000000201024723c */ /* 0x042ff00000001824 */
[C---:B------:R-:W-:Y:S08]  /*2db0*/  HMMA.16816.F32 R40, R16.reuse, R34, R40 ;  /* 0x000000221028723c */ /* 0x040ff00000001828 */
[C---:B------:R-:W-:Y:S08]  /*2dc0*/  HMMA.16816.F32 R44, R16.reuse, R64, R44 ;  /* 0x00000040102c723c */ /* 0x040ff0000000182c */
[C---:B------:R-:W-:Y:S01]  /*2dd0*/  HMMA.16816.F32 R48, R16.reuse, R66, R48 ;  /* 0x000000421030723c */ /* 0x040fe20000001830 */
[----:B------:R-:W1:Y:S07]  /*2de0*/  LDSM.16.M88.4 R64, [R214+0x15000] ;  /* 0x01500000d640783b */ /* 0x000e6e0000000200 */
[C---:B------:R-:W-:Y:S08]  /*2df0*/  HMMA.16816.F32 R52, R16.reuse, R76, R52 ;  /* 0x0000004c1034723c */ /* 0x040ff00000001834 */
[----:B------:R-:W-:Y:S01]  /*2e00*/  HMMA.16816.F32 R32, R16, R78, R20 ;  /* 0x0000004e1020723c */ /* 0x000fe20000001814 */
[----:B------:R-:W3:Y:S07]  /*2e10*/  LDSM.16.M88.4 R76, [R214+0x15800] ;  /* 0x01580000d64c783b */ /* 0x000eee0000000200 */
[C---:B----4-:R-:W-:Y:S01]  /*2e20*/  HMMA.16816.F32 R28, R8.reuse, R96, R12 ;  /* 0x00000060081c723c */ /* 0x050fe2000000180c */
[----:B------:R-:W4:Y:S07]  /*2e30*/  LDSM.16.M88.4 R12, [R217+0x8000] ;  /* 0x00800000d90c783b */ /* 0x000f2e0000000200 */
[C---:B------:R-:W-:Y:S08]  /*2e40*/  HMMA.16816.F32 R24, R8.reuse, R98, R24 ;  /* 0x000000620818723c */ /* 0x040ff00000001818 */
[C---:B------:R-:W-:Y:S08]  /*2e50*/  HMMA.16816.F32 R20, R8.reuse, R60, R36 ;  /* 0x0000003c0814723c */ /* 0x040ff00000001824 */
[C---:B------:R-:W-:Y:S08]  /*2e60*/  HMMA.16816.F32 R16, R8.reuse, R62, R40 ;  /* 0x0000003e0810723c */ /* 0x040ff00000001828 */
[C---:B--2---:R-:W-:Y:S08]  /*2e70*/  HMMA.16816.F32 R40, R8.reuse, R68, R44 ;  /* 0x000000440828723c */ /* 0x044ff0000000182c */
[C---:B------:R-:W-:Y:S01]  /*2e80*/  HMMA.16816.F32 R48, R8.reuse, R70, R48 ;  /* 0x000000460830723c */ /* 0x040fe20000001830 */
[----:B------:R-:W-:Y:S07]  /*2e90*/  LDSM.16.M88.4 R68, [R208+0x16000] ;  /* 0x01600000d044783b */ /* 0x000fee0000000200 */
[C---:B------:R-:W-:Y:S08]  /*2ea0*/  HMMA.16816.F32 R52, R8.reuse, R72, R52 ;  /* 0x000000480834723c */ /* 0x040ff00000001834 */
[----:B------:R-:W-:Y:S01]  /*2eb0*/  HMMA.16816.F32 R44, R8, R74, R32 ;  /* 0x0000004a082c723c */ /* 0x000fe20000001820 */
[----:B------:R-:W2:Y:S07]  /*2ec0*/  LDSM.16.M88.4 R72, [R213+0x4800] ;  /* 0x00480000d548783b */ /* 0x000eae0000000200 */
[C---:B-----5:R-:W-:Y:S08]  /*2ed0*/  HMMA.16816.F32 R36, R4.reuse, R92, R28 ;  /* 0x0000005c0424723c */ /* 0x060ff0000000181c */
[C---:B------:R-:W-:Y:S08]  /*2ee0*/  HMMA.16816.F32 R32, R4.reuse, R94, R24 ;  /* 0x0000005e0420723c */ /* 0x040ff00000001818 */
[C---:B------:R-:W-:Y:S08]  /*2ef0*/  HMMA.16816.F32 R28, R4.reuse, R56, R20 ;  /* 0x00000038041c723c */ /* 0x040ff00000001814 */
[C---:B------:R-:W-:Y:S08]  /*2f00*/  HMMA.16816.F32 R24, R4.reuse, R58, R16 ;  /* 0x0000003a0418723c */ /* 0x040ff00000001810 */
[C---:B-1----:R-:W-:Y:S01]  /*2f10*/  HMMA.16816.F32 R20, R4.reuse, R64, R40 ;  /* 0x000000400414723c */ /* 0x042fe20000001828 */
[----:B------:R-:W-:Y:S07]  /*2f20*/  LDSM.16.M88.4 R40, [R208+0x17000] ;  /* 0x01700000d028783b */ /* 0x000fee0000000200 */
[C---:B------:R-:W-:Y:S08]  /*2f30*/  HMMA.16816.F32 R16, R4.reuse, R66, R48 ;  /* 0x000000420410723c */ /* 0x040ff00000001830 */
[C---:B---3--:R-:W-:Y:S08]  /*2f40*/  HMMA.16816.F32 R8, R4.reuse, R76, R52 ;  /* 0x0000004c0408723c */ /* 0x048ff00000001834 */
[----:B------:R-:W-:Y:S01]  /*2f50*/  HMMA.16816.F32 R64, R4, R78, R44 ;  /* 0x0000004e0440723c */ /* 0x000fe2000000182c */
[----:B------:R-:W1:Y:S04]  /*2f60*/  LDSM.16.M88.4 R4, [R215+0xc000] ;  /* 0x00c00000d704783b */ /* 0x000e680000000200 */
[----:B------:R-:W3:Y:S03]  /*2f70*/  LDSM.16.M88.4 R76, [R208+0x16800] ;  /* 0x01680000d04c783b */ /* 0x000ee60000000200 */
[C---:B----4-:R-:W-:Y:S08]  /*2f80*/  HMMA.16816.F32 R60, R12.reuse, R88, R36 ;  /* 0x000000580c3c723c */ /* 0x050ff00000001824 */
[C---:B------:R-:W-:Y:S01]  /*2f90*/  HMMA.16816.F32 R56, R12.reuse, R90, R32 ;  /* 0x0000005a0c38723c */ /* 0x040fe20000001820 */
[----:B------:R-:W4:Y:S07]  /*2fa0*/  LDSM.16.M88.4 R32, [R208+0x17800] ;  /* 0x01780000d020783b */ /* 0x000f2e0000000200 */
[C---:B--2---:R-:W-:Y:S08]  /*2fb0*/  HMMA.16816.F32 R52, R12.reuse, R72, R28 ;  /* 0x000000480c34723c */ /* 0x044ff0000000181c */
[C---:B------:R-:W-:Y:S01]  /*2fc0*/  HMMA.16816.F32 R48, R12.reuse, R74, R24 ;  /* 0x0000004a0c30723c */ /* 0x040fe20000001818 */
[----:B------:R-:W-:Y:S07]  /*2fd0*/  LDSM.16.M88.4 R72, [R219+0x6000] ;  /* 0x00600000db48783b */ /* 0x000fee0000000200 */
[C---:B------:R-:W-:Y:S01]  /*2fe0*/  HMMA.16816.F32 R36, R12.reuse, R82, R16 ;  /* 0x000000520c24723c */ /* 0x040fe20000001810 */
[----:B------:R-:W2:Y:S07]  /*2ff0*/  LDSM.16.M88.4 R16, [R216+0xc000] ;  /* 0x00c00000d810783b */ /* 0x000eae0000000200 */
[C---:B------:R-:W-:Y:S01]  /*3000*/  HMMA.16816.F32 R44, R12.reuse, R80, R20 ;  /* 0x000000500c2c723c */ /* 0x040fe20000001814 */
[----:B------:R-:W5:Y:S07]  /*3010*/  LDSM.16.M88.4 R80, [R219+0x7000] ;  /* 0x00700000db50783b */ /* 0x000f6e0000000200 */
[C---:B------:R-:W-:Y:S08]  /*3020*/  HMMA.16816.F32 R28, R12.reuse, R84, R8 ;  /* 0x000000540c1c723c */ /* 0x040ff00000001808 */
[----:B------:R-:W-:Y:S01]  /*3030*/  HMMA.16816.F32 R20, R12, R86, R64 ;  /* 0x000000560c14723c */ /* 0x000fe20000001840 */
[----:B------:R-:W2:Y:S07]  /*3040*/  LDSM.16.M88.4 R84, [R219+0x6800] ;  /* 0x00680000db54783b */ /* 0x000eae0000000200 */
[C---:B-1----:R-:W-:Y:S08]  /*3050*/  HMMA.16816.F32 R12, R4.reuse, R68, R60 ;  /* 0x00000044040c723c */ /* 0x042ff0000000183c */
[C---:B---3--:R-:W-:Y:S08]  /*3060*/  HMMA.16816.F32 R24, R4.reuse, R76, R52 ;  /* 0x0000004c0418723c */ /* 0x048ff00000001834 */
[C---:B------:R-:W-:Y:S01]  /*3070*/  HMMA.16816.F32 R8, R4.reuse, R70, R56 ;  /* 0x000000460408723c */ /* 0x040fe20000001838 */
[----:B------:R-:W-:Y:S07]  /*3080*/  LDSM.16.M88.4 R56, [R214+0x16800] ;  /* 0x01680000d638783b */ /* 0x000fee0000000200 */
[C---:B------:R-:W-:Y:S08]  /*3090*/  HMMA.16816.F32 R52, R4.reuse, R78, R48 ;  /* 0x0000004e0434723c */ /* 0x040ff00000001830 */
[C---:B------:R-:W-:Y:S08]  /*30a0*/  HMMA.16816.F32 R68, R4.reuse, R40, R44 ;  /* 0x000000280444723c */ /* 0x040ff0000000182c */
[C---:B------:R-:W-:Y:S08]  /*30b0*/  HMMA.16816.F32 R64, R4.reuse, R42, R36 ;  /* 0x0000002a0440723c */ /* 0x040ff00000001824 */
[C---:B----4-:R-:W-:Y:S08]  /*30c0*/  HMMA.16816.F32 R76, R4.reuse, R32, R28 ;  /* 0x00000020044c723c */ /* 0x050ff0000000181c */
[----:B------:R-:W-:Y:S01]  /*30d0*/  HMMA.16816.F32 R60, R4, R34, R20 ;  /* 0x00000022043c723c */ /* 0x000fe20000001814 */
[----:B------:R-:W1:Y:S04]  /*30e0*/  LDSM.16.M88.4 R4, [R219+0x7800] ;  /* 0x00780000db04783b */ /* 0x000e680000000200 */
[----:B------:R-:W-:Y:S03]  /*30f0*/  LDSM.16.M88.4 R20, [R214+0x16000] ;  /* 0x01600000d614783b */ /* 0x000fe60000000200 */
[C---:B--2---:R-:W-:Y:S01]  /*3100*/  HMMA.16816.F32 R48, R16.reuse, R72, R12 ;  /* 0x000000481030723c */ /* 0x044fe2000000180c */
[----:B------:R-:W2:Y:S07]  /*3110*/  LDSM.16.M88.4 R12, [R218+0xc000] ;  /* 0x00c00000da0c783b */ /* 0x000eae0000000200 */
[C---:B------:R-:W-:Y:S01]  /*3120*/  HMMA.16816.F32 R44, R16.reuse, R74, R8 ;  /* 0x0000004a102c723c */ /* 0x040fe20000001808 */
[----:B------:R-:W3:Y:S04]  /*3130*/  LDSM.16.M88.4 R72, [R214+0x17800] ;  /* 0x01780000d648783b */ /* 0x000ee80000000200 */
[----:B------:R-:W-:Y:S03]  /*3140*/  LDSM.16.M88.4 R8, [R217+0xc000] ;  /* 0x00c00000d908783b */ /* 0x000fe60000000200 */
[C---:B-----5:R-:W-:Y:S01]  /*3150*/  HMMA.16816.F32 R28, R16.reuse, R82, R64 ;  /* 0x00000052101c723c */ /* 0x060fe20000001840 */
[----:B------:R-:W4:Y:S07]  /*3160*/  LDSM.16.M88.4 R64, [R213+0x6000] ;  /* 0x00600000d540783b */ /* 0x000f2e0000000200 */
[C---:B------:R-:W-:Y:S01]  /*3170*/  HMMA.16816.F32 R36, R16.reuse, R86, R52 ;  /* 0x000000561024723c */ /* 0x040fe20000001834 */
[----:B------:R-:W5:Y:S07]  /*3180*/  LDSM.16.M88.4 R52, [R214+0x17000] ;  /* 0x01700000d634783b */ /* 0x000f6e0000000200 */
[C---:B------:R-:W-:Y:S08]  /*3190*/  HMMA.16816.F32 R40, R16.reuse, R84, R24 ;  /* 0x000000541028723c */ /* 0x040ff00000001818 */
[C---:B------:R-:W-:Y:S08]  /*31a0*/  HMMA.16816.F32 R32, R16.reuse, R80, R68 ;  /* 0x000000501020723c */ /* 0x040ff00000001844 */
[C---:B-1----:R-:W-:Y:S07]  /*31b0*/  HMMA.16816.F32 R24, R16.reuse, R4, R76 ;  /* 0x000000041018723c */ /* 0x042fee000000184c */
[----:B------:R-:W-:Y:S01]  /*31c0*/  SHF.R.S32.HI R4, RZ, 0x1f, R2 ;  /* 0x0000001fff047819 */ /* 0x000fe20000011402 */
[----:B------:R-:W-:Y:S03]  /*31d0*/  HMMA.16816.F32 R60, R16, R6, R60 ;  /* 0x00000006103c723c */ /* 0x000fe6000000183c */
[----:B------:R-:W-:-:S02]  /*31e0*/  LEA.HI R4, R4, R2, RZ, 0x2 ;  /* 0x0000000204047211 */ /* 0x000fc400078f10ff */
[----:B------:R-:W-:Y:S02]  /*31f0*/  LEA R2, R102, UR13, 0x4 ;  /* 0x0000000d66027c11 */ /* 0x000fe4000f8e20ff */
[----:B------:R-:W-:Y:S01]  /*3200*/  SHF.R.S32.HI R108, RZ, 0x2, R4 ;  /* 0x00000002ff6c7819 */ /* 0x000fe20000011404 */
[----:B--2---:R-:W-:Y:S01]  /*3210*/  HMMA.16816.F32 R16, R12, R20, R48 ;  /* 0x000000140c10723c */ /* 0x004fe20000001830 */
[----:B------:R-:W-:-:S03]  /*3220*/  IMAD.U32 R4, RZ, RZ, UR15 ;  /* 0x0000000fff047e24 */ /* 0x000fc6000f8e00ff */
[----:B------:R-:W-:Y:S01]  /*3230*/  IMAD.IADD R2, R108, 0x1, R2 ;  /* 0x000000016c027824 */ /* 0x000fe200078e0202 */
[----:B------:R-:W-:Y:S01]  /*3240*/  STL [R1+0x3c], R108 ;  /* 0x00003c6c01007387 */ /* 0x000fe20000100800 */
[----:B------:R-:W-:Y:S02]  /*3250*/  IMAD R4, R4, 0x40, R105 ;  /* 0x0000004004047824 */ /* 0x000fe400078e0269 */
[----:B------:R-:W-:Y:S01]  /*3260*/  HMMA.16816.F32 R44, R12, R22, R44 ;  /* 0x000000160c2c723c */ /* 0x000fe2000000182c */
[----:B------:R-:W1:Y:S01]  /*3270*/  LDSM.16.M88.4 R20, [R213+0x6800] ;  /* 0x00680000d514783b */ /* 0x000e620000000200 */
[C---:B------:R-:W-:Y:S02]  /*3280*/  IADD3 R5, R2.reuse, 0x8, RZ ;  /* 0x0000000802057810 */ /* 0x040fe40007ffe0ff */
[----:B------:R-:W-:Y:S02]  /*3290*/  IADD3 R7, R2, UR5, RZ ;  /* 0x0000000502077c10 */ /* 0x000fe4000fffe0ff */
[----:B------:R-:W-:-:S02]  /*32a0*/  IADD3 R6, R4, 0x1, RZ ;  /* 0x0000000104067810 */ /* 0x000fc40007ffe0ff */
[----:B------:R-:W-:Y:S01]  /*32b0*/  HMMA.16816.F32 R40, R12, R56, R40 ;  /* 0x000000380c28723c */ /* 0x000fe20000001828 */
[----:B------:R-:W-:-:S04]  /*32c0*/  IMNMX R239, R7, UR14, PT ;  /* 0x0000000e07ef7c17 */ /* 0x000fc8000b800200 */
[-C--:B------:R-:W-:Y:S02]  /*32d0*/  ISETP.GE.AND P6, PT, R6, R239.reuse, PT ;  /* 0x000000ef0600720c */ /* 0x080fe40003fc6270 */
[----:B------:R-:W-:Y:S01]  /*32e0*/  ISETP.GE.AND P0, PT, R4, R239, PT ;  /* 0x000000ef0400720c */ /* 0x000fe20003f06270 */
[----:B---3--:R-:W-:Y:S08]  /*32f0*/  HMMA.16816.F32 R68, R12, R72, R24 ;  /* 0x000000480c44723c */ /* 0x008ff00000001818 */
[----:B----4-:R-:W-:Y:S07]  /*3300*/  HMMA.16816.F32 R24, R8, R64, R16 ;  /* 0x000000400818723c */ /* 0x010fee0000001810 */
[----:B------:R-:W-:Y:S01]  /*3310*/  IADD3 R16, R5, UR5, RZ ;  /* 0x0000000505107c10 */ /* 0x000fe2000fffe0ff */
[----:B-----5:R-:W-:Y:S01]  /*3320*/  HMMA.16816.F32 R48, R12, R52, R32 ;  /* 0x000000340c30723c */ /* 0x020fe20000001820 */
[----:B------:R-:W-:-:S02]  /*3330*/  IADD3 R17, R2, UR4, RZ ;  /* 0x0000000402117c10 */ /* 0x000fc4000fffe0ff */
[----:B------:R-:W-:Y:S02]  /*3340*/  IADD3 R2, R5, UR4, RZ ;  /* 0x0000000405027c10 */ /* 0x000fe4000fffe0ff */
[----:B------:R-:W-:Y:S02]  /*3350*/  IMNMX R238, R16, UR14, PT ;  /* 0x0000000e10ee7c17 */ /* 0x000fe4000b800200 */
[----:B------:R-:W-:Y:S01]  /*3360*/  IMNMX R237, RZ, R17, !PT ;  /* 0x00000011ffed7217 */ /* 0x000fe20007800200 */
[----:B------:R-:W-:Y:S01]  /*3370*/  HMMA.16816.F32 R52, R12, R54, R28 ;  /* 0x000000360c34723c */ /* 0x000fe2000000181c */
[----:B------:R-:W2:Y:S01]  /*3380*/  LDSM.16.M88.4 R28, [R213+0x7000] ;  /* 0x00700000d51c783b */ /* 0x000ea20000000200 */
[----:B------:R-:W-:Y:S01]  /*3390*/  IMNMX R236, RZ, R2, !PT ;  /* 0x00000002ffec7217 */ /* 0x000fe20007800200 */
[----:B------:R-:W-:Y:S01]  /*33a0*/  IMAD.IADD R2, R100, 0x1, R101 ;  /* 0x0000000164027824 */ /* 0x000fe200078e0265 */
[-C--:B------:R-:W-:Y:S02]  /*33b0*/  ISETP.GE.AND P2, PT, R6, R238.reuse, PT ;  /* 0x000000ee0600720c */ /* 0x080fe40003f46270 */
[----:B------:R-:W-:-:S02]  /*33c0*/  ISETP.GE.AND P3, PT, R4, R238, PT ;  /* 0x000000ee0400720c */ /* 0x000fc40003f66270 */
[----:B------:R-:W-:Y:S01]  /*33d0*/  HMMA.16816.F32 R56, R12, R58, R36 ;  /* 0x0000003a0c38723c */ /* 0x000fe20000001824 */
[CC--:B------:R-:W-:Y:S02]  /*33e0*/  ISETP.LT.OR P6, PT, R6.reuse, R237.reuse, P6 ;  /* 0x000000ed0600720c */ /* 0x0c0fe400037c1670 */
[-C--:B------:R-:W-:Y:S02]  /*33f0*/  ISETP.LT.OR P2, PT, R6, R236.reuse, P2 ;  /* 0x000000ec0600720c */ /* 0x080fe40001741670 */
[C---:B------:R-:W-:Y:S02]  /*3400*/  ISETP.LT.OR P0, PT, R4.reuse, R237, P0 ;  /* 0x000000ed0400720c */ /* 0x040fe40000701670 */
[C---:B------:R-:W-:Y:S01]  /*3410*/  ISETP.LT.OR P3, PT, R4.reuse, R236, P3 ;  /* 0x000000ec0400720c */ /* 0x040fe20001f61670 */
[----:B------:R-:W-:Y:S01]  /*3420*/  HMMA.16816.F32 R32, R8, R66, R44 ;  /* 0x000000420820723c */ /* 0x000fe2000000182c */
[C---:B------:R-:W-:Y:S02]  /*3430*/  IADD3 R6, R4.reuse, 0x8, RZ ;  /* 0x0000000804067810 */ /* 0x040fe40007ffe0ff */
[----:B------:R-:W-:-:S02]  /*3440*/  IADD3 R5, R4, 0x9, RZ ;  /* 0x0000000904057810 */ /* 0x000fc40007ffe0ff */
[-C--:B------:R-:W-:Y:S02]  /*3450*/  ISETP.GE.AND P1, PT, R6, R239.reuse, PT ;  /* 0x000000ef0600720c */ /* 0x080fe40003f26270 */
[----:B------:R-:W-:Y:S01]  /*3460*/  FSEL R44, R24, -INF , !P0 ;  /* 0xff800000182c7808 */ /* 0x000fe20004000000 */
[----:B-1----:R-:W-:Y:S01]  /*3470*/  HMMA.16816.F32 R16, R8, R20, R40 ;  /* 0x000000140810723c */ /* 0x002fe20000001828 */
[C---:B------:R-:W-:Y:S02]  /*3480*/  ISETP.GE.AND P5, PT, R5.reuse, R239, PT ;  /* 0x000000ef0500720c */ /* 0x040fe40003fa6270 */
[-C--:B------:R-:W-:Y:S02]  /*3490*/  ISETP.GE.AND P4, PT, R6, R238.reuse, PT ;  /* 0x000000ee0600720c */ /* 0x080fe40003f86270 */
[----:B------:R-:W-:Y:S02]  /*34a0*/  ISETP.GE.AND P0, PT, R5, R238, PT ;  /* 0x000000ee0500720c */ /* 0x000fe40003f06270 */
[----:B------:R-:W-:Y:S01]  /*34b0*/  FSEL R41, R26, -INF , !P3 ;  /* 0xff8000001a297808 */ /* 0x000fe20005800000 */
[----:B------:R-:W-:Y:S01]  /*34c0*/  HMMA.16816.F32 R36, R12, R74, R60 ;  /* 0x0000004a0c24723c */ /* 0x000fe2000000183c */
[----:B------:R-:W-:-:S02]  /*34d0*/  FSEL R40, R25, -INF , !P6 ;  /* 0xff80000019287808 */ /* 0x000fc40007000000 */
[----:B------:R-:W-:Y:S02]  /*34e0*/  FSEL R42, R27, -INF , !P2 ;  /* 0xff8000001b2a7808 */ /* 0x000fe40005000000 */
[----:B------:R-:W1:Y:S01]  /*34f0*/  LDSM.16.M88.4 R24, [R213+0x7800] ;  /* 0x00780000d518783b */ /* 0x000e620000000200 */
[----:B------:R-:W-:Y:S01]  /*3500*/  ISETP.LT.OR P1, PT, R6, R237, P1 ;  /* 0x000000ed0600720c */ /* 0x000fe20000f21670 */
[----:B------:R-:W-:-:S04]  /*3510*/  DEPBAR.LE SB0, 0x0 ;  /* 0x000080000000791a */ /* 0x000fc80000000000 */
[C---:B------:R-:W-:Y:S01]  /*3520*/  HMMA.16816.F32 R12, R8.reuse, R22, R56 ;  /* 0x00000016080c723c */ /* 0x040fe20000001838 */
[----:B------:R-:W-:Y:S01]  /*3530*/  BAR.SYNC.DEFER_BLOCKING 0x0 ;  /* 0x0000000000007b1d */ /* 0x000fe20000010000 */
[-C--:B------:R-:W-:Y:S02]  /*3540*/  ISETP.LT.OR P4, PT, R6, R236.reuse, P4 ;  /* 0x000000ec0600720c */ /* 0x080fe40002781670 */
[C---:B------:R-:W-:Y:S02]  /*3550*/  ISETP.LT.OR P5, PT, R5.reuse, R237, P5 ;  /* 0x000000ed0500720c */ /* 0x040fe40002fa1670 */
[----:B------:R-:W-:Y:S02]  /*3560*/  ISETP.LT.OR P0, PT, R5, R236, P0 ;  /* 0x000000ec0500720c */ /* 0x000fe40000701670 */
[C---:B------:R-:W-:Y:S01]  /*3570*/  IADD3 R6, R4.reuse, 0x10, RZ ;  /* 0x0000001004067810 */ /* 0x040fe20007ffe0ff */
[----:B--2---:R-:W-:Y:S01]  /*3580*/  HMMA.16816.F32 R20, R8, R28, R48 ;  /* 0x0000001c0814723c */ /* 0x004fe20000001830 */
[----:B------:R-:W-:-:S02]  /*3590*/  IADD3 R5, R4, 0x11, RZ ;  /* 0x0000001104057810 */ /* 0x000fc40007ffe0ff */
[----:B------:R-:W-:Y:S02]  /*35a0*/  FSEL R32, R32, -INF , !P1 ;  /* 0xff80000020207808 */ /* 0x000fe40004800000 */
[CC--:B------:R-:W-:Y:S02]  /*35b0*/  ISETP.GE.AND P2, PT, R6.reuse, R239.reuse, PT ;  /* 0x000000ef0600720c */ /* 0x0c0fe40003f46270 */
[C---:B------:R-:W-:Y:S02]  /*35c0*/  ISETP.GE.AND P6, PT, R5.reuse, R239, PT ;  /* 0x000000ef0500720c */ /* 0x040fe40003fc6270 */
[CC--:B------:R-:W-:Y:S02]  /*35d0*/  ISETP.GE.AND P3, PT, R6.reuse, R238.reuse, PT ;  /* 0x000000ee0600720c */ /* 0x0c0fe40003f66270 */
[----:B------:R-:W-:Y:S02]  /*35e0*/  ISETP.GE.AND P1, PT, R5, R238, PT ;  /* 0x000000ee0500720c */ /* 0x000fe40003f26270 */
[----:B------:R-:W-:-:S02]  /*35f0*/  ISETP.LT.OR P2, PT, R6, R237, P2 ;  /* 0x000000ed0600720c */ /* 0x000fc40001741670 */
[-C--:B------:R-:W-:Y:S02]  /*3600*/  ISETP.LT.OR P3, PT, R6, R236.reuse, P3 ;  /* 0x000000ec0600720c */ /* 0x080fe40001f61670 */
[C---:B------:R-:W-:Y:S02]  /*3610*/  ISETP.LT.OR P6, PT, R5.reuse, R237, P6 ;  /* 0x000000ed0500720c */ /* 0x040fe400037c1670 */
[----:B------:R-:W-:Y:S02]  /*3620*/  ISETP.LT.OR P1, PT, R5, R236, P1 ;  /* 0x000000ec0500720c */ /* 0x000fe40000f21670 */
[C---:B------:R-:W-:Y:S02]  /*3630*/  IADD3 R6, R4.reuse, 0x18, RZ ;  /* 0x0000001804067810 */ /* 0x040fe40007ffe0ff */
[----:B------:R-:W-:Y:S02]  /*3640*/  IADD3 R5, R4, 0x19, RZ ;  /* 0x0000001904057810 */ /* 0x000fe40007ffe0ff */
[----:B------:R-:W-:-:S02]  /*3650*/  FSEL R34, R34, -INF , !P4 ;  /* 0xff80000022227808 */ /* 0x000fc40006000000 */
[----:B------:R-:W-:Y:S02]  /*3660*/  FSEL R33, R33, -INF , !P5 ;  /* 0xff80000021217808 */ /* 0x000fe40006800000 */
[----:B------:R-:W-:Y:S02]  /*3670*/  FSEL R35, R35, -INF , !P0 ;  /* 0xff80000023237808 */ /* 0x000fe40004000000 */
[----:B------:R-:W-:Y:S02]  /*3680*/  FSEL R98, R16, -INF , !P2 ;  /* 0xff80000010627808 */ /* 0x000fe40005000000 */
[CC--:B------:R-:W-:Y:S02]  /*3690*/  ISETP.GE.AND P0, PT, R6.reuse, R239.reuse, PT ;  /* 0x000000ef0600720c */ /* 0x0c0fe40003f06270 */
[----:B------:R-:W-:Y:S02]  /*36a0*/  ISETP.GE.AND P5, PT, R5, R239, PT ;  /* 0x000000ef0500720c */ /* 0x000fe40003fa6270 */
[----:B------:R-:W-:-:S02]  /*36b0*/  ISETP.GE.AND P4, PT, R6, R238, PT ;  /* 0x000000ee0600720c */ /* 0x000fc40003f86270 */
[----:B------:R-:W-:Y:S02]  /*36c0*/  ISETP.GE.AND P2, PT, R5, R238, PT ;  /* 0x000000ee0500720c */ /* 0x000fe40003f46270 */
[----:B------:R-:W-:Y:S02]  /*36d0*/  FSEL R97, R18, -INF , !P3 ;  /* 0xff80000012617808 */ /* 0x000fe40005800000 */
[----:B------:R-:W-:Y:S02]  /*36e0*/  FSEL R73, R17, -INF , !P6 ;  /* 0xff80000011497808 */ /* 0x000fe40007000000 */
[----:B------:R-:W-:Y:S02]  /*36f0*/  FSEL R99, R19, -INF , !P1 ;  /* 0xff80000013637808 */ /* 0x000fe40004800000 */
[----:B------:R-:W-:Y:S01]  /*3700*/  HMMA.16816.F32 R16, R8, R30, R52 ;  /* 0x0000001e0810723c */ /* 0x000fe20000001834 */
[C---:B------:R-:W-:Y:S02]  /*3710*/  ISETP.LT.OR P0, PT, R6.reuse, R237, P0 ;  /* 0x000000ed0600720c */ /* 0x040fe40000701670 */
[----:B------:R-:W-:-:S02]  /*3720*/  ISETP.LT.OR P4, PT, R6, R236, P4 ;  /* 0x000000ec0600720c */ /* 0x000fc40002781670 */
[C---:B------:R-:W-:Y:S02]  /*3730*/  ISETP.LT.OR P5, PT, R5.reuse, R237, P5 ;  /* 0x000000ed0500720c */ /* 0x040fe40002fa1670 */
[----:B------:R-:W-:Y:S02]  /*3740*/  ISETP.LT.OR P2, PT, R5, R236, P2 ;  /* 0x000000ec0500720c */ /* 0x000fe40001741670 */
[C---:B------:R-:W-:Y:S02]  /*3750*/  IADD3 R6, R4.reuse, 0x20, RZ ;  /* 0x0000002004067810 */ /* 0x040fe40007ffe0ff */
[----:B------:R-:W-:Y:S02]  /*3760*/  IADD3 R5, R4, 0x21, RZ ;  /* 0x0000002104057810 */ /* 0x000fe40007ffe0ff */
[----:B------:R-:W-:Y:S02]  /*3770*/  FSEL R75, R12, -INF , !P0 ;  /* 0xff8000000c4b7808 */ /* 0x000fe40004000000 */
[----:B------:R-:W-:-:S02]  /*3780*/  ISETP.GE.AND P1, PT, R6, R239, PT ;  /* 0x000000ef0600720c */ /* 0x000fc40003f26270 */
[C---:B------:R-:W-:Y:S02]  /*3790*/  ISETP.GE.AND P6, PT, R5.reuse, R239, PT ;  /* 0x000000ef0500720c */ /* 0x040fe40003fc6270 */
[-C--:B------:R-:W-:Y:S02]  /*37a0*/  ISETP.GE.AND P3, PT, R6, R238.reuse, PT ;  /* 0x000000ee0600720c */ /* 0x080fe40003f66270 */
[----:B------:R-:W-:Y:S02]  /*37b0*/  ISETP.GE.AND P0, PT, R5, R238, PT ;  /* 0x000000ee0500720c */ /* 0x000fe40003f06270 */
[----:B------:R-:W-:Y:S02]  /*37c0*/  FSEL R74, R14, -INF , !P4 ;  /* 0xff8000000e4a7808 */ /* 0x000fe40006000000 */
[----:B------:R-:W-:Y:S02]  /*37d0*/  FSEL R72, R13, -INF , !P5 ;  /* 0xff8000000d487808 */ /* 0x000fe40006800000 */
[----:B------:R-:W-:-:S02]  /*37e0*/  FSEL R96, R15, -INF , !P2 ;  /* 0xff8000000f607808 */ /* 0x000fc40005000000 */
[C---:B-1----:R-:W-:Y:S01]  /*37f0*/  HMMA.16816.F32 R12, R8.reuse, R24, R68 ;  /* 0x00000018080c723c */ /* 0x042fe20000001844 */
[CC--:B------:R-:W-:Y:S02]  /*3800*/  ISETP.LT.OR P1, PT, R6.reuse, R237.reuse, P1 ;  /* 0x000000ed0600720c */ /* 0x0c0fe40000f21670 */
[-C--:B------:R-:W-:Y:S02]  /*3810*/  ISETP.LT.OR P3, PT, R6, R236.reuse, P3 ;  /* 0x000000ec0600720c */ /* 0x080fe40001f61670 */
[C---:B------:R-:W-:Y:S02]  /*3820*/  ISETP.LT.OR P6, PT, R5.reuse, R237, P6 ;  /* 0x000000ed0500720c */ /* 0x040fe400037c1670 */
[----:B------:R-:W-:Y:S01]  /*3830*/  ISETP.LT.OR P0, PT, R5, R236, P0 ;  /* 0x000000ec0500720c */ /* 0x000fe20000701670 */
[----:B------:R-:W-:Y:S01]  /*3840*/  HMMA.16816.F32 R8, R8, R26, R36 ;  /* 0x0000001a0808723c */ /* 0x000fe20000001824 */
[C---:B------:R-:W-:Y:S02]  /*3850*/  IADD3 R6, R4.reuse, 0x28, RZ ;  /* 0x0000002804067810 */ /* 0x040fe40007ffe0ff */
[----:B------:R-:W-:-:S02]  /*3860*/  IADD3 R5, R4, 0x29, RZ ;  /* 0x0000002904057810 */ /* 0x000fc40007ffe0ff */
[----:B------:R-:W-:Y:S02]  /*3870*/  FSEL R176, R20, -INF , !P1 ;  /* 0xff80000014b07808 */ /* 0x000fe40004800000 */
[CC--:B------:R-:W-:Y:S02]  /*3880*/  ISETP.GE.AND P2, PT, R6.reuse, R239.reuse, PT ;  /* 0x000000ef0600720c */ /* 0x0c0fe40003f46270 */
[C---:B------:R-:W-:Y:S02]  /*3890*/  ISETP.GE.AND P5, PT, R5.reuse, R239, PT ;  /* 0x000000ef0500720c */ /* 0x040fe40003fa6270 */
[-C--:B------:R-:W-:Y:S02]  /*38a0*/  ISETP.GE.AND P1, PT, R5, R238.reuse, PT ;  /* 0x000000ee0500720c */ /* 0x080fe40003f26270 */
[C---:B------:R-:W-:Y:S02]  /*38b0*/  ISETP.GE.AND P4, PT, R6.reuse, R238, PT ;  /* 0x000000ee0600720c */ /* 0x040fe40003f86270 */
[----:B------:R-:W-:-:S02]  /*38c0*/  ISETP.LT.OR P2, PT, R6, R237, P2 ;  /* 0x000000ed0600720c */ /* 0x000fc40001741670 */
[C---:B------:R-:W-:Y:S02]  /*38d0*/  ISETP.LT.OR P5, PT, R5.reuse, R237, P5 ;  /* 0x000000ed0500720c */ /* 0x040fe40002fa1670 */
[-C--:B------:R-:W-:Y:S02]  /*38e0*/  ISETP.LT.OR P1, PT, R5, R236.reuse, P1 ;  /* 0x000000ec0500720c */ /* 0x080fe40000f21670 */
[----:B------:R-:W-:Y:S02]  /*38f0*/  ISETP.LT.OR P4, PT, R6, R236, P4 ;  /* 0x000000ec0600720c */ /* 0x000fe40002781670 */
[C---:B------:R-:W-:Y:S02]  /*3900*/  IADD3 R5, R4.reuse, 0x31, RZ ;  /* 0x0000003104057810 */ /* 0x040fe40007ffe0ff */
[----:B------:R-:W-:Y:S02]  /*3910*/  IADD3 R6, R4, 0x30, RZ ;  /* 0x0000003004067810 */ /* 0x000fe40007ffe0ff */
[----:B------:R-:W-:-:S02]  /*3920*/  FSEL R135, R21, -INF , !P6 ;  /* 0xff80000015877808 */ /* 0x000fc40007000000 */
[----:B------:R-:W-:Y:S02]  /*3930*/  FSEL R177, R16, -INF , !P2 ;  /* 0xff80000010b17808 */ /* 0x000fe40005000000 */
[----:B------:R-:W-:Y:S02]  /*3940*/  FSEL R193, R23, -INF , !P0 ;  /* 0xff80000017c17808 */ /* 0x000fe40004000000 */
[CC--:B------:R-:W-:Y:S02]  /*3950*/  ISETP.GE.AND P6, PT, R5.reuse, R239.reuse, PT ;  /* 0x000000ef0500720c */ /* 0x0c0fe40003fc6270 */
[C---:B------:R-:W-:Y:S02]  /*3960*/  ISETP.GE.AND P2, PT, R5.reuse, R238, PT ;  /* 0x000000ee0500720c */ /* 0x040fe40003f46270 */
[----:B------:R-:W-:Y:S02]  /*3970*/  ISETP.GE.AND P0, PT, R6, R239, PT ;  /* 0x000000ef0600720c */ /* 0x000fe40003f06270 */
[----:B------:R-:W-:-:S02]  /*3980*/  ISETP.LT.OR P6, PT, R5, R237, P6 ;  /* 0x000000ed0500720c */ /* 0x000fc400037c1670 */
[----:B------:R-:W-:Y:S02]  /*3990*/  ISETP.LT.OR P2, PT, R5, R236, P2 ;  /* 0x000000ec0500720c */ /* 0x000fe40001741670 */
[----:B------:R-:W-:Y:S02]  /*39a0*/  ISETP.LT.OR P0, PT, R6, R237, P0 ;  /* 0x000000ed0600720c */ /* 0x000fe40000701670 */
[C---:B------:R-:W-:Y:S02]  /*39b0*/  IADD3 R5, R4.reuse, 0x38, RZ ;  /* 0x0000003804057810 */ /* 0x040fe40007ffe0ff */
[----:B------:R-:W-:Y:S02]  /*39c0*/  IADD3 R4, R4, 0x39, RZ ;  /* 0x0000003904047810 */ /* 0x000fe40007ffe0ff */
[----:B------:R-:W-:Y:S02]  /*39d0*/  FSEL R194, R12, -INF , !P0 ;  /* 0xff8000000cc27808 */ /* 0x000fe40004000000 */
[----:B------:R-:W-:-:S02]  /*39e0*/  ISETP.GE.AND P0, PT, R4, R238, PT ;  /* 0x000000ee0400720c */ /* 0x000fc40003f06270 */
[----:B------:R-:W-:Y:S02]  /*39f0*/  FSEL R192, R19, -INF , !P1 ;  /* 0xff80000013c07808 */ /* 0x000fe40004800000 */
[----:B------:R-:W-:Y:S02]  /*3a00*/  ISETP.LT.OR P0, PT, R4, R236, P0 ;  /* 0x000000ec0400720c */ /* 0x000fe40000701670 */
[----:B------:R-:W-:Y:S02]  /*3a10*/  FSEL R179, R22, -INF , !P3 ;  /* 0xff80000016b37808 */ /* 0x000fe40005800000 */
[----:B------:R-:W-:Y:S02]  /*3a20*/  FSEL R11, R11, -INF , !P0 ;  /* 0xff8000000b0b7808 */ /* 0x000fe40004000000 */
[----:B------:R-:W-:Y:S02]  /*3a30*/  PLOP3.LUT P0, PT, PT, PT, UP0, 0x80, 0x0 ;  /* 0x000000000000781c */ /* 0x000fe40003f0f008 */
[----:B------:R-:W-:-:S02]  /*3a40*/  FSEL R178, R18, -INF , !P4 ;  /* 0xff80000012b27808 */ /* 0x000fc40006000000 */
[----:B------:R-:W-:Y:S02]  /*3a50*/  FSEL R134, R17, -INF , !P5 ;  /* 0xff80000011867808 */ /* 0x000fe40006800000 */
[CC--:B------:R-:W-:Y:S02]  /*3a60*/  ISETP.GE.AND P1, PT, R5.reuse, R238.reuse, PT ;  /* 0x000000ee0500720c */ /* 0x0c0fe40003f26270 */
[----:B------:R-:W-:Y:S02]  /*3a70*/  ISETP.GE.AND P3, PT, R6, R238, PT ;  /* 0x000000ee0600720c */ /* 0x000fe40003f66270 */
[CC--:B------:R-:W-:Y:S02]  /*3a80*/  ISETP.GE.AND P5, PT, R5.reuse, R239.reuse, PT ;  /* 0x000000ef0500720c */ /* 0x0c0fe40003fa6270 */
[----:B------:R-:W-:Y:S02]  /*3a90*/  ISETP.GE.AND P4, PT, R4, R239, PT ;  /* 0x000000ef0400720c */ /* 0x000fe40003f86270 */
[----:B------:R-:W-:-:S02]  /*3aa0*/  ISETP.LT.OR P1, PT, R5, R236, P1 ;  /* 0x000000ec0500720c */ /* 0x000fc40000f21670 */
[----:B------:R-:W-:Y:S02]  /*3ab0*/  ISETP.LT.OR P3, PT, R6, R236, P3 ;  /* 0x000000ec0600720c */ /* 0x000fe40001f61670 */
[-C--:B------:R-:W-:Y:S02]  /*3ac0*/  ISETP.LT.OR P5, PT, R5, R237.reuse, P5 ;  /* 0x000000ed0500720c */ /* 0x080fe40002fa1670 */
        /* <DEDUP_REMOVED lines=8> */
[----:B------:R-:W-:Y:S01]  /*3b50*/  UIADD3 UR12, UR8, -0x2, URZ ;  /* 0xfffffffe080c7890 */ /* 0x000fe2000fffe03f */
[----:B------:R-:W-:-:S03]  /*3b60*/  IMAD.U32 R8, RZ, RZ, UR20 ;  /* 0x00000014ff087e24 */ /* 0x000fc6000f8e00ff */
[----:B------:R-:W-:Y:S02]  /*3b70*/  USHF.R.S32.HI UR5, URZ, 0x1f, UR12 ;  /* 0x0000001f3f057899 */ /* 0x000fe4000801140c */
[----:B------:R-:W-:Y:S01]  /*3b80*/  UIMAD UR4, UR6, UR12, URZ ;  /* 0x0000000c060472a4 */ /* 0x000fe2000f8e023f */
[----:B------:R-:W-:-:S03]  /*3b90*/  IMAD.U32 R6, RZ, RZ, UR12 ;  /* 0x0000000cff067e24 */ /* 0x000fc6000f8e00ff */
[----:B------:R-:W-:Y:S01]  /*3ba0*/  UIMAD UR4, UR5, UR7, UR4 ;  /* 0x00000007050472a4 */ /* 0x000fe2000f8e0204 */
[----:B------:R-:W-:-:S05]  /*3bb0*/  IMAD.WIDE.U32 R6, R6, UR7, R106 ;  /* 0x0000000706067c25 */ /* 0x000fca000f8e006a */
[----:B------:R-:W-:Y:S01]  /*3bc0*/  IADD3 R5, R7, UR4, RZ ;  /* 0x0000000407057c10 */ /* 0x000fe2000fffe0ff */
[----:B------:R-:W-:Y:S01]  /*3bd0*/  IMAD.U32 R7, RZ, RZ, UR21 ;  /* 0x00000015ff077e24 */ /* 0x000fe2000f8e00ff */
        /* <DEDUP_REMOVED lines=16> */
.L_x_406:
[----:B-1----:R-:W-:Y:S02]  /*3ce0*/  FMNMX.FTZ R4, R44, R40, !PT ;  /* 0x000000282c047209 */ /* 0x002fe40007810000 */
[----:B------:R-:W-:-:S02]  /*3cf0*/  SHF.L.U32 R209, R2, 0x1, RZ ;  /* 0x0000000102d17819 */ /* 0x000fc400000006ff */
[----:B------:R-:W-:-:S03]  /*3d00*/  FMNMX.FTZ R4, R32, R4, !PT ;  /* 0x0000000420047209 */ /* 0x000fc60007810000 */
[--C-:B------:R-:W-:Y:S01]  /*3d10*/  IMAD R210, R3, 0x2, R209.reuse ;  /* 0x0000000203d27824 */ /* 0x100fe200078e02d1 */
[----:B------:R-:W-:Y:S01]  /*3d20*/  FMNMX.FTZ R4, R33, R4, !PT ;  /* 0x0000000421047209 */ /* 0x000fe20007810000 */
[C---:B------:R-:W-:Y:S01]  /*3d30*/  IMAD R212, R0.reuse, 0x2, R209 ;  /* 0x0000000200d47824 */ /* 0x040fe200078e02d1 */
[----:B------:R-:W-:Y:S01]  /*3d40*/  LDSM.16.MT88.4 R20, [R209+0x18000] ;  /* 0x01800000d114783b */ /* 0x000fe20000004200 */
[----:B------:R-:W-:Y:S01]  /*3d50*/  IMAD R211, R0, 0x2, R210 ;  /* 0x0000000200d37824 */ /* 0x000fe200078e02d2 */
[----:B------:R-:W-:Y:S02]  /*3d60*/  FMNMX.FTZ R4, R98, R4, !PT ;  /* 0x0000000462047209 */ /* 0x000fe40007810000 */
[----:B------:R-:W-:Y:S02]  /*3d70*/  LDSM.16.MT88.4 R16, [R210+0x18000] ;  /* 0x01800000d210783b */ /* 0x000fe40000004200 */
        /* <DEDUP_REMOVED lines=24> */
[----:B------:R-:W-:-:S03]  /*3f00*/  FMNMX.FTZ R4, R192, R4, !PT ;  /* 0x00000004c0047209 */ /* 0x000fc60007810000 */
[----:B------:R-:W1:Y:S01]  /*3f10*/  SHFL.BFLY PT, R6, R133, 0x2, 0x1f ;  /* 0x0c401f0085067f89 */ /* 0x000e6200000e0000 */
[----:B------:R-:W-:-:S04]  /*3f20*/  FMNMX.FTZ R4, R184, R4, !PT ;  /* 0x00000004b8047209 */ /* 0x000fc80007810000 */
[----:B------:R-:W-:-:S04]  /*3f30*/  FMNMX.FTZ R4, R150, R4, !PT ;  /* 0x0000000496047209 */ /* 0x000fc80007810000 */
[----:B------:R-:W-:-:S04]  /*3f40*/  FMNMX.FTZ R4, R195, R4, !PT ;  /* 0x00000004c3047209 */ /* 0x000fc80007810000 */
[----:B------:R-:W-:-:S05]  /*3f50*/  FMNMX.FTZ R4, R11, R4, !PT ;  /* 0x000000040b047209 */ /* 0x000fca0007810000 */
[----:B------:R-:W2:Y:S01]  /*3f60*/  SHFL.BFLY PT, R5, R4, 0x2, 0x1f ;  /* 0x0c401f0004057f89 */ /* 0x000ea200000e0000 */
[----:B-1----:R-:W-:-:S05]  /*3f70*/  FMNMX.FTZ R133, R133, R6, !PT ;  /* 0x0000000685857209 */ /* 0x002fca0007810000 */
[----:B------:R-:W1:Y:S01]  /*3f80*/  SHFL.BFLY PT, R6, R133, 0x1, 0x1f ;  /* 0x0c201f0085067f89 */ /* 0x000e6200000e0000 */
[----:B--2---:R-:W-:-:S05]  /*3f90*/  FMNMX.FTZ R4, R4, R5, !PT ;  /* 0x0000000504047209 */ /* 0x004fca0007810000 */
[----:B------:R-:W2:Y:S01]  /*3fa0*/  SHFL.BFLY PT, R132, R4, 0x1, 0x1f ;  /* 0x0c201f0004847f89 */ /* 0x000ea200000e0000 */
[----:B-1----:R-:W-:-:S04]  /*3fb0*/  FMNMX.FTZ R133, R133, R6, !PT ;  /* 0x0000000685857209 */ /* 0x002fc80007810000 */
[C---:B------:R-:W-:Y:S01]  /*3fc0*/  FSETP.NEU.FTZ.AND P1, PT, R133.reuse, -INF , PT ;  /* 0xff8000008500780b */ /* 0x040fe20003f3d000 */
[----:B------:R-:W-:-:S05]  /*3fd0*/  FMUL.FTZ R9, R133, c[0x0][0x23c] ;  /* 0x00008f0085097a20 */ /* 0x000fca0000410000 */
[----:B------:R-:W-:-:S05]  /*3fe0*/  FSEL R9, R9, RZ, P1 ;  /* 0x000000ff09097208 */ /* 0x000fca0000800000 */
[--C-:B------:R-:W-:Y:S02]  /*3ff0*/  FFMA.FTZ R5, R44, c[0x0][0x23c], -R9.reuse ;  /* 0x00008f002c057a23 */ /* 0x100fe40000010809 */
[--C-:B------:R-:W-:Y:S01]  /*4000*/  FFMA.FTZ R0, R98, c[0x0][0x23c], -R9.reuse ;  /* 0x00008f0062007a23 */ /* 0x100fe20000010809 */
[----:B--2---:R-:W-:Y:S01]  /*4010*/  FMNMX.FTZ R132, R4, R132, !PT ;  /* 0x0000008404847209 */ /* 0x004fe20007810000 */
[----:B------:R-:W-:Y:S01]  /*4020*/  FFMA.FTZ R4, R40, c[0x0][0x23c], -R9 ;  /* 0x00008f0028047a23 */ /* 0x000fe20000010809 */
[----:B------:R-:W-:Y:S02]  /*4030*/  MUFU.EX2 R7, R5 ;  /* 0x0000000500077308 */ /* 0x000fe40000000800 */
[C---:B------:R-:W-:Y:S01]  /*4040*/  FSETP.NEU.FTZ.AND P1, PT, R132.reuse, -INF , PT ;  /* 0xff8000008400780b */ /* 0x040fe20003f3d000 */
[----:B------:R-:W-:-:S05]  /*4050*/  FMUL.FTZ R8, R132, c[0x0][0x23c] ;  /* 0x00008f0084087a20 */ /* 0x000fca0000410000 */
[----:B------:R1:W2:Y:S01]  /*4060*/  MUFU.EX2 R12, R4 ;  /* 0x00000004000c7308 */ /* 0x0002a20000000800 */
[----:B------:R-:W-:-:S05]  /*4070*/  FSEL R8, R8, RZ, P1 ;  /* 0x000000ff08087208 */ /* 0x000fca0000800000 */
[----:B------:R-:W-:Y:S02]  /*4080*/  FFMA.FTZ R2, R42, c[0x0][0x23c], -R8 ;  /* 0x00008f002a027a23 */ /* 0x000fe40000010808 */
[----:B------:R3:W-:Y:S01]  /*4090*/  MUFU.EX2 R187, R0 ;  /* 0x0000000000bb7308 */ /* 0x0007e20000000800 */
[----:B-1----:R-:W-:Y:S01]  /*40a0*/  FFMA.FTZ R4, R32, c[0x0][0x23c], -R9 ;  /* 0x00008f0020047a23 */ /* 0x002fe20000010809 */
[----:B--2---:R-:W-:-:S06]  /*40b0*/  MOV R3, R12 ;  /* 0x0000000c00037202 */ /* 0x004fcc0000000f00 */
[----:B------:R1:W-:Y:S01]  /*40c0*/  MUFU.EX2 R175, R2 ;  /* 0x0000000200af7308 */ /* 0x0003e20000000800 */
[----:B------:R-:W2:Y:S01]  /*40d0*/  LDSM.16.MT88.4 R12, [R212+0x18000] ;  /* 0x01800000d40c783b */ /* 0x000ea20000004200 */
[----:B---3--:R-:W-:-:S06]  /*40e0*/  FFMA.FTZ R0, R73, c[0x0][0x23c], -R9 ;  /* 0x00008f0049007a23 */ /* 0x008fcc0000010809 */
[----:B------:R3:W-:Y:S01]  /*40f0*/  MUFU.EX2 R190, R4 ;  /* 0x0000000400be7308 */ /* 0x0007e20000000800 */
[----:B-1----:R-:W-:-:S07]  /*4100*/  FFMA.FTZ R2, R34, c[0x0][0x23c], -R8 ;  /* 0x00008f0022027a23 */ /* 0x002fce0000010808 */
[----:B------:R1:W-:Y:S01]  /*4110*/  MUFU.EX2 R151, R0 ;  /* 0x0000000000977308 */ /* 0x0003e20000000800 */
[----:B---3--:R-:W-:-:S07]  /*4120*/  FFMA.FTZ R4, R33, c[0x0][0x23c], -R9 ;  /* 0x00008f0021047a23 */ /* 0x008fce0000010809 */
[----:B------:R3:W-:Y:S08]  /*4130*/  MUFU.EX2 R189, R2 ;  /* 0x0000000200bd7308 */ /* 0x0007f00000000800 */
[----:B------:R4:W5:Y:S01]  /*4140*/  MUFU.EX2 R185, R4 ;  /* 0x0000000400b97308 */ /* 0x0009620000000800 */
[----:B-1----:R-:W-:Y:S02]  /*4150*/  FFMA.FTZ R0, R75, c[0x0][0x23c], -R9 ;  /* 0x00008f004b007a23 */ /* 0x002fe40000010809 */
[----:B---3--:R-:W-:-:S05]  /*4160*/  FFMA.FTZ R2, R35, c[0x0][0x23c], -R8 ;  /* 0x00008f0023027a23 */ /* 0x008fca0000010808 */
[----:B------:R1:W-:Y:S01]  /*4170*/  MUFU.EX2 R174, R0 ;  /* 0x0000000000ae7308 */ /* 0x0003e20000000800 */
[----:B------:R-:W-:Y:S01]  /*4180*/  LDSM.16.MT88.4 R32, [R212+0x1a000] ;  /* 0x01a00000d420783b */ /* 0x000fe20000004200 */
[----:B----4-:R-:W-:-:S06]  /*4190*/  FFMA.FTZ R4, R41, c[0x0][0x23c], -R8 ;  /* 0x00008f0029047a23 */ /* 0x010fcc0000010808 */
[----:B------:R3:W4:Y:S01]  /*41a0*/  MUFU.EX2 R186, R2 ;  /* 0x0000000200ba7308 */ /* 0x0007220000000800 */
[----:B------:R-:W2:Y:S01]  /*41b0*/  LDSM.16.MT88.4 R40, [R209+0x1a000] ;  /* 0x01a00000d128783b */ /* 0x000ea20000004200 */
[----:B-----5:R-:W-:-:S06]  /*41c0*/  F2FP.PACK_AB R6, R185, R190 ;  /* 0x000000beb906723e */ /* 0x020fcc00000000ff */
[----:B------:R5:W5:Y:S01]  /*41d0*/  MUFU.EX2 R149, R4 ;  /* 0x0000000400957308 */ /* 0x000b620000000800 */
[----:B-1----:R-:W-:Y:S01]  /*41e0*/  FFMA.FTZ R0, R72, c[0x0][0x23c], -R9 ;  /* 0x00008f0048007a23 */ /* 0x002fe20000010809 */
[----:B---3--:R-:W-:Y:S02]  /*41f0*/  MOV R2, R7 ;  /* 0x0000000700027202 */ /* 0x008fe40000000f00 */
[----:B----4-:R-:W-:Y:S02]  /*4200*/  F2FP.PACK_AB R7, R186, R189 ;  /* 0x000000bdba07723e */ /* 0x010fe400000000ff */
[----:B-----5:R-:W-:Y:S02]  /*4210*/  F2FP.PACK_AB R4, R3, R2 ;  /* 0x000000020304723e */ /* 0x020fe400000000ff */
[----:B------:R-:W-:-:S07]  /*4220*/  F2FP.PACK_AB R5, R175, R149 ;  /* 0x00000095af05723e */ /* 0x000fce00000000ff */
[C---:B------:R-:W-:Y:S08]  /*4230*/  HMMA.16816.F32 R68, R4.reuse, R20, RZ ;  /* 0x000000140444723c */ /* 0x040ff000000018ff */
[C---:B------:R-:W-:Y:S01]  /*4240*/  HMMA.16816.F32 R100, R4.reuse, R22, RZ ;  /* 0x000000160464723c */ /* 0x040fe200000018ff */
[----:B------:R-:W1:Y:S07]  /*4250*/  LDSM.16.MT88.4 R20, [R209+0x1c000] ;  /* 0x01c00000d114783b */ /* 0x000e6e0000004200 */
[C---:B------:R-:W-:Y:S08]  /*4260*/  HMMA.16816.F32 R64, R4.reuse, R16, RZ ;  /* 0x000000100440723c */ /* 0x040ff000000018ff */
[C---:B------:R-:W-:Y:S01]  /*4270*/  HMMA.16816.F32 R92, R4.reuse, R18, RZ ;  /* 0x00000012045c723c */ /* 0x040fe200000018ff */
[----:B------:R-:W3:Y:S07]  /*4280*/  LDSM.16.MT88.4 R16, [R210+0x1c000] ;  /* 0x01c00000d210783b */ /* 0x000eee0000004200 */
[C---:B--2---:R-:W-:Y:S08]  /*4290*/  HMMA.16816.F32 R108, R4.reuse, R12, RZ ;  /* 0x0000000c046c723c */ /* 0x044ff000000018ff */
[C---:B------:R-:W-:Y:S01]  /*42a0*/  HMMA.16816.F32 R112, R4.reuse, R14, RZ ;  /* 0x0000000e0470723c */ /* 0x040fe200000018ff */
[----:B------:R-:W2:Y:S07]  /*42b0*/  LDSM.16.MT88.4 R12, [R212+0x1c000] ;  /* 0x01c00000d40c783b */ /* 0x000eae0000004200 */
[C---:B------:R-:W-:Y:S08]  /*42c0*/  HMMA.16816.F32 R60, R4.reuse, R40, RZ ;  /* 0x00000028043c723c */ /* 0x040ff000000018ff */
[C---:B------:R-:W-:Y:S01]  /*42d0*/  HMMA.16816.F32 R84, R4.reuse, R42, RZ ;  /* 0x0000002a0454723c */ /* 0x040fe200000018ff */
[----:B------:R-:W4:Y:S07]  /*42e0*/  LDSM.16.MT88.4 R40, [R211+0x1c000] ;  /* 0x01c00000d328783b */ /* 0x000f2e0000004200 */
[C---:B------:R-:W-:Y:S08]  /*42f0*/  HMMA.16816.F32 R104, R4.reuse, R28, RZ ;  /* 0x0000001c0468723c */ /* 0x040ff000000018ff */
[C---:B------:R-:W-:Y:S01]  /*4300*/  HMMA.16816.F32 R88, R4.reuse, R30, RZ ;  /* 0x0000001e0458723c */ /* 0x040fe200000018ff */
[----:B------:R-:W5:Y:S07]  /*4310*/  LDSM.16.MT88.4 R28, [R209+0x1e000] ;  /* 0x01e00000d11c783b */ /* 0x000f6e0000004200 */
[C---:B-1----:R-:W-:Y:S08]  /*4320*/  HMMA.16816.F32 R116, R4.reuse, R20, RZ ;  /* 0x000000140474723c */ /* 0x042ff000000018ff */
[C---:B------:R-:W-:Y:S01]  /*4330*/  HMMA.16816.F32 R120, R4.reuse, R22, RZ ;  /* 0x000000160478723c */ /* 0x040fe200000018ff */
[----:B------:R-:W1:Y:S07]  /*4340*/  LDSM.16.MT88.4 R20, [R210+0x1e000] ;  /* 0x01e00000d214783b */ /* 0x000e6e0000004200 */
[C---:B---3--:R-:W-:Y:S08]  /*4350*/  HMMA.16816.F32 R124, R4.reuse, R16, RZ ;  /* 0x00000010047c723c */ /* 0x048ff000000018ff */
[C---:B------:R-:W-:Y:S01]  /*4360*/  HMMA.16816.F32 R128, R4.reuse, R18, RZ ;  /* 0x000000120480723c */ /* 0x040fe200000018ff */
[----:B------:R-:W3:Y:S07]  /*4370*/  LDSM.16.MT88.4 R16, [R212+0x1e000] ;  /* 0x01e00000d410783b */ /* 0x000eee0000004200 */
[C---:B--2---:R-:W-:Y:S08]  /*4380*/  HMMA.16816.F32 R136, R4.reuse, R12, RZ ;  /* 0x0000000c0488723c */ /* 0x044ff000000018ff */
[C---:B------:R-:W-:Y:S01]  /*4390*/  HMMA.16816.F32 R144, R4.reuse, R14, RZ ;  /* 0x0000000e0490723c */ /* 0x040fe200000018ff */
[----:B------:R-:W2:Y:S07]  /*43a0*/  LDSM.16.MT88.4 R12, [R211+0x1e000] ;  /* 0x01e00000d30c783b */ /* 0x000eae0000004200 */
[C---:B----4-:R-:W-:Y:S01]  /*43b0*/  HMMA.16816.F32 R156, R4.reuse, R40, RZ ;  /* 0x00000028049c723c */ /* 0x050fe200000018ff */
[----:B------:R4:W-:Y:S07]  /*43c0*/  MUFU.EX2 R40, R0 ;  /* 0x0000000000287308 */ /* 0x0009ee0000000800 */
[C---:B-----5:R-:W-:Y:S08]  /*43d0*/  HMMA.16816.F32 R140, R4.reuse, R28, RZ ;  /* 0x0000001c048c723c */ /* 0x060ff000000018ff */
[C---:B------:R-:W-:Y:S01]  /*43e0*/  HMMA.16816.F32 R160, R4.reuse, R30, RZ ;  /* 0x0000001e04a0723c */ /* 0x040fe200000018ff */
[--C-:B----4-:R-:W-:Y:S01]  /*43f0*/  FFMA.FTZ R0, R97, c[0x0][0x23c], -R8.reuse ;  /* 0x00008f0061007a23 */ /* 0x110fe20000010808 */
[----:B------:R-:W4:Y:S03]  /*4400*/  LDSM.16.MT88.4 R28, [R209+0x18800] ;  /* 0x01880000d11c783b */ /* 0x000f260000004200 */
[----:B------:R5:W-:Y:S03]  /*4410*/  MUFU.EX2 R172, R0 ;  /* 0x0000000000ac7308 */ /* 0x000be60000000800 */
[C---:B------:R-:W-:Y:S08]  /*4420*/  HMMA.16816.F32 R56, R4.reuse, R36, RZ ;  /* 0x000000240438723c */ /* 0x040ff000000018ff */
[----:B------:R-:W-:Y:S01]  /*4430*/  HMMA.16816.F32 R44, R4, R38, RZ ;  /* 0x00000026042c723c */ /* 0x000fe200000018ff */
[----:B------:R-:W1:Y:S01]  /*4440*/  LDSM.16.MT88.4 R36, [R212+0x18800] ;  /* 0x01880000d424783b */ /* 0x000e620000004200 */
[----:B-----5:R-:W-:-:S06]  /*4450*/  FFMA.FTZ R0, R99, c[0x0][0x23c], -R8 ;  /* 0x00008f0063007a23 */ /* 0x020fcc0000010808 */
[C---:B------:R-:W-:Y:S01]  /*4460*/  HMMA.16816.F32 R52, R4.reuse, R32, RZ ;  /* 0x000000200434723c */ /* 0x040fe200000018ff */
[----:B------:R5:W1:Y:S07]  /*4470*/  MUFU.EX2 R188, R0 ;  /* 0x0000000000bc7308 */ /* 0x000a6e0000000800 */
[C---:B------:R-:W-:Y:S08]  /*4480*/  HMMA.16816.F32 R80, R4.reuse, R34, RZ ;  /* 0x000000220450723c */ /* 0x040ff000000018ff */
[----:B------:R-:W-:Y:S01]  /*4490*/  HMMA.16816.F32 R48, R4, R24, RZ ;  /* 0x000000180430723c */ /* 0x000fe200000018ff */
[----:B-----5:R-:W-:-:S04]  /*44a0*/  FFMA.FTZ R0, R74, c[0x0][0x23c], -R8 ;  /* 0x00008f004a007a23 */ /* 0x020fc80000010808 */
[----:B------:R5:W-:Y:S03]  /*44b0*/  MUFU.EX2 R41, R0 ;  /* 0x0000000000297308 */ /* 0x000be60000000800 */
[C---:B------:R-:W-:Y:S01]  /*44c0*/  HMMA.16816.F32 R76, R4.reuse, R26, RZ ;  /* 0x0000001a044c723c */ /* 0x040fe200000018ff */
[----:B------:R-:W-:Y:S07]  /*44d0*/  LDSM.16.MT88.4 R24, [R210+0x18800] ;  /* 0x01880000d218783b */ /* 0x000fee0000004200 */
[----:B------:R-:W-:Y:S01]  /*44e0*/  HMMA.16816.F32 R152, R4, R42, RZ ;  /* 0x0000002a0498723c */ /* 0x000fe200000018ff */
[----:B-----5:R-:W-:-:S06]  /*44f0*/  FFMA.FTZ R0, R96, c[0x0][0x23c], -R8 ;  /* 0x00008f0060007a23 */ /* 0x020fcc0000010808 */
[----:B------:R-:W-:Y:S01]  /*4500*/  MOV R43, R190 ;  /* 0x000000be002b7202 */ /* 0x000fe20000000f00 */
[----:B-1----:R-:W-:Y:S01]  /*4510*/  HMMA.16816.F32 R164, R4, R20, RZ ;  /* 0x0000001404a4723c */ /* 0x002fe200000018ff */
[----:B------:R-:W1:Y:S01]  /*4520*/  MUFU.EX2 R148, R0 ;  /* 0x0000000000947308 */ /* 0x000e620000000800 */
[----:B------:R-:W-:-:S06]  /*4530*/  IMAD.MOV.U32 R42, RZ, RZ, R189 ;  /* 0x000000ffff2a7224 */ /* 0x000fcc00078e00bd */
[C---:B------:R-:W-:Y:S01]  /*4540*/  HMMA.16816.F32 R168, R4.reuse, R22, RZ ;  /* 0x0000001604a8723c */ /* 0x040fe200000018ff */
[----:B------:R-:W5:Y:S07]  /*4550*/  LDSM.16.MT88.4 R20, [R211+0x18800] ;  /* 0x01880000d314783b */ /* 0x000f6e0000004200 */
[C---:B---3--:R-:W-:Y:S08]  /*4560*/  HMMA.16816.F32 R180, R4.reuse, R16, RZ ;  /* 0x0000001004b4723c */ /* 0x048ff000000018ff */
[C---:B------:R-:W-:Y:S01]  /*4570*/  HMMA.16816.F32 R196, R4.reuse, R18, RZ ;  /* 0x0000001204c4723c */ /* 0x040fe200000018ff */
[----:B------:R-:W3:Y:S07]  /*4580*/  LDSM.16.MT88.4 R16, [R209+0x1a800] ;  /* 0x01a80000d110783b */ /* 0x000eee0000004200 */
[C---:B--2---:R-:W-:Y:S08]  /*4590*/  HMMA.16816.F32 R248, R4.reuse, R12, RZ ;  /* 0x0000000c04f8723c */ /* 0x044ff000000018ff */
[----:B------:R-:W-:Y:S07]  /*45a0*/  HMMA.16816.F32 R200, R4, R14, RZ ;  /* 0x0000000e04c8723c */ /* 0x000fee00000018ff */
[----:B------:R-:W-:-:S02]  /*45b0*/  F2FP.PACK_AB R4, R151, R187 ;  /* 0x000000bb9704723e */ /* 0x000fc400000000ff */
[----:B------:R-:W-:Y:S02]  /*45c0*/  F2FP.PACK_AB R5, R188, R172 ;  /* 0x000000acbc05723e */ /* 0x000fe400000000ff */
[----:B------:R-:W-:Y:S02]  /*45d0*/  F2FP.PACK_AB R6, R40, R174 ;  /* 0x000000ae2806723e */ /* 0x000fe400000000ff */
[----:B-1----:R-:W-:-:S07]  /*45e0*/  F2FP.PACK_AB R7, R148, R41 ;  /* 0x000000299407723e */ /* 0x002fce00000000ff */
[C---:B----4-:R-:W-:Y:S04]  /*45f0*/  HMMA.16816.F32 R12, R4.reuse, R28, R68 ;  /* 0x0000001c040c723c */ /* 0x050fe80000001844 */
[----:B------:R-:W-:Y:S01]  /*4600*/  MOV R34, R202 ;  /* 0x000000ca00227202 */ /* 0x000fe20000000f00 */
[----:B------:R-:W-:Y:S01]  /*4610*/  IMAD.MOV.U32 R33, RZ, RZ, R203 ;  /* 0x000000ffff217224 */ /* 0x000fe200078e00cb */
[----:B------:R-:W-:Y:S01]  /*4620*/  MOV R32, R201 ;  /* 0x000000c900207202 */ /* 0x000fe20000000f00 */
[----:B------:R-:W-:Y:S01]  /*4630*/  IMAD.MOV.U32 R0, RZ, RZ, R200 ;  /* 0x000000ffff007224 */ /* 0x000fe200078e00c8 */
[----:B------:R-:W-:Y:S01]  /*4640*/  HMMA.16816.F32 R244, R4, R36, R108 ;  /* 0x0000002404f4723c */ /* 0x000fe2000000186c */
[----:B------:R-:W-:Y:S01]  /*4650*/  IMAD.MOV.U32 R69, RZ, RZ, R185 ;  /* 0x000000ffff457224 */ /* 0x000fe200078e00b9 */
[----:B------:R-:W-:Y:S01]  /*4660*/  MOV R70, R184 ;  /* 0x000000b800467202 */ /* 0x000fe20000000f00 */
[----:B------:R-:W-:-:S04]  /*4670*/  IMAD.MOV.U32 R71, RZ, RZ, R175 ;  /* 0x000000ffff477224 */ /* 0x000fc800078e00af */
[----:B------:R-:W-:Y:S01]  /*4680*/  IMAD.MOV.U32 R37, RZ, RZ, R32 ;  /* 0x000000ffff257224 */ /* 0x000fe200078e0020 */
[----:B------:R-:W-:Y:S01]  /*4690*/  HMMA.16816.F32 R240, R4, R38, R112 ;  /* 0x0000002604f0723c */ /* 0x000fe20000001870 */
[----:B------:R-:W-:Y:S01]  /*46a0*/  MOV R36, R0 ;  /* 0x0000000000247202 */ /* 0x000fe20000000f00 */
[----:B------:R-:W-:-:S05]  /*46b0*/  IMAD.MOV.U32 R0, RZ, RZ, R173 ;  /* 0x000000ffff007224 */ /* 0x000fca00078e00ad */
[----:B------:R-:W-:Y:S01]  /*46c0*/  IMAD.MOV.U32 R39, RZ, RZ, R187 ;  /* 0x000000ffff277224 */ /* 0x000fe200078e00bb */
[----:B------:R-:W-:Y:S01]  /*46d0*/  MOV R99, R12 ;  /* 0x0000000c00637202 */ /* 0x000fe20000000f00 */
[----:B------:R-:W-:Y:S01]  /*46e0*/  IMAD.MOV.U32 R98, RZ, RZ, R13 ;  /* 0x000000ffff627224 */ /* 0x000fe200078e000d */
[----:B------:R-:W-:Y:S01]  /*46f0*/  MOV R97, R14 ;  /* 0x0000000e00617202 */ /* 0x000fe20000000f00 */
[----:B------:R-:W-:Y:S01]  /*4700*/  IMAD.MOV.U32 R96, RZ, RZ, R15 ;  /* 0x000000ffff607224 */ /* 0x000fe200078e000f */
[C---:B-----5:R-:W-:Y:S07]  /*4710*/  HMMA.16816.F32 R108, R4.reuse, R22, R88 ;  /* 0x00000016046c723c */ /* 0x060fee0000001858 */
[----:B------:R-:W-:Y:S01]  /*4720*/  IMAD.MOV.U32 R88, RZ, RZ, R172 ;  /* 0x000000ffff587224 */ /* 0x000fe200078e00ac */
[C---:B------:R-:W-:Y:S07]  /*4730*/  HMMA.16816.F32 R12, R4.reuse, R30, R100 ;  /* 0x0000001e040c723c */ /* 0x040fee0000001864 */
[----:B------:R-:W-:Y:S01]  /*4740*/  MOV R103, R188 ;  /* 0x000000bc00677202 */ /* 0x000fe20000000f00 */
[----:B---3--:R-:W-:Y:S01]  /*4750*/  HMMA.16816.F32 R112, R4, R16, R60 ;  /* 0x000000100470723c */ /* 0x008fe2000000183c */
[----:B------:R-:W-:-:S06]  /*4760*/  MOV R101, R174 ;  /* 0x000000ae00657202 */ /* 0x000fcc0000000f00 */
[----:B------:R-:W-:Y:S01]  /*4770*/  IMAD.MOV.U32 R60, RZ, RZ, R151 ;  /* 0x000000ffff3c7224 */ /* 0x000fe200078e0097 */
[----:B------:R-:W-:Y:S01]  /*4780*/  HMMA.16816.F32 R188, R4, R18, R84 ;  /* 0x0000001204bc723c */ /* 0x000fe20000001854 */
[----:B------:R-:W1:Y:S01]  /*4790*/  LDSM.16.MT88.4 R16, [R210+0x1c800] ;  /* 0x01c80000d210783b */ /* 0x000e620000004200 */
[----:B------:R-:W-:Y:S01]  /*47a0*/  MOV R61, R150 ;  /* 0x00000096003d7202 */ /* 0x000fe20000000f00 */
[----:B------:R-:W-:Y:S01]  /*47b0*/  IMAD.MOV.U32 R62, RZ, RZ, R149 ;  /* 0x000000ffff3e7224 */ /* 0x000fe200078e0095 */
[----:B------:R-:W-:-:S03]  /*47c0*/  MOV R63, R148 ;  /* 0x00000094003f7202 */ /* 0x000fc60000000f00 */
        /* <DEDUP_REMOVED lines=9> */
[----:B------:R-:W-:-:S04]  /*4860*/  IMAD.MOV.U32 R87, RZ, RZ, R41 ;  /* 0x000000ffff577224 */ /* 0x000fc800078e0029 */
[C---:B------:R-:W-:Y:S08]  /*4870*/  HMMA.16816.F32 R12, R4.reuse, R24, R64 ;  /* 0x00000018040c723c */ /* 0x040ff00000001840 */
[----:B------:R-:W-:Y:S07]  /*4880*/  HMMA.16816.F32 R24, R4, R26, R92 ;  /* 0x0000001a0418723c */ /* 0x000fee000000185c */
[----:B------:R-:W-:Y:S01]  /*4890*/  IMAD.MOV.U32 R95, RZ, RZ, R68 ;  /* 0x000000ffff5f7224 */ /* 0x000fe200078e0044 */
[----:B------:R-:W-:Y:S01]  /*48a0*/  MOV R94, R35 ;  /* 0x00000023005e7202 */ /* 0x000fe20000000f00 */
[----:B------:R-:W-:Y:S01]  /*48b0*/  IMAD.MOV.U32 R92, RZ, RZ, R34 ;  /* 0x000000ffff5c7224 */ /* 0x000fe200078e0022 */
[----:B------:R-:W-:-:S02]  /*48c0*/  MOV R93, R33 ;  /* 0x00000021005d7202 */ /* 0x000fc40000000f00 */
[----:B------:R-:W-:Y:S01]  /*48d0*/  MOV R68, R186 ;  /* 0x000000ba00447202 */ /* 0x000fe20000000f00 */
[----:B------:R-:W3:Y:S01]  /*48e0*/  LDSM.16.MT88.4 R32, [R211+0x1a800] ;  /* 0x01a80000d320783b */ /* 0x000ee20000004200 */
[C---:B-1----:R-:W-:Y:S02]  /*48f0*/  HMMA.16816.F32 R40, R4.reuse, R16, R124 ;  /* 0x000000100428723c */ /* 0x042fe4000000187c */
[----:B------:R-:W-:Y:S01]  /*4900*/  MOV R67, R12 ;  /* 0x0000000c00437202 */ /* 0x000fe20000000f00 */
[----:B------:R-:W-:Y:S01]  /*4910*/  IMAD.MOV.U32 R66, RZ, RZ, R13 ;  /* 0x000000ffff427224 */ /* 0x000fe200078e000d */
[----:B------:R-:W-:Y:S01]  /*4920*/  MOV R65, R14 ;  /* 0x0000000e00417202 */ /* 0x000fe20000000f00 */
[----:B------:R-:W-:Y:S02]  /*4930*/  IMAD.MOV.U32 R64, RZ, RZ, R15 ;  /* 0x000000ffff407224 */ /* 0x000fe400078e000f */
[----:B------:R-:W1:Y:S03]  /*4940*/  LDSM.16.MT88.4 R12, [R210+0x1a800] ;  /* 0x01a80000d20c783b */ /* 0x000e660000004200 */
[----:B------:R-:W-:Y:S01]  /*4950*/  IMAD.MOV.U32 R31, RZ, RZ, R27 ;  /* 0x000000ffff1f7224 */ /* 0x000fe200078e001b */
[----:B------:R-:W-:Y:S01]  /*4960*/  MOV R30, R24 ;  /* 0x00000018001e7202 */ /* 0x000fe20000000f00 */
[----:B------:R-:W-:Y:S01]  /*4970*/  IMAD.MOV.U32 R29, RZ, RZ, R25 ;  /* 0x000000ffff1d7224 */ /* 0x000fe200078e0019 */
[----:B------:R-:W-:Y:S01]  /*4980*/  MOV R28, R26 ;  /* 0x0000001a001c7202 */ /* 0x000fe20000000f00 */
[----:B--2---:R-:W-:Y:S01]  /*4990*/  HMMA.16816.F32 R124, R4, R22, R152 ;  /* 0x00000016047c723c */ /* 0x004fe20000001898 */
[----:B------:R-:W2:Y:S01]  /*49a0*/  LDSM.16.MT88.4 R24, [R212+0x1a800] ;  /* 0x01a80000d418783b */ /* 0x000ea20000004200 */
[----:B------:R-:W-:Y:S01]  /*49b0*/  MOV R38, R31 ;  /* 0x0000001f00267202 */ /* 0x000fe20000000f00 */
[----:B------:R-:W-:Y:S01]  /*49c0*/  IMAD.MOV.U32 R90, RZ, RZ, R29 ;  /* 0x000000ffff5a7224 */ /* 0x000fe200078e001d */
[----:B------:R-:W-:-:S02]  /*49d0*/  MOV R89, R30 ;  /* 0x0000001e00597202 */ /* 0x000fc40000000f00 */
[----:B------:R-:W-:Y:S01]  /*49e0*/  MOV R91, R28 ;  /* 0x0000001c005b7202 */ /* 0x000fe20000000f00 */
[----:B------:R-:W-:Y:S01]  /*49f0*/  IMAD.MOV.U32 R155, RZ, RZ, R84 ;  /* 0x000000ffff9b7224 */ /* 0x000fe200078e0054 */
[----:B------:R-:W4:Y:S01]  /*4a00*/  LDSM.16.MT88.4 R28, [R209+0x1c800] ;  /* 0x01c80000d11c783b */ /* 0x000f220000004200 */
[----:B------:R-:W-:Y:S02]  /*4a10*/  MOV R154, R85 ;  /* 0x00000055009a7202 */ /* 0x000fe40000000f00 */
[----:B------:R-:W-:Y:S01]  /*4a20*/  MOV R153, R87 ;  /* 0x0000005700997202 */ /* 0x000fe20000000f00 */
[C---:B---3--:R-:W-:Y:S07]  /*4a30*/  HMMA.16816.F32 R104, R4.reuse, R32, R48 ;  /* 0x000000200468723c */ /* 0x048fee0000001830 */
[----:B------:R-:W-:Y:S01]  /*4a40*/  MOV R32, R99 ;  /* 0x0000006300207202 */ /* 0x000fe20000000f00 */
[----:B-1----:R-:W-:Y:S01]  /*4a50*/  HMMA.16816.F32 R200, R4, R12, R56 ;  /* 0x0000000c04c8723c */ /* 0x002fe20000001838 */
[----:B------:R-:W-:-:S07]  /*4a60*/  IMAD.MOV.U32 R33, RZ, RZ, R98 ;  /* 0x000000ffff217224 */ /* 0x000fce00078e0062 */
[C---:B------:R-:W-:Y:S01]  /*4a70*/  HMMA.16816.F32 R184, R4.reuse, R14, R44 ;  /* 0x0000000e04b8723c */ /* 0x040fe2000000182c */
[----:B------:R-:W1:Y:S06]  /*4a80*/  LDSM.16.MT88.4 R12, [R212+0x1c800] ;  /* 0x01c80000d40c783b */ /* 0x000e6c0000004200 */
[----:B------:R-:W-:Y:S01]  /*4a90*/  MOV R47, R89 ;  /* 0x00000059002f7202 */ /* 0x000fe20000000f00 */
[C---:B--2---:R-:W-:Y:S01]  /*4aa0*/  HMMA.16816.F32 R172, R4.reuse, R24, R52 ;  /* 0x0000001804ac723c */ /* 0x044fe20000001834 */
        /* <DEDUP_REMOVED lines=8> */
[----:B------:R-:W2:Y:S01]  /*4b30*/  LDSM.16.MT88.4 R24, [R209+0x1e800] ;  /* 0x01e80000d118783b */ /* 0x000ea20000004200 */
[----:B------:R-:W-:Y:S01]  /*4b40*/  MOV R93, R95 ;  /* 0x0000005f005d7202 */ /* 0x000fe20000000f00 */
[----:B------:R-:W-:Y:S01]  /*4b50*/  IMAD.MOV.U32 R92, RZ, RZ, R94 ;  /* 0x000000ffff5c7224 */ /* 0x000fe200078e005e */
[----:B------:R-:W-:Y:S01]  /*4b60*/  MOV R95, R100 ;  /* 0x00000064005f7202 */ /* 0x000fe20000000f00 */
[----:B------:R-:W-:Y:S01]  /*4b70*/  IMAD.MOV.U32 R94, RZ, RZ, R102 ;  /* 0x000000ffff5e7224 */ /* 0x000fe200078e0066 */
[----:B------:R-:W-:Y:S01]  /*4b80*/  MOV R102, R70 ;  /* 0x0000004600667202 */ /* 0x000fe20000000f00 */
[----:B------:R-:W-:Y:S01]  /*4b90*/  IMAD.MOV.U32 R100, RZ, RZ, R103 ;  /* 0x000000ffff647224 */ /* 0x000fe200078e0067 */
[----:B----4-:R-:W-:Y:S01]  /*4ba0*/  HMMA.16816.F32 R72, R4, R28, R116 ;  /* 0x0000001c0448723c */ /* 0x010fe20000001874 */
[----:B------:R-:W-:-:S02]  /*4bb0*/  IMAD.MOV.U32 R103, RZ, RZ, R71 ;  /* 0x000000ffff677224 */ /* 0x000fc400078e0047 */
[----:B------:R-:W-:-:S04]  /*4bc0*/  IMAD.MOV.U32 R152, RZ, RZ, R100 ;  /* 0x000000ffff987224 */ /* 0x000fc800078e0064 */
[----:B------:R-:W-:Y:S01]  /*4bd0*/  IMAD.MOV.U32 R119, RZ, RZ, R60 ;  /* 0x000000ffff777224 */ /* 0x000fe200078e003c */
[----:B------:R-:W-:Y:S01]  /*4be0*/  HMMA.16816.F32 R56, R4, R30, R120 ;  /* 0x0000001e0438723c */ /* 0x000fe20000001878 */
[----:B------:R-:W3:Y:S01]  /*4bf0*/  LDSM.16.MT88.4 R28, [R210+0x1e800] ;  /* 0x01e80000d21c783b */ /* 0x000ee20000004200 */
[----:B------:R-:W-:Y:S01]  /*4c00*/  MOV R118, R61 ;  /* 0x0000003d00767202 */ /* 0x000fe20000000f00 */
[----:B------:R-:W-:Y:S01]  /*4c10*/  IMAD.MOV.U32 R117, RZ, RZ, R62 ;  /* 0x000000ffff757224 */ /* 0x000fe200078e003e */
[----:B------:R-:W-:-:S03]  /*4c20*/  MOV R116, R63 ;  /* 0x0000003f00747202 */ /* 0x000fc60000000f00 */
[----:B------:R-:W-:Y:S01]  /*4c30*/  MOV R123, R0 ;  /* 0x00000000007b7202 */ /* 0x000fe20000000f00 */
[C---:B------:R-:W-:Y:S01]  /*4c40*/  HMMA.16816.F32 R52, R4.reuse, R18, R128 ;  /* 0x000000120434723c */ /* 0x040fe20000001880 */
[----:B------:R-:W4:Y:S01]  /*4c50*/  LDSM.16.MT88.4 R16, [R212+0x1e800] ;  /* 0x01e80000d410783b */ /* 0x000f220000004200 */
[----:B------:R-:W-:Y:S01]  /*4c60*/  FFMA.FTZ R0, R176, c[0x0][0x23c], -R9 ;  /* 0x00008f00b0007a23 */ /* 0x000fe20000010809 */
[----:B------:R-:W-:Y:S01]  /*4c70*/  MOV R121, R3 ;  /* 0x0000000300797202 */ /* 0x000fe20000000f00 */
[----:B------:R-:W-:Y:S02]  /*4c80*/  IMAD.MOV.U32 R176, RZ, RZ, R101 ;  /* 0x000000ffffb07224 */ /* 0x000fe400078e0065 */
[----:B------:R-:W-:Y:S01]  /*4c90*/  IMAD.MOV.U32 R122, RZ, RZ, R103 ;  /* 0x000000ffff7a7224 */ /* 0x000fe200078e0067 */
[----:B------:R-:W-:Y:S01]  /*4ca0*/  MOV R130, R68 ;  /* 0x0000004400827202 */ /* 0x000fe20000000f00 */
[----:B------:R-:W-:Y:S01]  /*4cb0*/  HMMA.16816.F32 R60, R4, R20, R156 ;  /* 0x00000014043c723c */ /* 0x000fe2000000189c */
[----:B------:R5:W-:Y:S01]  /*4cc0*/  MUFU.EX2 R159, R0 ;  /* 0x00000000009f7308 */ /* 0x000be20000000800 */
[----:B------:R-:W-:Y:S01]  /*4cd0*/  IMAD.MOV.U32 R129, RZ, RZ, R69 ;  /* 0x000000ffff817224 */ /* 0x000fe200078e0045 */
[----:B------:R-:W-:Y:S01]  /*4ce0*/  LDSM.16.MT88.4 R20, [R212+0x19000] ;  /* 0x01900000d414783b */ /* 0x000fe20000004200 */
[----:B------:R-:W-:-:S03]  /*4cf0*/  IMAD.MOV.U32 R120, RZ, RZ, R91 ;  /* 0x000000ffff787224 */ /* 0x000fc600078e005b */
[----:B------:R-:W-:Y:S01]  /*4d00*/  IMAD.MOV.U32 R156, RZ, RZ, R86 ;  /* 0x000000ffff9c7224 */ /* 0x000fe200078e0056 */
[----:B-1----:R-:W-:Y:S01]  /*4d10*/  HMMA.16816.F32 R48, R4, R12, R136 ;  /* 0x0000000c0430723c */ /* 0x002fe20000001888 */
[----:B------:R-:W-:-:S07]  /*4d20*/  MOV R157, R46 ;  /* 0x0000002e009d7202 */ /* 0x000fce0000000f00 */
[C---:B------:R-:W-:Y:S01]  /*4d30*/  HMMA.16816.F32 R68, R4.reuse, R14, R144 ;  /* 0x0000000e0444723c */ /* 0x040fe20000001890 */
[----:B-----5:R-:W-:Y:S01]  /*4d40*/  FFMA.FTZ R0, R135, c[0x0][0x23c], -R9 ;  /* 0x00008f0087007a23 */ /* 0x020fe20000010809 */
[----:B------:R-:W1:Y:S01]  /*4d50*/  LDSM.16.MT88.4 R12, [R211+0x1e800] ;  /* 0x01e80000d30c783b */ /* 0x000e620000004200 */
[----:B------:R-:W-:Y:S02]  /*4d60*/  MOV R135, R118 ;  /* 0x0000007600877202 */ /* 0x000fe40000000f00 */
[----:B------:R5:W1:Y:S02]  /*4d70*/  MUFU.EX2 R3, R0 ;  /* 0x0000000000037308 */ /* 0x000a640000000800 */
[----:B------:R-:W-:Y:S01]  /*4d80*/  MOV R144, R67 ;  /* 0x0000004300907202 */ /* 0x000fe20000000f00 */
[----:B--2---:R-:W-:Y:S01]  /*4d90*/  HMMA.16816.F32 R84, R4, R24, R140 ;  /* 0x000000180454723c */ /* 0x004fe2000000188c */
[----:B------:R-:W-:Y:S01]  /*4da0*/  IMAD.MOV.U32 R145, RZ, RZ, R66 ;  /* 0x000000ffff917224 */ /* 0x000fe200078e0042 */
[----:B------:R-:W-:Y:S01]  /*4db0*/  MOV R146, R65 ;  /* 0x0000004100927202 */ /* 0x000fe20000000f00 */
[----:B------:R-:W-:-:S04]  /*4dc0*/  IMAD.MOV.U32 R147, RZ, RZ, R64 ;  /* 0x000000ffff937224 */ /* 0x000fc800078e0040 */
[----:B------:R-:W-:Y:S01]  /*4dd0*/  MOV R143, R102 ;  /* 0x00000066008f7202 */ /* 0x000fe20000000f00 */
[----:B------:R-:W-:Y:S01]  /*4de0*/  HMMA.16816.F32 R76, R4, R34, R76 ;  /* 0x00000022044c723c */ /* 0x000fe2000000184c */
[----:B------:R-:W-:Y:S01]  /*4df0*/  IMAD.MOV.U32 R141, RZ, RZ, R152 ;  /* 0x000000ffff8d7224 */ /* 0x000fe200078e0098 */
[----:B------:R-:W-:Y:S01]  /*4e00*/  MOV R142, R176 ;  /* 0x000000b0008e7202 */ /* 0x000fe20000000f00 */
[----:B-----5:R-:W-:-:S04]  /*4e10*/  FFMA.FTZ R0, R177, c[0x0][0x23c], -R9 ;  /* 0x00008f00b1007a23 */ /* 0x020fc80000010809 */
[----:B------:R-:W-:Y:S01]  /*4e20*/  MOV R34, R97 ;  /* 0x0000006100227202 */ /* 0x000fe20000000f00 */
[C---:B------:R-:W-:Y:S01]  /*4e30*/  HMMA.16816.F32 R100, R4.reuse, R26, R160 ;  /* 0x0000001a0464723c */ /* 0x040fe200000018a0 */
[----:B------:R2:W-:Y:S01]  /*4e40*/  MUFU.EX2 R128, R0 ;  /* 0x0000000000807308 */ /* 0x0005e20000000800 */
[----:B------:R-:W-:Y:S01]  /*4e50*/  IMAD.MOV.U32 R35, RZ, RZ, R96 ;  /* 0x000000ffff237224 */ /* 0x000fe200078e0060 */
[----:B------:R-:W-:Y:S04]  /*4e60*/  LDSM.16.MT88.4 R24, [R210+0x19000] ;  /* 0x01900000d218783b */ /* 0x000fe80000004200 */
[----:B------:R-:W-:Y:S01]  /*4e70*/  MOV R161, R88 ;  /* 0x0000005800a17202 */ /* 0x000fe20000000f00 */
[----:B------:R-:W-:Y:S01]  /*4e80*/  IMAD.MOV.U32 R162, RZ, RZ, R89 ;  /* 0x000000ffffa27224 */ /* 0x000fe200078e0059 */
[----:B------:R-:W-:Y:S01]  /*4e90*/  MOV R163, R90 ;  /* 0x0000005a00a37202 */ /* 0x000fe20000000f00 */
[----:B---3--:R-:W-:Y:S01]  /*4ea0*/  HMMA.16816.F32 R96, R4, R30, R168 ;  /* 0x0000001e0460723c */ /* 0x008fe200000018a8 */
[----:B------:R-:W-:-:S02]  /*4eb0*/  IMAD.MOV.U32 R160, RZ, RZ, R47 ;  /* 0x000000ffffa07224 */ /* 0x000fc400078e002f */
[----:B--2---:R-:W-:-:S05]  /*4ec0*/  FFMA.FTZ R0, R134, c[0x0][0x23c], -R9 ;  /* 0x00008f0086007a23 */ /* 0x004fca0000010809 */
[C---:B------:R-:W-:Y:S01]  /*4ed0*/  HMMA.16816.F32 R88, R4.reuse, R28, R164 ;  /* 0x0000001c0458723c */ /* 0x040fe200000018a4 */
[----:B------:R-:W2:Y:S01]  /*4ee0*/  LDSM.16.MT88.4 R28, [R209+0x19000] ;  /* 0x01900000d11c783b */ /* 0x000ea20000004200 */
[----:B------:R-:W-:Y:S01]  /*4ef0*/  MOV R171, R155 ;  /* 0x0000009b00ab7202 */ /* 0x000fe20000000f00 */
[----:B------:R3:W5:Y:S01]  /*4f00*/  MUFU.EX2 R134, R0 ;  /* 0x0000000000867308 */ /* 0x0007620000000800 */
[----:B------:R-:W-:Y:S01]  /*4f10*/  IMAD.MOV.U32 R170, RZ, RZ, R157 ;  /* 0x000000ffffaa7224 */ /* 0x000fe200078e009d */
[----:B------:R-:W-:Y:S01]  /*4f20*/  MOV R169, R129 ;  /* 0x0000008100a97202 */ /* 0x000fe20000000f00 */
[----:B------:R-:W-:Y:S01]  /*4f30*/  IMAD.MOV.U32 R168, RZ, RZ, R130 ;  /* 0x000000ffffa87224 */ /* 0x000fe200078e0082 */
[----:B------:R-:W-:Y:S01]  /*4f40*/  MOV R167, R153 ;  /* 0x0000009900a77202 */ /* 0x000fe20000000f00 */
[----:B----4-:R-:W-:Y:S01]  /*4f50*/  HMMA.16816.F32 R80, R4, R16, R180 ;  /* 0x000000100450723c */ /* 0x010fe200000018b4 */
[----:B------:R-:W-:Y:S01]  /*4f60*/  IMAD.MOV.U32 R166, RZ, RZ, R154 ;  /* 0x000000ffffa67224 */ /* 0x000fe200078e009a */
[----:B------:R-:W-:Y:S01]  /*4f70*/  MOV R157, R116 ;  /* 0x00000074009d7202 */ /* 0x000fe20000000f00 */
[----:B------:R-:W-:-:S02]  /*4f80*/  IMAD.MOV.U32 R129, RZ, RZ, R117 ;  /* 0x000000ffff817224 */ /* 0x000fc400078e0075 */
[----:B------:R-:W-:-:S03]  /*4f90*/  IMAD.MOV.U32 R130, RZ, RZ, R119 ;  /* 0x000000ffff827224 */ /* 0x000fc600078e0077 */
[----:B------:R-:W-:Y:S01]  /*4fa0*/  HMMA.16816.F32 R64, R4, R18, R196 ;  /* 0x000000120440723c */ /* 0x000fe200000018c4 */
[----:B------:R-:W4:Y:S01]  /*4fb0*/  LDSM.16.MT88.4 R16, [R211+0x19000] ;  /* 0x01900000d310783b */ /* 0x000f220000004200 */
[----:B---3--:R-:W-:-:S04]  /*4fc0*/  FFMA.FTZ R0, R179, c[0x0][0x23c], -R8 ;  /* 0x00008f00b3007a23 */ /* 0x008fc80000010808 */
[----:B------:R3:W-:Y:S02]  /*4fd0*/  MUFU.EX2 R158, R0 ;  /* 0x00000000009e7308 */ /* 0x0007e40000000800 */
[C---:B-1----:R-:W-:Y:S08]  /*4fe0*/  HMMA.16816.F32 R44, R4.reuse, R12, R248 ;  /* 0x0000000c042c723c */ /* 0x042ff000000018f8 */
[----:B------:R-:W-:Y:S01]  /*4ff0*/  HMMA.16816.F32 R36, R4, R14, R36 ;  /* 0x0000000e0424723c */ /* 0x000fe20000001824 */
[----:B------:R-:W1:Y:S01]  /*5000*/  LDSM.16.MT88.4 R12, [R209+0x1b000] ;  /* 0x01b00000d10c783b */ /* 0x000e620000004200 */
[----:B---3--:R-:W-:-:S05]  /*5010*/  FFMA.FTZ R0, R193, c[0x0][0x23c], -R8 ;  /* 0x00008f00c1007a23 */ /* 0x008fca0000010808 */
[----:B------:R-:W-:Y:S02]  /*5020*/  F2FP.PACK_AB R4, R3, R159 ;  /* 0x0000009f0304723e */ /* 0x000fe400000000ff */
[----:B-----5:R-:W-:Y:S01]  /*5030*/  F2FP.PACK_AB R6, R134, R128 ;  /* 0x000000808606723e */ /* 0x020fe200000000ff */
[----:B------:R3:W5:Y:S02]  /*5040*/  MUFU.EX2 R131, R0 ;  /* 0x0000000000837308 */ /* 0x0007640000000800 */
[----:B---3--:R-:W-:Y:S01]  /*5050*/  FFMA.FTZ R0, R178, c[0x0][0x23c], -R8 ;  /* 0x00008f00b2007a23 */ /* 0x008fe20000010808 */
[----:B-----5:R-:W-:-:S05]  /*5060*/  F2FP.PACK_AB R5, R131, R158 ;  /* 0x0000009e8305723e */ /* 0x020fca00000000ff */
[----:B------:R3:W-:Y:S02]  /*5070*/  MUFU.EX2 R165, R0 ;  /* 0x0000000000a57308 */ /* 0x0007e40000000800 */
[----:B---3--:R-:W-:-:S06]  /*5080*/  FFMA.FTZ R0, R192, c[0x0][0x23c], -R8 ;  /* 0x00008f00c0007a23 */ /* 0x008fcc0000010808 */
[----:B------:R-:W3:Y:S02]  /*5090*/  MUFU.EX2 R164, R0 ;  /* 0x0000000000a47308 */ /* 0x000ee40000000800 */
[----:B---3--:R-:W-:Y:S01]  /*50a0*/  F2FP.PACK_AB R7, R164, R165 ;  /* 0x000000a5a407723e */ /* 0x008fe200000000ff */
[----:B------:R-:W-:-:S06]  /*50b0*/  FFMA.FTZ R0, R194, c[0x0][0x23c], -R9 ;  /* 0x00008f00c2007a23 */ /* 0x000fcc0000010809 */
[C---:B--2---:R-:W-:Y:S01]  /*50c0*/  HMMA.16816.F32 R136, R4.reuse, R28, R32 ;  /* 0x0000001c0488723c */ /* 0x044fe20000001820 */
[----:B------:R-:W2:Y:S07]  /*50d0*/  LDSM.16.MT88.4 R32, [R210+0x1b000] ;  /* 0x01b00000d220783b */ /* 0x000eae0000004200 */
        /* <DEDUP_REMOVED lines=8> */
[C---:B------:R-:W-:Y:S08]  /*5160*/  HMMA.16816.F32 R152, R4.reuse, R20, R244 ;  /* 0x000000140498723c */ /* 0x040ff000000018f4 */
[C---:B------:R-:W-:Y:S01]  /*5170*/  HMMA.16816.F32 R160, R4.reuse, R22, R240 ;  /* 0x0000001604a0723c */ /* 0x040fe200000018f0 */
[----:B------:R-:W4:Y:S07]  /*5180*/  LDSM.16.MT88.4 R20, [R209+0x1d000] ;  /* 0x01d00000d114783b */ /* 0x000f2e0000004200 */
[C---:B-1----:R-:W-:Y:S08]  /*5190*/  HMMA.16816.F32 R112, R4.reuse, R12, R112 ;  /* 0x0000000c0470723c */ /* 0x042ff00000001870 */
[C---:B------:R-:W-:Y:S01]  /*51a0*/  HMMA.16816.F32 R116, R4.reuse, R14, R188 ;  /* 0x0000000e0474723c */ /* 0x040fe200000018bc */
[----:B------:R-:W1:Y:S07]  /*51b0*/  LDSM.16.MT88.4 R12, [R210+0x1d000] ;  /* 0x01d00000d20c783b */ /* 0x000e6e0000004200 */
[C---:B--2---:R-:W-:Y:S07]  /*51c0*/  HMMA.16816.F32 R188, R4.reuse, R32, R200 ;  /* 0x0000002004bc723c */ /* 0x044fee00000018c8 */
[----:B------:R-:W-:Y:S01]  /*51d0*/  IMAD.MOV.U32 R33, RZ, RZ, R120 ;  /* 0x000000ffff217224 */ /* 0x000fe200078e0078 */
[----:B------:R-:W-:Y:S01]  /*51e0*/  HMMA.16816.F32 R184, R4, R34, R184 ;  /* 0x0000002204b8723c */ /* 0x000fe200000018b8 */
[----:B------:R-:W-:-:S02]  /*51f0*/  MOV R32, R128 ;  /* 0x0000008000207202 */ /* 0x000fc40000000f00 */
[----:B------:R2:W-:Y:S04]  /*5200*/  MUFU.EX2 R128, R0 ;  /* 0x0000000000807308 */ /* 0x0005e80000000800 */
[----:B------:R-:W-:Y:S01]  /*5210*/  MOV R34, R121 ;  /* 0x0000007900227202 */ /* 0x000fe20000000f00 */
[----:B---3--:R-:W-:Y:S01]  /*5220*/  HMMA.16816.F32 R180, R4, R28, R172 ;  /* 0x0000001c04b4723c */ /* 0x008fe200000018ac */
[----:B------:R-:W-:-:S06]  /*5230*/  IMAD.MOV.U32 R35, RZ, RZ, R122 ;  /* 0x000000ffff237224 */ /* 0x000fcc00078e007a */
[----:B------:R-:W-:Y:S01]  /*5240*/  MOV R174, R123 ;  /* 0x0000007b00ae7202 */ /* 0x000fe20000000f00 */
[C---:B-----5:R-:W-:Y:S01]  /*5250*/  HMMA.16816.F32 R104, R4.reuse, R24, R104 ;  /* 0x000000180468723c */ /* 0x060fe20000001868 */
[----:B------:R-:W-:Y:S01]  /*5260*/  IMAD.MOV.U32 R175, RZ, RZ, R195 ;  /* 0x000000ffffaf7224 */ /* 0x000fe200078e00c3 */
[----:B------:R-:W-:Y:S01]  /*5270*/  MOV R173, R171 ;  /* 0x000000ab00ad7202 */ /* 0x000fe20000000f00 */
[--C-:B--2---:R-:W-:Y:S02]  /*5280*/  FFMA.FTZ R0, R252, c[0x0][0x23c], -R9.reuse ;  /* 0x00008f00fc007a23 */ /* 0x104fe40000010809 */
[----:B------:R-:W-:Y:S02]  /*5290*/  IMAD.MOV.U32 R172, RZ, RZ, R170 ;  /* 0x000000ffffac7224 */ /* 0x000fe400078e00aa */
[----:B------:R2:W-:Y:S01]  /*52a0*/  MUFU.EX2 R140, R0 ;  /* 0x00000000008c7308 */ /* 0x0005e20000000800 */
[C---:B------:R-:W-:Y:S01]  /*52b0*/  HMMA.16816.F32 R120, R4.reuse, R30, R148 ;  /* 0x0000001e0478723c */ /* 0x040fe20000001894 */
[----:B------:R-:W3:Y:S06]  /*52c0*/  LDSM.16.MT88.4 R28, [R211+0x1d000] ;  /* 0x01d00000d31c783b */ /* 0x000eec0000004200 */
[----:B------:R-:W-:Y:S01]  /*52d0*/  IMAD.MOV.U32 R150, RZ, RZ, R168 ;  /* 0x000000ffff967224 */ /* 0x000fe200078e00a8 */
[----:B------:R-:W-:Y:S01]  /*52e0*/  HMMA.16816.F32 R240, R4, R26, R76 ;  /* 0x0000001a04f0723c */ /* 0x000fe2000000184c */
[----:B------:R-:W5:Y:S01]  /*52f0*/  LDSM.16.MT88.4 R24, [R209+0x1f000] ;  /* 0x01f00000d118783b */ /* 0x000f620000004200 */
[----:B------:R-:W-:Y:S01]  /*5300*/  MOV R151, R169 ;  /* 0x000000a900977202 */ /* 0x000fe20000000f00 */
[----:B------:R-:W-:Y:S01]  /*5310*/  IMAD.MOV.U32 R148, RZ, RZ, R32 ;  /* 0x000000ffff947224 */ /* 0x000fe200078e0020 */
[----:B------:R-:W-:Y:S01]  /*5320*/  MOV R149, R33 ;  /* 0x0000002100957202 */ /* 0x000fe20000000f00 */
[----:B--2---:R-:W-:-:S03]  /*5330*/  FFMA.FTZ R0, R174, c[0x0][0x23c], -R9 ;  /* 0x00008f00ae007a23 */ /* 0x004fc60000010809 */
[----:B----4-:R-:W-:Y:S01]  /*5340*/  HMMA.16816.F32 R192, R4, R16, R48 ;  /* 0x0000001004c0723c */ /* 0x010fe20000001830 */
[----:B------:R-:W-:Y:S01]  /*5350*/  IMAD.MOV.U32 R174, RZ, RZ, R165 ;  /* 0x000000ffffae7224 */ /* 0x000fe200078e00a5 */
[----:B------:R-:W-:Y:S01]  /*5360*/  LDSM.16.MT88.4 R48, [R210+0x1b800] ;  /* 0x01b80000d230783b */ /* 0x000fe20000004200 */
[----:B------:R-:W-:-:S05]  /*5370*/  IMAD.MOV.U32 R165, RZ, RZ, R141 ;  /* 0x000000ffffa57224 */ /* 0x000fca00078e008d */
[C---:B------:R-:W-:Y:S01]  /*5380*/  HMMA.16816.F32 R176, R4.reuse, R18, R68 ;  /* 0x0000001204b0723c */ /* 0x040fe20000001844 */
[----:B------:R-:W2:Y:S06]  /*5390*/  LDSM.16.MT88.4 R16, [R212+0x1f000] ;  /* 0x01f00000d410783b */ /* 0x000eac0000004200 */
[----:B------:R-:W-:Y:S01]  /*53a0*/  IMAD.MOV.U32 R71, RZ, RZ, R150 ;  /* 0x000000ffff477224 */ /* 0x000fe200078e0096 */
[----:B------:R-:W-:Y:S01]  /*53b0*/  HMMA.16816.F32 R244, R4, R20, R72 ;  /* 0x0000001404f4723c */ /* 0x000fe20000001848 */
[----:B------:R-:W-:Y:S01]  /*53c0*/  MOV R70, R151 ;  /* 0x0000009700467202 */ /* 0x000fe20000000f00 */
[----:B------:R-:W-:Y:S01]  /*53d0*/  IMAD.MOV.U32 R69, RZ, RZ, R172 ;  /* 0x000000ffff457224 */ /* 0x000fe200078e00ac */
[----:B------:R-:W-:-:S04]  /*53e0*/  MOV R68, R173 ;  /* 0x000000ad00447202 */ /* 0x000fc80000000f00 */
[----:B------:R-:W-:Y:S01]  /*53f0*/  MOV R73, R175 ;  /* 0x000000af00497202 */ /* 0x000fe20000000f00 */
[C---:B------:R-:W-:Y:S01]  /*5400*/  HMMA.16816.F32 R200, R4.reuse, R22, R56 ;  /* 0x0000001604c8723c */ /* 0x040fe20000001838 */
[----:B------:R-:W-:Y:S01]  /*5410*/  LDSM.16.MT88.4 R20, [R210+0x1f000] ;  /* 0x01f00000d214783b */ /* 0x000fe20000004200 */
[----:B------:R-:W-:Y:S01]  /*5420*/  MOV R175, R166 ;  /* 0x000000a600af7202 */ /* 0x000fe20000000f00 */
[----:B------:R-:W-:Y:S01]  /*5430*/  IMAD.MOV.U32 R75, RZ, RZ, R34 ;  /* 0x000000ffff4b7224 */ /* 0x000fe200078e0022 */
[----:B------:R-:W-:Y:S01]  /*5440*/  MOV R74, R35 ;  /* 0x00000023004a7202 */ /* 0x000fe20000000f00 */
[----:B------:R-:W-:Y:S01]  /*5450*/  LDSM.16.MT88.4 R56, [R212+0x1b800] ;  /* 0x01b80000d438783b */ /* 0x000fe20000004200 */
[----:B------:R-:W-:Y:S02]  /*5460*/  MOV R166, R142 ;  /* 0x0000008e00a67202 */ /* 0x000fe40000000f00 */
[----:B-1----:R-:W-:Y:S01]  /*5470*/  HMMA.16816.F32 R76, R4, R12, R40 ;  /* 0x0000000c044c723c */ /* 0x002fe20000001828 */
[----:B------:R1:W4:Y:S01]  /*5480*/  MUFU.EX2 R40, R0 ;  /* 0x0000000000287308 */ /* 0x0003220000000800 */
[----:B------:R-:W-:-:S06]  /*5490*/  MOV R72, R149 ;  /* 0x0000009500487202 */ /* 0x000fcc0000000f00 */
[C---:B---3--:R-:W-:Y:S07]  /*54a0*/  HMMA.16816.F32 R168, R4.reuse, R28, R60 ;  /* 0x0000001c04a8723c */ /* 0x048fee000000183c */
[----:B------:R-:W-:Y:S01]  /*54b0*/  IMAD.MOV.U32 R61, RZ, RZ, R134 ;  /* 0x000000ffff3d7224 */ /* 0x000fe200078e0086 */
[----:B-----5:R-:W-:Y:S01]  /*54c0*/  HMMA.16816.F32 R32, R4, R24, R84 ;  /* 0x000000180420723c */ /* 0x020fe20000001854 */
[----:B-1----:R-:W-:Y:S01]  /*54d0*/  FFMA.FTZ R0, R10, c[0x0][0x23c], -R9 ;  /* 0x00008f000a007a23 */ /* 0x002fe20000010809 */
[----:B------:R-:W-:Y:S01]  /*54e0*/  MOV R62, R175 ;  /* 0x000000af003e7202 */ /* 0x000fe20000000f00 */
[----:B------:R-:W-:-:S02]  /*54f0*/  IMAD.MOV.U32 R63, RZ, RZ, R174 ;  /* 0x000000ffff3f7224 */ /* 0x000fc400078e00ae */
[----:B------:R1:W3:Y:S02]  /*5500*/  MUFU.EX2 R60, R0 ;  /* 0x00000000003c7308 */ /* 0x0002e40000000800 */
[----:B------:R-:W-:Y:S01]  /*5510*/  MOV R87, R164 ;  /* 0x000000a400577202 */ /* 0x000fe20000000f00 */
[C---:B------:R-:W-:Y:S01]  /*5520*/  HMMA.16816.F32 R196, R4.reuse, R14, R52 ;  /* 0x0000000e04c4723c */ /* 0x040fe20000001834 */
[----:B------:R-:W5:Y:S01]  /*5530*/  LDSM.16.MT88.4 R12, [R211+0x1f000] ;  /* 0x01f00000d30c783b */ /* 0x000f620000004200 */
[----:B----4-:R-:W-:Y:S01]  /*5540*/  MOV R86, R40 ;  /* 0x0000002800567202 */ /* 0x010fe20000000f00 */
[----:B------:R-:W-:Y:S01]  /*5550*/  IMAD.MOV.U32 R85, RZ, RZ, R140 ;  /* 0x000000ffff557224 */ /* 0x000fe200078e008c */
[----:B------:R-:W-:Y:S01]  /*5560*/  MOV R84, R129 ;  /* 0x0000008100547202 */ /* 0x000fe20000000f00 */
[----:B------:R-:W-:Y:S02]  /*5570*/  LDSM.16.MT88.4 R40, [R209+0x1b800] ;  /* 0x01b80000d128783b */ /* 0x000fe40000004200 */
[----:B------:R-:W-:Y:S01]  /*5580*/  MOV R53, R156 ;  /* 0x0000009c00357202 */ /* 0x000fe20000000f00 */
[----:B------:R-:W-:Y:S01]  /*5590*/  HMMA.16816.F32 R24, R4, R26, R100 ;  /* 0x0000001a0418723c */ /* 0x000fe20000001864 */
[----:B------:R-:W-:Y:S01]  /*55a0*/  IMAD.MOV.U32 R52, RZ, RZ, R157 ;  /* 0x000000ffff347224 */ /* 0x000fe200078e009d */
[----:B------:R-:W-:Y:S01]  /*55b0*/  MOV R55, R166 ;  /* 0x000000a600377202 */ /* 0x000fe20000000f00 */
[----:B------:R-:W-:-:S02]  /*55c0*/  IMAD.MOV.U32 R54, RZ, RZ, R167 ;  /* 0x000000ffff367224 */ /* 0x000fc400078e00a7 */
[----:B-1----:R-:W-:Y:S02]  /*55d0*/  FFMA.FTZ R0, R143, c[0x0][0x23c], -R8 ;  /* 0x00008f008f007a23 */ /* 0x002fe40000010808 */
[----:B------:R-:W-:Y:S01]  /*55e0*/  MOV R100, R158 ;  /* 0x0000009e00647202 */ /* 0x000fe20000000f00 */
[----:B------:R-:W-:Y:S01]  /*55f0*/  IMAD.MOV.U32 R101, RZ, RZ, R159 ;  /* 0x000000ffff657224 */ /* 0x000fe200078e009f */
[----:B------:R1:W-:Y:S01]  /*5600*/  MUFU.EX2 R252, R0 ;  /* 0x0000000000fc7308 */ /* 0x0003e20000000800 */
[----:B------:R-:W4:Y:S01]  /*5610*/  LDSM.16.MT88.4 R156, [R212+0x19800] ;  /* 0x01980000d49c783b */ /* 0x000f220000004200 */
[----:B------:R-:W-:Y:S01]  /*5620*/  IMAD.MOV.U32 R102, RZ, RZ, R165 ;  /* 0x000000ffff667224 */ /* 0x000fe200078e00a5 */
[----:B------:R-:W-:Y:S01]  /*5630*/  HMMA.16816.F32 R124, R4, R30, R124 ;  /* 0x0000001e047c723c */ /* 0x000fe2000000187c */
[----:B------:R-:W-:Y:S01]  /*5640*/  IMAD.MOV.U32 R103, RZ, RZ, R130 ;  /* 0x000000ffff677224 */ /* 0x000fe200078e0082 */
[----:B------:R-:W4:Y:S01]  /*5650*/  LDSM.16.MT88.4 R164, [R211+0x19800] ;  /* 0x01980000d3a4783b */ /* 0x000f220000004200 */
[----:B---3--:R-:W-:-:S03]  /*5660*/  F2FP.PACK_AB R130, R60, R86 ;  /* 0x000000563c82723e */ /* 0x008fc600000000ff */
[----:B------:R-:W-:Y:S02]  /*5670*/  LDSM.16.MT88.4 R140, [R209+0x19800] ;  /* 0x01980000d18c783b */ /* 0x000fe40000004200 */
[----:B--2---:R-:W-:Y:S02]  /*5680*/  HMMA.16816.F32 R28, R4, R16, R80 ;  /* 0x00000010041c723c */ /* 0x004fe40000001850 */
[----:B------:R-:W-:Y:S01]  /*5690*/  LDSM.16.MT88.4 R80, [R210+0x1d800] ;  /* 0x01d80000d250783b */ /* 0x000fe20000004200 */
[----:B-1----:R-:W-:-:S05]  /*56a0*/  FFMA.FTZ R0, R135, c[0x0][0x23c], -R8 ;  /* 0x00008f0087007a23 */ /* 0x002fca0000010808 */
[C---:B------:R-:W-:Y:S01]  /*56b0*/  HMMA.16816.F32 R16, R4.reuse, R18, R64 ;  /* 0x000000120410723c */ /* 0x040fe20000001840 */
[----:B------:R1:W2:Y:S01]  /*56c0*/  MUFU.EX2 R135, R0 ;  /* 0x0000000000877308 */ /* 0x0002a20000000800 */
[----:B------:R-:W-:Y:S06]  /*56d0*/  LDSM.16.MT88.4 R64, [R211+0x1b800] ;  /* 0x01b80000d340783b */ /* 0x000fec0000004200 */
[C---:B-----5:R-:W-:Y:S08]  /*56e0*/  HMMA.16816.F32 R172, R4.reuse, R12, R44 ;  /* 0x0000000c04ac723c */ /* 0x060ff0000000182c */
[----:B------:R-:W-:Y:S01]  /*56f0*/  HMMA.16816.F32 R12, R4, R14, R36 ;  /* 0x0000000e040c723c */ /* 0x000fe20000001824 */
[----:B-1----:R-:W-:Y:S01]  /*5700*/  FFMA.FTZ R0, R73, c[0x0][0x23c], -R8 ;  /* 0x00008f0049007a23 */ /* 0x002fe20000010808 */
[----:B--2---:R-:W-:Y:S01]  /*5710*/  F2FP.PACK_AB R129, R135, R252 ;  /* 0x000000fc8781723e */ /* 0x004fe200000000ff */
[----:B------:R-:W-:-:S02]  /*5720*/  IMAD.MOV.U32 R73, RZ, RZ, R148 ;  /* 0x000000ffff497224 */ /* 0x000fc400078e0094 */
[----:B------:R-:W1:Y:S01]  /*5730*/  LDSM.16.MT88.4 R148, [R210+0x19800] ;  /* 0x01980000d294783b */ /* 0x000e620000004200 */
[----:B------:R2:W-:Y:S02]  /*5740*/  MUFU.EX2 R134, R0 ;  /* 0x0000000000867308 */ /* 0x0005e40000000800 */
[----:B--2---:R-:W-:Y:S02]  /*5750*/  FFMA.FTZ R0, R11, c[0x0][0x23c], -R8 ;  /* 0x00008f000b007a23 */ /* 0x004fe40000010808 */
[C---:B------:R-:W-:Y:S07]  /*5760*/  HMMA.16816.F32 R8, R4.reuse, R20, R88 ;  /* 0x000000140408723c */ /* 0x040fee0000001858 */
[----:B------:R-:W-:Y:S01]  /*5770*/  MOV R91, R3 ;  /* 0x00000003005b7202 */ /* 0x000fe20000000f00 */
[----:B------:R-:W-:Y:S01]  /*5780*/  IMAD.MOV.U32 R90, RZ, RZ, R131 ;  /* 0x000000ffff5a7224 */ /* 0x000fe200078e0083 */
[----:B------:R-:W2:Y:S01]  /*5790*/  MUFU.EX2 R3, R0 ;  /* 0x0000000000037308 */ /* 0x000ea20000000800 */
[----:B------:R-:W-:Y:S01]  /*57a0*/  MOV R89, R128 ;  /* 0x0000008000597202 */ /* 0x000fe20000000f00 */
[----:B------:R-:W-:Y:S01]  /*57b0*/  HMMA.16816.F32 R20, R4, R22, R96 ;  /* 0x000000160414723c */ /* 0x000fe20000001860 */
[----:B------:R-:W3:Y:S02]  /*57c0*/  LDSM.16.MT88.4 R96, [R211+0x1d800] ;  /* 0x01d80000d360783b */ /* 0x000ee40000004200 */
[----:B------:R-:W-:-:S02]  /*57d0*/  F2FP.PACK_AB R128, R85, R89 ;  /* 0x000000595580723e */ /* 0x000fc400000000ff */
[----:B------:R-:W-:Y:S01]  /*57e0*/  LDSM.16.MT88.4 R4, [R211+0x1f800] ;  /* 0x01f80000d304783b */ /* 0x000fe20000004200 */
[----:B--2---:R-:W-:Y:S01]  /*57f0*/  F2FP.PACK_AB R131, R3, R134 ;  /* 0x000000860383723e */ /* 0x004fe200000000ff */
[----:B------:R-:W-:-:S06]  /*5800*/  IMAD.MOV.U32 R0, RZ, RZ, R84 ;  /* 0x000000ffff007224 */ /* 0x000fcc00078e0054 */
[C---:B----4-:R-:W-:Y:S08]  /*5810*/  HMMA.16816.F32 R152, R128.reuse, R156, R152 ;  /* 0x0000009c8098723c */ /* 0x050ff00000001898 */
[C---:B------:R-:W-:Y:S08]  /*5820*/  HMMA.16816.F32 R156, R128.reuse, R158, R160 ;  /* 0x0000009e809c723c */ /* 0x040ff000000018a0 */
[C---:B------:R-:W-:Y:S07]  /*5830*/  HMMA.16816.F32 R160, R128.reuse, R164, R204 ;  /* 0x000000a480a0723c */ /* 0x040fee00000018cc */
[----:B------:R-:W-:Y:S01]  /*5840*/  MOV R207, R87 ;  /* 0x0000005700cf7202 */ /* 0x000fe20000000f00 */
[----:B------:R-:W-:Y:S01]  /*5850*/  IMAD.MOV.U32 R206, RZ, RZ, R61 ;  /* 0x000000ffffce7224 */ /* 0x000fe200078e003d */
[----:B------:R-:W-:Y:S01]  /*5860*/  MOV R87, R62 ;  /* 0x0000003e00577202 */ /* 0x000fe20000000f00 */
        /* <DEDUP_REMOVED lines=8> */
[----:B------:R-:W-:-:S02]  /*58f0*/  MOV R69, R72 ;  /* 0x0000004800457202 */ /* 0x000fc40000000f00 */
[----:B------:R-:W-:Y:S01]  /*5900*/  MOV R204, R73 ;  /* 0x0000004900cc7202 */ /* 0x000fe20000000f00 */
[----:B------:R-:W-:Y:S01]  /*5910*/  IMAD.MOV.U32 R190, RZ, RZ, R91 ;  /* 0x000000ffffbe7224 */ /* 0x000fe200078e005b */
[C---:B------:R-:W-:Y:S01]  /*5920*/  HMMA.16816.F32 R48, R128.reuse, R50, R184 ;  /* 0x000000328030723c */ /* 0x040fe200000018b8 */
[----:B------:R-:W-:Y:S01]  /*5930*/  MOV R189, R100 ;  /* 0x0000006400bd7202 */ /* 0x000fe20000000f00 */
[----:B------:R-:W2:Y:S01]  /*5940*/  LDSM.16.MT88.4 R72, [R209+0x1d800] ;  /* 0x01d80000d148783b */ /* 0x000ea20000004200 */
[----:B------:R-:W-:Y:S02]  /*5950*/  MOV R188, R101 ;  /* 0x0000006500bc7202 */ /* 0x000fe40000000f00 */
[----:B------:R-:W-:Y:S02]  /*5960*/  MOV R191, R90 ;  /* 0x0000005a00bf7202 */ /* 0x000fe40000000f00 */
[----:B------:R-:W-:Y:S01]  /*5970*/  IMAD.MOV.U32 R187, RZ, RZ, R52 ;  /* 0x000000ffffbb7224 */ /* 0x000fe200078e0034 */
[----:B-1----:R-:W-:Y:S01]  /*5980*/  HMMA.16816.F32 R144, R128, R148, R144 ;  /* 0x000000948090723c */ /* 0x002fe20000001890 */
[----:B------:R-:W-:Y:S01]  /*5990*/  MOV R186, R53 ;  /* 0x0000003500ba7202 */ /* 0x000fe20000000f00 */
[----:B------:R-:W-:Y:S01]  /*59a0*/  IMAD.MOV.U32 R184, RZ, RZ, R55 ;  /* 0x000000ffffb87224 */ /* 0x000fe200078e0037 */
[----:B------:R-:W-:-:S05]  /*59b0*/  MOV R185, R54 ;  /* 0x0000003600b97202 */ /* 0x000fca0000000f00 */
[C---:B------:R-:W-:Y:S01]  /*59c0*/  HMMA.16816.F32 R36, R128.reuse, R40, R112 ;  /* 0x000000288024723c */ /* 0x040fe20000001870 */
[----:B------:R-:W-:Y:S07]  /*59d0*/  LDSM.16.MT88.4 R112, [R210+0x1f800] ;  /* 0x01f80000d270783b */ /* 0x000fee0000004200 */
[C---:B------:R-:W-:Y:S07]  /*59e0*/  HMMA.16816.F32 R148, R128.reuse, R150, R248 ;  /* 0x000000968094723c */ /* 0x040fee00000018f8 */
[----:B------:R-:W-:Y:S01]  /*59f0*/  MOV R251, R60 ;  /* 0x0000003c00fb7202 */ /* 0x000fe20000000f00 */
[----:B------:R-:W-:Y:S01]  /*5a00*/  HMMA.16816.F32 R40, R128, R42, R116 ;  /* 0x0000002a8028723c */ /* 0x000fe20000001874 */
[----:B------:R-:W-:Y:S01]  /*5a10*/  IMAD.MOV.U32 R248, RZ, RZ, R89 ;  /* 0x000000fffff87224 */ /* 0x000fe200078e0059 */
[----:B------:R-:W-:Y:S01]  /*5a20*/  MOV R249, R85 ;  /* 0x0000005500f97202 */ /* 0x000fe20000000f00 */
[----:B------:R-:W1:Y:S01]  /*5a30*/  LDSM.16.MT88.4 R88, [R212+0x1d800] ;  /* 0x01d80000d458783b */ /* 0x000e620000004200 */
[----:B------:R-:W-:-:S03]  /*5a40*/  MOV R250, R86 ;  /* 0x0000005600fa7202 */ /* 0x000fc60000000f00 */
[----:B------:R-:W-:Y:S01]  /*5a50*/  IMAD.MOV.U32 R119, RZ, RZ, R62 ;  /* 0x000000ffff777224 */ /* 0x000fe200078e003e */
[----:B------:R-:W-:Y:S01]  /*5a60*/  HMMA.16816.F32 R52, R128, R56, R180 ;  /* 0x000000388034723c */ /* 0x000fe200000018b4 */
[----:B------:R-:W-:Y:S01]  /*5a70*/  MOV R116, R63 ;  /* 0x0000003f00747202 */ /* 0x000fe20000000f00 */
[----:B------:R-:W-:Y:S01]  /*5a80*/  IMAD.MOV.U32 R118, RZ, RZ, R69 ;  /* 0x000000ffff767224 */ /* 0x000fe200078e0045 */
[----:B------:R-:W-:-:S04]  /*5a90*/  MOV R117, R68 ;  /* 0x0000004400757202 */ /* 0x000fc80000000f00 */
[----:B------:R-:W-:Y:S01]  /*5aa0*/  MOV R181, R61 ;  /* 0x0000003d00b57202 */ /* 0x000fe20000000f00 */
[----:B------:R-:W-:Y:S01]  /*5ab0*/  IMAD.MOV.U32 R180, RZ, RZ, R87 ;  /* 0x000000ffffb47224 */ /* 0x000fe200078e0057 */
[----:B------:R-:W-:Y:S01]  /*5ac0*/  HMMA.16816.F32 R60, R128, R64, R104 ;  /* 0x00000040803c723c */ /* 0x000fe20000001868 */
[----:B------:R-:W-:Y:S01]  /*5ad0*/  MOV R183, R102 ;  /* 0x0000006600b77202 */ /* 0x000fe20000000f00 */
[----:B------:R-:W4:Y:S01]  /*5ae0*/  LDSM.16.MT88.4 R104, [R209+0x1f800] ;  /* 0x01f80000d168783b */ /* 0x000f220000004200 */
[----:B------:R-:W-:-:S05]  /*5af0*/  MOV R182, R103 ;  /* 0x0000006700b67202 */ /* 0x000fca0000000f00 */
[C---:B------:R-:W-:Y:S07]  /*5b00*/  HMMA.16816.F32 R64, R128.reuse, R66, R240 ;  /* 0x000000428040723c */ /* 0x040fee00000018f0 */
[----:B------:R-:W-:Y:S01]  /*5b10*/  MOV R243, R71 ;  /* 0x0000004700f37202 */ /* 0x000fe20000000f00 */
[----:B------:R-:W-:Y:S01]  /*5b20*/  HMMA.16816.F32 R56, R128, R58, R120 ;  /* 0x0000003a8038723c */ /* 0x000fe20000001878 */
[----:B------:R-:W-:Y:S01]  /*5b30*/  MOV R242, R70 ;  /* 0x0000004600f27202 */ /* 0x000fe20000000f00 */
[----:B------:R-:W5:Y:S02]  /*5b40*/  LDSM.16.MT88.4 R120, [R212+0x1f800] ;  /* 0x01f80000d478783b */ /* 0x000f640000004200 */
[----:B------:R-:W-:-:S02]  /*5b50*/  FADD.FTZ R0, R0, R243 ;  /* 0x000000f300007221 */ /* 0x000fc40000010000 */
[----:B------:R-:W-:Y:S02]  /*5b60*/  FADD.FTZ R2, R2, R242 ;  /* 0x000000f202027221 */ /* 0x000fe40000010000 */
[----:B------:R-:W-:Y:S01]  /*5b70*/  FADD.FTZ R0, R181, R0 ;  /* 0x00000000b5007221 */ /* 0x000fe20000010000 */
[C---:B------:R-:W-:Y:S01]  /*5b80*/  HMMA.16816.F32 R136, R128.reuse, R140, R136 ;  /* 0x0000008c8088723c */ /* 0x040fe20000001888 */
[----:B------:R-:W-:Y:S02]  /*5b90*/  FADD.FTZ R2, R180, R2 ;  /* 0x00000002b4027221 */ /* 0x000fe40000010000 */
[----:B------:R-:W-:Y:S02]  /*5ba0*/  FADD.FTZ R0, R117, R0 ;  /* 0x0000000075007221 */ /* 0x000fe40000010000 */
[----:B------:R-:W-:Y:S02]  /*5bb0*/  FADD.FTZ R2, R116, R2 ;  /* 0x0000000274027221 */ /* 0x000fe40000010000 */
[----:B------:R-:W-:Y:S01]  /*5bc0*/  FADD.FTZ R0, R119, R0 ;  /* 0x0000000077007221 */ /* 0x000fe20000010000 */
[----:B------:R-:W-:Y:S01]  /*5bd0*/  HMMA.16816.F32 R140, R128, R142, R92 ;  /* 0x0000008e808c723c */ /* 0x000fe2000000185c */
[----:B------:R-:W-:-:S02]  /*5be0*/  FADD.FTZ R2, R118, R2 ;  /* 0x0000000276027221 */ /* 0x000fc40000010000 */
[----:B------:R-:W-:Y:S02]  /*5bf0*/  FADD.FTZ R0, R183, R0 ;  /* 0x00000000b7007221 */ /* 0x000fe40000010000 */
[----:B------:R-:W-:Y:S02]  /*5c00*/  FADD.FTZ R2, R182, R2 ;  /* 0x00000002b6027221 */ /* 0x000fe40000010000 */
[----:B------:R-:W-:Y:S01]  /*5c10*/  FADD.FTZ R0, R185, R0 ;  /* 0x00000000b9007221 */ /* 0x000fe20000010000 */
[----:B------:R-:W-:Y:S01]  /*5c20*/  HMMA.16816.F32 R164, R128, R166, R108 ;  /* 0x000000a680a4723c */ /* 0x000fe2000000186c */
[----:B------:R-:W-:Y:S02]  /*5c30*/  FADD.FTZ R2, R184, R2 ;  /* 0x00000002b8027221 */ /* 0x000fe40000010000 */
[----:B------:R-:W-:Y:S02]  /*5c40*/  FADD.FTZ R0, R187, R0 ;  /* 0x00000000bb007221 */ /* 0x000fe40000010000 */
[----:B------:R-:W-:-:S02]  /*5c50*/  FADD.FTZ R2, R186, R2 ;  /* 0x00000002ba027221 */ /* 0x000fc40000010000 */
[----:B------:R-:W-:Y:S01]  /*5c60*/  FADD.FTZ R0, R189, R0 ;  /* 0x00000000bd007221 */ /* 0x000fe20000010000 */
[C---:B---3--:R-:W-:Y:S01]  /*5c70*/  HMMA.16816.F32 R92, R128.reuse, R96, R168 ;  /* 0x00000060805c723c */ /* 0x048fe200000018a8 */
[----:B------:R-:W-:Y:S02]  /*5c80*/  FADD.FTZ R2, R188, R2 ;  /* 0x00000002bc027221 */ /* 0x000fe40000010000 */
[----:B------:R-:W-:Y:S02]  /*5c90*/  FADD.FTZ R0, R191, R0 ;  /* 0x00000000bf007221 */ /* 0x000fe40000010000 */
[----:B------:R-:W-:Y:S02]  /*5ca0*/  FADD.FTZ R2, R190, R2 ;  /* 0x00000002be027221 */ /* 0x000fe40000010000 */
[----:B------:R-:W-:Y:S01]  /*5cb0*/  FADD.FTZ R0, R205, R0 ;  /* 0x00000000cd007221 */ /* 0x000fe20000010000 */
[----:B--2---:R-:W-:Y:S01]  /*5cc0*/  HMMA.16816.F32 R68, R128, R72, R244 ;  /* 0x000000488044723c */ /* 0x004fe200000018f4 */
        /* <DEDUP_REMOVED lines=9> */
[----:B-1----:R-:W-:Y:S01]  /*5d60*/  HMMA.16816.F32 R84, R128, R88, R192 ;  /* 0x000000588054723c */ /* 0x002fe200000018c0 */
[----:B------:R-:W-:Y:S02]  /*5d70*/  FADD.FTZ R2, R250, R2 ;  /* 0x00000002fa027221 */ /* 0x000fe40000010000 */
[----:B------:R-:W-:Y:S02]  /*5d80*/  FADD.FTZ R0, R3, R0 ;  /* 0x0000000003007221 */ /* 0x000fe40000010000 */
[----:B------:R-:W-:-:S03]  /*5d90*/  FADD.FTZ R2, R251, R2 ;  /* 0x00000002fb027221 */ /* 0x000fc60000010000 */
[----:B------:R1:W-:Y:S01]  /*5da0*/  STL [R1+0x4], R0 ;  /* 0x0000040001007387 */ /* 0x0003e20000100800 */
[C---:B------:R-:W-:Y:S03]  /*5db0*/  HMMA.16816.F32 R96, R128.reuse, R98, R124 ;  /* 0x000000628060723c */ /* 0x040fe6000000187c */
[----:B------:R1:W-:Y:S05]  /*5dc0*/  STL [R1], R2 ;  /* 0x0000000201007387 */ /* 0x0003ea0000100800 */
        /* <DEDUP_REMOVED lines=12> */
[----:B-1----:R-:W2:Y:S04]  /*5e90*/  LDL.64 R206, [R1+0x30] ;  /* 0x0000300001ce7983 */ /* 0x002ea80000100a00 */
[----:B------:R-:W3:Y:S01]  /*5ea0*/  LDL.64 R248, [R1+0x10] ;  /* 0x0000100001f87983 */ /* 0x000ee20000100a00 */
[----:B------:R-:W-:Y:S01]  /*5eb0*/  UIADD3 UR15, UR8, -0x2, URZ ;  /* 0xfffffffe080f7890 */ /* 0x000fe2000fffe03f */
[----:B------:R-:W-:-:S04]  /*5ec0*/  DEPBAR.LE SB0, 0x0 ;  /* 0x000080000000791a */ /* 0x000fc80000000000 */
[----:B------:R-:W-:Y:S01]  /*5ed0*/  USHF.R.S32.HI UR12, URZ, 0x1f, UR15 ;  /* 0x0000001f3f0c7899 */ /* 0x000fe2000801140f */
[----:B------:R-:W-:Y:S01]  /*5ee0*/  IMAD.MOV.U32 R251, RZ, RZ, 0x40 ;  /* 0x00000040fffb7424 */ /* 0x000fe200078e00ff */
[----:B------:R-:W-:Y:S01]  /*5ef0*/  ULDC.64 UR4, c[0x0][0x1a0] ;  /* 0x0000680000047ab9 */ /* 0x000fe20000000a00 */
[----:B------:R-:W1:Y:S01]  /*5f00*/  S2R R252, SR_TID.X ;  /* 0x0000000000fc7919 */ /* 0x000e620000002100 */
[----:B------:R-:W-:Y:S01]  /*5f10*/  UIMAD UR12, UR12, UR4, URZ ;  /* 0x000000040c0c72a4 */ /* 0x000fe2000f8e023f */
[----:B------:R-:W-:Y:S01]  /*5f20*/  IMAD.WIDE.U32 R6, R251, c[0x0][0x1a0], RZ ;  /* 0x00006800fb067a25 */ /* 0x000fe200078e00ff */
[----:B------:R-:W-:Y:S02]  /*5f30*/  UIMAD.WIDE.U32 UR20, UR15, UR4, URZ ;  /* 0x000000040f1472a5 */ /* 0x000fe4000f8e003f */
[----:B------:R-:W-:Y:S02]  /*5f40*/  UIMAD UR5, UR15, UR5, UR12 ;  /* 0x000000050f0572a4 */ /* 0x000fe4000f8e020c */
[----:B------:R-:W-:-:S02]  /*5f50*/  UISETP.GT.AND UP0, UPT, UR15, UR9, UPT ;  /* 0x000000090f00728c */ /* 0x000fc4000bf04270 */
[----:B------:R-:W-:Y:S01]  /*5f60*/  UIADD3 UR5, UR21, UR5, URZ ;  /* 0x0000000515057290 */ /* 0x000fe2000fffe03f */
[----:B------:R-:W-:Y:S02]  /*5f70*/  IMAD.U32 R4, RZ, RZ, UR20 ;  /* 0x00000014ff047e24 */ /* 0x000fe4000f8e00ff */
[----:B------:R-:W-:Y:S02]  /*5f80*/  IMAD.U32 R5, RZ, RZ, UR21 ;  /* 0x00000015ff057e24 */ /* 0x000fe4000f8e00ff */
[----:B------:R-:W-:Y:S02]  /*5f90*/  IMAD R5, R251, c[0x0][0x1a4], RZ ;  /* 0x00006900fb057a24 */ /* 0x000fe400078e02ff */
[----:B------:R-:W-:Y:S02]  /*5fa0*/  IMAD.U32 R3, RZ, RZ, UR5 ;  /* 0x00000005ff037e24 */ /* 0x000fe4000f8e00ff */
[----:B-1----:R-:W-:-:S05]  /*5fb0*/  IMAD.SHL.U32 R252, R252, 0x2, RZ ;  /* 0x00000002fcfc7824 */ /* 0x002fca00078e00ff */
[----:B------:R-:W-:Y:S01]  /*5fc0*/  LOP3.LUT R252, R252, 0x6, RZ, 0xc0, !PT ;  /* 0x00000006fcfc7812 */ /* 0x000fe200078ec0ff */
[----:B------:R-:W-:Y:S01]  /*5fd0*/  BAR.SYNC.DEFER_BLOCKING 0x0 ;  /* 0x0000000000007b1d */ /* 0x000fe20000010000 */
[----:B--2---:R-:W-:-:S04]  /*5fe0*/  LEA R0, P0, R4, R206, 0x6 ;  /* 0x000000ce04007211 */ /* 0x004fc800078030ff */
[----:B------:R-:W-:Y:S02]  /*5ff0*/  LEA R2, P1, R0, c[0x0][0x170], 0x1 ;  /* 0x00005c0000027a11 */ /* 0x000fe400078208ff */
[----:B---3--:R-:W-:Y:S02]  /*6000*/  LEA.HI.X R3, R4, R249, R3, 0x6, P0 ;  /* 0x000000f904037211 */ /* 0x008fe400000f3403 */
[----:B------:R-:W-:Y:S02]  /*6010*/  IADD3 R4, P0, R6, R2, RZ ;  /* 0x0000000206047210 */ /* 0x000fe40007f1e0ff */
[----:B------:R-:W-:Y:S01]  /*6020*/  LEA.HI.X R3, R0, c[0x0][0x174], R3, 0x1, P1 ;  /* 0x00005d0000037a11 */ /* 0x000fe200008f0c03 */
[----:B------:R-:W-:-:S03]  /*6030*/  IMAD.U32 R0, RZ, RZ, UR15 ;  /* 0x0000000fff007e24 */ /* 0x000fc6000f8e00ff */
[----:B------:R-:W-:Y:S01]  /*6040*/  IADD3.X R5, R3, R7, R5, P0, !PT ;  /* 0x0000000703057210 */ /* 0x000fe200007fe405 */
[----:B------:R-:W-:Y:S01]  /*6050*/  @!PT LDS RZ, [RZ] ;  /* 0x00000000fffff984 */ /* 0x000fe20000000800 */
[----:B------:R-:W-:Y:S01]  /*6060*/  @!PT LDS RZ, [RZ] ;  /* 0x00000000fffff984 */ /* 0x000fe20000000800 */
[----:B------:R-:W-:Y:S01]  /*6070*/  @!PT LDS RZ, [RZ] ;  /* 0x00000000fffff984 */ /* 0x000fe20000000800 */
[----:B------:R1:W-:Y:S01]  /*6080*/  LDGSTS.E.BYPASS.LTC128B.128 [R235+0x18000], [R2.64] ;  /* 0x1800000002eb7fae */ /* 0x0003e2000b901d52 */
[----:B------:R-:W-:-:S03]  /*6090*/  IMAD R0, R0, 0x40, R252 ;  /* 0x0000004000007824 */ /* 0x000fc600078e02fc */
[----:B------:R1:W-:Y:S02]  /*60a0*/  LDGSTS.E.BYPASS.LTC128B.128 [R235+0x1a000], [R2.64+0x80] ;  /* 0x1a00008002eb7fae */ /* 0x0003e4000b901d52 */
[C---:B------:R-:W-:Y:S02]  /*60b0*/  ISETP.GE.AND P0, PT, R0.reuse, R239, PT ;  /* 0x000000ef0000720c */ /* 0x040fe40003f06270 */
[----:B------:R1:W-:Y:S01]  /*60c0*/  LDGSTS.E.BYPASS.LTC128B.128 [R235+0x1c000], [R2.64+0x100] ;  /* 0x1c00010002eb7fae */ /* 0x0003e2000b901d52 */
[C---:B------:R-:W-:Y:S02]  /*60d0*/  ISETP.GE.AND P3, PT, R0.reuse, R238, PT ;  /* 0x000000ee0000720c */ /* 0x040fe40003f66270 */
[C---:B------:R-:W-:Y:S01]  /*60e0*/  ISETP.LT.OR P0, PT, R0.reuse, R237, P0 ;  /* 0x000000ed0000720c */ /* 0x040fe20000701670 */
[----:B------:R1:W-:Y:S01]  /*60f0*/  LDGSTS.E.BYPASS.LTC128B.128 [R235+0x1e000], [R2.64+0x180] ;  /* 0x1e00018002eb7fae */ /* 0x0003e2000b901d52 */
[----:B------:R-:W-:-:S03]  /*6100*/  ISETP.LT.OR P3, PT, R0, R236, P3 ;  /* 0x000000ec0000720c */ /* 0x000fc60001f61670 */
[----:B------:R2:W-:Y:S04]  /*6110*/  LDGSTS.E.BYPASS.LTC128B.128 [R235+0x19000], [R4.64] ;  /* 0x1900000004eb7fae */ /* 0x0005e8000b901d52 */
[----:B------:R2:W-:Y:S04]  /*6120*/  LDGSTS.E.BYPASS.LTC128B.128 [R235+0x1b000], [R4.64+0x80] ;  /* 0x1b00008004eb7fae */ /* 0x0005e8000b901d52 */
[----:B------:R2:W-:Y:S04]  /*6130*/  LDGSTS.E.BYPASS.LTC128B.128 [R235+0x1d000], [R4.64+0x100] ;  /* 0x1d00010004eb7fae */ /* 0x0005e8000b901d52 */
[----:B------:R2:W-:Y:S04]  /*6140*/  LDGSTS.E.BYPASS.LTC128B.128 [R235+0x1f000], [R4.64+0x180] ;  /* 0x1f00018004eb7fae */ /* 0x0005e8000b901d52 */
[----:B------:R-:W-:Y:S04]  /*6150*/  LDSM.16.M88.4 R16, [R208+0x10000] ;  /* 0x01000000d010783b */ /* 0x000fe80000000200 */
[----:B------:R-:W-:Y:S01]  /*6160*/  LDSM.16.M88.4 R24, [R208+0x10800] ;  /* 0x01080000d018783b */ /* 0x000fe20000000200 */
[----:B-1----:R-:W-:-:S03]  /*6170*/  IADD3 R2, R0, 0x1, RZ ;  /* 0x0000000100027810 */ /* 0x002fc60007ffe0ff */
[----:B------:R-:W-:Y:S01]  /*6180*/  LDSM.16.M88.4 R20, [R208+0x11000] ;  /* 0x01100000d014783b */ /* 0x000fe20000000200 */
[----:B------:R-:W-:Y:S02]  /*6190*/  IADD3 R3, R0, 0x8, RZ ;  /* 0x0000000800037810 */ /* 0x000fe40007ffe0ff */
[C---:B------:R-:W-:Y:S01]  /*61a0*/  ISETP.GE.AND P6, PT, R2.reuse, R239, PT ;  /* 0x000000ef0200720c */ /* 0x040fe20003fc6270 */
[----:B------:R-:W-:Y:S01]  /*61b0*/  LDSM.16.M88.4 R28, [R208+0x11800] ;  /* 0x01180000d01c783b */ /* 0x000fe20000000200 */
[C---:B------:R-:W-:Y:S02]  /*61c0*/  ISETP.GE.AND P2, PT, R2.reuse, R238, PT ;  /* 0x000000ee0200720c */ /* 0x040fe40003f46270 */
[C---:B------:R-:W-:Y:S01]  /*61d0*/  ISETP.LT.OR P6, PT, R2.reuse, R237, P6 ;  /* 0x000000ed0200720c */ /* 0x040fe200037c1670 */
[----:B------:R-:W-:Y:S01]  /*61e0*/  LDSM.16.M88.4 R8, [R216] ;  /* 0x00000000d808783b */ /* 0x000fe20000000200 */
[----:B------:R-:W-:Y:S02]  /*61f0*/  ISETP.LT.OR P2, PT, R2, R236, P2 ;  /* 0x000000ec0200720c */ /* 0x000fe40001741670 */
[----:B------:R-:W-:Y:S01]  /*6200*/  IADD3 R2, R0, 0x9, RZ ;  /* 0x0000000900027810 */ /* 0x000fe20007ffe0ff */
[----:B------:R-:W-:Y:S01]  /*6210*/  LDSM.16.M88.4 R176, [R219] ;  /* 0x00000000dbb0783b */ /* 0x000fe20000000200 */
[----:B------:R-:W-:-:S02]  /*6220*/  ISETP.GE.AND P1, PT, R3, R239, PT ;  /* 0x000000ef0300720c */ /* 0x000fc40003f26270 */
[C---:B------:R-:W-:Y:S01]  /*6230*/  ISETP.GE.AND P4, PT, R3.reuse, R238, PT ;  /* 0x000000ee0300720c */ /* 0x040fe20003f86270 */
[----:B--2---:R-:W1:Y:S01]  /*6240*/  LDSM.16.M88.4 R4, [R215] ;  /* 0x00000000d704783b */ /* 0x004e620000000200 */
[----:B------:R-:W-:Y:S02]  /*6250*/  ISETP.GE.AND P5, PT, R2, R239, PT ;  /* 0x000000ef0200720c */ /* 0x000fe40003fa6270 */
[CC--:B------:R-:W-:Y:S01]  /*6260*/  ISETP.LT.OR P1, PT, R3.reuse, R237.reuse, P1 ;  /* 0x000000ed0300720c */ /* 0x0c0fe20000f21670 */
[----:B------:R-:W2:Y:S01]  /*6270*/  LDSM.16.M88.4 R192, [R234] ;  /* 0x00000000eac0783b */ /* 0x000ea20000000200 */
[----:B------:R-:W-:Y:S02]  /*6280*/  ISETP.LT.OR P4, PT, R3, R236, P4 ;  /* 0x000000ec0300720c */ /* 0x000fe40002781670 */
[----:B------:R-:W-:Y:S01]  /*6290*/  IADD3 R3, R0, 0x10, RZ ;  /* 0x0000001000037810 */ /* 0x000fe20007ffe0ff */
[----:B------:R-:W3:Y:S01]  /*62a0*/  LDSM.16.M88.4 R168, [R233] ;  /* 0x00000000e9a8783b */ /* 0x000ee20000000200 */
[----:B------:R-:W-:-:S03]  /*62b0*/  ISETP.LT.OR P5, PT, R2, R237, P5 ;  /* 0x000000ed0200720c */ /* 0x000fc60002fa1670 */
[----:B------:R-:W-:Y:S04]  /*62c0*/  LDSM.16.M88.4 R184, [R214+0x10000] ;  /* 0x01000000d6b8783b */ /* 0x000fe80000000200 */
[----:B------:R-:W-:Y:S04]  /*62d0*/  LDSM.16.M88.4 R200, [R214+0x10800] ;  /* 0x01080000d6c8783b */ /* 0x000fe80000000200 */
[----:B------:R-:W-:Y:S04]  /*62e0*/  LDSM.16.M88.4 R240, [R213+0x3000] ;  /* 0x00300000d5f0783b */ /* 0x000fe80000000200 */
[----:B------:R-:W-:Y:S04]  /*62f0*/  LDSM.16.M88.4 R248, [R224] ;  /* 0x00000000e0f8783b */ /* 0x000fe80000000200 */
[----:B------:R-:W0:Y:S01]  /*6300*/  LDGDEPBAR ;  /* 0x00000000000079af */ /* 0x000e220000000000 */
[C---:B-1----:R-:W-:Y:S08]  /*6310*/  HMMA.16816.F32 R12, R4.reuse, R16, RZ ;  /* 0x00000010040c723c */ /* 0x042ff000000018ff */
[C---:B------:R-:W-:Y:S01]  /*6320*/  HMMA.16816.F32 R180, R4.reuse, R18, RZ ;  /* 0x0000001204b4723c */ /* 0x040fe200000018ff */
[----:B------:R-:W1:Y:S07]  /*6330*/  LDSM.16.M88.4 R16, [R232] ;  /* 0x00000000e810783b */ /* 0x000e6e0000000200 */
[C---:B------:R-:W-:Y:S08]  /*6340*/  HMMA.16816.F32 R172, R4.reuse, R24, RZ ;  /* 0x0000001804ac723c */ /* 0x040ff000000018ff */
[C---:B------:R-:W-:Y:S08]  /*6350*/  HMMA.16816.F32 R32, R4.reuse, R26, RZ ;  /* 0x0000001a0420723c */ /* 0x040ff000000018ff */
[C---:B------:R-:W-:Y:S08]  /*6360*/  HMMA.16816.F32 R24, R4.reuse, R20, RZ ;  /* 0x000000140418723c */ /* 0x040ff000000018ff */
[C---:B------:R-:W-:Y:S08]  /*6370*/  HMMA.16816.F32 R188, R4.reuse, R28, RZ ;  /* 0x0000001c04bc723c */ /* 0x040ff000000018ff */
[C---:B------:R-:W-:Y:S08]  /*6380*/  HMMA.16816.F32 R20, R4.reuse, R22, RZ ;  /* 0x000000160414723c */ /* 0x040ff000000018ff */
[----:B------:R-:W-:Y:S01]  /*6390*/  HMMA.16816.F32 R28, R4, R30, RZ ;  /* 0x0000001e041c723c */ /* 0x000fe200000018ff */
[----:B------:R-:W4:Y:S07]  /*63a0*/  LDSM.16.M88.4 R4, [R218] ;  /* 0x00000000da04783b */ /* 0x000f2e0000000200 */
[C---:B------:R-:W-:Y:S08]  /*63b0*/  HMMA.16816.F32 R12, R8.reuse, R176, R12 ;  /* 0x000000b0080c723c */ /* 0x040ff0000000180c */
[C---:B------:R-:W-:Y:S08]  /*63c0*/  HMMA.16816.F32 R180, R8.reuse, R178, R180 ;  /* 0x000000b208b4723c */ /* 0x040ff000000018b4 */
[C---:B--2---:R-:W-:Y:S01]  /*63d0*/  HMMA.16816.F32 R196, R8.reuse, R192, R172 ;  /* 0x000000c008c4723c */ /* 0x044fe200000018ac */
[----:B------:R-:W2:Y:S07]  /*63e0*/  LDSM.16.M88.4 R172, [R214+0x11000] ;  /* 0x01100000d6ac783b */ /* 0x000eae0000000200 */
[C---:B------:R-:W-:Y:S08]  /*63f0*/  HMMA.16816.F32 R192, R8.reuse, R194, R32 ;  /* 0x000000c208c0723c */ /* 0x040ff00000001820 */
[C---:B---3--:R-:W-:Y:S01]  /*6400*/  HMMA.16816.F32 R176, R8.reuse, R168, R24 ;  /* 0x000000a808b0723c */ /* 0x048fe20000001818 */
[----:B------:R-:W3:Y:S07]  /*6410*/  LDSM.16.M88.4 R24, [R214+0x11800] ;  /* 0x01180000d618783b */ /* 0x000eee0000000200 */
[C---:B------:R-:W-:Y:S01]  /*6420*/  HMMA.16816.F32 R168, R8.reuse, R170, R20 ;  /* 0x000000aa08a8723c */ /* 0x040fe20000001814 */
[----:B------:R-:W-:Y:S07]  /*6430*/  LDSM.16.M88.4 R20, [R213] ;  /* 0x00000000d514783b */ /* 0x000fee0000000200 */
[C---:B-1----:R-:W-:Y:S08]  /*6440*/  HMMA.16816.F32 R32, R8.reuse, R16, R188 ;  /* 0x000000100820723c */ /* 0x042ff000000018bc */
[----:B------:R-:W-:Y:S01]  /*6450*/  HMMA.16816.F32 R28, R8, R18, R28 ;  /* 0x00000012081c723c */ /* 0x000fe2000000181c */
[----:B------:R-:W1:Y:S07]  /*6460*/  LDSM.16.M88.4 R8, [R217] ;  /* 0x00000000d908783b */ /* 0x000e6e0000000200 */
[C---:B----4-:R-:W-:Y:S08]  /*6470*/  HMMA.16816.F32 R16, R4.reuse, R184, R12 ;  /* 0x000000b80410723c */ /* 0x050ff0000000180c */
[C---:B------:R-:W-:Y:S01]  /*6480*/  HMMA.16816.F32 R12, R4.reuse, R186, R180 ;  /* 0x000000ba040c723c */ /* 0x040fe200000018b4 */
[----:B------:R-:W4:Y:S07]  /*6490*/  LDSM.16.M88.4 R184, [R213+0x800] ;  /* 0x00080000d5b8783b */ /* 0x000f2e0000000200 */
[C---:B------:R-:W-:Y:S01]  /*64a0*/  HMMA.16816.F32 R180, R4.reuse, R200, R196 ;  /* 0x000000c804b4723c */ /* 0x040fe200000018c4 */
[----:B------:R-:W-:Y:S07]  /*64b0*/  LDSM.16.M88.4 R196, [R208+0x13000] ;  /* 0x01300000d0c4783b */ /* 0x000fee0000000200 */
[C---:B--2---:R-:W-:Y:S08]  /*64c0*/  HMMA.16816.F32 R188, R4.reuse, R172, R176 ;  /* 0x000000ac04bc723c */ /* 0x044ff000000018b0 */
[C---:B------:R-:W-:Y:S01]  /*64d0*/  HMMA.16816.F32 R176, R4.reuse, R174, R168 ;  /* 0x000000ae04b0723c */ /* 0x040fe200000018a8 */
[----:B------:R-:W-:Y:S07]  /*64e0*/  LDSM.16.M88.4 R168, [R208+0x12800] ;  /* 0x01280000d0a8783b */ /* 0x000fee0000000200 */
[C---:B------:R-:W-:Y:S01]  /*64f0*/  HMMA.16816.F32 R192, R4.reuse, R202, R192 ;  /* 0x000000ca04c0723c */ /* 0x040fe200000018c0 */
[----:B------:R-:W2:Y:S07]  /*6500*/  LDSM.16.M88.4 R200, [R213+0x1000] ;  /* 0x00100000d5c8783b */ /* 0x000eae0000000200 */
[C---:B---3--:R-:W-:Y:S01]  /*6510*/  HMMA.16816.F32 R172, R4.reuse, R24, R32 ;  /* 0x0000001804ac723c */ /* 0x048fe20000001820 */
[----:B------:R-:W-:Y:S07]  /*6520*/  LDSM.16.M88.4 R32, [R213+0x1800] ;  /* 0x00180000d520783b */ /* 0x000fee0000000200 */
[----:B------:R-:W-:Y:S01]  /*6530*/  HMMA.16816.F32 R28, R4, R26, R28 ;  /* 0x0000001a041c723c */ /* 0x000fe2000000181c */
[----:B------:R-:W-:Y:S07]  /*6540*/  LDSM.16.M88.4 R4, [R215+0x4000] ;  /* 0x00400000d704783b */ /* 0x000fee0000000200 */
[C---:B-1----:R-:W-:Y:S01]  /*6550*/  HMMA.16816.F32 R24, R8.reuse, R20, R16 ;  /* 0x000000140818723c */ /* 0x042fe20000001810 */
[----:B------:R-:W1:Y:S07]  /*6560*/  LDSM.16.M88.4 R16, [R208+0x12000] ;  /* 0x01200000d010783b */ /* 0x000e6e0000000200 */
[C---:B------:R-:W-:Y:S08]  /*6570*/  HMMA.16816.F32 R12, R8.reuse, R22, R12 ;  /* 0x00000016080c723c */ /* 0x040ff0000000180c */
[C---:B----4-:R-:W-:Y:S08]  /*6580*/  HMMA.16816.F32 R20, R8.reuse, R184, R180 ;  /* 0x000000b80814723c */ /* 0x050ff000000018b4 */
[C---:B------:R-:W-:Y:S08]  /*6590*/  HMMA.16816.F32 R180, R8.reuse, R186, R192 ;  /* 0x000000ba08b4723c */ /* 0x040ff000000018c0 */
[C---:B--2---:R-:W-:Y:S08]  /*65a0*/  HMMA.16816.F32 R192, R8.reuse, R200, R188 ;  /* 0x000000c808c0723c */ /* 0x044ff000000018bc */
[----:B------:R-:W-:Y:S01]  /*65b0*/  HMMA.16816.F32 R188, R8, R202, R176 ;  /* 0x000000ca08bc723c */ /* 0x000fe200000018b0 */
[----:B------:R-:W2:Y:S04]  /*65c0*/  LDSM.16.M88.4 R176, [R208+0x13800] ;  /* 0x01380000d0b0783b */ /* 0x000ea80000000200 */
[----:B------:R-:W-:Y:S03]  /*65d0*/  LDSM.16.M88.4 R200, [R229] ;  /* 0x00000000e5c8783b */ /* 0x000fe60000000200 */
[----:B-1----:R-:W-:Y:S08]  /*65e0*/  HMMA.16816.F32 R24, R4, R16, R24 ;  /* 0x000000100418723c */ /* 0x002ff00000001818 */
[----:B------:R-:W-:Y:S08]  /*65f0*/  HMMA.16816.F32 R184, R8, R32, R172 ;  /* 0x0000002008b8723c */ /* 0x000ff000000018ac */
[----:B------:R-:W-:Y:S08]  /*6600*/  HMMA.16816.F32 R16, R4, R18, R12 ;  /* 0x000000120410723c */ /* 0x000ff0000000180c */
[----:B------:R-:W-:Y:S01]  /*6610*/  HMMA.16816.F32 R172, R8, R34, R28 ;  /* 0x0000002208ac723c */ /* 0x000fe2000000181c */
[----:B------:R-:W-:Y:S04]  /*6620*/  LDSM.16.M88.4 R8, [R216+0x4000] ;  /* 0x00400000d808783b */ /* 0x000fe80000000200 */
[----:B------:R-:W-:Y:S03]  /*6630*/  LDSM.16.M88.4 R28, [R230] ;  /* 0x00000000e61c783b */ /* 0x000fe60000000200 */
[C---:B------:R-:W-:Y:S01]  /*6640*/  HMMA.16816.F32 R12, R4.reuse, R168, R20 ;  /* 0x000000a8040c723c */ /* 0x040fe20000001814 */
[----:B------:R-:W1:Y:S07]  /*6650*/  LDSM.16.M88.4 R20, [R231] ;  /* 0x00000000e714783b */ /* 0x000e6e0000000200 */
[C---:B------:R-:W-:Y:S08]  /*6660*/  HMMA.16816.F32 R32, R4.reuse, R170, R180 ;  /* 0x000000aa0420723c */ /* 0x040ff000000018b4 */
[C---:B------:R-:W-:Y:S01]  /*6670*/  HMMA.16816.F32 R168, R4.reuse, R196, R192 ;  /* 0x000000c404a8723c */ /* 0x040fe200000018c0 */
[----:B------:R-:W-:Y:S07]  /*6680*/  LDSM.16.M88.4 R192, [R228] ;  /* 0x00000000e4c0783b */ /* 0x000fee0000000200 */
[C---:B------:R-:W-:Y:S01]  /*6690*/  HMMA.16816.F32 R180, R4.reuse, R198, R188 ;  /* 0x000000c604b4723c */ /* 0x040fe200000018bc */
[----:B------:R-:W-:Y:S07]  /*66a0*/  LDSM.16.M88.4 R196, [R214+0x13800] ;  /* 0x01380000d6c4783b */ /* 0x000fee0000000200 */
[C---:B--2---:R-:W-:Y:S08]  /*66b0*/  HMMA.16816.F32 R188, R4.reuse, R176, R184 ;  /* 0x000000b004bc723c */ /* 0x044ff000000018b8 */
[----:B------:R-:W-:Y:S01]  /*66c0*/  HMMA.16816.F32 R184, R4, R178, R172 ;  /* 0x000000b204b8723c */ /* 0x000fe200000018ac */
[----:B------:R-:W-:Y:S07]  /*66d0*/  LDSM.16.M88.4 R4, [R218+0x4000] ;  /* 0x00400000da04783b */ /* 0x000fee0000000200 */
[C---:B-1----:R-:W-:Y:S01]  /*66e0*/  HMMA.16816.F32 R176, R8.reuse, R20, R24 ;  /* 0x0000001408b0723c */ /* 0x042fe20000001818 */
[----:B------:R-:W1:Y:S07]  /*66f0*/  LDSM.16.M88.4 R24, [R214+0x12000] ;  /* 0x01200000d618783b */ /* 0x000e6e0000000200 */
[C---:B------:R-:W-:Y:S01]  /*6700*/  HMMA.16816.F32 R172, R8.reuse, R22, R16 ;  /* 0x0000001608ac723c */ /* 0x040fe20000001810 */
[----:B------:R-:W2:Y:S07]  /*6710*/  LDSM.16.M88.4 R20, [R214+0x12800] ;  /* 0x01280000d614783b */ /* 0x000eae0000000200 */
[C---:B------:R-:W-:Y:S08]  /*6720*/  HMMA.16816.F32 R16, R8.reuse, R28, R12 ;  /* 0x0000001c0810723c */ /* 0x040ff0000000180c */
[C---:B------:R-:W-:Y:S08]  /*6730*/  HMMA.16816.F32 R12, R8.reuse, R30, R32 ;  /* 0x0000001e080c723c */ /* 0x040ff00000001820 */
[C---:B------:R-:W-:Y:S01]  /*6740*/  HMMA.16816.F32 R32, R8.reuse, R200, R168 ;  /* 0x000000c80820723c */ /* 0x040fe200000018a8 */
[----:B------:R-:W3:Y:S07]  /*6750*/  LDSM.16.M88.4 R168, [R214+0x13000] ;  /* 0x01300000d6a8783b */ /* 0x000eee0000000200 */
[----:B------:R-:W-:Y:S01]  /*6760*/  HMMA.16816.F32 R28, R8, R202, R180 ;  /* 0x000000ca081c723c */ /* 0x000fe200000018b4 */
[----:B------:R-:W-:Y:S07]  /*6770*/  LDSM.16.M88.4 R180, [R213+0x2800] ;  /* 0x00280000d5b4783b */ /* 0x000fee0000000200 */
[----:B-1----:R-:W-:Y:S08]  /*6780*/  HMMA.16816.F32 R204, R4, R24, R176 ;  /* 0x0000001804cc723c */ /* 0x002ff000000018b0 */
[C---:B------:R-:W-:Y:S08]  /*6790*/  HMMA.16816.F32 R188, R8.reuse, R192, R188 ;  /* 0x000000c008bc723c */ /* 0x040ff000000018bc */
[----:B------:R-:W-:Y:S01]  /*67a0*/  HMMA.16816.F32 R184, R8, R194, R184 ;  /* 0x000000c208b8723c */ /* 0x000fe200000018b8 */
[----:B------:R-:W-:Y:S07]  /*67b0*/  LDSM.16.M88.4 R8, [R217+0x4000] ;  /* 0x00400000d908783b */ /* 0x000fee0000000200 */
[C---:B--2---:R-:W-:Y:S01]  /*67c0*/  HMMA.16816.F32 R176, R4.reuse, R22, R12 ;  /* 0x0000001604b0723c */ /* 0x044fe2000000180c */
[----:B------:R-:W1:Y:S07]  /*67d0*/  LDSM.16.M88.4 R12, [R213+0x2000] ;  /* 0x00200000d50c783b */ /* 0x000e6e0000000200 */
[C---:B------:R-:W-:Y:S08]  /*67e0*/  HMMA.16816.F32 R200, R4.reuse, R26, R172 ;  /* 0x0000001a04c8723c */ /* 0x040ff000000018ac */
[C---:B---3--:R-:W-:Y:S08]  /*67f0*/  HMMA.16816.F32 R172, R4.reuse, R168, R32 ;  /* 0x000000a804ac723c */ /* 0x048ff00000001820 */
[C---:B------:R-:W-:Y:S01]  /*6800*/  HMMA.16816.F32 R168, R4.reuse, R170, R28 ;  /* 0x000000aa04a8723c */ /* 0x040fe2000000181c */
[----:B------:R-:W2:Y:S07]  /*6810*/  LDSM.16.M88.4 R28, [R213+0x3800] ;  /* 0x00380000d51c783b */ /* 0x000eae0000000200 */
[C---:B------:R-:W-:Y:S01]  /*6820*/  HMMA.16816.F32 R192, R4.reuse, R20, R16 ;  /* 0x0000001404c0723c */ /* 0x040fe20000001810 */
[----:B------:R-:W-:Y:S07]  /*6830*/  LDSM.16.M88.4 R20, [R208+0x14000] ;  /* 0x01400000d014783b */ /* 0x000fee0000000200 */
[C---:B------:R-:W-:Y:S08]  /*6840*/  HMMA.16816.F32 R32, R4.reuse, R196, R188 ;  /* 0x000000c40420723c */ /* 0x040ff000000018bc */
[----:B------:R-:W-:Y:S01]  /*6850*/  HMMA.16816.F32 R24, R4, R198, R184 ;  /* 0x000000c60418723c */ /* 0x000fe200000018b8 */
[----:B------:R-:W3:Y:S07]  /*6860*/  LDSM.16.M88.4 R4, [R215+0x8000] ;  /* 0x00800000d704783b */ /* 0x000eee0000000200 */
[C---:B-1----:R-:W-:Y:S01]  /*6870*/  HMMA.16816.F32 R16, R8.reuse, R12, R204 ;  /* 0x0000000c0810723c */ /* 0x042fe200000018cc */
[----:B------:R-:W-:Y:S07]  /*6880*/  LDSM.16.M88.4 R204, [R208+0x15000] ;  /* 0x01500000d0cc783b */ /* 0x000fee0000000200 */
[C---:B------:R-:W-:Y:S08]  /*6890*/  HMMA.16816.F32 R12, R8.reuse, R14, R200 ;  /* 0x0000000e080c723c */ /* 0x040ff000000018c8 */
[C---:B------:R-:W-:Y:S08]  /*68a0*/  HMMA.16816.F32 R192, R8.reuse, R180, R192 ;  /* 0x000000b408c0723c */ /* 0x040ff000000018c0 */
[C---:B------:R-:W-:Y:S01]  /*68b0*/  HMMA.16816.F32 R188, R8.reuse, R182, R176 ;  /* 0x000000b608bc723c */ /* 0x040fe200000018b0 */
[----:B------:R-:W1:Y:S07]  /*68c0*/  LDSM.16.M88.4 R180, [R208+0x14800] ;  /* 0x01480000d0b4783b */ /* 0x000e6e0000000200 */
[C---:B--2---:R-:W-:Y:S01]  /*68d0*/  HMMA.16816.F32 R176, R8.reuse, R30, R24 ;  /* 0x0000001e08b0723c */ /* 0x044fe20000001818 */
[----:B------:R-:W2:Y:S07]  /*68e0*/  LDSM.16.M88.4 R24, [R208+0x15800] ;  /* 0x01580000d018783b */ /* 0x000eae0000000200 */
[----:B------:R-:W-:Y:S08]  /*68f0*/  HMMA.16816.F32 R184, R8, R240, R172 ;  /* 0x000000f008b8723c */ /* 0x000ff000000018ac */
[----:B---3--:R-:W-:Y:S08]  /*6900*/  HMMA.16816.F32 R172, R4, R20, R16 ;  /* 0x0000001404ac723c */ /* 0x008ff00000001810 */
[C---:B------:R-:W-:Y:S08]  /*6910*/  HMMA.16816.F32 R196, R8.reuse, R242, R168 ;  /* 0x000000f208c4723c */ /* 0x040ff000000018a8 */
[----:B------:R-:W-:Y:S01]  /*6920*/  HMMA.16816.F32 R200, R8, R28, R32 ;  /* 0x0000001c08c8723c */ /* 0x000fe20000001820 */
[----:B------:R-:W-:Y:S04]  /*6930*/  LDSM.16.M88.4 R8, [R216+0x8000] ;  /* 0x00800000d808783b */ /* 0x000fe80000000200 */
[----:B------:R-:W-:Y:S03]  /*6940*/  LDSM.16.M88.4 R28, [R226] ;  /* 0x00000000e21c783b */ /* 0x000fe60000000200 */
[C---:B------:R-:W-:Y:S01]  /*6950*/  HMMA.16816.F32 R16, R4.reuse, R22, R12 ;  /* 0x000000160410723c */ /* 0x040fe2000000180c */
[----:B------:R-:W3:Y:S07]  /*6960*/  LDSM.16.M88.4 R20, [R227] ;  /* 0x00000000e314783b */ /* 0x000eee0000000200 */
[C---:B-1----:R-:W-:Y:S01]  /*6970*/  HMMA.16816.F32 R168, R4.reuse, R182, R188 ;  /* 0x000000b604a8723c */ /* 0x042fe200000018bc */
[----:B------:R-:W-:Y:S07]  /*6980*/  LDSM.16.M88.4 R188, [R214+0x14000] ;  /* 0x01400000d6bc783b */ /* 0x000fee0000000200 */
[C---:B------:R-:W-:Y:S01]  /*6990*/  HMMA.16816.F32 R32, R4.reuse, R204, R184 ;  /* 0x000000cc0420723c */ /* 0x040fe200000018b8 */
[----:B------:R-:W1:Y:S07]  /*69a0*/  LDSM.16.M88.4 R184, [R225] ;  /* 0x00000000e1b8783b */ /* 0x000e6e0000000200 */
[C---:B------:R-:W-:Y:S01]  /*69b0*/  HMMA.16816.F32 R12, R4.reuse, R180, R192 ;  /* 0x000000b4040c723c */ /* 0x040fe200000018c0 */
[----:B------:R-:W-:Y:S07]  /*69c0*/  LDSM.16.M88.4 R180, [R214+0x14800] ;  /* 0x01480000d6b4783b */ /* 0x000fee0000000200 */
[C---:B------:R-:W-:Y:S08]  /*69d0*/  HMMA.16816.F32 R196, R4.reuse, R206, R196 ;  /* 0x000000ce04c4723c */ /* 0x040ff000000018c4 */
[C---:B--2---:R-:W-:Y:S08]  /*69e0*/  HMMA.16816.F32 R200, R4.reuse, R24, R200 ;  /* 0x0000001804c8723c */ /* 0x044ff000000018c8 */
[----:B------:R-:W-:Y:S01]  /*69f0*/  HMMA.16816.F32 R192, R4, R26, R176 ;  /* 0x0000001a04c0723c */ /* 0x000fe200000018b0 */
[----:B------:R-:W2:Y:S07]  /*6a00*/  LDSM.16.M88.4 R4, [R218+0x8000] ;  /* 0x00800000da04783b */ /* 0x000eae0000000200 */
[C---:B---3--:R-:W-:Y:S01]  /*6a10*/  HMMA.16816.F32 R244, R8.reuse, R20, R172 ;  /* 0x0000001408f4723c */ /* 0x048fe200000018ac */
[----:B------:R-:W-:Y:S07]  /*6a20*/  LDSM.16.M88.4 R172, [R213+0x4000] ;  /* 0x00400000d5ac783b */ /* 0x000fee0000000200 */
[C---:B------:R-:W-:Y:S01]  /*6a30*/  HMMA.16816.F32 R176, R8.reuse, R30, R168 ;  /* 0x0000001e08b0723c */ /* 0x040fe200000018a8 */
[----:B------:R-:W3:Y:S07]  /*6a40*/  LDSM.16.M88.4 R168, [R214+0x15000] ;  /* 0x01500000d6a8783b */ /* 0x000eee0000000200 */
[C---:B------:R-:W-:Y:S01]  /*6a50*/  HMMA.16816.F32 R240, R8.reuse, R22, R16 ;  /* 0x0000001608f0723c */ /* 0x040fe20000001810 */
[----:B------:R-:W4:Y:S07]  /*6a60*/  LDSM.16.M88.4 R20, [R214+0x15800] ;  /* 0x01580000d614783b */ /* 0x000f2e0000000200 */
[C---:B------:R-:W-:Y:S01]  /*6a70*/  HMMA.16816.F32 R204, R8.reuse, R28, R12 ;  /* 0x0000001c08cc723c */ /* 0x040fe2000000180c */
[----:B------:R-:W5:Y:S07]  /*6a80*/  LDSM.16.M88.4 R12, [R217+0x8000] ;  /* 0x00800000d90c783b */ /* 0x000f6e0000000200 */
[C---:B-1----:R-:W-:Y:S08]  /*6a90*/  HMMA.16816.F32 R32, R8.reuse, R184, R32 ;  /* 0x000000b80820723c */ /* 0x042ff00000001820 */
[C---:B------:R-:W-:Y:S08]  /*6aa0*/  HMMA.16816.F32 R28, R8.reuse, R186, R196 ;  /* 0x000000ba081c723c */ /* 0x040ff000000018c4 */
[C---:B------:R-:W-:Y:S01]  /*6ab0*/  HMMA.16816.F32 R24, R8.reuse, R248, R200 ;  /* 0x000000f80818723c */ /* 0x040fe200000018c8 */
[----:B------:R-:W1:Y:S07]  /*6ac0*/  LDSM.16.M88.4 R200, [R213+0x4800] ;  /* 0x00480000d5c8783b */ /* 0x000e6e0000000200 */
[----:B------:R-:W-:Y:S08]  /*6ad0*/  HMMA.16816.F32 R16, R8, R250, R192 ;  /* 0x000000fa0810723c */ /* 0x000ff000000018c0 */
[C---:B--2---:R-:W-:Y:S08]  /*6ae0*/  HMMA.16816.F32 R8, R4.reuse, R188, R244 ;  /* 0x000000bc0408723c */ /* 0x044ff000000018f4 */
[C---:B------:R-:W-:Y:S01]  /*6af0*/  HMMA.16816.F32 R184, R4.reuse, R190, R240 ;  /* 0x000000be04b8723c */ /* 0x040fe200000018f0 */
[----:B------:R-:W-:Y:S07]  /*6b00*/  LDSM.16.M88.4 R240, [R220] ;  /* 0x00000000dcf0783b */ /* 0x000fee0000000200 */
[C---:B------:R-:W-:Y:S08]  /*6b10*/  HMMA.16816.F32 R204, R4.reuse, R180, R204 ;  /* 0x000000b404cc723c */ /* 0x040ff000000018cc */
[C---:B------:R-:W-:Y:S01]  /*6b20*/  HMMA.16816.F32 R188, R4.reuse, R182, R176 ;  /* 0x000000b604bc723c */ /* 0x040fe200000018b0 */
[----:B------:R-:W-:Y:S07]  /*6b30*/  LDSM.16.M88.4 R176, [R208+0x16800] ;  /* 0x01680000d0b0783b */ /* 0x000fee0000000200 */
[C---:B---3--:R-:W-:Y:S01]  /*6b40*/  HMMA.16816.F32 R196, R4.reuse, R168, R32 ;  /* 0x000000a804c4723c */ /* 0x048fe20000001820 */
[----:B------:R-:W2:Y:S07]  /*6b50*/  LDSM.16.M88.4 R32, [R213+0x5000] ;  /* 0x00500000d520783b */ /* 0x000eae0000000200 */
[C---:B------:R-:W-:Y:S01]  /*6b60*/  HMMA.16816.F32 R192, R4.reuse, R170, R28 ;  /* 0x000000aa04c0723c */ /* 0x040fe2000000181c */
[----:B------:R-:W3:Y:S07]  /*6b70*/  LDSM.16.M88.4 R28, [R213+0x5800] ;  /* 0x00580000d51c783b */ /* 0x000eee0000000200 */
[C---:B----4-:R-:W-:Y:S01]  /*6b80*/  HMMA.16816.F32 R180, R4.reuse, R20, R24 ;  /* 0x0000001404b4723c */ /* 0x050fe20000001818 */
[----:B------:R-:W-:Y:S07]  /*6b90*/  LDSM.16.M88.4 R24, [R208+0x16000] ;  /* 0x01600000d018783b */ /* 0x000fee0000000200 */
[----:B------:R-:W-:Y:S08]  /*6ba0*/  HMMA.16816.F32 R168, R4, R22, R16 ;  /* 0x0000001604a8723c */ /* 0x000ff00000001810 */
[C---:B-----5:R-:W-:Y:S01]  /*6bb0*/  HMMA.16816.F32 R20, R12.reuse, R172, R8 ;  /* 0x000000ac0c14723c */ /* 0x060fe20000001808 */
[----:B------:R-:W4:Y:S07]  /*6bc0*/  LDSM.16.M88.4 R8, [R215+0xc000] ;  /* 0x00c00000d708783b */ /* 0x000f2e0000000200 */
[C---:B------:R-:W-:Y:S08]  /*6bd0*/  HMMA.16816.F32 R16, R12.reuse, R174, R184 ;  /* 0x000000ae0c10723c */ /* 0x040ff000000018b8 */
[C---:B-1----:R-:W-:Y:S01]  /*6be0*/  HMMA.16816.F32 R4, R12.reuse, R200, R204 ;  /* 0x000000c80c04723c */ /* 0x042fe200000018cc */
[----:B------:R-:W1:Y:S07]  /*6bf0*/  LDSM.16.M88.4 R204, [R208+0x17000] ;  /* 0x01700000d0cc783b */ /* 0x000e6e0000000200 */
[C---:B------:R-:W-:Y:S08]  /*6c00*/  HMMA.16816.F32 R188, R12.reuse, R202, R188 ;  /* 0x000000ca0cbc723c */ /* 0x040ff000000018bc */
[C---:B--2---:R-:W-:Y:S08]  /*6c10*/  HMMA.16816.F32 R192, R12.reuse, R34, R192 ;  /* 0x000000220cc0723c */ /* 0x044ff000000018c0 */
[C---:B------:R-:W-:Y:S08]  /*6c20*/  HMMA.16816.F32 R200, R12.reuse, R32, R196 ;  /* 0x000000200cc8723c */ /* 0x040ff000000018c4 */
[C---:B---3--:R-:W-:Y:S08]  /*6c30*/  HMMA.16816.F32 R196, R12.reuse, R28, R180 ;  /* 0x0000001c0cc4723c */ /* 0x048ff000000018b4 */
[----:B------:R-:W-:Y:S08]  /*6c40*/  HMMA.16816.F32 R184, R12, R30, R168 ;  /* 0x0000001e0cb8723c */ /* 0x000ff000000018a8 */
[C---:B----4-:R-:W-:Y:S01]  /*6c50*/  HMMA.16816.F32 R180, R8.reuse, R24, R20 ;  /* 0x0000001808b4723c */ /* 0x050fe20000001814 */
[----:B------:R-:W2:Y:S07]  /*6c60*/  LDSM.16.M88.4 R20, [R208+0x17800] ;  /* 0x01780000d014783b */ /* 0x000eae0000000200 */
[C---:B------:R-:W-:Y:S01]  /*6c70*/  HMMA.16816.F32 R172, R8.reuse, R26, R16 ;  /* 0x0000001a08ac723c */ /* 0x040fe20000001810 */
[----:B------:R-:W-:Y:S04]  /*6c80*/  LDSM.16.M88.4 R16, [R223] ;  /* 0x00000000df10783b */ /* 0x000fe80000000200 */
[----:B------:R-:W-:Y:S03]  /*6c90*/  LDSM.16.M88.4 R24, [R222] ;  /* 0x00000000de18783b */ /* 0x000fe60000000200 */
[C---:B------:R-:W-:Y:S01]  /*6ca0*/  HMMA.16816.F32 R12, R8.reuse, R176, R4 ;  /* 0x000000b0080c723c */ /* 0x040fe20000001804 */
[----:B------:R-:W3:Y:S07]  /*6cb0*/  LDSM.16.M88.4 R4, [R216+0xc000] ;  /* 0x00c00000d804783b */ /* 0x000eee0000000200 */
[C---:B------:R-:W-:Y:S01]  /*6cc0*/  HMMA.16816.F32 R168, R8.reuse, R178, R188 ;  /* 0x000000b208a8723c */ /* 0x040fe200000018bc */
[----:B------:R-:W4:Y:S07]  /*6cd0*/  LDSM.16.M88.4 R176, [R221] ;  /* 0x00000000ddb0783b */ /* 0x000f2e0000000200 */
[C---:B-1----:R-:W-:Y:S08]  /*6ce0*/  HMMA.16816.F32 R28, R8.reuse, R206, R192 ;  /* 0x000000ce081c723c */ /* 0x042ff000000018c0 */
[C---:B------:R-:W-:Y:S08]  /*6cf0*/  HMMA.16816.F32 R32, R8.reuse, R204, R200 ;  /* 0x000000cc0820723c */ /* 0x040ff000000018c8 */
[C---:B--2---:R-:W-:Y:S08]  /*6d00*/  HMMA.16816.F32 R196, R8.reuse, R20, R196 ;  /* 0x0000001408c4723c */ /* 0x044ff000000018c4 */
[----:B------:R-:W-:Y:S01]  /*6d10*/  HMMA.16816.F32 R184, R8, R22, R184 ;  /* 0x0000001608b8723c */ /* 0x000fe200000018b8 */
[----:B------:R-:W-:Y:S07]  /*6d20*/  LDSM.16.M88.4 R8, [R218+0xc000] ;  /* 0x00c00000da08783b */ /* 0x000fee0000000200 */
[C---:B---3--:R-:W-:Y:S01]  /*6d30*/  HMMA.16816.F32 R200, R4.reuse, R18, R172 ;  /* 0x0000001204c8723c */ /* 0x048fe200000018ac */
[----:B------:R-:W1:Y:S07]  /*6d40*/  LDSM.16.M88.4 R172, [R214+0x16000] ;  /* 0x01600000d6ac783b */ /* 0x000e6e0000000200 */
[C---:B----4-:R-:W-:Y:S01]  /*6d50*/  HMMA.16816.F32 R20, R4.reuse, R178, R28 ;  /* 0x000000b20414723c */ /* 0x050fe2000000181c */
[----:B------:R-:W2:Y:S07]  /*6d60*/  LDSM.16.M88.4 R28, [R214+0x16800] ;  /* 0x01680000d61c783b */ /* 0x000eae0000000200 */
[C---:B------:R-:W-:Y:S08]  /*6d70*/  HMMA.16816.F32 R192, R4.reuse, R24, R12 ;  /* 0x0000001804c0723c */ /* 0x040ff0000000180c */
[C---:B------:R-:W-:Y:S01]  /*6d80*/  HMMA.16816.F32 R188, R4.reuse, R26, R168 ;  /* 0x0000001a04bc723c */ /* 0x040fe200000018a8 */
[----:B------:R-:W3:Y:S04]  /*6d90*/  LDSM.16.M88.4 R24, [R214+0x17000] ;  /* 0x01700000d618783b */ /* 0x000ee80000000200 */
[----:B------:R-:W4:Y:S03]  /*6da0*/  LDSM.16.M88.4 R168, [R214+0x17800] ;  /* 0x01780000d6a8783b */ /* 0x000f260000000200 */
[C---:B------:R-:W-:Y:S08]  /*6db0*/  HMMA.16816.F32 R204, R4.reuse, R16, R180 ;  /* 0x0000001004cc723c */ /* 0x040ff000000018b4 */
[C---:B------:R-:W-:Y:S01]  /*6dc0*/  HMMA.16816.F32 R180, R4.reuse, R176, R32 ;  /* 0x000000b004b4723c */ /* 0x040fe20000001820 */
[----:B------:R-:W-:Y:S07]  /*6dd0*/  LDSM.16.M88.4 R32, [R213+0x6000] ;  /* 0x00600000d520783b */ /* 0x000fee0000000200 */
[C---:B------:R-:W-:Y:S08]  /*6de0*/  HMMA.16816.F32 R16, R4.reuse, R240, R196 ;  /* 0x000000f00410723c */ /* 0x040ff000000018c4 */
[----:B------:R-:W-:Y:S01]  /*6df0*/  HMMA.16816.F32 R176, R4, R242, R184 ;  /* 0x000000f204b0723c */ /* 0x000fe200000018b8 */
[----:B------:R-:W5:Y:S07]  /*6e00*/  LDSM.16.M88.4 R4, [R217+0xc000] ;  /* 0x00c00000d904783b */ /* 0x000f6e0000000200 */
[C---:B-1----:R-:W-:Y:S08]  /*6e10*/  HMMA.16816.F32 R12, R8.reuse, R172, R204 ;  /* 0x000000ac080c723c */ /* 0x042ff000000018cc */
[C---:B------:R-:W-:Y:S08]  /*6e20*/  HMMA.16816.F32 R172, R8.reuse, R174, R200 ;  /* 0x000000ae08ac723c */ /* 0x040ff000000018c8 */
[C---:B--2---:R-:W-:Y:S08]  /*6e30*/  HMMA.16816.F32 R184, R8.reuse, R28, R192 ;  /* 0x0000001c08b8723c */ /* 0x044ff000000018c0 */
[C---:B---3--:R-:W-:Y:S01]  /*6e40*/  HMMA.16816.F32 R192, R8.reuse, R26, R20 ;  /* 0x0000001a08c0723c */ /* 0x048fe20000001814 */
[----:B------:R-:W1:Y:S07]  /*6e50*/  LDSM.16.M88.4 R20, [R213+0x6800] ;  /* 0x00680000d514783b */ /* 0x000e6e0000000200 */
[C---:B------:R-:W-:Y:S01]  /*6e60*/  HMMA.16816.F32 R196, R8.reuse, R24, R180 ;  /* 0x0000001808c4723c */ /* 0x040fe200000018b4 */
[----:B------:R-:W-:Y:S07]  /*6e70*/  LDSM.16.M88.4 R24, [R213+0x7800] ;  /* 0x00780000d518783b */ /* 0x000fee0000000200 */
[----:B----4-:R-:W-:Y:S08]  /*6e80*/  HMMA.16816.F32 R180, R8, R168, R16 ;  /* 0x000000a808b4723c */ /* 0x010ff00000001810 */
[C---:B-----5:R-:W-:Y:S08]  /*6e90*/  HMMA.16816.F32 R12, R4.reuse, R32, R12 ;  /* 0x00000020040c723c */ /* 0x060ff0000000180c */
[----:B------:R-:W-:Y:S01]  /*6ea0*/  HMMA.16816.F32 R16, R4, R34, R172 ;  /* 0x000000220410723c */ /* 0x000fe200000018ac */
[----:B------:R-:W2:Y:S01]  /*6eb0*/  LDSM.16.M88.4 R32, [R213+0x7000] ;  /* 0x00700000d520783b */ /* 0x000ea20000000200 */
[----:B------:R-:W-:-:S06]  /*6ec0*/  DEPBAR.LE SB0, 0x0 ;  /* 0x000080000000791a */ /* 0x000fcc0000000000 */
[----:B------:R-:W-:Y:S08]  /*6ed0*/  HMMA.16816.F32 R188, R8, R30, R188 ;  /* 0x0000001e08bc723c */ /* 0x000ff000000018bc */
[----:B-1----:R-:W-:Y:S01]  /*6ee0*/  HMMA.16816.F32 R28, R4, R20, R184 ;  /* 0x00000014041c723c */ /* 0x002fe200000018b8 */
[----:B------:R-:W-:Y:S01]  /*6ef0*/  FSEL R15, R15, -INF , !P2 ;  /* 0xff8000000f0f7808 */ /* 0x000fe20005000000 */
[----:B------:R-:W-:Y:S01]  /*6f00*/  BAR.SYNC.DEFER_BLOCKING 0x0 ;  /* 0x0000000000007b1d */ /* 0x000fe20000010000 */
[----:B------:R-:W-:-:S04]  /*6f10*/  ISETP.GE.AND P2, PT, R3, R238, PT ;  /* 0x000000ee0300720c */ /* 0x000fc80003f46270 */
[----:B------:R-:W-:Y:S01]  /*6f20*/  ISETP.LT.OR P2, PT, R3, R236, P2 ;  /* 0x000000ec0300720c */ /* 0x000fe20001741670 */
[----:B------:R-:W-:Y:S07]  /*6f30*/  HMMA.16816.F32 R176, R8, R170, R176 ;  /* 0x000000aa08b0723c */ /* 0x000fee00000018b0 */
[----:B------:R-:W-:Y:S01]  /*6f40*/  FSEL R9, R12, -INF , !P0 ;  /* 0xff8000000c097808 */ /* 0x000fe20004000000 */
[----:B------:R-:W-:Y:S01]  /*6f50*/  HMMA.16816.F32 R20, R4, R22, R188 ;  /* 0x000000160414723c */ /* 0x000fe200000018bc */
[----:B------:R-:W-:-:S02]  /*6f60*/  ISETP.GE.AND P0, PT, R2, R238, PT ;  /* 0x000000ee0200720c */ /* 0x000fc40003f06270 */
[----:B------:R-:W-:Y:S02]  /*6f70*/  FSEL R8, R14, -INF , !P3 ;  /* 0xff8000000e087808 */ /* 0x000fe40005800000 */
[----:B------:R-:W-:Y:S02]  /*6f80*/  ISETP.LT.OR P0, PT, R2, R236, P0 ;  /* 0x000000ec0200720c */ /* 0x000fe40000701670 */
[----:B------:R-:W-:Y:S02]  /*6f90*/  IADD3 R2, R0, 0x11, RZ ;  /* 0x0000001100027810 */ /* 0x000fe40007ffe0ff */
[----:B------:R-:W-:Y:S02]  /*6fa0*/  FSEL R14, R13, -INF , !P6 ;  /* 0xff8000000d0e7808 */ /* 0x000fe40007000000 */
[----:B------:R-:W-:Y:S02]  /*6fb0*/  ISETP.GE.AND P3, PT, R3, R239, PT ;  /* 0x000000ef0300720c */ /* 0x000fe40003f66270 */
[----:B------:R-:W-:-:S02]  /*6fc0*/  FSEL R13, R16, -INF , !P1 ;  /* 0xff800000100d7808 */ /* 0x000fc40004800000 */
[C---:B------:R-:W-:Y:S02]  /*6fd0*/  ISETP.GE.AND P6, PT, R2.reuse, R239, PT ;  /* 0x000000ef0200720c */ /* 0x040fe40003fc6270 */
[----:B------:R-:W-:Y:S02]  /*6fe0*/  ISETP.GE.AND P1, PT, R2, R238, PT ;  /* 0x000000ee0200720c */ /* 0x000fe40003f26270 */
[-C--:B------:R-:W-:Y:S02]  /*6ff0*/  ISETP.LT.OR P3, PT, R3, R237.reuse, P3 ;  /* 0x000000ed0300720c */ /* 0x080fe40001f61670 */
[----:B------:R-:W-:Y:S02]  /*7000*/  IADD3 R3, R0, 0x18, RZ ;  /* 0x0000001800037810 */ /* 0x000fe40007ffe0ff */
[C---:B------:R-:W-:Y:S02]  /*7010*/  ISETP.LT.OR P6, PT, R2.reuse, R237, P6 ;  /* 0x000000ed0200720c */ /* 0x040fe400037c1670 */
[----:B------:R-:W-:-:S02]  /*7020*/  ISETP.LT.OR P1, PT, R2, R236, P1 ;  /* 0x000000ec0200720c */ /* 0x000fc40000f21670 */
[----:B------:R-:W-:Y:S02]  /*7030*/  FSEL R11, R18, -INF , !P4 ;  /* 0xff800000120b7808 */ /* 0x000fe40006000000 */
[----:B------:R-:W-:Y:S02]  /*7040*/  FSEL R12, R17, -INF , !P5 ;  /* 0xff800000110c7808 */ /* 0x000fe40006800000 */
[----:B------:R-:W-:Y:S02]  /*7050*/  FSEL R10, R19, -INF , !P0 ;  /* 0xff800000130a7808 */ /* 0x000fe40004000000 */
[----:B------:R-:W-:Y:S01]  /*7060*/  IADD3 R2, R0, 0x19, RZ ;  /* 0x0000001900027810 */ /* 0x000fe20007ffe0ff */
[----:B--2---:R-:W-:Y:S01]  /*7070*/  HMMA.16816.F32 R16, R4, R32, R196 ;  /* 0x000000200410723c */ /* 0x004fe200000018c4 */
[C---:B------:R-:W-:Y:S02]  /*7080*/  ISETP.GE.AND P0, PT, R3.reuse, R239, PT ;  /* 0x000000ef0300720c */ /* 0x040fe40003f06270 */
[----:B------:R-:W-:-:S02]  /*7090*/  ISETP.GE.AND P4, PT, R3, R238, PT ;  /* 0x000000ee0300720c */ /* 0x000fc40003f86270 */
[----:B------:R-:W-:Y:S02]  /*70a0*/  FSEL R134, R28, -INF , !P3 ;  /* 0xff8000001c867808 */ /* 0x000fe40005800000 */
[C---:B------:R-:W-:Y:S02]  /*70b0*/  ISETP.GE.AND P5, PT, R2.reuse, R239, PT ;  /* 0x000000ef0200720c */ /* 0x040fe40003fa6270 */
[----:B------:R-:W-:Y:S02]  /*70c0*/  ISETP.GE.AND P3, PT, R2, R238, PT ;  /* 0x000000ee0200720c */ /* 0x000fe40003f66270 */
[C---:B------:R-:W-:Y:S02]  /*70d0*/  ISETP.LT.OR P0, PT, R3.reuse, R237, P0 ;  /* 0x000000ed0300720c */ /* 0x040fe40000701670 */
[----:B------:R-:W-:Y:S02]  /*70e0*/  ISETP.LT.OR P4, PT, R3, R236, P4 ;  /* 0x000000ec0300720c */ /* 0x000fe40002781670 */
[----:B------:R-:W-:-:S02]  /*70f0*/  IADD3 R3, R0, 0x20, RZ ;  /* 0x0000002000037810 */ /* 0x000fc40007ffe0ff */
[C---:B------:R-:W-:Y:S02]  /*7100*/  ISETP.LT.OR P5, PT, R2.reuse, R237, P5 ;  /* 0x000000ed0200720c */ /* 0x040fe40002fa1670 */
[----:B------:R-:W-:Y:S02]  /*7110*/  ISETP.LT.OR P3, PT, R2, R236, P3 ;  /* 0x000000ec0200720c */ /* 0x000fe40001f61670 */
[----:B------:R-:W-:Y:S02]  /*7120*/  FSEL R168, R30, -INF , !P2 ;  /* 0xff8000001ea87808 */ /* 0x000fe40005000000 */
[----:B------:R-:W-:Y:S02]  /*7130*/  FSEL R32, R29, -INF , !P6 ;  /* 0xff8000001d207808 */ /* 0x000fe40007000000 */
[----:B------:R-:W-:Y:S02]  /*7140*/  FSEL R169, R31, -INF , !P1 ;  /* 0xff8000001fa97808 */ /* 0x000fe40004800000 */
[----:B------:R-:W-:Y:S01]  /*7150*/  HMMA.16816.F32 R28, R4, R34, R192 ;  /* 0x00000022041c723c */ /* 0x000fe200000018c0 */
[----:B------:R-:W-:-:S02]  /*7160*/  ISETP.GE.AND P2, PT, R3, R239, PT ;  /* 0x000000ef0300720c */ /* 0x000fc40003f46270 */
[----:B------:R-:W-:Y:S02]  /*7170*/  ISETP.GE.AND P1, PT, R3, R238, PT ;  /* 0x000000ee0300720c */ /* 0x000fe40003f26270 */
[----:B------:R-:W-:Y:S02]  /*7180*/  FSEL R135, R20, -INF , !P0 ;  /* 0xff80000014877808 */ /* 0x000fe40004000000 */
[----:B------:R-:W-:Y:S02]  /*7190*/  FSEL R34, R22, -INF , !P4 ;  /* 0xff80000016227808 */ /* 0x000fe40006000000 */
[----:B------:R-:W-:Y:S02]  /*71a0*/  FSEL R33, R21, -INF , !P5 ;  /* 0xff80000015217808 */ /* 0x000fe40006800000 */
[----:B------:R-:W-:Y:S02]  /*71b0*/  FSEL R35, R23, -INF , !P3 ;  /* 0xff80000017237808 */ /* 0x000fe40005800000 */
[----:B------:R-:W-:Y:S01]  /*71c0*/  IADD3 R2, R0, 0x21, RZ ;  /* 0x0000002100027810 */ /* 0x000fe20007ffe0ff */
[----:B------:R-:W-:Y:S01]  /*71d0*/  HMMA.16816.F32 R20, R4, R24, R180 ;  /* 0x000000180414723c */ /* 0x000fe200000018b4 */
[----:B------:R-:W-:-:S02]  /*71e0*/  ISETP.LT.OR P2, PT, R3, R237, P2 ;  /* 0x000000ed0300720c */ /* 0x000fc40001741670 */
[----:B------:R-:W-:Y:S02]  /*71f0*/  ISETP.LT.OR P1, PT, R3, R236, P1 ;  /* 0x000000ec0300720c */ /* 0x000fe40000f21670 */
[----:B------:R-:W-:Y:S02]  /*7200*/  IADD3 R3, R0, 0x28, RZ ;  /* 0x0000002800037810 */ /* 0x000fe40007ffe0ff */
[CC--:B------:R-:W-:Y:S01]  /*7210*/  ISETP.GE.AND P6, PT, R2.reuse, R239.reuse, PT ;  /* 0x000000ef0200720c */ /* 0x0c0fe20003fc6270 */
[----:B------:R-:W-:Y:S01]  /*7220*/  HMMA.16816.F32 R4, R4, R26, R176 ;  /* 0x0000001a0404723c */ /* 0x000fe200000018b0 */
[-C--:B------:R-:W-:Y:S02]  /*7230*/  ISETP.GE.AND P0, PT, R2, R238.reuse, PT ;  /* 0x000000ee0200720c */ /* 0x080fe40003f06270 */
[C---:B------:R-:W-:Y:S02]  /*7240*/  ISETP.GE.AND P3, PT, R3.reuse, R239, PT ;  /* 0x000000ef0300720c */ /* 0x040fe40003f66270 */
[----:B------:R-:W-:-:S02]  /*7250*/  ISETP.GE.AND P4, PT, R3, R238, PT ;  /* 0x000000ee0300720c */ /* 0x000fc40003f86270 */
[CC--:B------:R-:W-:Y:S02]  /*7260*/  ISETP.LT.OR P6, PT, R2.reuse, R237.reuse, P6 ;  /* 0x000000ed0200720c */ /* 0x0c0fe400037c1670 */
[-C--:B------:R-:W-:Y:S02]  /*7270*/  ISETP.LT.OR P0, PT, R2, R236.reuse, P0 ;  /* 0x000000ec0200720c */ /* 0x080fe40000701670 */
[----:B------:R-:W-:Y:S02]  /*7280*/  IADD3 R2, R0, 0x29, RZ ;  /* 0x0000002900027810 */ /* 0x000fe40007ffe0ff */
[C---:B------:R-:W-:Y:S02]  /*7290*/  ISETP.LT.OR P3, PT, R3.reuse, R237, P3 ;  /* 0x000000ed0300720c */ /* 0x040fe40001f61670 */
[----:B------:R-:W-:Y:S02]  /*72a0*/  ISETP.LT.OR P4, PT, R3, R236, P4 ;  /* 0x000000ec0300720c */ /* 0x000fe40002781670 */
[----:B------:R-:W-:-:S02]  /*72b0*/  FSEL R251, R16, -INF , !P2 ;  /* 0xff80000010fb7808 */ /* 0x000fc40005000000 */
[----:B------:R-:W-:Y:S02]  /*72c0*/  IADD3 R3, R0, 0x30, RZ ;  /* 0x0000003000037810 */ /* 0x000fe40007ffe0ff */
[C---:B------:R-:W-:Y:S02]  /*72d0*/  ISETP.GE.AND P5, PT, R2.reuse, R239, PT ;  /* 0x000000ef0200720c */ /* 0x040fe40003fa6270 */
[CC--:B------:R-:W-:Y:S02]  /*72e0*/  ISETP.GE.AND P2, PT, R2.reuse, R238.reuse, PT ;  /* 0x000000ee0200720c */ /* 0x0c0fe40003f46270 */
[----:B------:R-:W-:Y:S02]  /*72f0*/  FSEL R204, R19, -INF , !P0 ;  /* 0xff80000013cc7808 */ /* 0x000fe40004000000 */
[----:B------:R-:W-:Y:S02]  /*7300*/  ISETP.GE.AND P0, PT, R3, R238, PT ;  /* 0x000000ee0300720c */ /* 0x000fe40003f06270 */
[----:B------:R-:W-:-:S02]  /*7310*/  ISETP.LT.OR P5, PT, R2, R237, P5 ;  /* 0x000000ed0200720c */ /* 0x000fc40002fa1670 */
[-C--:B------:R-:W-:Y:S02]  /*7320*/  ISETP.LT.OR P2, PT, R2, R236.reuse, P2 ;  /* 0x000000ec0200720c */ /* 0x080fe40001741670 */
[----:B------:R-:W-:Y:S02]  /*7330*/  IADD3 R2, R0, 0x31, RZ ;  /* 0x0000003100027810 */ /* 0x000fe40007ffe0ff */
[----:B------:R-:W-:Y:S02]  /*7340*/  ISETP.LT.OR P0, PT, R3, R236, P0 ;  /* 0x000000ec0300720c */ /* 0x000fe40000701670 */
[----:B------:R-:W-:Y:S02]  /*7350*/  FSEL R249, R17, -INF , !P6 ;  /* 0xff80000011f97808 */ /* 0x000fe40007000000 */
[----:B------:R-:W-:Y:S02]  /*7360*/  FSEL R250, R28, -INF , !P3 ;  /* 0xff8000001cfa7808 */ /* 0x000fe40005800000 */
[----:B------:R-:W-:-:S02]  /*7370*/  FSEL R171, R18, -INF , !P1 ;  /* 0xff80000012ab7808 */ /* 0x000fc40004800000 */
[CC--:B------:R-:W-:Y:S02]  /*7380*/  ISETP.GE.AND P6, PT, R2.reuse, R239.reuse, PT ;  /* 0x000000ef0200720c */ /* 0x0c0fe40003fc6270 */
[----:B------:R-:W-:Y:S02]  /*7390*/  ISETP.GE.AND P3, PT, R2, R238, PT ;  /* 0x000000ee0200720c */ /* 0x000fe40003f66270 */
[----:B------:R-:W-:Y:S02]  /*73a0*/  ISETP.GE.AND P1, PT, R3, R239, PT ;  /* 0x000000ef0300720c */ /* 0x000fe40003f26270 */
[----:B------:R-:W-:Y:S02]  /*73b0*/  FSEL R200, R22, -INF , !P0 ;  /* 0xff80000016c87808 */ /* 0x000fe40004000000 */
[----:B------:R-:W-:Y:S02]  /*73c0*/  PLOP3.LUT P0, PT, PT, PT, UP0, 0x80, 0x0 ;  /* 0x000000000000781c */ /* 0x000fe40003f0f008 */
[----:B------:R-:W-:-:S02]  /*73d0*/  ISETP.LT.OR P6, PT, R2, R237, P6 ;  /* 0x000000ed0200720c */ /* 0x000fc400037c1670 */
[----:B------:R-:W-:Y:S02]  /*73e0*/  ISETP.LT.OR P3, PT, R2, R236, P3 ;  /* 0x000000ec0200720c */ /* 0x000fe40001f61670 */
[----:B------:R-:W-:Y:S02]  /*73f0*/  ISETP.LT.OR P1, PT, R3, R237, P1 ;  /* 0x000000ed0300720c */ /* 0x000fe40000f21670 */
[C---:B------:R-:W-:Y:S02]  /*7400*/  IADD3 R2, R0.reuse, 0x38, RZ ;  /* 0x0000003800027810 */ /* 0x040fe40007ffe0ff */
[----:B------:R-:W-:Y:S02]  /*7410*/  IADD3 R0, R0, 0x39, RZ ;  /* 0x0000003900007810 */ /* 0x000fe40007ffe0ff */
[----:B------:R-:W-:Y:S02]  /*7420*/  FSEL R252, R30, -INF , !P4 ;  /* 0xff8000001efc7808 */ /* 0x000fe40006000000 */
[----:B------:R-:W-:-:S02]  /*7430*/  FSEL R248, R29, -INF , !P5 ;  /* 0xff8000001df87808 */ /* 0x000fc40006800000 */
[----:B------:R-:W-:Y:S02]  /*7440*/  FSEL R183, R31, -INF , !P2 ;  /* 0xff8000001fb77808 */ /* 0x000fe40005000000 */
[----:B------:R-:W-:Y:S02]  /*7450*/  FSEL R170, R20, -INF , !P1 ;  /* 0xff80000014aa7808 */ /* 0x000fe40004800000 */
[CC--:B------:R-:W-:Y:S02]  /*7460*/  ISETP.GE.AND P5, PT, R2.reuse, R239.reuse, PT ;  /* 0x000000ef0200720c */ /* 0x0c0fe40003fa6270 */
[-C--:B------:R-:W-:Y:S02]  /*7470*/  ISETP.GE.AND P2, PT, R2, R238.reuse, PT ;  /* 0x000000ee0200720c */ /* 0x080fe40003f46270 */
[C---:B------:R-:W-:Y:S02]  /*7480*/  ISETP.GE.AND P4, PT, R0.reuse, R239, PT ;  /* 0x000000ef0000720c */ /* 0x040fe40003f86270 */
[----:B------:R-:W-:-:S02]  /*7490*/  ISETP.GE.AND P1, PT, R0, R238, PT ;  /* 0x000000ee0000720c */ /* 0x000fc40003f26270 */
[CC--:B------:R-:W-:Y:S02]  /*74a0*/  ISETP.LT.OR P5, PT, R2.reuse, R237.reuse, P5 ;  /* 0x000000ed0200720c */ /* 0x0c0fe40002fa1670 */
[-C--:B------:R-:W-:Y:S02]  /*74b0*/  ISETP.LT.OR P2, PT, R2, R236.reuse, P2 ;  /* 0x000000ec0200720c */ /* 0x080fe40001741670 */
[C---:B------:R-:W-:Y:S02]  /*74c0*/  ISETP.LT.OR P4, PT, R0.reuse, R237, P4 ;  /* 0x000000ed0000720c */ /* 0x040fe40002781670 */
[----:B------:R-:W-:Y:S02]  /*74d0*/  ISETP.LT.OR P1, PT, R0, R236, P1 ;  /* 0x000000ec0000720c */ /* 0x000fe40000f21670 */
[----:B------:R-:W-:Y:S02]  /*74e0*/  FSEL R201, R21, -INF , !P6 ;  /* 0xff80000015c97808 */ /* 0x000fe40007000000 */
[----:B------:R-:W-:-:S02]  /*74f0*/  FSEL R203, R23, -INF , !P3 ;  /* 0xff80000017cb7808 */ /* 0x000fc40005800000 */
[----:B------:R-:W-:Y:S02]  /*7500*/  FSEL R202, R4, -INF , !P5 ;  /* 0xff80000004ca7808 */ /* 0x000fe40006800000 */
[----:B------:R-:W-:Y:S02]  /*7510*/  FSEL R175, R6, -INF , !P2 ;  /* 0xff80000006af7808 */ /* 0x000fe40005000000 */
[----:B------:R-:W-:Y:S02]  /*7520*/  FSEL R174, R5, -INF , !P4 ;  /* 0xff80000005ae7808 */ /* 0x000fe40006000000 */
[----:B------:R-:W-:Y:S01]  /*7530*/  FSEL R173, R7, -INF , !P1 ;  /* 0xff80000007ad7808 */ /* 0x000fe20004800000 */
[----:B------:R-:W-:Y:S05]  /*7540*/  @!P0 BRA `(.L_x_408) ;  /* 0x000001e000008947 */ /* 0x000fea0003800000 */
[----:B------:R-:W2:Y:S04]  /*7550*/  LDL.64 R244, [R1+0x18] ;  /* 0x0000180001f47983 */ /* 0x000ea80000100a00 */
[----:B------:R-:W3:Y:S01]  /*7560*/  LDL.64 R246, [R1+0x8] ;  /* 0x0000080001f67983 */ /* 0x000ee20000100a00 */
[----:B------:R-:W-:-:S02]  /*7570*/  UIADD3 UR13, UR8, -0x3, URZ ;  /* 0xfffffffd080d7890 */ /* 0x000fc4000fffe03f */
[----:B------:R-:W-:Y:S02]  /*7580*/  ULDC.64 UR4, c[0x0][0x198] ;  /* 0x0000660000047ab9 */ /* 0x000fe40000000a00 */
[----:B------:R-:W-:Y:S02]  /*7590*/  USHF.R.S32.HI UR12, URZ, 0x1f, UR13 ;  /* 0x0000001f3f0c7899 */ /* 0x000fe4000801140d */
[----:B------:R-:W-:Y:S02]  /*75a0*/  UIMAD.WIDE.U32 UR20, UR13, UR4, URZ ;  /* 0x000000040d1472a5 */ /* 0x000fe4000f8e003f */
[----:B------:R-:W-:-:S04]  /*75b0*/  UIMAD UR12, UR12, UR4, URZ ;  /* 0x000000040c0c72a4 */ /* 0x000fc8000f8e023f */
[----:B------:R-:W-:Y:S01]  /*75c0*/  UIMAD UR5, UR13, UR5, UR12 ;  /* 0x000000050d0572a4 */ /* 0x000fe2000f8e020c */
[----:B------:R-:W-:Y:S02]  /*75d0*/  IMAD.U32 R4, RZ, RZ, UR20 ;  /* 0x00000014ff047e24 */ /* 0x000fe4000f8e00ff */
[----:B------:R-:W-:Y:S01]  /*75e0*/  IMAD.U32 R5, RZ, RZ, UR21 ;  /* 0x00000015ff057e24 */ /* 0x000fe2000f8e00ff */
[----:B------:R-:W-:-:S06]  /*75f0*/  UIADD3 UR5, UR21, UR5, URZ ;  /* 0x0000000515057290 */ /* 0x000fcc000fffe03f */
[----:B------:R-:W-:Y:S01]  /*7600*/  IMAD.U32 R3, RZ, RZ, UR5 ;  /* 0x00000005ff037e24 */ /* 0x000fe2000f8e00ff */
[----:B--2---:R-:W-:-:S04]  /*7610*/  LEA R0, P1, R4, R244, 0x6 ;  /* 0x000000f404007211 */ /* 0x004fc800078230ff */
[----:B------:R-:W-:Y:S02]  /*7620*/  LEA R2, P2, R0, c[0x0][0x168], 0x1 ;  /* 0x00005a0000027a11 */ /* 0x000fe400078408ff */
[----:B---3--:R-:W-:Y:S02]  /*7630*/  LEA.HI.X R3, R4, R247, R3, 0x6, P1 ;  /* 0x000000f704037211 */ /* 0x008fe400008f3403 */
[----:B------:R-:W-:Y:S02]  /*7640*/  IADD3 R4, P1, R2, UR7, RZ ;  /* 0x0000000702047c10 */ /* 0x000fe4000ff3e0ff */
[----:B------:R-:W-:-:S04]  /*7650*/  LEA.HI.X R3, R0, c[0x0][0x16c], R3, 0x1, P2 ;  /* 0x00005b0000037a11 */ /* 0x000fc800010f0c03 */
        /* <DEDUP_REMOVED lines=13> */
.L_x_408:
[----:B------:R-:W2:Y:S04]  /*7730*/  LDL.LU R6, [R1+0x4] ;  /* 0x0000040001067983 */ /* 0x000ea80000300800 */
[----:B------:R-:W3:Y:S01]  /*7740*/  LDL.LU R7, [R1] ;  /* 0x0000000001077983 */ /* 0x000ee20000300800 */
[----:B------:R-:W-:-:S03]  /*7750*/  FMNMX.FTZ R0, R133, R9, !PT ;  /* 0x0000000985007209 */ /* 0x000fc60007810000 */
[----:B------:R-:W-:Y:S01]  /*7760*/  LDSM.16.MT88.4 R24, [R210+0x18000] ;  /* 0x01800000d218783b */ /* 0x000fe20000004200 */
[----:B------:R-:W-:-:S04]  /*7770*/  FMNMX.FTZ R0, R14, R0, !PT ;  /* 0x000000000e007209 */ /* 0x000fc80007810000 */
[----:B------:R-:W-:-:S04]  /*7780*/  FMNMX.FTZ R0, R13, R0, !PT ;  /* 0x000000000d007209 */ /* 0x000fc80007810000 */
[----:B------:R-:W-:-:S04]  /*7790*/  FMNMX.FTZ R0, R12, R0, !PT ;  /* 0x000000000c007209 */ /* 0x000fc80007810000 */
        /* <DEDUP_REMOVED lines=24> */
[----:B------:R-:W1:Y:S01]  /*7920*/  SHFL.BFLY PT, R4, R0, 0x2, 0x1f ;  /* 0x0c401f0000047f89 */ /* 0x000e6200000e0000 */
[----:B------:R-:W-:-:S04]  /*7930*/  FMNMX.FTZ R3, R200, R3, !PT ;  /* 0x00000003c8037209 */ /* 0x000fc80007810000 */
[----:B------:R-:W-:-:S04]  /*7940*/  FMNMX.FTZ R3, R203, R3, !PT ;  /* 0x00000003cb037209 */ /* 0x000fc80007810000 */
[----:B------:R-:W-:-:S04]  /*7950*/  FMNMX.FTZ R3, R175, R3, !PT ;  /* 0x00000003af037209 */ /* 0x000fc80007810000 */
[----:B------:R-:W-:-:S05]  /*7960*/  FMNMX.FTZ R3, R173, R3, !PT ;  /* 0x00000003ad037209 */ /* 0x000fca0007810000 */
[----:B------:R-:W4:Y:S01]  /*7970*/  SHFL.BFLY PT, R2, R3, 0x2, 0x1f ;  /* 0x0c401f0003027f89 */ /* 0x000f2200000e0000 */
[----:B-1----:R-:W-:-:S05]  /*7980*/  FMNMX.FTZ R0, R0, R4, !PT ;  /* 0x0000000400007209 */ /* 0x002fca0007810000 */
[----:B------:R-:W1:Y:S01]  /*7990*/  SHFL.BFLY PT, R4, R0, 0x1, 0x1f ;  /* 0x0c201f0000047f89 */ /* 0x000e6200000e0000 */
[----:B----4-:R-:W-:-:S05]  /*79a0*/  FMNMX.FTZ R3, R3, R2, !PT ;  /* 0x0000000203037209 */ /* 0x010fca0007810000 */
[----:B------:R-:W4:Y:S01]  /*79b0*/  SHFL.BFLY PT, R5, R3, 0x1, 0x1f ;  /* 0x0c201f0003057f89 */ /* 0x000f2200000e0000 */
[----:B-1----:R-:W-:-:S04]  /*79c0*/  FMNMX.FTZ R18, R0, R4, !PT ;  /* 0x0000000400127209 */ /* 0x002fc80007810000 */
[C---:B------:R-:W-:Y:S01]  /*79d0*/  FSETP.NEU.FTZ.AND P2, PT, R18.reuse, -INF , PT ;  /* 0xff8000001200780b */ /* 0x040fe20003f5d000 */
[----:B------:R-:W-:-:S05]  /*79e0*/  FMUL.FTZ R2, R18, c[0x0][0x23c] ;  /* 0x00008f0012027a20 */ /* 0x000fca0000410000 */
[----:B------:R-:W-:-:S05]  /*79f0*/  FSEL R2, R2, RZ, P2 ;  /* 0x000000ff02027208 */ /* 0x000fca0001000000 */
[--C-:B------:R-:W-:Y:S02]  /*7a00*/  FFMA.FTZ R14, R14, c[0x0][0x23c], -R2.reuse ;  /* 0x00008f000e0e7a23 */ /* 0x100fe40000010802 */
[--C-:B------:R-:W-:Y:S01]  /*7a10*/  FFMA.FTZ R13, R13, c[0x0][0x23c], -R2.reuse ;  /* 0x00008f000d0d7a23 */ /* 0x100fe20000010802 */
[----:B----4-:R-:W-:Y:S01]  /*7a20*/  FMNMX.FTZ R17, R3, R5, !PT ;  /* 0x0000000503117209 */ /* 0x010fe20007810000 */
[--C-:B------:R-:W-:Y:S01]  /*7a30*/  FFMA.FTZ R12, R12, c[0x0][0x23c], -R2.reuse ;  /* 0x00008f000c0c7a23 */ /* 0x100fe20000010802 */
[----:B------:R-:W-:Y:S01]  /*7a40*/  FSEL R3, R18, RZ, P2 ;  /* 0x000000ff12037208 */ /* 0x000fe20001000000 */
[----:B------:R-:W1:Y:S01]  /*7a50*/  MUFU.EX2 R20, R14 ;  /* 0x0000000e00147308 */ /* 0x000e620000000800 */
[C---:B------:R-:W-:Y:S01]  /*7a60*/  FSETP.NEU.FTZ.AND P1, PT, R17.reuse, -INF , PT ;  /* 0xff8000001100780b */ /* 0x040fe20003f3d000 */
[----:B------:R-:W-:Y:S02]  /*7a70*/  FMUL.FTZ R0, R17, c[0x0][0x23c] ;  /* 0x00008f0011007a20 */ /* 0x000fe40000410000 */
[----:B------:R-:W-:Y:S01]  /*7a80*/  FFMA.FTZ R9, R9, c[0x0][0x23c], -R2 ;  /* 0x00008f0009097a23 */ /* 0x000fe20000010802 */
[----:B------:R-:W-:Y:S01]  /*7a90*/  FSEL R4, R17, RZ, P1 ;  /* 0x000000ff11047208 */ /* 0x000fe20000800000 */
[----:B------:R-:W-:Y:S01]  /*7aa0*/  FADD.FTZ R5, R133, -R3 ;  /* 0x8000000385057221 */ /* 0x000fe20000010000 */
[----:B------:R-:W-:Y:S01]  /*7ab0*/  FSEL R0, R0, RZ, P1 ;  /* 0x000000ff00007208 */ /* 0x000fe20000800000 */
[----:B------:R-:W-:Y:S01]  /*7ac0*/  MUFU.EX2 R21, R13 ;  /* 0x0000000d00157308 */ /* 0x000fe20000000800 */
[----:B------:R-:W-:Y:S01]  /*7ad0*/  MOV R133, R204 ;  /* 0x000000cc00857202 */ /* 0x000fe20000000f00 */
[----:B------:R-:W-:-:S02]  /*7ae0*/  FMUL.FTZ R5, R5, c[0x0][0x23c] ;  /* 0x00008f0005057a20 */ /* 0x000fc40000410000 */
[--C-:B------:R-:W-:Y:S02]  /*7af0*/  FFMA.FTZ R15, R15, c[0x0][0x23c], -R0.reuse ;  /* 0x00008f000f0f7a23 */ /* 0x100fe40000010800 */
[--C-:B------:R-:W-:Y:S02]  /*7b00*/  FFMA.FTZ R3, R10, c[0x0][0x23c], -R0.reuse ;  /* 0x00008f000a037a23 */ /* 0x100fe40000010800 */
[----:B------:R-:W4:Y:S01]  /*7b10*/  MUFU.EX2 R19, R12 ;  /* 0x0000000c00137308 */ /* 0x000f220000000800 */
[--C-:B------:R-:W-:Y:S01]  /*7b20*/  FFMA.FTZ R8, R8, c[0x0][0x23c], -R0.reuse ;  /* 0x00008f0008087a23 */ /* 0x100fe20000010800 */
[----:B-1----:R-:W-:Y:S01]  /*7b30*/  MOV R10, R20 ;  /* 0x00000014000a7202 */ /* 0x002fe20000000f00 */
[----:B------:R-:W-:-:S05]  /*7b40*/  FFMA.FTZ R11, R11, c[0x0][0x23c], -R0 ;  /* 0x00008f000b0b7a23 */ /* 0x000fca0000010800 */
[----:B------:R1:W-:Y:S08]  /*7b50*/  MUFU.EX2 R179, R15 ;  /* 0x0000000f00b37308 */ /* 0x0003f00000000800 */
[----:B------:R-:W5:Y:S01]  /*7b60*/  MUFU.EX2 R172, R9 ;  /* 0x0000000900ac7308 */ /* 0x000f620000000800 */
[----:B-1----:R-:W1:Y:S07]  /*7b70*/  LDSM.16.MT88.4 R12, [R209+0x18000] ;  /* 0x01800000d10c783b */ /* 0x002e6e0000004200 */
[----:B------:R4:W-:Y:S08]  /*7b80*/  MUFU.EX2 R9, R3 ;  /* 0x0000000300097308 */ /* 0x0009f00000000800 */
[----:B------:R-:W1:Y:S01]  /*7b90*/  MUFU.EX2 R176, R8 ;  /* 0x0000000800b07308 */ /* 0x000e620000000800 */
[----:B----4-:R-:W-:-:S07]  /*7ba0*/  FADD.FTZ R3, R132, -R4 ;  /* 0x8000000484037221 */ /* 0x010fce0000010000 */
[----:B------:R4:W-:Y:S01]  /*7bb0*/  MUFU.EX2 R16, R11 ;  /* 0x0000000b00107308 */ /* 0x0009e20000000800 */
[----:B------:R-:W-:Y:S01]  /*7bc0*/  MOV R132, R19 ;  /* 0x0000001300847202 */ /* 0x000fe20000000f00 */
[----:B------:R-:W-:Y:S01]  /*7bd0*/  FMUL.FTZ R3, R3, c[0x0][0x23c] ;  /* 0x00008f0003037a20 */ /* 0x000fe20000410000 */
[----:B-----5:R-:W-:-:S05]  /*7be0*/  F2FP.PACK_AB R4, R10, R172 ;  /* 0x000000ac0a04723e */ /* 0x020fca00000000ff */
[----:B------:R1:W5:Y:S08]  /*7bf0*/  MUFU.EX2 R8, R5 ;  /* 0x0000000500087308 */ /* 0x0003700000000800 */
[----:B------:R-:W5:Y:S01]  /*7c00*/  MUFU.EX2 R3, R3 ;  /* 0x0000000300037308 */ /* 0x000f620000000800 */
[----:B----4-:R-:W-:Y:S02]  /*7c10*/  MOV R11, R21 ;  /* 0x00000015000b7202 */ /* 0x010fe40000000f00 */
[----:B------:R-:W4:Y:S01]  /*7c20*/  LDSM.16.MT88.4 R20, [R212+0x18000] ;  /* 0x01800000d414783b */ /* 0x000f220000004200 */
[----:B-1----:R-:W-:Y:S01]  /*7c30*/  F2FP.PACK_AB R5, R179, R176 ;  /* 0x000000b0b305723e */ /* 0x002fe200000000ff */
[----:B-----5:R-:W-:-:S02]  /*7c40*/  FMUL.FTZ R140, R140, R8 ;  /* 0x000000088c8c7220 */ /* 0x020fc40000410000 */
[-C--:B------:R-:W-:Y:S02]  /*7c50*/  FMUL.FTZ R141, R141, R8.reuse ;  /* 0x000000088d8d7220 */ /* 0x080fe40000410000 */
[-C--:B------:R-:W-:Y:S02]  /*7c60*/  FMUL.FTZ R144, R144, R8.reuse ;  /* 0x0000000890907220 */ /* 0x080fe40000410000 */
[----:B------:R-:W-:Y:S02]  /*7c70*/  FMUL.FTZ R145, R145, R8 ;  /* 0x0000000891917220 */ /* 0x000fe40000410000 */
[-C--:B------:R-:W-:Y:S02]  /*7c80*/  FMUL.FTZ R142, R142, R3.reuse ;  /* 0x000000038e8e7220 */ /* 0x080fe40000410000 */
[-C--:B------:R-:W-:Y:S02]  /*7c90*/  FMUL.FTZ R143, R143, R3.reuse ;  /* 0x000000038f8f7220 */ /* 0x080fe40000410000 */
[----:B------:R-:W-:-:S02]  /*7ca0*/  FMUL.FTZ R146, R146, R3 ;  /* 0x0000000392927220 */ /* 0x000fc40000410000 */
[-C--:B------:R-:W-:Y:S02]  /*7cb0*/  FMUL.FTZ R147, R147, R3.reuse ;  /* 0x0000000393937220 */ /* 0x080fe40000410000 */
[-C--:B------:R-:W-:Y:S02]  /*7cc0*/  FMUL.FTZ R136, R136, R8.reuse ;  /* 0x0000000888887220 */ /* 0x080fe40000410000 */
[-C--:B------:R-:W-:Y:S02]  /*7cd0*/  FMUL.FTZ R137, R137, R8.reuse ;  /* 0x0000000889897220 */ /* 0x080fe40000410000 */
[-C--:B------:R-:W-:Y:S02]  /*7ce0*/  FMUL.FTZ R138, R138, R3.reuse ;  /* 0x000000038a8a7220 */ /* 0x080fe40000410000 */
[----:B------:R-:W-:Y:S02]  /*7cf0*/  FMUL.FTZ R139, R139, R3 ;  /* 0x000000038b8b7220 */ /* 0x000fe40000410000 */
        /* <DEDUP_REMOVED lines=24> */
[----:B------:R-:W-:Y:S01]  /*7e80*/  FMUL.FTZ R40, R40, R8 ;  /* 0x0000000828287220 */ /* 0x000fe20000410000 */
[----:B--2---:R-:W-:Y:S01]  /*7e90*/  MOV R177, R6 ;  /* 0x0000000600b17202 */ /* 0x004fe20000000f00 */
[----:B------:R-:W-:Y:S01]  /*7ea0*/  FMUL.FTZ R41, R41, R8 ;  /* 0x0000000829297220 */ /* 0x000fe20000410000 */
[----:B------:R-:W-:Y:S01]  /*7eb0*/  F2FP.PACK_AB R6, R132, R11 ;  /* 0x0000000b8406723e */ /* 0x000fe200000000ff */
[----:B------:R-:W-:Y:S01]  /*7ec0*/  FMUL.FTZ R42, R42, R3 ;  /* 0x000000032a2a7220 */ /* 0x000fe20000410000 */
[----:B---3--:R-:W-:Y:S01]  /*7ed0*/  MOV R178, R7 ;  /* 0x0000000700b27202 */ /* 0x008fe20000000f00 */
[----:B------:R-:W-:Y:S01]  /*7ee0*/  FMUL.FTZ R43, R43, R3 ;  /* 0x000000032b2b7220 */ /* 0x000fe20000410000 */
[----:B------:R-:W-:Y:S01]  /*7ef0*/  F2FP.PACK_AB R7, R9, R16 ;  /* 0x000000100907723e */ /* 0x000fe200000000ff */
[----:B------:R-:W-:-:S02]  /*7f00*/  FMUL.FTZ R48, R48, R8 ;  /* 0x0000000830307220 */ /* 0x000fc40000410000 */
[-C--:B------:R-:W-:Y:S02]  /*7f10*/  FMUL.FTZ R49, R49, R8.reuse ;  /* 0x0000000831317220 */ /* 0x080fe40000410000 */
[-C--:B------:R-:W-:Y:S02]  /*7f20*/  FMUL.FTZ R50, R50, R3.reuse ;  /* 0x0000000332327220 */ /* 0x080fe40000410000 */
[C---:B------:R-:W-:Y:S01]  /*7f30*/  HMMA.16816.F32 R244, R4.reuse, R14, R140 ;  /* 0x0000000e04f4723c */ /* 0x040fe2000000188c */
[----:B------:R-:W-:Y:S02]  /*7f40*/  FMUL.FTZ R51, R51, R3 ;  /* 0x0000000333337220 */ /* 0x000fe40000410000 */
[-C--:B------:R-:W-:Y:S02]  /*7f50*/  FMUL.FTZ R44, R44, R8.reuse ;  /* 0x000000082c2c7220 */ /* 0x080fe40000410000 */
[-C--:B------:R-:W-:Y:S02]  /*7f60*/  FMUL.FTZ R45, R45, R8.reuse ;  /* 0x000000082d2d7220 */ /* 0x080fe40000410000 */
[----:B------:R-:W-:Y:S01]  /*7f70*/  IMAD.MOV.U32 R143, RZ, RZ, R18 ;  /* 0x000000ffff8f7224 */ /* 0x000fe200078e0012 */
[C---:B------:R-:W-:Y:S01]  /*7f80*/  HMMA.16816.F32 R144, R4.reuse, R24, R144 ;  /* 0x000000180490723c */ /* 0x040fe20000001890 */
[----:B------:R-:W-:Y:S01]  /*7f90*/  MOV R141, R17 ;  /* 0x00000011008d7202 */ /* 0x000fe20000000f00 */
[----:B------:R-:W-:Y:S01]  /*7fa0*/  FMUL.FTZ R46, R46, R3 ;  /* 0x000000032e2e7220 */ /* 0x000fe20000410000 */
[----:B------:R-:W-:Y:S01]  /*7fb0*/  MOV R140, R203 ;  /* 0x000000cb008c7202 */ /* 0x000fe20000000f00 */
[----:B------:R-:W-:Y:S01]  /*7fc0*/  FMUL.FTZ R47, R47, R3 ;  /* 0x000000032f2f7220 */ /* 0x000fe20000410000 */
[----:B------:R-:W-:Y:S01]  /*7fd0*/  MOV R142, R9 ;  /* 0x00000009008e7202 */ /* 0x000fe20000000f00 */
[----:B------:R-:W-:Y:S01]  /*7fe0*/  FMUL.FTZ R52, R52, R8 ;  /* 0x0000000834347220 */ /* 0x000fe20000410000 */
[----:B------:R-:W-:Y:S01]  /*7ff0*/  MOV R24, R202 ;  /* 0x000000ca00187202 */ /* 0x000fe20000000f00 */
[----:B------:R-:W-:Y:S01]  /*8000*/  IMAD.MOV.U32 R25, RZ, RZ, R16 ;  /* 0x000000ffff197224 */ /* 0x000fe200078e0010 */
[----:B------:R-:W-:Y:S01]  /*8010*/  HMMA.16816.F32 R136, R4, R12, R136 ;  /* 0x0000000c0488723c */ /* 0x000fe20000001888 */
[----:B------:R-:W1:Y:S01]  /*8020*/  LDSM.16.MT88.4 R16, [R211+0x18000] ;  /* 0x01800000d310783b */ /* 0x000e620000004200 */
[----:B------:R-:W-:-:S02]  /*8030*/  FMUL.FTZ R53, R53, R8 ;  /* 0x0000000835357220 */ /* 0x000fc40000410000 */
[-C--:B------:R-:W-:Y:S01]  /*8040*/  FMUL.FTZ R54, R54, R3.reuse ;  /* 0x0000000336367220 */ /* 0x080fe20000410000 */
[----:B------:R-:W2:Y:S01]  /*8050*/  LDSM.16.MT88.4 R12, [R209+0x1a000] ;  /* 0x01a00000d10c783b */ /* 0x000ea20000004200 */
[-C--:B------:R-:W-:Y:S02]  /*8060*/  FMUL.FTZ R55, R55, R3.reuse ;  /* 0x0000000337377220 */ /* 0x080fe40000410000 */
[C---:B------:R-:W-:Y:S01]  /*8070*/  HMMA.16816.F32 R28, R4.reuse, R26, R148 ;  /* 0x0000001a041c723c */ /* 0x040fe20000001894 */
[-C--:B------:R-:W-:Y:S02]  /*8080*/  FMUL.FTZ R56, R56, R8.reuse ;  /* 0x0000000838387220 */ /* 0x080fe40000410000 */
[----:B------:R-:W-:Y:S02]  /*8090*/  FMUL.FTZ R57, R57, R8 ;  /* 0x0000000839397220 */ /* 0x000fe40000410000 */
[----:B------:R-:W-:Y:S02]  /*80a0*/  FMUL.FTZ R58, R58, R3 ;  /* 0x000000033a3a7220 */ /* 0x000fe40000410000 */
[----:B------:R-:W-:Y:S01]  /*80b0*/  MOV R151, R201 ;  /* 0x000000c900977202 */ /* 0x000fe20000000f00 */
[----:B----4-:R-:W-:Y:S01]  /*80c0*/  HMMA.16816.F32 R152, R4, R20, R152 ;  /* 0x000000140498723c */ /* 0x010fe20000001898 */
[----:B------:R-:W-:Y:S01]  /*80d0*/  MOV R150, R200 ;  /* 0x000000c800967202 */ /* 0x000fe20000000f00 */
[----:B------:R-:W-:-:S02]  /*80e0*/  FMUL.FTZ R59, R59, R3 ;  /* 0x000000033b3b7220 */ /* 0x000fc40000410000 */
[----:B------:R-:W-:Y:S02]  /*80f0*/  IMAD.MOV.U32 R9, RZ, RZ, R178 ;  /* 0x000000ffff097224 */ /* 0x000fe400078e00b2 */
[-C--:B------:R-:W-:Y:S02]  /*8100*/  FMUL.FTZ R60, R60, R8.reuse ;  /* 0x000000083c3c7220 */ /* 0x080fe40000410000 */
[----:B------:R-:W-:Y:S01]  /*8110*/  HMMA.16816.F32 R240, R4, R22, R156 ;  /* 0x0000001604f0723c */ /* 0x000fe2000000189c */
[----:B------:R-:W3:Y:S01]  /*8120*/  LDSM.16.MT88.4 R20, [R210+0x1a000] ;  /* 0x01a00000d214783b */ /* 0x000ee20000004200 */
[----:B------:R-:W-:Y:S02]  /*8130*/  FMUL.FTZ R61, R61, R8 ;  /* 0x000000083d3d7220 */ /* 0x000fe40000410000 */
[-C--:B------:R-:W-:Y:S02]  /*8140*/  FMUL.FTZ R62, R62, R3.reuse ;  /* 0x000000033e3e7220 */ /* 0x080fe40000410000 */
[----:B------:R-:W-:-:S02]  /*8150*/  FMUL.FTZ R63, R63, R3 ;  /* 0x000000033f3f7220 */ /* 0x000fc40000410000 */
[-C--:B------:R-:W-:Y:S02]  /*8160*/  FMUL.FTZ R64, R64, R8.reuse ;  /* 0x0000000840407220 */ /* 0x080fe40000410000 */
[-C--:B------:R-:W-:Y:S02]  /*8170*/  FMUL.FTZ R65, R65, R8.reuse ;  /* 0x0000000841417220 */ /* 0x080fe40000410000 */
[-C--:B------:R-:W-:Y:S02]  /*8180*/  FMUL.FTZ R66, R66, R3.reuse ;  /* 0x0000000342427220 */ /* 0x080fe40000410000 */
[----:B------:R-:W-:Y:S02]  /*8190*/  FMUL.FTZ R67, R67, R3 ;  /* 0x0000000343437220 */ /* 0x000fe40000410000 */
[-C--:B------:R-:W-:Y:S01]  /*81a0*/  FMUL.FTZ R68, R68, R8.reuse ;  /* 0x0000000844447220 */ /* 0x080fe20000410000 */
[----:B-1----:R-:W-:Y:S01]  /*81b0*/  HMMA.16816.F32 R204, R4, R16, R160 ;  /* 0x0000001004cc723c */ /* 0x002fe200000018a0 */
[----:B------:R-:W-:-:S02]  /*81c0*/  FMUL.FTZ R69, R69, R8 ;  /* 0x0000000845457220 */ /* 0x000fc40000410000 */
[-C--:B------:R-:W-:Y:S02]  /*81d0*/  FMUL.FTZ R70, R70, R3.reuse ;  /* 0x0000000346467220 */ /* 0x080fe40000410000 */
[-C--:B------:R-:W-:Y:S02]  /*81e0*/  FMUL.FTZ R71, R71, R3.reuse ;  /* 0x0000000347477220 */ /* 0x080fe40000410000 */
[-C--:B------:R-:W-:Y:S01]  /*81f0*/  FMUL.FTZ R72, R72, R8.reuse ;  /* 0x0000000848487220 */ /* 0x080fe20000410000 */
[----:B------:R-:W-:Y:S01]  /*8200*/  HMMA.16816.F32 R200, R4, R18, R164 ;  /* 0x0000001204c8723c */ /* 0x000fe200000018a4 */
[----:B------:R-:W1:Y:S01]  /*8210*/  LDSM.16.MT88.4 R16, [R212+0x1a000] ;  /* 0x01a00000d410783b */ /* 0x000e620000004200 */
[----:B------:R-:W-:Y:S02]  /*8220*/  FMUL.FTZ R73, R73, R8 ;  /* 0x0000000849497220 */ /* 0x000fe40000410000 */
[-C--:B------:R-:W-:Y:S02]  /*8230*/  FMUL.FTZ R74, R74, R3.reuse ;  /* 0x000000034a4a7220 */ /* 0x080fe40000410000 */
        /* <DEDUP_REMOVED lines=10> */
[----:B------:R-:W-:Y:S01]  /*82e0*/  FMUL.FTZ R82, R82, R3 ;  /* 0x0000000352527220 */ /* 0x000fe20000410000 */
[----:B------:R-:W-:Y:S01]  /*82f0*/  MOV R43, R173 ;  /* 0x000000ad002b7202 */ /* 0x000fe20000000f00 */
[C---:B---3--:R-:W-:Y:S01]  /*8300*/  HMMA.16816.F32 R184, R4.reuse, R22, R48 ;  /* 0x0000001604b8723c */ /* 0x048fe20000001830 */
[----:B------:R-:W-:Y:S02]  /*8310*/  FMUL.FTZ R83, R83, R3 ;  /* 0x0000000353537220 */ /* 0x000fe40000410000 */
[-C--:B------:R-:W-:Y:S02]  /*8320*/  FMUL.FTZ R84, R84, R8.reuse ;  /* 0x0000000854547220 */ /* 0x080fe40000410000 */
[----:B------:R-:W-:Y:S02]  /*8330*/  FMUL.FTZ R85, R85, R8 ;  /* 0x0000000855557220 */ /* 0x000fe40000410000 */
[----:B------:R-:W-:Y:S01]  /*8340*/  MOV R51, R179 ;  /* 0x000000b300337202 */ /* 0x000fe20000000f00 */
[C---:B------:R-:W-:Y:S01]  /*8350*/  HMMA.16816.F32 R188, R4.reuse, R20, R44 ;  /* 0x0000001404bc723c */ /* 0x040fe2000000182c */
[----:B------:R-:W-:Y:S01]  /*8360*/  MOV R50, R177 ;  /* 0x000000b100327202 */ /* 0x000fe20000000f00 */
[----:B------:R-:W3:Y:S01]  /*8370*/  LDSM.16.MT88.4 R20, [R209+0x1c000] ;  /* 0x01c00000d114783b */ /* 0x000ee20000004200 */
[----:B------:R-:W-:Y:S01]  /*8380*/  MOV R49, R183 ;  /* 0x000000b700317202 */ /* 0x000fe20000000f00 */
[-C--:B------:R-:W-:Y:S01]  /*8390*/  FMUL.FTZ R86, R86, R3.reuse ;  /* 0x0000000356567220 */ /* 0x080fe20000410000 */
[----:B------:R-:W-:Y:S01]  /*83a0*/  MOV R48, R176 ;  /* 0x000000b000307202 */ /* 0x000fe20000000f00 */
[----:B------:R-:W-:Y:S01]  /*83b0*/  FMUL.FTZ R87, R87, R3 ;  /* 0x0000000357577220 */ /* 0x000fe20000410000 */
[----:B------:R-:W-:Y:S01]  /*83c0*/  MOV R47, R141 ;  /* 0x0000008d002f7202 */ /* 0x000fe20000000f00 */
[----:B------:R-:W-:Y:S01]  /*83d0*/  IMAD.MOV.U32 R46, RZ, RZ, R142 ;  /* 0x000000ffff2e7224 */ /* 0x000fe200078e008e */
[----:B-1----:R-:W-:Y:S01]  /*83e0*/  HMMA.16816.F32 R180, R4, R16, R52 ;  /* 0x0000001004b4723c */ /* 0x002fe20000001834 */
[----:B------:R-:W-:Y:S01]  /*83f0*/  MOV R45, R143 ;  /* 0x0000008f002d7202 */ /* 0x000fe20000000f00 */
[----:B------:R-:W-:Y:S01]  /*8400*/  FMUL.FTZ R88, R88, R8 ;  /* 0x0000000858587220 */ /* 0x000fe20000410000 */
[----:B------:R-:W-:Y:S01]  /*8410*/  MOV R44, R132 ;  /* 0x00000084002c7202 */ /* 0x000fe20000000f00 */
[----:B------:R-:W-:-:S02]  /*8420*/  FMUL.FTZ R89, R89, R8 ;  /* 0x0000000859597220 */ /* 0x000fc40000410000 */
[----:B------:R-:W-:Y:S01]  /*8430*/  FMUL.FTZ R90, R90, R3 ;  /* 0x000000035a5a7220 */ /* 0x000fe20000410000 */
[----:B------:R-:W-:Y:S01]  /*8440*/  MOV R55, R10 ;  /* 0x0000000a00377202 */ /* 0x000fe20000000f00 */
[C---:B------:R-:W-:Y:S01]  /*8450*/  HMMA.16816.F32 R176, R4.reuse, R18, R56 ;  /* 0x0000001204b0723c */ /* 0x040fe20000001838 */
[----:B------:R-:W1:Y:S01]  /*8460*/  LDSM.16.MT88.4 R16, [R210+0x1c000] ;  /* 0x01c00000d210783b */ /* 0x000e620000004200 */
[----:B------:R-:W-:Y:S01]  /*8470*/  IMAD.MOV.U32 R53, RZ, RZ, R174 ;  /* 0x000000ffff357224 */ /* 0x000fe200078e00ae */
[----:B------:R-:W-:Y:S01]  /*8480*/  MOV R10, R175 ;  /* 0x000000af000a7202 */ /* 0x000fe20000000f00 */
[----:B------:R-:W-:Y:S01]  /*8490*/  FMUL.FTZ R91, R91, R3 ;  /* 0x000000035b5b7220 */ /* 0x000fe20000410000 */
[----:B------:R-:W-:Y:S01]  /*84a0*/  MOV R52, R172 ;  /* 0x000000ac00347202 */ /* 0x000fe20000000f00 */
[----:B------:R-:W-:Y:S01]  /*84b0*/  FMUL.FTZ R92, R92, R8 ;  /* 0x000000085c5c7220 */ /* 0x000fe20000410000 */
[----:B------:R-:W-:Y:S01]  /*84c0*/  MOV R59, R150 ;  /* 0x00000096003b7202 */ /* 0x000fe20000000f00 */
[----:B------:R-:W-:Y:S01]  /*84d0*/  IMAD.MOV.U32 R58, RZ, RZ, R151 ;  /* 0x000000ffff3a7224 */ /* 0x000fe200078e0097 */
[C---:B--2---:R-:W-:Y:S01]  /*84e0*/  HMMA.16816.F32 R156, R4.reuse, R14, R64 ;  /* 0x0000000e049c723c */ /* 0x044fe20000001840 */
[----:B------:R-:W-:Y:S01]  /*84f0*/  MOV R54, R9 ;  /* 0x0000000900367202 */ /* 0x000fe20000000f00 */
[----:B------:R-:W-:Y:S01]  /*8500*/  FFMA.FTZ R9, R134, c[0x0][0x23c], -R2 ;  /* 0x00008f0086097a23 */ /* 0x000fe20000010802 */
[----:B------:R-:W-:Y:S01]  /*8510*/  MOV R57, R24 ;  /* 0x0000001800397202 */ /* 0x000fe20000000f00 */
[----:B------:R-:W-:Y:S01]  /*8520*/  FMUL.FTZ R93, R93, R8 ;  /* 0x000000085d5d7220 */ /* 0x000fe20000410000 */
[----:B------:R-:W-:Y:S01]  /*8530*/  MOV R56, R25 ;  /* 0x0000001900387202 */ /* 0x000fe20000000f00 */
[----:B------:R2:W-:Y:S01]  /*8540*/  MUFU.EX2 R42, R9 ;  /* 0x00000009002a7308 */ /* 0x0005e20000000800 */
[-C--:B------:R-:W-:Y:S01]  /*8550*/  FMUL.FTZ R94, R94, R3.reuse ;  /* 0x000000035e5e7220 */ /* 0x080fe20000410000 */
[----:B------:R-:W-:Y:S01]  /*8560*/  HMMA.16816.F32 R148, R4, R12, R60 ;  /* 0x0000000c0494723c */ /* 0x000fe2000000183c */
[----:B------:R-:W4:Y:S01]  /*8570*/  LDSM.16.MT88.4 R12, [R212+0x1c000] ;  /* 0x01c00000d40c783b */ /* 0x000f220000004200 */
[----:B------:R-:W-:-:S02]  /*8580*/  FMUL.FTZ R95, R95, R3 ;  /* 0x000000035f5f7220 */ /* 0x000fc40000410000 */
[-C--:B------:R-:W-:Y:S01]  /*8590*/  FMUL.FTZ R96, R96, R8.reuse ;  /* 0x0000000860607220 */ /* 0x080fe20000410000 */
[----:B------:R-:W-:Y:S01]  /*85a0*/  LDSM.16.MT88.4 R24, [R210+0x18800] ;  /* 0x01880000d218783b */ /* 0x000fe20000004200 */
[----:B------:R-:W-:Y:S01]  /*85b0*/  FMUL.FTZ R97, R97, R8 ;  /* 0x0000000861617220 */ /* 0x000fe20000410000 */
[----:B------:R-:W-:Y:S01]  /*85c0*/  MOV R63, R140 ;  /* 0x0000008c003f7202 */ /* 0x000fe20000000f00 */
[C---:B---3--:R-:W-:Y:S01]  /*85d0*/  HMMA.16816.F32 R160, R4.reuse, R20, R68 ;  /* 0x0000001404a0723c */ /* 0x048fe20000001844 */
[-C--:B------:R-:W-:Y:S02]  /*85e0*/  FMUL.FTZ R98, R98, R3.reuse ;  /* 0x0000000362627220 */ /* 0x080fe40000410000 */
[-C--:B------:R-:W-:Y:S02]  /*85f0*/  FMUL.FTZ R99, R99, R3.reuse ;  /* 0x0000000363637220 */ /* 0x080fe40000410000 */
[-C--:B------:R-:W-:Y:S02]  /*8600*/  FMUL.FTZ R100, R100, R8.reuse ;  /* 0x0000000864647220 */ /* 0x080fe40000410000 */
[----:B--2---:R-:W-:Y:S01]  /*8610*/  FFMA.FTZ R9, R32, c[0x0][0x23c], -R2 ;  /* 0x00008f0020097a23 */ /* 0x004fe20000010802 */
[C---:B------:R-:W-:Y:S01]  /*8620*/  HMMA.16816.F32 R164, R4.reuse, R22, R72 ;  /* 0x0000001604a4723c */ /* 0x040fe20000001848 */
[----:B------:R-:W2:Y:S01]  /*8630*/  LDSM.16.MT88.4 R20, [R211+0x1c000] ;  /* 0x01c00000d314783b */ /* 0x000ea20000004200 */
[----:B------:R-:W-:Y:S01]  /*8640*/  FMUL.FTZ R101, R101, R8 ;  /* 0x0000000865657220 */ /* 0x000fe20000410000 */
[----:B------:R3:W5:Y:S01]  /*8650*/  MUFU.EX2 R40, R9 ;  /* 0x0000000900287308 */ /* 0x0007620000000800 */
[----:B------:R-:W-:Y:S01]  /*8660*/  FMUL.FTZ R102, R102, R3 ;  /* 0x0000000366667220 */ /* 0x000fe20000410000 */
[----:B------:R-:W-:Y:S01]  /*8670*/  MOV R70, R53 ;  /* 0x0000003500467202 */ /* 0x000fe20000000f00 */
[----:B------:R-:W-:Y:S01]  /*8680*/  FMUL.FTZ R103, R103, R3 ;  /* 0x0000000367677220 */ /* 0x000fe20000410000 */
[----:B------:R-:W-:Y:S01]  /*8690*/  MOV R69, R54 ;  /* 0x0000003600457202 */ /* 0x000fe20000000f00 */
[----:B-1----:R-:W-:Y:S01]  /*86a0*/  HMMA.16816.F32 R172, R4, R16, R76 ;  /* 0x0000001004ac723c */ /* 0x002fe2000000184c */
[----:B------:R-:W-:Y:S01]  /*86b0*/  FMUL.FTZ R104, R104, R8 ;  /* 0x0000000868687220 */ /* 0x000fe20000410000 */
[----:B------:R-:W-:Y:S01]  /*86c0*/  MOV R72, R50 ;  /* 0x0000003200487202 */ /* 0x000fe20000000f00 */
[----:B------:R-:W-:Y:S01]  /*86d0*/  FMUL.FTZ R105, R105, R8 ;  /* 0x0000000869697220 */ /* 0x000fe20000410000 */
[----:B------:R-:W-:Y:S01]  /*86e0*/  MOV R73, R51 ;  /* 0x0000003300497202 */ /* 0x000fe20000000f00 */
[----:B------:R-:W-:-:S02]  /*86f0*/  FMUL.FTZ R106, R106, R3 ;  /* 0x000000036a6a7220 */ /* 0x000fc40000410000 */
[----:B------:R-:W-:Y:S01]  /*8700*/  FMUL.FTZ R107, R107, R3 ;  /* 0x000000036b6b7220 */ /* 0x000fe20000410000 */
[C---:B------:R-:W-:Y:S01]  /*8710*/  HMMA.16816.F32 R140, R4.reuse, R18, R80 ;  /* 0x00000012048c723c */ /* 0x040fe20000001850 */
[----:B------:R-:W1:Y:S01]  /*8720*/  LDSM.16.MT88.4 R16, [R209+0x1e000] ;  /* 0x01e00000d110783b */ /* 0x000e620000004200 */
[----:B------:R-:W-:Y:S01]  /*8730*/  FMUL.FTZ R108, R108, R8 ;  /* 0x000000086c6c7220 */ /* 0x000fe20000410000 */
[----:B------:R-:W-:Y:S01]  /*8740*/  MOV R76, R57 ;  /* 0x00000039004c7202 */ /* 0x000fe20000000f00 */
[----:B---3--:R-:W-:Y:S01]  /*8750*/  FFMA.FTZ R9, R135, c[0x0][0x23c], -R2 ;  /* 0x00008f0087097a23 */ /* 0x008fe20000010802 */
[----:B------:R-:W-:Y:S01]  /*8760*/  MOV R77, R58 ;  /* 0x0000003a004d7202 */ /* 0x000fe20000000f00 */
[----:B------:R-:W-:Y:S01]  /*8770*/  FMUL.FTZ R109, R109, R8 ;  /* 0x000000086d6d7220 */ /* 0x000fe20000410000 */
[----:B------:R-:W-:Y:S01]  /*8780*/  MOV R78, R59 ;  /* 0x0000003b004e7202 */ /* 0x000fe20000000f00 */
[----:B------:R3:W-:Y:S01]  /*8790*/  MUFU.EX2 R75, R9 ;  /* 0x00000009004b7308 */ /* 0x0007e20000000800 */
[----:B----4-:R-:W-:Y:S01]  /*87a0*/  HMMA.16816.F32 R80, R4, R12, R84 ;  /* 0x0000000c0450723c */ /* 0x010fe20000001854 */
[-C--:B------:R-:W-:Y:S01]  /*87b0*/  FMUL.FTZ R110, R110, R3.reuse ;  /* 0x000000036e6e7220 */ /* 0x080fe20000410000 */
[----:B------:R-:W-:Y:S01]  /*87c0*/  MOV R79, R48 ;  /* 0x00000030004f7202 */ /* 0x000fe20000000f00 */
[----:B------:R-:W-:-:S02]  /*87d0*/  FMUL.FTZ R111, R111, R3 ;  /* 0x000000036f6f7220 */ /* 0x000fc40000410000 */
[-C--:B------:R-:W-:Y:S02]  /*87e0*/  FMUL.FTZ R112, R112, R8.reuse ;  /* 0x0000000870707220 */ /* 0x080fe40000410000 */
[----:B------:R-:W-:Y:S01]  /*87f0*/  FMUL.FTZ R113, R113, R8 ;  /* 0x0000000871717220 */ /* 0x000fe20000410000 */
[C---:B------:R-:W-:Y:S01]  /*8800*/  HMMA.16816.F32 R64, R4.reuse, R14, R88 ;  /* 0x0000000e0440723c */ /* 0x040fe20000001858 */
[----:B------:R-:W4:Y:S01]  /*8810*/  LDSM.16.MT88.4 R12, [R210+0x1e000] ;  /* 0x01e00000d20c783b */ /* 0x000f220000004200 */
[-C--:B------:R-:W-:Y:S01]  /*8820*/  FMUL.FTZ R114, R114, R3.reuse ;  /* 0x0000000372727220 */ /* 0x080fe20000410000 */
[----:B------:R-:W-:Y:S01]  /*8830*/  MOV R85, R44 ;  /* 0x0000002c00557202 */ /* 0x000fe20000000f00 */
[----:B------:R-:W-:Y:S01]  /*8840*/  FMUL.FTZ R115, R115, R3 ;  /* 0x0000000373737220 */ /* 0x000fe20000410000 */
[----:B------:R-:W-:Y:S01]  /*8850*/  MOV R84, R47 ;  /* 0x0000002f00547202 */ /* 0x000fe20000000f00 */
[----:B------:R-:W-:Y:S01]  /*8860*/  FMUL.FTZ R116, R116, R8 ;  /* 0x0000000874747220 */ /* 0x000fe20000410000 */
[----:B------:R-:W-:Y:S01]  /*8870*/  MOV R90, R45 ;  /* 0x0000002d005a7202 */ /* 0x000fe20000000f00 */
[----:B--2---:R-:W-:Y:S01]  /*8880*/  HMMA.16816.F32 R92, R4, R20, R92 ;  /* 0x00000014045c723c */ /* 0x004fe2000000185c */
[----:B---3--:R-:W-:Y:S01]  /*8890*/  FFMA.FTZ R9, R33, c[0x0][0x23c], -R2 ;  /* 0x00008f0021097a23 */ /* 0x008fe20000010802 */
[----:B------:R-:W-:Y:S01]  /*88a0*/  MOV R91, R46 ;  /* 0x0000002e005b7202 */ /* 0x000fe20000000f00 */
[----:B------:R-:W-:Y:S01]  /*88b0*/  FMUL.FTZ R117, R117, R8 ;  /* 0x0000000875757220 */ /* 0x000fe20000410000 */
[----:B------:R-:W-:Y:S01]  /*88c0*/  MOV R87, R56 ;  /* 0x0000003800577202 */ /* 0x000fe20000000f00 */
[----:B------:R2:W-:Y:S01]  /*88d0*/  MUFU.EX2 R71, R9 ;  /* 0x0000000900477308 */ /* 0x0005e20000000800 */
[----:B------:R-:W-:-:S02]  /*88e0*/  FMUL.FTZ R118, R118, R3 ;  /* 0x0000000376767220 */ /* 0x000fc40000410000 */
[C---:B------:R-:W-:Y:S01]  /*88f0*/  HMMA.16816.F32 R96, R4.reuse, R22, R96 ;  /* 0x000000160460723c */ /* 0x040fe20000001860 */
[----:B------:R-:W3:Y:S01]  /*8900*/  LDSM.16.MT88.4 R20, [R212+0x1e000] ;  /* 0x01e00000d414783b */ /* 0x000ee20000004200 */
[-C--:B------:R-:W-:Y:S02]  /*8910*/  FMUL.FTZ R119, R119, R3.reuse ;  /* 0x0000000377777220 */ /* 0x080fe40000410000 */
[-C--:B------:R-:W-:Y:S02]  /*8920*/  FMUL.FTZ R120, R120, R8.reuse ;  /* 0x0000000878787220 */ /* 0x080fe40000410000 */
[----:B------:R-:W-:Y:S02]  /*8930*/  FMUL.FTZ R121, R121, R8 ;  /* 0x0000000879797220 */ /* 0x000fe40000410000 */
[----:B-1----:R-:W-:Y:S01]  /*8940*/  HMMA.16816.F32 R100, R4, R16, R100 ;  /* 0x000000100464723c */ /* 0x002fe20000001864 */
[-C--:B------:R-:W-:Y:S02]  /*8950*/  FMUL.FTZ R122, R122, R3.reuse ;  /* 0x000000037a7a7220 */ /* 0x080fe40000410000 */
[----:B------:R-:W-:-:S02]  /*8960*/  FMUL.FTZ R123, R123, R3 ;  /* 0x000000037b7b7220 */ /* 0x000fc40000410000 */
[----:B--2---:R-:W-:Y:S02]  /*8970*/  FFMA.FTZ R9, R168, c[0x0][0x23c], -R0 ;  /* 0x00008f00a8097a23 */ /* 0x004fe40000010800 */
[-C--:B------:R-:W-:Y:S01]  /*8980*/  FMUL.FTZ R124, R124, R8.reuse ;  /* 0x000000087c7c7220 */ /* 0x080fe20000410000 */
[C---:B------:R-:W-:Y:S01]  /*8990*/  HMMA.16816.F32 R104, R4.reuse, R18, R104 ;  /* 0x000000120468723c */ /* 0x040fe20000001868 */
[----:B------:R-:W1:Y:S01]  /*89a0*/  LDSM.16.MT88.4 R16, [R211+0x1e000] ;  /* 0x01e00000d310783b */ /* 0x000e620000004200 */
[----:B------:R2:W-:Y:S01]  /*89b0*/  MUFU.EX2 R41, R9 ;  /* 0x0000000900297308 */ /* 0x0005e20000000800 */
[-C--:B------:R-:W-:Y:S02]  /*89c0*/  FMUL.FTZ R125, R125, R8.reuse ;  /* 0x000000087d7d7220 */ /* 0x080fe40000410000 */
[-C--:B------:R-:W-:Y:S02]  /*89d0*/  FMUL.FTZ R126, R126, R3.reuse ;  /* 0x000000037e7e7220 */ /* 0x080fe40000410000 */
[----:B------:R-:W-:Y:S01]  /*89e0*/  FMUL.FTZ R127, R127, R3 ;  /* 0x000000037f7f7220 */ /* 0x000fe20000410000 */
[----:B----4-:R-:W-:Y:S01]  /*89f0*/  HMMA.16816.F32 R108, R4, R12, R108 ;  /* 0x0000000c046c723c */ /* 0x010fe2000000186c */
[----:B------:R-:W-:-:S02]  /*8a00*/  FMUL.FTZ R128, R128, R8 ;  /* 0x0000000880807220 */ /* 0x000fc40000410000 */
[----:B------:R-:W-:Y:S02]  /*8a10*/  FMUL.FTZ R129, R129, R8 ;  /* 0x0000000881817220 */ /* 0x000fe40000410000 */
[-C--:B------:R-:W-:Y:S02]  /*8a20*/  FMUL.FTZ R130, R130, R3.reuse ;  /* 0x0000000382827220 */ /* 0x080fe40000410000 */
[----:B------:R-:W-:Y:S01]  /*8a30*/  FMUL.FTZ R131, R131, R3 ;  /* 0x0000000383837220 */ /* 0x000fe20000410000 */
[C---:B------:R-:W-:Y:S01]  /*8a40*/  HMMA.16816.F32 R112, R4.reuse, R14, R112 ;  /* 0x0000000e0470723c */ /* 0x040fe20000001870 */
[----:B------:R-:W4:Y:S01]  /*8a50*/  LDSM.16.MT88.4 R12, [R209+0x18800] ;  /* 0x01880000d10c783b */ /* 0x000f220000004200 */
[----:B--2---:R-:W-:Y:S02]  /*8a60*/  FFMA.FTZ R9, R169, c[0x0][0x23c], -R0 ;  /* 0x00008f00a9097a23 */ /* 0x004fe40000010800 */
[----:B------:R-:W-:Y:S02]  /*8a70*/  IMAD.MOV.U32 R68, RZ, RZ, R55 ;  /* 0x000000ffff447224 */ /* 0x000fe400078e0037 */
[----:B------:R2:W1:Y:S01]  /*8a80*/  MUFU.EX2 R60, R9 ;  /* 0x00000009003c7308 */ /* 0x0004620000000800 */
[----:B------:R-:W-:Y:S01]  /*8a90*/  IMAD.MOV.U32 R74, RZ, RZ, R49 ;  /* 0x000000ffff4a7224 */ /* 0x000fe200078e0031 */
[----:B---3--:R-:W-:Y:S01]  /*8aa0*/  HMMA.16816.F32 R116, R4, R20, R116 ;  /* 0x000000140474723c */ /* 0x008fe20000001874 */
[----:B------:R-:W-:-:S07]  /*8ab0*/  IMAD.MOV.U32 R86, RZ, RZ, R63 ;  /* 0x000000ffff567224 */ /* 0x000fce00078e003f */
[----:B------:R-:W-:Y:S01]  /*8ac0*/  HMMA.16816.F32 R120, R4, R22, R120 ;  /* 0x000000160478723c */ /* 0x000fe20000001878 */
[----:B------:R-:W3:Y:S01]  /*8ad0*/  LDSM.16.MT88.4 R20, [R212+0x18800] ;  /* 0x01880000d414783b */ /* 0x000ee20000004200 */
[----:B--2---:R-:W-:-:S06]  /*8ae0*/  FFMA.FTZ R9, R34, c[0x0][0x23c], -R0 ;  /* 0x00008f0022097a23 */ /* 0x004fcc0000010800 */
[C---:B-1----:R-:W-:Y:S01]  /*8af0*/  HMMA.16816.F32 R124, R4.reuse, R16, R124 ;  /* 0x00000010047c723c */ /* 0x042fe2000000187c */
[----:B------:R1:W-:Y:S07]  /*8b00*/  MUFU.EX2 R132, R9 ;  /* 0x0000000900847308 */ /* 0x0003ee0000000800 */
[----:B------:R-:W-:Y:S01]  /*8b10*/  HMMA.16816.F32 R128, R4, R18, R128 ;  /* 0x000000120480723c */ /* 0x000fe20000001880 */
[----:B------:R-:W2:Y:S06]  /*8b20*/  LDSM.16.MT88.4 R16, [R211+0x18800] ;  /* 0x01880000d310783b */ /* 0x000eac0000004200 */
[----:B-----5:R-:W-:-:S02]  /*8b30*/  F2FP.PACK_AB R4, R40, R42 ;  /* 0x0000002a2804723e */ /* 0x020fc400000000ff */
[----:B------:R-:W-:Y:S01]  /*8b40*/  F2FP.PACK_AB R5, R60, R41 ;  /* 0x000000293c05723e */ /* 0x000fe200000000ff */
[----:B-1----:R-:W-:Y:S01]  /*8b50*/  FFMA.FTZ R9, R35, c[0x0][0x23c], -R0 ;  /* 0x00008f0023097a23 */ /* 0x002fe20000010800 */
[----:B------:R-:W-:Y:S01]  /*8b60*/  F2FP.PACK_AB R6, R71, R75 ;  /* 0x0000004b4706723e */ /* 0x000fe200000000ff */
[----:B------:R-:W-:Y:S02]  /*8b70*/  LDSM.16.MT88.4 R32, [R210+0x1e800] ;  /* 0x01e80000d220783b */ /* 0x000fe40000004200 */
[----:B------:R-:W1:Y:S02]  /*8b80*/  MUFU.EX2 R89, R9 ;  /* 0x0000000900597308 */ /* 0x000e640000000800 */
[----:B-1----:R-:W-:Y:S01]  /*8b90*/  F2FP.PACK_AB R7, R89, R132 ;  /* 0x000000845907723e */ /* 0x002fe200000000ff */
[----:B------:R-:W-:-:S05]  /*8ba0*/  FFMA.FTZ R9, R251, c[0x0][0x23c], -R2 ;  /* 0x00008f00fb097a23 */ /* 0x000fca0000010802 */
[----:B------:R1:W-:Y:S01]  /*8bb0*/  MUFU.EX2 R251, R9 ;  /* 0x0000000900fb7308 */ /* 0x0003e20000000800 */
[C---:B----4-:R-:W-:Y:S08]  /*8bc0*/  HMMA.16816.F32 R136, R4.reuse, R12, R136 ;  /* 0x0000000c0488723c */ /* 0x050ff00000001888 */
[----:B------:R-:W-:Y:S01]  /*8bd0*/  HMMA.16816.F32 R36, R4, R14, R244 ;  /* 0x0000000e0424723c */ /* 0x000fe200000018f4 */
[----:B------:R-:W4:Y:S01]  /*8be0*/  LDSM.16.MT88.4 R12, [R209+0x1a800] ;  /* 0x01a80000d10c783b */ /* 0x000f220000004200 */
[----:B-1----:R-:W-:-:S05]  /*8bf0*/  FFMA.FTZ R9, R249, c[0x0][0x23c], -R2 ;  /* 0x00008f00f9097a23 */ /* 0x002fca0000010802 */
[----:B------:R-:W-:Y:S01]  /*8c00*/  MOV R244, R52 ;  /* 0x0000003400f47202 */ /* 0x000fe20000000f00 */
[C---:B------:R-:W-:Y:S01]  /*8c10*/  HMMA.16816.F32 R44, R4.reuse, R26, R28 ;  /* 0x0000001a042c723c */ /* 0x040fe2000000181c */
[----:B------:R-:W1:Y:S01]  /*8c20*/  LDSM.16.MT88.4 R28, [R210+0x1a800] ;  /* 0x01a80000d21c783b */ /* 0x000e620000004200 */
[----:B------:R5:W1:Y:S06]  /*8c30*/  MUFU.EX2 R247, R9 ;  /* 0x0000000900f77308 */ /* 0x000a6c0000000800 */
[C---:B---3--:R-:W-:Y:S07]  /*8c40*/  HMMA.16816.F32 R52, R4.reuse, R22, R240 ;  /* 0x000000160434723c */ /* 0x048fee00000018f0 */
[----:B------:R-:W-:Y:S01]  /*8c50*/  MOV R242, R60 ;  /* 0x0000003c00f27202 */ /* 0x000fe20000000f00 */
[----:B--2---:R-:W-:Y:S01]  /*8c60*/  HMMA.16816.F32 R48, R4, R16, R204 ;  /* 0x000000100430723c */ /* 0x004fe200000018cc */
[----:B------:R-:W-:Y:S01]  /*8c70*/  MOV R240, R71 ;  /* 0x0000004700f07202 */ /* 0x000fe20000000f00 */
[----:B-----5:R-:W-:Y:S01]  /*8c80*/  FFMA.FTZ R9, R250, c[0x0][0x23c], -R2 ;  /* 0x00008f00fa097a23 */ /* 0x020fe20000010802 */
[----:B------:R-:W-:-:S02]  /*8c90*/  MOV R241, R132 ;  /* 0x0000008400f17202 */ /* 0x000fc40000000f00 */
[----:B------:R-:W-:Y:S01]  /*8ca0*/  MOV R243, R170 ;  /* 0x000000aa00f37202 */ /* 0x000fe20000000f00 */
[----:B------:R2:W-:Y:S01]  /*8cb0*/  MUFU.EX2 R246, R9 ;  /* 0x0000000900f67308 */ /* 0x0005e20000000800 */
[----:B------:R-:W-:Y:S01]  /*8cc0*/  IMAD.MOV.U32 R205, RZ, RZ, R43 ;  /* 0x000000ffffcd7224 */ /* 0x000fe200078e002b */
[C---:B------:R-:W-:Y:S01]  /*8cd0*/  HMMA.16816.F32 R56, R4.reuse, R18, R200 ;  /* 0x000000120438723c */ /* 0x040fe200000018c8 */
[----:B------:R-:W-:Y:S01]  /*8ce0*/  MOV R204, R77 ;  /* 0x0000004d00cc7202 */ /* 0x000fe20000000f00 */
[----:B------:R-:W-:Y:S01]  /*8cf0*/  LDSM.16.MT88.4 R16, [R211+0x1c800] ;  /* 0x01c80000d310783b */ /* 0x000fe20000004200 */
[----:B------:R-:W-:Y:S02]  /*8d00*/  MOV R207, R78 ;  /* 0x0000004e00cf7202 */ /* 0x000fe40000000f00 */
[----:B------:R-:W-:Y:S02]  /*8d10*/  MOV R206, R73 ;  /* 0x0000004900ce7202 */ /* 0x000fe40000000f00 */
[----:B------:R-:W-:Y:S01]  /*8d20*/  MOV R202, R40 ;  /* 0x0000002800ca7202 */ /* 0x000fe20000000f00 */
[----:B------:R-:W-:Y:S01]  /*8d30*/  HMMA.16816.F32 R144, R4, R24, R144 ;  /* 0x000000180490723c */ /* 0x000fe20000001890 */
[----:B------:R-:W-:Y:S01]  /*8d40*/  MOV R201, R41 ;  /* 0x0000002900c97202 */ /* 0x000fe20000000f00 */
[----:B------:R-:W3:Y:S01]  /*8d50*/  LDSM.16.MT88.4 R24, [R212+0x1a800] ;  /* 0x01a80000d418783b */ /* 0x000ee20000004200 */
[----:B------:R-:W-:-:S02]  /*8d60*/  MOV R200, R42 ;  /* 0x0000002a00c87202 */ /* 0x000fc40000000f00 */
[----:B------:R-:W-:Y:S01]  /*8d70*/  MOV R203, R75 ;  /* 0x0000004b00cb7202 */ /* 0x000fe20000000f00 */
[----:B--2---:R-:W-:Y:S02]  /*8d80*/  FFMA.FTZ R9, R248, c[0x0][0x23c], -R2 ;  /* 0x00008f00f8097a23 */ /* 0x004fe40000010802 */
[C---:B----4-:R-:W-:Y:S02]  /*8d90*/  HMMA.16816.F32 R40, R4.reuse, R12, R196 ;  /* 0x0000000c0428723c */ /* 0x050fe400000018c4 */
[----:B------:R2:W-:Y:S05]  /*8da0*/  MUFU.EX2 R245, R9 ;  /* 0x0000000900f57308 */ /* 0x0005ea0000000800 */
[----:B------:R-:W-:Y:S01]  /*8db0*/  MOV R199, R90 ;  /* 0x0000005a00c77202 */ /* 0x000fe20000000f00 */
[----:B------:R-:W-:Y:S01]  /*8dc0*/  HMMA.16816.F32 R60, R4, R14, R192 ;  /* 0x0000000e043c723c */ /* 0x000fe200000018c0 */
[----:B------:R-:W4:Y:S01]  /*8dd0*/  LDSM.16.MT88.4 R12, [R209+0x1c800] ;  /* 0x01c80000d10c783b */ /* 0x000f220000004200 */
[----:B------:R-:W-:-:S02]  /*8de0*/  MOV R198, R91 ;  /* 0x0000005b00c67202 */ /* 0x000fc40000000f00 */
[----:B------:R-:W-:Y:S02]  /*8df0*/  MOV R197, R84 ;  /* 0x0000005400c57202 */ /* 0x000fe40000000f00 */
[----:B------:R-:W-:Y:S01]  /*8e00*/  MOV R196, R85 ;  /* 0x0000005500c47202 */ /* 0x000fe20000000f00 */
[----:B------:R-:W-:Y:S01]  /*8e10*/  IMAD.MOV.U32 R194, RZ, RZ, R68 ;  /* 0x000000ffffc27224 */ /* 0x000fe200078e0044 */
[----:B------:R-:W-:Y:S01]  /*8e20*/  MOV R193, R69 ;  /* 0x0000004500c17202 */ /* 0x000fe20000000f00 */
[----:B------:R-:W-:Y:S01]  /*8e30*/  HMMA.16816.F32 R152, R4, R20, R152 ;  /* 0x000000140498723c */ /* 0x000fe20000001898 */
[----:B------:R-:W-:Y:S01]  /*8e40*/  MOV R192, R70 ;  /* 0x0000004600c07202 */ /* 0x000fe20000000f00 */
[----:B------:R-:W5:Y:S01]  /*8e50*/  LDSM.16.MT88.4 R20, [R211+0x1a800] ;  /* 0x01a80000d314783b */ /* 0x000f620000004200 */
[----:B------:R-:W-:Y:S02]  /*8e60*/  MOV R195, R89 ;  /* 0x0000005900c37202 */ /* 0x000fe40000000f00 */
[----:B------:R-:W-:-:S02]  /*8e70*/  MOV R249, R197 ;  /* 0x000000c500f97202 */ /* 0x000fc40000000f00 */
[----:B------:R-:W-:Y:S01]  /*8e80*/  MOV R250, R199 ;  /* 0x000000c700fa7202 */ /* 0x000fe20000000f00 */
[C---:B-1----:R-:W-:Y:S07]  /*8e90*/  HMMA.16816.F32 R68, R4.reuse, R28, R188 ;  /* 0x0000001c0444723c */ /* 0x042fee00000018bc */
[----:B------:R-:W-:Y:S01]  /*8ea0*/  IMAD.MOV.U32 R191, RZ, RZ, R76 ;  /* 0x000000ffffbf7224 */ /* 0x000fe200078e004c */
[----:B------:R-:W-:Y:S01]  /*8eb0*/  MOV R188, R79 ;  /* 0x0000004f00bc7202 */ /* 0x000fe20000000f00 */
[----:B---3--:R-:W-:Y:S01]  /*8ec0*/  HMMA.16816.F32 R88, R4, R26, R176 ;  /* 0x0000001a0458723c */ /* 0x008fe200000018b0 */
[----:B------:R-:W-:-:S02]  /*8ed0*/  MOV R189, R86 ;  /* 0x0000005600bd7202 */ /* 0x000fc40000000f00 */
[----:B------:R-:W-:-:S05]  /*8ee0*/  MOV R190, R87 ;  /* 0x0000005700be7202 */ /* 0x000fca0000000f00 */
[C---:B------:R-:W-:Y:S01]  /*8ef0*/  HMMA.16816.F32 R76, R4.reuse, R30, R184 ;  /* 0x0000001e044c723c */ /* 0x040fe200000018b8 */
[----:B------:R-:W1:Y:S06]  /*8f00*/  LDSM.16.MT88.4 R28, [R210+0x1c800] ;  /* 0x01c80000d21c783b */ /* 0x000e6c0000004200 */
[----:B------:R-:W-:Y:S01]  /*8f10*/  MOV R184, R171 ;  /* 0x000000ab00b87202 */ /* 0x000fe20000000f00 */
[----:B------:R-:W-:Y:S01]  /*8f20*/  HMMA.16816.F32 R84, R4, R24, R180 ;  /* 0x000000180454723c */ /* 0x000fe200000018b4 */
[----:B------:R-:W3:Y:S01]  /*8f30*/  LDSM.16.MT88.4 R24, [R212+0x1c800] ;  /* 0x01c80000d418783b */ /* 0x000ee20000004200 */
[----:B------:R-:W-:Y:S01]  /*8f40*/  MOV R185, R133 ;  /* 0x0000008500b97202 */ /* 0x000fe20000000f00 */
[----:B------:R-:W-:Y:S01]  /*8f50*/  IMAD.MOV.U32 R186, RZ, RZ, R74 ;  /* 0x000000ffffba7224 */ /* 0x000fe200078e004a */
[----:B------:R-:W-:Y:S01]  /*8f60*/  MOV R187, R72 ;  /* 0x0000004800bb7202 */ /* 0x000fe20000000f00 */
[----:B--2---:R-:W-:-:S02]  /*8f70*/  FFMA.FTZ R9, R184, c[0x0][0x23c], -R0 ;  /* 0x00008f00b8097a23 */ /* 0x004fc40000010800 */
[----:B------:R-:W-:Y:S01]  /*8f80*/  IMAD.MOV.U32 R184, RZ, RZ, R185 ;  /* 0x000000ffffb87224 */ /* 0x000fe200078e00b9 */
[C---:B----4-:R-:W-:Y:S01]  /*8f90*/  HMMA.16816.F32 R160, R4.reuse, R12, R160 ;  /* 0x0000000c04a0723c */ /* 0x050fe200000018a0 */
[----:B------:R-:W-:Y:S02]  /*8fa0*/  MOV R185, R186 ;  /* 0x000000ba00b97202 */ /* 0x000fe40000000f00 */
[----:B------:R-:W-:Y:S02]  /*8fb0*/  MOV R186, R187 ;  /* 0x000000bb00ba7202 */ /* 0x000fe40000000f00 */
[----:B------:R-:W-:Y:S02]  /*8fc0*/  MOV R187, R188 ;  /* 0x000000bc00bb7202 */ /* 0x000fe40000000f00 */
[----:B------:R-:W-:Y:S01]  /*8fd0*/  MOV R188, R192 ;  /* 0x000000c000bc7202 */ /* 0x000fe20000000f00 */
[----:B------:R-:W-:Y:S01]  /*8fe0*/  HMMA.16816.F32 R164, R4, R14, R164 ;  /* 0x0000000e04a4723c */ /* 0x000fe200000018a4 */
[----:B------:R-:W2:Y:S01]  /*8ff0*/  LDSM.16.MT88.4 R12, [R209+0x1e800] ;  /* 0x01e80000d10c783b */ /* 0x000ea20000004200 */
[----:B------:R-:W-:Y:S01]  /*9000*/  MOV R192, R193 ;  /* 0x000000c100c07202 */ /* 0x000fe20000000f00 */
[----:B------:R-:W-:Y:S01]  /*9010*/  IMAD.MOV.U32 R193, RZ, RZ, R194 ;  /* 0x000000ffffc17224 */ /* 0x000fe200078e00c2 */
[----:B------:R-:W-:-:S02]  /*9020*/  MOV R194, R195 ;  /* 0x000000c300c27202 */ /* 0x000fc40000000f00 */
[----:B------:R-:W-:Y:S02]  /*9030*/  MOV R195, R200 ;  /* 0x000000c800c37202 */ /* 0x000fe40000000f00 */
[----:B------:R-:W-:Y:S01]  /*9040*/  MOV R200, R201 ;  /* 0x000000c900c87202 */ /* 0x000fe20000000f00 */
[C---:B-----5:R-:W-:Y:S01]  /*9050*/  HMMA.16816.F32 R72, R4.reuse, R20, R148 ;  /* 0x000000140448723c */ /* 0x060fe20000001894 */
[----:B------:R-:W-:Y:S02]  /*9060*/  MOV R201, R202 ;  /* 0x000000ca00c97202 */ /* 0x000fe40000000f00 */
[----:B------:R-:W-:Y:S01]  /*9070*/  MOV R202, R242 ;  /* 0x000000f200ca7202 */ /* 0x000fe20000000f00 */
[----:B------:R-:W-:Y:S01]  /*9080*/  IMAD.MOV.U32 R242, RZ, RZ, R244 ;  /* 0x000000fffff27224 */ /* 0x000fe200078e00f4 */
[----:B------:R-:W-:Y:S01]  /*9090*/  MOV R179, R185 ;  /* 0x000000b900b37202 */ /* 0x000fe20000000f00 */
[----:B------:R4:W-:Y:S01]  /*90a0*/  MUFU.EX2 R244, R9 ;  /* 0x0000000900f47308 */ /* 0x0009e20000000800 */
[----:B------:R-:W-:Y:S01]  /*90b0*/  MOV R185, R187 ;  /* 0x000000bb00b97202 */ /* 0x000fe20000000f00 */
[----:B-1----:R-:W-:Y:S01]  /*90c0*/  HMMA.16816.F32 R180, R4, R30, R140 ;  /* 0x0000001e04b4723c */ /* 0x002fe2000000188c */
[----:B------:R-:W-:-:S02]  /*90d0*/  MOV R187, R193 ;  /* 0x000000c100bb7202 */ /* 0x000fc40000000f00 */
[----:B------:R-:W-:Y:S02]  /*90e0*/  MOV R193, R195 ;  /* 0x000000c300c17202 */ /* 0x000fe40000000f00 */
[----:B------:R-:W-:Y:S02]  /*90f0*/  MOV R195, R201 ;  /* 0x000000c900c37202 */ /* 0x000fe40000000f00 */
[----:B------:R-:W-:Y:S01]  /*9100*/  MOV R201, R242 ;  /* 0x000000f200c97202 */ /* 0x000fe20000000f00 */
[----:B------:R-:W-:Y:S01]  /*9110*/  HMMA.16816.F32 R156, R4, R22, R156 ;  /* 0x00000016049c723c */ /* 0x000fe2000000189c */
[----:B------:R-:W1:Y:S01]  /*9120*/  LDSM.16.MT88.4 R20, [R212+0x1e800] ;  /* 0x01e80000d414783b */ /* 0x000e620000004200 */
[----:B----4-:R-:W-:Y:S01]  /*9130*/  FFMA.FTZ R9, R184, c[0x0][0x23c], -R0 ;  /* 0x00008f00b8097a23 */ /* 0x010fe20000010800 */
[----:B------:R-:W-:-:S05]  /*9140*/  MOV R184, R186 ;  /* 0x000000ba00b87202 */ /* 0x000fca0000000f00 */
[C---:B------:R-:W-:Y:S01]  /*9150*/  HMMA.16816.F32 R140, R4.reuse, R16, R92 ;  /* 0x00000010048c723c */ /* 0x040fe2000000185c */
[----:B------:R-:W-:Y:S01]  /*9160*/  MOV R186, R192 ;  /* 0x000000c000ba7202 */ /* 0x000fe20000000f00 */
[----:B------:R-:W-:Y:S01]  /*9170*/  IMAD.MOV.U32 R192, RZ, RZ, R194 ;  /* 0x000000ffffc07224 */ /* 0x000fe200078e00c2 */
[----:B------:R-:W-:Y:S02]  /*9180*/  MOV R194, R200 ;  /* 0x000000c800c27202 */ /* 0x000fe40000000f00 */
[----:B------:R-:W-:Y:S01]  /*9190*/  MOV R200, R202 ;  /* 0x000000ca00c87202 */ /* 0x000fe20000000f00 */
[----:B------:R-:W-:Y:S02]  /*91a0*/  IMAD.MOV.U32 R202, RZ, RZ, R243 ;  /* 0x000000ffffca7224 */ /* 0x000fe400078e00f3 */
[C---:B------:R-:W-:Y:S01]  /*91b0*/  HMMA.16816.F32 R132, R4.reuse, R18, R96 ;  /* 0x000000120484723c */ /* 0x040fe20000001860 */
[----:B------:R-:W4:Y:S01]  /*91c0*/  LDSM.16.MT88.4 R16, [R211+0x1e800] ;  /* 0x01e80000d310783b */ /* 0x000f220000004200 */
[----:B------:R5:W1:Y:S06]  /*91d0*/  MUFU.EX2 R243, R9 ;  /* 0x0000000900f37308 */ /* 0x000a6c0000000800 */
[C---:B---3--:R-:W-:Y:S08]  /*91e0*/  HMMA.16816.F32 R168, R4.reuse, R24, R80 ;  /* 0x0000001804a8723c */ /* 0x048ff00000001850 */
[----:B--2---:R-:W-:Y:S01]  /*91f0*/  HMMA.16816.F32 R80, R4, R12, R100 ;  /* 0x0000000c0450723c */ /* 0x004fe20000001864 */
[----:B-----5:R-:W-:Y:S01]  /*9200*/  FFMA.FTZ R9, R252, c[0x0][0x23c], -R0 ;  /* 0x00008f00fc097a23 */ /* 0x020fe20000010800 */
[----:B------:R-:W-:-:S03]  /*9210*/  MOV R252, R188 ;  /* 0x000000bc00fc7202 */ /* 0x000fc60000000f00 */
[----:B------:R2:W-:Y:S03]  /*9220*/  MUFU.EX2 R242, R9 ;  /* 0x0000000900f27308 */ /* 0x0005e60000000800 */
[C---:B------:R-:W-:Y:S01]  /*9230*/  HMMA.16816.F32 R104, R4.reuse, R14, R104 ;  /* 0x0000000e0468723c */ /* 0x040fe20000001868 */
[----:B------:R-:W3:Y:S07]  /*9240*/  LDSM.16.MT88.4 R12, [R209+0x19000] ;  /* 0x01900000d10c783b */ /* 0x000eee0000004200 */
[----:B------:R-:W-:Y:S01]  /*9250*/  HMMA.16816.F32 R148, R4, R26, R64 ;  /* 0x0000001a0494723c */ /* 0x000fe20000001840 */
[----:B------:R-:W5:Y:S01]  /*9260*/  LDSM.16.MT88.4 R24, [R210+0x19000] ;  /* 0x01900000d218783b */ /* 0x000f620000004200 */
[----:B--2---:R-:W-:Y:S01]  /*9270*/  FFMA.FTZ R9, R179, c[0x0][0x23c], -R0 ;  /* 0x00008f00b3097a23 */ /* 0x004fe20000010800 */
[----:B------:R-:W-:-:S05]  /*9280*/  MOV R179, R184 ;  /* 0x000000b800b37202 */ /* 0x000fca0000000f00 */
[C---:B------:R-:W-:Y:S01]  /*9290*/  HMMA.16816.F32 R64, R4.reuse, R32, R108 ;  /* 0x000000200440723c */ /* 0x040fe2000000186c */
[----:B------:R-:W-:Y:S02]  /*92a0*/  MOV R184, R185 ;  /* 0x000000b900b87202 */ /* 0x000fe40000000f00 */
[----:B------:R-:W-:Y:S02]  /*92b0*/  MOV R185, R186 ;  /* 0x000000ba00b97202 */ /* 0x000fe40000000f00 */
[----:B------:R-:W-:Y:S02]  /*92c0*/  MOV R186, R187 ;  /* 0x000000bb00ba7202 */ /* 0x000fe40000000f00 */
[----:B------:R-:W-:Y:S01]  /*92d0*/  MOV R187, R192 ;  /* 0x000000c000bb7202 */ /* 0x000fe20000000f00 */
[----:B------:R-:W-:Y:S01]  /*92e0*/  IMAD.MOV.U32 R192, RZ, RZ, R193 ;  /* 0x000000ffffc07224 */ /* 0x000fe200078e00c1 */
[----:B------:R-:W-:Y:S01]  /*92f0*/  MOV R193, R194 ;  /* 0x000000c200c17202 */ /* 0x000fe20000000f00 */
[----:B------:R-:W-:Y:S01]  /*9300*/  HMMA.16816.F32 R112, R4, R34, R112 ;  /* 0x000000220470723c */ /* 0x000fe20000001870 */
[----:B------:R-:W-:-:S02]  /*9310*/  MOV R194, R195 ;  /* 0x000000c300c27202 */ /* 0x000fc40000000f00 */
[----:B------:R-:W-:Y:S02]  /*9320*/  MOV R195, R200 ;  /* 0x000000c800c37202 */ /* 0x000fe40000000f00 */
[----:B------:R-:W-:Y:S02]  /*9330*/  MOV R200, R201 ;  /* 0x000000c900c87202 */ /* 0x000fe40000000f00 */
[----:B------:R-:W-:Y:S01]  /*9340*/  MOV R201, R202 ;  /* 0x000000ca00c97202 */ /* 0x000fe20000000f00 */
[----:B------:R-:W-:Y:S01]  /*9350*/  IMAD.MOV.U32 R202, RZ, RZ, R203 ;  /* 0x000000ffffca7224 */ /* 0x000fe200078e00cb */
[----:B------:R-:W-:Y:S01]  /*9360*/  MOV R203, R241 ;  /* 0x000000f100cb7202 */ /* 0x000fe20000000f00 */
[----:B------:R-:W-:Y:S01]  /*9370*/  HMMA.16816.F32 R172, R4, R28, R172 ;  /* 0x0000001c04ac723c */ /* 0x000fe200000018ac */
[----:B------:R2:W2:Y:S01]  /*9380*/  MUFU.EX2 R241, R9 ;  /* 0x0000000900f17308 */ /* 0x0004a20000000800 */
[----:B------:R-:W-:Y:S01]  /*9390*/  MOV R177, R185 ;  /* 0x000000b900b17202 */ /* 0x000fe20000000f00 */
[----:B------:R-:W-:Y:S01]  /*93a0*/  LDSM.16.MT88.4 R28, [R211+0x1b000] ;  /* 0x01b00000d31c783b */ /* 0x000fe20000004200 */
[----:B------:R-:W-:-:S02]  /*93b0*/  MOV R178, R186 ;  /* 0x000000ba00b27202 */ /* 0x000fc40000000f00 */
[----:B------:R-:W-:Y:S02]  /*93c0*/  MOV R186, R201 ;  /* 0x000000c900ba7202 */ /* 0x000fe40000000f00 */
[----:B-1----:R-:W-:Y:S01]  /*93d0*/  HMMA.16816.F32 R116, R4, R20, R116 ;  /* 0x000000140474723c */ /* 0x002fe20000001874 */
[----:B------:R-:W-:Y:S02]  /*93e0*/  MOV R185, R203 ;  /* 0x000000cb00b97202 */ /* 0x000fe40000000f00 */
[----:B------:R-:W-:-:S05]  /*93f0*/  MOV R248, R187 ;  /* 0x000000bb00f87202 */ /* 0x000fca0000000f00 */
[----:B------:R-:W-:Y:S01]  /*9400*/  HMMA.16816.F32 R120, R4, R22, R120 ;  /* 0x000000160478723c */ /* 0x000fe20000001878 */
[----:B------:R-:W-:Y:S01]  /*9410*/  LDSM.16.MT88.4 R20, [R212+0x19000] ;  /* 0x01900000d414783b */ /* 0x000fe20000004200 */
[----:B--2---:R-:W-:-:S05]  /*9420*/  MOV R9, R186 ;  /* 0x000000ba00097202 */ /* 0x004fca0000000f00 */
[----:B------:R-:W-:Y:S01]  /*9430*/  FFMA.FTZ R9, R9, c[0x0][0x23c], -R2 ;  /* 0x00008f0009097a23 */ /* 0x000fe20000010802 */
[C---:B----4-:R-:W-:Y:S08]  /*9440*/  HMMA.16816.F32 R124, R4.reuse, R16, R124 ;  /* 0x00000010047c723c */ /* 0x050ff0000000187c */
[----:B------:R-:W-:Y:S01]  /*9450*/  HMMA.16816.F32 R32, R4, R18, R128 ;  /* 0x000000120420723c */ /* 0x000fe20000001880 */
[----:B------:R-:W1:Y:S06]  /*9460*/  LDSM.16.MT88.4 R16, [R211+0x19000] ;  /* 0x01900000d310783b */ /* 0x000e6c0000004200 */
[----:B------:R-:W-:-:S02]  /*9470*/  F2FP.PACK_AB R4, R247, R251 ;  /* 0x000000fbf704723e */ /* 0x000fc400000000ff */
[----:B------:R-:W-:Y:S02]  /*9480*/  F2FP.PACK_AB R5, R243, R244 ;  /* 0x000000f4f305723e */ /* 0x000fe400000000ff */
[----:B------:R-:W-:Y:S02]  /*9490*/  F2FP.PACK_AB R6, R245, R246 ;  /* 0x000000f6f506723e */ /* 0x000fe400000000ff */
[----:B------:R-:W-:Y:S02]  /*94a0*/  F2FP.PACK_AB R7, R241, R242 ;  /* 0x000000f2f107723e */ /* 0x000fe400000000ff */
[----:B------:R-:W-:Y:S01]  /*94b0*/  MOV R129, R179 ;  /* 0x000000b300817202 */ /* 0x000fe20000000f00 */
[----:B------:R-:W-:Y:S01]  /*94c0*/  IMAD.MOV.U32 R179, RZ, RZ, R192 ;  /* 0x000000ffffb37224 */ /* 0x000fe200078e00c0 */
[----:B------:R-:W-:Y:S02]  /*94d0*/  MOV R192, R193 ;  /* 0x000000c100c07202 */ /* 0x000fe40000000f00 */
[----:B------:R-:W-:Y:S01]  /*94e0*/  MOV R193, R194 ;  /* 0x000000c200c17202 */ /* 0x000fe20000000f00 */
[----:B---3--:R-:W-:Y:S01]  /*94f0*/  HMMA.16816.F32 R136, R4, R12, R136 ;  /* 0x0000000c0488723c */ /* 0x008fe20000001888 */
[----:B------:R-:W-:-:S02]  /*9500*/  MOV R194, R195 ;  /* 0x000000c300c27202 */ /* 0x000fc40000000f00 */
[----:B------:R-:W-:Y:S01]  /*9510*/  MOV R128, R184 ;  /* 0x000000b800807202 */ /* 0x000fe20000000f00 */
[----:B------:R-:W-:Y:S01]  /*9520*/  IMAD.MOV.U32 R184, RZ, RZ, R202 ;  /* 0x000000ffffb87224 */ /* 0x000fe200078e00ca */
[----:B------:R-:W-:Y:S02]  /*9530*/  MOV R195, R200 ;  /* 0x000000c800c37202 */ /* 0x000fe40000000f00 */
[----:B------:R-:W-:Y:S01]  /*9540*/  MOV R130, R190 ;  /* 0x000000be00827202 */ /* 0x000fe20000000f00 */
[----:B------:R-:W-:Y:S01]  /*9550*/  HMMA.16816.F32 R36, R4, R14, R36 ;  /* 0x0000000e0424723c */ /* 0x000fe20000001824 */
[----:B------:R-:W2:Y:S01]  /*9560*/  LDSM.16.MT88.4 R12, [R209+0x1b000] ;  /* 0x01b00000d10c783b */ /* 0x000ea20000004200 */
[----:B------:R-:W-:-:S06]  /*9570*/  IMAD.MOV.U32 R131, RZ, RZ, R195 ;  /* 0x000000ffff837224 */ /* 0x000fcc00078e00c3 */
[C---:B-----5:R-:W-:Y:S08]  /*9580*/  HMMA.16816.F32 R144, R4.reuse, R24, R144 ;  /* 0x000000180490723c */ /* 0x060ff00000001890 */
[C---:B-1----:R-:W-:Y:S07]  /*9590*/  HMMA.16816.F32 R200, R4.reuse, R16, R48 ;  /* 0x0000001004c8723c */ /* 0x042fee0000001830 */
[----:B------:R-:W-:Y:S01]  /*95a0*/  MOV R49, R196 ;  /* 0x000000c400317202 */ /* 0x000fe20000000f00 */
[----:B------:R-:W-:Y:S01]  /*95b0*/  IMAD.MOV.U32 R48, RZ, RZ, R198 ;  /* 0x000000ffff307224 */ /* 0x000fe200078e00c6 */
[----:B------:R-:W-:Y:S01]  /*95c0*/  HMMA.16816.F32 R44, R4, R26, R44 ;  /* 0x0000001a042c723c */ /* 0x000fe2000000182c */
[----:B------:R-:W1:Y:S01]  /*95d0*/  LDSM.16.MT88.4 R24, [R210+0x1b000] ;  /* 0x01b00000d218783b */ /* 0x000e620000004200 */
[----:B------:R-:W-:-:S02]  /*95e0*/  MOV R51, R177 ;  /* 0x000000b100337202 */ /* 0x000fc40000000f00 */
[----:B------:R-:W-:-:S04]  /*95f0*/  MOV R50, R178 ;  /* 0x000000b200327202 */ /* 0x000fc80000000f00 */
[C---:B------:R-:W-:Y:S01]  /*9600*/  HMMA.16816.F32 R196, R4.reuse, R18, R56 ;  /* 0x0000001204c4723c */ /* 0x040fe20000001838 */
[----:B------:R-:W-:Y:S06]  /*9610*/  LDSM.16.MT88.4 R16, [R209+0x1d000] ;  /* 0x01d00000d110783b */ /* 0x000fec0000004200 */
[----:B------:R-:W-:Y:S01]  /*9620*/  MOV R58, R192 ;  /* 0x000000c0003a7202 */ /* 0x000fe20000000f00 */
[----:B------:R-:W-:Y:S01]  /*9630*/  HMMA.16816.F32 R152, R4, R20, R152 ;  /* 0x000000140498723c */ /* 0x000fe20000001898 */
[----:B------:R-:W-:Y:S02]  /*9640*/  MOV R57, R193 ;  /* 0x000000c100397202 */ /* 0x000fe40000000f00 */
[----:B------:R-:W-:-:S02]  /*9650*/  MOV R56, R194 ;  /* 0x000000c200387202 */ /* 0x000fc40000000f00 */
[----:B------:R-:W-:-:S03]  /*9660*/  MOV R59, R179 ;  /* 0x000000b3003b7202 */ /* 0x000fc60000000f00 */
[C---:B------:R-:W-:Y:S01]  /*9670*/  HMMA.16816.F32 R52, R4.reuse, R22, R52 ;  /* 0x000000160434723c */ /* 0x040fe20000001834 */
[----:B------:R-:W3:Y:S07]  /*9680*/  LDSM.16.MT88.4 R20, [R212+0x1b000] ;  /* 0x01b00000d414783b */ /* 0x000eee0000004200 */
[C---:B--2---:R-:W-:Y:S07]  /*9690*/  HMMA.16816.F32 R192, R4.reuse, R12, R40 ;  /* 0x0000000c04c0723c */ /* 0x044fee0000001828 */
[----:B------:R-:W-:Y:S01]  /*96a0*/  MOV R43, R184 ;  /* 0x000000b8002b7202 */ /* 0x000fe20000000f00 */
[----:B------:R-:W-:Y:S01]  /*96b0*/  HMMA.16816.F32 R60, R4, R14, R60 ;  /* 0x0000000e043c723c */ /* 0x000fe2000000183c */
[----:B------:R-:W2:Y:S01]  /*96c0*/  LDSM.16.MT88.4 R12, [R212+0x1d000] ;  /* 0x01d00000d40c783b */ /* 0x000ea20000004200 */
[----:B------:R-:W-:Y:S01]  /*96d0*/  MOV R42, R185 ;  /* 0x000000b9002a7202 */ /* 0x000fe20000000f00 */
[----:B------:R-:W-:Y:S01]  /*96e0*/  IMAD.MOV.U32 R41, RZ, RZ, R189 ;  /* 0x000000ffff297224 */ /* 0x000fe200078e00bd */
[----:B------:R-:W-:-:S04]  /*96f0*/  MOV R40, R191 ;  /* 0x000000bf00287202 */ /* 0x000fc80000000f00 */
[C---:B-1----:R-:W-:Y:S08]  /*9700*/  HMMA.16816.F32 R68, R4.reuse, R24, R68 ;  /* 0x000000180444723c */ /* 0x042ff00000001844 */
[C---:B------:R-:W-:Y:S01]  /*9710*/  HMMA.16816.F32 R76, R4.reuse, R26, R76 ;  /* 0x0000001a044c723c */ /* 0x040fe2000000184c */
[----:B------:R-:W1:Y:S07]  /*9720*/  LDSM.16.MT88.4 R24, [R210+0x1d000] ;  /* 0x01d00000d218783b */ /* 0x000e6e0000004200 */
[C---:B------:R-:W-:Y:S07]  /*9730*/  HMMA.16816.F32 R92, R4.reuse, R28, R72 ;  /* 0x0000001c045c723c */ /* 0x040fee0000001848 */
[----:B------:R-:W-:Y:S01]  /*9740*/  MOV R75, R252 ;  /* 0x000000fc004b7202 */ /* 0x000fe20000000f00 */
[----:B---3--:R-:W-:Y:S01]  /*9750*/  HMMA.16816.F32 R84, R4, R20, R84 ;  /* 0x000000140454723c */ /* 0x008fe20000001854 */
[----:B------:R-:W-:-:S02]  /*9760*/  MOV R252, R240 ;  /* 0x000000f000fc7202 */ /* 0x000fc40000000f00 */
[----:B------:R3:W-:Y:S05]  /*9770*/  MUFU.EX2 R240, R9 ;  /* 0x0000000900f07308 */ /* 0x0007ea0000000800 */
[C---:B------:R-:W-:Y:S01]  /*9780*/  HMMA.16816.F32 R88, R4.reuse, R22, R88 ;  /* 0x000000160458723c */ /* 0x040fe20000001858 */
[----:B------:R-:W4:Y:S07]  /*9790*/  LDSM.16.MT88.4 R20, [R211+0x1d000] ;  /* 0x01d00000d314783b */ /* 0x000f2e0000004200 */
[----:B--2---:R-:W-:Y:S01]  /*97a0*/  HMMA.16816.F32 R184, R4, R12, R168 ;  /* 0x0000000c04b8723c */ /* 0x004fe200000018a8 */
[----:B---3--:R-:W-:Y:S01]  /*97b0*/  FFMA.FTZ R9, R204, c[0x0][0x23c], -R2 ;  /* 0x00008f00cc097a23 */ /* 0x008fe20000010802 */
[----:B------:R-:W-:-:S03]  /*97c0*/  MOV R204, R207 ;  /* 0x000000cf00cc7202 */ /* 0x000fc60000000f00 */
[----:B------:R2:W3:Y:S03]  /*97d0*/  MUFU.EX2 R207, R9 ;  /* 0x0000000900cf7308 */ /* 0x0004e60000000800 */
[C---:B------:R-:W-:Y:S01]  /*97e0*/  HMMA.16816.F32 R176, R4.reuse, R14, R148 ;  /* 0x0000000e04b0723c */ /* 0x040fe20000001894 */
[----:B------:R-:W5:Y:S04]  /*97f0*/  LDSM.16.MT88.4 R12, [R211+0x1f000] ;  /* 0x01f00000d30c783b */ /* 0x000f680000004200 */
[----:B------:R-:W-:Y:S03]  /*9800*/  LDSM.16.MT88.4 R148, [R210+0x19800] ;  /* 0x01980000d294783b */ /* 0x000fe60000004200 */
[----:B------:R-:W-:Y:S01]  /*9810*/  HMMA.16816.F32 R100, R4, R16, R160 ;  /* 0x000000100464723c */ /* 0x000fe200000018a0 */
[----:B--2---:R-:W-:-:S07]  /*9820*/  FFMA.FTZ R9, R40, c[0x0][0x23c], -R2 ;  /* 0x00008f0028097a23 */ /* 0x004fce0000010802 */
[C---:B------:R-:W-:Y:S01]  /*9830*/  HMMA.16816.F32 R108, R4.reuse, R18, R164 ;  /* 0x00000012046c723c */ /* 0x040fe200000018a4 */
[----:B------:R-:W-:Y:S01]  /*9840*/  FFMA.FTZ R2, R75, c[0x0][0x23c], -R2 ;  /* 0x00008f004b027a23 */ /* 0x000fe20000010802 */
[----:B------:R-:W-:Y:S01]  /*9850*/  MOV R75, R205 ;  /* 0x000000cd004b7202 */ /* 0x000fe20000000f00 */
[----:B------:R-:W-:Y:S01]  /*9860*/  IMAD.MOV.U32 R40, RZ, RZ, R41 ;  /* 0x000000ffff287224 */ /* 0x000fe200078e0029 */
[----:B------:R-:W-:Y:S01]  /*9870*/  MOV R41, R42 ;  /* 0x0000002a00297202 */ /* 0x000fe20000000f00 */
[----:B------:R2:W-:Y:S01]  /*9880*/  MUFU.EX2 R205, R2 ;  /* 0x0000000200cd7308 */ /* 0x0005e20000000800 */
[----:B------:R-:W-:Y:S01]  /*9890*/  MOV R42, R43 ;  /* 0x0000002b002a7202 */ /* 0x000fe20000000f00 */
[----:B------:R-:W3:Y:S01]  /*98a0*/  LDSM.16.MT88.4 R16, [R209+0x1f000] ;  /* 0x01f00000d110783b */ /* 0x000ee20000004200 */
[----:B------:R-:W-:Y:S01]  /*98b0*/  MOV R43, R56 ;  /* 0x00000038002b7202 */ /* 0x000fe20000000f00 */
[----:B-1----:R-:W-:Y:S01]  /*98c0*/  HMMA.16816.F32 R188, R4, R24, R172 ;  /* 0x0000001804bc723c */ /* 0x002fe200000018ac */
[----:B------:R-:W-:Y:S01]  /*98d0*/  MOV R56, R57 ;  /* 0x0000003900387202 */ /* 0x000fe20000000f00 */
[----:B------:R-:W-:Y:S01]  /*98e0*/  LDSM.16.MT88.4 R164, [R211+0x19800] ;  /* 0x01980000d3a4783b */ /* 0x000fe20000004200 */
[----:B------:R-:W-:Y:S01]  /*98f0*/  MOV R57, R58 ;  /* 0x0000003a00397202 */ /* 0x000fe20000000f00 */
[----:B------:R-:W-:Y:S01]  /*9900*/  IMAD.MOV.U32 R58, RZ, RZ, R59 ;  /* 0x000000ffff3a7224 */ /* 0x000fe200078e003b */
[----:B------:R-:W-:-:S02]  /*9910*/  MOV R59, R48 ;  /* 0x00000030003b7202 */ /* 0x000fc40000000f00 */
[----:B------:R-:W-:Y:S01]  /*9920*/  MOV R48, R49 ;  /* 0x0000003100307202 */ /* 0x000fe20000000f00 */
[C---:B----4-:R-:W-:Y:S01]  /*9930*/  HMMA.16816.F32 R172, R4.reuse, R20, R140 ;  /* 0x0000001404ac723c */ /* 0x050fe2000000188c */
[----:B------:R-:W-:Y:S01]  /*9940*/  MOV R49, R50 ;  /* 0x0000003200317202 */ /* 0x000fe20000000f00 */
[----:B------:R-:W-:Y:S01]  /*9950*/  LDSM.16.MT88.4 R140, [R209+0x19800] ;  /* 0x01980000d18c783b */ /* 0x000fe20000004200 */
[----:B------:R-:W-:Y:S01]  /*9960*/  MOV R50, R51 ;  /* 0x0000003300327202 */ /* 0x000fe20000000f00 */
[--C-:B--2---:R-:W-:Y:S01]  /*9970*/  FFMA.FTZ R2, R204, c[0x0][0x23c], -R0.reuse ;  /* 0x00008f00cc027a23 */ /* 0x104fe20000010800 */
[----:B------:R-:W-:Y:S01]  /*9980*/  MOV R51, R128 ;  /* 0x0000008000337202 */ /* 0x000fe20000000f00 */
[----:B------:R-:W-:Y:S01]  /*9990*/  IMAD.MOV.U32 R128, RZ, RZ, R129 ;  /* 0x000000ffff807224 */ /* 0x000fe200078e0081 */
[----:B------:R-:W-:Y:S01]  /*99a0*/  MOV R129, R206 ;  /* 0x000000ce00817202 */ /* 0x000fe20000000f00 */
[----:B------:R1:W-:Y:S01]  /*99b0*/  MUFU.EX2 R204, R2 ;  /* 0x0000000200cc7308 */ /* 0x0003e20000000800 */
[C---:B-----5:R-:W-:Y:S07]  /*99c0*/  HMMA.16816.F32 R124, R4.reuse, R12, R124 ;  /* 0x0000000c047c723c */ /* 0x060fee000000187c */
[----:B------:R-:W2:Y:S01]  /*99d0*/  MUFU.EX2 R206, R9 ;  /* 0x0000000900ce7308 */ /* 0x000ea20000000800 */
[----:B------:R-:W-:Y:S01]  /*99e0*/  HMMA.16816.F32 R32, R4, R14, R32 ;  /* 0x0000000e0420723c */ /* 0x000fe20000001820 */
[----:B-1----:R-:W-:Y:S01]  /*99f0*/  FFMA.FTZ R2, R40, c[0x0][0x23c], -R0 ;  /* 0x00008f0028027a23 */ /* 0x002fe20000010800 */
[----:B------:R-:W-:-:S06]  /*9a00*/  MOV R40, R41 ;  /* 0x0000002900287202 */ /* 0x000fcc0000000f00 */
[C---:B------:R-:W-:Y:S01]  /*9a10*/  HMMA.16816.F32 R96, R4.reuse, R30, R156 ;  /* 0x0000001e0460723c */ /* 0x040fe2000000189c */
[----:B------:R-:W-:Y:S01]  /*9a20*/  MOV R41, R42 ;  /* 0x0000002a00297202 */ /* 0x000fe20000000f00 */
[----:B------:R-:W1:Y:S01]  /*9a30*/  LDSM.16.MT88.4 R28, [R210+0x1f000] ;  /* 0x01f00000d21c783b */ /* 0x000e620000004200 */
[----:B------:R-:W-:Y:S01]  /*9a40*/  MOV R42, R43 ;  /* 0x0000002b002a7202 */ /* 0x000fe20000000f00 */
[----:B------:R-:W-:Y:S01]  /*9a50*/  IMAD.MOV.U32 R43, RZ, RZ, R56 ;  /* 0x000000ffff2b7224 */ /* 0x000fe200078e0038 */
[----:B------:R-:W-:Y:S01]  /*9a60*/  MOV R56, R57 ;  /* 0x0000003900387202 */ /* 0x000fe20000000f00 */
[----:B------:R-:W-:Y:S01]  /*9a70*/  IMAD.MOV.U32 R13, RZ, RZ, R40 ;  /* 0x000000ffff0d7224 */ /* 0x000fe200078e0028 */
[----:B------:R-:W-:Y:S01]  /*9a80*/  MOV R57, R58 ;  /* 0x0000003a00397202 */ /* 0x000fe20000000f00 */
[----:B------:R-:W-:Y:S01]  /*9a90*/  HMMA.16816.F32 R168, R4, R22, R132 ;  /* 0x0000001604a8723c */ /* 0x000fe20000001884 */
[----:B------:R-:W-:Y:S01]  /*9aa0*/  MOV R12, R41 ;  /* 0x00000029000c7202 */ /* 0x000fe20000000f00 */
[----:B------:R-:W-:Y:S01]  /*9ab0*/  LDSM.16.MT88.4 R156, [R212+0x19800] ;  /* 0x01980000d49c783b */ /* 0x000fe20000004200 */
[----:B------:R-:W-:-:S02]  /*9ac0*/  MOV R15, R42 ;  /* 0x0000002a000f7202 */ /* 0x000fc40000000f00 */
[----:B------:R-:W-:Y:S02]  /*9ad0*/  MOV R14, R43 ;  /* 0x0000002b000e7202 */ /* 0x000fe40000000f00 */
[----:B------:R-:W-:Y:S01]  /*9ae0*/  MOV R58, R59 ;  /* 0x0000003b003a7202 */ /* 0x000fe20000000f00 */
[----:B------:R-:W-:Y:S01]  /*9af0*/  LDSM.16.MT88.4 R40, [R209+0x1b800] ;  /* 0x01b80000d128783b */ /* 0x000fe20000004200 */
[----:B------:R-:W-:Y:S01]  /*9b00*/  MOV R59, R48 ;  /* 0x00000030003b7202 */ /* 0x000fe20000000f00 */
[----:B---3--:R-:W-:Y:S01]  /*9b10*/  HMMA.16816.F32 R20, R4, R16, R80 ;  /* 0x000000100414723c */ /* 0x008fe20000001850 */
[----:B------:R-:W-:Y:S01]  /*9b20*/  MOV R48, R49 ;  /* 0x0000003100307202 */ /* 0x000fe20000000f00 */
[----:B------:R-:W-:Y:S01]  /*9b30*/  IMAD.MOV.U32 R49, RZ, RZ, R50 ;  /* 0x000000ffff317224 */ /* 0x000fe200078e0032 */
[----:B------:R-:W-:Y:S02]  /*9b40*/  MOV R50, R51 ;  /* 0x0000003300327202 */ /* 0x000fe40000000f00 */
[----:B------:R-:W-:-:S02]  /*9b50*/  MOV R51, R128 ;  /* 0x0000008000337202 */ /* 0x000fc40000000f00 */
[----:B------:R-:W-:Y:S01]  /*9b60*/  MOV R128, R129 ;  /* 0x0000008100807202 */ /* 0x000fe20000000f00 */
[C---:B------:R-:W-:Y:S01]  /*9b70*/  HMMA.16816.F32 R16, R4.reuse, R18, R104 ;  /* 0x000000120410723c */ /* 0x040fe20000001868 */
[----:B------:R-:W-:Y:S02]  /*9b80*/  MOV R129, R130 ;  /* 0x0000008200817202 */ /* 0x000fe40000000f00 */
[----:B------:R-:W-:Y:S02]  /*9b90*/  MOV R130, R11 ;  /* 0x0000000b00827202 */ /* 0x000fe40000000f00 */
[----:B------:R3:W4:Y:S01]  /*9ba0*/  MUFU.EX2 R11, R2 ;  /* 0x00000002000b7308 */ /* 0x0007220000000800 */
[----:B------:R-:W-:Y:S01]  /*9bb0*/  MOV R80, R129 ;  /* 0x0000008100507202 */ /* 0x000fe20000000f00 */
[----:B------:R-:W-:Y:S01]  /*9bc0*/  IMAD.MOV.U32 R107, RZ, RZ, R128 ;  /* 0x000000ffff6b7224 */ /* 0x000fe200078e0080 */
[----:B------:R-:W-:Y:S01]  /*9bd0*/  MOV R81, R130 ;  /* 0x0000008200517202 */ /* 0x000fe20000000f00 */
[----:B------:R-:W-:Y:S01]  /*9be0*/  HMMA.16816.F32 R180, R4, R26, R180 ;  /* 0x0000001a04b4723c */ /* 0x000fe200000018b4 */
[----:B------:R-:W-:Y:S01]  /*9bf0*/  MOV R82, R131 ;  /* 0x0000008300527202 */ /* 0x000fe20000000f00 */
[----:B------:R-:W5:Y:S01]  /*9c00*/  LDSM.16.MT88.4 R24, [R212+0x1f000] ;  /* 0x01f00000d418783b */ /* 0x000f620000004200 */
[----:B------:R-:W-:-:S02]  /*9c10*/  F2FP.PACK_AB R128, R207, R240 ;  /* 0x000000f0cf80723e */ /* 0x000fc400000000ff */
[----:B--2---:R-:W-:Y:S02]  /*9c20*/  F2FP.PACK_AB R130, R205, R206 ;  /* 0x000000cecd82723e */ /* 0x004fe400000000ff */
[----:B------:R-:W-:Y:S01]  /*9c30*/  MOV R105, R49 ;  /* 0x0000003100697202 */ /* 0x000fe20000000f00 */
[C---:B-1----:R-:W-:Y:S01]  /*9c40*/  HMMA.16816.F32 R132, R4.reuse, R28, R64 ;  /* 0x0000001c0484723c */ /* 0x042fe20000001840 */
[----:B------:R-:W-:Y:S01]  /*9c50*/  MOV R83, R50 ;  /* 0x0000003200537202 */ /* 0x000fe20000000f00 */
[----:B------:R-:W-:Y:S01]  /*9c60*/  LDSM.16.MT88.4 R64, [R211+0x1b800] ;  /* 0x01b80000d340783b */ /* 0x000fe20000004200 */
[----:B------:R-:W-:Y:S01]  /*9c70*/  MOV R106, R51 ;  /* 0x00000033006a7202 */ /* 0x000fe20000000f00 */
[--C-:B---3--:R-:W-:Y:S01]  /*9c80*/  FFMA.FTZ R2, R10, c[0x0][0x23c], -R0.reuse ;  /* 0x00008f000a027a23 */ /* 0x108fe20000010800 */
[----:B----4-:R-:W-:Y:S01]  /*9c90*/  F2FP.PACK_AB R129, R11, R204 ;  /* 0x000000cc0b81723e */ /* 0x010fe200000000ff */
[----:B------:R-:W-:Y:S01]  /*9ca0*/  FFMA.FTZ R0, R75, c[0x0][0x23c], -R0 ;  /* 0x00008f004b007a23 */ /* 0x000fe20000010800 */
[----:B------:R-:W-:Y:S01]  /*9cb0*/  MOV R104, R48 ;  /* 0x0000003000687202 */ /* 0x000fe20000000f00 */
[----:B------:R1:W-:Y:S01]  /*9cc0*/  MUFU.EX2 R10, R2 ;  /* 0x00000002000a7308 */ /* 0x0003e20000000800 */
[----:B------:R-:W-:Y:S01]  /*9cd0*/  HMMA.16816.F32 R28, R4, R30, R112 ;  /* 0x0000001e041c723c */ /* 0x000fe20000001870 */
[----:B------:R-:W-:Y:S04]  /*9ce0*/  LDSM.16.MT88.4 R48, [R210+0x1b800] ;  /* 0x01b80000d230783b */ /* 0x000fe80000004200 */
[----:B------:R-:W-:Y:S02]  /*9cf0*/  LDSM.16.MT88.4 R72, [R209+0x1d800] ;  /* 0x01d80000d148783b */ /* 0x000fe40000004200 */
[----:B------:R-:W2:Y:S01]  /*9d00*/  MUFU.EX2 R9, R0 ;  /* 0x0000000000097308 */ /* 0x000ea20000000800 */
[----:B------:R-:W-:Y:S01]  /*9d10*/  MOV R112, R56 ;  /* 0x0000003800707202 */ /* 0x000fe20000000f00 */
[----:B------:R-:W-:Y:S01]  /*9d20*/  IMAD.MOV.U32 R114, RZ, RZ, R58 ;  /* 0x000000ffff727224 */ /* 0x000fe200078e003a */
[----:B------:R-:W-:-:S02]  /*9d30*/  MOV R113, R57 ;  /* 0x0000003900717202 */ /* 0x000fc40000000f00 */
[----:B------:R-:W-:Y:S02]  /*9d40*/  MOV R115, R59 ;  /* 0x0000003b00737202 */ /* 0x000fe40000000f00 */
[----:B------:R-:W3:Y:S01]  /*9d50*/  LDSM.16.MT88.4 R56, [R212+0x1b800] ;  /* 0x01b80000d438783b */ /* 0x000ee20000004200 */
[----:B-1----:R-:W-:Y:S02]  /*9d60*/  MOV R2, R104 ;  /* 0x0000006800027202 */ /* 0x002fe40000000f00 */
[----:B--2---:R-:W-:Y:S02]  /*9d70*/  F2FP.PACK_AB R131, R9, R10 ;  /* 0x0000000a0983723e */ /* 0x004fe400000000ff */
[----:B------:R-:W-:Y:S01]  /*9d80*/  MOV R0, R105 ;  /* 0x0000006900007202 */ /* 0x000fe20000000f00 */
[----:B-----5:R-:W-:Y:S08]  /*9d90*/  HMMA.16816.F32 R116, R4, R24, R116 ;  /* 0x000000180474723c */ /* 0x020ff00000001874 */
[C---:B------:R-:W-:Y:S08]  /*9da0*/  HMMA.16816.F32 R136, R128.reuse, R140, R136 ;  /* 0x0000008c8088723c */ /* 0x040ff00000001888 */
[C---:B------:R-:W-:Y:S08]  /*9db0*/  HMMA.16816.F32 R140, R128.reuse, R142, R36 ;  /* 0x0000008e808c723c */ /* 0x040ff00000001824 */
[C---:B------:R-:W-:Y:S07]  /*9dc0*/  HMMA.16816.F32 R160, R128.reuse, R164, R200 ;  /* 0x000000a480a0723c */ /* 0x040fee00000018c8 */
[----:B------:R-:W-:Y:S01]  /*9dd0*/  MOV R200, R115 ;  /* 0x0000007300c87202 */ /* 0x000fe20000000f00 */
[----:B------:R-:W-:Y:S01]  /*9de0*/  HMMA.16816.F32 R36, R128, R40, R192 ;  /* 0x000000288024723c */ /* 0x000fe200000018c0 */
[----:B------:R-:W-:Y:S01]  /*9df0*/  IMAD.MOV.U32 R201, RZ, RZ, R114 ;  /* 0x000000ffffc97224 */ /* 0x000fe200078e0072 */
[----:B------:R-:W-:-:S02]  /*9e00*/  MOV R202, R113 ;  /* 0x0000007100ca7202 */ /* 0x000fc40000000f00 */
[----:B------:R-:W-:Y:S02]  /*9e10*/  MOV R203, R112 ;  /* 0x0000007000cb7202 */ /* 0x000fe40000000f00 */
[----:B------:R-:W-:Y:S01]  /*9e20*/  LDSM.16.MT88.4 R112, [R210+0x1f800] ;  /* 0x01f80000d270783b */ /* 0x000fe20000004200 */
[----:B------:R-:W-:Y:S01]  /*9e30*/  MOV R194, R82 ;  /* 0x0000005200c27202 */ /* 0x000fe20000000f00 */
[----:B------:R-:W-:Y:S01]  /*9e40*/  HMMA.16816.F32 R164, R128, R166, R196 ;  /* 0x000000a680a4723c */ /* 0x000fe200000018c4 */
[----:B------:R-:W-:-:S03]  /*9e50*/  MOV R195, R83 ;  /* 0x0000005300c37202 */ /* 0x000fc60000000f00 */
[----:B------:R-:W-:-:S03]  /*9e60*/  FFMA.FTZ R0, R0, R8, R194 ;  /* 0x0000000800007223 */ /* 0x000fc600000100c2 */
[----:B------:R-:W-:Y:S01]  /*9e70*/  MOV R196, R106 ;  /* 0x0000006a00c47202 */ /* 0x000fe20000000f00 */
[----:B------:R-:W-:Y:S01]  /*9e80*/  FADD.FTZ R2, R2, R0 ;  /* 0x0000000002027221 */ /* 0x000fe20000010000 */
[----:B------:R-:W-:Y:S01]  /*9e90*/  MOV R197, R107 ;  /* 0x0000006b00c57202 */ /* 0x000fe20000000f00 */
[----:B------:R-:W-:Y:S01]  /*9ea0*/  IMAD.MOV.U32 R199, RZ, RZ, R80 ;  /* 0x000000ffffc77224 */ /* 0x000fe200078e0050 */
[----:B------:R-:W-:Y:S01]  /*9eb0*/  MOV R198, R81 ;  /* 0x0000005100c67202 */ /* 0x000fe20000000f00 */
[----:B------:R-:W-:Y:S01]  /*9ec0*/  FFMA.FTZ R3, R196, R3, R195 ;  /* 0x00000003c4037223 */ /* 0x000fe200000100c3 */
[C---:B------:R-:W-:Y:S01]  /*9ed0*/  HMMA.16816.F32 R152, R128.reuse, R156, R152 ;  /* 0x0000009c8098723c */ /* 0x040fe20000001898 */
[----:B------:R-:W1:Y:S02]  /*9ee0*/  LDSM.16.MT88.4 R80, [R210+0x1d800] ;  /* 0x01d80000d250783b */ /* 0x000e640000004200 */
[----:B------:R-:W-:Y:S02]  /*9ef0*/  FADD.FTZ R0, R197, R3 ;  /* 0x00000003c5007221 */ /* 0x000fe40000010000 */
[----:B------:R-:W-:Y:S01]  /*9f00*/  FADD.FTZ R2, R198, R2 ;  /* 0x00000002c6027221 */ /* 0x000fe20000010000 */
[----:B------:R-:W-:Y:S01]  /*9f10*/  LDSM.16.MT88.4 R104, [R209+0x1f800] ;  /* 0x01f80000d168783b */ /* 0x000fe20000004200 */
        /* <DEDUP_REMOVED lines=22> */
[----:B------:R-:W-:Y:S01]  /*a080*/  LDSM.16.MT88.4 R120, [R212+0x1f800] ;  /* 0x01f80000d478783b */ /* 0x000fe20000004200 */
[----:B------:R-:W-:Y:S02]  /*a090*/  FADD.FTZ R2, R245, R2 ;  /* 0x00000002f5027221 */ /* 0x000fe40000010000 */
[----:B------:R-:W-:Y:S01]  /*a0a0*/  FADD.FTZ R0, R241, R0 ;  /* 0x00000000f1007221 */ /* 0x000fe20000010000 */
[----:B------:R-:W-:Y:S01]  /*a0b0*/  LDSM.16.MT88.4 R4, [R211+0x1f800] ;  /* 0x01f80000d304783b */ /* 0x000fe20000004200 */
[----:B------:R-:W-:-:S02]  /*a0c0*/  FADD.FTZ R2, R240, R2 ;  /* 0x00000002f0027221 */ /* 0x000fc40000010000 */
[C---:B------:R-:W-:Y:S01]  /*a0d0*/  HMMA.16816.F32 R56, R128.reuse, R58, R88 ;  /* 0x0000003a8038723c */ /* 0x040fe20000001858 */
[----:B------:R-:W2:Y:S01]  /*a0e0*/  LDSM.16.MT88.4 R88, [R212+0x1d800] ;  /* 0x01d80000d458783b */ /* 0x000ea20000004200 */
[----:B------:R-:W-:Y:S02]  /*a0f0*/  FADD.FTZ R0, R204, R0 ;  /* 0x00000000cc007221 */ /* 0x000fe40000010000 */
[----:B------:R-:W-:Y:S02]  /*a100*/  FADD.FTZ R2, R207, R2 ;  /* 0x00000002cf027221 */ /* 0x000fe40000010000 */
[----:B------:R-:W-:Y:S02]  /*a110*/  FADD.FTZ R0, R11, R0 ;  /* 0x000000000b007221 */ /* 0x000fe40000010000 */
[----:B------:R-:W-:Y:S01]  /*a120*/  HMMA.16816.F32 R64, R128, R66, R96 ;  /* 0x000000428040723c */ /* 0x000fe20000001860 */
[----:B------:R-:W3:Y:S01]  /*a130*/  LDSM.16.MT88.4 R96, [R211+0x1d800] ;  /* 0x01d80000d360783b */ /* 0x000ee20000004200 */
[----:B------:R-:W-:-:S02]  /*a140*/  FADD.FTZ R2, R206, R2 ;  /* 0x00000002ce027221 */ /* 0x000fc40000010000 */
[----:B------:R-:W-:Y:S02]  /*a150*/  FADD.FTZ R0, R10, R0 ;  /* 0x000000000a007221 */ /* 0x000fe40000010000 */
[----:B------:R-:W-:Y:S02]  /*a160*/  FADD.FTZ R2, R205, R2 ;  /* 0x00000002cd027221 */ /* 0x000fe40000010000 */
[----:B------:R-:W-:Y:S01]  /*a170*/  FADD.FTZ R0, R9, R0 ;  /* 0x0000000009007221 */ /* 0x000fe20000010000 */
[C---:B------:R-:W-:Y:S02]  /*a180*/  HMMA.16816.F32 R144, R128.reuse, R148, R144 ;  /* 0x000000948090723c */ /* 0x040fe40000001890 */
[----:B------:R4:W-:Y:S04]  /*a190*/  STL [R1], R2 ;  /* 0x0000000201007387 */ /* 0x0009e80000100800 */
[----:B------:R4:W-:Y:S02]  /*a1a0*/  STL [R1+0x4], R0 ;  /* 0x0000040001007387 */ /* 0x0009e40000100800 */
[C---:B------:R-:W-:Y:S08]  /*a1b0*/  HMMA.16816.F32 R148, R128.reuse, R150, R44 ;  /* 0x000000968094723c */ /* 0x040ff0000000182c */
[C---:B------:R-:W-:Y:S08]  /*a1c0*/  HMMA.16816.F32 R44, R128.reuse, R48, R68 ;  /* 0x00000030802c723c */ /* 0x040ff00000001844 */
[C---:B------:R-:W-:Y:S08]  /*a1d0*/  HMMA.16816.F32 R68, R128.reuse, R72, R100 ;  /* 0x000000488044723c */ /* 0x040ff00000001864 */
[C---:B------:R-:W-:Y:S08]  /*a1e0*/  HMMA.16816.F32 R48, R128.reuse, R50, R76 ;  /* 0x000000328030723c */ /* 0x040ff0000000184c */
[C---:B------:R-:W-:Y:S08]  /*a1f0*/  HMMA.16816.F32 R72, R128.reuse, R74, R108 ;  /* 0x0000004a8048723c */ /* 0x040ff0000000186c */
[C---:B-1----:R-:W-:Y:S08]  /*a200*/  HMMA.16816.F32 R76, R128.reuse, R80, R188 ;  /* 0x00000050804c723c */ /* 0x042ff000000018bc */
[C---:B--2---:R-:W-:Y:S08]  /*a210*/  HMMA.16816.F32 R84, R128.reuse, R88, R184 ;  /* 0x000000588054723c */ /* 0x044ff000000018b8 */
[C---:B---3--:R-:W-:Y:S08]  /*a220*/  HMMA.16816.F32 R92, R128.reuse, R96, R172 ;  /* 0x00000060805c723c */ /* 0x048ff000000018ac */
[C---:B------:R-:W-:Y:S08]  /*a230*/  HMMA.16816.F32 R100, R128.reuse, R104, R20 ;  /* 0x000000688064723c */ /* 0x040ff00000001814 */
[C---:B------:R-:W-:Y:S07]  /*a240*/  HMMA.16816.F32 R108, R128.reuse, R112, R132 ;  /* 0x00000070806c723c */ /* 0x040fee0000001884 */
[----:B------:R-:W-:Y:S01]  /*a250*/  MOV R132, R249 ;  /* 0x000000f900847202 */ /* 0x000fe20000000f00 */
[----:B------:R-:W-:Y:S01]  /*a260*/  HMMA.16816.F32 R116, R128, R120, R116 ;  /* 0x000000788074723c */ /* 0x000fe20000001874 */
[----:B------:R-:W-:-:S07]  /*a270*/  MOV R133, R250 ;  /* 0x000000fa00857202 */ /* 0x000fce0000000f00 */
        /* <DEDUP_REMOVED lines=9> */
[----:B----4-:R-:W2:Y:S04]  /*a310*/  LDL.64 R14, [R1+0x30] ;  /* 0x00003000010e7983 */ /* 0x010ea80000100a00 */
[----:B------:R-:W3:Y:S01]  /*a320*/  LDL.64 R12, [R1+0x10] ;  /* 0x00001000010c7983 */ /* 0x000ee20000100a00 */
[----:B------:R-:W-:Y:S01]  /*a330*/  UIADD3 UR15, UR8, -0x3, URZ ;  /* 0xfffffffd080f7890 */ /* 0x000fe2000fffe03f */
[----:B------:R-:W-:-:S04]  /*a340*/  DEPBAR.LE SB0, 0x0 ;  /* 0x000080000000791a */ /* 0x000fc80000000000 */
[----:B------:R-:W-:Y:S01]  /*a350*/  USHF.R.S32.HI UR12, URZ, 0x1f, UR15 ;  /* 0x0000001f3f0c7899 */ /* 0x000fe2000801140f */
[----:B------:R-:W-:Y:S01]  /*a360*/  IMAD.MOV.U32 R6, RZ, RZ, c[0x0][0x1a4] ;  /* 0x00006900ff067624 */ /* 0x000fe200078e00ff */
[----:B------:R-:W-:Y:S02]  /*a370*/  ULDC.64 UR4, c[0x0][0x1a0] ;  /* 0x0000680000047ab9 */ /* 0x000fe40000000a00 */
[----:B------:R-:W-:Y:S02]  /*a380*/  UIMAD UR12, UR12, UR4, URZ ;  /* 0x000000040c0c72a4 */ /* 0x000fe4000f8e023f */
[----:B------:R-:W-:Y:S02]  /*a390*/  UIMAD.WIDE.U32 UR20, UR15, UR4, URZ ;  /* 0x000000040f1472a5 */ /* 0x000fe4000f8e003f */
[----:B------:R-:W-:Y:S02]  /*a3a0*/  UIMAD UR5, UR15, UR5, UR12 ;  /* 0x000000050f0572a4 */ /* 0x000fe4000f8e020c */
[----:B------:R-:W-:-:S02]  /*a3b0*/  UISETP.GT.AND UP0, UPT, UR15, UR9, UPT ;  /* 0x000000090f00728c */ /* 0x000fc4000bf04270 */
[----:B------:R-:W-:Y:S01]  /*a3c0*/  UIADD3 UR5, UR21, UR5, URZ ;  /* 0x0000000515057290 */ /* 0x000fe2000fffe03f */
[----:B------:R-:W-:Y:S02]  /*a3d0*/  IMAD.U32 R4, RZ, RZ, UR20 ;  /* 0x00000014ff047e24 */ /* 0x000fe4000f8e00ff */
[----:B------:R-:W-:Y:S02]  /*a3e0*/  IMAD.U32 R5, RZ, RZ, UR21 ;  /* 0x00000015ff057e24 */ /* 0x000fe4000f8e00ff */
[----:B------:R-:W-:Y:S02]  /*a3f0*/  IMAD.MOV.U32 R5, RZ, RZ, c[0x0][0x1a0] ;  /* 0x00006800ff057624 */ /* 0x000fe400078e00ff */
[----:B------:R-:W-:Y:S01]  /*a400*/  IMAD.U32 R3, RZ, RZ, UR5 ;  /* 0x00000005ff037e24 */ /* 0x000fe2000f8e00ff */
[----:B------:R-:W-:Y:S01]  /*a410*/  BAR.SYNC.DEFER_BLOCKING 0x0 ;  /* 0x0000000000007b1d */ /* 0x000fe20000010000 */
[----:B--2---:R-:W-:-:S04]  /*a420*/  LEA R0, P0, R4, R14, 0x6 ;  /* 0x0000000e04007211 */ /* 0x004fc800078030ff */
[----:B------:R-:W-:Y:S02]  /*a430*/  LEA R2, P1, R0, c[0x0][0x170], 0x1 ;  /* 0x00005c0000027a11 */ /* 0x000fe400078208ff */
[----:B---3--:R-:W-:Y:S02]  /*a440*/  LEA.HI.X R3, R4, R13, R3, 0x6, P0 ;  /* 0x0000000d04037211 */ /* 0x008fe400000f3403 */
[----:B------:R-:W-:Y:S02]  /*a450*/  LEA R4, P0, R5, R2, 0x6 ;  /* 0x0000000205047211 */ /* 0x000fe400078030ff */
[----:B------:R-:W-:-:S04]  /*a460*/  LEA.HI.X R3, R0, c[0x0][0x174], R3, 0x1, P1 ;  /* 0x00005d0000037a11 */ /* 0x000fc800008f0c03 */
[----:B------:R-:W-:Y:S01]  /*a470*/  LEA.HI.X R5, R5, R3, R6, 0x6, P0 ;  /* 0x0000000305057211 */ /* 0x000fe200000f3406 */
[----:B------:R-:W-:Y:S01]  /*a480*/  @!PT LDS RZ, [RZ] ;  /* 0x00000000fffff984 */ /* 0x000fe20000000800 */
[----:B------:R-:W-:Y:S01]  /*a490*/  @!PT LDS RZ, [RZ] ;  /* 0x00000000fffff984 */ /* 0x000fe20000000800 */
[----:B------:R-:W-:Y:S01]  /*a4a0*/  @!PT LDS RZ, [RZ] ;  /* 0x00000000fffff984 */ /* 0x000fe20000000800 */
[----:B------:R1:W-:Y:S01]  /*a4b0*/  LDGSTS.E.BYPASS.LTC128B.128 [R235+0x18000], [R2.64] ;  /* 0x1800000002eb7fae */ /* 0x0003e2000b901d52 */
[----:B------:R-:W-:-:S03]  /*a4c0*/  PLOP3.LUT P0, PT, PT, PT, UP0, 0x80, 0x0 ;  /* 0x000000000000781c */ /* 0x000fc60003f0f008 */
[----:B------:R1:W-:Y:S04]  /*a4d0*/  LDGSTS.E.BYPASS.LTC128B.128 [R235+0x1a000], [R2.64+0x80] ;  /* 0x1a00008002eb7fae */ /* 0x0003e8000b901d52 */
[----:B------:R1:W-:Y:S04]  /*a4e0*/  LDGSTS.E.BYPASS.LTC128B.128 [R235+0x1c000], [R2.64+0x100] ;  /* 0x1c00010002eb7fae */ /* 0x0003e8000b901d52 */
[----:B------:R1:W-:Y:S04]  /*a4f0*/  LDGSTS.E.BYPASS.LTC128B.128 [R235+0x1e000], [R2.64+0x180] ;  /* 0x1e00018002eb7fae */ /* 0x0003e8000b901d52 */
[----:B------:R2:W-:Y:S04]  /*a500*/  LDGSTS.E.BYPASS.LTC128B.128 [R235+0x19000], [R4.64] ;  /* 0x1900000004eb7fae */ /* 0x0005e8000b901d52 */
[----:B------:R2:W-:Y:S04]  /*a510*/  LDGSTS.E.BYPASS.LTC128B.128 [R235+0x1b000], [R4.64+0x80] ;  /* 0x1b00008004eb7fae */ /* 0x0005e8000b901d52 */
[----:B------:R2:W-:Y:S04]  /*a520*/  LDGSTS.E.BYPASS.LTC128B.128 [R235+0x1d000], [R4.64+0x100] ;  /* 0x1d00010004eb7fae */ /* 0x0005e8000b901d52 */
[----:B------:R2:W-:Y:S04]  /*a530*/  LDGSTS.E.BYPASS.LTC128B.128 [R235+0x1f000], [R4.64+0x180] ;  /* 0x1f00018004eb7fae */ /* 0x0005e8000b901d52 */
[----:B------:R-:W-:Y:S04]  /*a540*/  LDSM.16.M88.4 R20, [R208+0x10000] ;  /* 0x01000000d014783b */ /* 0x000fe80000000200 */
[----:B------:R-:W-:Y:S04]  /*a550*/  LDSM.16.M88.4 R16, [R208+0x10800] ;  /* 0x01080000d010783b */ /* 0x000fe80000000200 */
[----:B------:R-:W-:Y:S04]  /*a560*/  LDSM.16.M88.4 R12, [R208+0x11000] ;  /* 0x01100000d00c783b */ /* 0x000fe80000000200 */
[----:B------:R-:W-:Y:S04]  /*a570*/  LDSM.16.M88.4 R32, [R208+0x11800] ;  /* 0x01180000d020783b */ /* 0x000fe80000000200 */
[----:B------:R-:W-:Y:S04]  /*a580*/  LDSM.16.M88.4 R8, [R216] ;  /* 0x00000000d808783b */ /* 0x000fe80000000200 */
[----:B------:R-:W-:Y:S04]  /*a590*/  LDSM.16.M88.4 R176, [R219] ;  /* 0x00000000dbb0783b */ /* 0x000fe80000000200 */
[----:B--2---:R-:W2:Y:S04]  /*a5a0*/  LDSM.16.M88.4 R4, [R215] ;  /* 0x00000000d704783b */ /* 0x004ea80000000200 */
[----:B------:R-:W3:Y:S04]  /*a5b0*/  LDSM.16.M88.4 R172, [R234] ;  /* 0x00000000eaac783b */ /* 0x000ee80000000200 */
[----:B------:R-:W4:Y:S04]  /*a5c0*/  LDSM.16.M88.4 R192, [R233] ;  /* 0x00000000e9c0783b */ /* 0x000f280000000200 */
[----:B------:R-:W5:Y:S04]  /*a5d0*/  LDSM.16.M88.4 R240, [R232] ;  /* 0x00000000e8f0783b */ /* 0x000f680000000200 */
[----:B------:R-:W-:Y:S04]  /*a5e0*/  LDSM.16.M88.4 R204, [R214+0x10000] ;  /* 0x01000000d6cc783b */ /* 0x000fe80000000200 */
[----:B------:R-:W0:Y:S01]  /*a5f0*/  LDGDEPBAR ;  /* 0x00000000000079af */ /* 0x000e220000000000 */
[C---:B--2---:R-:W-:Y:S08]  /*a600*/  HMMA.16816.F32 R168, R4.reuse, R20, RZ ;  /* 0x0000001404a8723c */ /* 0x044ff000000018ff */
[C---:B------:R-:W-:Y:S08]  /*a610*/  HMMA.16816.F32 R132, R4.reuse, R22, RZ ;  /* 0x000000160484723c */ /* 0x040ff000000018ff */
[C---:B------:R-:W-:Y:S08]  /*a620*/  HMMA.16816.F32 R28, R4.reuse, R16, RZ ;  /* 0x00000010041c723c */ /* 0x040ff000000018ff */
[C---:B------:R-:W-:Y:S08]  /*a630*/  HMMA.16816.F32 R24, R4.reuse, R18, RZ ;  /* 0x000000120418723c */ /* 0x040ff000000018ff */
[C---:B------:R-:W-:Y:S08]  /*a640*/  HMMA.16816.F32 R20, R4.reuse, R12, RZ ;  /* 0x0000000c0414723c */ /* 0x040ff000000018ff */
[C---:B------:R-:W-:Y:S08]  /*a650*/  HMMA.16816.F32 R16, R4.reuse, R14, RZ ;  /* 0x0000000e0410723c */ /* 0x040ff000000018ff */
[C---:B------:R-:W-:Y:S08]  /*a660*/  HMMA.16816.F32 R12, R4.reuse, R32, RZ ;  /* 0x00000020040c723c */ /* 0x040ff000000018ff */
[----:B------:R-:W-:Y:S01]  /*a670*/  HMMA.16816.F32 R184, R4, R34, RZ ;  /* 0x0000002204b8723c */ /* 0x000fe200000018ff */
[----:B------:R-:W2:Y:S07]  /*a680*/  LDSM.16.M88.4 R4, [R218] ;  /* 0x00000000da04783b */ /* 0x000eae0000000200 */
[C---:B------:R-:W-:Y:S01]  /*a690*/  HMMA.16816.F32 R188, R8.reuse, R176, R168 ;  /* 0x000000b008bc723c */ /* 0x040fe200000018a8 */
[----:B------:R-:W1:Y:S07]  /*a6a0*/  LDSM.16.M88.4 R168, [R214+0x10800] ;  /* 0x01080000d6a8783b */ /* 0x000e6e0000000200 */
[C---:B------:R-:W-:Y:S01]  /*a6b0*/  HMMA.16816.F32 R200, R8.reuse, R178, R132 ;  /* 0x000000b208c8723c */ /* 0x040fe20000001884 */
[----:B------:R-:W1:Y:S07]  /*a6c0*/  LDSM.16.M88.4 R132, [R214+0x11000] ;  /* 0x01100000d684783b */ /* 0x000e6e0000000200 */
[C---:B---3--:R-:W-:Y:S01]  /*a6d0*/  HMMA.16816.F32 R196, R8.reuse, R172, R28 ;  /* 0x000000ac08c4723c */ /* 0x048fe2000000181c */
[----:B------:R-:W3:Y:S07]  /*a6e0*/  LDSM.16.M88.4 R28, [R214+0x11800] ;  /* 0x01180000d61c783b */ /* 0x000eee0000000200 */
[C---:B------:R-:W-:Y:S08]  /*a6f0*/  HMMA.16816.F32 R180, R8.reuse, R174, R24 ;  /* 0x000000ae08b4723c */ /* 0x040ff00000001818 */
[C---:B----4-:R-:W-:Y:S01]  /*a700*/  HMMA.16816.F32 R176, R8.reuse, R192, R20 ;  /* 0x000000c008b0723c */ /* 0x050fe20000001814 */
[----:B------:R-:W-:Y:S07]  /*a710*/  LDSM.16.M88.4 R20, [R213] ;  /* 0x00000000d514783b */ /* 0x000fee0000000200 */
[C---:B------:R-:W-:Y:S08]  /*a720*/  HMMA.16816.F32 R172, R8.reuse, R194, R16 ;  /* 0x000000c208ac723c */ /* 0x040ff00000001810 */
[C---:B-----5:R-:W-:Y:S08]  /*a730*/  HMMA.16816.F32 R32, R8.reuse, R240, R12 ;  /* 0x000000f00820723c */ /* 0x060ff0000000180c */
[----:B------:R-:W-:Y:S01]  /*a740*/  HMMA.16816.F32 R24, R8, R242, R184 ;  /* 0x000000f20818723c */ /* 0x000fe200000018b8 */
[----:B------:R-:W4:Y:S04]  /*a750*/  LDSM.16.M88.4 R8, [R217] ;  /* 0x00000000d908783b */ /* 0x000f280000000200 */
[----:B------:R-:W-:Y:S03]  /*a760*/  LDSM.16.M88.4 R240, [R208+0x16000] ;  /* 0x01600000d0f0783b */ /* 0x000fe60000000200 */
[C---:B--2---:R-:W-:Y:S01]  /*a770*/  HMMA.16816.F32 R16, R4.reuse, R204, R188 ;  /* 0x000000cc0410723c */ /* 0x044fe200000018bc */
[----:B------:R-:W2:Y:S07]  /*a780*/  LDSM.16.M88.4 R188, [R213+0x800] ;  /* 0x00080000d5bc783b */ /* 0x000eae0000000200 */
[C---:B------:R-:W-:Y:S01]  /*a790*/  HMMA.16816.F32 R12, R4.reuse, R206, R200 ;  /* 0x000000ce040c723c */ /* 0x040fe200000018c8 */
[----:B------:R-:W-:Y:S04]  /*a7a0*/  LDSM.16.M88.4 R200, [R208+0x13000] ;  /* 0x01300000d0c8783b */ /* 0x000fe80000000200 */
[----:B------:R-:W-:Y:S03]  /*a7b0*/  LDSM.16.M88.4 R204, [R213+0x5800] ;  /* 0x00580000d5cc783b */ /* 0x000fe60000000200 */
[C---:B-1----:R-:W-:Y:S08]  /*a7c0*/  HMMA.16816.F32 R196, R4.reuse, R168, R196 ;  /* 0x000000a804c4723c */ /* 0x042ff000000018c4 */
[C---:B------:R-:W-:Y:S08]  /*a7d0*/  HMMA.16816.F32 R168, R4.reuse, R170, R180 ;  /* 0x000000aa04a8723c */ /* 0x040ff000000018b4 */
[C---:B------:R-:W-:Y:S08]  /*a7e0*/  HMMA.16816.F32 R184, R4.reuse, R132, R176 ;  /* 0x0000008404b8723c */ /* 0x040ff000000018b0 */
[C---:B------:R-:W-:Y:S01]  /*a7f0*/  HMMA.16816.F32 R180, R4.reuse, R134, R172 ;  /* 0x0000008604b4723c */ /* 0x040fe200000018ac */
[----:B------:R-:W1:Y:S07]  /*a800*/  LDSM.16.M88.4 R172, [R213+0x1000] ;  /* 0x00100000d5ac783b */ /* 0x000e6e0000000200 */
[C---:B---3--:R-:W-:Y:S01]  /*a810*/  HMMA.16816.F32 R132, R4.reuse, R30, R24 ;  /* 0x0000001e0484723c */ /* 0x048fe20000001818 */
[----:B------:R-:W3:Y:S07]  /*a820*/  LDSM.16.M88.4 R24, [R213+0x1800] ;  /* 0x00180000d518783b */ /* 0x000eee0000000200 */
[----:B------:R-:W-:Y:S01]  /*a830*/  HMMA.16816.F32 R176, R4, R28, R32 ;  /* 0x0000001c04b0723c */ /* 0x000fe20000001820 */
[----:B------:R-:W-:Y:S04]  /*a840*/  LDSM.16.M88.4 R4, [R215+0x4000] ;  /* 0x00400000d704783b */ /* 0x000fe80000000200 */
[----:B------:R-:W-:Y:S03]  /*a850*/  LDSM.16.M88.4 R28, [R208+0x12800] ;  /* 0x01280000d01c783b */ /* 0x000fe60000000200 */
[C---:B----4-:R-:W-:Y:S08]  /*a860*/  HMMA.16816.F32 R32, R8.reuse, R20, R16 ;  /* 0x000000140820723c */ /* 0x050ff00000001810 */
[C---:B------:R-:W-:Y:S01]  /*a870*/  HMMA.16816.F32 R16, R8.reuse, R22, R12 ;  /* 0x000000160810723c */ /* 0x040fe2000000180c */
[----:B------:R-:W4:Y:S07]  /*a880*/  LDSM.16.M88.4 R20, [R208+0x12000] ;  /* 0x01200000d014783b */ /* 0x000f2e0000000200 */
[C---:B--2---:R-:W-:Y:S08]  /*a890*/  HMMA.16816.F32 R12, R8.reuse, R188, R196 ;  /* 0x000000bc080c723c */ /* 0x044ff000000018c4 */
[C---:B------:R-:W-:Y:S08]  /*a8a0*/  HMMA.16816.F32 R168, R8.reuse, R190, R168 ;  /* 0x000000be08a8723c */ /* 0x040ff000000018a8 */
[C---:B-1----:R-:W-:Y:S08]  /*a8b0*/  HMMA.16816.F32 R192, R8.reuse, R172, R184 ;  /* 0x000000ac08c0723c */ /* 0x042ff000000018b8 */
[C---:B------:R-:W-:Y:S08]  /*a8c0*/  HMMA.16816.F32 R196, R8.reuse, R174, R180 ;  /* 0x000000ae08c4723c */ /* 0x040ff000000018b4 */
[----:B---3--:R-:W-:Y:S01]  /*a8d0*/  HMMA.16816.F32 R184, R8, R26, R132 ;  /* 0x0000001a08b8723c */ /* 0x008fe20000001884 */
[----:B------:R-:W1:Y:S07]  /*a8e0*/  LDSM.16.M88.4 R132, [R208+0x13800] ;  /* 0x01380000d084783b */ /* 0x000e6e0000000200 */
[C---:B----4-:R-:W-:Y:S01]  /*a8f0*/  HMMA.16816.F32 R180, R4.reuse, R20, R32 ;  /* 0x0000001404b4723c */ /* 0x050fe20000001820 */
[----:B------:R-:W-:Y:S07]  /*a900*/  LDSM.16.M88.4 R32, [R229] ;  /* 0x00000000e520783b */ /* 0x000fee0000000200 */
[----:B------:R-:W-:Y:S08]  /*a910*/  HMMA.16816.F32 R172, R4, R22, R16 ;  /* 0x0000001604ac723c */ /* 0x000ff00000001810 */
[----:B------:R-:W-:Y:S01]  /*a920*/  HMMA.16816.F32 R188, R8, R24, R176 ;  /* 0x0000001808bc723c */ /* 0x000fe200000018b0 */
[----:B------:R-:W2:Y:S04]  /*a930*/  LDSM.16.M88.4 R8, [R216+0x4000] ;  /* 0x00400000d808783b */ /* 0x000ea80000000200 */
[----:B------:R-:W-:Y:S03]  /*a940*/  LDSM.16.M88.4 R24, [R230] ;  /* 0x00000000e618783b */ /* 0x000fe60000000200 */
[C---:B------:R-:W-:Y:S08]  /*a950*/  HMMA.16816.F32 R20, R4.reuse, R28, R12 ;  /* 0x0000001c0414723c */ /* 0x040ff0000000180c */
[C---:B------:R-:W-:Y:S01]  /*a960*/  HMMA.16816.F32 R16, R4.reuse, R30, R168 ;  /* 0x0000001e0410723c */ /* 0x040fe200000018a8 */
[----:B------:R-:W3:Y:S04]  /*a970*/  LDSM.16.M88.4 R28, [R231] ;  /* 0x00000000e71c783b */ /* 0x000ee80000000200 */
[----:B------:R-:W-:Y:S03]  /*a980*/  LDSM.16.M88.4 R168, [R214+0x12000] ;  /* 0x01200000d6a8783b */ /* 0x000fe60000000200 */
[C---:B------:R-:W-:Y:S08]  /*a990*/  HMMA.16816.F32 R12, R4.reuse, R200, R192 ;  /* 0x000000c8040c723c */ /* 0x040ff000000018c0 */
[C---:B------:R-:W-:Y:S01]  /*a9a0*/  HMMA.16816.F32 R176, R4.reuse, R202, R196 ;  /* 0x000000ca04b0723c */ /* 0x040fe200000018c4 */
[----:B------:R-:W4:Y:S07]  /*a9b0*/  LDSM.16.M88.4 R200, [R228] ;  /* 0x00000000e4c8783b */ /* 0x000f2e0000000200 */
[C---:B-1----:R-:W-:Y:S08]  /*a9c0*/  HMMA.16816.F32 R196, R4.reuse, R132, R188 ;  /* 0x0000008404c4723c */ /* 0x042ff000000018bc */
[----:B------:R-:W-:Y:S01]  /*a9d0*/  HMMA.16816.F32 R188, R4, R134, R184 ;  /* 0x0000008604bc723c */ /* 0x000fe200000018b8 */
[----:B------:R-:W1:Y:S07]  /*a9e0*/  LDSM.16.M88.4 R4, [R218+0x4000] ;  /* 0x00400000da04783b */ /* 0x000e6e0000000200 */
[C---:B--2---:R-:W-:Y:S08]  /*a9f0*/  HMMA.16816.F32 R132, R8.reuse, R32, R12 ;  /* 0x000000200884723c */ /* 0x044ff0000000180c */
[C---:B---3--:R-:W-:Y:S08]  /*aa00*/  HMMA.16816.F32 R192, R8.reuse, R28, R180 ;  /* 0x0000001c08c0723c */ /* 0x048ff000000018b4 */
[C---:B------:R-:W-:Y:S08]  /*aa10*/  HMMA.16816.F32 R180, R8.reuse, R24, R20 ;  /* 0x0000001808b4723c */ /* 0x040ff00000001814 */
[C---:B------:R-:W-:Y:S01]  /*aa20*/  HMMA.16816.F32 R184, R8.reuse, R30, R172 ;  /* 0x0000001e08b8723c */ /* 0x040fe200000018ac */
[----:B------:R-:W-:Y:S07]  /*aa30*/  LDSM.16.M88.4 R28, [R214+0x13000] ;  /* 0x01300000d61c783b */ /* 0x000fee0000000200 */
[C---:B------:R-:W-:Y:S01]  /*aa40*/  HMMA.16816.F32 R20, R8.reuse, R34, R176 ;  /* 0x000000220814723c */ /* 0x040fe200000018b0 */
[----:B------:R-:W2:Y:S07]  /*aa50*/  LDSM.16.M88.4 R32, [R214+0x12800] ;  /* 0x01280000d620783b */ /* 0x000eae0000000200 */
[C---:B------:R-:W-:Y:S01]  /*aa60*/  HMMA.16816.F32 R172, R8.reuse, R26, R16 ;  /* 0x0000001a08ac723c */ /* 0x040fe20000001810 */
[----:B------:R-:W3:Y:S07]  /*aa70*/  LDSM.16.M88.4 R24, [R214+0x13800] ;  /* 0x01380000d618783b */ /* 0x000eee0000000200 */
[C---:B----4-:R-:W-:Y:S01]  /*aa80*/  HMMA.16816.F32 R16, R8.reuse, R200, R196 ;  /* 0x000000c80810723c */ /* 0x050fe200000018c4 */
[----:B------:R-:W-:Y:S07]  /*aa90*/  LDSM.16.M88.4 R196, [R213+0x2000] ;  /* 0x00200000d5c4783b */ /* 0x000fee0000000200 */
[----:B------:R-:W-:Y:S01]  /*aaa0*/  HMMA.16816.F32 R12, R8, R202, R188 ;  /* 0x000000ca080c723c */ /* 0x000fe200000018bc */
[----:B------:R-:W4:Y:S04]  /*aab0*/  LDSM.16.M88.4 R8, [R217+0x4000] ;  /* 0x00400000d908783b */ /* 0x000f280000000200 */
[----:B------:R-:W-:Y:S03]  /*aac0*/  LDSM.16.M88.4 R200, [R208+0x14800] ;  /* 0x01480000d0c8783b */ /* 0x000fe60000000200 */
[C---:B-1----:R-:W-:Y:S08]  /*aad0*/  HMMA.16816.F32 R176, R4.reuse, R168, R192 ;  /* 0x000000a804b0723c */ /* 0x042ff000000018c0 */
[C---:B------:R-:W-:Y:S01]  /*aae0*/  HMMA.16816.F32 R188, R4.reuse, R170, R184 ;  /* 0x000000aa04bc723c */ /* 0x040fe200000018b8 */
[----:B------:R-:W1:Y:S07]  /*aaf0*/  LDSM.16.M88.4 R168, [R213+0x2800] ;  /* 0x00280000d5a8783b */ /* 0x000e6e0000000200 */
[C---:B--2---:R-:W-:Y:S08]  /*ab00*/  HMMA.16816.F32 R192, R4.reuse, R32, R180 ;  /* 0x0000002004c0723c */ /* 0x044ff000000018b4 */
[C---:B------:R-:W-:Y:S08]  /*ab10*/  HMMA.16816.F32 R184, R4.reuse, R34, R172 ;  /* 0x0000002204b8723c */ /* 0x040ff000000018ac */
[C---:B---3--:R-:W-:Y:S08]  /*ab20*/  HMMA.16816.F32 R32, R4.reuse, R24, R16 ;  /* 0x000000180420723c */ /* 0x048ff00000001810 */
[C---:B------:R-:W-:Y:S01]  /*ab30*/  HMMA.16816.F32 R16, R4.reuse, R26, R12 ;  /* 0x0000001a0410723c */ /* 0x040fe2000000180c */
[----:B------:R-:W2:Y:S07]  /*ab40*/  LDSM.16.M88.4 R24, [R213+0x3000] ;  /* 0x00300000d518783b */ /* 0x000eae0000000200 */
[C---:B------:R-:W-:Y:S01]  /*ab50*/  HMMA.16816.F32 R172, R4.reuse, R30, R20 ;  /* 0x0000001e04ac723c */ /* 0x040fe20000001814 */
[----:B------:R-:W3:Y:S07]  /*ab60*/  LDSM.16.M88.4 R20, [R213+0x3800] ;  /* 0x00380000d514783b */ /* 0x000eee0000000200 */
[----:B------:R-:W-:Y:S01]  /*ab70*/  HMMA.16816.F32 R180, R4, R28, R132 ;  /* 0x0000001c04b4723c */ /* 0x000fe20000001884 */
[----:B------:R-:W-:Y:S04]  /*ab80*/  LDSM.16.M88.4 R4, [R215+0x8000] ;  /* 0x00800000d704783b */ /* 0x000fe80000000200 */
[----:B------:R-:W5:Y:S03]  /*ab90*/  LDSM.16.M88.4 R28, [R208+0x14000] ;  /* 0x01400000d01c783b */ /* 0x000f660000000200 */
[C---:B----4-:R-:W-:Y:S08]  /*aba0*/  HMMA.16816.F32 R12, R8.reuse, R196, R176 ;  /* 0x000000c4080c723c */ /* 0x050ff000000018b0 */
[C---:B------:R-:W-:Y:S08]  /*abb0*/  HMMA.16816.F32 R132, R8.reuse, R198, R188 ;  /* 0x000000c60884723c */ /* 0x040ff000000018bc */
[C---:B-1----:R-:W-:Y:S08]  /*abc0*/  HMMA.16816.F32 R192, R8.reuse, R168, R192 ;  /* 0x000000a808c0723c */ /* 0x042ff000000018c0 */
[C---:B--2---:R-:W-:Y:S08]  /*abd0*/  HMMA.16816.F32 R188, R8.reuse, R24, R180 ;  /* 0x0000001808bc723c */ /* 0x044ff000000018b4 */
[C---:B------:R-:W-:Y:S01]  /*abe0*/  HMMA.16816.F32 R196, R8.reuse, R170, R184 ;  /* 0x000000aa08c4723c */ /* 0x040fe200000018b8 */
[----:B------:R-:W-:Y:S07]  /*abf0*/  LDSM.16.M88.4 R168, [R226] ;  /* 0x00000000e2a8783b */ /* 0x000fee0000000200 */
[C---:B---3--:R-:W-:Y:S01]  /*ac00*/  HMMA.16816.F32 R180, R8.reuse, R20, R32 ;  /* 0x0000001408b4723c */ /* 0x048fe20000001820 */
[----:B------:R-:W1:Y:S07]  /*ac10*/  LDSM.16.M88.4 R32, [R208+0x15000] ;  /* 0x01500000d020783b */ /* 0x000e6e0000000200 */
[----:B------:R-:W-:Y:S08]  /*ac20*/  HMMA.16816.F32 R176, R8, R22, R16 ;  /* 0x0000001608b0723c */ /* 0x000ff00000001810 */
[C---:B-----5:R-:W-:Y:S08]  /*ac30*/  HMMA.16816.F32 R20, R4.reuse, R28, R12 ;  /* 0x0000001c0414723c */ /* 0x060ff0000000180c */
[----:B------:R-:W-:Y:S01]  /*ac40*/  HMMA.16816.F32 R16, R4, R30, R132 ;  /* 0x0000001e0410723c */ /* 0x000fe20000001884 */
[----:B------:R-:W2:Y:S07]  /*ac50*/  LDSM.16.M88.4 R28, [R208+0x15800] ;  /* 0x01580000d01c783b */ /* 0x000eae0000000200 */
[----:B------:R-:W-:Y:S01]  /*ac60*/  HMMA.16816.F32 R184, R8, R26, R172 ;  /* 0x0000001a08b8723c */ /* 0x000fe200000018ac */
[----:B------:R-:W-:Y:S04]  /*ac70*/  LDSM.16.M88.4 R8, [R216+0x8000] ;  /* 0x00800000d808783b */ /* 0x000fe80000000200 */
[----:B------:R-:W3:Y:S03]  /*ac80*/  LDSM.16.M88.4 R24, [R227] ;  /* 0x00000000e318783b */ /* 0x000ee60000000200 */
[C---:B------:R-:W-:Y:S08]  /*ac90*/  HMMA.16816.F32 R12, R4.reuse, R200, R192 ;  /* 0x000000c8040c723c */ /* 0x040ff000000018c0 */
        /* <DEDUP_REMOVED lines=15> */
[C---:B----4-:R-:W-:Y:S01]  /*ad90*/  HMMA.16816.F32 R180, R8.reuse, R202, R196 ;  /* 0x000000ca08b4723c */ /* 0x050fe200000018c4 */
[----:B------:R-:W4:Y:S07]  /*ada0*/  LDSM.16.M88.4 R196, [R214+0x15800] ;  /* 0x01580000d6c4783b */ /* 0x000f2e0000000200 */
[C---:B------:R-:W-:Y:S08]  /*adb0*/  HMMA.16816.F32 R12, R8.reuse, R200, R192 ;  /* 0x000000c8080c723c */ /* 0x040ff000000018c0 */
        /* <DEDUP_REMOVED lines=15> */
[----:B------:R-:W4:Y:S07]  /*aeb0*/  LDSM.16.M88.4 R4, [R215+0xc000] ;  /* 0x00c00000d704783b */ /* 0x000f2e0000000200 */
[C---:B-1----:R-:W-:Y:S01]  /*aec0*/  HMMA.16816.F32 R192, R8.reuse, R32, R176 ;  /* 0x0000002008c0723c */ /* 0x042fe200000018b0 */
[----:B------:R-:W1:Y:S07]  /*aed0*/  LDSM.16.M88.4 R176, [R208+0x17000] ;  /* 0x01700000d0b0783b */ /* 0x000e6e0000000200 */
[C---:B------:R-:W-:Y:S08]  /*aee0*/  HMMA.16816.F32 R188, R8.reuse, R34, R188 ;  /* 0x0000002208bc723c */ /* 0x040ff000000018bc */
[C---:B--2---:R-:W-:Y:S08]  /*aef0*/  HMMA.16816.F32 R200, R8.reuse, R28, R172 ;  /* 0x0000001c08c8723c */ /* 0x044ff000000018ac */
[C---:B------:R-:W-:Y:S01]  /*af00*/  HMMA.16816.F32 R196, R8.reuse, R30, R132 ;  /* 0x0000001e08c4723c */ /* 0x040fe20000001884 */
[----:B------:R-:W2:Y:S07]  /*af10*/  LDSM.16.M88.4 R132, [R208+0x17800] ;  /* 0x01780000d084783b */ /* 0x000eae0000000200 */
[C---:B---3--:R-:W-:Y:S08]  /*af20*/  HMMA.16816.F32 R184, R8.reuse, R24, R20 ;  /* 0x0000001808b8723c */ /* 0x048ff00000001814 */
[C---:B------:R-:W-:Y:S01]  /*af30*/  HMMA.16816.F32 R172, R8.reuse, R26, R16 ;  /* 0x0000001a08ac723c */ /* 0x040fe20000001810 */
[----:B------:R-:W-:Y:S07]  /*af40*/  LDSM.16.M88.4 R24, [R223] ;  /* 0x00000000df18783b */ /* 0x000fee0000000200 */
[C---:B------:R-:W-:Y:S01]  /*af50*/  HMMA.16816.F32 R32, R8.reuse, R204, R12 ;  /* 0x000000cc0820723c */ /* 0x040fe2000000180c */
[----:B------:R-:W3:Y:S07]  /*af60*/  LDSM.16.M88.4 R12, [R216+0xc000] ;  /* 0x00c00000d80c783b */ /* 0x000eee0000000200 */
[----:B------:R-:W-:Y:S01]  /*af70*/  HMMA.16816.F32 R28, R8, R206, R180 ;  /* 0x000000ce081c723c */ /* 0x000fe200000018b4 */
[----:B------:R-:W5:Y:S04]  /*af80*/  LDSM.16.M88.4 R204, [R222] ;  /* 0x00000000decc783b */ /* 0x000f680000000200 */
[----:B------:R-:W2:Y:S03]  /*af90*/  LDSM.16.M88.4 R180, [R221] ;  /* 0x00000000ddb4783b */ /* 0x000ea60000000200 */
[C---:B----4-:R-:W-:Y:S08]  /*afa0*/  HMMA.16816.F32 R20, R4.reuse, R240, R192 ;  /* 0x000000f00414723c */ /* 0x050ff000000018c0 */
[C---:B------:R-:W-:Y:S08]  /*afb0*/  HMMA.16816.F32 R16, R4.reuse, R242, R188 ;  /* 0x000000f20410723c */ /* 0x040ff000000018bc */
[C---:B------:R-:W-:Y:S01]  /*afc0*/  HMMA.16816.F32 R8, R4.reuse, R168, R200 ;  /* 0x000000a80408723c */ /* 0x040fe200000018c8 */
[----:B------:R-:W-:Y:S07]  /*afd0*/  LDSM.16.M88.4 R200, [R214+0x17800] ;  /* 0x01780000d6c8783b */ /* 0x000fee0000000200 */
[C---:B------:R-:W-:Y:S08]  /*afe0*/  HMMA.16816.F32 R188, R4.reuse, R170, R196 ;  /* 0x000000aa04bc723c */ /* 0x040ff000000018c4 */
[C---:B-1----:R-:W-:Y:S08]  /*aff0*/  HMMA.16816.F32 R196, R4.reuse, R176, R184 ;  /* 0x000000b004c4723c */ /* 0x042ff000000018b8 */
[C---:B------:R-:W-:Y:S01]  /*b000*/  HMMA.16816.F32 R192, R4.reuse, R178, R172 ;  /* 0x000000b204c0723c */ /* 0x040fe200000018ac */
[----:B------:R-:W1:Y:S04]  /*b010*/  LDSM.16.M88.4 R176, [R220] ;  /* 0x00000000dcb0783b */ /* 0x000e680000000200 */
[----:B------:R-:W-:Y:S03]  /*b020*/  LDSM.16.M88.4 R172, [R214+0x17000] ;  /* 0x01700000d6ac783b */ /* 0x000fe60000000200 */
[C---:B--2---:R-:W-:Y:S08]  /*b030*/  HMMA.16816.F32 R184, R4.reuse, R132, R32 ;  /* 0x0000008404b8723c */ /* 0x044ff00000001820 */
[----:B------:R-:W-:Y:S01]  /*b040*/  HMMA.16816.F32 R168, R4, R134, R28 ;  /* 0x0000008604a8723c */ /* 0x000fe2000000181c */
[----:B------:R-:W-:Y:S07]  /*b050*/  LDSM.16.M88.4 R28, [R214+0x16000] ;  /* 0x01600000d61c783b */ /* 0x000fee0000000200 */
[C---:B---3--:R-:W-:Y:S08]  /*b060*/  HMMA.16816.F32 R132, R12.reuse, R24, R20 ;  /* 0x000000180c84723c */ /* 0x048ff00000001814 */
[C---:B------:R-:W-:Y:S01]  /*b070*/  HMMA.16816.F32 R32, R12.reuse, R26, R16 ;  /* 0x0000001a0c20723c */ /* 0x040fe20000001810 */
[----:B------:R-:W-:Y:S07]  /*b080*/  LDSM.16.M88.4 R24, [R214+0x16800] ;  /* 0x01680000d618783b */ /* 0x000fee0000000200 */
[C---:B-----5:R-:W-:Y:S01]  /*b090*/  HMMA.16816.F32 R20, R12.reuse, R204, R8 ;  /* 0x000000cc0c14723c */ /* 0x060fe20000001808 */
[----:B------:R-:W2:Y:S07]  /*b0a0*/  LDSM.16.M88.4 R8, [R218+0xc000] ;  /* 0x00c00000da08783b */ /* 0x000eae0000000200 */
[C---:B------:R-:W-:Y:S08]  /*b0b0*/  HMMA.16816.F32 R4, R12.reuse, R180, R196 ;  /* 0x000000b40c04723c */ /* 0x040ff000000018c4 */
[C---:B------:R-:W-:Y:S08]  /*b0c0*/  HMMA.16816.F32 R16, R12.reuse, R206, R188 ;  /* 0x000000ce0c10723c */ /* 0x040ff000000018bc */
[C---:B------:R-:W-:Y:S08]  /*b0d0*/  HMMA.16816.F32 R192, R12.reuse, R182, R192 ;  /* 0x000000b60cc0723c */ /* 0x040ff000000018c0 */
[C---:B-1----:R-:W-:Y:S08]  /*b0e0*/  HMMA.16816.F32 R196, R12.reuse, R176, R184 ;  /* 0x000000b00cc4723c */ /* 0x042ff000000018b8 */
[----:B------:R-:W-:Y:S08]  /*b0f0*/  HMMA.16816.F32 R188, R12, R178, R168 ;  /* 0x000000b20cbc723c */ /* 0x000ff000000018a8 */
[C---:B--2---:R-:W-:Y:S08]  /*b100*/  HMMA.16816.F32 R176, R8.reuse, R24, R20 ;  /* 0x0000001808b0723c */ /* 0x044ff00000001814 */
[C---:B------:R-:W-:Y:S01]  /*b110*/  HMMA.16816.F32 R184, R8.reuse, R28, R132 ;  /* 0x0000001c08b8723c */ /* 0x040fe20000001884 */
[----:B------:R-:W-:Y:S07]  /*b120*/  LDSM.16.M88.4 R132, [R213+0x6000] ;  /* 0x00600000d584783b */ /* 0x000fee0000000200 */
[C---:B------:R-:W-:Y:S01]  /*b130*/  HMMA.16816.F32 R180, R8.reuse, R30, R32 ;  /* 0x0000001e08b4723c */ /* 0x040fe20000001820 */
[----:B------:R-:W-:Y:S04]  /*b140*/  LDSM.16.M88.4 R28, [R213+0x7000] ;  /* 0x00700000d51c783b */ /* 0x000fe80000000200 */
[----:B------:R-:W-:Y:S03]  /*b150*/  LDSM.16.M88.4 R32, [R213+0x6800] ;  /* 0x00680000d520783b */ /* 0x000fe60000000200 */
[C---:B------:R-:W-:Y:S01]  /*b160*/  HMMA.16816.F32 R20, R8.reuse, R172, R4 ;  /* 0x000000ac0814723c */ /* 0x040fe20000001804 */
[----:B------:R-:W1:Y:S07]  /*b170*/  LDSM.16.M88.4 R4, [R217+0xc000] ;  /* 0x00c00000d904783b */ /* 0x000e6e0000000200 */
[----:B------:R-:W-:Y:S01]  /*b180*/  HMMA.16816.F32 R168, R8, R26, R16 ;  /* 0x0000001a08a8723c */ /* 0x000fe20000001810 */
[----:B------:R-:W2:Y:S01]  /*b190*/  LDSM.16.M88.4 R24, [R213+0x7800] ;  /* 0x00780000d518783b */ /* 0x000ea20000000200 */
[----:B------:R-:W-:-:S06]  /*b1a0*/  DEPBAR.LE SB0, 0x0 ;  /* 0x000080000000791a */ /* 0x000fcc0000000000 */
[C---:B------:R-:W-:Y:S08]  /*b1b0*/  HMMA.16816.F32 R16, R8.reuse, R174, R192 ;  /* 0x000000ae0810723c */ /* 0x040ff000000018c0 */
[C---:B------:R-:W-:Y:S08]  /*b1c0*/  HMMA.16816.F32 R12, R8.reuse, R200, R196 ;  /* 0x000000c8080c723c */ /* 0x040ff000000018c4 */
[----:B------:R-:W-:Y:S08]  /*b1d0*/  HMMA.16816.F32 R8, R8, R202, R188 ;  /* 0x000000ca0808723c */ /* 0x000ff000000018bc */
[C---:B-1----:R-:W-:Y:S08]  /*b1e0*/  HMMA.16816.F32 R20, R4.reuse, R28, R20 ;  /* 0x0000001c0414723c */ /* 0x042ff00000001814 */
[C---:B------:R-:W-:Y:S08]  /*b1f0*/  HMMA.16816.F32 R28, R4.reuse, R30, R16 ;  /* 0x0000001e041c723c */ /* 0x040ff00000001810 */
[C---:B--2---:R-:W-:Y:S08]  /*b200*/  HMMA.16816.F32 R16, R4.reuse, R24, R12 ;  /* 0x000000180410723c */ /* 0x044ff0000000180c */
[C---:B------:R-:W-:Y:S08]  /*b210*/  HMMA.16816.F32 R184, R4.reuse, R132, R184 ;  /* 0x0000008404b8723c */ /* 0x040ff000000018b8 */
[C---:B------:R-:W-:Y:S08]  /*b220*/  HMMA.16816.F32 R180, R4.reuse, R134, R180 ;  /* 0x0000008604b4723c */ /* 0x040ff000000018b4 */
[C---:B------:R-:W-:Y:S08]  /*b230*/  HMMA.16816.F32 R176, R4.reuse, R32, R176 ;  /* 0x0000002004b0723c */ /* 0x040ff000000018b0 */
[C---:B------:R-:W-:Y:S08]  /*b240*/  HMMA.16816.F32 R168, R4.reuse, R34, R168 ;  /* 0x0000002204a8723c */ /* 0x040ff000000018a8 */
[----:B------:R-:W-:Y:S01]  /*b250*/  HMMA.16816.F32 R24, R4, R26, R8 ;  /* 0x0000001a0418723c */ /* 0x000fe20000001808 */
[----:B------:R-:W-:Y:S06]  /*b260*/  BAR.SYNC.DEFER_BLOCKING 0x0 ;  /* 0x0000000000007b1d */ /* 0x000fec0000010000 */
        /* <DEDUP_REMOVED lines=31> */
.L_x_409:
[----:B-1----:R-:W1:Y:S01]  /*b460*/  S2R R2, SR_TID.X ;  /* 0x0000000000027919 */ /* 0x002e620000002100 */
[----:B------:R-:W-:-:S03]  /*b470*/  IMAD.U32 R0, RZ, RZ, UR15 ;  /* 0x0000000fff007e24 */ /* 0x000fc6000f8e00ff */
[----:B------:R-:W-:Y:S04]  /*b480*/  STL [R1+0x48], R214 ;  /* 0x000048d601007387 */ /* 0x000fe80000100800 */
[----:B------:R2:W-:Y:S04]  /*b490*/  STL [R1+0x44], R213 ;  /* 0x000044d501007387 */ /* 0x0005e80000100800 */
[----:B------:R3:W-:Y:S01]  /*b4a0*/  STL [R1+0x40], R208 ;  /* 0x000040d001007387 */ /* 0x0007e20000100800 */
[----:B-1----:R-:W-:-:S04]  /*b4b0*/  SHF.L.U32 R2, R2, 0x1, RZ ;  /* 0x0000000102027819 */ /* 0x002fc800000006ff */
[----:B------:R-:W-:-:S04]  /*b4c0*/  LOP3.LUT R2, R2, 0x6, RZ, 0xc0, !PT ;  /* 0x0000000602027812 */ /* 0x000fc800078ec0ff */
[----:B------:R-:W-:-:S04]  /*b4d0*/  LEA R0, R0, R2, 0x6 ;  /* 0x0000000200007211 */ /* 0x000fc800078e30ff */
[C---:B------:R-:W-:Y:S02]  /*b4e0*/  IADD3 R2, R0.reuse, 0x8, RZ ;  /* 0x0000000800027810 */ /* 0x040fe40007ffe0ff */
[-C--:B------:R-:W-:Y:S02]  /*b4f0*/  ISETP.GE.AND P2, PT, R0, R239.reuse, PT ;  /* 0x000000ef0000720c */ /* 0x080fe40003f46270 */
[C---:B------:R-:W-:Y:S02]  /*b500*/  ISETP.GE.AND P0, PT, R2.reuse, R239, PT ;  /* 0x000000ef0200720c */ /* 0x040fe40003f06270 */
[----:B------:R-:W-:Y:S02]  /*b510*/  ISETP.GE.AND P3, PT, R2, R238, PT ;  /* 0x000000ee0200720c */ /* 0x000fe40003f66270 */
[----:B------:R-:W-:Y:S02]  /*b520*/  IADD3 R3, R0, 0x1, RZ ;  /* 0x0000000100037810 */ /* 0x000fe40007ffe0ff */
[----:B------:R-:W-:-:S02]  /*b530*/  ISETP.LT.OR P0, PT, R2, R237, P0 ;  /* 0x000000ed0200720c */ /* 0x000fc40000701670 */
[----:B------:R-:W-:Y:S02]  /*b540*/  ISETP.LT.OR P3, PT, R2, R236, P3 ;  /* 0x000000ec0200720c */ /* 0x000fe40001f61670 */
[C---:B------:R-:W-:Y:S02]  /*b550*/  ISETP.LT.OR P2, PT, R0.reuse, R237, P2 ;  /* 0x000000ed0000720c */ /* 0x040fe40001741670 */
[C---:B------:R-:W-:Y:S02]  /*b560*/  IADD3 R2, R0.reuse, 0x9, RZ ;  /* 0x0000000900027810 */ /* 0x040fe40007ffe0ff */
[C---:B------:R-:W-:Y:S02]  /*b570*/  ISETP.GE.AND P1, PT, R3.reuse, R239, PT ;  /* 0x000000ef0300720c */ /* 0x040fe40003f26270 */
[-C--:B------:R-:W-:Y:S02]  /*b580*/  ISETP.GE.AND P4, PT, R3, R238.reuse, PT ;  /* 0x000000ee0300720c */ /* 0x080fe40003f86270 */
[----:B------:R-:W-:-:S02]  /*b590*/  ISETP.GE.AND P5, PT, R0, R238, PT ;  /* 0x000000ee0000720c */ /* 0x000fc40003fa6270 */
[----:B------:R-:W-:Y:S02]  /*b5a0*/  FSEL R5, R184, -INF , !P2 ;  /* 0xff800000b8057808 */ /* 0x000fe40005000000 */
[C---:B------:R-:W-:Y:S02]  /*b5b0*/  ISETP.GE.AND P6, PT, R2.reuse, R239, PT ;  /* 0x000000ef0200720c */ /* 0x040fe40003fc6270 */
[----:B------:R-:W-:Y:S02]  /*b5c0*/  ISETP.GE.AND P2, PT, R2, R238, PT ;  /* 0x000000ee0200720c */ /* 0x000fe40003f46270 */
[C---:B------:R-:W-:Y:S02]  /*b5d0*/  ISETP.LT.OR P1, PT, R3.reuse, R237, P1 ;  /* 0x000000ed0300720c */ /* 0x040fe40000f21670 */
[-C--:B------:R-:W-:Y:S02]  /*b5e0*/  ISETP.LT.OR P4, PT, R3, R236.reuse, P4 ;  /* 0x000000ec0300720c */ /* 0x080fe40002781670 */
[----:B------:R-:W-:-:S02]  /*b5f0*/  ISETP.LT.OR P5, PT, R0, R236, P5 ;  /* 0x000000ec0000720c */ /* 0x000fc40002fa1670 */
[----:B------:R-:W-:Y:S02]  /*b600*/  IADD3 R3, R0, 0x10, RZ ;  /* 0x0000001000037810 */ /* 0x000fe40007ffe0ff */
[C---:B------:R-:W-:Y:S02]  /*b610*/  ISETP.LT.OR P6, PT, R2.reuse, R237, P6 ;  /* 0x000000ed0200720c */ /* 0x040fe400037c1670 */
[----:B------:R-:W-:Y:S02]  /*b620*/  ISETP.LT.OR P2, PT, R2, R236, P2 ;  /* 0x000000ec0200720c */ /* 0x000fe40001741670 */
[----:B------:R-:W-:Y:S02]  /*b630*/  IADD3 R2, R0, 0x11, RZ ;  /* 0x0000001100027810 */ /* 0x000fe40007ffe0ff */
[----:B------:R-:W-:Y:S02]  /*b640*/  FSEL R6, R186, -INF , !P5 ;  /* 0xff800000ba067808 */ /* 0x000fe40006800000 */
[----:B------:R-:W-:-:S02]  /*b650*/  FSEL R12, R185, -INF , !P1 ;  /* 0xff800000b90c7808 */ /* 0x000fc40004800000 */
[CC--:B------:R-:W-:Y:S02]  /*b660*/  ISETP.GE.AND P5, PT, R3.reuse, R239.reuse, PT ;  /* 0x000000ef0300720c */ /* 0x0c0fe40003fa6270 */
[----:B------:R-:W-:Y:S02]  /*b670*/  ISETP.GE.AND P1, PT, R3, R238, PT ;  /* 0x000000ee0300720c */ /* 0x000fe40003f26270 */
[----:B------:R-:W-:Y:S02]  /*b680*/  FSEL R10, R187, -INF , !P4 ;  /* 0xff800000bb0a7808 */ /* 0x000fe40006000000 */
[----:B------:R-:W-:Y:S02]  /*b690*/  ISETP.GE.AND P4, PT, R2, R239, PT ;  /* 0x000000ef0200720c */ /* 0x000fe40003f86270 */
[C---:B------:R-:W-:Y:S02]  /*b6a0*/  ISETP.LT.OR P5, PT, R3.reuse, R237, P5 ;  /* 0x000000ed0300720c */ /* 0x040fe40002fa1670 */
[----:B------:R-:W-:-:S02]  /*b6b0*/  ISETP.LT.OR P1, PT, R3, R236, P1 ;  /* 0x000000ec0300720c */ /* 0x000fc40000f21670 */
[----:B------:R-:W-:Y:S02]  /*b6c0*/  IADD3 R3, R0, 0x18, RZ ;  /* 0x0000001800037810 */ /* 0x000fe40007ffe0ff */
[----:B------:R-:W-:Y:S02]  /*b6d0*/  ISETP.LT.OR P4, PT, R2, R237, P4 ;  /* 0x000000ed0200720c */ /* 0x000fe40002781670 */
[----:B------:R-:W-:Y:S02]  /*b6e0*/  FSEL R8, R180, -INF , !P0 ;  /* 0xff800000b4087808 */ /* 0x000fe40004000000 */
[----:B------:R-:W-:Y:S02]  /*b6f0*/  IADD3 R4, R0, 0x20, RZ ;  /* 0x0000002000047810 */ /* 0x000fe40007ffe0ff */
[----:B------:R-:W-:Y:S02]  /*b700*/  ISETP.GE.AND P0, PT, R2, R238, PT ;  /* 0x000000ee0200720c */ /* 0x000fe40003f06270 */
[----:B------:R-:W-:-:S02]  /*b710*/  FSEL R9, R182, -INF , !P3 ;  /* 0xff800000b6097808 */ /* 0x000fc40005800000 */
[----:B------:R-:W-:Y:S02]  /*b720*/  FSEL R11, R181, -INF , !P6 ;  /* 0xff800000b50b7808 */ /* 0x000fe40007000000 */
[CC--:B------:R-:W-:Y:S02]  /*b730*/  ISETP.GE.AND P3, PT, R3.reuse, R239.reuse, PT ;  /* 0x000000ef0300720c */ /* 0x0c0fe40003f66270 */
[----:B------:R-:W-:Y:S02]  /*b740*/  ISETP.GE.AND P6, PT, R3, R238, PT ;  /* 0x000000ee0300720c */ /* 0x000fe40003fc6270 */
[----:B------:R-:W-:Y:S02]  /*b750*/  FSEL R134, R178, -INF , !P1 ;  /* 0xff800000b2867808 */ /* 0x000fe40004800000 */
[----:B------:R-:W-:Y:S02]  /*b760*/  FSEL R33, R177, -INF , !P4 ;  /* 0xff800000b1217808 */ /* 0x000fe40006000000 */
[----:B------:R-:W-:-:S02]  /*b770*/  ISETP.GE.AND P1, PT, R4, R239, PT ;  /* 0x000000ef0400720c */ /* 0x000fc40003f26270 */
[----:B------:R-:W-:Y:S02]  /*b780*/  ISETP.GE.AND P4, PT, R4, R238, PT ;  /* 0x000000ee0400720c */ /* 0x000fe40003f86270 */
[-C--:B------:R-:W-:Y:S02]  /*b790*/  ISETP.LT.OR P0, PT, R2, R236.reuse, P0 ;  /* 0x000000ec0200720c */ /* 0x080fe40000701670 */
[C---:B------:R-:W-:Y:S02]  /*b7a0*/  IADD3 R2, R0.reuse, 0x19, RZ ;  /* 0x0000001900027810 */ /* 0x040fe40007ffe0ff */
[C---:B------:R-:W-:Y:S02]  /*b7b0*/  ISETP.LT.OR P3, PT, R3.reuse, R237, P3 ;  /* 0x000000ed0300720c */ /* 0x040fe40001f61670 */
[----:B------:R-:W-:Y:S02]  /*b7c0*/  ISETP.LT.OR P6, PT, R3, R236, P6 ;  /* 0x000000ec0300720c */ /* 0x000fe400037c1670 */
[----:B------:R-:W-:-:S02]  /*b7d0*/  IADD3 R3, R0, 0x21, RZ ;  /* 0x0000002100037810 */ /* 0x000fc40007ffe0ff */
[C---:B------:R-:W-:Y:S02]  /*b7e0*/  ISETP.LT.OR P1, PT, R4.reuse, R237, P1 ;  /* 0x000000ed0400720c */ /* 0x040fe40000f21670 */
[----:B------:R-:W-:Y:S02]  /*b7f0*/  ISETP.LT.OR P4, PT, R4, R236, P4 ;  /* 0x000000ec0400720c */ /* 0x000fe40002781670 */
[----:B------:R-:W-:Y:S02]  /*b800*/  FSEL R7, R183, -INF , !P2 ;  /* 0xff800000b7077808 */ /* 0x000fe40005000000 */
[----:B------:R-:W-:Y:S02]  /*b810*/  FMNMX.FTZ R4, R250, R5, !PT ;  /* 0x00000005fa047209 */ /* 0x000fe40007810000 */
[----:B------:R-:W-:Y:S02]  /*b820*/  ISETP.GE.AND P2, PT, R2, R239, PT ;  /* 0x000000ef0200720c */ /* 0x000fe40003f46270 */
[----:B------:R-:W-:-:S02]  /*b830*/  FSEL R32, R176, -INF , !P5 ;  /* 0xff800000b0207808 */ /* 0x000fc40006800000 */
[----:B------:R-:W-:Y:S02]  /*b840*/  FSEL R135, R179, -INF , !P0 ;  /* 0xff800000b3877808 */ /* 0x000fe40004000000 */
[----:B------:R-:W-:Y:S02]  /*b850*/  FSEL R34, R168, -INF , !P3 ;  /* 0xff800000a8227808 */ /* 0x000fe40005800000 */
[-C--:B------:R-:W-:Y:S02]  /*b860*/  ISETP.GE.AND P5, PT, R2, R238.reuse, PT ;  /* 0x000000ee0200720c */ /* 0x080fe40003fa6270 */
[C---:B------:R-:W-:Y:S02]  /*b870*/  ISETP.GE.AND P0, PT, R3.reuse, R239, PT ;  /* 0x000000ef0300720c */ /* 0x040fe40003f06270 */
[----:B------:R-:W-:Y:S02]  /*b880*/  ISETP.GE.AND P3, PT, R3, R238, PT ;  /* 0x000000ee0300720c */ /* 0x000fe40003f66270 */
[----:B------:R-:W-:-:S02]  /*b890*/  FMNMX.FTZ R4, R12, R4, !PT ;  /* 0x000000040c047209 */ /* 0x000fc40007810000 */
[CC--:B------:R-:W-:Y:S02]  /*b8a0*/  ISETP.LT.OR P2, PT, R2.reuse, R237.reuse, P2 ;  /* 0x000000ed0200720c */ /* 0x0c0fe40001741670 */
[-C--:B------:R-:W-:Y:S02]  /*b8b0*/  ISETP.LT.OR P5, PT, R2, R236.reuse, P5 ;  /* 0x000000ec0200720c */ /* 0x080fe40002fa1670 */
[C---:B------:R-:W-:Y:S02]  /*b8c0*/  ISETP.LT.OR P0, PT, R3.reuse, R237, P0 ;  /* 0x000000ed0300720c */ /* 0x040fe40000701670 */
[----:B------:R-:W-:Y:S02]  /*b8d0*/  ISETP.LT.OR P3, PT, R3, R236, P3 ;  /* 0x000000ec0300720c */ /* 0x000fe40001f61670 */
[----:B------:R-:W-:Y:S02]  /*b8e0*/  IADD3 R3, R0, 0x29, RZ ;  /* 0x0000002900037810 */ /* 0x000fe40007ffe0ff */
[----:B------:R-:W-:-:S02]  /*b8f0*/  FMNMX.FTZ R4, R8, R4, !PT ;  /* 0x0000000408047209 */ /* 0x000fc40007810000 */
[----:B------:R-:W-:Y:S02]  /*b900*/  FSEL R35, R169, -INF , !P2 ;  /* 0xff800000a9237808 */ /* 0x000fe40005000000 */
[----:B------:R-:W-:Y:S02]  /*b910*/  FSEL R171, R171, -INF , !P5 ;  /* 0xff800000abab7808 */ /* 0x000fe40006800000 */
[----:B------:R-:W-:Y:S02]  /*b920*/  FSEL R169, R20, -INF , !P1 ;  /* 0xff80000014a97808 */ /* 0x000fe40004800000 */
[----:B------:R-:W-:Y:S02]  /*b930*/  IADD3 R2, R0, 0x28, RZ ;  /* 0x0000002800027810 */ /* 0x000fe40007ffe0ff */
[C---:B------:R-:W-:Y:S02]  /*b940*/  ISETP.GE.AND P5, PT, R3.reuse, R239, PT ;  /* 0x000000ef0300720c */ /* 0x040fe40003fa6270 */
[----:B------:R-:W-:-:S02]  /*b950*/  ISETP.GE.AND P1, PT, R3, R238, PT ;  /* 0x000000ee0300720c */ /* 0x000fc40003f26270 */
[----:B------:R-:W-:Y:S02]  /*b960*/  FMNMX.FTZ R4, R11, R4, !PT ;  /* 0x000000040b047209 */ /* 0x000fe40007810000 */
[----:B------:R-:W-:Y:S02]  /*b970*/  FSEL R170, R170, -INF , !P6 ;  /* 0xff800000aaaa7808 */ /* 0x000fe40007000000 */
[C---:B------:R-:W-:Y:S02]  /*b980*/  ISETP.GE.AND P6, PT, R2.reuse, R239, PT ;  /* 0x000000ef0200720c */ /* 0x040fe40003fc6270 */
[----:B------:R-:W-:Y:S02]  /*b990*/  ISETP.GE.AND P2, PT, R2, R238, PT ;  /* 0x000000ee0200720c */ /* 0x000fe40003f46270 */
[C---:B------:R-:W-:Y:S02]  /*b9a0*/  ISETP.LT.OR P5, PT, R3.reuse, R237, P5 ;  /* 0x000000ed0300720c */ /* 0x040fe40002fa1670 */
[----:B------:R-:W-:-:S02]  /*b9b0*/  ISETP.LT.OR P1, PT, R3, R236, P1 ;  /* 0x000000ec0300720c */ /* 0x000fc40000f21670 */
[----:B------:R-:W-:Y:S02]  /*b9c0*/  FMNMX.FTZ R3, R32, R4, !PT ;  /* 0x0000000420037209 */ /* 0x000fe40007810000 */
[----:B------:R-:W-:Y:S02]  /*b9d0*/  FMNMX.FTZ R4, R249, R6, !PT ;  /* 0x00000006f9047209 */ /* 0x000fe40007810000 */
[C---:B------:R-:W-:Y:S02]  /*b9e0*/  ISETP.LT.OR P6, PT, R2.reuse, R237, P6 ;  /* 0x000000ed0200720c */ /* 0x040fe400037c1670 */
[----:B------:R-:W-:Y:S02]  /*b9f0*/  ISETP.LT.OR P2, PT, R2, R236, P2 ;  /* 0x000000ec0200720c */ /* 0x000fe40001741670 */
[----:B------:R-:W-:Y:S02]  /*ba00*/  IADD3 R2, R0, 0x30, RZ ;  /* 0x0000003000027810 */ /* 0x000fe40007ffe0ff */
[----:B------:R-:W-:-:S02]  /*ba10*/  FMNMX.FTZ R4, R10, R4, !PT ;  /* 0x000000040a047209 */ /* 0x000fc40007810000 */
[----:B------:R-:W-:Y:S02]  /*ba20*/  FSEL R186, R22, -INF , !P4 ;  /* 0xff80000016ba7808 */ /* 0x000fe40006000000 */
[----:B------:R-:W-:Y:S02]  /*ba30*/  FSEL R252, R21, -INF , !P0 ;  /* 0xff80000015fc7808 */ /* 0x000fe40004000000 */
[C---:B------:R-:W-:Y:S02]  /*ba40*/  ISETP.GE.AND P4, PT, R2.reuse, R239, PT ;  /* 0x000000ef0200720c */ /* 0x040fe40003f86270 */
[C---:B------:R-:W-:Y:S02]  /*ba50*/  ISETP.GE.AND P0, PT, R2.reuse, R238, PT ;  /* 0x000000ee0200720c */ /* 0x040fe40003f06270 */
[----:B------:R-:W-:Y:S02]  /*ba60*/  FMNMX.FTZ R4, R9, R4, !PT ;  /* 0x0000000409047209 */ /* 0x000fe40007810000 */
[----:B------:R-:W-:-:S02]  /*ba70*/  ISETP.LT.OR P4, PT, R2, R237, P4 ;  /* 0x000000ed0200720c */ /* 0x000fc40002781670 */
[----:B------:R-:W-:Y:S02]  /*ba80*/  ISETP.LT.OR P0, PT, R2, R236, P0 ;  /* 0x000000ec0200720c */ /* 0x000fe40000701670 */
        /* <DEDUP_REMOVED lines=8> */
[----:B------:R-:W-:Y:S02]  /*bb10*/  IADD3 R3, R0, 0x31, RZ ;  /* 0x0000003100037810 */ /* 0x000fe40007ffe0ff */
[----:B------:R-:W-:Y:S02]  /*bb20*/  FSEL R168, R28, -INF , !P6 ;  /* 0xff8000001ca87808 */ /* 0x000fe40007000000 */
[----:B------:R-:W-:-:S02]  /*bb30*/  FMNMX.FTZ R13, R252, R13, !PT ;  /* 0x0000000dfc0d7209 */ /* 0x000fc40007810000 */
[----:B------:R-:W-:Y:S02]  /*bb40*/  FMNMX.FTZ R4, R171, R4, !PT ;  /* 0x00000004ab047209 */ /* 0x000fe40007810000 */
[----:B--2---:R-:W-:Y:S02]  /*bb50*/  FSEL R213, R23, -INF , !P3 ;  /* 0xff80000017d57808 */ /* 0x004fe40005800000 */
[----:B------:R-:W-:Y:S01]  /*bb60*/  IADD3 R2, R0, 0x38, RZ ;  /* 0x0000003800027810 */ /* 0x000fe20007ffe0ff */
[----:B------:R-:W-:Y:S01]  /*bb70*/  LDSM.16.MT88.4 R20, [R212+0x18000] ;  /* 0x01800000d414783b */ /* 0x000fe20000004200 */
[----:B------:R-:W-:Y:S02]  /*bb80*/  ISETP.GE.AND P3, PT, R3, R239, PT ;  /* 0x000000ef0300720c */ /* 0x000fe40003f66270 */
[----:B------:R-:W-:Y:S02]  /*bb90*/  FSEL R184, R29, -INF , !P5 ;  /* 0xff8000001db87808 */ /* 0x000fe40006800000 */
[----:B------:R-:W-:-:S02]  /*bba0*/  FMNMX.FTZ R13, R168, R13, !PT ;  /* 0x0000000da80d7209 */ /* 0x000fc40007810000 */
[----:B------:R-:W-:Y:S02]  /*bbb0*/  FMNMX.FTZ R4, R186, R4, !PT ;  /* 0x00000004ba047209 */ /* 0x000fe40007810000 */
[----:B------:R-:W-:Y:S02]  /*bbc0*/  IADD3 R0, R0, 0x39, RZ ;  /* 0x0000003900007810 */ /* 0x000fe40007ffe0ff */
[----:B------:R-:W-:Y:S02]  /*bbd0*/  ISETP.GE.AND P6, PT, R2, R239, PT ;  /* 0x000000ef0200720c */ /* 0x000fe40003fc6270 */
[----:B------:R-:W-:Y:S02]  /*bbe0*/  ISETP.LT.OR P3, PT, R3, R237, P3 ;  /* 0x000000ed0300720c */ /* 0x000fe40001f61670 */
[----:B---3--:R-:W-:Y:S02]  /*bbf0*/  FSEL R208, R16, -INF , !P4 ;  /* 0xff80000010d07808 */ /* 0x008fe40006000000 */
[----:B------:R-:W-:-:S02]  /*bc00*/  FMNMX.FTZ R13, R184, R13, !PT ;  /* 0x0000000db80d7209 */ /* 0x000fc40007810000 */
[----:B------:R-:W-:Y:S02]  /*bc10*/  FSEL R194, R30, -INF , !P2 ;  /* 0xff8000001ec27808 */ /* 0x000fe40005000000 */
[----:B------:R-:W-:Y:S02]  /*bc20*/  FMNMX.FTZ R4, R213, R4, !PT ;  /* 0x00000004d5047209 */ /* 0x000fe40007810000 */
[----:B------:R-:W-:Y:S02]  /*bc30*/  FSEL R197, R31, -INF , !P1 ;  /* 0xff8000001fc57808 */ /* 0x000fe40004800000 */
[----:B------:R-:W-:Y:S02]  /*bc40*/  ISETP.GE.AND P1, PT, R2, R238, PT ;  /* 0x000000ee0200720c */ /* 0x000fe40003f26270 */
[----:B------:R-:W-:Y:S02]  /*bc50*/  ISETP.GE.AND P5, PT, R0, R239, PT ;  /* 0x000000ef0000720c */ /* 0x000fe40003fa6270 */
[----:B------:R-:W-:-:S02]  /*bc60*/  ISETP.LT.OR P6, PT, R2, R237, P6 ;  /* 0x000000ed0200720c */ /* 0x000fc400037c1670 */
[----:B------:R-:W-:Y:S02]  /*bc70*/  FSEL R196, R17, -INF , !P3 ;  /* 0xff80000011c47808 */ /* 0x000fe40005800000 */
[----:B------:R-:W-:Y:S02]  /*bc80*/  FMNMX.FTZ R13, R208, R13, !PT ;  /* 0x0000000dd00d7209 */ /* 0x000fe40007810000 */
[----:B------:R-:W-:Y:S02]  /*bc90*/  ISETP.GE.AND P2, PT, R3, R238, PT ;  /* 0x000000ee0300720c */ /* 0x000fe40003f46270 */
[----:B------:R-:W-:Y:S02]  /*bca0*/  FMNMX.FTZ R4, R194, R4, !PT ;  /* 0x00000004c2047209 */ /* 0x000fe40007810000 */
[----:B------:R-:W-:Y:S02]  /*bcb0*/  ISETP.LT.OR P1, PT, R2, R236, P1 ;  /* 0x000000ec0200720c */ /* 0x000fe40000f21670 */
[----:B------:R-:W-:-:S02]  /*bcc0*/  ISETP.LT.OR P5, PT, R0, R237, P5 ;  /* 0x000000ed0000720c */ /* 0x000fc40002fa1670 */
[----:B------:R-:W-:Y:S02]  /*bcd0*/  FSEL R193, R24, -INF , !P6 ;  /* 0xff80000018c17808 */ /* 0x000fe40007000000 */
[----:B------:R-:W-:Y:S02]  /*bce0*/  FMNMX.FTZ R133, R196, R13, !PT ;  /* 0x0000000dc4857209 */ /* 0x000fe40007810000 */
[----:B------:R-:W-:Y:S02]  /*bcf0*/  ISETP.LT.OR P2, PT, R3, R236, P2 ;  /* 0x000000ec0300720c */ /* 0x000fe40001741670 */
[----:B------:R-:W-:Y:S02]  /*bd00*/  FSEL R195, R18, -INF , !P0 ;  /* 0xff80000012c37808 */ /* 0x000fe40004000000 */
[----:B------:R-:W-:Y:S02]  /*bd10*/  FMNMX.FTZ R2, R197, R4, !PT ;  /* 0x00000004c5027209 */ /* 0x000fe40007810000 */
[----:B------:R-:W-:-:S02]  /*bd20*/  ISETP.GE.AND P0, PT, R0, R238, PT ;  /* 0x000000ee0000720c */ /* 0x000fc40003f06270 */
[----:B------:R-:W-:Y:S02]  /*bd30*/  FSEL R214, R25, -INF , !P5 ;  /* 0xff80000019d67808 */ /* 0x000fe40006800000 */
[----:B------:R-:W-:Y:S02]  /*bd40*/  FMNMX.FTZ R133, R193, R133, !PT ;  /* 0x00000085c1857209 */ /* 0x000fe40007810000 */
[----:B------:R-:W-:Y:S02]  /*bd50*/  FSEL R172, R19, -INF , !P2 ;  /* 0xff80000013ac7808 */ /* 0x000fe40005000000 */
[----:B------:R-:W-:Y:S02]  /*bd60*/  FMNMX.FTZ R2, R195, R2, !PT ;  /* 0x00000002c3027209 */ /* 0x000fe40007810000 */
[----:B------:R-:W-:Y:S02]  /*bd70*/  ISETP.LT.OR P0, PT, R0, R236, P0 ;  /* 0x000000ec0000720c */ /* 0x000fe40000701670 */
[----:B------:R-:W-:-:S02]  /*bd80*/  FMNMX.FTZ R133, R214, R133, !PT ;  /* 0x00000085d6857209 */ /* 0x000fc40007810000 */
[----:B------:R-:W-:Y:S02]  /*bd90*/  FSEL R175, R26, -INF , !P1 ;  /* 0xff8000001aaf7808 */ /* 0x000fe40004800000 */
[----:B------:R-:W-:Y:S01]  /*bda0*/  FMNMX.FTZ R0, R172, R2, !PT ;  /* 0x00000002ac007209 */ /* 0x000fe20007810000 */
[----:B------:R-:W1:Y:S01]  /*bdb0*/  SHFL.BFLY PT, R3, R133, 0x2, 0x1f ;  /* 0x0c401f0085037f89 */ /* 0x000e6200000e0000 */
[----:B------:R-:W-:Y:S02]  /*bdc0*/  FSEL R173, R27, -INF , !P0 ;  /* 0xff8000001bad7808 */ /* 0x000fe40004000000 */
[----:B------:R-:W-:Y:S01]  /*bdd0*/  FMNMX.FTZ R0, R175, R0, !PT ;  /* 0x00000000af007209 */ /* 0x000fe20007810000 */
[----:B------:R-:W-:Y:S03]  /*bde0*/  LDSM.16.MT88.4 R24, [R210+0x18000] ;  /* 0x01800000d218783b */ /* 0x000fe60000004200 */
        /* <DEDUP_REMOVED lines=8> */
[----:B------:R-:W-:-:S03]  /*be70*/  FMUL.FTZ R2, R133, c[0x0][0x23c] ;  /* 0x00008f0085027a20 */ /* 0x000fc60000410000 */
[----:B------:R-:W-:Y:S02]  /*be80*/  FSEL R3, R133, RZ, P1 ;  /* 0x000000ff85037208 */ /* 0x000fe40000800000 */
[----:B------:R-:W-:Y:S02]  /*be90*/  FSEL R2, R2, RZ, P1 ;  /* 0x000000ff02027208 */ /* 0x000fe40000800000 */
[----:B--2---:R-:W-:-:S03]  /*bea0*/  FMNMX.FTZ R132, R0, R132, !PT ;  /* 0x0000008400847209 */ /* 0x004fc60007810000 */
[--C-:B------:R-:W-:Y:S01]  /*beb0*/  FFMA.FTZ R12, R12, c[0x0][0x23c], -R2.reuse ;  /* 0x00008f000c0c7a23 */ /* 0x100fe20000010802 */
[C---:B------:R-:W-:Y:S01]  /*bec0*/  FSETP.NEU.FTZ.AND P0, PT, R132.reuse, -INF , PT ;  /* 0xff8000008400780b */ /* 0x040fe20003f1d000 */
[C---:B------:R-:W-:Y:S02]  /*bed0*/  FMUL.FTZ R0, R132.reuse, c[0x0][0x23c] ;  /* 0x00008f0084007a20 */ /* 0x040fe40000410000 */
[--C-:B------:R-:W-:Y:S01]  /*bee0*/  FFMA.FTZ R5, R5, c[0x0][0x23c], -R2.reuse ;  /* 0x00008f0005057a23 */ /* 0x100fe20000010802 */
[----:B------:R1:W-:Y:S01]  /*bef0*/  MUFU.EX2 R174, R12 ;  /* 0x0000000c00ae7308 */ /* 0x0003e20000000800 */
[----:B------:R-:W-:Y:S01]  /*bf00*/  FSEL R4, R132, RZ, P0 ;  /* 0x000000ff84047208 */ /* 0x000fe20000000000 */
[--C-:B------:R-:W-:Y:S01]  /*bf10*/  FFMA.FTZ R8, R8, c[0x0][0x23c], -R2.reuse ;  /* 0x00008f0008087a23 */ /* 0x100fe20000010802 */
[----:B------:R-:W-:Y:S01]  /*bf20*/  FSEL R0, R0, RZ, P0 ;  /* 0x000000ff00007208 */ /* 0x000fe20000000000 */
[----:B------:R-:W-:-:S04]  /*bf30*/  FFMA.FTZ R11, R11, c[0x0][0x23c], -R2 ;  /* 0x00008f000b0b7a23 */ /* 0x000fc80000010802 */
[----:B------:R2:W3:Y:S01]  /*bf40*/  MUFU.EX2 R192, R5 ;  /* 0x0000000500c07308 */ /* 0x0004e20000000800 */
[--C-:B------:R-:W-:Y:S02]  /*bf50*/  FFMA.FTZ R6, R6, c[0x0][0x23c], -R0.reuse ;  /* 0x00008f0006067a23 */ /* 0x100fe40000010800 */
[--C-:B------:R-:W-:Y:S02]  /*bf60*/  FFMA.FTZ R10, R10, c[0x0][0x23c], -R0.reuse ;  /* 0x00008f000a0a7a23 */ /* 0x100fe40000010800 */
[----:B------:R-:W-:Y:S01]  /*bf70*/  FFMA.FTZ R9, R9, c[0x0][0x23c], -R0 ;  /* 0x00008f0009097a23 */ /* 0x000fe20000010800 */
[----:B-1----:R-:W1:Y:S02]  /*bf80*/  LDSM.16.MT88.4 R12, [R209+0x18000] ;  /* 0x01800000d10c783b */ /* 0x002e640000004200 */
[----:B------:R-:W-:Y:S01]  /*bf90*/  MUFU.EX2 R190, R8 ;  /* 0x0000000800be7308 */ /* 0x000fe20000000800 */
[----:B--2---:R-:W-:-:S07]  /*bfa0*/  FADD.FTZ R5, R250, -R3 ;  /* 0x80000003fa057221 */ /* 0x004fce0000010000 */
[----:B------:R-:W2:Y:S01]  /*bfb0*/  MUFU.EX2 R198, R11 ;  /* 0x0000000b00c67308 */ /* 0x000ea20000000800 */
[----:B------:R-:W-:Y:S02]  /*bfc0*/  FFMA.FTZ R3, R7, c[0x0][0x23c], -R0 ;  /* 0x00008f0007037a23 */ /* 0x000fe40000010800 */
[----:B------:R-:W-:-:S05]  /*bfd0*/  FMUL.FTZ R5, R5, c[0x0][0x23c] ;  /* 0x00008f0005057a20 */ /* 0x000fca0000410000 */
[----:B------:R4:W-:Y:S08]  /*bfe0*/  MUFU.EX2 R176, R3 ;  /* 0x0000000300b07308 */ /* 0x0009f00000000800 */
[----:B------:R2:W-:Y:S01]  /*bff0*/  MUFU.EX2 R191, R6 ;  /* 0x0000000600bf7308 */ /* 0x0005e20000000800 */
[----:B----4-:R-:W-:-:S07]  /*c000*/  FADD.FTZ R3, R249, -R4 ;  /* 0x80000004f9037221 */ /* 0x010fce0000010000 */
[----:B------:R-:W-:Y:S01]  /*c010*/  MUFU.EX2 R188, R10 ;  /* 0x0000000a00bc7308 */ /* 0x000fe20000000800 */
[----:B---3--:R-:W-:Y:S01]  /*c020*/  F2FP.PACK_AB R4, R174, R192 ;  /* 0x000000c0ae04723e */ /* 0x008fe200000000ff */
[----:B------:R-:W-:Y:S01]  /*c030*/  FMUL.FTZ R3, R3, c[0x0][0x23c] ;  /* 0x00008f0003037a20 */ /* 0x000fe20000410000 */
[----:B--2---:R-:W-:-:S05]  /*c040*/  F2FP.PACK_AB R6, R198, R190 ;  /* 0x000000bec606723e */ /* 0x004fca00000000ff */
[----:B------:R-:W2:Y:S08]  /*c050*/  MUFU.EX2 R189, R9 ;  /* 0x0000000900bd7308 */ /* 0x000eb00000000800 */
[----:B------:R3:W4:Y:S08]  /*c060*/  MUFU.EX2 R8, R5 ;  /* 0x0000000500087308 */ /* 0x0007300000000800 */
[----:B------:R-:W1:Y:S01]  /*c070*/  MUFU.EX2 R3, R3 ;  /* 0x0000000300037308 */ /* 0x000e620000000800 */
[----:B--2---:R-:W-:-:S02]  /*c080*/  F2FP.PACK_AB R7, R176, R189 ;  /* 0x000000bdb007723e */ /* 0x004fc400000000ff */
[----:B---3--:R-:W-:Y:S01]  /*c090*/  F2FP.PACK_AB R5, R188, R191 ;  /* 0x000000bfbc05723e */ /* 0x008fe200000000ff */
[-C--:B----4-:R-:W-:Y:S02]  /*c0a0*/  FMUL.FTZ R140, R140, R8.reuse ;  /* 0x000000088c8c7220 */ /* 0x090fe40000410000 */
[-C--:B------:R-:W-:Y:S02]  /*c0b0*/  FMUL.FTZ R141, R141, R8.reuse ;  /* 0x000000088d8d7220 */ /* 0x080fe40000410000 */
[-C--:B------:R-:W-:Y:S02]  /*c0c0*/  FMUL.FTZ R152, R152, R8.reuse ;  /* 0x0000000898987220 */ /* 0x080fe40000410000 */
[----:B------:R-:W-:Y:S02]  /*c0d0*/  FMUL.FTZ R153, R153, R8 ;  /* 0x0000000899997220 */ /* 0x000fe40000410000 */
[-C--:B-1----:R-:W-:Y:S02]  /*c0e0*/  FMUL.FTZ R142, R142, R3.reuse ;  /* 0x000000038e8e7220 */ /* 0x082fe40000410000 */
[----:B------:R-:W-:-:S02]  /*c0f0*/  FMUL.FTZ R143, R143, R3 ;  /* 0x000000038f8f7220 */ /* 0x000fc40000410000 */
[-C--:B------:R-:W-:Y:S02]  /*c100*/  FMUL.FTZ R154, R154, R3.reuse ;  /* 0x000000039a9a7220 */ /* 0x080fe40000410000 */
[-C--:B------:R-:W-:Y:S02]  /*c110*/  FMUL.FTZ R155, R155, R3.reuse ;  /* 0x000000039b9b7220 */ /* 0x080fe40000410000 */
[-C--:B------:R-:W-:Y:S01]  /*c120*/  FMUL.FTZ R156, R156, R8.reuse ;  /* 0x000000089c9c7220 */ /* 0x080fe20000410000 */
[----:B------:R-:W-:Y:S01]  /*c130*/  HMMA.16816.F32 R16, R4, R14, R140 ;  /* 0x0000000e0410723c */ /* 0x000fe2000000188c */
[----:B------:R-:W-:Y:S02]  /*c140*/  FMUL.FTZ R157, R157, R8 ;  /* 0x000000089d9d7220 */ /* 0x000fe40000410000 */
[-C--:B------:R-:W-:Y:S02]  /*c150*/  FMUL.FTZ R158, R158, R3.reuse ;  /* 0x000000039e9e7220 */ /* 0x080fe40000410000 */
[----:B------:R-:W-:-:S02]  /*c160*/  FMUL.FTZ R159, R159, R3 ;  /* 0x000000039f9f7220 */ /* 0x000fc40000410000 */
[-C--:B------:R-:W-:Y:S01]  /*c170*/  FMUL.FTZ R160, R160, R8.reuse ;  /* 0x00000008a0a07220 */ /* 0x080fe20000410000 */
[C---:B------:R-:W-:Y:S01]  /*c180*/  HMMA.16816.F32 R152, R4.reuse, R20, R152 ;  /* 0x000000140498723c */ /* 0x040fe20000001898 */
[-C--:B------:R-:W-:Y:S02]  /*c190*/  FMUL.FTZ R161, R161, R8.reuse ;  /* 0x00000008a1a17220 */ /* 0x080fe40000410000 */
[-C--:B------:R-:W-:Y:S02]  /*c1a0*/  FMUL.FTZ R162, R162, R3.reuse ;  /* 0x00000003a2a27220 */ /* 0x080fe40000410000 */
[----:B------:R-:W-:Y:S02]  /*c1b0*/  FMUL.FTZ R163, R163, R3 ;  /* 0x00000003a3a37220 */ /* 0x000fe40000410000 */
[-C--:B------:R-:W-:Y:S01]  /*c1c0*/  FMUL.FTZ R136, R136, R8.reuse ;  /* 0x0000000888887220 */ /* 0x080fe20000410000 */
[----:B------:R-:W-:Y:S01]  /*c1d0*/  HMMA.16816.F32 R180, R4, R22, R156 ;  /* 0x0000001604b4723c */ /* 0x000fe2000000189c */
[----:B------:R-:W-:-:S02]  /*c1e0*/  FMUL.FTZ R137, R137, R8 ;  /* 0x0000000889897220 */ /* 0x000fc40000410000 */
[-C--:B------:R-:W-:Y:S02]  /*c1f0*/  FMUL.FTZ R138, R138, R3.reuse ;  /* 0x000000038a8a7220 */ /* 0x080fe40000410000 */
[----:B------:R-:W-:Y:S02]  /*c200*/  FMUL.FTZ R139, R139, R3 ;  /* 0x000000038b8b7220 */ /* 0x000fe40000410000 */
[-C--:B------:R-:W-:Y:S01]  /*c210*/  FMUL.FTZ R148, R148, R8.reuse ;  /* 0x0000000894947220 */ /* 0x080fe20000410000 */
[----:B------:R-:W-:Y:S01]  /*c220*/  MOV R140, R17 ;  /* 0x00000011008c7202 */ /* 0x000fe20000000f00 */
[----:B------:R-:W-:Y:S01]  /*c230*/  IMAD.MOV.U32 R141, RZ, RZ, R16 ;  /* 0x000000ffff8d7224 */ /* 0x000fe200078e0010 */
        /* <DEDUP_REMOVED lines=8> */
[-C--:B------:R-:W-:Y:S02]  /*c2c0*/  FMUL.FTZ R164, R164, R8.reuse ;  /* 0x00000008a4a47220 */ /* 0x080fe40000410000 */
[----:B------:R-:W-:Y:S02]  /*c2d0*/  FMUL.FTZ R165, R165, R8 ;  /* 0x00000008a5a57220 */ /* 0x000fe40000410000 */
[-C--:B------:R-:W-:Y:S01]  /*c2e0*/  FMUL.FTZ R166, R166, R3.reuse ;  /* 0x00000003a6a67220 */ /* 0x080fe20000410000 */
[----:B------:R-:W-:Y:S01]  /*c2f0*/  HMMA.16816.F32 R28, R4, R26, R148 ;  /* 0x0000001a041c723c */ /* 0x000fe20000001894 */
[----:B------:R-:W-:Y:S01]  /*c300*/  FMUL.FTZ R167, R167, R3 ;  /* 0x00000003a7a77220 */ /* 0x000fe20000410000 */
[----:B------:R-:W-:Y:S01]  /*c310*/  MOV R11, R180 ;  /* 0x000000b4000b7202 */ /* 0x000fe20000000f00 */
        /* <DEDUP_REMOVED lines=23> */
[C---:B--2---:R-:W-:Y:S01]  /*c490*/  HMMA.16816.F32 R248, R4.reuse, R12, R36 ;  /* 0x0000000c04f8723c */ /* 0x044fe20000001824 */
[-C--:B------:R-:W-:Y:S02]  /*c4a0*/  FMUL.FTZ R57, R57, R8.reuse ;  /* 0x0000000839397220 */ /* 0x080fe40000410000 */
[-C--:B------:R-:W-:Y:S02]  /*c4b0*/  FMUL.FTZ R58, R58, R3.reuse ;  /* 0x000000033a3a7220 */ /* 0x080fe40000410000 */
[----:B------:R-:W-:Y:S02]  /*c4c0*/  FMUL.FTZ R59, R59, R3 ;  /* 0x000000033b3b7220 */ /* 0x000fe40000410000 */
[----:B------:R-:W-:Y:S01]  /*c4d0*/  FMUL.FTZ R64, R64, R8 ;  /* 0x0000000840407220 */ /* 0x000fe20000410000 */
[----:B------:R-:W-:Y:S01]  /*c4e0*/  MOV R143, R22 ;  /* 0x00000016008f7202 */ /* 0x000fe20000000f00 */
[----:B------:R-:W-:Y:S01]  /*c4f0*/  IMAD.MOV.U32 R148, RZ, RZ, R21 ;  /* 0x000000ffff947224 */ /* 0x000fe200078e0015 */
[----:B------:R-:W-:Y:S01]  /*c500*/  MOV R27, R20 ;  /* 0x00000014001b7202 */ /* 0x000fe20000000f00 */
[----:B------:R-:W-:Y:S01]  /*c510*/  IMAD.MOV.U32 R142, RZ, RZ, R23 ;  /* 0x000000ffff8e7224 */ /* 0x000fe200078e0017 */
[----:B------:R-:W-:Y:S01]  /*c520*/  HMMA.16816.F32 R244, R4, R14, R40 ;  /* 0x0000000e04f4723c */ /* 0x000fe20000001828 */
[----:B------:R-:W1:Y:S01]  /*c530*/  LDSM.16.MT88.4 R20, [R210+0x1a000] ;  /* 0x01a00000d214783b */ /* 0x000e620000004200 */
[----:B------:R-:W-:Y:S01]  /*c540*/  FMUL.FTZ R65, R65, R8 ;  /* 0x0000000841417220 */ /* 0x000fe20000410000 */
[----:B------:R-:W-:Y:S01]  /*c550*/  MOV R37, R140 ;  /* 0x0000008c00257202 */ /* 0x000fe20000000f00 */
[----:B------:R-:W-:Y:S01]  /*c560*/  IMAD.MOV.U32 R156, RZ, RZ, R18 ;  /* 0x000000ffff9c7224 */ /* 0x000fe200078e0012 */
[----:B------:R-:W-:Y:S01]  /*c570*/  MOV R151, R19 ;  /* 0x0000001300977202 */ /* 0x000fe20000000f00 */
[----:B------:R-:W-:Y:S01]  /*c580*/  IMAD.MOV.U32 R150, RZ, RZ, R17 ;  /* 0x000000ffff967224 */ /* 0x000fe200078e0011 */
[----:B------:R-:W-:Y:S01]  /*c590*/  MOV R149, R16 ;  /* 0x0000001000957202 */ /* 0x000fe20000000f00 */
[----:B------:R-:W-:Y:S01]  /*c5a0*/  LDSM.16.MT88.4 R12, [R211+0x1a000] ;  /* 0x01a00000d30c783b */ /* 0x000fe20000004200 */
[-C--:B------:R-:W-:Y:S01]  /*c5b0*/  FMUL.FTZ R66, R66, R3.reuse ;  /* 0x0000000342427220 */ /* 0x080fe20000410000 */
[----:B------:R-:W-:Y:S01]  /*c5c0*/  MOV R40, R196 ;  /* 0x000000c400287202 */ /* 0x000fe20000000f00 */
[----:B------:R-:W-:Y:S01]  /*c5d0*/  FMUL.FTZ R67, R67, R3 ;  /* 0x0000000343437220 */ /* 0x000fe20000410000 */
[----:B------:R-:W2:Y:S01]  /*c5e0*/  LDSM.16.MT88.4 R16, [R212+0x1a000] ;  /* 0x01a00000d410783b */ /* 0x000ea20000004200 */
[----:B------:R-:W-:Y:S01]  /*c5f0*/  FMUL.FTZ R144, R144, R8 ;  /* 0x0000000890907220 */ /* 0x000fe20000410000 */
[----:B------:R-:W-:Y:S01]  /*c600*/  MOV R42, R176 ;  /* 0x000000b0002a7202 */ /* 0x000fe20000000f00 */
[----:B------:R-:W-:Y:S01]  /*c610*/  FMUL.FTZ R145, R145, R8 ;  /* 0x0000000891917220 */ /* 0x000fe20000410000 */
[----:B------:R-:W-:Y:S01]  /*c620*/  MOV R39, R9 ;  /* 0x0000000900277202 */ /* 0x000fe20000000f00 */
[----:B------:R-:W-:-:S02]  /*c630*/  FMUL.FTZ R146, R146, R3 ;  /* 0x0000000392927220 */ /* 0x000fc40000410000 */
[-C--:B------:R-:W-:Y:S02]  /*c640*/  FMUL.FTZ R147, R147, R3.reuse ;  /* 0x0000000393937220 */ /* 0x080fe40000410000 */
[----:B------:R-:W-:Y:S02]  /*c650*/  IMAD.MOV.U32 R43, RZ, RZ, R198 ;  /* 0x000000ffff2b7224 */ /* 0x000fe400078e00c6 */
[----:B------:R-:W-:Y:S02]  /*c660*/  IMAD.MOV.U32 R41, RZ, RZ, R197 ;  /* 0x000000ffff297224 */ /* 0x000fe400078e00c5 */
[-C--:B------:R-:W-:Y:S01]  /*c670*/  FMUL.FTZ R72, R72, R8.reuse ;  /* 0x0000000848487220 */ /* 0x080fe20000410000 */
[----:B------:R-:W-:Y:S01]  /*c680*/  HMMA.16816.F32 R144, R4, R24, R144 ;  /* 0x000000180490723c */ /* 0x000fe20000001890 */
[----:B------:R-:W-:Y:S02]  /*c690*/  FMUL.FTZ R73, R73, R8 ;  /* 0x0000000849497220 */ /* 0x000fe40000410000 */
[----:B------:R-:W-:-:S02]  /*c6a0*/  FMUL.FTZ R74, R74, R3 ;  /* 0x000000034a4a7220 */ /* 0x000fc40000410000 */
[-C--:B------:R-:W-:Y:S02]  /*c6b0*/  FMUL.FTZ R75, R75, R3.reuse ;  /* 0x000000034b4b7220 */ /* 0x080fe40000410000 */
[----:B------:R-:W-:Y:S01]  /*c6c0*/  IMAD.MOV.U32 R26, RZ, RZ, R181 ;  /* 0x000000ffff1a7224 */ /* 0x000fe200078e00b5 */
[----:B------:R-:W-:Y:S01]  /*c6d0*/  MOV R25, R182 ;  /* 0x000000b600197202 */ /* 0x000fe20000000f00 */
[----:B------:R-:W-:Y:S02]  /*c6e0*/  IMAD.MOV.U32 R24, RZ, RZ, R183 ;  /* 0x000000ffff187224 */ /* 0x000fe400078e00b7 */
[-C--:B------:R-:W-:Y:S02]  /*c6f0*/  FMUL.FTZ R60, R60, R8.reuse ;  /* 0x000000083c3c7220 */ /* 0x080fe40000410000 */
[----:B------:R-:W-:Y:S01]  /*c700*/  FMUL.FTZ R61, R61, R8 ;  /* 0x000000083d3d7220 */ /* 0x000fe20000410000 */
[----:B-1----:R-:W-:Y:S01]  /*c710*/  HMMA.16816.F32 R240, R4, R20, R44 ;  /* 0x0000001404f0723c */ /* 0x002fe2000000182c */
[----:B------:R-:W-:-:S02]  /*c720*/  FMUL.FTZ R62, R62, R3 ;  /* 0x000000033e3e7220 */ /* 0x000fc40000410000 */
[-C--:B------:R-:W-:Y:S02]  /*c730*/  FMUL.FTZ R63, R63, R3.reuse ;  /* 0x000000033f3f7220 */ /* 0x080fe40000410000 */
[----:B------:R-:W-:Y:S02]  /*c740*/  FMUL.FTZ R68, R68, R8 ;  /* 0x0000000844447220 */ /* 0x000fe40000410000 */
[----:B------:R-:W-:Y:S01]  /*c750*/  IMAD.MOV.U32 R45, RZ, RZ, R195 ;  /* 0x000000ffff2d7224 */ /* 0x000fe200078e00c3 */
[----:B------:R-:W-:Y:S01]  /*c760*/  HMMA.16816.F32 R204, R4, R22, R48 ;  /* 0x0000001604cc723c */ /* 0x000fe20000001830 */
[----:B------:R-:W1:Y:S01]  /*c770*/  LDSM.16.MT88.4 R20, [R209+0x1c000] ;  /* 0x01c00000d114783b */ /* 0x000e620000004200 */
[----:B------:R-:W-:Y:S01]  /*c780*/  MOV R44, R194 ;  /* 0x000000c2002c7202 */ /* 0x000fe20000000f00 */
[----:B------:R-:W-:Y:S01]  /*c790*/  FMUL.FTZ R69, R69, R8 ;  /* 0x0000000845457220 */ /* 0x000fe20000410000 */
[----:B------:R-:W-:Y:S01]  /*c7a0*/  MOV R47, R172 ;  /* 0x000000ac002f7202 */ /* 0x000fe20000000f00 */
[----:B------:R-:W-:-:S02]  /*c7b0*/  FMUL.FTZ R70, R70, R3 ;  /* 0x0000000346467220 */ /* 0x000fc40000410000 */
[----:B------:R-:W-:Y:S01]  /*c7c0*/  FMUL.FTZ R71, R71, R3 ;  /* 0x0000000347477220 */ /* 0x000fe20000410000 */
[C---:B--2---:R-:W-:Y:S01]  /*c7d0*/  HMMA.16816.F32 R200, R4.reuse, R16, R52 ;  /* 0x0000001004c8723c */ /* 0x044fe20000001834 */
[-C--:B------:R-:W-:Y:S01]  /*c7e0*/  FMUL.FTZ R76, R76, R8.reuse ;  /* 0x000000084c4c7220 */ /* 0x080fe20000410000 */
[----:B------:R-:W-:Y:S01]  /*c7f0*/  MOV R48, R11 ;  /* 0x0000000b00307202 */ /* 0x000fe20000000f00 */
[----:B------:R-:W-:Y:S01]  /*c800*/  FMUL.FTZ R77, R77, R8 ;  /* 0x000000084d4d7220 */ /* 0x000fe20000410000 */
[----:B------:R-:W-:Y:S01]  /*c810*/  MOV R50, R25 ;  /* 0x0000001900327202 */ /* 0x000fe20000000f00 */
[----:B------:R-:W-:Y:S02]  /*c820*/  FMUL.FTZ R78, R78, R3 ;  /* 0x000000034e4e7220 */ /* 0x000fe40000410000 */
[----:B------:R-:W-:Y:S01]  /*c830*/  IMAD.MOV.U32 R53, RZ, RZ, R191 ;  /* 0x000000ffff357224 */ /* 0x000fe200078e00bf */
[----:B------:R-:W-:Y:S01]  /*c840*/  HMMA.16816.F32 R196, R4, R18, R56 ;  /* 0x0000001204c4723c */ /* 0x000fe20000001838 */
[----:B------:R-:W-:Y:S01]  /*c850*/  MOV R52, R190 ;  /* 0x000000be00347202 */ /* 0x000fe20000000f00 */
[----:B------:R-:W2:Y:S01]  /*c860*/  LDSM.16.MT88.4 R16, [R210+0x1c000] ;  /* 0x01c00000d210783b */ /* 0x000ea20000004200 */
[----:B------:R-:W-:Y:S01]  /*c870*/  MOV R54, R192 ;  /* 0x000000c000367202 */ /* 0x000fe20000000f00 */
[----:B------:R-:W-:-:S02]  /*c880*/  IMAD.MOV.U32 R55, RZ, RZ, R193 ;  /* 0x000000ffff377224 */ /* 0x000fc400078e00c1 */
[----:B------:R-:W-:Y:S01]  /*c890*/  FMUL.FTZ R79, R79, R3 ;  /* 0x000000034f4f7220 */ /* 0x000fe20000410000 */
[----:B------:R-:W-:Y:S01]  /*c8a0*/  MOV R58, R188 ;  /* 0x000000bc003a7202 */ /* 0x000fe20000000f00 */
[----:B------:R-:W-:Y:S01]  /*c8b0*/  IMAD.MOV.U32 R59, RZ, RZ, R189 ;  /* 0x000000ffff3b7224 */ /* 0x000fe200078e00bd */
[C---:B------:R-:W-:Y:S01]  /*c8c0*/  HMMA.16816.F32 R192, R4.reuse, R12, R60 ;  /* 0x0000000c04c0723c */ /* 0x040fe2000000183c */
[-C--:B------:R-:W-:Y:S01]  /*c8d0*/  FMUL.FTZ R80, R80, R8.reuse ;  /* 0x0000000850507220 */ /* 0x080fe20000410000 */
[----:B------:R-:W-:Y:S01]  /*c8e0*/  MOV R57, R151 ;  /* 0x0000009700397202 */ /* 0x000fe20000000f00 */
[----:B------:R-:W-:Y:S02]  /*c8f0*/  FMUL.FTZ R81, R81, R8 ;  /* 0x0000000851517220 */ /* 0x000fe40000410000 */
[-C--:B------:R-:W-:Y:S02]  /*c900*/  FMUL.FTZ R82, R82, R3.reuse ;  /* 0x0000000352527220 */ /* 0x080fe40000410000 */
[----:B------:R-:W-:Y:S01]  /*c910*/  FMUL.FTZ R83, R83, R3 ;  /* 0x0000000353537220 */ /* 0x000fe20000410000 */
        /* <DEDUP_REMOVED lines=8> */
[----:B------:R-:W-:Y:S01]  /*c9a0*/  IMAD.MOV.U32 R65, RZ, RZ, R186 ;  /* 0x000000ffff417224 */ /* 0x000fe200078e00ba */
[----:B-1----:R-:W-:Y:S01]  /*c9b0*/  HMMA.16816.F32 R180, R4, R22, R72 ;  /* 0x0000001604b4723c */ /* 0x002fe20000001848 */
[-C--:B------:R-:W-:Y:S01]  /*c9c0*/  FMUL.FTZ R84, R84, R8.reuse ;  /* 0x0000000854547220 */ /* 0x080fe20000410000 */
[----:B------:R-:W-:Y:S01]  /*c9d0*/  MOV R66, R149 ;  /* 0x0000009500427202 */ /* 0x000fe20000000f00 */
[----:B------:R-:W-:-:S02]  /*c9e0*/  FMUL.FTZ R85, R85, R8 ;  /* 0x0000000855557220 */ /* 0x000fc40000410000 */
[-C--:B------:R-:W-:Y:S02]  /*c9f0*/  FMUL.FTZ R86, R86, R3.reuse ;  /* 0x0000000356567220 */ /* 0x080fe40000410000 */
[----:B------:R-:W-:Y:S01]  /*ca00*/  MOV R72, R64 ;  /* 0x0000004000487202 */ /* 0x000fe20000000f00 */
[----:B------:R-:W-:Y:S01]  /*ca10*/  IMAD.MOV.U32 R73, RZ, RZ, R65 ;  /* 0x000000ffff497224 */ /* 0x000fe200078e0041 */
[----:B------:R-:W-:Y:S01]  /*ca20*/  MOV R65, R54 ;  /* 0x0000003600417202 */ /* 0x000fe20000000f00 */
[----:B------:R-:W-:Y:S01]  /*ca30*/  IMAD.MOV.U32 R64, RZ, RZ, R53 ;  /* 0x000000ffff407224 */ /* 0x000fe200078e0035 */
[C---:B------:R-:W-:Y:S01]  /*ca40*/  HMMA.16816.F32 R184, R4.reuse, R20, R68 ;  /* 0x0000001404b8723c */ /* 0x040fe20000001844 */
[----:B------:R-:W4:Y:S01]  /*ca50*/  LDL.LU R53, [R1+0x4] ;  /* 0x0000040001357983 */ /* 0x000f220000300800 */
[-C--:B------:R-:W-:Y:S02]  /*ca60*/  FMUL.FTZ R87, R87, R3.reuse ;  /* 0x0000000357577220 */ /* 0x080fe40000410000 */
[-C--:B------:R-:W-:Y:S01]  /*ca70*/  FMUL.FTZ R88, R88, R8.reuse ;  /* 0x0000000858587220 */ /* 0x080fe20000410000 */
[----:B------:R-:W4:Y:S01]  /*ca80*/  LDL.LU R54, [R1] ;  /* 0x0000000001367983 */ /* 0x000f220000300800 */
[----:B------:R-:W-:Y:S01]  /*ca90*/  FMUL.FTZ R89, R89, R8 ;  /* 0x0000000859597220 */ /* 0x000fe20000410000 */
[----:B------:R-:W-:Y:S01]  /*caa0*/  MOV R71, R174 ;  /* 0x000000ae00477202 */ /* 0x000fe20000000f00 */
[C---:B--2---:R-:W-:Y:S01]  /*cab0*/  HMMA.16816.F32 R140, R4.reuse, R16, R76 ;  /* 0x00000010048c723c */ /* 0x044fe2000000184c */
[----:B------:R-:W1:Y:S01]  /*cac0*/  LDSM.16.MT88.4 R20, [R211+0x1c000] ;  /* 0x01c00000d314783b */ /* 0x000e620000004200 */
[-C--:B------:R-:W-:Y:S01]  /*cad0*/  FMUL.FTZ R90, R90, R3.reuse ;  /* 0x000000035a5a7220 */ /* 0x080fe20000410000 */
[----:B------:R-:W-:Y:S01]  /*cae0*/  MOV R70, R56 ;  /* 0x0000003800467202 */ /* 0x000fe20000000f00 */
[----:B------:R-:W-:Y:S01]  /*caf0*/  FMUL.FTZ R91, R91, R3 ;  /* 0x000000035b5b7220 */ /* 0x000fe20000410000 */
[----:B------:R-:W-:Y:S01]  /*cb00*/  MOV R68, R66 ;  /* 0x0000004200447202 */ /* 0x000fe20000000f00 */
[----:B------:R-:W-:Y:S01]  /*cb10*/  IMAD.MOV.U32 R11, RZ, RZ, R175 ;  /* 0x000000ffff0b7224 */ /* 0x000fe200078e00af */
[----:B------:R-:W-:Y:S01]  /*cb20*/  MOV R77, R58 ;  /* 0x0000003a004d7202 */ /* 0x000fe20000000f00 */
[----:B------:R-:W-:Y:S01]  /*cb30*/  HMMA.16816.F32 R156, R4, R18, R80 ;  /* 0x00000012049c723c */ /* 0x000fe20000001850 */
[----:B------:R-:W2:Y:S01]  /*cb40*/  LDSM.16.MT88.4 R16, [R209+0x1e000] ;  /* 0x01e00000d110783b */ /* 0x000ea20000004200 */
[----:B------:R-:W-:Y:S01]  /*cb50*/  IMAD.MOV.U32 R46, RZ, RZ, R173 ;  /* 0x000000ffff2e7224 */ /* 0x000fe200078e00ad */
[----:B------:R-:W-:Y:S01]  /*cb60*/  MOV R79, R52 ;  /* 0x00000034004f7202 */ /* 0x000fe20000000f00 */
[----:B------:R-:W-:-:S02]  /*cb70*/  FMUL.FTZ R92, R92, R8 ;  /* 0x000000085c5c7220 */ /* 0x000fc40000410000 */
[-C--:B------:R-:W-:Y:S02]  /*cb80*/  FMUL.FTZ R93, R93, R8.reuse ;  /* 0x000000085d5d7220 */ /* 0x080fe40000410000 */
[C---:B---3--:R-:W-:Y:S01]  /*cb90*/  HMMA.16816.F32 R176, R4.reuse, R12, R84 ;  /* 0x0000000c04b0723c */ /* 0x048fe20000001854 */
[-C--:B------:R-:W-:Y:S02]  /*cba0*/  FMUL.FTZ R94, R94, R3.reuse ;  /* 0x000000035e5e7220 */ /* 0x080fe40000410000 */
[----:B------:R-:W-:Y:S02]  /*cbb0*/  FMUL.FTZ R95, R95, R3 ;  /* 0x000000035f5f7220 */ /* 0x000fe40000410000 */
[----:B------:R-:W-:Y:S02]  /*cbc0*/  FFMA.FTZ R9, R32, c[0x0][0x23c], -R2 ;  /* 0x00008f0020097a23 */ /* 0x000fe40000010802 */
[-C--:B------:R-:W-:Y:S01]  /*cbd0*/  FMUL.FTZ R96, R96, R8.reuse ;  /* 0x0000000860607220 */ /* 0x080fe20000410000 */
[----:B------:R-:W-:Y:S01]  /*cbe0*/  HMMA.16816.F32 R172, R4, R14, R88 ;  /* 0x0000000e04ac723c */ /* 0x000fe20000001858 */
[----:B------:R-:W3:Y:S01]  /*cbf0*/  LDSM.16.MT88.4 R12, [R210+0x1e000] ;  /* 0x01e00000d20c783b */ /* 0x000ee20000004200 */
[----:B------:R-:W-:-:S02]  /*cc00*/  FMUL.FTZ R97, R97, R8 ;  /* 0x0000000861617220 */ /* 0x000fc40000410000 */
[-C--:B------:R-:W-:Y:S02]  /*cc10*/  FMUL.FTZ R98, R98, R3.reuse ;  /* 0x0000000362627220 */ /* 0x080fe40000410000 */
[-C--:B------:R-:W-:Y:S02]  /*cc20*/  FMUL.FTZ R99, R99, R3.reuse ;  /* 0x0000000363637220 */ /* 0x080fe40000410000 */
[-C--:B------:R-:W-:Y:S02]  /*cc30*/  FMUL.FTZ R100, R100, R8.reuse ;  /* 0x0000000864647220 */ /* 0x080fe40000410000 */
[----:B------:R-:W-:Y:S02]  /*cc40*/  FMUL.FTZ R101, R101, R8 ;  /* 0x0000000865657220 */ /* 0x000fe40000410000 */
[-C--:B------:R-:W-:Y:S02]  /*cc50*/  FMUL.FTZ R102, R102, R3.reuse ;  /* 0x0000000366667220 */ /* 0x080fe40000410000 */
[----:B------:R-:W-:-:S02]  /*cc60*/  FMUL.FTZ R103, R103, R3 ;  /* 0x0000000367677220 */ /* 0x000fc40000410000 */
[-C--:B------:R-:W-:Y:S01]  /*cc70*/  FMUL.FTZ R104, R104, R8.reuse ;  /* 0x0000000868687220 */ /* 0x080fe20000410000 */
[C---:B-1----:R-:W-:Y:S01]  /*cc80*/  HMMA.16816.F32 R88, R4.reuse, R20, R92 ;  /* 0x000000140458723c */ /* 0x042fe2000000185c */
[----:B------:R1:W-:Y:S01]  /*cc90*/  MUFU.EX2 R92, R9 ;  /* 0x00000009005c7308 */ /* 0x0003e20000000800 */
[----:B------:R-:W-:Y:S02]  /*cca0*/  FMUL.FTZ R105, R105, R8 ;  /* 0x0000000869697220 */ /* 0x000fe40000410000 */
[-C--:B------:R-:W-:Y:S02]  /*ccb0*/  FMUL.FTZ R106, R106, R3.reuse ;  /* 0x000000036a6a7220 */ /* 0x080fe40000410000 */
[----:B------:R-:W-:Y:S02]  /*ccc0*/  FMUL.FTZ R107, R107, R3 ;  /* 0x000000036b6b7220 */ /* 0x000fe40000410000 */
[----:B------:R-:W-:Y:S01]  /*ccd0*/  HMMA.16816.F32 R160, R4, R22, R96 ;  /* 0x0000001604a0723c */ /* 0x000fe20000001860 */
[----:B------:R-:W-:Y:S01]  /*cce0*/  IMAD.MOV.U32 R67, RZ, RZ, R150 ;  /* 0x000000ffff437224 */ /* 0x000fe200078e0096 */
[----:B------:R-:W3:Y:S01]  /*ccf0*/  LDSM.16.MT88.4 R20, [R212+0x1e000] ;  /* 0x01e00000d414783b */ /* 0x000ee20000004200 */
[----:B------:R-:W-:-:S02]  /*cd00*/  IMAD.MOV.U32 R61, RZ, RZ, R148 ;  /* 0x000000ffff3d7224 */ /* 0x000fc400078e0094 */
[-C--:B------:R-:W-:Y:S02]  /*cd10*/  FMUL.FTZ R108, R108, R8.reuse ;  /* 0x000000086c6c7220 */ /* 0x080fe40000410000 */
[-C--:B------:R-:W-:Y:S01]  /*cd20*/  FMUL.FTZ R109, R109, R8.reuse ;  /* 0x000000086d6d7220 */ /* 0x080fe20000410000 */
[C---:B--2---:R-:W-:Y:S01]  /*cd30*/  HMMA.16816.F32 R164, R4.reuse, R16, R100 ;  /* 0x0000001004a4723c */ /* 0x044fe20000001864 */
[----:B-1----:R-:W-:Y:S02]  /*cd40*/  FFMA.FTZ R9, R33, c[0x0][0x23c], -R2 ;  /* 0x00008f0021097a23 */ /* 0x002fe40000010802 */
[-C--:B------:R-:W-:Y:S02]  /*cd50*/  FMUL.FTZ R110, R110, R3.reuse ;  /* 0x000000036e6e7220 */ /* 0x080fe40000410000 */
[----:B------:R1:W2:Y:S01]  /*cd60*/  MUFU.EX2 R98, R9 ;  /* 0x0000000900627308 */ /* 0x0002a20000000800 */
[----:B------:R-:W-:Y:S02]  /*cd70*/  FMUL.FTZ R111, R111, R3 ;  /* 0x000000036f6f7220 */ /* 0x000fe40000410000 */
[----:B------:R-:W-:Y:S01]  /*cd80*/  HMMA.16816.F32 R148, R4, R18, R104 ;  /* 0x000000120494723c */ /* 0x000fe20000001868 */
[-C--:B------:R-:W-:Y:S01]  /*cd90*/  FMUL.FTZ R112, R112, R8.reuse ;  /* 0x0000000870707220 */ /* 0x080fe20000410000 */
[----:B------:R-:W2:Y:S01]  /*cda0*/  LDSM.16.MT88.4 R16, [R211+0x1e000] ;  /* 0x01e00000d310783b */ /* 0x000ea20000004200 */
[----:B------:R-:W-:-:S02]  /*cdb0*/  FMUL.FTZ R113, R113, R8 ;  /* 0x0000000871717220 */ /* 0x000fc40000410000 */
[-C--:B------:R-:W-:Y:S02]  /*cdc0*/  FMUL.FTZ R114, R114, R3.reuse ;  /* 0x0000000372727220 */ /* 0x080fe40000410000 */
[----:B------:R-:W-:Y:S01]  /*cdd0*/  FMUL.FTZ R115, R115, R3 ;  /* 0x0000000373737220 */ /* 0x000fe20000410000 */
[C---:B---3--:R-:W-:Y:S01]  /*cde0*/  HMMA.16816.F32 R108, R4.reuse, R12, R108 ;  /* 0x0000000c046c723c */ /* 0x048fe2000000186c */
[----:B------:R-:W-:Y:S02]  /*cdf0*/  IMAD.MOV.U32 R38, RZ, RZ, R10 ;  /* 0x000000ffff267224 */ /* 0x000fe400078e000a */
[----:B------:R-:W-:Y:S02]  /*ce00*/  IMAD.MOV.U32 R49, RZ, RZ, R26 ;  /* 0x000000ffff317224 */ /* 0x000fe400078e001a */
[----:B-1----:R-:W-:Y:S02]  /*ce10*/  FFMA.FTZ R9, R34, c[0x0][0x23c], -R2 ;  /* 0x00008f0022097a23 */ /* 0x002fe40000010802 */
[----:B------:R-:W-:Y:S01]  /*ce20*/  IMAD.MOV.U32 R51, RZ, RZ, R24 ;  /* 0x000000ffff337224 */ /* 0x000fe200078e0018 */
[----:B------:R-:W-:Y:S01]  /*ce30*/  HMMA.16816.F32 R112, R4, R14, R112 ;  /* 0x0000000e0470723c */ /* 0x000fe20000001870 */
[----:B------:R1:W-:Y:S01]  /*ce40*/  MUFU.EX2 R74, R9 ;  /* 0x00000009004a7308 */ /* 0x0003e20000000800 */
[----:B------:R-:W3:Y:S01]  /*ce50*/  LDSM.16.MT88.4 R12, [R209+0x18800] ;  /* 0x01880000d10c783b */ /* 0x000ee20000004200 */
[----:B------:R-:W-:-:S02]  /*ce60*/  FMUL.FTZ R116, R116, R8 ;  /* 0x0000000874747220 */ /* 0x000fc40000410000 */
[-C--:B------:R-:W-:Y:S01]  /*ce70*/  FMUL.FTZ R117, R117, R8.reuse ;  /* 0x0000000875757220 */ /* 0x080fe20000410000 */
[----:B------:R-:W3:Y:S01]  /*ce80*/  LDSM.16.MT88.4 R24, [R210+0x18800] ;  /* 0x01880000d218783b */ /* 0x000ee20000004200 */
[-C--:B------:R-:W-:Y:S02]  /*ce90*/  FMUL.FTZ R118, R118, R3.reuse ;  /* 0x0000000376767220 */ /* 0x080fe40000410000 */
[-C--:B------:R-:W-:Y:S02]  /*cea0*/  FMUL.FTZ R119, R119, R3.reuse ;  /* 0x0000000377777220 */ /* 0x080fe40000410000 */
[-C--:B------:R-:W-:Y:S02]  /*ceb0*/  FMUL.FTZ R120, R120, R8.reuse ;  /* 0x0000000878787220 */ /* 0x080fe40000410000 */
[----:B------:R-:W-:Y:S02]  /*cec0*/  FMUL.FTZ R121, R121, R8 ;  /* 0x0000000879797220 */ /* 0x000fe40000410000 */
[----:B------:R-:W-:Y:S01]  /*ced0*/  FMUL.FTZ R122, R122, R3 ;  /* 0x000000037a7a7220 */ /* 0x000fe20000410000 */
[----:B------:R-:W-:Y:S01]  /*cee0*/  HMMA.16816.F32 R116, R4, R20, R116 ;  /* 0x000000140474723c */ /* 0x000fe20000001874 */
[----:B-1----:R-:W-:-:S02]  /*cef0*/  FFMA.FTZ R9, R35, c[0x0][0x23c], -R2 ;  /* 0x00008f0023097a23 */ /* 0x002fc40000010802 */
[-C--:B------:R-:W-:Y:S02]  /*cf00*/  FMUL.FTZ R123, R123, R3.reuse ;  /* 0x000000037b7b7220 */ /* 0x080fe40000410000 */
[----:B------:R1:W1:Y:S01]  /*cf10*/  MUFU.EX2 R103, R9 ;  /* 0x0000000900677308 */ /* 0x0002620000000800 */
[-C--:B------:R-:W-:Y:S02]  /*cf20*/  FMUL.FTZ R124, R124, R8.reuse ;  /* 0x000000087c7c7220 */ /* 0x080fe40000410000 */
[-C--:B------:R-:W-:Y:S02]  /*cf30*/  FMUL.FTZ R125, R125, R8.reuse ;  /* 0x000000087d7d7220 */ /* 0x080fe40000410000 */
[-C--:B------:R-:W-:Y:S01]  /*cf40*/  FMUL.FTZ R126, R126, R3.reuse ;  /* 0x000000037e7e7220 */ /* 0x080fe20000410000 */
[----:B------:R-:W-:Y:S01]  /*cf50*/  HMMA.16816.F32 R120, R4, R22, R120 ;  /* 0x000000160478723c */ /* 0x000fe20000001878 */
[----:B------:R-:W-:Y:S01]  /*cf60*/  FMUL.FTZ R127, R127, R3 ;  /* 0x000000037f7f7220 */ /* 0x000fe20000410000 */
[----:B------:R-:W3:Y:S01]  /*cf70*/  LDSM.16.MT88.4 R20, [R212+0x18800] ;  /* 0x01880000d414783b */ /* 0x000ee20000004200 */
[----:B------:R-:W-:-:S02]  /*cf80*/  FMUL.FTZ R128, R128, R8 ;  /* 0x0000000880807220 */ /* 0x000fc40000410000 */
[----:B------:R-:W-:Y:S02]  /*cf90*/  FMUL.FTZ R129, R129, R8 ;  /* 0x0000000881817220 */ /* 0x000fe40000410000 */
[-C--:B------:R-:W-:Y:S01]  /*cfa0*/  FMUL.FTZ R130, R130, R3.reuse ;  /* 0x0000000382827220 */ /* 0x080fe20000410000 */
[C---:B--2---:R-:W-:Y:S01]  /*cfb0*/  HMMA.16816.F32 R124, R4.reuse, R16, R124 ;  /* 0x00000010047c723c */ /* 0x044fe2000000187c */
[----:B------:R-:W-:Y:S02]  /*cfc0*/  FMUL.FTZ R131, R131, R3 ;  /* 0x0000000383837220 */ /* 0x000fe40000410000 */
[----:B-1----:R-:W-:Y:S02]  /*cfd0*/  FFMA.FTZ R9, R134, c[0x0][0x23c], -R0 ;  /* 0x00008f0086097a23 */ /* 0x002fe40000010800 */
[----:B------:R-:W-:Y:S02]  /*cfe0*/  IMAD.MOV.U32 R75, RZ, RZ, R71 ;  /* 0x000000ffff4b7224 */ /* 0x000fe400078e0047 */
[----:B------:R1:W-:Y:S01]  /*cff0*/  MUFU.EX2 R99, R9 ;  /* 0x0000000900637308 */ /* 0x0003e20000000800 */
[----:B------:R-:W-:Y:S01]  /*d000*/  HMMA.16816.F32 R128, R4, R18, R128 ;  /* 0x000000120480723c */ /* 0x000fe20000001880 */
[----:B------:R-:W-:Y:S01]  /*d010*/  LDSM.16.MT88.4 R16, [R211+0x18800] ;  /* 0x01880000d310783b */ /* 0x000fe20000004200 */
[----:B------:R-:W-:Y:S01]  /*d020*/  IMAD.MOV.U32 R71, RZ, RZ, R57 ;  /* 0x000000ffff477224 */ /* 0x000fe200078e0039 */
[----:B------:R-:W-:Y:S01]  /*d030*/  MOV R57, R40 ;  /* 0x0000002800397202 */ /* 0x000fe20000000f00 */
[----:B------:R-:W-:Y:S01]  /*d040*/  IMAD.MOV.U32 R78, RZ, RZ, R59 ;  /* 0x000000ffff4e7224 */ /* 0x000fe200078e003b */
[----:B------:R-:W-:Y:S01]  /*d050*/  MOV R59, R42 ;  /* 0x0000002a003b7202 */ /* 0x000fe20000000f00 */
[----:B------:R-:W-:Y:S01]  /*d060*/  IMAD.MOV.U32 R58, RZ, RZ, R41 ;  /* 0x000000ffff3a7224 */ /* 0x000fe200078e0029 */
[----:B------:R-:W-:Y:S01]  /*d070*/  F2FP.PACK_AB R4, R98, R92 ;  /* 0x0000005c6204723e */ /* 0x000fe200000000ff */
[----:B------:R-:W-:Y:S01]  /*d080*/  IMAD.MOV.U32 R52, RZ, RZ, R43 ;  /* 0x000000ffff347224 */ /* 0x000fe200078e002b */
[----:B------:R-:W-:Y:S01]  /*d090*/  F2FP.PACK_AB R6, R103, R74 ;  /* 0x0000004a6706723e */ /* 0x000fe200000000ff */
[----:B------:R-:W-:Y:S01]  /*d0a0*/  IMAD.MOV.U32 R69, RZ, RZ, R67 ;  /* 0x000000ffff457224 */ /* 0x000fe200078e0043 */
[----:B------:R-:W-:Y:S01]  /*d0b0*/  MOV R67, R44 ;  /* 0x0000002c00437202 */ /* 0x000fe20000000f00 */
[----:B------:R-:W-:-:S02]  /*d0c0*/  IMAD.MOV.U32 R56, RZ, RZ, R45 ;  /* 0x000000ffff387224 */ /* 0x000fc400078e002d */
[----:B------:R-:W-:Y:S02]  /*d0d0*/  IMAD.MOV.U32 R66, RZ, RZ, R55 ;  /* 0x000000ffff427224 */ /* 0x000fe400078e0037 */
[----:B-1----:R-:W-:-:S04]  /*d0e0*/  FFMA.FTZ R9, R135, c[0x0][0x23c], -R0 ;  /* 0x00008f0087097a23 */ /* 0x002fc80000010800 */
[----:B------:R1:W2:Y:S02]  /*d0f0*/  MUFU.EX2 R97, R9 ;  /* 0x0000000900617308 */ /* 0x0002a40000000800 */
[----:B-1----:R-:W-:Y:S01]  /*d100*/  FFMA.FTZ R9, R170, c[0x0][0x23c], -R0 ;  /* 0x00008f00aa097a23 */ /* 0x002fe20000010800 */
[----:B--2---:R-:W-:-:S05]  /*d110*/  F2FP.PACK_AB R5, R97, R99 ;  /* 0x000000636105723e */ /* 0x004fca00000000ff */
[----:B------:R1:W-:Y:S02]  /*d120*/  MUFU.EX2 R87, R9 ;  /* 0x0000000900577308 */ /* 0x0003e40000000800 */
[----:B-1----:R-:W-:-:S06]  /*d130*/  FFMA.FTZ R9, R171, c[0x0][0x23c], -R0 ;  /* 0x00008f00ab097a23 */ /* 0x002fcc0000010800 */
[----:B------:R-:W1:Y:S02]  /*d140*/  MUFU.EX2 R10, R9 ;  /* 0x00000009000a7308 */ /* 0x000e640000000800 */
[----:B-1----:R-:W-:-:S07]  /*d150*/  F2FP.PACK_AB R7, R10, R87 ;  /* 0x000000570a07723e */ /* 0x002fce00000000ff */
[C---:B---3--:R-:W-:Y:S08]  /*d160*/  HMMA.16816.F32 R136, R4.reuse, R12, R136 ;  /* 0x0000000c0488723c */ /* 0x048ff00000001888 */
[C---:B------:R-:W-:Y:S01]  /*d170*/  HMMA.16816.F32 R36, R4.reuse, R14, R36 ;  /* 0x0000000e0424723c */ /* 0x040fe20000001824 */
[----:B------:R-:W1:Y:S07]  /*d180*/  LDSM.16.MT88.4 R12, [R209+0x1a800] ;  /* 0x01a80000d10c783b */ /* 0x000e6e0000004200 */
[C---:B------:R-:W-:Y:S01]  /*d190*/  HMMA.16816.F32 R40, R4.reuse, R26, R28 ;  /* 0x0000001a0428723c */ /* 0x040fe2000000181c */
[----:B------:R-:W2:Y:S07]  /*d1a0*/  LDSM.16.MT88.4 R28, [R210+0x1a800] ;  /* 0x01a80000d21c783b */ /* 0x000eae0000004200 */
        /* <DEDUP_REMOVED lines=12> */
[C---:B------:R-:W-:Y:S08]  /*d270*/  HMMA.16816.F32 R152, R4.reuse, R20, R152 ;  /* 0x000000140498723c */ /* 0x040ff00000001898 */
[C---:B------:R-:W-:Y:S01]  /*d280*/  HMMA.16816.F32 R48, R4.reuse, R22, R48 ;  /* 0x000000160430723c */ /* 0x040fe20000001830 */
[----:B------:R-:W-:Y:S07]  /*d290*/  LDSM.16.MT88.4 R20, [R211+0x1a800] ;  /* 0x01a80000d314783b */ /* 0x000fee0000004200 */
[C---:B-1----:R-:W-:Y:S08]  /*d2a0*/  HMMA.16816.F32 R56, R4.reuse, R12, R248 ;  /* 0x0000000c0438723c */ /* 0x042ff000000018f8 */
[C---:B------:R-:W-:Y:S01]  /*d2b0*/  HMMA.16816.F32 R44, R4.reuse, R14, R244 ;  /* 0x0000000e042c723c */ /* 0x040fe200000018f4 */
[----:B------:R-:W1:Y:S07]  /*d2c0*/  LDSM.16.MT88.4 R12, [R209+0x1c800] ;  /* 0x01c80000d10c783b */ /* 0x000e6e0000004200 */
[----:B------:R-:W-:Y:S01]  /*d2d0*/  HMMA.16816.F32 R60, R4, R16, R60 ;  /* 0x00000010043c723c */ /* 0x000fe2000000183c */
        /* <DEDUP_REMOVED lines=11> */
[----:B----4-:R-:W-:Y:S01]  /*d390*/  IMAD.MOV.U32 R77, RZ, RZ, R53 ;  /* 0x000000ffff4d7224 */ /* 0x010fe200078e0035 */
[----:B--2---:R-:W-:Y:S01]  /*d3a0*/  HMMA.16816.F32 R64, R4, R30, R204 ;  /* 0x0000001e0440723c */ /* 0x004fe200000018cc */
[----:B------:R-:W-:-:S02]  /*d3b0*/  IMAD.MOV.U32 R79, RZ, RZ, R55 ;  /* 0x000000ffff4f7224 */ /* 0x000fc400078e0037 */
        /* <DEDUP_REMOVED lines=9> */
[----:B------:R-:W-:Y:S01]  /*d450*/  MOV R204, R75 ;  /* 0x0000004b00cc7202 */ /* 0x000fe20000000f00 */
[----:B------:R-:W-:Y:S01]  /*d460*/  IMAD.MOV.U32 R251, RZ, RZ, R76 ;  /* 0x000000fffffb7224 */ /* 0x000fe200078e004c */
[----:B---3--:R-:W-:Y:S01]  /*d470*/  HMMA.16816.F32 R72, R4, R24, R200 ;  /* 0x000000180448723c */ /* 0x008fe200000018c8 */
[----:B------:R-:W-:-:S02]  /*d480*/  MOV R134, R79 ;  /* 0x0000004f00867202 */ /* 0x000fc40000000f00 */
[----:B------:R-:W-:Y:S01]  /*d490*/  MOV R248, R32 ;  /* 0x0000002000f87202 */ /* 0x000fe20000000f00 */
[----:B------:R-:W-:Y:S01]  /*d4a0*/  IMAD.MOV.U32 R245, RZ, RZ, R97 ;  /* 0x000000fffff57224 */ /* 0x000fe200078e0061 */
[----:B------:R-:W-:Y:S01]  /*d4b0*/  MOV R246, R98 ;  /* 0x0000006200f67202 */ /* 0x000fe20000000f00 */
[----:B------:R-:W-:Y:S01]  /*d4c0*/  IMAD.MOV.U32 R247, RZ, RZ, R99 ;  /* 0x000000fffff77224 */ /* 0x000fe200078e0063 */
[----:B------:R-:W-:Y:S01]  /*d4d0*/  MOV R201, R77 ;  /* 0x0000004d00c97202 */ /* 0x000fe20000000f00 */
[----:B------:R-:W-:Y:S01]  /*d4e0*/  IMAD.MOV.U32 R200, RZ, RZ, R78 ;  /* 0x000000ffffc87224 */ /* 0x000fe200078e004e */
[----:B------:R2:W5:Y:S01]  /*d4f0*/  LDL.LU R214, [R1+0x48] ;  /* 0x0000480001d67983 */ /* 0x0005620000300800 */
[----:B------:R-:W-:Y:S03]  /*d500*/  HMMA.16816.F32 R76, R4, R26, R196 ;  /* 0x0000001a044c723c */ /* 0x000fe600000018c4 */
[----:B------:R-:W3:Y:S01]  /*d510*/  LDSM.16.MT88.4 R24, [R212+0x1c800] ;  /* 0x01c80000d418783b */ /* 0x000ee20000004200 */
[----:B------:R-:W-:Y:S01]  /*d520*/  IMAD.MOV.U32 R203, RZ, RZ, R102 ;  /* 0x000000ffffcb7224 */ /* 0x000fe200078e0066 */
[----:B------:R-:W-:-:S02]  /*d530*/  MOV R202, R103 ;  /* 0x0000006700ca7202 */ /* 0x000fc40000000f00 */
[----:B------:R-:W-:Y:S01]  /*d540*/  IMAD.MOV.U32 R199, RZ, RZ, R94 ;  /* 0x000000ffffc77224 */ /* 0x000fe200078e005e */
[C---:B------:R-:W-:Y:S01]  /*d550*/  HMMA.16816.F32 R52, R4.reuse, R28, R240 ;  /* 0x0000001c0434723c */ /* 0x040fe200000018f0 */
[----:B------:R-:W-:Y:S01]  /*d560*/  IMAD.MOV.U32 R198, RZ, RZ, R82 ;  /* 0x000000ffffc67224 */ /* 0x000fe200078e0052 */
[----:B------:R-:W-:Y:S01]  /*d570*/  MOV R197, R85 ;  /* 0x0000005500c57202 */ /* 0x000fe20000000f00 */
[----:B------:R-:W-:Y:S01]  /*d580*/  IMAD.MOV.U32 R207, RZ, RZ, R84 ;  /* 0x000000ffffcf7224 */ /* 0x000fe200078e0054 */
[----:B------:R-:W-:Y:S03]  /*d590*/  LDSM.16.MT88.4 R28, [R210+0x1c800] ;  /* 0x01c80000d21c783b */ /* 0x000fe60000004200 */
[----:B------:R-:W-:Y:S01]  /*d5a0*/  MOV R242, R95 ;  /* 0x0000005f00f27202 */ /* 0x000fe20000000f00 */
[----:B-1----:R-:W-:Y:S01]  /*d5b0*/  HMMA.16816.F32 R100, R4, R14, R180 ;  /* 0x0000000e0464723c */ /* 0x002fe200000018b4 */
[----:B------:R-:W-:Y:S01]  /*d5c0*/  MOV R241, R81 ;  /* 0x0000005100f17202 */ /* 0x000fe20000000f00 */
[----:B------:R2:W5:Y:S01]  /*d5d0*/  LDL.LU R213, [R1+0x44] ;  /* 0x0000440001d57983 */ /* 0x0005620000300800 */
[----:B------:R-:W-:Y:S01]  /*d5e0*/  MOV R240, R83 ;  /* 0x0000005300f07202 */ /* 0x000fe20000000f00 */
[----:B------:R-:W-:-:S02]  /*d5f0*/  IMAD.MOV.U32 R243, RZ, RZ, R33 ;  /* 0x000000fffff37224 */ /* 0x000fc400078e0021 */
[----:B------:R-:W-:Y:S02]  /*d600*/  LDSM.16.MT88.4 R32, [R210+0x1e800] ;  /* 0x01e80000d220783b */ /* 0x000fe40000004200 */
[C---:B------:R-:W-:Y:S01]  /*d610*/  HMMA.16816.F32 R80, R4.reuse, R20, R192 ;  /* 0x000000140450723c */ /* 0x040fe200000018c0 */
[----:B------:R1:W-:Y:S07]  /*d620*/  MUFU.EX2 R196, R9 ;  /* 0x0000000900c47308 */ /* 0x0003ee0000000800 */
[C---:B------:R-:W-:Y:S01]  /*d630*/  HMMA.16816.F32 R88, R4.reuse, R16, R88 ;  /* 0x000000100458723c */ /* 0x040fe20000001858 */
[----:B------:R-:W-:Y:S01]  /*d640*/  IMAD.MOV.U32 R192, RZ, RZ, R86 ;  /* 0x000000ffffc07224 */ /* 0x000fe200078e0056 */
[----:B------:R-:W-:Y:S01]  /*d650*/  MOV R193, R87 ;  /* 0x0000005700c17202 */ /* 0x000fe20000000f00 */
[----:B------:R2:W5:Y:S05]  /*d660*/  LDL.LU R208, [R1+0x40] ;  /* 0x0000400001d07983 */ /* 0x00056a0000300800 */
[C---:B------:R-:W-:Y:S01]  /*d670*/  HMMA.16816.F32 R92, R4.reuse, R12, R184 ;  /* 0x0000000c045c723c */ /* 0x040fe200000018b8 */
[----:B------:R-:W4:Y:S07]  /*d680*/  LDSM.16.MT88.4 R12, [R209+0x1e800] ;  /* 0x01e80000d10c783b */ /* 0x000f2e0000004200 */
[----:B------:R-:W-:Y:S01]  /*d690*/  HMMA.16816.F32 R84, R4, R22, R188 ;  /* 0x000000160454723c */ /* 0x000fe200000018bc */
[----:B------:R-:W2:Y:S01]  /*d6a0*/  LDSM.16.MT88.4 R20, [R212+0x1e800] ;  /* 0x01e80000d414783b */ /* 0x000ea20000004200 */
[----:B-1----:R-:W-:-:S06]  /*d6b0*/  FFMA.FTZ R9, R252, c[0x0][0x23c], -R2 ;  /* 0x00008f00fc097a23 */ /* 0x002fcc0000010802 */
[C---:B------:R-:W-:Y:S01]  /*d6c0*/  HMMA.16816.F32 R160, R4.reuse, R18, R160 ;  /* 0x0000001204a0723c */ /* 0x040fe200000018a0 */
[----:B------:R-:W1:Y:S01]  /*d6d0*/  LDSM.16.MT88.4 R16, [R211+0x1e800] ;  /* 0x01e80000d310783b */ /* 0x000e620000004200 */
[----:B------:R4:W-:Y:S06]  /*d6e0*/  MUFU.EX2 R195, R9 ;  /* 0x0000000900c37308 */ /* 0x0009ec0000000800 */
[----:B---3--:R-:W-:Y:S01]  /*d6f0*/  HMMA.16816.F32 R104, R4, R24, R176 ;  /* 0x000000180468723c */ /* 0x008fe200000018b0 */
[----:B----4-:R-:W-:-:S04]  /*d700*/  FFMA.FTZ R9, R168, c[0x0][0x23c], -R2 ;  /* 0x00008f00a8097a23 */ /* 0x010fc80000010802 */
[----:B------:R3:W-:Y:S01]  /*d710*/  MUFU.EX2 R194, R9 ;  /* 0x0000000900c27308 */ /* 0x0007e20000000800 */
[----:B------:R-:W-:Y:S02]  /*d720*/  IMAD.MOV.U32 R191, RZ, RZ, R193 ;  /* 0x000000ffffbf7224 */ /* 0x000fe400078e00c1 */
[----:B---3--:R-:W-:-:S05]  /*d730*/  FFMA.FTZ R9, R192, c[0x0][0x23c], -R2 ;  /* 0x00008f00c0097a23 */ /* 0x008fca0000010802 */
[----:B------:R3:W4:Y:S01]  /*d740*/  MUFU.EX2 R24, R9 ;  /* 0x0000000900187308 */ /* 0x0007220000000800 */
[----:B------:R-:W-:Y:S01]  /*d750*/  MOV R192, R197 ;  /* 0x000000c500c07202 */ /* 0x000fe20000000f00 */
[----:B------:R-:W-:Y:S01]  /*d760*/  HMMA.16816.F32 R164, R4, R12, R164 ;  /* 0x0000000c04a4723c */ /* 0x000fe200000018a4 */
[----:B------:R-:W-:Y:S01]  /*d770*/  MOV R244, R96 ;  /* 0x0000006000f47202 */ /* 0x000fe20000000f00 */
[----:B------:R-:W-:Y:S01]  /*d780*/  IMAD.MOV.U32 R193, RZ, RZ, R198 ;  /* 0x000000ffffc17224 */ /* 0x000fe200078e00c6 */
[----:B------:R-:W-:Y:S01]  /*d790*/  MOV R197, R199 ;  /* 0x000000c700c57202 */ /* 0x000fe20000000f00 */
[----:B------:R-:W-:-:S04]  /*d7a0*/  IMAD.MOV.U32 R198, RZ, RZ, R200 ;  /* 0x000000ffffc67224 */ /* 0x000fc800078e00c8 */
[----:B------:R-:W-:Y:S01]  /*d7b0*/  HMMA.16816.F32 R148, R4, R14, R148 ;  /* 0x0000000e0494723c */ /* 0x000fe20000001894 */
[----:B------:R-:W1:Y:S01]  /*d7c0*/  LDSM.16.MT88.4 R12, [R209+0x19000] ;  /* 0x01900000d10c783b */ /* 0x000e620000004200 */
[----:B---3--:R-:W-:-:S06]  /*d7d0*/  FFMA.FTZ R9, R191, c[0x0][0x23c], -R0 ;  /* 0x00008f00bf097a23 */ /* 0x008fcc0000010800 */
[----:B------:R-:W-:Y:S01]  /*d7e0*/  HMMA.16816.F32 R96, R4, R26, R172 ;  /* 0x0000001a0460723c */ /* 0x000fe200000018ac */
[----:B------:R-:W-:Y:S01]  /*d7f0*/  MOV R199, R201 ;  /* 0x000000c900c77202 */ /* 0x000fe20000000f00 */
[----:B------:R-:W-:Y:S01]  /*d800*/  IMAD.MOV.U32 R200, RZ, RZ, R202 ;  /* 0x000000ffffc87224 */ /* 0x000fe200078e00ca */
[----:B------:R-:W-:Y:S01]  /*d810*/  MOV R201, R203 ;  /* 0x000000cb00c97202 */ /* 0x000fe20000000f00 */
[----:B------:R-:W-:-:S04]  /*d820*/  IMAD.MOV.U32 R202, RZ, RZ, R204 ;  /* 0x000000ffffca7224 */ /* 0x000fc800078e00cc */
[----:B------:R-:W-:Y:S01]  /*d830*/  HMMA.16816.F32 R140, R4, R28, R140 ;  /* 0x0000001c048c723c */ /* 0x000fe2000000188c */
[----:B------:R3:W-:Y:S01]  /*d840*/  MUFU.EX2 R28, R9 ;  /* 0x00000009001c7308 */ /* 0x0007e20000000800 */
[----:B------:R-:W-:Y:S01]  /*d850*/  MOV R203, R205 ;  /* 0x000000cd00cb7202 */ /* 0x000fe20000000f00 */
[----:B------:R-:W-:-:S05]  /*d860*/  IMAD.MOV.U32 R204, RZ, RZ, R206 ;  /* 0x000000ffffcc7224 */ /* 0x000fca00078e00ce */
[----:B--2---:R-:W-:Y:S01]  /*d870*/  HMMA.16816.F32 R172, R4, R20, R116 ;  /* 0x0000001404ac723c */ /* 0x004fe20000001874 */
[----:B------:R-:W-:Y:S01]  /*d880*/  MOV R205, R171 ;  /* 0x000000ab00cd7202 */ /* 0x000fe20000000f00 */
[----:B------:R-:W-:-:S05]  /*d890*/  IMAD.MOV.U32 R206, RZ, RZ, R170 ;  /* 0x000000ffffce7224 */ /* 0x000fca00078e00aa */
[----:B----4-:R-:W-:Y:S01]  /*d8a0*/  MOV R118, R24 ;  /* 0x0000001800767202 */ /* 0x010fe20000000f00 */
[C---:B------:R-:W-:Y:S01]  /*d8b0*/  HMMA.16816.F32 R176, R4.reuse, R22, R120 ;  /* 0x0000001604b0723c */ /* 0x040fe20000001878 */
[--C-:B---3--:R-:W-:Y:S01]  /*d8c0*/  FFMA.FTZ R9, R192, c[0x0][0x23c], -R0.reuse ;  /* 0x00008f00c0097a23 */ /* 0x108fe20000010800 */
[----:B------:R-:W2:Y:S04]  /*d8d0*/  LDSM.16.MT88.4 R24, [R210+0x19000] ;  /* 0x01900000d218783b */ /* 0x000ea80000004200 */
[----:B------:R-:W3:Y:S01]  /*d8e0*/  LDSM.16.MT88.4 R20, [R212+0x19000] ;  /* 0x01900000d414783b */ /* 0x000ee20000004200 */
[----:B------:R4:W1:Y:S01]  /*d8f0*/  MUFU.EX2 R29, R9 ;  /* 0x00000009001d7308 */ /* 0x0008620000000800 */
[C---:B------:R-:W-:Y:S08]  /*d900*/  HMMA.16816.F32 R168, R4.reuse, R32, R108 ;  /* 0x0000002004a8723c */ /* 0x040ff0000000186c */
[----:B------:R-:W-:Y:S01]  /*d910*/  HMMA.16816.F32 R112, R4, R34, R112 ;  /* 0x000000220470723c */ /* 0x000fe20000001870 */
[----:B----4-:R-:W-:-:S07]  /*d920*/  FFMA.FTZ R9, R193, c[0x0][0x23c], -R0 ;  /* 0x00008f00c1097a23 */ /* 0x010fce0000010800 */
[C---:B-1----:R-:W-:Y:S01]  /*d930*/  HMMA.16816.F32 R120, R4.reuse, R16, R124 ;  /* 0x000000100478723c */ /* 0x042fe2000000187c */
[----:B------:R1:W-:Y:S07]  /*d940*/  MUFU.EX2 R252, R9 ;  /* 0x0000000900fc7308 */ /* 0x0003ee0000000800 */
[----:B------:R-:W-:Y:S01]  /*d950*/  HMMA.16816.F32 R32, R4, R18, R128 ;  /* 0x000000120420723c */ /* 0x000fe20000001880 */
[----:B------:R-:W4:Y:S01]  /*d960*/  LDSM.16.MT88.4 R16, [R211+0x19000] ;  /* 0x01900000d310783b */ /* 0x000f220000004200 */
[----:B-1----:R-:W-:-:S04]  /*d970*/  FFMA.FTZ R9, R135, c[0x0][0x23c], -R0 ;  /* 0x00008f0087097a23 */ /* 0x002fc80000010800 */
[----:B------:R-:W1:Y:S01]  /*d980*/  MUFU.EX2 R135, R9 ;  /* 0x0000000900877308 */ /* 0x000e620000000800 */
[----:B------:R-:W-:Y:S01]  /*d990*/  IMAD.MOV.U32 R126, RZ, RZ, R29 ;  /* 0x000000ffff7e7224 */ /* 0x000fe200078e001d */
[----:B------:R-:W-:Y:S01]  /*d9a0*/  MOV R127, R194 ;  /* 0x000000c2007f7202 */ /* 0x000fe20000000f00 */
[----:B------:R-:W-:Y:S01]  /*d9b0*/  IMAD.MOV.U32 R130, RZ, RZ, R195 ;  /* 0x000000ffff827224 */ /* 0x000fe200078e00c3 */
[----:B------:R-:W-:Y:S01]  /*d9c0*/  MOV R128, R28 ;  /* 0x0000001c00807202 */ /* 0x000fe20000000f00 */
[----:B------:R-:W-:Y:S01]  /*d9d0*/  IMAD.MOV.U32 R129, RZ, RZ, R196 ;  /* 0x000000ffff817224 */ /* 0x000fe200078e00c4 */
[----:B------:R-:W-:Y:S07]  /*d9e0*/  HMMA.16816.F32 R156, R4, R30, R156 ;  /* 0x0000001e049c723c */ /* 0x000fee000000189c */
[----:B------:R-:W-:-:S02]  /*d9f0*/  F2FP.PACK_AB R4, R130, R129 ;  /* 0x000000818204723e */ /* 0x000fc400000000ff */
[----:B------:R-:W-:Y:S02]  /*da00*/  F2FP.PACK_AB R6, R118, R127 ;  /* 0x0000007f7606723e */ /* 0x000fe400000000ff */
[----:B------:R-:W-:Y:S02]  /*da10*/  F2FP.PACK_AB R5, R126, R128 ;  /* 0x000000807e05723e */ /* 0x000fe400000000ff */
[----:B-1----:R-:W-:Y:S01]  /*da20*/  F2FP.PACK_AB R7, R135, R252 ;  /* 0x000000fc8707723e */ /* 0x002fe200000000ff */
[----:B------:R-:W-:Y:S01]  /*da30*/  IMAD.MOV.U32 R194, RZ, RZ, R198 ;  /* 0x000000ffffc27224 */ /* 0x000fe200078e00c6 */
[----:B------:R-:W-:Y:S01]  /*da40*/  MOV R195, R197 ;  /* 0x000000c500c37202 */ /* 0x000fe20000000f00 */
[----:B------:R-:W-:Y:S01]  /*da50*/  IMAD.MOV.U32 R189, RZ, RZ, R200 ;  /* 0x000000ffffbd7224 */ /* 0x000fe200078e00c8 */
[----:B------:R-:W-:Y:S01]  /*da60*/  MOV R193, R199 ;  /* 0x000000c700c17202 */ /* 0x000fe20000000f00 */
[----:B------:R-:W-:Y:S02]  /*da70*/  IMAD.MOV.U32 R191, RZ, RZ, R202 ;  /* 0x000000ffffbf7224 */ /* 0x000fe400078e00ca */
[----:B------:R-:W-:Y:S01]  /*da80*/  HMMA.16816.F32 R136, R4, R12, R136 ;  /* 0x0000000c0488723c */ /* 0x000fe20000001888 */
[----:B------:R-:W-:-:S02]  /*da90*/  MOV R190, R201 ;  /* 0x000000c900be7202 */ /* 0x000fc40000000f00 */
[----:B------:R-:W-:-:S05]  /*daa0*/  MOV R192, R203 ;  /* 0x000000cb00c07202 */ /* 0x000fca0000000f00 */
[----:B------:R-:W-:Y:S01]  /*dab0*/  HMMA.16816.F32 R36, R4, R14, R36 ;  /* 0x0000000e0424723c */ /* 0x000fe20000001824 */
[----:B------:R-:W1:Y:S01]  /*dac0*/  LDSM.16.MT88.4 R12, [R209+0x1b000] ;  /* 0x01b00000d10c783b */ /* 0x000e620000004200 */
[----:B------:R-:W-:Y:S02]  /*dad0*/  IMAD.MOV.U32 R116, RZ, RZ, R207 ;  /* 0x000000ffff747224 */ /* 0x000fe400078e00cf */
[----:B------:R-:W-:-:S04]  /*dae0*/  IMAD.MOV.U32 R207, RZ, RZ, R241 ;  /* 0x000000ffffcf7224 */ /* 0x000fc800078e00f1 */
[----:B--2---:R-:W-:Y:S01]  /*daf0*/  HMMA.16816.F32 R144, R4, R24, R144 ;  /* 0x000000180490723c */ /* 0x004fe20000001890 */
[----:B------:R-:W-:Y:S01]  /*db00*/  IMAD.MOV.U32 R241, RZ, RZ, R243 ;  /* 0x000000fffff17224 */ /* 0x000fe200078e00f3 */
[----:B------:R-:W-:-:S06]  /*db10*/  MOV R243, R248 ;  /* 0x000000f800f37202 */ /* 0x000fcc0000000f00 */
[C---:B------:R-:W-:Y:S01]  /*db20*/  HMMA.16816.F32 R200, R4.reuse, R26, R40 ;  /* 0x0000001a04c8723c */ /* 0x040fe20000001828 */
[----:B------:R-:W-:Y:S07]  /*db30*/  LDSM.16.MT88.4 R24, [R210+0x1b000] ;  /* 0x01b00000d218783b */ /* 0x000fee0000004200 */
[----:B---3--:R-:W-:Y:S01]  /*db40*/  HMMA.16816.F32 R152, R4, R20, R152 ;  /* 0x000000140498723c */ /* 0x008fe20000001898 */
[----:B------:R-:W-:Y:S01]  /*db50*/  IMAD.MOV.U32 R42, RZ, RZ, R249 ;  /* 0x000000ffff2a7224 */ /* 0x000fe200078e00f9 */
[----:B------:R-:W-:Y:S01]  /*db60*/  MOV R41, R250 ;  /* 0x000000fa00297202 */ /* 0x000fe20000000f00 */
[----:B------:R-:W-:-:S05]  /*db70*/  IMAD.MOV.U32 R40, RZ, RZ, R251 ;  /* 0x000000ffff287224 */ /* 0x000fca00078e00fb */
[C---:B------:R-:W-:Y:S01]  /*db80*/  HMMA.16816.F32 R196, R4.reuse, R22, R48 ;  /* 0x0000001604c4723c */ /* 0x040fe20000001830 */
[----:B------:R-:W2:Y:S07]  /*db90*/  LDSM.16.MT88.4 R20, [R212+0x1b000] ;  /* 0x01b00000d414783b */ /* 0x000eae0000004200 */
[C---:B----4-:R-:W-:Y:S08]  /*dba0*/  HMMA.16816.F32 R28, R4.reuse, R16, R60 ;  /* 0x00000010041c723c */ /* 0x050ff0000000183c */
[----:B------:R-:W-:Y:S01]  /*dbb0*/  HMMA.16816.F32 R248, R4, R18, R68 ;  /* 0x0000001204f8723c */ /* 0x000fe20000001844 */
[----:B------:R-:W3:Y:S01]  /*dbc0*/  LDSM.16.MT88.4 R16, [R209+0x1d000] ;  /* 0x01d00000d110783b */ /* 0x000ee20000004200 */
        /* <DEDUP_REMOVED lines=8> */
[----:B------:R-:W-:-:S06]  /*dc50*/  MOV R131, R246 ;  /* 0x000000f600837202 */ /* 0x000fcc0000000f00 */
[----:B------:R-:W-:Y:S01]  /*dc60*/  IMAD.MOV.U32 R51, RZ, RZ, R28 ;  /* 0x000000ffff337224 */ /* 0x000fe200078e001c */
[----:B------:R-:W-:Y:S01]  /*dc70*/  MOV R50, R29 ;  /* 0x0000001d00327202 */ /* 0x000fe20000000f00 */
[----:B------:R-:W-:Y:S01]  /*dc80*/  IMAD.MOV.U32 R49, RZ, RZ, R30 ;  /* 0x000000ffff317224 */ /* 0x000fe200078e001e */
[----:B------:R-:W-:Y:S02]  /*dc90*/  MOV R48, R31 ;  /* 0x0000001f00307202 */ /* 0x000fe40000000f00 */
[----:B------:R-:W4:Y:S01]  /*dca0*/  LDSM.16.MT88.4 R28, [R211+0x1b000] ;  /* 0x01b00000d31c783b */ /* 0x000f220000004200 */
[----:B-1----:R-:W-:Y:S01]  /*dcb0*/  HMMA.16816.F32 R244, R4, R12, R56 ;  /* 0x0000000c04f4723c */ /* 0x002fe20000001838 */
[----:B------:R-:W-:Y:S02]  /*dcc0*/  MOV R191, R192 ;  /* 0x000000c000bf7202 */ /* 0x000fe40000000f00 */
[----:B------:R-:W-:-:S04]  /*dcd0*/  MOV R111, R195 ;  /* 0x000000c3006f7202 */ /* 0x000fc80000000f00 */
[----:B------:R-:W-:Y:S01]  /*dce0*/  MOV R57, R193 ;  /* 0x000000c100397202 */ /* 0x000fe20000000f00 */
[----:B------:R-:W-:Y:S01]  /*dcf0*/  IMAD.MOV.U32 R56, RZ, RZ, R194 ;  /* 0x000000ffff387224 */ /* 0x000fe200078e00c2 */
[----:B--2---:R-:W-:Y:S01]  /*dd00*/  HMMA.16816.F32 R60, R4, R20, R72 ;  /* 0x00000014043c723c */ /* 0x004fe20000001848 */
[----:B------:R-:W-:-:S07]  /*dd10*/  IMAD.MOV.U32 R58, RZ, RZ, R191 ;  /* 0x000000ffff3a7224 */ /* 0x000fce00078e00bf */
[C---:B------:R-:W-:Y:S08]  /*dd20*/  HMMA.16816.F32 R192, R4.reuse, R14, R44 ;  /* 0x0000000e04c0723c */ /* 0x040ff0000000182c */
[C---:B------:R-:W-:Y:S01]  /*dd30*/  HMMA.16816.F32 R68, R4.reuse, R22, R76 ;  /* 0x000000160444723c */ /* 0x040fe2000000184c */
[----:B------:R-:W1:Y:S07]  /*dd40*/  LDSM.16.MT88.4 R20, [R211+0x1d000] ;  /* 0x01d00000d314783b */ /* 0x000e6e0000004200 */
[----:B---3--:R-:W-:Y:S01]  /*dd50*/  HMMA.16816.F32 R92, R4, R16, R92 ;  /* 0x00000010045c723c */ /* 0x008fe2000000185c */
[----:B------:R-:W-:-:S02]  /*dd60*/  FFMA.FTZ R9, R111, c[0x0][0x23c], -R2 ;  /* 0x00008f006f097a23 */ /* 0x000fc40000010802 */
[----:B------:R-:W-:Y:S01]  /*dd70*/  IMAD.MOV.U32 R119, RZ, RZ, R134 ;  /* 0x000000ffff777224 */ /* 0x000fe200078e0086 */
[----:B------:R-:W-:Y:S02]  /*dd80*/  MOV R72, R207 ;  /* 0x000000cf00487202 */ /* 0x000fe40000000f00 */
[----:B------:R-:W-:Y:S01]  /*dd90*/  MOV R73, R240 ;  /* 0x000000f000497202 */ /* 0x000fe20000000f00 */
[----:B------:R-:W-:Y:S01]  /*dda0*/  IMAD.MOV.U32 R74, RZ, RZ, R241 ;  /* 0x000000ffff4a7224 */ /* 0x000fe200078e00f1 */
[C---:B------:R-:W-:Y:S01]  /*ddb0*/  HMMA.16816.F32 R44, R4.reuse, R24, R52 ;  /* 0x00000018042c723c */ /* 0x040fe20000001834 */
[----:B------:R-:W-:Y:S01]  /*ddc0*/  MOV R75, R242 ;  /* 0x000000f2004b7202 */ /* 0x000fe20000000f00 */
[----:B------:R-:W-:Y:S06]  /*ddd0*/  LDSM.16.MT88.4 R12, [R212+0x1d000] ;  /* 0x01d00000d40c783b */ /* 0x000fec0000004200 */
[----:B------:R-:W-:Y:S01]  /*dde0*/  HMMA.16816.F32 R52, R4, R26, R64 ;  /* 0x0000001a0434723c */ /* 0x000fe20000001840 */
[----:B------:R-:W2:Y:S06]  /*ddf0*/  LDSM.16.MT88.4 R24, [R210+0x1d000] ;  /* 0x01d00000d218783b */ /* 0x000eac0000004200 */
[----:B------:R-:W-:Y:S01]  /*de00*/  IMAD.MOV.U32 R67, RZ, RZ, R189 ;  /* 0x000000ffff437224 */ /* 0x000fe200078e00bd */
[----:B------:R-:W-:-:S02]  /*de10*/  MOV R66, R190 ;  /* 0x000000be00427202 */ /* 0x000fc40000000f00 */
[C---:B------:R-:W-:Y:S01]  /*de20*/  HMMA.16816.F32 R188, R4.reuse, R18, R100 ;  /* 0x0000001204bc723c */ /* 0x040fe20000001864 */
[----:B------:R-:W3:Y:S01]  /*de30*/  LDSM.16.MT88.4 R16, [R209+0x1f000] ;  /* 0x01f00000d110783b */ /* 0x000ee20000004200 */
[----:B------:R1:W-:Y:S06]  /*de40*/  MUFU.EX2 R134, R9 ;  /* 0x0000000900867308 */ /* 0x0003ec0000000800 */
[C---:B----4-:R-:W-:Y:S07]  /*de50*/  HMMA.16816.F32 R76, R4.reuse, R28, R80 ;  /* 0x0000001c044c723c */ /* 0x050fee0000001850 */
[----:B------:R-:W-:Y:S01]  /*de60*/  MOV R83, R243 ;  /* 0x000000f300537202 */ /* 0x000fe20000000f00 */
[----:B-1----:R-:W-:Y:S04]  /*de70*/  HMMA.16816.F32 R100, R4, R20, R88 ;  /* 0x000000140464723c */ /* 0x002fe80000001858 */
[----:B------:R-:W-:Y:S01]  /*de80*/  FFMA.FTZ R9, R83, c[0x0][0x23c], -R2 ;  /* 0x00008f0053097a23 */ /* 0x000fe20000010802 */
[----:B------:R-:W-:Y:S01]  /*de90*/  MOV R64, R205 ;  /* 0x000000cd00407202 */ /* 0x000fe20000000f00 */
[----:B------:R-:W-:-:S02]  /*dea0*/  IMAD.MOV.U32 R65, RZ, RZ, R206 ;  /* 0x000000ffff417224 */ /* 0x000fc400078e00ce */
[----:B------:R1:W4:Y:S01]  /*deb0*/  MUFU.EX2 R21, R9 ;  /* 0x0000000900157308 */ /* 0x0003220000000800 */
[----:B------:R-:W-:Y:S02]  /*dec0*/  MOV R82, R75 ;  /* 0x0000004b00527202 */ /* 0x000fe40000000f00 */
[----:B------:R-:W-:Y:S01]  /*ded0*/  MOV R75, R57 ;  /* 0x00000039004b7202 */ /* 0x000fe20000000f00 */
[----:B--2---:R-:W-:Y:S01]  /*dee0*/  HMMA.16816.F32 R240, R4, R24, R140 ;  /* 0x0000001804f0723c */ /* 0x004fe2000000188c */
[----:B------:R-:W-:Y:S01]  /*def0*/  MOV R57, R124 ;  /* 0x0000007c00397202 */ /* 0x000fe20000000f00 */
[----:B------:R-:W-:Y:S01]  /*df00*/  IMAD.MOV.U32 R80, RZ, RZ, R65 ;  /* 0x000000ffff507224 */ /* 0x000fe200078e0041 */
[----:B------:R-:W-:-:S04]  /*df10*/  MOV R81, R64 ;  /* 0x0000004000517202 */ /* 0x000fc80000000f00 */
[----:B------:R-:W-:Y:S02]  /*df20*/  MOV R142, R72 ;  /* 0x00000048008e7202 */ /* 0x000fe40000000f00 */
[----:B------:R-:W-:Y:S01]  /*df30*/  MOV R143, R73 ;  /* 0x00000049008f7202 */ /* 0x000fe20000000f00 */
[--C-:B-1----:R-:W-:Y:S01]  /*df40*/  FFMA.FTZ R9, R125, c[0x0][0x23c], -R2.reuse ;  /* 0x00008f007d097a23 */ /* 0x102fe20000010802 */
[----:B------:R-:W-:Y:S01]  /*df50*/  MOV R72, R66 ;  /* 0x0000004200487202 */ /* 0x000fe20000000f00 */
[----:B------:R-:W-:Y:S01]  /*df60*/  FFMA.FTZ R2, R119, c[0x0][0x23c], -R2 ;  /* 0x00008f0077027a23 */ /* 0x000fe20000010802 */
[----:B------:R-:W-:Y:S02]  /*df70*/  MOV R73, R67 ;  /* 0x0000004300497202 */ /* 0x000fe40000000f00 */
[----:B------:R-:W-:Y:S01]  /*df80*/  MOV R66, R42 ;  /* 0x0000002a00427202 */ /* 0x000fe20000000f00 */
[----:B------:R-:W-:Y:S01]  /*df90*/  IMAD.MOV.U32 R42, RZ, RZ, R127 ;  /* 0x000000ffff2a7224 */ /* 0x000fe200078e007f */
[----:B------:R-:W-:-:S02]  /*dfa0*/  MOV R67, R43 ;  /* 0x0000002b00437202 */ /* 0x000fc40000000f00 */
[----:B------:R-:W-:Y:S02]  /*dfb0*/  MOV R43, R126 ;  /* 0x0000007e002b7202 */ /* 0x000fe40000000f00 */
[C---:B---3--:R-:W-:Y:S01]  /*dfc0*/  HMMA.16816.F32 R124, R4.reuse, R16, R164 ;  /* 0x00000010047c723c */ /* 0x048fe200000018a4 */
[----:B------:R-:W-:Y:S01]  /*dfd0*/  MOV R64, R40 ;  /* 0x0000002800407202 */ /* 0x000fe20000000f00 */
[----:B------:R1:W-:Y:S01]  /*dfe0*/  MUFU.EX2 R17, R2 ;  /* 0x0000000200117308 */ /* 0x0003e20000000800 */
[----:B------:R-:W-:Y:S01]  /*dff0*/  IMAD.MOV.U32 R65, RZ, RZ, R41 ;  /* 0x000000ffff417224 */ /* 0x000fe200078e0029 */
[----:B------:R-:W-:Y:S01]  /*e000*/  MOV R40, R116 ;  /* 0x0000007400287202 */ /* 0x000fe20000000f00 */
[----:B------:R-:W-:Y:S01]  /*e010*/  IMAD.MOV.U32 R41, RZ, RZ, R118 ;  /* 0x000000ffff297224 */ /* 0x000fe200078e0076 */
[----:B------:R-:W-:Y:S02]  /*e020*/  LDSM.16.MT88.4 R164, [R211+0x19800] ;  /* 0x01980000d3a4783b */ /* 0x000fe40000004200 */
[----:B------:R-:W-:Y:S02]  /*e030*/  HMMA.16816.F32 R84, R4, R30, R84 ;  /* 0x0000001e0454723c */ /* 0x000fe40000001854 */
[----:B------:R-:W2:Y:S01]  /*e040*/  LDSM.16.MT88.4 R28, [R210+0x1f000] ;  /* 0x01f00000d21c783b */ /* 0x000ea20000004200 */
[----:B-1----:R-:W-:-:S04]  /*e050*/  FFMA.FTZ R2, R142, c[0x0][0x23c], -R0 ;  /* 0x00008f008e027a23 */ /* 0x002fc80000010800 */
[----:B------:R1:W-:Y:S01]  /*e060*/  MUFU.EX2 R16, R2 ;  /* 0x0000000200107308 */ /* 0x0003e20000000800 */
[----:B------:R-:W-:Y:S01]  /*e070*/  IMAD.MOV.U32 R83, RZ, RZ, R74 ;  /* 0x000000ffff537224 */ /* 0x000fe200078e004a */
[C---:B------:R-:W-:Y:S01]  /*e080*/  HMMA.16816.F32 R184, R4.reuse, R26, R156 ;  /* 0x0000001a04b8723c */ /* 0x040fe2000000189c */
[----:B------:R-:W-:Y:S01]  /*e090*/  IMAD.MOV.U32 R74, RZ, RZ, R56 ;  /* 0x000000ffff4a7224 */ /* 0x000fe200078e0038 */
[----:B------:R-:W-:Y:S01]  /*e0a0*/  MOV R59, R204 ;  /* 0x000000cc003b7202 */ /* 0x000fe20000000f00 */
[----:B------:R-:W-:Y:S01]  /*e0b0*/  IMAD.MOV.U32 R56, RZ, RZ, R131 ;  /* 0x000000ffff387224 */ /* 0x000fe200078e0083 */
[----:B------:R-:W-:Y:S01]  /*e0c0*/  MOV R131, R117 ;  /* 0x0000007500837202 */ /* 0x000fe20000000f00 */
[----:B------:R-:W-:Y:S02]  /*e0d0*/  LDSM.16.MT88.4 R24, [R212+0x1f000] ;  /* 0x01f00000d418783b */ /* 0x000fe40000004200 */
[----:B------:R-:W-:Y:S01]  /*e0e0*/  MOV R159, R143 ;  /* 0x0000008f009f7202 */ /* 0x000fe20000000f00 */
[----:B-1----:R-:W-:Y:S01]  /*e0f0*/  FFMA.FTZ R2, R40, c[0x0][0x23c], -R0 ;  /* 0x00008f0028027a23 */ /* 0x002fe20000010800 */
[----:B------:R-:W-:Y:S01]  /*e100*/  MOV R40, R41 ;  /* 0x0000002900287202 */ /* 0x000fe20000000f00 */
[----:B------:R-:W-:Y:S01]  /*e110*/  IMAD.MOV.U32 R41, RZ, RZ, R42 ;  /* 0x000000ffff297224 */ /* 0x000fe200078e002a */
[----:B------:R-:W-:Y:S01]  /*e120*/  MOV R42, R43 ;  /* 0x0000002b002a7202 */ /* 0x000fe20000000f00 */
[C---:B------:R-:W-:Y:S01]  /*e130*/  HMMA.16816.F32 R108, R4.reuse, R22, R160 ;  /* 0x00000016046c723c */ /* 0x040fe200000018a0 */
[----:B------:R-:W-:Y:S01]  /*e140*/  MOV R43, R130 ;  /* 0x00000082002b7202 */ /* 0x000fe20000000f00 */
[----:B------:R-:W1:Y:S05]  /*e150*/  LDSM.16.MT88.4 R140, [R209+0x19800] ;  /* 0x01980000d18c783b */ /* 0x000e6a0000004200 */
[----:B------:R-:W-:Y:S01]  /*e160*/  MOV R23, R40 ;  /* 0x0000002800177202 */ /* 0x000fe20000000f00 */
[----:B------:R-:W-:Y:S01]  /*e170*/  HMMA.16816.F32 R116, R4, R18, R148 ;  /* 0x000000120474723c */ /* 0x000fe20000001894 */
[----:B------:R-:W-:Y:S01]  /*e180*/  IMAD.MOV.U32 R22, RZ, RZ, R41 ;  /* 0x000000ffff167224 */ /* 0x000fe200078e0029 */
[----:B------:R-:W3:Y:S01]  /*e190*/  MUFU.EX2 R20, R9 ;  /* 0x0000000900147308 */ /* 0x000ee20000000800 */
[----:B------:R-:W-:Y:S01]  /*e1a0*/  IMAD.MOV.U32 R130, RZ, RZ, R10 ;  /* 0x000000ffff827224 */ /* 0x000fe200078e000a */
[----:B------:R-:W-:Y:S03]  /*e1b0*/  LDSM.16.MT88.4 R148, [R210+0x19800] ;  /* 0x01980000d294783b */ /* 0x000fe60000004200 */
[----:B------:R-:W-:-:S02]  /*e1c0*/  MOV R19, R42 ;  /* 0x0000002a00137202 */ /* 0x000fc40000000f00 */
[----:B------:R-:W-:Y:S02]  /*e1d0*/  MOV R18, R43 ;  /* 0x0000002b00127202 */ /* 0x000fe40000000f00 */
[----:B------:R-:W1:Y:S01]  /*e1e0*/  LDSM.16.MT88.4 R40, [R209+0x1b800] ;  /* 0x01b80000d128783b */ /* 0x000e620000004200 */
[----:B------:R2:W1:Y:S02]  /*e1f0*/  MUFU.EX2 R10, R2 ;  /* 0x00000002000a7308 */ /* 0x0004640000000800 */
[--C-:B--2---:R-:W-:Y:S02]  /*e200*/  FFMA.FTZ R2, R11, c[0x0][0x23c], -R0.reuse ;  /* 0x00008f000b027a23 */ /* 0x104fe40000010800 */
[----:B------:R-:W-:Y:S02]  /*e210*/  FFMA.FTZ R0, R159, c[0x0][0x23c], -R0 ;  /* 0x00008f009f007a23 */ /* 0x000fe40000010800 */
[----:B------:R-:W2:Y:S02]  /*e220*/  LDSM.16.MT88.4 R156, [R212+0x19800] ;  /* 0x01980000d49c783b */ /* 0x000ea40000004200 */
[----:B------:R-:W-:Y:S08]  /*e230*/  MUFU.EX2 R11, R2 ;  /* 0x00000002000b7308 */ /* 0x000ff00000000800 */
[----:B------:R-:W1:Y:S01]  /*e240*/  MUFU.EX2 R9, R0 ;  /* 0x0000000000097308 */ /* 0x000e620000000800 */
[C---:B------:R-:W-:Y:S08]  /*e250*/  HMMA.16816.F32 R204, R4.reuse, R12, R104 ;  /* 0x0000000c04cc723c */ /* 0x040ff00000001868 */
[C---:B------:R-:W-:Y:S01]  /*e260*/  HMMA.16816.F32 R180, R4.reuse, R14, R96 ;  /* 0x0000000e04b4723c */ /* 0x040fe20000001860 */
[----:B------:R-:W2:Y:S07]  /*e270*/  LDSM.16.MT88.4 R12, [R211+0x1f000] ;  /* 0x01f00000d30c783b */ /* 0x000eae0000004200 */
[----:B------:R-:W-:Y:S01]  /*e280*/  HMMA.16816.F32 R168, R4, R28, R168 ;  /* 0x0000001c04a8723c */ /* 0x000fe200000018a8 */
[----:B------:R-:W-:-:S07]  /*e290*/  MOV R160, R51 ;  /* 0x0000003300a07202 */ /* 0x000fce0000000f00 */
[----:B------:R-:W-:Y:S01]  /*e2a0*/  HMMA.16816.F32 R28, R4, R30, R112 ;  /* 0x0000001e041c723c */ /* 0x000fe20000001870 */
[----:B------:R-:W-:-:S06]  /*e2b0*/  MOV R161, R50 ;  /* 0x0000003200a17202 */ /* 0x000fcc0000000f00 */
[----:B------:R-:W-:Y:S01]  /*e2c0*/  IMAD.MOV.U32 R112, RZ, RZ, R128 ;  /* 0x000000ffff707224 */ /* 0x000fe200078e0080 */
[----:B------:R-:W-:Y:S01]  /*e2d0*/  MOV R113, R129 ;  /* 0x0000008100717202 */ /* 0x000fe20000000f00 */
[----:B------:R-:W-:Y:S01]  /*e2e0*/  IMAD.MOV.U32 R115, RZ, RZ, R131 ;  /* 0x000000ffff737224 */ /* 0x000fe200078e0083 */
[----:B------:R-:W-:Y:S02]  /*e2f0*/  MOV R114, R130 ;  /* 0x0000008200727202 */ /* 0x000fe40000000f00 */
[----:B----4-:R-:W-:Y:S02]  /*e300*/  F2FP.PACK_AB R128, R21, R134 ;  /* 0x000000861580723e */ /* 0x010fe400000000ff */
[----:B---3--:R-:W-:Y:S02]  /*e310*/  F2FP.PACK_AB R130, R17, R20 ;  /* 0x000000141182723e */ /* 0x008fe400000000ff */
[----:B-1----:R-:W-:Y:S02]  /*e320*/  F2FP.PACK_AB R129, R10, R16 ;  /* 0x000000100a81723e */ /* 0x002fe400000000ff */
[----:B------:R-:W-:Y:S01]  /*e330*/  F2FP.PACK_AB R131, R9, R11 ;  /* 0x0000000b0983723e */ /* 0x000fe200000000ff */
[----:B------:R-:W-:Y:S01]  /*e340*/  IMAD.MOV.U32 R162, RZ, RZ, R49 ;  /* 0x000000ffffa27224 */ /* 0x000fe200078e0031 */
[----:B------:R-:W-:Y:S01]  /*e350*/  MOV R163, R48 ;  /* 0x0000003000a37202 */ /* 0x000fe20000000f00 */
[----:B------:R-:W-:Y:S01]  /*e360*/  IMAD.MOV.U32 R105, RZ, RZ, R74 ;  /* 0x000000ffff697224 */ /* 0x000fe200078e004a */
[----:B------:R-:W-:-:S02]  /*e370*/  MOV R104, R75 ;  /* 0x0000004b00687202 */ /* 0x000fc40000000f00 */
[----:B------:R-:W-:Y:S01]  /*e380*/  MOV R107, R72 ;  /* 0x00000048006b7202 */ /* 0x000fe20000000f00 */
[C---:B------:R-:W-:Y:S01]  /*e390*/  HMMA.16816.F32 R136, R128.reuse, R140, R136 ;  /* 0x0000008c8088723c */ /* 0x040fe20000001888 */
[----:B------:R-:W-:Y:S02]  /*e3a0*/  MOV R0, R104 ;  /* 0x0000006800007202 */ /* 0x000fe40000000f00 */
[----:B------:R-:W-:Y:S01]  /*e3b0*/  MOV R106, R73 ;  /* 0x00000049006a7202 */ /* 0x000fe20000000f00 */
[----:B------:R-:W-:Y:S01]  /*e3c0*/  IMAD.MOV.U32 R98, RZ, RZ, R65 ;  /* 0x000000ffff627224 */ /* 0x000fe200078e0041 */
[----:B------:R-:W-:Y:S01]  /*e3d0*/  MOV R2, R105 ;  /* 0x0000006900027202 */ /* 0x000fe20000000f00 */
[----:B------:R-:W-:Y:S01]  /*e3e0*/  IMAD.MOV.U32 R91, RZ, RZ, R56 ;  /* 0x000000ffff5b7224 */ /* 0x000fe200078e0038 */
[----:B------:R-:W-:Y:S01]  /*e3f0*/  MOV R99, R64 ;  /* 0x0000004000637202 */ /* 0x000fe20000000f00 */
[----:B------:R-:W-:Y:S01]  /*e400*/  HMMA.16816.F32 R140, R128, R142, R36 ;  /* 0x0000008e808c723c */ /* 0x000fe20000001824 */
[----:B------:R-:W-:-:S02]  /*e410*/  MOV R96, R67 ;  /* 0x0000004300607202 */ /* 0x000fc40000000f00 */
[----:B------:R-:W-:Y:S01]  /*e420*/  MOV R90, R57 ;  /* 0x00000039005a7202 */ /* 0x000fe20000000f00 */
[----:B------:R-:W-:Y:S01]  /*e430*/  IMAD.MOV.U32 R88, RZ, RZ, R59 ;  /* 0x000000ffff587224 */ /* 0x000fe200078e003b */
[----:B------:R-:W-:Y:S01]  /*e440*/  MOV R97, R66 ;  /* 0x0000004200617202 */ /* 0x000fe20000000f00 */
[----:B------:R-:W1:Y:S02]  /*e450*/  LDSM.16.MT88.4 R48, [R210+0x1b800] ;  /* 0x01b80000d230783b */ /* 0x000e640000004200 */
[C---:B------:R-:W-:Y:S01]  /*e460*/  HMMA.16816.F32 R36, R128.reuse, R40, R244 ;  /* 0x000000288024723c */ /* 0x040fe200000018f4 */
[----:B------:R-:W-:Y:S01]  /*e470*/  MOV R89, R58 ;  /* 0x0000003a00597202 */ /* 0x000fe20000000f00 */
[----:B------:R-:W-:Y:S04]  /*e480*/  LDSM.16.MT88.4 R72, [R209+0x1d800] ;  /* 0x01d80000d148783b */ /* 0x000fe80000004200 */
[----:B------:R-:W3:Y:S01]  /*e490*/  LDSM.16.MT88.4 R56, [R212+0x1b800] ;  /* 0x01b80000d438783b */ /* 0x000ee20000004200 */
[----:B------:R-:W-:Y:S01]  /*e4a0*/  MOV R247, R83 ;  /* 0x0000005300f77202 */ /* 0x000fe20000000f00 */
[----:B------:R-:W-:Y:S01]  /*e4b0*/  HMMA.16816.F32 R160, R128, R164, R160 ;  /* 0x000000a480a0723c */ /* 0x000fe200000018a0 */
[----:B------:R-:W-:Y:S01]  /*e4c0*/  MOV R246, R82 ;  /* 0x0000005200f67202 */ /* 0x000fe20000000f00 */
[----:B------:R-:W-:Y:S02]  /*e4d0*/  LDSM.16.MT88.4 R64, [R211+0x1b800] ;  /* 0x01b80000d340783b */ /* 0x000fe40000004200 */
[----:B------:R-:W-:-:S04]  /*e4e0*/  FFMA.FTZ R0, R0, R3, R247 ;  /* 0x0000000300007223 */ /* 0x000fc800000100f7 */
[----:B------:R-:W-:Y:S01]  /*e4f0*/  HMMA.16816.F32 R164, R128, R166, R248 ;  /* 0x000000a680a4723c */ /* 0x000fe200000018f8 */
[----:B------:R-:W-:-:S06]  /*e500*/  FFMA.FTZ R2, R2, R8, R246 ;  /* 0x0000000802027223 */ /* 0x000fcc00000100f6 */
[----:B------:R-:W-:Y:S02]  /*e510*/  MOV R249, R80 ;  /* 0x0000005000f97202 */ /* 0x000fe40000000f00 */
[----:B------:R-:W-:Y:S01]  /*e520*/  MOV R248, R107 ;  /* 0x0000006b00f87202 */ /* 0x000fe20000000f00 */
[----:B------:R-:W-:Y:S01]  /*e530*/  IMAD.MOV.U32 R251, RZ, RZ, R106 ;  /* 0x000000fffffb7224 */ /* 0x000fe200078e006a */
[C---:B--2---:R-:W-:Y:S01]  /*e540*/  HMMA.16816.F32 R152, R128.reuse, R156, R152 ;  /* 0x0000009c8098723c */ /* 0x044fe20000001898 */
[----:B------:R-:W-:Y:S01]  /*e550*/  FADD.FTZ R0, R249, R0 ;  /* 0x00000000f9007221 */ /* 0x000fe20000010000 */
[----:B------:R-:W-:Y:S01]  /*e560*/  LDSM.16.MT88.4 R104, [R209+0x1f800] ;  /* 0x01f80000d168783b */ /* 0x000fe20000004200 */
[----:B------:R-:W-:Y:S02]  /*e570*/  IMAD.MOV.U32 R250, RZ, RZ, R81 ;  /* 0x000000fffffa7224 */ /* 0x000fe400078e0051 */
[----:B------:R-:W-:Y:S01]  /*e580*/  FADD.FTZ R2, R248, R2 ;  /* 0x00000002f8027221 */ /* 0x000fe20000010000 */
[----:B------:R-:W-:Y:S02]  /*e590*/  LDSM.16.MT88.4 R80, [R210+0x1d800] ;  /* 0x01d80000d250783b */ /* 0x000fe40000004200 */
[----:B------:R-:W-:Y:S01]  /*e5a0*/  HMMA.16816.F32 R156, R128, R158, R196 ;  /* 0x0000009e809c723c */ /* 0x000fe200000018c4 */
[----:B------:R-:W-:-:S02]  /*e5b0*/  FADD.FTZ R0, R251, R0 ;  /* 0x00000000fb007221 */ /* 0x000fc40000010000 */
[----:B------:R-:W-:-:S04]  /*e5c0*/  FADD.FTZ R2, R250, R2 ;  /* 0x00000002fa027221 */ /* 0x000fc80000010000 */
[----:B------:R-:W-:Y:S01]  /*e5d0*/  MOV R197, R98 ;  /* 0x0000006200c57202 */ /* 0x000fe20000000f00 */
[----:B------:R-:W-:Y:S01]  /*e5e0*/  IMAD.MOV.U32 R196, RZ, RZ, R99 ;  /* 0x000000ffffc47224 */ /* 0x000fe200078e0063 */
[----:B------:R-:W-:Y:S01]  /*e5f0*/  MOV R198, R97 ;  /* 0x0000006100c67202 */ /* 0x000fe20000000f00 */
[----:B------:R-:W-:Y:S01]  /*e600*/  IMAD.MOV.U32 R199, RZ, RZ, R96 ;  /* 0x000000ffffc77224 */ /* 0x000fe200078e0060 */
[----:B------:R-:W-:Y:S01]  /*e610*/  HMMA.16816.F32 R144, R128, R148, R144 ;  /* 0x000000948090723c */ /* 0x000fe20000001890 */
[----:B------:R-:W-:Y:S01]  /*e620*/  FADD.FTZ R0, R197, R0 ;  /* 0x00000000c5007221 */ /* 0x000fe20000010000 */
[----:B------:R-:W2:Y:S01]  /*e630*/  LDSM.16.MT88.4 R96, [R211+0x1d800] ;  /* 0x01d80000d360783b */ /* 0x000ea20000004200 */
[----:B------:R-:W-:Y:S02]  /*e640*/  FADD.FTZ R2, R196, R2 ;  /* 0x00000002c4027221 */ /* 0x000fe40000010000 */
[----:B------:R-:W-:-:S03]  /*e650*/  FADD.FTZ R0, R199, R0 ;  /* 0x00000000c7007221 */ /* 0x000fc60000010000 */
[----:B------:R-:W-:Y:S01]  /*e660*/  HMMA.16816.F32 R148, R128, R150, R200 ;  /* 0x000000968094723c */ /* 0x000fe200000018c8 */
[----:B------:R-:W-:-:S06]  /*e670*/  FADD.FTZ R2, R198, R2 ;  /* 0x00000002c6027221 */ /* 0x000fcc0000010000 */
[----:B------:R-:W-:Y:S02]  /*e680*/  MOV R201, R90 ;  /* 0x0000005a00c97202 */ /* 0x000fe40000000f00 */
[----:B------:R-:W-:Y:S02]  /*e690*/  MOV R200, R91 ;  /* 0x0000005b00c87202 */ /* 0x000fe40000000f00 */
[----:B------:R-:W-:Y:S01]  /*e6a0*/  MOV R203, R88 ;  /* 0x0000005800cb7202 */ /* 0x000fe20000000f00 */
[----:B------:R-:W-:Y:S01]  /*e6b0*/  FADD.FTZ R0, R201, R0 ;  /* 0x00000000c9007221 */ /* 0x000fe20000010000 */
[----:B------:R-:W-:Y:S01]  /*e6c0*/  HMMA.16816.F32 R172, R4, R24, R172 ;  /* 0x0000001804ac723c */ /* 0x000fe200000018ac */
[----:B------:R-:W-:Y:S02]  /*e6d0*/  IMAD.MOV.U32 R202, RZ, RZ, R89 ;  /* 0x000000ffffca7224 */ /* 0x000fe400078e0059 */
[----:B------:R-:W-:Y:S01]  /*e6e0*/  FADD.FTZ R2, R200, R2 ;  /* 0x00000002c8027221 */ /* 0x000fe20000010000 */
[----:B------:R-:W4:Y:S01]  /*e6f0*/  LDSM.16.MT88.4 R88, [R212+0x1d800] ;  /* 0x01d80000d458783b */ /* 0x000f220000004200 */
[----:B------:R-:W-:-:S03]  /*e700*/  FADD.FTZ R0, R203, R0 ;  /* 0x00000000cb007221 */ /* 0x000fc60000010000 */
[----:B------:R-:W-:Y:S01]  /*e710*/  HMMA.16816.F32 R24, R4, R26, R176 ;  /* 0x0000001a0418723c */ /* 0x000fe200000018b0 */
[----:B------:R-:W-:-:S07]  /*e720*/  FADD.FTZ R2, R202, R2 ;  /* 0x00000002ca027221 */ /* 0x000fce0000010000 */
[C---:B------:R-:W-:Y:S07]  /*e730*/  HMMA.16816.F32 R32, R4.reuse, R14, R32 ;  /* 0x0000000e0420723c */ /* 0x040fee0000001820 */
[----:B------:R-:W-:Y:S01]  /*e740*/  IMAD.MOV.U32 R15, RZ, RZ, R114 ;  /* 0x000000ffff0f7224 */ /* 0x000fe200078e0072 */
[----:B------:R-:W-:Y:S01]  /*e750*/  HMMA.16816.F32 R176, R4, R12, R120 ;  /* 0x0000000c04b0723c */ /* 0x000fe20000001878 */
[----:B------:R-:W-:Y:S01]  /*e760*/  MOV R14, R115 ;  /* 0x00000073000e7202 */ /* 0x000fe20000000f00 */
[----:B------:R-:W-:Y:S01]  /*e770*/  LDSM.16.MT88.4 R120, [R212+0x1f800] ;  /* 0x01f80000d478783b */ /* 0x000fe20000004200 */
[----:B------:R-:W-:-:S03]  /*e780*/  FADD.FTZ R0, R15, R0 ;  /* 0x000000000f007221 */ /* 0x000fc60000010000 */
[----:B------:R-:W-:Y:S01]  /*e790*/  LDSM.16.MT88.4 R4, [R211+0x1f800] ;  /* 0x01f80000d304783b */ /* 0x000fe20000004200 */
[----:B------:R-:W-:Y:S02]  /*e7a0*/  MOV R13, R112 ;  /* 0x00000070000d7202 */ /* 0x000fe40000000f00 */
[----:B------:R-:W-:Y:S02]  /*e7b0*/  MOV R12, R113 ;  /* 0x00000071000c7202 */ /* 0x000fe40000000f00 */
[----:B------:R-:W2:Y:S01]  /*e7c0*/  LDSM.16.MT88.4 R112, [R210+0x1f800] ;  /* 0x01f80000d270783b */ /* 0x000ea20000004200 */
        /* <DEDUP_REMOVED lines=16> */
[----:B------:R-:W-:Y:S02]  /*e8d0*/  FADD.FTZ R0, R9, R0 ;  /* 0x0000000009007221 */ /* 0x000fe40000010000 */
[----:B------:R-:W-:-:S03]  /*e8e0*/  FADD.FTZ R2, R17, R2 ;  /* 0x0000000211027221 */ /* 0x000fc60000010000 */
[C---:B------:R-:W-:Y:S01]  /*e8f0*/  HMMA.16816.F32 R48, R128.reuse, R50, R52 ;  /* 0x000000328030723c */ /* 0x040fe20000001834 */
[----:B------:R1:W-:Y:S07]  /*e900*/  STL [R1+0x4], R0 ;  /* 0x0000040001007387 */ /* 0x0003ee0000100800 */
[C---:B---3--:R-:W-:Y:S01]  /*e910*/  HMMA.16816.F32 R52, R128.reuse, R56, R60 ;  /* 0x000000388034723c */ /* 0x048fe2000000183c */
[----:B------:R1:W-:Y:S07]  /*e920*/  STL [R1], R2 ;  /* 0x0000000201007387 */ /* 0x0003ee0000100800 */
[C---:B------:R-:W-:Y:S08]  /*e930*/  HMMA.16816.F32 R56, R128.reuse, R58, R68 ;  /* 0x0000003a8038723c */ /* 0x040ff00000001844 */
[C---:B------:R-:W-:Y:S08]  /*e940*/  HMMA.16816.F32 R68, R128.reuse, R72, R92 ;  /* 0x000000488044723c */ /* 0x040ff0000000185c */
[C---:B--2---:R-:W-:Y:S08]  /*e950*/  HMMA.16816.F32 R92, R128.reuse, R96, R100 ;  /* 0x00000060805c723c */ /* 0x044ff00000001864 */
        /* <DEDUP_REMOVED lines=16> */
[----:B------:R-:W-:Y:S08]  /*ea60*/  HMMA.16816.F32 R128, R128, R6, R32 ;  /* 0x000000068080723c */ /* 0x000ff00000001820 */
.L_x_407:
[----:B-1--4-:R-:W-:-:S06]  /*ea70*/  UISETP.GT.AND UP0, UPT, UR15, UR9, UPT ;  /* 0x000000090f00728c */ /* 0x012fcc000bf04270 */
[----:B------:R-:W-:-:S13]  /*ea80*/  PLOP3.LUT P0, PT, PT, PT, UP0, 0x80, 0x0 ;  /* 0x000000000000781c */ /* 0x000fda0003f0f008 */
[----:B------:R-:W-:Y:S05]  /*ea90*/  @!P0 BRA `(.L_x_410) ;  /* 0x0000380000008947 */ /* 0x000fea0003800000 */
[----:B------:R-:W2:Y:S01]  /*eaa0*/  LDL.LU.64 R6, [R1+0x30] ;  /* 0x0000300001067983 */ /* 0x000ea20000300a00 */
[----:B------:R-:W-:Y:S01]  /*eab0*/  ULDC.64 UR4, c[0x0][0x1a0] ;  /* 0x0000680000047ab9 */ /* 0x000fe20000000a00 */
[----:B------:R-:W-:Y:S01]  /*eac0*/  MOV R134, R132 ;  /* 0x0000008400867202 */ /* 0x000fe20000000f00 */
[----:B------:R-:W-:Y:S01]  /*ead0*/  USHF.L.U64.HI UR14, UR4, 0x5, UR5 ;  /* 0x00000005040e7899 */ /* 0x000fe20008010205 */
[----:B------:R-:W2:Y:S01]  /*eae0*/  LDL.LU.64 R4, [R1+0x10] ;  /* 0x0000100001047983 */ /* 0x000ea20000300a00 */
[----:B------:R-:W-:Y:S01]  /*eaf0*/  USHF.L.U32 UR17, UR4, 0x5, URZ ;  /* 0x0000000504117899 */ /* 0x000fe2000800063f */
[----:B------:R-:W-:Y:S01]  /*eb00*/  MOV R3, R133 ;  /* 0x0000008500037202 */ /* 0x000fe20000000f00 */
[----:B------:R-:W-:Y:S02]  /*eb10*/  USHF.L.U64.HI UR8, UR4, 0x6, UR5 ;  /* 0x0000000604087899 */ /* 0x000fe40008010205 */
[----:B------:R-:W-:Y:S02]  /*eb20*/  USHF.L.U64.HI UR14, UR17, 0x1, UR14 ;  /* 0x00000001110e7899 */ /* 0x000fe4000801020e */
[----:B------:R-:W-:-:S02]  /*eb30*/  USHF.L.U32 UR13, UR4, 0x6, URZ ;  /* 0x00000006040d7899 */ /* 0x000fc4000800063f */
[----:B------:R-:W-:Y:S01]  /*eb40*/  USHF.L.U32 UR17, UR17, 0x1, URZ ;  /* 0x0000000111117899 */ /* 0x000fe2000800063f */
[----:B--2---:R-:W-:-:S05]  /*eb50*/  MOV R4, R6 ;  /* 0x0000000600047202 */ /* 0x004fca0000000f00 */
[----:B------:R1:W-:Y:S01]  /*eb60*/  STL.64 [R1+0x10], R4 ;  /* 0x0000100401007387 */ /* 0x0003e20000100a00 */
[----:B------:R-:W-:Y:S05]  /*eb70*/  BRA `(.L_x_411) ;  /* 0x000001f000007947 */ /* 0x000fea0003800000 */
.L_x_413:
[----:B------:R-:W2:Y:S01]  /*eb80*/  LDL.64 R242, [R1+0x18] ;  /* 0x0000180001f27983 */ /* 0x000ea20000100a00 */
[----:B------:R-:W-:Y:S02]  /*eb90*/  ULDC.64 UR4, c[0x0][0x198] ;  /* 0x0000660000047ab9 */ /* 0x000fe40000000a00 */
[----:B------:R-:W-:Y:S01]  /*eba0*/  UIADD3 UR20, UR15, -0x2, URZ ;  /* 0xfffffffe0f147890 */ /* 0x000fe2000fffe03f */
[----:B------:R-:W3:Y:S03]  /*ebb0*/  LDL.64 R240, [R1+0x8] ;  /* 0x0000080001f07983 */ /* 0x000ee60000100a00 */
        /* <DEDUP_REMOVED lines=8> */
[----:B--2---:R-:W-:Y:S04]  /*ec40*/  LEA R0, P0, R168, R242, 0x6 ;  /* 0x000000f2a8007211 */ /* 0x004fe800078030ff */
[----:B------:R-:W-:Y:S02]  /*ec50*/  LEA R132, P1, R0, c[0x0][0x168], 0x1 ;  /* 0x00005a0000847a11 */ /* 0x000fe400078208ff */
[----:B---3--:R-:W-:Y:S02]  /*ec60*/  LEA.HI.X R2, R168, R241, R2, 0x6, P0 ;  /* 0x000000f1a8027211 */ /* 0x008fe400000f3402 */
        /* <DEDUP_REMOVED lines=16> */
.L_x_411:
[----:B------:R-:W2:Y:S01]  /*ed70*/  LDL.64 R6, [R1+0x10] ;  /* 0x0000100001067983 */ /* 0x000ea20000100a00 */
[----:B------:R-:W-:Y:S04]  /*ed80*/  DEPBAR.LE SB0, 0x0 ;  /* 0x000080000000791a */ /* 0x000fe80000000000 */
[----:B------:R-:W-:Y:S01]  /*ed90*/  BAR.SYNC.DEFER_BLOCKING 0x0 ;  /* 0x0000000000007b1d */ /* 0x000fe20000010000 */
[----:B------:R-:W-:Y:S01]  /*eda0*/  UIADD3 UR12, UR15, -0x1, URZ ;  /* 0xffffffff0f0c7890 */ /* 0x000fe2000fffe03f */
[----:B------:R-:W-:Y:S03]  /*edb0*/  IMAD.U32 R8, RZ, RZ, UR13 ;  /* 0x0000000dff087e24 */ /* 0x000fe6000f8e00ff */
[----:B------:R-:W-:Y:S02]  /*edc0*/  USHF.R.S32.HI UR5, URZ, 0x1f, UR12 ;  /* 0x0000001f3f057899 */ /* 0x000fe4000801140c */
[----:B------:R-:W-:Y:S02]  /*edd0*/  UIMAD UR4, UR8, UR12, URZ ;  /* 0x0000000c080472a4 */ /* 0x000fe4000f8e023f */
[----:B------:R-:W-:Y:S02]  /*ede0*/  UISETP.GT.AND UP0, UPT, UR12, UR9, UPT ;  /* 0x000000090c00728c */ /* 0x000fe4000bf04270 */
[----:B------:R-:W-:Y:S01]  /*edf0*/  UIMAD UR4, UR5, UR13, UR4 ;  /* 0x0000000d050472a4 */ /* 0x000fe2000f8e0204 */
[----:B--2---:R-:W-:Y:S05]  /*ee00*/  IMAD.WIDE.U32 R8, R8, UR12, R6 ;  /* 0x0000000c08087c25 */ /* 0x004fea000f8e0006 */
[----:B-1----:R-:W-:Y:S02]  /*ee10*/  LEA R4, P1, R8, c[0x0][0x170], 0x1 ;  /* 0x00005c0008047a11 */ /* 0x002fe400078208ff */
[----:B------:R-:W-:Y:S02]  /*ee20*/  IADD3 R0, R9, UR4, RZ ;  /* 0x0000000409007c10 */ /* 0x000fe4000fffe0ff */
[----:B------:R-:W-:Y:S02]  /*ee30*/  IADD3 R6, P0, R4, UR17, RZ ;  /* 0x0000001104067c10 */ /* 0x000fe4000ff1e0ff */
[----:B------:R-:W-:Y:S04]  /*ee40*/  LEA.HI.X R5, R8, c[0x0][0x174], R0, 0x1, P1 ;  /* 0x00005d0008057a11 */ /* 0x000fe800008f0c00 */
[----:B------:R-:W-:Y:S01]  /*ee50*/  IADD3.X R7, R5, UR14, RZ, P0, !PT ;  /* 0x0000000e05077c10 */ /* 0x000fe200087fe4ff */
[----:B------:R-:W-:Y:S01]  /*ee60*/  @!PT LDS RZ, [RZ] ;  /* 0x00000000fffff984 */ /* 0x000fe20000000800 */
[----:B------:R-:W-:Y:S01]  /*ee70*/  @!PT LDS RZ, [RZ] ;  /* 0x00000000fffff984 */ /* 0x000fe20000000800 */
[----:B------:R-:W-:Y:S01]  /*ee80*/  @!PT LDS RZ, [RZ] ;  /* 0x00000000fffff984 */ /* 0x000fe20000000800 */
[----:B------:R1:W-:Y:S01]  /*ee90*/  LDGSTS.E.BYPASS.LTC128B.128 [R235+0x18000], [R4.64] ;  /* 0x1800000004eb7fae */ /* 0x0003e2000b901d52 */
[----:B------:R-:W-:Y:S03]  /*eea0*/  PLOP3.LUT P0, PT, PT, PT, UP0, 0x80, 0x0 ;  /* 0x000000000000781c */ /* 0x000fe60003f0f008 */
        /* <DEDUP_REMOVED lines=8> */
[----:B-----5:R-:W1:Y:S04]  /*ef30*/  LDSM.16.M88.4 R8, [R208+0x10000] ;  /* 0x01000000d008783b */ /* 0x020e680000000200 */
[----:B------:R-:W2:Y:S04]  /*ef40*/  LDSM.16.M88.4 R16, [R208+0x10800] ;  /* 0x01080000d010783b */ /* 0x000ea80000000200 */
[----:B------:R-:W3:Y:S04]  /*ef50*/  LDSM.16.M88.4 R24, [R208+0x11000] ;  /* 0x01100000d018783b */ /* 0x000ee80000000200 */
[----:B------:R-:W0:Y:S04]  /*ef60*/  LDGDEPBAR ;  /* 0x00000000000079af */ /* 0x000e280000000000 */
[----:B------:R-:W4:Y:S04]  /*ef70*/  LDSM.16.M88.4 R168, [R208+0x11800] ;  /* 0x01180000d0a8783b */ /* 0x000f280000000200 */
[----:B------:R-:W-:Y:S04]  /*ef80*/  LDSM.16.M88.4 R172, [R216] ;  /* 0x00000000d8ac783b */ /* 0x000fe80000000200 */
[----:B------:R-:W3:Y:S04]  /*ef90*/  LDSM.16.M88.4 R176, [R219] ;  /* 0x00000000dbb0783b */ /* 0x000ee80000000200 */
[----:B------:R-:W3:Y:S04]  /*efa0*/  LDSM.16.M88.4 R180, [R234] ;  /* 0x00000000eab4783b */ /* 0x000ee80000000200 */
[----:B------:R-:W3:Y:S04]  /*efb0*/  LDSM.16.M88.4 R184, [R233] ;  /* 0x00000000e9b8783b */ /* 0x000ee80000000200 */
[----:B------:R-:W4:Y:S01]  /*efc0*/  LDSM.16.M88.4 R188, [R232] ;  /* 0x00000000e8bc783b */ /* 0x000f220000000200 */
[C---:B-1----:R-:W-:Y:S03]  /*efd0*/  HMMA.16816.F32 R4, R32.reuse, R8, RZ ;  /* 0x000000082004723c */ /* 0x042fe600000018ff */
[----:B------:R-:W-:Y:S04]  /*efe0*/  LDSM.16.M88.4 R192, [R218] ;  /* 0x00000000dac0783b */ /* 0x000fe80000000200 */
[----:B------:R-:W1:Y:S01]  /*eff0*/  LDSM.16.M88.4 R196, [R214+0x10000] ;  /* 0x01000000d6c4783b */ /* 0x000e620000000200 */
[C---:B------:R-:W-:Y:S03]  /*f000*/  HMMA.16816.F32 R8, R32.reuse, R10, RZ ;  /* 0x0000000a2008723c */ /* 0x040fe600000018ff */
[----:B------:R-:W1:Y:S04]  /*f010*/  LDSM.16.M88.4 R200, [R214+0x10800] ;  /* 0x01080000d6c8783b */ /* 0x000e680000000200 */
[----:B------:R-:W-:Y:S01]  /*f020*/  LDSM.16.M88.4 R204, [R214+0x11800] ;  /* 0x01180000d6cc783b */ /* 0x000fe20000000200 */
[C---:B--2---:R-:W-:Y:S08]  /*f030*/  HMMA.16816.F32 R12, R32.reuse, R16, RZ ;  /* 0x00000010200c723c */ /* 0x044ff000000018ff */
[C---:B------:R-:W-:Y:S08]  /*f040*/  HMMA.16816.F32 R16, R32.reuse, R18, RZ ;  /* 0x000000122010723c */ /* 0x040ff000000018ff */
[C---:B---3--:R-:W-:Y:S08]  /*f050*/  HMMA.16816.F32 R20, R32.reuse, R24, RZ ;  /* 0x000000182014723c */ /* 0x048ff000000018ff */
[C---:B------:R-:W-:Y:S08]  /*f060*/  HMMA.16816.F32 R24, R32.reuse, R26, RZ ;  /* 0x0000001a2018723c */ /* 0x040ff000000018ff */
[C---:B----4-:R-:W-:Y:S08]  /*f070*/  HMMA.16816.F32 R28, R32.reuse, R168, RZ ;  /* 0x000000a8201c723c */ /* 0x050ff000000018ff */
[----:B------:R-:W-:Y:S01]  /*f080*/  HMMA.16816.F32 R32, R32, R170, RZ ;  /* 0x000000aa2020723c */ /* 0x000fe200000018ff */
[----:B------:R-:W2:Y:S07]  /*f090*/  LDSM.16.M88.4 R168, [R214+0x11000] ;  /* 0x01100000d6a8783b */ /* 0x000eae0000000200 */
[C---:B------:R-:W-:Y:S08]  /*f0a0*/  HMMA.16816.F32 R4, R172.reuse, R176, R4 ;  /* 0x000000b0ac04723c */ /* 0x040ff00000001804 */
[C---:B------:R-:W-:Y:S01]  /*f0b0*/  HMMA.16816.F32 R8, R172.reuse, R178, R8 ;  /* 0x000000b2ac08723c */ /* 0x040fe20000001808 */
[----:B------:R-:W-:Y:S07]  /*f0c0*/  LDSM.16.M88.4 R176, [R217] ;  /* 0x00000000d9b0783b */ /* 0x000fee0000000200 */
[C---:B------:R-:W-:Y:S08]  /*f0d0*/  HMMA.16816.F32 R12, R172.reuse, R180, R12 ;  /* 0x000000b4ac0c723c */ /* 0x040ff0000000180c */
[C---:B------:R-:W-:Y:S01]  /*f0e0*/  HMMA.16816.F32 R16, R172.reuse, R182, R16 ;  /* 0x000000b6ac10723c */ /* 0x040fe20000001810 */
[----:B------:R-:W3:Y:S07]  /*f0f0*/  LDSM.16.M88.4 R180, [R213] ;  /* 0x00000000d5b4783b */ /* 0x000eee0000000200 */
[C---:B------:R-:W-:Y:S08]  /*f100*/  HMMA.16816.F32 R20, R172.reuse, R184, R20 ;  /* 0x000000b8ac14723c */ /* 0x040ff00000001814 */
[C---:B------:R-:W-:Y:S01]  /*f110*/  HMMA.16816.F32 R24, R172.reuse, R186, R24 ;  /* 0x000000baac18723c */ /* 0x040fe20000001818 */
[----:B------:R-:W4:Y:S07]  /*f120*/  LDSM.16.M88.4 R184, [R213+0x800] ;  /* 0x00080000d5b8783b */ /* 0x000f2e0000000200 */
        /* <DEDUP_REMOVED lines=13> */
[C---:B------:R-:W-:Y:S08]  /*f200*/  HMMA.16816.F32 R28, R192.reuse, R204, R28 ;  /* 0x000000ccc01c723c */ /* 0x040ff0000000181c */
[----:B------:R-:W-:Y:S01]  /*f210*/  HMMA.16816.F32 R32, R192, R206, R32 ;  /* 0x000000cec020723c */ /* 0x000fe20000001820 */
[----:B------:R-:W2:Y:S04]  /*f220*/  LDSM.16.M88.4 R192, [R208+0x13000] ;  /* 0x01300000d0c0783b */ /* 0x000ea80000000200 */
[----:B------:R-:W1:Y:S03]  /*f230*/  LDSM.16.M88.4 R204, [R208+0x13800] ;  /* 0x01380000d0cc783b */ /* 0x000e660000000200 */
[C---:B---3--:R-:W-:Y:S08]  /*f240*/  HMMA.16816.F32 R4, R176.reuse, R180, R4 ;  /* 0x000000b4b004723c */ /* 0x048ff00000001804 */
[C---:B------:R-:W-:Y:S01]  /*f250*/  HMMA.16816.F32 R8, R176.reuse, R182, R8 ;  /* 0x000000b6b008723c */ /* 0x040fe20000001808 */
[----:B------:R-:W-:Y:S07]  /*f260*/  LDSM.16.M88.4 R180, [R231] ;  /* 0x00000000e7b4783b */ /* 0x000fee0000000200 */
[C---:B----4-:R-:W-:Y:S08]  /*f270*/  HMMA.16816.F32 R12, R176.reuse, R184, R12 ;  /* 0x000000b8b00c723c */ /* 0x050ff0000000180c */
[C---:B------:R-:W-:Y:S01]  /*f280*/  HMMA.16816.F32 R16, R176.reuse, R186, R16 ;  /* 0x000000bab010723c */ /* 0x040fe20000001810 */
[----:B------:R-:W-:Y:S07]  /*f290*/  LDSM.16.M88.4 R184, [R230] ;  /* 0x00000000e6b8783b */ /* 0x000fee0000000200 */
[C---:B------:R-:W-:Y:S08]  /*f2a0*/  HMMA.16816.F32 R20, R176.reuse, R172, R20 ;  /* 0x000000acb014723c */ /* 0x040ff00000001814 */
[C---:B------:R-:W-:Y:S01]  /*f2b0*/  HMMA.16816.F32 R24, R176.reuse, R174, R24 ;  /* 0x000000aeb018723c */ /* 0x040fe20000001818 */
[----:B------:R-:W3:Y:S07]  /*f2c0*/  LDSM.16.M88.4 R172, [R216+0x4000] ;  /* 0x00400000d8ac783b */ /* 0x000eee0000000200 */
[C---:B------:R-:W-:Y:S08]  /*f2d0*/  HMMA.16816.F32 R28, R176.reuse, R188, R28 ;  /* 0x000000bcb01c723c */ /* 0x040ff0000000181c */
[----:B------:R-:W-:Y:S01]  /*f2e0*/  HMMA.16816.F32 R32, R176, R190, R32 ;  /* 0x000000beb020723c */ /* 0x000fe20000001820 */
[----:B------:R-:W4:Y:S04]  /*f2f0*/  LDSM.16.M88.4 R176, [R229] ;  /* 0x00000000e5b0783b */ /* 0x000f280000000200 */
        /* <DEDUP_REMOVED lines=16> */
[----:B------:R-:W-:Y:S07]  /*f400*/  LDSM.16.M88.4 R180, [R213+0x2000] ;  /* 0x00200000d5b4783b */ /* 0x000fee0000000200 */
[C---:B------:R-:W-:Y:S08]  /*f410*/  HMMA.16816.F32 R12, R172.reuse, R184, R12 ;  /* 0x000000b8ac0c723c */ /* 0x040ff0000000180c */
[C---:B------:R-:W-:Y:S01]  /*f420*/  HMMA.16816.F32 R16, R172.reuse, R186, R16 ;  /* 0x000000baac10723c */ /* 0x040fe20000001810 */
[----:B------:R-:W-:Y:S07]  /*f430*/  LDSM.16.M88.4 R184, [R213+0x2800] ;  /* 0x00280000d5b8783b */ /* 0x000fee0000000200 */
[C---:B----4-:R-:W-:Y:S08]  /*f440*/  HMMA.16816.F32 R20, R172.reuse, R176, R20 ;  /* 0x000000b0ac14723c */ /* 0x050ff00000001814 */
[C---:B------:R-:W-:Y:S01]  /*f450*/  HMMA.16816.F32 R24, R172.reuse, R178, R24 ;  /* 0x000000b2ac18723c */ /* 0x040fe20000001818 */
[----:B------:R-:W3:Y:S07]  /*f460*/  LDSM.16.M88.4 R176, [R217+0x4000] ;  /* 0x00400000d9b0783b */ /* 0x000eee0000000200 */
[C---:B------:R-:W-:Y:S08]  /*f470*/  HMMA.16816.F32 R28, R172.reuse, R188, R28 ;  /* 0x000000bcac1c723c */ /* 0x040ff0000000181c */
[----:B------:R-:W-:Y:S01]  /*f480*/  HMMA.16816.F32 R32, R172, R190, R32 ;  /* 0x000000beac20723c */ /* 0x000fe20000001820 */
[----:B------:R-:W4:Y:S04]  /*f490*/  LDSM.16.M88.4 R172, [R213+0x3000] ;  /* 0x00300000d5ac783b */ /* 0x000f280000000200 */
        /* <DEDUP_REMOVED lines=17> */
[C---:B------:R-:W-:Y:S08]  /*f5b0*/  HMMA.16816.F32 R12, R176.reuse, R184, R12 ;  /* 0x000000b8b00c723c */ /* 0x040ff0000000180c */
[C---:B------:R-:W-:Y:S01]  /*f5c0*/  HMMA.16816.F32 R16, R176.reuse, R186, R16 ;  /* 0x000000bab010723c */ /* 0x040fe20000001810 */
[----:B------:R-:W-:Y:S07]  /*f5d0*/  LDSM.16.M88.4 R184, [R226] ;  /* 0x00000000e2b8783b */ /* 0x000fee0000000200 */
[C---:B----4-:R-:W-:Y:S08]  /*f5e0*/  HMMA.16816.F32 R20, R176.reuse, R172, R20 ;  /* 0x000000acb014723c */ /* 0x050ff00000001814 */
        /* <DEDUP_REMOVED lines=92> */
[C---:B------:R-:W-:Y:S08]  /*fbb0*/  HMMA.16816.F32 R28, R192.reuse, R204, R28 ;  /* 0x000000ccc01c723c */ /* 0x040ff0000000181c */
[----:B------:R-:W-:Y:S08]  /*fbc0*/  HMMA.16816.F32 R32, R192, R206, R32 ;  /* 0x000000cec020723c */ /* 0x000ff00000001820 */
[C---:B---3--:R-:W-:Y:S08]  /*fbd0*/  HMMA.16816.F32 R4, R176.reuse, R180, R4 ;  /* 0x000000b4b004723c */ /* 0x048ff00000001804 */
[C---:B------:R-:W-:Y:S08]  /*fbe0*/  HMMA.16816.F32 R8, R176.reuse, R182, R8 ;  /* 0x000000b6b008723c */ /* 0x040ff00000001808 */
[C---:B------:R-:W-:Y:S08]  /*fbf0*/  HMMA.16816.F32 R12, R176.reuse, R184, R12 ;  /* 0x000000b8b00c723c */ /* 0x040ff0000000180c */
[C---:B------:R-:W-:Y:S08]  /*fc00*/  HMMA.16816.F32 R16, R176.reuse, R186, R16 ;  /* 0x000000bab010723c */ /* 0x040ff00000001810 */
[C---:B----4-:R-:W-:Y:S08]  /*fc10*/  HMMA.16816.F32 R20, R176.reuse, R172, R20 ;  /* 0x000000acb014723c */ /* 0x050ff00000001814 */
[C---:B------:R-:W-:Y:S08]  /*fc20*/  HMMA.16816.F32 R24, R176.reuse, R174, R24 ;  /* 0x000000aeb018723c */ /* 0x040ff00000001818 */
[C---:B------:R-:W-:Y:S08]  /*fc30*/  HMMA.16816.F32 R28, R176.reuse, R188, R28 ;  /* 0x000000bcb01c723c */ /* 0x040ff0000000181c */
[----:B------:R-:W-:Y:S01]  /*fc40*/  HMMA.16816.F32 R32, R176, R190, R32 ;  /* 0x000000beb020723c */ /* 0x000fe20000001820 */
[----:B------:R-:W-:-:S07]  /*fc50*/  @P0 BRA `(.L_x_413) ;  /* 0xffffef2000000947 */ /* 0x000fce000383ffff */
.L_x_412:
[----:B------:R-:W2:Y:S01]  /*fc60*/  S2R R2, SR_TID.X ;  /* 0x0000000000027919 */ /* 0x000ea20000002100 */
[----:B------:R-:W-:Y:S01]  /*fc70*/  MOV R0, UR12 ;  /* 0x0000000c00007c02 */ /* 0x000fe20008000f00 */
[----:B------:R-:W-:Y:S02]  /*fc80*/  UISETP.GT.AND UP0, UPT, UR12, UR9, UPT ;  /* 0x000000090c00728c */ /* 0x000fe4000bf04270 */
[----:B------:R-:W-:Y:S01]  /*fc90*/  UMOV UR15, UR12 ;  /* 0x0000000c000f7c82 */ /* 0x000fe20008000000 */
[----:B--2---:R-:W-:Y:S04]  /*fca0*/  SHF.L.U32 R2, R2, 0x1, RZ ;  /* 0x0000000102027819 */ /* 0x004fe800000006ff */
[----:B------:R-:W-:Y:S04]  /*fcb0*/  LOP3.LUT R2, R2, 0x6, RZ, 0xc0, !PT ;  /* 0x0000000602027812 */ /* 0x000fe800078ec0ff */
[----:B------:R-:W-:Y:S04]  /*fcc0*/  LEA R0, R0, R2, 0x6 ;  /* 0x0000000200007211 */ /* 0x000fe800078e30ff */
[C---:B------:R-:W-:Y:S02]  /*fcd0*/  IADD3 R2, R0.reuse, 0x1, RZ ;  /* 0x0000000100027810 */ /* 0x040fe40007ffe0ff */
[C---:B------:R-:W-:Y:S02]  /*fce0*/  ISETP.GE.AND P2, PT, R0.reuse, R237, PT ;  /* 0x000000ed0000720c */ /* 0x040fe40003f46270 */
[C---:B-1----:R-:W-:Y:S02]  /*fcf0*/  IADD3 R132, R0.reuse, 0x8, RZ ;  /* 0x0000000800847810 */ /* 0x042fe40007ffe0ff */
[----:B------:R-:W-:Y:S02]  /*fd00*/  ISETP.GE.OR P2, PT, R0, R239, !P2 ;  /* 0x000000ef0000720c */ /* 0x000fe40005746670 */
[C---:B------:R-:W-:Y:S02]  /*fd10*/  ISETP.GE.AND P6, PT, R2.reuse, R237, PT ;  /* 0x000000ed0200720c */ /* 0x040fe40003fc6270 */
[----:B------:R-:W-:Y:S02]  /*fd20*/  ISETP.GE.AND P1, PT, R2, R236, PT ;  /* 0x000000ec0200720c */ /* 0x000fe40003f26270 */
[----:B------:R-:W-:Y:S02]  /*fd30*/  FSEL R168, R4, -INF , !P2 ;  /* 0xff80000004a87808 */ /* 0x000fe40005000000 */
[C---:B------:R-:W-:Y:S02]  /*fd40*/  ISETP.GE.OR P6, PT, R2.reuse, R239, !P6 ;  /* 0x000000ef0200720c */ /* 0x040fe400077c6670 */
[----:B------:R-:W-:Y:S02]  /*fd50*/  ISETP.GE.OR P1, PT, R2, R238, !P1 ;  /* 0x000000ee0200720c */ /* 0x000fe40004f26670 */
[----:B------:R-:W-:Y:S02]  /*fd60*/  IADD3 R2, R0, 0x9, RZ ;  /* 0x0000000900027810 */ /* 0x000fe40007ffe0ff */
[CC--:B------:R-:W-:Y:S02]  /*fd70*/  ISETP.GE.AND P0, PT, R132.reuse, R237.reuse, PT ;  /* 0x000000ed8400720c */ /* 0x0c0fe40003f06270 */
[-C--:B------:R-:W-:Y:S02]  /*fd80*/  ISETP.GE.AND P3, PT, R132, R236.reuse, PT ;  /* 0x000000ec8400720c */ /* 0x080fe40003f66270 */
[CC--:B------:R-:W-:Y:S02]  /*fd90*/  ISETP.GE.AND P5, PT, R0.reuse, R236.reuse, PT ;  /* 0x000000ec0000720c */ /* 0x0c0fe40003fa6270 */
[----:B------:R-:W-:Y:S02]  /*fda0*/  IADD3 R4, R0, 0x10, RZ ;  /* 0x0000001000047810 */ /* 0x000fe40007ffe0ff */
[C---:B------:R-:W-:Y:S02]  /*fdb0*/  ISETP.GE.AND P4, PT, R2.reuse, R237, PT ;  /* 0x000000ed0200720c */ /* 0x040fe40003f86270 */
[----:B------:R-:W-:Y:S02]  /*fdc0*/  ISETP.GE.AND P2, PT, R2, R236, PT ;  /* 0x000000ec0200720c */ /* 0x000fe40003f46270 */
[C---:B------:R-:W-:Y:S02]  /*fdd0*/  ISETP.GE.OR P0, PT, R132.reuse, R239, !P0 ;  /* 0x000000ef8400720c */ /* 0x040fe40004706670 */
[-C--:B------:R-:W-:Y:S02]  /*fde0*/  ISETP.GE.OR P3, PT, R132, R238.reuse, !P3 ;  /* 0x000000ee8400720c */ /* 0x080fe40005f66670 */
[----:B------:R-:W-:Y:S02]  /*fdf0*/  FSEL R132, R5, -INF , !P6 ;  /* 0xff80000005847808 */ /* 0x000fe40007000000 */
[----:B------:R-:W-:Y:S02]  /*fe00*/  FMNMX.FTZ R5, R168, R3, !PT ;  /* 0x00000003a8057209 */ /* 0x000fe40007810000 */
[----:B------:R-:W-:Y:S02]  /*fe10*/  ISETP.GE.OR P5, PT, R0, R238, !P5 ;  /* 0x000000ee0000720c */ /* 0x000fe40006fa6670 */
[----:B------:R-:W-:Y:S02]  /*fe20*/  FSEL R7, R7, -INF , !P1 ;  /* 0xff80000007077808 */ /* 0x000fe40004800000 */
[----:B------:R-:W-:Y:S02]  /*fe30*/  FSEL R6, R6, -INF , !P5 ;  /* 0xff80000006067808 */ /* 0x000fe40006800000 */
[C---:B------:R-:W-:Y:S02]  /*fe40*/  ISETP.GE.AND P1, PT, R4.reuse, R237, PT ;  /* 0x000000ed0400720c */ /* 0x040fe40003f26270 */
[----:B------:R-:W-:Y:S02]  /*fe50*/  ISETP.GE.AND P5, PT, R4, R236, PT ;  /* 0x000000ec0400720c */ /* 0x000fe40003fa6270 */
[----:B------:R-:W-:Y:S02]  /*fe60*/  FSEL R8, R8, -INF , !P0 ;  /* 0xff80000008087808 */ /* 0x000fe40004000000 */
[----:B------:R-:W-:Y:S02]  /*fe70*/  FMNMX.FTZ R5, R132, R5, !PT ;  /* 0x0000000584057209 */ /* 0x000fe40007810000 */
[CC--:B------:R-:W-:Y:S02]  /*fe80*/  ISETP.GE.OR P4, PT, R2.reuse, R239.reuse, !P4 ;  /* 0x000000ef0200720c */ /* 0x0c0fe40006786670 */
[-C--:B------:R-:W-:Y:S02]  /*fe90*/  ISETP.GE.OR P2, PT, R2, R238.reuse, !P2 ;  /* 0x000000ee0200720c */ /* 0x080fe40005746670 */
[----:B------:R-:W-:Y:S02]  /*fea0*/  IADD3 R2, R0, 0x11, RZ ;  /* 0x0000001100027810 */ /* 0x000fe40007ffe0ff */
[C---:B------:R-:W-:Y:S02]  /*feb0*/  ISETP.GE.OR P1, PT, R4.reuse, R239, !P1 ;  /* 0x000000ef0400720c */ /* 0x040fe40004f26670 */
[----:B------:R-:W-:Y:S02]  /*fec0*/  ISETP.GE.OR P5, PT, R4, R238, !P5 ;  /* 0x000000ee0400720c */ /* 0x000fe40006fa6670 */
[C---:B------:R-:W-:Y:S02]  /*fed0*/  ISETP.GE.AND P6, PT, R2.reuse, R237, PT ;  /* 0x000000ed0200720c */ /* 0x040fe40003fc6270 */
[----:B------:R-:W-:Y:S02]  /*fee0*/  ISETP.GE.AND P0, PT, R2, R236, PT ;  /* 0x000000ec0200720c */ /* 0x000fe40003f06270 */
[----:B------:R-:W-:Y:S02]  /*fef0*/  IADD3 R4, R0, 0x18, RZ ;  /* 0x0000001800047810 */ /* 0x000fe40007ffe0ff */
[----:B------:R-:W-:Y:S02]  /*ff00*/  FSEL R9, R9, -INF , !P4 ;  /* 0xff80000009097808 */ /* 0x000fe40006000000 */
[----:B------:R-:W-:Y:S02]  /*ff10*/  FMNMX.FTZ R5, R8, R5, !PT ;  /* 0x0000000508057209 */ /* 0x000fe40007810000 */
[----:B------:R-:W-:Y:S02]  /*ff20*/  FSEL R174, R12, -INF , !P1 ;  /* 0xff8000000cae7808 */ /* 0x000fe40004800000 */
[C---:B------:R-:W-:Y:S02]  /*ff30*/  ISETP.GE.OR P6, PT, R2.reuse, R239, !P6 ;  /* 0x000000ef0200720c */ /* 0x040fe400077c6670 */
[----:B------:R-:W-:Y:S02]  /*ff40*/  ISETP.GE.OR P0, PT, R2, R238, !P0 ;  /* 0x000000ee0200720c */ /* 0x000fe40004706670 */
[----:B------:R-:W-:Y:S02]  /*ff50*/  FMNMX.FTZ R5, R9, R5, !PT ;  /* 0x0000000509057209 */ /* 0x000fe40007810000 */
[----:B------:R-:W-:Y:S02]  /*ff60*/  IADD3 R2, R0, 0x19, RZ ;  /* 0x0000001900027810 */ /* 0x000fe40007ffe0ff */
[----:B------:R-:W-:Y:S02]  /*ff70*/  FSEL R11, R11, -INF , !P2 ;  /* 0xff8000000b0b7808 */ /* 0x000fe40005000000 */
[C---:B------:R-:W-:Y:S02]  /*ff80*/  ISETP.GE.AND P4, PT, R4.reuse, R237, PT ;  /* 0x000000ed0400720c */ /* 0x040fe40003f86270 */
[----:B------:R-:W-:Y:S02]  /*ff90*/  ISETP.GE.AND P2, PT, R4, R236, PT ;  /* 0x000000ec0400720c */ /* 0x000fe40003f46270 */
[----:B------:R-:W-:Y:S02]  /*ffa0*/  FSEL R175, R13, -INF , !P6 ;  /* 0xff8000000daf7808 */ /* 0x000fe40007000000 */
[----:B------:R-:W-:Y:S02]  /*ffb0*/  FMNMX.FTZ R12, R174, R5, !PT ;  /* 0x00000005ae0c7209 */ /* 0x000fe40007810000 */
[C---:B------:R-:W-:Y:S02]  /*ffc0*/  ISETP.GE.OR P4, PT, R4.reuse, R239, !P4 ;  /* 0x000000ef0400720c */ /* 0x040fe40006786670 */
[----:B------:R-:W-:Y:S02]  /*ffd0*/  ISETP.GE.OR P2, PT, R4, R238, !P2 ;  /* 0x000000ee0400720c */ /* 0x000fe40005746670 */
[----:B------:R-:W-:Y:S02]  /*ffe0*/  FSEL R10, R10, -INF , !P3 ;  /* 0xff8000000a0a7808 */ /* 0x000fe40005800000 */
[C---:B------:R-:W-:Y:S02]  /*fff0*/  ISETP.GE.AND P3, PT, R2.reuse, R237, PT ;  /* 0x000000ed0200720c */ /* 0x040fe40003f66270 */
[----:B------:R-:W-:Y:S02]  /*10000*/  ISETP.GE.AND P1, PT, R2, R236, PT ;  /* 0x000000ec0200720c */ /* 0x000fe40003f26270 */
[----:B------:R-:W-:Y:S02]  /*10010*/  IADD3 R4, R0, 0x20, RZ ;  /* 0x0000002000047810 */ /* 0x000fe40007ffe0ff */
[----:B------:R-:W-:Y:S02]  /*10020*/  FSEL R178, R14, -INF , !P5 ;  /* 0xff8000000eb27808 */ /* 0x000fe40006800000 */
[----:B------:R-:W-:Y:S02]  /*10030*/  FSEL R179, R15, -INF , !P0 ;  /* 0xff8000000fb37808 */ /* 0x000fe40004000000 */
[----:B------:R-:W-:Y:S02]  /*10040*/  FSEL R176, R16, -INF , !P4 ;  /* 0xff80000010b07808 */ /* 0x000fe40006000000 */
[----:B------:R-:W-:Y:S02]  /*10050*/  FMNMX.FTZ R133, R175, R12, !PT ;  /* 0x0000000caf857209 */ /* 0x000fe40007810000 */
[C---:B------:R-:W-:Y:S02]  /*10060*/  ISETP.GE.OR P3, PT, R2.reuse, R239, !P3 ;  /* 0x000000ef0200720c */ /* 0x040fe40005f66670 */
[----:B------:R-:W-:Y:S02]  /*10070*/  ISETP.GE.OR P1, PT, R2, R238, !P1 ;  /* 0x000000ee0200720c */ /* 0x000fe40004f26670 */
[----:B------:R-:W-:Y:S02]  /*10080*/  IADD3 R2, R0, 0x21, RZ ;  /* 0x0000002100027810 */ /* 0x000fe40007ffe0ff */
[C---:B------:R-:W-:Y:S02]  /*10090*/  ISETP.GE.AND P0, PT, R4.reuse, R237, PT ;  /* 0x000000ed0400720c */ /* 0x040fe40003f06270 */
[----:B------:R-:W-:Y:S02]  /*100a0*/  ISETP.GE.AND P5, PT, R4, R236, PT ;  /* 0x000000ec0400720c */ /* 0x000fe40003fa6270 */
[----:B------:R-:W-:Y:S02]  /*100b0*/  FMNMX.FTZ R12, R6, R134, !PT ;  /* 0x00000086060c7209 */ /* 0x000fe40007810000 */
[----:B------:R-:W-:Y:S02]  /*100c0*/  FSEL R177, R17, -INF , !P3 ;  /* 0xff80000011b17808 */ /* 0x000fe40005800000 */
[----:B------:R-:W-:Y:S02]  /*100d0*/  FMNMX.FTZ R133, R176, R133, !PT ;  /* 0x00000085b0857209 */ /* 0x000fe40007810000 */
[C---:B------:R-:W-:Y:S02]  /*100e0*/  ISETP.GE.OR P0, PT, R4.reuse, R239, !P0 ;  /* 0x000000ef0400720c */ /* 0x040fe40004706670 */
[----:B------:R-:W-:Y:S02]  /*100f0*/  ISETP.GE.OR P5, PT, R4, R238, !P5 ;  /* 0x000000ee0400720c */ /* 0x000fe40006fa6670 */
[C---:B------:R-:W-:Y:S02]  /*10100*/  ISETP.GE.AND P6, PT, R2.reuse, R237, PT ;  /* 0x000000ed0200720c */ /* 0x040fe40003fc6270 */
[----:B------:R-:W-:Y:S02]  /*10110*/  ISETP.GE.AND P4, PT, R2, R236, PT ;  /* 0x000000ec0200720c */ /* 0x000fe40003f86270 */
[----:B------:R-:W-:Y:S02]  /*10120*/  IADD3 R4, R0, 0x28, RZ ;  /* 0x0000002800047810 */ /* 0x000fe40007ffe0ff */
[----:B------:R-:W-:Y:S02]  /*10130*/  FMNMX.FTZ R12, R7, R12, !PT ;  /* 0x0000000c070c7209 */ /* 0x000fe40007810000 */
[----:B------:R-:W-:Y:S02]  /*10140*/  FSEL R183, R20, -INF , !P0 ;  /* 0xff80000014b77808 */ /* 0x000fe40004000000 */
[----:B------:R-:W-:Y:S02]  /*10150*/  FMNMX.FTZ R133, R177, R133, !PT ;  /* 0x00000085b1857209 */ /* 0x000fe40007810000 */
[C---:B------:R-:W-:Y:S02]  /*10160*/  ISETP.GE.OR P6, PT, R2.reuse, R239, !P6 ;  /* 0x000000ef0200720c */ /* 0x040fe400077c6670 */
[----:B------:R-:W-:Y:S02]  /*10170*/  ISETP.GE.OR P4, PT, R2, R238, !P4 ;  /* 0x000000ee0200720c */ /* 0x000fe40006786670 */
[----:B------:R-:W-:Y:S02]  /*10180*/  IADD3 R2, R0, 0x29, RZ ;  /* 0x0000002900027810 */ /* 0x000fe40007ffe0ff */
[----:B------:R-:W-:Y:S02]  /*10190*/  ISETP.GE.AND P3, PT, R4, R237, PT ;  /* 0x000000ed0400720c */ /* 0x000fe40003f66270 */
[----:B------:R-:W-:Y:S02]  /*101a0*/  FMNMX.FTZ R12, R10, R12, !PT ;  /* 0x0000000c0a0c7209 */ /* 0x000fe40007810000 */
[----:B------:R-:W-:Y:S02]  /*101b0*/  FSEL R180, R18, -INF , !P2 ;  /* 0xff80000012b47808 */ /* 0x000fe40005000000 */
[----:B------:R-:W-:Y:S02]  /*101c0*/  FSEL R181, R19, -INF , !P1 ;  /* 0xff80000013b57808 */ /* 0x000fe40004800000 */
[----:B------:R-:W-:Y:S02]  /*101d0*/  FSEL R182, R21, -INF , !P6 ;  /* 0xff80000015b67808 */ /* 0x000fe40007000000 */
[----:B------:R-:W-:Y:S02]  /*101e0*/  FMNMX.FTZ R133, R183, R133, !PT ;  /* 0x00000085b7857209 */ /* 0x000fe40007810000 */
[----:B------:R-:W-:Y:S02]  /*101f0*/  ISETP.GE.OR P3, PT, R4, R239, !P3 ;  /* 0x000000ef0400720c */ /* 0x000fe40005f66670 */
[----:B------:R-:W-:Y:S02]  /*10200*/  IADD3 R5, R0, 0x30, RZ ;  /* 0x0000003000057810 */ /* 0x000fe40007ffe0ff */
[----:B------:R-:W-:Y:S02]  /*10210*/  ISETP.GE.AND P1, PT, R4, R236, PT ;  /* 0x000000ec0400720c */ /* 0x000fe40003f26270 */
[----:B------:R-:W-:Y:S02]  /*10220*/  ISETP.GE.AND P2, PT, R2, R237, PT ;  /* 0x000000ed0200720c */ /* 0x000fe40003f46270 */
[----:B------:R-:W-:Y:S02]  /*10230*/  FMNMX.FTZ R12, R11, R12, !PT ;  /* 0x0000000c0b0c7209 */ /* 0x000fe40007810000 */
[----:B------:R-:W-:Y:S02]  /*10240*/  FMNMX.FTZ R133, R182, R133, !PT ;  /* 0x00000085b6857209 */ /* 0x000fe40007810000 */
[----:B------:R-:W-:Y:S02]  /*10250*/  FSEL R185, R24, -INF , !P3 ;  /* 0xff80000018b97808 */ /* 0x000fe40005800000 */
[----:B------:R-:W-:Y:S02]  /*10260*/  ISETP.GE.OR P1, PT, R4, R238, !P1 ;  /* 0x000000ee0400720c */ /* 0x000fe40004f26670 */
[----:B------:R-:W-:Y:S02]  /*10270*/  ISETP.GE.OR P2, PT, R2, R239, !P2 ;  /* 0x000000ef0200720c */ /* 0x000fe40005746670 */
[----:B------:R-:W-:Y:S02]  /*10280*/  IADD3 R4, R0, 0x31, RZ ;  /* 0x0000003100047810 */ /* 0x000fe40007ffe0ff */
[C---:B------:R-:W-:Y:S02]  /*10290*/  ISETP.GE.AND P6, PT, R5.reuse, R237, PT ;  /* 0x000000ed0500720c */ /* 0x040fe40003fc6270 */
[----:B------:R-:W-:Y:S02]  /*102a0*/  ISETP.GE.AND P0, PT, R2, R236, PT ;  /* 0x000000ec0200720c */ /* 0x000fe40003f06270 */
[----:B------:R-:W-:Y:S02]  /*102b0*/  FMNMX.FTZ R12, R178, R12, !PT ;  /* 0x0000000cb20c7209 */ /* 0x000fe40007810000 */
[----:B------:R-:W-:Y:S02]  /*102c0*/  ISETP.GE.OR P6, PT, R5, R239, !P6 ;  /* 0x000000ef0500720c */ /* 0x000fe400077c6670 */
[----:B------:R-:W-:Y:S02]  /*102d0*/  FSEL R186, R25, -INF , !P2 ;  /* 0xff80000019ba7808 */ /* 0x000fe40005000000 */
[----:B------:R-:W-:Y:S02]  /*102e0*/  ISETP.GE.OR P0, PT, R2, R238, !P0 ;  /* 0x000000ee0200720c */ /* 0x000fe40004706670 */
[----:B------:R-:W-:Y:S02]  /*102f0*/  IADD3 R2, R0, 0x38, RZ ;  /* 0x0000003800027810 */ /* 0x000fe40007ffe0ff */
[----:B------:R-:W-:Y:S02]  /*10300*/  ISETP.GE.AND P3, PT, R4, R237, PT ;  /* 0x000000ed0400720c */ /* 0x000fe40003f66270 */
[----:B------:R-:W-:Y:S02]  /*10310*/  FMNMX.FTZ R133, R185, R133, !PT ;  /* 0x00000085b9857209 */ /* 0x000fe40007810000 */
[----:B------:R-:W-:Y:S02]  /*10320*/  FMNMX.FTZ R12, R179, R12, !PT ;  /* 0x0000000cb30c7209 */ /* 0x000fe40007810000 */
[----:B------:R-:W-:Y:S02]  /*10330*/  FSEL R190, R28, -INF , !P6 ;  /* 0xff8000001cbe7808 */ /* 0x000fe40007000000 */
[----:B------:R-:W-:Y:S02]  /*10340*/  ISETP.GE.OR P3, PT, R4, R239, !P3 ;  /* 0x000000ef0400720c */ /* 0x000fe40005f66670 */
[----:B------:R-:W-:Y:S02]  /*10350*/  ISETP.GE.AND P2, PT, R2, R237, PT ;  /* 0x000000ed0200720c */ /* 0x000fe40003f46270 */
[----:B------:R-:W-:Y:S02]  /*10360*/  FMNMX.FTZ R133, R186, R133, !PT ;  /* 0x00000085ba857209 */ /* 0x000fe40007810000 */
[----:B------:R-:W-:Y:S02]  /*10370*/  IADD3 R0, R0, 0x39, RZ ;  /* 0x0000003900007810 */ /* 0x000fe40007ffe0ff */
[----:B------:R-:W-:Y:S02]  /*10380*/  FMNMX.FTZ R12, R180, R12, !PT ;  /* 0x0000000cb40c7209 */ /* 0x000fe40007810000 */
[----:B------:R-:W-:Y:S02]  /*10390*/  FSEL R207, R29, -INF , !P3 ;  /* 0xff8000001dcf7808 */ /* 0x000fe40005800000 */
[----:B------:R-:W-:Y:S02]  /*103a0*/  ISETP.GE.OR P2, PT, R2, R239, !P2 ;  /* 0x000000ef0200720c */ /* 0x000fe40005746670 */
[----:B------:R-:W-:Y:S02]  /*103b0*/  FMNMX.FTZ R133, R190, R133, !PT ;  /* 0x00000085be857209 */ /* 0x000fe40007810000 */
[----:B------:R-:W-:Y:S02]  /*103c0*/  ISETP.GE.AND P6, PT, R0, R237, PT ;  /* 0x000000ed0000720c */ /* 0x000fe40003fc6270 */
[----:B------:R-:W-:Y:S02]  /*103d0*/  FSEL R184, R22, -INF , !P5 ;  /* 0xff80000016b87808 */ /* 0x000fe40006800000 */
[----:B------:R-:W-:Y:S02]  /*103e0*/  FMNMX.FTZ R12, R181, R12, !PT ;  /* 0x0000000cb50c7209 */ /* 0x000fe40007810000 */
[----:B------:R-:W-:Y:S02]  /*103f0*/  FSEL R241, R32, -INF , !P2 ;  /* 0xff80000020f17808 */ /* 0x000fe40005000000 */
[----:B------:R-:W-:Y:S02]  /*10400*/  FMNMX.FTZ R133, R207, R133, !PT ;  /* 0x00000085cf857209 */ /* 0x000fe40007810000 */
[----:B------:R-:W-:Y:S02]  /*10410*/  ISETP.GE.OR P6, PT, R0, R239, !P6 ;  /* 0x000000ef0000720c */ /* 0x000fe400077c6670 */
[----:B------:R-:W-:Y:S02]  /*10420*/  FSEL R187, R23, -INF , !P4 ;  /* 0xff80000017bb7808 */ /* 0x000fe40006000000 */
[----:B------:R-:W-:Y:S01]  /*10430*/  FMNMX.FTZ R12, R184, R12, !PT ;  /* 0x0000000cb80c7209 */ /* 0x000fe20007810000 */
[----:B------:R-:W-:Y:S01]  /*10440*/  LDSM.16.MT88.4 R20, [R210+0x18000] ;  /* 0x01800000d214783b */ /* 0x000fe20000004200 */
[----:B------:R-:W-:Y:S02]  /*10450*/  FMNMX.FTZ R133, R241, R133, !PT ;  /* 0x00000085f1857209 */ /* 0x000fe40007810000 */
[----:B------:R-:W-:Y:S02]  /*10460*/  FSEL R242, R33, -INF , !P6 ;  /* 0xff80000021f27808 */ /* 0x000fe40007000000 */
[----:B------:R-:W-:Y:S02]  /*10470*/  FSEL R188, R26, -INF , !P1 ;  /* 0xff8000001abc7808 */ /* 0x000fe40004800000 */
[----:B------:R-:W-:Y:S02]  /*10480*/  FMNMX.FTZ R12, R187, R12, !PT ;  /* 0x0000000cbb0c7209 */ /* 0x000fe40007810000 */
[C---:B------:R-:W-:Y:S02]  /*10490*/  ISETP.GE.AND P2, PT, R5.reuse, R236, PT ;  /* 0x000000ec0500720c */ /* 0x040fe40003f46270 */
[----:B------:R-:W-:Y:S02]  /*104a0*/  FMNMX.FTZ R133, R242, R133, !PT ;  /* 0x00000085f2857209 */ /* 0x000fe40007810000 */
[----:B------:R-:W-:Y:S02]  /*104b0*/  ISETP.GE.OR P1, PT, R5, R238, !P2 ;  /* 0x000000ee0500720c */ /* 0x000fe40005726670 */
[----:B------:R-:W-:Y:S02]  /*104c0*/  FMNMX.FTZ R5, R188, R12, !PT ;  /* 0x0000000cbc057209 */ /* 0x000fe40007810000 */
[----:B------:R-:W1:Y:S01]  /*104d0*/  SHFL.BFLY PT, R12, R133, 0x2, 0x1f ;  /* 0x0c401f00850c7f89 */ /* 0x000e6200000e0000 */
[----:B------:R-:W-:Y:S02]  /*104e0*/  FSEL R189, R27, -INF , !P0 ;  /* 0xff8000001bbd7808 */ /* 0x000fe40004000000 */
[----:B------:R-:W-:Y:S02]  /*104f0*/  ISETP.GE.AND P2, PT, R4, R236, PT ;  /* 0x000000ec0400720c */ /* 0x000fe40003f46270 */
[----:B------:R-:W-:Y:S02]  /*10500*/  FSEL R240, R30, -INF , !P1 ;  /* 0xff8000001ef07808 */ /* 0x000fe40004800000 */
[----:B------:R-:W-:Y:S02]  /*10510*/  ISETP.GE.OR P2, PT, R4, R238, !P2 ;  /* 0x000000ee0400720c */ /* 0x000fe40005746670 */
[----:B------:R-:W-:Y:S02]  /*10520*/  FMNMX.FTZ R4, R189, R5, !PT ;  /* 0x00000005bd047209 */ /* 0x000fe40007810000 */
[C---:B------:R-:W-:Y:S02]  /*10530*/  ISETP.GE.AND P0, PT, R2.reuse, R236, PT ;  /* 0x000000ec0200720c */ /* 0x040fe40003f06270 */
[----:B------:R-:W-:Y:S02]  /*10540*/  FSEL R243, R31, -INF , !P2 ;  /* 0xff8000001ff37808 */ /* 0x000fe40005000000 */
[----:B------:R-:W-:Y:S01]  /*10550*/  ISETP.GE.OR P1, PT, R2, R238, !P0 ;  /* 0x000000ee0200720c */ /* 0x000fe20004726670 */
[----:B------:R-:W-:Y:S01]  /*10560*/  LDSM.16.MT88.4 R28, [R212+0x18000] ;  /* 0x01800000d41c783b */ /* 0x000fe20000004200 */
[----:B------:R-:W-:Y:S02]  /*10570*/  FMNMX.FTZ R2, R240, R4, !PT ;  /* 0x00000004f0027209 */ /* 0x000fe40007810000 */
[----:B------:R-:W-:Y:S02]  /*10580*/  ISETP.GE.AND P0, PT, R0, R236, PT ;  /* 0x000000ec0000720c */ /* 0x000fe40003f06270 */
[----:B------:R-:W-:Y:S02]  /*10590*/  FSEL R244, R34, -INF , !P1 ;  /* 0xff80000022f47808 */ /* 0x000fe40004800000 */
[----:B------:R-:W-:Y:S02]  /*105a0*/  ISETP.GE.OR P0, PT, R0, R238, !P0 ;  /* 0x000000ee0000720c */ /* 0x000fe40004706670 */
[----:B-1----:R-:W-:Y:S02]  /*105b0*/  FMNMX.FTZ R133, R133, R12, !PT ;  /* 0x0000000c85857209 */ /* 0x002fe40007810000 */
[----:B------:R-:W-:Y:S01]  /*105c0*/  FMNMX.FTZ R0, R243, R2, !PT ;  /* 0x00000002f3007209 */ /* 0x000fe20007810000 */
[----:B------:R-:W-:Y:S01]  /*105d0*/  LDSM.16.MT88.4 R12, [R209+0x18000] ;  /* 0x01800000d10c783b */ /* 0x000fe20000004200 */
[----:B------:R-:W-:Y:S02]  /*105e0*/  FSEL R135, R35, -INF , !P0 ;  /* 0xff80000023877808 */ /* 0x000fe40004000000 */
[----:B------:R-:W-:Y:S04]  /*105f0*/  FMNMX.FTZ R0, R244, R0, !PT ;  /* 0x00000000f4007209 */ /* 0x000fe80007810000 */
[----:B------:R-:W-:Y:S01]  /*10600*/  FMNMX.FTZ R0, R135, R0, !PT ;  /* 0x0000000087007209 */ /* 0x000fe20007810000 */
        /* <DEDUP_REMOVED lines=10> */
[----:B------:R1:W-:Y:S01]  /*106b0*/  MUFU.EX2 R252, R132 ;  /* 0x0000008400fc7308 */ /* 0x0003e20000000800 */
[--C-:B------:R-:W-:Y:S02]  /*106c0*/  FFMA.FTZ R8, R8, c[0x0][0x23c], -R172.reuse ;  /* 0x00008f0008087a23 */ /* 0x100fe400000108ac */
[----:B------:R-:W-:Y:S07]  /*106d0*/  FFMA.FTZ R9, R9, c[0x0][0x23c], -R172 ;  /* 0x00008f0009097a23 */ /* 0x000fee00000108ac */
[----:B------:R-:W2:Y:S10]  /*106e0*/  MUFU.EX2 R249, R168 ;  /* 0x000000a800f97308 */ /* 0x000eb40000000800 */
[----:B------:R-:W-:Y:S01]  /*106f0*/  MUFU.EX2 R251, R8 ;  /* 0x0000000800fb7308 */ /* 0x000fe20000000800 */
[----:B-1----:R-:W-:Y:S02]  /*10700*/  FMNMX.FTZ R132, R0, R2, !PT ;  /* 0x0000000200847209 */ /* 0x002fe40007810000 */
[----:B------:R-:W-:Y:S02]  /*10710*/  FSEL R0, R133, RZ, P1 ;  /* 0x000000ff85007208 */ /* 0x000fe40000800000 */
[C---:B------:R-:W-:Y:S01]  /*10720*/  FSETP.NEU.FTZ.AND P0, PT, R132.reuse, -INF , PT ;  /* 0xff8000008400780b */ /* 0x040fe20003f1d000 */
[----:B------:R-:W-:Y:S04]  /*10730*/  FMUL.FTZ R173, R132, c[0x0][0x23c] ;  /* 0x00008f0084ad7a20 */ /* 0x000fe80000410000 */
[----:B------:R-:W1:Y:S01]  /*10740*/  MUFU.EX2 R250, R9 ;  /* 0x0000000900fa7308 */ /* 0x000e620000000800 */
[----:B------:R-:W-:Y:S01]  /*10750*/  FADD.FTZ R0, -R0, R3 ;  /* 0x0000000300007221 */ /* 0x000fe20000010100 */
[----:B------:R-:W-:Y:S02]  /*10760*/  FSEL R2, R132, RZ, P0 ;  /* 0x000000ff84027208 */ /* 0x000fe40000000000 */
[----:B------:R-:W-:Y:S01]  /*10770*/  FSEL R173, R173, RZ, P0 ;  /* 0x000000ffadad7208 */ /* 0x000fe20000000000 */
[----:B------:R-:W-:Y:S01]  /*10780*/  FMUL.FTZ R0, R0, c[0x0][0x23c] ;  /* 0x00008f0000007a20 */ /* 0x000fe20000410000 */
[----:B--2---:R-:W-:Y:S02]  /*10790*/  F2FP.PACK_AB R168, R252, R249 ;  /* 0x000000f9fca8723e */ /* 0x004fe400000000ff */
[----:B------:R-:W-:Y:S01]  /*107a0*/  PLOP3.LUT P0, PT, PT, PT, UP0, 0x80, 0x0 ;  /* 0x000000000000781c */ /* 0x000fe20003f0f008 */
[--C-:B------:R-:W-:Y:S01]  /*107b0*/  FFMA.FTZ R6, R6, c[0x0][0x23c], -R173.reuse ;  /* 0x00008f0006067a23 */ /* 0x100fe200000108ad */
[----:B------:R2:W3:Y:S01]  /*107c0*/  MUFU.EX2 R3, R0 ;  /* 0x0000000000037308 */ /* 0x0004e20000000800 */
[--C-:B------:R-:W-:Y:S02]  /*107d0*/  FFMA.FTZ R7, R7, c[0x0][0x23c], -R173.reuse ;  /* 0x00008f0007077a23 */ /* 0x100fe400000108ad */
[--C-:B------:R-:W-:Y:S02]  /*107e0*/  FFMA.FTZ R10, R10, c[0x0][0x23c], -R173.reuse ;  /* 0x00008f000a0a7a23 */ /* 0x100fe400000108ad */
[--C-:B------:R-:W-:Y:S05]  /*107f0*/  FFMA.FTZ R11, R11, c[0x0][0x23c], -R173.reuse ;  /* 0x00008f000b0b7a23 */ /* 0x100fea00000108ad */
[----:B------:R-:W-:Y:S01]  /*10800*/  MUFU.EX2 R248, R6 ;  /* 0x0000000600f87308 */ /* 0x000fe20000000800 */
[----:B-1----:R-:W-:Y:S09]  /*10810*/  F2FP.PACK_AB R170, R250, R251 ;  /* 0x000000fbfaaa723e */ /* 0x002ff200000000ff */
[----:B------:R-:W1:Y:S01]  /*10820*/  MUFU.EX2 R247, R7 ;  /* 0x0000000700f77308 */ /* 0x000e620000000800 */
[----:B--2---:R-:W-:Y:S02]  /*10830*/  FADD.FTZ R0, -R2, R134 ;  /* 0x0000008602007221 */ /* 0x004fe40000010100 */
[C---:B---3--:R-:W-:Y:S02]  /*10840*/  FMUL.FTZ R4, R3.reuse, R136 ;  /* 0x0000008803047220 */ /* 0x048fe40000410000 */
[----:B------:R-:W-:Y:S05]  /*10850*/  FMUL.FTZ R0, R0, c[0x0][0x23c] ;  /* 0x00008f0000007a20 */ /* 0x000fea0000410000 */
[----:B------:R-:W-:Y:S01]  /*10860*/  MUFU.EX2 R246, R10 ;  /* 0x0000000a00f67308 */ /* 0x000fe20000000800 */
[C---:B------:R-:W-:Y:S02]  /*10870*/  FMUL.FTZ R5, R3.reuse, R137 ;  /* 0x0000008903057220 */ /* 0x040fe40000410000 */
[C---:B------:R-:W-:Y:S02]  /*10880*/  FMUL.FTZ R8, R3.reuse, R140 ;  /* 0x0000008c03087220 */ /* 0x040fe40000410000 */
[C---:B------:R-:W-:Y:S02]  /*10890*/  FMUL.FTZ R9, R3.reuse, R141 ;  /* 0x0000008d03097220 */ /* 0x040fe40000410000 */
[C---:B------:R-:W-:Y:S02]  /*108a0*/  FMUL.FTZ R16, R3.reuse, R148 ;  /* 0x0000009403107220 */ /* 0x040fe40000410000 */
[C---:B------:R-:W-:Y:S01]  /*108b0*/  FMUL.FTZ R17, R3.reuse, R149 ;  /* 0x0000009503117220 */ /* 0x040fe20000410000 */
[----:B------:R-:W2:Y:S01]  /*108c0*/  MUFU.EX2 R245, R11 ;  /* 0x0000000b00f57308 */ /* 0x000ea20000000800 */
[C---:B------:R-:W-:Y:S02]  /*108d0*/  FMUL.FTZ R24, R3.reuse, R156 ;  /* 0x0000009c03187220 */ /* 0x040fe40000410000 */
[----:B------:R-:W-:Y:S01]  /*108e0*/  FMUL.FTZ R25, R3, R157 ;  /* 0x0000009d03197220 */ /* 0x000fe20000410000 */
[----:B-1----:R-:W-:Y:S01]  /*108f0*/  F2FP.PACK_AB R169, R247, R248 ;  /* 0x000000f8f7a9723e */ /* 0x002fe200000000ff */
[--C-:B------:R-:W-:Y:S02]  /*10900*/  FFMA.FTZ R2, R174, c[0x0][0x23c], -R172.reuse ;  /* 0x00008f00ae027a23 */ /* 0x100fe400000108ac */
[C---:B------:R-:W-:Y:S02]  /*10910*/  FMUL.FTZ R32, R3.reuse, R164 ;  /* 0x000000a403207220 */ /* 0x040fe40000410000 */
[C---:B------:R-:W-:Y:S01]  /*10920*/  FMUL.FTZ R33, R3.reuse, R165 ;  /* 0x000000a503217220 */ /* 0x040fe20000410000 */
[----:B------:R-:W1:Y:S01]  /*10930*/  MUFU.EX2 R0, R0 ;  /* 0x0000000000007308 */ /* 0x000e620000000800 */
[C---:B------:R-:W-:Y:S02]  /*10940*/  FMUL.FTZ R36, R3.reuse, R36 ;  /* 0x0000002403247220 */ /* 0x040fe40000410000 */
[C---:B------:R-:W-:Y:S02]  /*10950*/  FMUL.FTZ R37, R3.reuse, R37 ;  /* 0x0000002503257220 */ /* 0x040fe40000410000 */
[C---:B------:R-:W-:Y:S02]  /*10960*/  FMUL.FTZ R40, R3.reuse, R40 ;  /* 0x0000002803287220 */ /* 0x040fe40000410000 */
[C---:B------:R-:W-:Y:S02]  /*10970*/  FMUL.FTZ R41, R3.reuse, R41 ;  /* 0x0000002903297220 */ /* 0x040fe40000410000 */
[C---:B------:R-:W-:Y:S01]  /*10980*/  FMUL.FTZ R44, R3.reuse, R44 ;  /* 0x0000002c032c7220 */ /* 0x040fe20000410000 */
[----:B------:R3:W-:Y:S01]  /*10990*/  MUFU.EX2 R206, R2 ;  /* 0x0000000200ce7308 */ /* 0x0007e20000000800 */
[C---:B------:R-:W-:Y:S02]  /*109a0*/  FMUL.FTZ R45, R3.reuse, R45 ;  /* 0x0000002d032d7220 */ /* 0x040fe40000410000 */
[----:B------:R-:W-:Y:S01]  /*109b0*/  FMUL.FTZ R48, R3, R48 ;  /* 0x0000003003307220 */ /* 0x000fe20000410000 */
[----:B--2---:R-:W-:Y:S01]  /*109c0*/  F2FP.PACK_AB R171, R245, R246 ;  /* 0x000000f6f5ab723e */ /* 0x004fe200000000ff */
[C---:B------:R-:W-:Y:S02]  /*109d0*/  FMUL.FTZ R49, R3.reuse, R49 ;  /* 0x0000003103317220 */ /* 0x040fe40000410000 */
[C---:B------:R-:W-:Y:S02]  /*109e0*/  FMUL.FTZ R52, R3.reuse, R52 ;  /* 0x0000003403347220 */ /* 0x040fe40000410000 */
[C---:B------:R-:W-:Y:S02]  /*109f0*/  FMUL.FTZ R53, R3.reuse, R53 ;  /* 0x0000003503357220 */ /* 0x040fe40000410000 */
[C---:B------:R-:W-:Y:S02]  /*10a00*/  FMUL.FTZ R56, R3.reuse, R56 ;  /* 0x0000003803387220 */ /* 0x040fe40000410000 */
[C---:B------:R-:W-:Y:S02]  /*10a10*/  FMUL.FTZ R57, R3.reuse, R57 ;  /* 0x0000003903397220 */ /* 0x040fe40000410000 */
[C---:B-1----:R-:W-:Y:S02]  /*10a20*/  FMUL.FTZ R6, R0.reuse, R138 ;  /* 0x0000008a00067220 */ /* 0x042fe40000410000 */
[C---:B------:R-:W-:Y:S02]  /*10a30*/  FMUL.FTZ R7, R0.reuse, R139 ;  /* 0x0000008b00077220 */ /* 0x040fe40000410000 */
[----:B------:R-:W1:Y:S01]  /*10a40*/  LDSM.16.MT88.4 R136, [R211+0x18000] ;  /* 0x01800000d388783b */ /* 0x000e620000004200 */
[C---:B------:R-:W-:Y:S02]  /*10a50*/  FMUL.FTZ R10, R0.reuse, R142 ;  /* 0x0000008e000a7220 */ /* 0x040fe40000410000 */
[C---:B------:R-:W-:Y:S02]  /*10a60*/  FMUL.FTZ R11, R0.reuse, R143 ;  /* 0x0000008f000b7220 */ /* 0x040fe40000410000 */
[C---:B------:R-:W-:Y:S03]  /*10a70*/  HMMA.16816.F32 R4, R168.reuse, R12, R4 ;  /* 0x0000000ca804723c */ /* 0x040fe60000001804 */
[----:B------:R-:W2:Y:S02]  /*10a80*/  LDSM.16.MT88.4 R140, [R209+0x1a000] ;  /* 0x01a00000d18c783b */ /* 0x000ea40000004200 */
[C---:B------:R-:W-:Y:S02]  /*10a90*/  FMUL.FTZ R18, R0.reuse, R150 ;  /* 0x0000009600127220 */ /* 0x040fe40000410000 */
[C---:B------:R-:W-:Y:S01]  /*10aa0*/  FMUL.FTZ R12, R3.reuse, R144 ;  /* 0x00000090030c7220 */ /* 0x040fe20000410000 */
[C---:B------:R-:W-:Y:S04]  /*10ab0*/  HMMA.16816.F32 R8, R168.reuse, R14, R8 ;  /* 0x0000000ea808723c */ /* 0x040fe80000001808 */
[----:B------:R-:W-:Y:S02]  /*10ac0*/  FMUL.FTZ R13, R3, R145 ;  /* 0x00000091030d7220 */ /* 0x000fe40000410000 */
[C---:B------:R-:W-:Y:S02]  /*10ad0*/  FMUL.FTZ R19, R0.reuse, R151 ;  /* 0x0000009700137220 */ /* 0x040fe40000410000 */
[C---:B------:R-:W-:Y:S01]  /*10ae0*/  FMUL.FTZ R14, R0.reuse, R146 ;  /* 0x00000092000e7220 */ /* 0x040fe20000410000 */
[----:B------:R-:W-:Y:S03]  /*10af0*/  LDSM.16.MT88.4 R148, [R210+0x18800] ;  /* 0x01880000d294783b */ /* 0x000fe60000004200 */
[C---:B------:R-:W-:Y:S02]  /*10b00*/  FMUL.FTZ R15, R0.reuse, R147 ;  /* 0x00000093000f7220 */ /* 0x040fe40000410000 */
[C---:B------:R-:W-:Y:S02]  /*10b10*/  FMUL.FTZ R26, R0.reuse, R158 ;  /* 0x0000009e001a7220 */ /* 0x040fe40000410000 */
[C---:B------:R-:W-:Y:S01]  /*10b20*/  FMUL.FTZ R27, R0.reuse, R159 ;  /* 0x0000009f001b7220 */ /* 0x040fe20000410000 */
[----:B------:R-:W4:Y:S01]  /*10b30*/  LDSM.16.MT88.4 R144, [R210+0x1a000] ;  /* 0x01a00000d290783b */ /* 0x000f220000004200 */
[C---:B------:R-:W-:Y:S01]  /*10b40*/  FMUL.FTZ R34, R0.reuse, R166 ;  /* 0x000000a600227220 */ /* 0x040fe20000410000 */
[C---:B------:R-:W-:Y:S03]  /*10b50*/  HMMA.16816.F32 R12, R168.reuse, R20, R12 ;  /* 0x00000014a80c723c */ /* 0x040fe6000000180c */
[C---:B------:R-:W-:Y:S02]  /*10b60*/  FMUL.FTZ R35, R0.reuse, R167 ;  /* 0x000000a700237220 */ /* 0x040fe40000410000 */
[--C-:B---3--:R-:W-:Y:S01]  /*10b70*/  FFMA.FTZ R2, R175, c[0x0][0x23c], -R172.reuse ;  /* 0x00008f00af027a23 */ /* 0x108fe200000108ac */
[----:B------:R-:W-:Y:S01]  /*10b80*/  LDSM.16.MT88.4 R156, [R209+0x1a800] ;  /* 0x01a80000d19c783b */ /* 0x000fe20000004200 */
[C---:B------:R-:W-:Y:S01]  /*10b90*/  FMUL.FTZ R20, R3.reuse, R152 ;  /* 0x0000009803147220 */ /* 0x040fe20000410000 */
[C---:B------:R-:W-:Y:S01]  /*10ba0*/  HMMA.16816.F32 R16, R168.reuse, R22, R16 ;  /* 0x00000016a810723c */ /* 0x040fe20000001810 */
[----:B------:R3:W5:Y:S03]  /*10bb0*/  MUFU.EX2 R205, R2 ;  /* 0x0000000200cd7308 */ /* 0x0007660000000800 */
[C---:B------:R-:W-:Y:S02]  /*10bc0*/  FMUL.FTZ R21, R3.reuse, R153 ;  /* 0x0000009903157220 */ /* 0x040fe40000410000 */
[C---:B------:R-:W-:Y:S01]  /*10bd0*/  FMUL.FTZ R38, R0.reuse, R38 ;  /* 0x0000002600267220 */ /* 0x040fe20000410000 */
[----:B------:R-:W-:Y:S01]  /*10be0*/  LDSM.16.MT88.4 R164, [R209+0x1c800] ;  /* 0x01c80000d1a4783b */ /* 0x000fe20000004200 */
[C---:B------:R-:W-:Y:S04]  /*10bf0*/  FMUL.FTZ R22, R0.reuse, R154 ;  /* 0x0000009a00167220 */ /* 0x040fe80000410000 */
[C---:B------:R-:W-:Y:S02]  /*10c00*/  FMUL.FTZ R23, R0.reuse, R155 ;  /* 0x0000009b00177220 */ /* 0x040fe40000410000 */
[C---:B------:R-:W-:Y:S01]  /*10c10*/  FMUL.FTZ R39, R0.reuse, R39 ;  /* 0x0000002700277220 */ /* 0x040fe20000410000 */
[----:B------:R-:W-:Y:S01]  /*10c20*/  LDSM.16.MT88.4 R152, [R211+0x18800] ;  /* 0x01880000d398783b */ /* 0x000fe20000004200 */
[C---:B------:R-:W-:Y:S02]  /*10c30*/  FMUL.FTZ R42, R0.reuse, R42 ;  /* 0x0000002a002a7220 */ /* 0x040fe40000410000 */
[C---:B------:R-:W-:Y:S01]  /*10c40*/  FMUL.FTZ R43, R0.reuse, R43 ;  /* 0x0000002b002b7220 */ /* 0x040fe20000410000 */
[C---:B------:R-:W-:Y:S03]  /*10c50*/  HMMA.16816.F32 R20, R168.reuse, R28, R20 ;  /* 0x0000001ca814723c */ /* 0x040fe60000001814 */
[C---:B------:R-:W-:Y:S02]  /*10c60*/  FMUL.FTZ R46, R0.reuse, R46 ;  /* 0x0000002e002e7220 */ /* 0x040fe40000410000 */
[----:B------:R-:W-:Y:S02]  /*10c70*/  FMUL.FTZ R47, R0, R47 ;  /* 0x0000002f002f7220 */ /* 0x000fe40000410000 */
[C---:B------:R-:W-:Y:S01]  /*10c80*/  FMUL.FTZ R28, R3.reuse, R160 ;  /* 0x000000a0031c7220 */ /* 0x040fe20000410000 */
[C---:B------:R-:W-:Y:S04]  /*10c90*/  HMMA.16816.F32 R24, R168.reuse, R30, R24 ;  /* 0x0000001ea818723c */ /* 0x040fe80000001818 */
[C---:B------:R-:W-:Y:S02]  /*10ca0*/  FMUL.FTZ R29, R3.reuse, R161 ;  /* 0x000000a1031d7220 */ /* 0x040fe40000410000 */
[--C-:B---3--:R-:W-:Y:S02]  /*10cb0*/  FFMA.FTZ R2, R176, c[0x0][0x23c], -R172.reuse ;  /* 0x00008f00b0027a23 */ /* 0x108fe400000108ac */
[C---:B------:R-:W-:Y:S02]  /*10cc0*/  FMUL.FTZ R30, R0.reuse, R162 ;  /* 0x000000a2001e7220 */ /* 0x040fe40000410000 */
[----:B------:R3:W-:Y:S02]  /*10cd0*/  MUFU.EX2 R204, R2 ;  /* 0x0000000200cc7308 */ /* 0x0007e40000000800 */
[C---:B------:R-:W-:Y:S02]  /*10ce0*/  FMUL.FTZ R31, R0.reuse, R163 ;  /* 0x000000a3001f7220 */ /* 0x040fe40000410000 */
[----:B------:R-:W-:Y:S01]  /*10cf0*/  LDSM.16.MT88.4 R160, [R212+0x1a800] ;  /* 0x01a80000d4a0783b */ /* 0x000fe20000004200 */
[C---:B------:R-:W-:Y:S02]  /*10d00*/  FMUL.FTZ R50, R0.reuse, R50 ;  /* 0x0000003200327220 */ /* 0x040fe40000410000 */
[C---:B------:R-:W-:Y:S02]  /*10d10*/  FMUL.FTZ R51, R0.reuse, R51 ;  /* 0x0000003300337220 */ /* 0x040fe40000410000 */
[C---:B-1----:R-:W-:Y:S03]  /*10d20*/  HMMA.16816.F32 R28, R168.reuse, R136, R28 ;  /* 0x00000088a81c723c */ /* 0x042fe6000000181c */
[C---:B------:R-:W-:Y:S02]  /*10d30*/  FMUL.FTZ R54, R0.reuse, R54 ;  /* 0x0000003600367220 */ /* 0x040fe40000410000 */
[C---:B------:R-:W-:Y:S02]  /*10d40*/  FMUL.FTZ R55, R0.reuse, R55 ;  /* 0x0000003700377220 */ /* 0x040fe40000410000 */
[C---:B------:R-:W-:Y:S01]  /*10d50*/  FMUL.FTZ R58, R0.reuse, R58 ;  /* 0x0000003a003a7220 */ /* 0x040fe20000410000 */
[C---:B------:R-:W-:Y:S01]  /*10d60*/  HMMA.16816.F32 R32, R168.reuse, R138, R32 ;  /* 0x0000008aa820723c */ /* 0x040fe20000001820 */
[----:B------:R-:W1:Y:S03]  /*10d70*/  LDSM.16.MT88.4 R136, [R212+0x1a000] ;  /* 0x01a00000d488783b */ /* 0x000e660000004200 */
[C---:B------:R-:W-:Y:S02]  /*10d80*/  FMUL.FTZ R59, R0.reuse, R59 ;  /* 0x0000003b003b7220 */ /* 0x040fe40000410000 */
[----:B------:R-:W-:Y:S02]  /*10d90*/  FMUL.FTZ R60, R3, R60 ;  /* 0x0000003c033c7220 */ /* 0x000fe40000410000 */
[C---:B--2---:R-:W-:Y:S04]  /*10da0*/  HMMA.16816.F32 R36, R168.reuse, R140, R36 ;  /* 0x0000008ca824723c */ /* 0x044fe80000001824 */
[--C-:B---3--:R-:W-:Y:S02]  /*10db0*/  FFMA.FTZ R2, R177, c[0x0][0x23c], -R172.reuse ;  /* 0x00008f00b1027a23 */ /* 0x108fe400000108ac */
[C---:B------:R-:W-:Y:S02]  /*10dc0*/  FMUL.FTZ R61, R3.reuse, R61 ;  /* 0x0000003d033d7220 */ /* 0x040fe40000410000 */
[C---:B------:R-:W-:Y:S01]  /*10dd0*/  HMMA.16816.F32 R40, R168.reuse, R142, R40 ;  /* 0x0000008ea828723c */ /* 0x040fe20000001828 */
[----:B------:R-:W2:Y:S01]  /*10de0*/  LDSM.16.MT88.4 R140, [R211+0x1a000] ;  /* 0x01a00000d38c783b */ /* 0x000ea20000004200 */
[----:B------:R3:W-:Y:S02]  /*10df0*/  MUFU.EX2 R203, R2 ;  /* 0x0000000200cb7308 */ /* 0x0007e40000000800 */
[C---:B------:R-:W-:Y:S02]  /*10e00*/  FMUL.FTZ R62, R0.reuse, R62 ;  /* 0x0000003e003e7220 */ /* 0x040fe40000410000 */
[C---:B------:R-:W-:Y:S02]  /*10e10*/  FMUL.FTZ R63, R0.reuse, R63 ;  /* 0x0000003f003f7220 */ /* 0x040fe40000410000 */
[C---:B----4-:R-:W-:Y:S04]  /*10e20*/  HMMA.16816.F32 R44, R168.reuse, R144, R44 ;  /* 0x00000090a82c723c */ /* 0x050fe8000000182c */
[C---:B------:R-:W-:Y:S02]  /*10e30*/  FMUL.FTZ R64, R3.reuse, R64 ;  /* 0x0000004003407220 */ /* 0x040fe40000410000 */
[C---:B------:R-:W-:Y:S02]  /*10e40*/  FMUL.FTZ R65, R3.reuse, R65 ;  /* 0x0000004103417220 */ /* 0x040fe40000410000 */
[C---:B------:R-:W-:Y:S01]  /*10e50*/  HMMA.16816.F32 R48, R168.reuse, R146, R48 ;  /* 0x00000092a830723c */ /* 0x040fe20000001830 */
[----:B------:R-:W4:Y:S03]  /*10e60*/  LDSM.16.MT88.4 R144, [R209+0x1c000] ;  /* 0x01c00000d190783b */ /* 0x000f260000004200 */
[C---:B------:R-:W-:Y:S02]  /*10e70*/  FMUL.FTZ R66, R0.reuse, R66 ;  /* 0x0000004200427220 */ /* 0x040fe40000410000 */
[----:B------:R-:W-:Y:S02]  /*10e80*/  FMUL.FTZ R67, R0, R67 ;  /* 0x0000004300437220 */ /* 0x000fe40000410000 */
[C---:B------:R-:W-:Y:S01]  /*10e90*/  FMUL.FTZ R68, R3.reuse, R68 ;  /* 0x0000004403447220 */ /* 0x040fe20000410000 */
[C---:B-1----:R-:W-:Y:S03]  /*10ea0*/  HMMA.16816.F32 R52, R168.reuse, R136, R52 ;  /* 0x00000088a834723c */ /* 0x042fe60000001834 */
[--C-:B---3--:R-:W-:Y:S02]  /*10eb0*/  FFMA.FTZ R2, R178, c[0x0][0x23c], -R173.reuse ;  /* 0x00008f00b2027a23 */ /* 0x108fe400000108ad */
[C---:B------:R-:W-:Y:S02]  /*10ec0*/  FMUL.FTZ R69, R3.reuse, R69 ;  /* 0x0000004503457220 */ /* 0x040fe40000410000 */
[C---:B------:R-:W-:Y:S01]  /*10ed0*/  FMUL.FTZ R70, R0.reuse, R70 ;  /* 0x0000004600467220 */ /* 0x040fe20000410000 */
[C---:B------:R-:W-:Y:S01]  /*10ee0*/  HMMA.16816.F32 R56, R168.reuse, R138, R56 ;  /* 0x0000008aa838723c */ /* 0x040fe20000001838 */
[----:B------:R-:W1:Y:S01]  /*10ef0*/  LDSM.16.MT88.4 R136, [R210+0x1c000] ;  /* 0x01c00000d288783b */ /* 0x000e620000004200 */
[----:B------:R3:W-:Y:S02]  /*10f00*/  MUFU.EX2 R202, R2 ;  /* 0x0000000200ca7308 */ /* 0x0007e40000000800 */
[C---:B------:R-:W-:Y:S02]  /*10f10*/  FMUL.FTZ R71, R0.reuse, R71 ;  /* 0x0000004700477220 */ /* 0x040fe40000410000 */
[C---:B------:R-:W-:Y:S02]  /*10f20*/  FMUL.FTZ R72, R3.reuse, R72 ;  /* 0x0000004803487220 */ /* 0x040fe40000410000 */
[C---:B--2---:R-:W-:Y:S04]  /*10f30*/  HMMA.16816.F32 R60, R168.reuse, R140, R60 ;  /* 0x0000008ca83c723c */ /* 0x044fe8000000183c */
[C---:B------:R-:W-:Y:S02]  /*10f40*/  FMUL.FTZ R73, R3.reuse, R73 ;  /* 0x0000004903497220 */ /* 0x040fe40000410000 */
[C---:B------:R-:W-:Y:S02]  /*10f50*/  FMUL.FTZ R74, R0.reuse, R74 ;  /* 0x0000004a004a7220 */ /* 0x040fe40000410000 */
[C---:B------:R-:W-:Y:S01]  /*10f60*/  HMMA.16816.F32 R64, R168.reuse, R142, R64 ;  /* 0x0000008ea840723c */ /* 0x040fe20000001840 */
[----:B------:R-:W2:Y:S03]  /*10f70*/  LDSM.16.MT88.4 R140, [R212+0x1c000] ;  /* 0x01c00000d48c783b */ /* 0x000ea60000004200 */
[C---:B------:R-:W-:Y:S02]  /*10f80*/  FMUL.FTZ R75, R0.reuse, R75 ;  /* 0x0000004b004b7220 */ /* 0x040fe40000410000 */
[----:B------:R-:W-:Y:S02]  /*10f90*/  FMUL.FTZ R76, R3, R76 ;  /* 0x0000004c034c7220 */ /* 0x000fe40000410000 */
[C---:B----4-:R-:W-:Y:S04]  /*10fa0*/  HMMA.16816.F32 R68, R168.reuse, R144, R68 ;  /* 0x00000090a844723c */ /* 0x050fe80000001844 */
[--C-:B---3--:R-:W-:Y:S02]  /*10fb0*/  FFMA.FTZ R2, R179, c[0x0][0x23c], -R173.reuse ;  /* 0x00008f00b3027a23 */ /* 0x108fe400000108ad */
[----:B------:R-:W-:Y:S01]  /*10fc0*/  LDSM.16.MT88.4 R176, [R211+0x19800] ;  /* 0x01980000d3b0783b */ /* 0x000fe20000004200 */
[C---:B------:R-:W-:Y:S01]  /*10fd0*/  FMUL.FTZ R77, R3.reuse, R77 ;  /* 0x0000004d034d7220 */ /* 0x040fe20000410000 */
[C---:B------:R-:W-:Y:S01]  /*10fe0*/  HMMA.16816.F32 R72, R168.reuse, R146, R72 ;  /* 0x00000092a848723c */ /* 0x040fe20000001848 */
[----:B------:R3:W4:Y:S03]  /*10ff0*/  MUFU.EX2 R201, R2 ;  /* 0x0000000200c97308 */ /* 0x0007260000000800 */
[C---:B------:R-:W-:Y:S02]  /*11000*/  FMUL.FTZ R78, R0.reuse, R78 ;  /* 0x0000004e004e7220 */ /* 0x040fe40000410000 */
[----:B------:R-:W4:Y:S01]  /*11010*/  LDSM.16.MT88.4 R144, [R211+0x1c000] ;  /* 0x01c00000d390783b */ /* 0x000f220000004200 */
[C---:B------:R-:W-:Y:S02]  /*11020*/  FMUL.FTZ R79, R0.reuse, R79 ;  /* 0x0000004f004f7220 */ /* 0x040fe40000410000 */
[C---:B------:R-:W-:Y:S03]  /*11030*/  FMUL.FTZ R80, R3.reuse, R80 ;  /* 0x0000005003507220 */ /* 0x040fe60000410000 */
[C---:B------:R-:W-:Y:S02]  /*11040*/  FMUL.FTZ R81, R3.reuse, R81 ;  /* 0x0000005103517220 */ /* 0x040fe40000410000 */
[C---:B-1----:R-:W-:Y:S03]  /*11050*/  HMMA.16816.F32 R76, R168.reuse, R136, R76 ;  /* 0x00000088a84c723c */ /* 0x042fe6000000184c */
[C---:B------:R-:W-:Y:S02]  /*11060*/  FMUL.FTZ R82, R0.reuse, R82 ;  /* 0x0000005200527220 */ /* 0x040fe40000410000 */
[C---:B------:R-:W-:Y:S02]  /*11070*/  FMUL.FTZ R83, R0.reuse, R83 ;  /* 0x0000005300537220 */ /* 0x040fe40000410000 */
[C---:B------:R-:W-:Y:S02]  /*11080*/  FMUL.FTZ R84, R3.reuse, R84 ;  /* 0x0000005403547220 */ /* 0x040fe40000410000 */
[C---:B------:R-:W-:Y:S03]  /*11090*/  FMUL.FTZ R85, R3.reuse, R85 ;  /* 0x0000005503557220 */ /* 0x040fe60000410000 */
[C---:B------:R-:W-:Y:S01]  /*110a0*/  HMMA.16816.F32 R80, R168.reuse, R138, R80 ;  /* 0x0000008aa850723c */ /* 0x040fe20000001850 */
[----:B------:R-:W1:Y:S02]  /*110b0*/  LDSM.16.MT88.4 R136, [R209+0x1e000] ;  /* 0x01e00000d188783b */ /* 0x000e640000004200 */
[C---:B------:R-:W-:Y:S02]  /*110c0*/  FMUL.FTZ R86, R0.reuse, R86 ;  /* 0x0000005600567220 */ /* 0x040fe40000410000 */
[----:B------:R-:W-:Y:S02]  /*110d0*/  FMUL.FTZ R87, R0, R87 ;  /* 0x0000005700577220 */ /* 0x000fe40000410000 */
[--C-:B---3--:R-:W-:Y:S02]  /*110e0*/  FFMA.FTZ R2, R180, c[0x0][0x23c], -R173.reuse ;  /* 0x00008f00b4027a23 */ /* 0x108fe400000108ad */
[C---:B------:R-:W-:Y:S02]  /*110f0*/  FMUL.FTZ R88, R3.reuse, R88 ;  /* 0x0000005803587220 */ /* 0x040fe40000410000 */
[----:B------:R3:W-:Y:S01]  /*11100*/  MUFU.EX2 R200, R2 ;  /* 0x0000000200c87308 */ /* 0x0007e20000000800 */
[C---:B--2---:R-:W-:Y:S03]  /*11110*/  HMMA.16816.F32 R84, R168.reuse, R140, R84 ;  /* 0x0000008ca854723c */ /* 0x044fe60000001854 */
[C---:B------:R-:W-:Y:S02]  /*11120*/  FMUL.FTZ R89, R3.reuse, R89 ;  /* 0x0000005903597220 */ /* 0x040fe40000410000 */
[C---:B------:R-:W-:Y:S02]  /*11130*/  FMUL.FTZ R90, R0.reuse, R90 ;  /* 0x0000005a005a7220 */ /* 0x040fe40000410000 */
[C---:B------:R-:W-:Y:S02]  /*11140*/  FMUL.FTZ R91, R0.reuse, R91 ;  /* 0x0000005b005b7220 */ /* 0x040fe40000410000 */
[C---:B------:R-:W-:Y:S03]  /*11150*/  FMUL.FTZ R92, R3.reuse, R92 ;  /* 0x0000005c035c7220 */ /* 0x040fe60000410000 */
[C---:B------:R-:W-:Y:S02]  /*11160*/  FMUL.FTZ R93, R3.reuse, R93 ;  /* 0x0000005d035d7220 */ /* 0x040fe40000410000 */
[C---:B------:R-:W-:Y:S01]  /*11170*/  HMMA.16816.F32 R88, R168.reuse, R142, R88 ;  /* 0x0000008ea858723c */ /* 0x040fe20000001858 */
[----:B------:R-:W2:Y:S02]  /*11180*/  LDSM.16.MT88.4 R140, [R210+0x1e000] ;  /* 0x01e00000d28c783b */ /* 0x000ea40000004200 */
[C---:B------:R-:W-:Y:S02]  /*11190*/  FMUL.FTZ R94, R0.reuse, R94 ;  /* 0x0000005e005e7220 */ /* 0x040fe40000410000 */
[C---:B------:R-:W-:Y:S02]  /*111a0*/  FMUL.FTZ R95, R0.reuse, R95 ;  /* 0x0000005f005f7220 */ /* 0x040fe40000410000 */
[----:B------:R-:W-:Y:S02]  /*111b0*/  FMUL.FTZ R96, R3, R96 ;  /* 0x0000006003607220 */ /* 0x000fe40000410000 */
[--C-:B---3--:R-:W-:Y:S03]  /*111c0*/  FFMA.FTZ R2, R181, c[0x0][0x23c], -R173.reuse ;  /* 0x00008f00b5027a23 */ /* 0x108fe600000108ad */
[C---:B----4-:R-:W-:Y:S01]  /*111d0*/  HMMA.16816.F32 R92, R168.reuse, R144, R92 ;  /* 0x00000090a85c723c */ /* 0x050fe2000000185c */
[----:B------:R3:W4:Y:S02]  /*111e0*/  MUFU.EX2 R199, R2 ;  /* 0x0000000200c77308 */ /* 0x0007240000000800 */
[C---:B------:R-:W-:Y:S02]  /*111f0*/  FMUL.FTZ R97, R3.reuse, R97 ;  /* 0x0000006103617220 */ /* 0x040fe40000410000 */
[C---:B------:R-:W-:Y:S02]  /*11200*/  FMUL.FTZ R98, R0.reuse, R98 ;  /* 0x0000006200627220 */ /* 0x040fe40000410000 */
[C---:B------:R-:W-:Y:S02]  /*11210*/  FMUL.FTZ R99, R0.reuse, R99 ;  /* 0x0000006300637220 */ /* 0x040fe40000410000 */
[C---:B------:R-:W-:Y:S03]  /*11220*/  FMUL.FTZ R100, R3.reuse, R100 ;  /* 0x0000006403647220 */ /* 0x040fe60000410000 */
[C---:B------:R-:W-:Y:S02]  /*11230*/  FMUL.FTZ R101, R3.reuse, R101 ;  /* 0x0000006503657220 */ /* 0x040fe40000410000 */
[C---:B------:R-:W-:Y:S01]  /*11240*/  HMMA.16816.F32 R96, R168.reuse, R146, R96 ;  /* 0x00000092a860723c */ /* 0x040fe20000001860 */
[----:B------:R-:W4:Y:S02]  /*11250*/  LDSM.16.MT88.4 R144, [R212+0x1e000] ;  /* 0x01e00000d490783b */ /* 0x000f240000004200 */
[C---:B------:R-:W-:Y:S02]  /*11260*/  FMUL.FTZ R102, R0.reuse, R102 ;  /* 0x0000006600667220 */ /* 0x040fe40000410000 */
[C---:B------:R-:W-:Y:S02]  /*11270*/  FMUL.FTZ R103, R0.reuse, R103 ;  /* 0x0000006700677220 */ /* 0x040fe40000410000 */
[C---:B------:R-:W-:Y:S02]  /*11280*/  FMUL.FTZ R104, R3.reuse, R104 ;  /* 0x0000006803687220 */ /* 0x040fe40000410000 */
[----:B------:R-:W-:Y:S03]  /*11290*/  FMUL.FTZ R105, R3, R105 ;  /* 0x0000006903697220 */ /* 0x000fe60000410000 */
[C---:B-1----:R-:W-:Y:S03]  /*112a0*/  HMMA.16816.F32 R100, R168.reuse, R136, R100 ;  /* 0x00000088a864723c */ /* 0x042fe60000001864 */
[C---:B------:R-:W-:Y:S02]  /*112b0*/  FMUL.FTZ R106, R0.reuse, R106 ;  /* 0x0000006a006a7220 */ /* 0x040fe40000410000 */
[C---:B------:R-:W-:Y:S02]  /*112c0*/  FMUL.FTZ R107, R0.reuse, R107 ;  /* 0x0000006b006b7220 */ /* 0x040fe40000410000 */
[--C-:B---3--:R-:W-:Y:S02]  /*112d0*/  FFMA.FTZ R2, R183, c[0x0][0x23c], -R172.reuse ;  /* 0x00008f00b7027a23 */ /* 0x108fe400000108ac */
[C---:B------:R-:W-:Y:S02]  /*112e0*/  FMUL.FTZ R108, R3.reuse, R108 ;  /* 0x0000006c036c7220 */ /* 0x040fe40000410000 */
[----:B------:R1:W-:Y:S01]  /*112f0*/  MUFU.EX2 R198, R2 ;  /* 0x0000000200c67308 */ /* 0x0003e20000000800 */
[C---:B------:R-:W-:Y:S01]  /*11300*/  HMMA.16816.F32 R104, R168.reuse, R138, R104 ;  /* 0x0000008aa868723c */ /* 0x040fe20000001868 */
[----:B------:R-:W3:Y:S02]  /*11310*/  LDSM.16.MT88.4 R136, [R211+0x1e000] ;  /* 0x01e00000d388783b */ /* 0x000ee40000004200 */
[C---:B------:R-:W-:Y:S02]  /*11320*/  FMUL.FTZ R109, R3.reuse, R109 ;  /* 0x0000006d036d7220 */ /* 0x040fe40000410000 */
[C---:B------:R-:W-:Y:S02]  /*11330*/  FMUL.FTZ R110, R0.reuse, R110 ;  /* 0x0000006e006e7220 */ /* 0x040fe40000410000 */
[C---:B------:R-:W-:Y:S02]  /*11340*/  FMUL.FTZ R111, R0.reuse, R111 ;  /* 0x0000006f006f7220 */ /* 0x040fe40000410000 */
[C---:B------:R-:W-:Y:S03]  /*11350*/  FMUL.FTZ R112, R3.reuse, R112 ;  /* 0x0000007003707220 */ /* 0x040fe60000410000 */
[C---:B------:R-:W-:Y:S02]  /*11360*/  FMUL.FTZ R113, R3.reuse, R113 ;  /* 0x0000007103717220 */ /* 0x040fe40000410000 */
[C---:B--2---:R-:W-:Y:S03]  /*11370*/  HMMA.16816.F32 R108, R168.reuse, R140, R108 ;  /* 0x0000008ca86c723c */ /* 0x044fe6000000186c */
[C---:B------:R-:W-:Y:S02]  /*11380*/  FMUL.FTZ R114, R0.reuse, R114 ;  /* 0x0000007200727220 */ /* 0x040fe40000410000 */
[----:B------:R-:W-:Y:S02]  /*11390*/  FMUL.FTZ R115, R0, R115 ;  /* 0x0000007300737220 */ /* 0x000fe40000410000 */
[C---:B------:R-:W-:Y:S02]  /*113a0*/  FMUL.FTZ R116, R3.reuse, R116 ;  /* 0x0000007403747220 */ /* 0x040fe40000410000 */
[--C-:B-1----:R-:W-:Y:S02]  /*113b0*/  FFMA.FTZ R2, R182, c[0x0][0x23c], -R172.reuse ;  /* 0x00008f00b6027a23 */ /* 0x102fe400000108ac */
[----:B------:R-:W-:Y:S01]  /*113c0*/  LDSM.16.MT88.4 R180, [R209+0x1b800] ;  /* 0x01b80000d1b4783b */ /* 0x000fe20000004200 */
[C---:B------:R-:W-:Y:S01]  /*113d0*/  HMMA.16816.F32 R112, R168.reuse, R142, R112 ;  /* 0x0000008ea870723c */ /* 0x040fe20000001870 */
[----:B------:R1:W2:Y:S02]  /*113e0*/  MUFU.EX2 R197, R2 ;  /* 0x0000000200c57308 */ /* 0x0002a40000000800 */
[C---:B------:R-:W-:Y:S02]  /*113f0*/  FMUL.FTZ R117, R3.reuse, R117 ;  /* 0x0000007503757220 */ /* 0x040fe40000410000 */
[C---:B------:R-:W-:Y:S02]  /*11400*/  FMUL.FTZ R118, R0.reuse, R118 ;  /* 0x0000007600767220 */ /* 0x040fe40000410000 */
[C---:B------:R-:W-:Y:S01]  /*11410*/  FMUL.FTZ R119, R0.reuse, R119 ;  /* 0x0000007700777220 */ /* 0x040fe20000410000 */
[----:B------:R-:W2:Y:S01]  /*11420*/  LDSM.16.MT88.4 R140, [R209+0x18800] ;  /* 0x01880000d18c783b */ /* 0x000ea20000004200 */
[C---:B------:R-:W-:Y:S03]  /*11430*/  FMUL.FTZ R120, R3.reuse, R120 ;  /* 0x0000007803787220 */ /* 0x040fe60000410000 */
[C---:B------:R-:W-:Y:S02]  /*11440*/  FMUL.FTZ R121, R3.reuse, R121 ;  /* 0x0000007903797220 */ /* 0x040fe40000410000 */
[C---:B----4-:R-:W-:Y:S03]  /*11450*/  HMMA.16816.F32 R116, R168.reuse, R144, R116 ;  /* 0x00000090a874723c */ /* 0x050fe60000001874 */
[C---:B------:R-:W-:Y:S02]  /*11460*/  FMUL.FTZ R122, R0.reuse, R122 ;  /* 0x0000007a007a7220 */ /* 0x040fe40000410000 */
[C---:B------:R-:W-:Y:S02]  /*11470*/  FMUL.FTZ R123, R0.reuse, R123 ;  /* 0x0000007b007b7220 */ /* 0x040fe40000410000 */
[C---:B------:R-:W-:Y:S02]  /*11480*/  FMUL.FTZ R124, R3.reuse, R124 ;  /* 0x0000007c037c7220 */ /* 0x040fe40000410000 */
[C---:B------:R-:W-:Y:S03]  /*11490*/  FMUL.FTZ R125, R3.reuse, R125 ;  /* 0x0000007d037d7220 */ /* 0x040fe60000410000 */
[C---:B------:R-:W-:Y:S01]  /*114a0*/  HMMA.16816.F32 R120, R168.reuse, R146, R120 ;  /* 0x00000092a878723c */ /* 0x040fe20000001878 */
[----:B------:R-:W4:Y:S02]  /*114b0*/  LDSM.16.MT88.4 R144, [R212+0x18800] ;  /* 0x01880000d490783b */ /* 0x000f240000004200 */
[C---:B------:R-:W-:Y:S02]  /*114c0*/  FMUL.FTZ R126, R0.reuse, R126 ;  /* 0x0000007e007e7220 */ /* 0x040fe40000410000 */
[C---:B------:R-:W-:Y:S02]  /*114d0*/  FMUL.FTZ R127, R0.reuse, R127 ;  /* 0x0000007f007f7220 */ /* 0x040fe40000410000 */
[C---:B------:R-:W-:Y:S02]  /*114e0*/  FMUL.FTZ R128, R3.reuse, R128 ;  /* 0x0000008003807220 */ /* 0x040fe40000410000 */
[----:B------:R-:W-:Y:S03]  /*114f0*/  FMUL.FTZ R129, R3, R129 ;  /* 0x0000008103817220 */ /* 0x000fe60000410000 */
[C---:B---3--:R-:W-:Y:S03]  /*11500*/  HMMA.16816.F32 R124, R168.reuse, R136, R124 ;  /* 0x00000088a87c723c */ /* 0x048fe6000000187c */
[C---:B------:R-:W-:Y:S02]  /*11510*/  FMUL.FTZ R130, R0.reuse, R130 ;  /* 0x0000008200827220 */ /* 0x040fe40000410000 */
[----:B------:R-:W-:Y:S02]  /*11520*/  FMUL.FTZ R131, R0, R131 ;  /* 0x0000008300837220 */ /* 0x000fe40000410000 */
[----:B-----5:R-:W-:Y:S01]  /*11530*/  F2FP.PACK_AB R136, R205, R206 ;  /* 0x000000cecd88723e */ /* 0x020fe200000000ff */
[--C-:B-1----:R-:W-:Y:S01]  /*11540*/  FFMA.FTZ R2, R185, c[0x0][0x23c], -R172.reuse ;  /* 0x00008f00b9027a23 */ /* 0x102fe200000108ac */
[----:B------:R-:W-:Y:S03]  /*11550*/  F2FP.PACK_AB R137, R201, R202 ;  /* 0x000000cac989723e */ /* 0x000fe600000000ff */
[----:B------:R-:W-:Y:S01]  /*11560*/  HMMA.16816.F32 R128, R168, R138, R128 ;  /* 0x0000008aa880723c */ /* 0x000fe20000001880 */
[----:B------:R-:W-:Y:S01]  /*11570*/  LDSM.16.MT88.4 R168, [R210+0x1c800] ;  /* 0x01c80000d2a8783b */ /* 0x000fe20000004200 */
[----:B------:R1:W-:Y:S05]  /*11580*/  MUFU.EX2 R196, R2 ;  /* 0x0000000200c47308 */ /* 0x0003ea0000000800 */
[----:B------:R-:W-:Y:S02]  /*11590*/  F2FP.PACK_AB R138, R203, R204 ;  /* 0x000000cccb8a723e */ /* 0x000fe400000000ff */
[----:B------:R-:W-:Y:S07]  /*115a0*/  F2FP.PACK_AB R139, R199, R200 ;  /* 0x000000c8c78b723e */ /* 0x000fee00000000ff */
[C---:B--2---:R-:W-:Y:S08]  /*115b0*/  HMMA.16816.F32 R4, R136.reuse, R140, R4 ;  /* 0x0000008c8804723c */ /* 0x044ff00000001804 */
[C---:B------:R-:W-:Y:S01]  /*115c0*/  HMMA.16816.F32 R8, R136.reuse, R142, R8 ;  /* 0x0000008e8808723c */ /* 0x040fe20000001808 */
[----:B------:R-:W2:Y:S03]  /*115d0*/  LDSM.16.MT88.4 R140, [R210+0x1a800] ;  /* 0x01a80000d28c783b */ /* 0x000ea60000004200 */
[--C-:B-1----:R-:W-:Y:S04]  /*115e0*/  FFMA.FTZ R2, R186, c[0x0][0x23c], -R172.reuse ;  /* 0x00008f00ba027a23 */ /* 0x102fe800000108ac */
[C---:B------:R-:W-:Y:S01]  /*115f0*/  HMMA.16816.F32 R12, R136.reuse, R148, R12 ;  /* 0x00000094880c723c */ /* 0x040fe2000000180c */
[----:B------:R1:W3:Y:S07]  /*11600*/  MUFU.EX2 R195, R2 ;  /* 0x0000000200c37308 */ /* 0x0002ee0000000800 */
[C---:B------:R-:W-:Y:S01]  /*11610*/  HMMA.16816.F32 R16, R136.reuse, R150, R16 ;  /* 0x000000968810723c */ /* 0x040fe20000001810 */
[----:B------:R-:W5:Y:S07]  /*11620*/  LDSM.16.MT88.4 R148, [R211+0x1a800] ;  /* 0x01a80000d394783b */ /* 0x000f6e0000004200 */
[C---:B----4-:R-:W-:Y:S08]  /*11630*/  HMMA.16816.F32 R20, R136.reuse, R144, R20 ;  /* 0x000000908814723c */ /* 0x050ff00000001814 */
[C---:B------:R-:W-:Y:S01]  /*11640*/  HMMA.16816.F32 R24, R136.reuse, R146, R24 ;  /* 0x000000928818723c */ /* 0x040fe20000001818 */
[----:B------:R-:W4:Y:S03]  /*11650*/  LDSM.16.MT88.4 R144, [R212+0x1c800] ;  /* 0x01c80000d490783b */ /* 0x000f260000004200 */
[--C-:B-1----:R-:W-:Y:S04]  /*11660*/  FFMA.FTZ R2, R184, c[0x0][0x23c], -R173.reuse ;  /* 0x00008f00b8027a23 */ /* 0x102fe800000108ad */
[C---:B------:R-:W-:Y:S01]  /*11670*/  HMMA.16816.F32 R28, R136.reuse, R152, R28 ;  /* 0x00000098881c723c */ /* 0x040fe2000000181c */
[----:B------:R1:W-:Y:S07]  /*11680*/  MUFU.EX2 R194, R2 ;  /* 0x0000000200c27308 */ /* 0x0003ee0000000800 */
[C---:B------:R-:W-:Y:S01]  /*11690*/  HMMA.16816.F32 R32, R136.reuse, R154, R32 ;  /* 0x0000009a8820723c */ /* 0x040fe20000001820 */
[----:B------:R-:W3:Y:S07]  /*116a0*/  LDSM.16.MT88.4 R152, [R211+0x1c800] ;  /* 0x01c80000d398783b */ /* 0x000eee0000004200 */
[C---:B------:R-:W-:Y:S08]  /*116b0*/  HMMA.16816.F32 R36, R136.reuse, R156, R36 ;  /* 0x0000009c8824723c */ /* 0x040ff00000001824 */
[C---:B------:R-:W-:Y:S01]  /*116c0*/  HMMA.16816.F32 R40, R136.reuse, R158, R40 ;  /* 0x0000009e8828723c */ /* 0x040fe20000001828 */
[----:B------:R-:W-:Y:S03]  /*116d0*/  LDSM.16.MT88.4 R156, [R212+0x19000] ;  /* 0x01900000d49c783b */ /* 0x000fe60000004200 */
[--C-:B-1----:R-:W-:Y:S04]  /*116e0*/  FFMA.FTZ R2, R187, c[0x0][0x23c], -R173.reuse ;  /* 0x00008f00bb027a23 */ /* 0x102fe800000108ad */
[C---:B--2---:R-:W-:Y:S01]  /*116f0*/  HMMA.16816.F32 R44, R136.reuse, R140, R44 ;  /* 0x0000008c882c723c */ /* 0x044fe2000000182c */
[----:B------:R1:W2:Y:S07]  /*11700*/  MUFU.EX2 R193, R2 ;  /* 0x0000000200c17308 */ /* 0x0002ae0000000800 */
[C---:B------:R-:W-:Y:S01]  /*11710*/  HMMA.16816.F32 R48, R136.reuse, R142, R48 ;  /* 0x0000008e8830723c */ /* 0x040fe20000001830 */
[----:B------:R-:W2:Y:S07]  /*11720*/  LDSM.16.MT88.4 R140, [R209+0x1e800] ;  /* 0x01e80000d18c783b */ /* 0x000eae0000004200 */
[C---:B------:R-:W-:Y:S08]  /*11730*/  HMMA.16816.F32 R52, R136.reuse, R160, R52 ;  /* 0x000000a08834723c */ /* 0x040ff00000001834 */
[C---:B------:R-:W-:Y:S01]  /*11740*/  HMMA.16816.F32 R56, R136.reuse, R162, R56 ;  /* 0x000000a28838723c */ /* 0x040fe20000001838 */
[----:B------:R-:W-:Y:S03]  /*11750*/  LDSM.16.MT88.4 R160, [R211+0x19000] ;  /* 0x01900000d3a0783b */ /* 0x000fe60000004200 */
[--C-:B-1----:R-:W-:Y:S04]  /*11760*/  FFMA.FTZ R2, R188, c[0x0][0x23c], -R173.reuse ;  /* 0x00008f00bc027a23 */ /* 0x102fe800000108ad */
[C---:B-----5:R-:W-:Y:S01]  /*11770*/  HMMA.16816.F32 R60, R136.reuse, R148, R60 ;  /* 0x00000094883c723c */ /* 0x060fe2000000183c */
[----:B------:R1:W-:Y:S07]  /*11780*/  MUFU.EX2 R192, R2 ;  /* 0x0000000200c07308 */ /* 0x0003ee0000000800 */
[C---:B------:R-:W-:Y:S01]  /*11790*/  HMMA.16816.F32 R64, R136.reuse, R150, R64 ;  /* 0x000000968840723c */ /* 0x040fe20000001840 */
[----:B------:R-:W5:Y:S07]  /*117a0*/  LDSM.16.MT88.4 R148, [R210+0x1e800] ;  /* 0x01e80000d294783b */ /* 0x000f6e0000004200 */
[C---:B------:R-:W-:Y:S08]  /*117b0*/  HMMA.16816.F32 R68, R136.reuse, R164, R68 ;  /* 0x000000a48844723c */ /* 0x040ff00000001844 */
[C---:B------:R-:W-:Y:S01]  /*117c0*/  HMMA.16816.F32 R72, R136.reuse, R166, R72 ;  /* 0x000000a68848723c */ /* 0x040fe20000001848 */
[----:B------:R-:W-:Y:S03]  /*117d0*/  LDSM.16.MT88.4 R164, [R209+0x1b000] ;  /* 0x01b00000d1a4783b */ /* 0x000fe60000004200 */
[--C-:B-1----:R-:W-:Y:S04]  /*117e0*/  FFMA.FTZ R2, R189, c[0x0][0x23c], -R173.reuse ;  /* 0x00008f00bd027a23 */ /* 0x102fe800000108ad */
[C---:B------:R-:W-:Y:S01]  /*117f0*/  HMMA.16816.F32 R76, R136.reuse, R168, R76 ;  /* 0x000000a8884c723c */ /* 0x040fe2000000184c */
[----:B------:R1:W1:Y:S07]  /*11800*/  MUFU.EX2 R191, R2 ;  /* 0x0000000200bf7308 */ /* 0x00026e0000000800 */
[C---:B------:R-:W-:Y:S01]  /*11810*/  HMMA.16816.F32 R80, R136.reuse, R170, R80 ;  /* 0x000000aa8850723c */ /* 0x040fe20000001850 */
[----:B------:R-:W-:Y:S07]  /*11820*/  LDSM.16.MT88.4 R168, [R211+0x1b000] ;  /* 0x01b00000d3a8783b */ /* 0x000fee0000004200 */
[C---:B----4-:R-:W-:Y:S08]  /*11830*/  HMMA.16816.F32 R84, R136.reuse, R144, R84 ;  /* 0x000000908854723c */ /* 0x050ff00000001854 */
[C---:B------:R-:W-:Y:S01]  /*11840*/  HMMA.16816.F32 R88, R136.reuse, R146, R88 ;  /* 0x000000928858723c */ /* 0x040fe20000001858 */
[----:B------:R-:W4:Y:S03]  /*11850*/  LDSM.16.MT88.4 R144, [R212+0x1e800] ;  /* 0x01e80000d490783b */ /* 0x000f260000004200 */
[--C-:B-1----:R-:W-:Y:S04]  /*11860*/  FFMA.FTZ R2, R190, c[0x0][0x23c], -R172.reuse ;  /* 0x00008f00be027a23 */ /* 0x102fe800000108ac */
[C---:B---3--:R-:W-:Y:S01]  /*11870*/  HMMA.16816.F32 R92, R136.reuse, R152, R92 ;  /* 0x00000098885c723c */ /* 0x048fe2000000185c */
[----:B------:R1:W-:Y:S07]  /*11880*/  MUFU.EX2 R190, R2 ;  /* 0x0000000200be7308 */ /* 0x0003ee0000000800 */
[C---:B------:R-:W-:Y:S01]  /*11890*/  HMMA.16816.F32 R96, R136.reuse, R154, R96 ;  /* 0x0000009a8860723c */ /* 0x040fe20000001860 */
[----:B------:R-:W-:Y:S07]  /*118a0*/  LDSM.16.MT88.4 R152, [R210+0x19000] ;  /* 0x01900000d298783b */ /* 0x000fee0000004200 */
[C---:B--2---:R-:W-:Y:S08]  /*118b0*/  HMMA.16816.F32 R100, R136.reuse, R140, R100 ;  /* 0x0000008c8864723c */ /* 0x044ff00000001864 */
[C---:B------:R-:W-:Y:S01]  /*118c0*/  HMMA.16816.F32 R104, R136.reuse, R142, R104 ;  /* 0x0000008e8868723c */ /* 0x040fe20000001868 */
[----:B------:R-:W2:Y:S03]  /*118d0*/  LDSM.16.MT88.4 R140, [R211+0x1e800] ;  /* 0x01e80000d38c783b */ /* 0x000ea60000004200 */
[--C-:B-1----:R-:W-:Y:S04]  /*118e0*/  FFMA.FTZ R2, R207, c[0x0][0x23c], -R172.reuse ;  /* 0x00008f00cf027a23 */ /* 0x102fe800000108ac */
[C---:B-----5:R-:W-:Y:S01]  /*118f0*/  HMMA.16816.F32 R108, R136.reuse, R148, R108 ;  /* 0x00000094886c723c */ /* 0x060fe2000000186c */
[----:B------:R-:W3:Y:S01]  /*11900*/  LDL.LU R207, [R1+0x4] ;  /* 0x0000040001cf7983 */ /* 0x000ee20000300800 */
[----:B------:R1:W5:Y:S06]  /*11910*/  MUFU.EX2 R189, R2 ;  /* 0x0000000200bd7308 */ /* 0x00036c0000000800 */
[C---:B------:R-:W-:Y:S01]  /*11920*/  HMMA.16816.F32 R112, R136.reuse, R150, R112 ;  /* 0x000000968870723c */ /* 0x040fe20000001870 */
[----:B------:R-:W5:Y:S07]  /*11930*/  LDSM.16.MT88.4 R148, [R209+0x19000] ;  /* 0x01900000d194783b */ /* 0x000f6e0000004200 */
[C---:B----4-:R-:W-:Y:S08]  /*11940*/  HMMA.16816.F32 R116, R136.reuse, R144, R116 ;  /* 0x000000908874723c */ /* 0x050ff00000001874 */
[C---:B------:R-:W-:Y:S01]  /*11950*/  HMMA.16816.F32 R120, R136.reuse, R146, R120 ;  /* 0x000000928878723c */ /* 0x040fe20000001878 */
[----:B------:R-:W4:Y:S03]  /*11960*/  LDSM.16.MT88.4 R144, [R210+0x1b000] ;  /* 0x01b00000d290783b */ /* 0x000f260000004200 */
[--C-:B-1----:R-:W-:Y:S02]  /*11970*/  FFMA.FTZ R2, R241, c[0x0][0x23c], -R172.reuse ;  /* 0x00008f00f1027a23 */ /* 0x102fe400000108ac */
[----:B------:R-:W-:Y:S02]  /*11980*/  FFMA.FTZ R172, R242, c[0x0][0x23c], -R172 ;  /* 0x00008f00f2ac7a23 */ /* 0x000fe400000108ac */
[----:B------:R1:W-:Y:S01]  /*11990*/  MUFU.EX2 R188, R2 ;  /* 0x0000000200bc7308 */ /* 0x0003e20000000800 */
[C---:B--2---:R-:W-:Y:S01]  /*119a0*/  HMMA.16816.F32 R124, R136.reuse, R140, R124 ;  /* 0x0000008c887c723c */ /* 0x044fe2000000187c */
[----:B------:R-:W2:Y:S07]  /*119b0*/  LDL.LU R241, [R1] ;  /* 0x0000000001f17983 */ /* 0x000eae0000300800 */
[----:B------:R-:W-:Y:S01]  /*119c0*/  HMMA.16816.F32 R128, R136, R142, R128 ;  /* 0x0000008e8880723c */ /* 0x000fe20000001880 */
[----:B------:R-:W4:Y:S01]  /*119d0*/  LDSM.16.MT88.4 R140, [R212+0x1b000] ;  /* 0x01b00000d48c783b */ /* 0x000f220000004200 */
[----:B------:R-:W-:Y:S05]  /*119e0*/  MUFU.EX2 R187, R172 ;  /* 0x000000ac00bb7308 */ /* 0x000fea0000000800 */
[----:B------:R-:W-:Y:S02]  /*119f0*/  F2FP.PACK_AB R136, R197, R198 ;  /* 0x000000c6c588723e */ /* 0x000fe400000000ff */
[----:B------:R-:W-:Y:S03]  /*11a00*/  F2FP.PACK_AB R138, R195, R196 ;  /* 0x000000c4c38a723e */ /* 0x000fe600000000ff */
[----:B------:R-:W-:Y:S02]  /*11a10*/  F2FP.PACK_AB R137, R193, R194 ;  /* 0x000000c2c189723e */ /* 0x000fe400000000ff */
[----:B------:R-:W-:Y:S01]  /*11a20*/  F2FP.PACK_AB R139, R191, R192 ;  /* 0x000000c0bf8b723e */ /* 0x000fe200000000ff */
[--C-:B-1----:R-:W-:Y:S04]  /*11a30*/  FFMA.FTZ R2, R240, c[0x0][0x23c], -R173.reuse ;  /* 0x00008f00f0027a23 */ /* 0x102fe800000108ad */
[----:B------:R1:W-:Y:S02]  /*11a40*/  MUFU.EX2 R186, R2 ;  /* 0x0000000200ba7308 */ /* 0x0003e40000000800 */
[C---:B-----5:R-:W-:Y:S08]  /*11a50*/  HMMA.16816.F32 R4, R136.reuse, R148, R4 ;  /* 0x000000948804723c */ /* 0x060ff00000001804 */
[C---:B------:R-:W-:Y:S01]  /*11a60*/  HMMA.16816.F32 R8, R136.reuse, R150, R8 ;  /* 0x000000968808723c */ /* 0x040fe20000001808 */
[----:B------:R-:W5:Y:S07]  /*11a70*/  LDSM.16.MT88.4 R148, [R209+0x1d000] ;  /* 0x01d00000d194783b */ /* 0x000f6e0000004200 */
[C---:B------:R-:W-:Y:S04]  /*11a80*/  HMMA.16816.F32 R12, R136.reuse, R152, R12 ;  /* 0x00000098880c723c */ /* 0x040fe8000000180c */
[--C-:B-1----:R-:W-:Y:S04]  /*11a90*/  FFMA.FTZ R2, R243, c[0x0][0x23c], -R173.reuse ;  /* 0x00008f00f3027a23 */ /* 0x102fe800000108ad */
[C---:B------:R-:W-:Y:S01]  /*11aa0*/  HMMA.16816.F32 R16, R136.reuse, R154, R16 ;  /* 0x0000009a8810723c */ /* 0x040fe20000001810 */
[----:B------:R-:W-:Y:S01]  /*11ab0*/  LDSM.16.MT88.4 R152, [R211+0x1d000] ;  /* 0x01d00000d398783b */ /* 0x000fe20000004200 */
[----:B------:R1:W1:Y:S06]  /*11ac0*/  MUFU.EX2 R185, R2 ;  /* 0x0000000200b97308 */ /* 0x00026c0000000800 */
[C---:B------:R-:W-:Y:S08]  /*11ad0*/  HMMA.16816.F32 R20, R136.reuse, R156, R20 ;  /* 0x0000009c8814723c */ /* 0x040ff00000001814 */
[C---:B------:R-:W-:Y:S01]  /*11ae0*/  HMMA.16816.F32 R24, R136.reuse, R158, R24 ;  /* 0x0000009e8818723c */ /* 0x040fe20000001818 */
[----:B------:R-:W-:Y:S07]  /*11af0*/  LDSM.16.MT88.4 R156, [R210+0x1f000] ;  /* 0x01f00000d29c783b */ /* 0x000fee0000004200 */
[C---:B------:R-:W-:Y:S04]  /*11b00*/  HMMA.16816.F32 R28, R136.reuse, R160, R28 ;  /* 0x000000a0881c723c */ /* 0x040fe8000000181c */
[--C-:B-1----:R-:W-:Y:S02]  /*11b10*/  FFMA.FTZ R2, R244, c[0x0][0x23c], -R173.reuse ;  /* 0x00008f00f4027a23 */ /* 0x102fe400000108ad */
[----:B------:R-:W-:Y:S02]  /*11b20*/  FFMA.FTZ R173, R135, c[0x0][0x23c], -R173 ;  /* 0x00008f0087ad7a23 */ /* 0x000fe400000108ad */
[C---:B------:R-:W-:Y:S01]  /*11b30*/  HMMA.16816.F32 R32, R136.reuse, R162, R32 ;  /* 0x000000a28820723c */ /* 0x040fe20000001820 */
[----:B------:R-:W-:Y:S01]  /*11b40*/  LDSM.16.MT88.4 R160, [R212+0x1f000] ;  /* 0x01f00000d4a0783b */ /* 0x000fe20000004200 */
[----:B------:R1:W-:Y:S06]  /*11b50*/  MUFU.EX2 R134, R173 ;  /* 0x000000ad00867308 */ /* 0x0003ec0000000800 */
[C---:B------:R-:W-:Y:S04]  /*11b60*/  HMMA.16816.F32 R36, R136.reuse, R164, R36 ;  /* 0x000000a48824723c */ /* 0x040fe80000001824 */
[----:B------:R-:W5:Y:S04]  /*11b70*/  MUFU.EX2 R184, R2 ;  /* 0x0000000200b87308 */ /* 0x000f680000000800 */
[C---:B------:R-:W-:Y:S01]  /*11b80*/  HMMA.16816.F32 R40, R136.reuse, R166, R40 ;  /* 0x000000a68828723c */ /* 0x040fe20000001828 */
[----:B------:R-:W-:Y:S07]  /*11b90*/  LDSM.16.MT88.4 R164, [R210+0x19800] ;  /* 0x01980000d2a4783b */ /* 0x000fee0000004200 */
[C---:B----4-:R-:W-:Y:S01]  /*11ba0*/  HMMA.16816.F32 R44, R136.reuse, R144, R44 ;  /* 0x00000090882c723c */ /* 0x050fe2000000182c */
[----:B-1----:R-:W-:Y:S07]  /*11bb0*/  LDSM.16.MT88.4 R172, [R212+0x19800] ;  /* 0x01980000d4ac783b */ /* 0x002fee0000004200 */
[C---:B------:R-:W-:Y:S01]  /*11bc0*/  HMMA.16816.F32 R48, R136.reuse, R146, R48 ;  /* 0x000000928830723c */ /* 0x040fe20000001830 */
[----:B------:R-:W1:Y:S07]  /*11bd0*/  LDSM.16.MT88.4 R144, [R210+0x1d000] ;  /* 0x01d00000d290783b */ /* 0x000e6e0000004200 */
[C---:B------:R-:W-:Y:S08]  /*11be0*/  HMMA.16816.F32 R52, R136.reuse, R140, R52 ;  /* 0x0000008c8834723c */ /* 0x040ff00000001834 */
[C---:B------:R-:W-:Y:S01]  /*11bf0*/  HMMA.16816.F32 R56, R136.reuse, R142, R56 ;  /* 0x0000008e8838723c */ /* 0x040fe20000001838 */
[----:B------:R-:W4:Y:S07]  /*11c00*/  LDSM.16.MT88.4 R140, [R212+0x1d000] ;  /* 0x01d00000d48c783b */ /* 0x000f2e0000004200 */
[C---:B------:R-:W-:Y:S07]  /*11c10*/  HMMA.16816.F32 R60, R136.reuse, R168, R60 ;  /* 0x000000a8883c723c */ /* 0x040fee000000183c */
[----:B------:R-:W-:Y:S01]  /*11c20*/  F2FP.PACK_AB R168, R189, R190 ;  /* 0x000000bebda8723e */ /* 0x000fe200000000ff */
[C---:B------:R-:W-:Y:S04]  /*11c30*/  HMMA.16816.F32 R64, R136.reuse, R170, R64 ;  /* 0x000000aa8840723c */ /* 0x040fe80000001840 */
[----:B------:R-:W-:Y:S03]  /*11c40*/  F2FP.PACK_AB R169, R185, R186 ;  /* 0x000000bab9a9723e */ /* 0x000fe600000000ff */
[----:B------:R-:W-:Y:S01]  /*11c50*/  F2FP.PACK_AB R170, R187, R188 ;  /* 0x000000bcbbaa723e */ /* 0x000fe200000000ff */
[C---:B-----5:R-:W-:Y:S04]  /*11c60*/  HMMA.16816.F32 R68, R136.reuse, R148, R68 ;  /* 0x000000948844723c */ /* 0x060fe80000001844 */
[----:B------:R-:W-:Y:S04]  /*11c70*/  F2FP.PACK_AB R171, R134, R184 ;  /* 0x000000b886ab723e */ /* 0x000fe800000000ff */
[C---:B------:R-:W-:Y:S01]  /*11c80*/  HMMA.16816.F32 R72, R136.reuse, R150, R72 ;  /* 0x000000968848723c */ /* 0x040fe20000001848 */
[----:B------:R-:W5:Y:S07]  /*11c90*/  LDSM.16.MT88.4 R148, [R209+0x1f000] ;  /* 0x01f00000d194783b */ /* 0x000f6e0000004200 */
[C---:B-1----:R-:W-:Y:S08]  /*11ca0*/  HMMA.16816.F32 R76, R136.reuse, R144, R76 ;  /* 0x00000090884c723c */ /* 0x042ff0000000184c */
[C---:B------:R-:W-:Y:S01]  /*11cb0*/  HMMA.16816.F32 R80, R136.reuse, R146, R80 ;  /* 0x000000928850723c */ /* 0x040fe20000001850 */
[----:B------:R-:W1:Y:S07]  /*11cc0*/  LDSM.16.MT88.4 R144, [R211+0x1f000] ;  /* 0x01f00000d390783b */ /* 0x000e6e0000004200 */
[C---:B----4-:R-:W-:Y:S08]  /*11cd0*/  HMMA.16816.F32 R84, R136.reuse, R140, R84 ;  /* 0x0000008c8854723c */ /* 0x050ff00000001854 */
[C---:B------:R-:W-:Y:S01]  /*11ce0*/  HMMA.16816.F32 R88, R136.reuse, R142, R88 ;  /* 0x0000008e8858723c */ /* 0x040fe20000001858 */
[----:B------:R-:W4:Y:S07]  /*11cf0*/  LDSM.16.MT88.4 R140, [R209+0x19800] ;  /* 0x01980000d18c783b */ /* 0x000f2e0000004200 */
[C---:B------:R-:W-:Y:S08]  /*11d00*/  HMMA.16816.F32 R92, R136.reuse, R152, R92 ;  /* 0x00000098885c723c */ /* 0x040ff0000000185c */
[C---:B------:R-:W-:Y:S08]  /*11d10*/  HMMA.16816.F32 R96, R136.reuse, R154, R96 ;  /* 0x0000009a8860723c */ /* 0x040ff00000001860 */
[C---:B-----5:R-:W-:Y:S08]  /*11d20*/  HMMA.16816.F32 R100, R136.reuse, R148, R100 ;  /* 0x000000948864723c */ /* 0x060ff00000001864 */
[C---:B------:R-:W-:Y:S08]  /*11d30*/  HMMA.16816.F32 R104, R136.reuse, R150, R104 ;  /* 0x000000968868723c */ /* 0x040ff00000001868 */
[C---:B------:R-:W-:Y:S08]  /*11d40*/  HMMA.16816.F32 R108, R136.reuse, R156, R108 ;  /* 0x0000009c886c723c */ /* 0x040ff0000000186c */
[C---:B------:R-:W-:Y:S08]  /*11d50*/  HMMA.16816.F32 R112, R136.reuse, R158, R112 ;  /* 0x0000009e8870723c */ /* 0x040ff00000001870 */
[C---:B------:R-:W-:Y:S08]  /*11d60*/  HMMA.16816.F32 R116, R136.reuse, R160, R116 ;  /* 0x000000a08874723c */ /* 0x040ff00000001874 */
[C---:B------:R-:W-:Y:S04]  /*11d70*/  HMMA.16816.F32 R120, R136.reuse, R162, R120 ;  /* 0x000000a28878723c */ /* 0x040fe80000001878 */
[----:B---3--:R-:W-:Y:S04]  /*11d80*/  FFMA.FTZ R0, R0, R207, R248 ;  /* 0x000000cf00007223 */ /* 0x008fe800000100f8 */
[C---:B-1----:R-:W-:Y:S04]  /*11d90*/  HMMA.16816.F32 R124, R136.reuse, R144, R124 ;  /* 0x00000090887c723c */ /* 0x042fe8000000187c */
[----:B------:R-:W-:Y:S04]  /*11da0*/  FADD.FTZ R0, R247, R0 ;  /* 0x00000000f7007221 */ /* 0x000fe80000010000 */
[----:B------:R-:W-:Y:S04]  /*11db0*/  HMMA.16816.F32 R128, R136, R146, R128 ;  /* 0x000000928880723c */ /* 0x000fe80000001880 */
[----:B------:R-:W-:Y:S04]  /*11dc0*/  FADD.FTZ R0, R246, R0 ;  /* 0x00000000f6007221 */ /* 0x000fe80000010000 */
[C---:B----4-:R-:W-:Y:S01]  /*11dd0*/  HMMA.16816.F32 R136, R168.reuse, R140, R4 ;  /* 0x0000008ca888723c */ /* 0x050fe20000001804 */
[----:B------:R-:W1:Y:S04]  /*11de0*/  LDSM.16.MT88.4 R4, [R210+0x1b800] ;  /* 0x01b80000d204783b */ /* 0x000e680000004200 */
[----:B------:R-:W-:Y:S03]  /*11df0*/  FADD.FTZ R0, R245, R0 ;  /* 0x00000000f5007221 */ /* 0x000fe60000010000 */
[C---:B------:R-:W-:Y:S01]  /*11e00*/  HMMA.16816.F32 R140, R168.reuse, R142, R8 ;  /* 0x0000008ea88c723c */ /* 0x040fe20000001808 */
[----:B------:R-:W3:Y:S03]  /*11e10*/  LDSM.16.MT88.4 R8, [R212+0x1b800] ;  /* 0x01b80000d408783b */ /* 0x000ee60000004200 */
[----:B------:R-:W-:Y:S04]  /*11e20*/  FADD.FTZ R0, R202, R0 ;  /* 0x00000000ca007221 */ /* 0x000fe80000010000 */
[C---:B------:R-:W-:Y:S01]  /*11e30*/  HMMA.16816.F32 R144, R168.reuse, R164, R12 ;  /* 0x000000a4a890723c */ /* 0x040fe2000000180c */
[----:B------:R-:W4:Y:S03]  /*11e40*/  LDSM.16.MT88.4 R12, [R211+0x1b800] ;  /* 0x01b80000d30c783b */ /* 0x000f260000004200 */
[----:B------:R-:W-:Y:S02]  /*11e50*/  FADD.FTZ R0, R201, R0 ;  /* 0x00000000c9007221 */ /* 0x000fe40000010000 */
[----:B--2---:R-:W-:Y:S01]  /*11e60*/  FFMA.FTZ R2, R3, R241, R249 ;  /* 0x000000f103027223 */ /* 0x004fe200000100f9 */
[----:B------:R-:W-:Y:S01]  /*11e70*/  MOV R3, R133 ;  /* 0x0000008500037202 */ /* 0x000fe20000000f00 */
[C---:B------:R-:W-:Y:S01]  /*11e80*/  HMMA.16816.F32 R148, R168.reuse, R166, R16 ;  /* 0x000000a6a894723c */ /* 0x040fe20000001810 */
[----:B------:R-:W2:Y:S03]  /*11e90*/  LDSM.16.MT88.4 R16, [R209+0x1d800] ;  /* 0x01d80000d110783b */ /* 0x000ea60000004200 */
[----:B------:R-:W-:Y:S02]  /*11ea0*/  FADD.FTZ R0, R200, R0 ;  /* 0x00000000c8007221 */ /* 0x000fe40000010000 */
[----:B------:R-:W-:Y:S02]  /*11eb0*/  FADD.FTZ R2, R252, R2 ;  /* 0x00000002fc027221 */ /* 0x000fe40000010000 */
[C---:B------:R-:W-:Y:S01]  /*11ec0*/  HMMA.16816.F32 R152, R168.reuse, R172, R20 ;  /* 0x000000aca898723c */ /* 0x040fe20000001814 */
[----:B------:R-:W5:Y:S03]  /*11ed0*/  LDSM.16.MT88.4 R20, [R210+0x1d800] ;  /* 0x01d80000d214783b */ /* 0x000f660000004200 */
[----:B------:R-:W-:Y:S02]  /*11ee0*/  FADD.FTZ R0, R199, R0 ;  /* 0x00000000c7007221 */ /* 0x000fe40000010000 */
[----:B------:R-:W-:Y:S02]  /*11ef0*/  FADD.FTZ R2, R251, R2 ;  /* 0x00000002fb027221 */ /* 0x000fe40000010000 */
[C---:B------:R-:W-:Y:S01]  /*11f00*/  HMMA.16816.F32 R156, R168.reuse, R174, R24 ;  /* 0x000000aea89c723c */ /* 0x040fe20000001818 */
[----:B------:R-:W2:Y:S03]  /*11f10*/  LDSM.16.MT88.4 R24, [R212+0x1d800] ;  /* 0x01d80000d418783b */ /* 0x000ea60000004200 */
        /* <DEDUP_REMOVED lines=14> */
[C---:B------:R-:W-:Y:S04]  /*12000*/  HMMA.16816.F32 R40, R168.reuse, R182, R40 ;  /* 0x000000b6a828723c */ /* 0x040fe80000001828 */
[----:B------:R-:W-:Y:S02]  /*12010*/  FADD.FTZ R0, R186, R0 ;  /* 0x00000000ba007221 */ /* 0x000fe40000010000 */
[----:B------:R-:W-:Y:S02]  /*12020*/  FADD.FTZ R2, R203, R2 ;  /* 0x00000002cb027221 */ /* 0x000fe40000010000 */
[C---:B-1----:R-:W-:Y:S04]  /*12030*/  HMMA.16816.F32 R44, R168.reuse, R4, R44 ;  /* 0x00000004a82c723c */ /* 0x042fe8000000182c */
[----:B------:R-:W-:Y:S02]  /*12040*/  FADD.FTZ R0, R185, R0 ;  /* 0x00000000b9007221 */ /* 0x000fe40000010000 */
[----:B------:R-:W-:Y:S02]  /*12050*/  FADD.FTZ R2, R198, R2 ;  /* 0x00000002c6027221 */ /* 0x000fe40000010000 */
[C---:B------:R-:W-:Y:S01]  /*12060*/  HMMA.16816.F32 R48, R168.reuse, R6, R48 ;  /* 0x00000006a830723c */ /* 0x040fe20000001830 */
[----:B------:R-:W1:Y:S03]  /*12070*/  LDSM.16.MT88.4 R4, [R212+0x1f800] ;  /* 0x01f80000d404783b */ /* 0x000e660000004200 */
[----:B------:R-:W-:Y:S02]  /*12080*/  FADD.FTZ R0, R184, R0 ;  /* 0x00000000b8007221 */ /* 0x000fe40000010000 */
[----:B------:R-:W-:Y:S02]  /*12090*/  FADD.FTZ R2, R197, R2 ;  /* 0x00000002c5027221 */ /* 0x000fe40000010000 */
[C---:B---3--:R-:W-:Y:S04]  /*120a0*/  HMMA.16816.F32 R52, R168.reuse, R8, R52 ;  /* 0x00000008a834723c */ /* 0x048fe80000001834 */
[----:B------:R-:W-:Y:S01]  /*120b0*/  FADD.FTZ R0, R134, R0 ;  /* 0x0000000086007221 */ /* 0x000fe20000010000 */
[----:B------:R-:W-:Y:S01]  /*120c0*/  MOV R134, R132 ;  /* 0x0000008400867202 */ /* 0x000fe20000000f00 */
[----:B------:R-:W-:Y:S02]  /*120d0*/  FADD.FTZ R2, R196, R2 ;  /* 0x00000002c4027221 */ /* 0x000fe40000010000 */
[C---:B------:R-:W-:Y:S01]  /*120e0*/  HMMA.16816.F32 R56, R168.reuse, R10, R56 ;  /* 0x0000000aa838723c */ /* 0x040fe20000001838 */
[----:B------:R-:W3:Y:S03]  /*120f0*/  LDSM.16.MT88.4 R8, [R211+0x1f800] ;  /* 0x01f80000d308783b */ /* 0x000ee60000004200 */
[----:B------:R-:W-:Y:S04]  /*12100*/  FADD.FTZ R2, R195, R2 ;  /* 0x00000002c3027221 */ /* 0x000fe80000010000 */
[C---:B----4-:R-:W-:Y:S04]  /*12110*/  HMMA.16816.F32 R60, R168.reuse, R12, R60 ;  /* 0x0000000ca83c723c */ /* 0x050fe8000000183c */
[----:B------:R-:W-:Y:S04]  /*12120*/  FADD.FTZ R2, R190, R2 ;  /* 0x00000002be027221 */ /* 0x000fe80000010000 */
[C---:B------:R-:W-:Y:S04]  /*12130*/  HMMA.16816.F32 R64, R168.reuse, R14, R64 ;  /* 0x0000000ea840723c */ /* 0x040fe80000001840 */
[----:B------:R-:W-:Y:S04]  /*12140*/  FADD.FTZ R2, R189, R2 ;  /* 0x00000002bd027221 */ /* 0x000fe80000010000 */
[C---:B--2---:R-:W-:Y:S04]  /*12150*/  HMMA.16816.F32 R68, R168.reuse, R16, R68 ;  /* 0x00000010a844723c */ /* 0x044fe80000001844 */
[----:B------:R-:W-:Y:S04]  /*12160*/  FADD.FTZ R2, R188, R2 ;  /* 0x00000002bc027221 */ /* 0x000fe80000010000 */
[C---:B------:R-:W-:Y:S04]  /*12170*/  HMMA.16816.F32 R72, R168.reuse, R18, R72 ;  /* 0x00000012a848723c */ /* 0x040fe80000001848 */
[----:B------:R-:W-:Y:S04]  /*12180*/  FADD.FTZ R2, R187, R2 ;  /* 0x00000002bb027221 */ /* 0x000fe80000010000 */
[C---:B-----5:R-:W-:Y:S01]  /*12190*/  HMMA.16816.F32 R76, R168.reuse, R20, R76 ;  /* 0x00000014a84c723c */ /* 0x060fe2000000184c */
[----:B------:R2:W-:Y:S04]  /*121a0*/  STL [R1], R2 ;  /* 0x0000000201007387 */ /* 0x0005e80000100800 */
[----:B------:R2:W-:Y:S03]  /*121b0*/  STL [R1+0x4], R0 ;  /* 0x0000040001007387 */ /* 0x0005e60000100800 */
        /* <DEDUP_REMOVED lines=9> */
[C---:B-1----:R-:W-:Y:S08]  /*12250*/  HMMA.16816.F32 R116, R168.reuse, R4, R116 ;  /* 0x00000004a874723c */ /* 0x042ff00000001874 */
[C---:B------:R-:W-:Y:S08]  /*12260*/  HMMA.16816.F32 R120, R168.reuse, R6, R120 ;  /* 0x00000006a878723c */ /* 0x040ff00000001878 */
[C---:B---3--:R-:W-:Y:S08]  /*12270*/  HMMA.16816.F32 R124, R168.reuse, R8, R124 ;  /* 0x00000008a87c723c */ /* 0x048ff0000000187c */
[----:B------:R-:W-:Y:S01]  /*12280*/  HMMA.16816.F32 R128, R168, R10, R128 ;  /* 0x0000000aa880723c */ /* 0x000fe20000001880 */
[----:B--2---:R-:W-:-:S07]  /*12290*/  @P0 BRA `(.L_x_411) ;  /* 0xffffcad000000947 */ /* 0x004fce000383ffff */
.L_x_410:
[----:B------:R-:W2:Y:S01]  /*122a0*/  LDL.LU R4, [R1] ;  /* 0x0000000001047983 */ /* 0x000ea20000300800 */
[----:B------:R-:W1:Y:S01]  /*122b0*/  S2UR UR6, SR_CTAID.Y ;  /* 0x00000000000679c3 */ /* 0x000e620000002600 */
[----:B------:R-:W-:-:S02]  /*122c0*/  UISETP.NE.AND UP4, UPT, UR10, -0x1, UPT ;  /* 0xffffffff0a00788c */ /* 0x000fc4000bf85270 */
[----:B------:R-:W3:Y:S01]  /*122d0*/  LDL.LU R5, [R1+0x4] ;  /* 0x0000040001057983 */ /* 0x000ee20000300800 */
[----:B------:R-:W-:-:S03]  /*122e0*/  ULDC.64 UR4, c[0x0][0x1e8] ;  /* 0x00007a0000047ab9 */ /* 0x000fc60000000a00 */
[----:B------:R-:W4:Y:S05]  /*122f0*/  LDL.LU R177, [R1+0x3c] ;  /* 0x00003c0001b17983 */ /* 0x000f2a0000300800 */
[----:B------:R-:W-:-:S04]  /*12300*/  @UP4 UIMAD.WIDE.U32 UR14, UR10, UR4, URZ ;  /* 0x000000040a0e42a5 */ /* 0x000fc8000f8e003f */
[----:B------:R-:W-:-:S03]  /*12310*/  @UP4 UIMAD UR7, UR10, UR5, UR15 ;  /* 0x000000050a0742a4 */ /* 0x000fc6000f8e020f */
[----:B------:R-:W-:Y:S02]  /*12320*/  ULDC.64 UR4, c[0x0][0x1e0] ;  /* 0x0000780000047ab9 */ /* 0x000fe40000000a00 */
[----:B-1----:R-:W-:Y:S02]  /*12330*/  @!UP4 USHF.R.S32.HI UR13, URZ, 0x1f, UR6 ;  /* 0x0000001f3f0dc899 */ /* 0x002fe40008011406 */
[----:B------:R-:W-:Y:S02]  /*12340*/  @!UP4 UIMAD.WIDE.U32 UR22, UR6, UR4, URZ ;  /* 0x000000040616c2a5 */ /* 0x000fe4000f8e003f */
[----:B------:R-:W-:-:S03]  /*12350*/  @!UP4 UIMAD UR13, UR13, UR4, URZ ;  /* 0x000000040d0dc2a4 */ /* 0x000fc6000f8e023f */
[----:B------:R-:W-:Y:S02]  /*12360*/  ULDC.U8 UR4, c[0x0][0x328] ;  /* 0x0000ca0000047ab9 */ /* 0x000fe40000000000 */
[----:B------:R-:W-:Y:S02]  /*12370*/  UISETP.NE.AND UP3, UPT, UR4, URZ, UPT ;  /* 0x0000003f0400728c */ /* 0x000fe4000bf65270 */
[----:B------:R-:W-:Y:S02]  /*12380*/  ULDC.U8 UR9, c[0x0][0x329] ;  /* 0x0000ca4000097ab9 */ /* 0x000fe40000000000 */
[----:B------:R-:W-:Y:S02]  /*12390*/  UISETP.NE.AND UP1, UPT, UR9, URZ, UPT ;  /* 0x0000003f0900728c */ /* 0x000fe4000bf25270 */
[----:B------:R-:W-:Y:S01]  /*123a0*/  UISETP.NE.OR UP2, UPT, UR9, URZ, !UP3 ;  /* 0x0000003f0900728c */ /* 0x000fe2000df45670 */
[----:B------:R-:W1:Y:S01]  /*123b0*/  S2UR UR9, SR_CTAID.X ;  /* 0x00000000000979c3 */ /* 0x000e620000002500 */
[----:B------:R-:W-:-:S02]  /*123c0*/  @!UP4 UIMAD UR13, UR6, UR5, UR13 ;  /* 0x00000005060dc2a4 */ /* 0x000fc4000f8e020d */
[----:B------:R-:W-:-:S05]  /*123d0*/  ULDC UR8, c[0x0][0x214] ;  /* 0x0000850000087ab9 */ /* 0x000fca0000000800 */
[----:B------:R-:W1:Y:S01]  /*123e0*/  S2UR UR12, SR_CTAID.Z ;  /* 0x00000000000c79c3 */ /* 0x000e620000002700 */
[----:B------:R-:W-:Y:S02]  /*123f0*/  @UP1 ULDC UR15, c[0x0][0x210] ;  /* 0x00008400000f1ab9 */ /* 0x000fe40000000800 */
[----:B------:R-:W-:Y:S02]  /*12400*/  ULDC UR5, c[0x0][0x234] ;  /* 0x00008d0000057ab9 */ /* 0x000fe40000000800 */
[----:B------:R-:W-:Y:S02]  /*12410*/  @UP1 UIMAD UR15, UR15, UR8, URZ ;  /* 0x000000080f0f12a4 */ /* 0x000fe4000f8e023f */
[----:B------:R-:W-:Y:S02]  /*12420*/  UISETP.NE.OR UP0, UPT, UR10, -0x1, UP2 ;  /* 0xffffffff0a00788c */ /* 0x000fe40009705670 */
[----:B------:R-:W-:Y:S02]  /*12430*/  @!UP1 USEL UR15, UR8, UR5, !UP3 ;  /* 0x00000005080f9287 */ /* 0x000fe4000d800000 */
[----:B------:R-:W-:-:S02]  /*12440*/  ULDC UR4, c[0x0][0x1c0] ;  /* 0x0000700000047ab9 */ /* 0x000fc40000000800 */
[----:B------:R-:W-:Y:S01]  /*12450*/  @UP1 UMOV UR17, 0x1 ;  /* 0x0000000100111882 */ /* 0x000fe20000000000 */
[----:B--2---:R-:W2:Y:S04]  /*12460*/  SHFL.BFLY PT, R0, R4, 0x2, 0x1f ;  /* 0x0c401f0004007f89 */ /* 0x004ea800000e0000 */
[----:B---3--:R-:W3:Y:S01]  /*12470*/  SHFL.BFLY PT, R2, R5, 0x2, 0x1f ;  /* 0x0c401f0005027f89 */ /* 0x008ee200000e0000 */
[----:B--2---:R-:W-:Y:S02]  /*12480*/  FADD.FTZ R0, R0, R4 ;  /* 0x0000000400007221 */ /* 0x004fe40000010000 */
[----:B---3--:R-:W-:-:S03]  /*12490*/  FADD.FTZ R2, R2, R5 ;  /* 0x0000000502027221 */ /* 0x008fc60000010000 */
[----:B------:R-:W2:Y:S04]  /*124a0*/  SHFL.BFLY PT, R4, R0, 0x1, 0x1f ;  /* 0x0c201f0000047f89 */ /* 0x000ea800000e0000 */
[----:B------:R-:W3:Y:S01]  /*124b0*/  SHFL.BFLY PT, R3, R2, 0x1, 0x1f ;  /* 0x0c201f0002037f89 */ /* 0x000ee200000e0000 */
[----:B--2---:R-:W-:-:S05]  /*124c0*/  FADD.FTZ R134, R0, R4 ;  /* 0x0000000400867221 */ /* 0x004fca0000010000 */
[----:B------:R-:W-:Y:S02]  /*124d0*/  FSETP.NE.FTZ.AND P4, PT, R134, RZ, PT ;  /* 0x000000ff8600720b */ /* 0x000fe40003f95000 */
[----:B------:R-:W-:Y:S01]  /*124e0*/  MOV R0, 0x3f800000 ;  /* 0x3f80000000007802 */ /* 0x000fe20000000f00 */
[----:B---3--:R-:W-:-:S10]  /*124f0*/  FADD.FTZ R135, R2, R3 ;  /* 0x0000000302877221 */ /* 0x008fd40000010000 */
[----:B------:R-:W2:Y:S01]  /*12500*/  @P4 MUFU.RCP R0, R134 ;  /* 0x0000008600004308 */ /* 0x000ea20000001000 */
[----:B------:R-:W-:Y:S02]  /*12510*/  FSETP.NE.FTZ.AND P3, PT, R135, RZ, PT ;  /* 0x000000ff8700720b */ /* 0x000fe40003f75000 */
[----:B------:R-:W-:Y:S01]  /*12520*/  MOV R2, 0x3f800000 ;  /* 0x3f80000000027802 */ /* 0x000fe20000000f00 */
[C---:B--2---:R-:W-:Y:S02]  /*12530*/  FMUL.FTZ R169, R0.reuse, R164 ;  /* 0x000000a400a97220 */ /* 0x044fe40000410000 */
[C---:B------:R-:W-:Y:S02]  /*12540*/  FMUL.FTZ R164, R0.reuse, R40 ;  /* 0x0000002800a47220 */ /* 0x040fe40000410000 */
[C---:B------:R-:W-:Y:S02]  /*12550*/  FMUL.FTZ R40, R0.reuse, R81 ;  /* 0x0000005100287220 */ /* 0x040fe40000410000 */
[----:B------:R-:W2:Y:S04]  /*12560*/  S2R R81, SR_TID.X ;  /* 0x0000000000517919 */ /* 0x000ea80000002100 */
[----:B------:R-:W3:Y:S01]  /*12570*/  @P3 MUFU.RCP R2, R135 ;  /* 0x0000008700023308 */ /* 0x000ee20000001000 */
[----:B------:R-:W-:-:S02]  /*12580*/  FMUL.FTZ R175, R0, R140 ;  /* 0x0000008c00af7220 */ /* 0x000fc40000410000 */
[C---:B------:R-:W-:Y:S02]  /*12590*/  FMUL.FTZ R140, R0.reuse, R45 ;  /* 0x0000002d008c7220 */ /* 0x040fe40000410000 */
[C---:B------:R-:W-:Y:S02]  /*125a0*/  FMUL.FTZ R13, R0.reuse, R153 ;  /* 0x00000099000d7220 */ /* 0x040fe40000410000 */
[C---:B------:R-:W-:Y:S02]  /*125b0*/  FMUL.FTZ R171, R0.reuse, R156 ;  /* 0x0000009c00ab7220 */ /* 0x040fe40000410000 */
[----:B------:R-:W-:Y:S02]  /*125c0*/  FMUL.FTZ R170, R0, R160 ;  /* 0x000000a000aa7220 */ /* 0x000fe40000410000 */
[----:B---3--:R-:W-:Y:S01]  /*125d0*/  FMUL.FTZ R45, R2, R70 ;  /* 0x00000046022d7220 */ /* 0x008fe20000410000 */
[----:B--2---:R-:W-:Y:S01]  /*125e0*/  SHF.R.S32.HI R70, RZ, 0x1f, R81 ;  /* 0x0000001fff467819 */ /* 0x004fe20000011451 */
[----:B------:R-:W-:-:S03]  /*125f0*/  FMUL.FTZ R176, R0, R136 ;  /* 0x0000008800b07220 */ /* 0x000fc60000410000 */
[----:B------:R-:W-:Y:S01]  /*12600*/  LEA.HI R22, R70, R81, RZ, 0x2 ;  /* 0x0000005146167211 */ /* 0x000fe200078f10ff */
[C---:B------:R-:W-:Y:S02]  /*12610*/  FMUL.FTZ R5, R0.reuse, R137 ;  /* 0x0000008900057220 */ /* 0x040fe40000410000 */
[C---:B------:R-:W-:Y:S02]  /*12620*/  FMUL.FTZ R6, R0.reuse, R141 ;  /* 0x0000008d00067220 */ /* 0x040fe40000410000 */
[C---:B------:R-:W-:Y:S02]  /*12630*/  FMUL.FTZ R174, R0.reuse, R144 ;  /* 0x0000009000ae7220 */ /* 0x040fe40000410000 */
[C---:B------:R-:W-:Y:S02]  /*12640*/  FMUL.FTZ R7, R0.reuse, R145 ;  /* 0x0000009100077220 */ /* 0x040fe40000410000 */
[C---:B------:R-:W-:Y:S02]  /*12650*/  FMUL.FTZ R173, R0.reuse, R148 ;  /* 0x0000009400ad7220 */ /* 0x040fe40000410000 */
[----:B------:R-:W-:-:S02]  /*12660*/  FMUL.FTZ R10, R0, R149 ;  /* 0x00000095000a7220 */ /* 0x000fc40000410000 */
        /* <DEDUP_REMOVED lines=48> */
[----:B------:R-:W-:Y:S01]  /*12970*/  FMUL.FTZ R129, R0, R129 ;  /* 0x0000008100817220 */ /* 0x000fe20000410000 */
[--C-:B------:R-:W-:Y:S01]  /*12980*/  SHF.R.S32.HI R0, RZ, 0x1f, R22.reuse ;  /* 0x0000001fff007819 */ /* 0x100fe20000011416 */
[----:B------:R-:W-:Y:S01]  /*12990*/  FMUL.FTZ R61, R2, R38 ;  /* 0x00000026023d7220 */ /* 0x000fe20000410000 */
[----:B------:R-:W-:-:S04]  /*129a0*/  SHF.R.S32.HI R38, RZ, 0x2, R22 ;  /* 0x00000002ff267819 */ /* 0x000fc80000011416 */
[----:B------:R-:W-:Y:S01]  /*129b0*/  LEA.HI R0, R0, R38, RZ, 0x3 ;  /* 0x0000002600007211 */ /* 0x000fe200078f18ff */
[----:B------:R-:W-:-:S03]  /*129c0*/  FMUL.FTZ R18, R2, R47 ;  /* 0x0000002f02127220 */ /* 0x000fc60000410000 */
[----:B------:R-:W-:Y:S01]  /*129d0*/  LOP3.LUT R0, R0, 0xfffffff8, RZ, 0xc0, !PT ;  /* 0xfffffff800007812 */ /* 0x000fe200078ec0ff */
        /* <DEDUP_REMOVED lines=61> */
[----:B------:R-:W-:Y:S02]  /*12db0*/  IADD3 R2, R38, -R0, RZ ;  /* 0x8000000026027210 */ /* 0x000fe40007ffe0ff */
[----:B------:R-:W-:Y:S02]  /*12dc0*/  F2FP.PACK_AB R47, R3, R47 ;  /* 0x0000002f032f723e */ /* 0x000fe400000000ff */
[----:B------:R-:W-:Y:S02]  /*12dd0*/  F2FP.PACK_AB R40, R40, R80 ;  /* 0x000000502828723e */ /* 0x000fe400000000ff */
[----:B------:R-:W-:Y:S02]  /*12de0*/  LOP3.LUT R0, R22, 0x3ffffffc, RZ, 0xc0, !PT ;  /* 0x3ffffffc16007812 */ /* 0x000fe400078ec0ff */
[----:B------:R-:W-:Y:S02]  /*12df0*/  LEA.HI R80, R70, R81, RZ, 0x5 ;  /* 0x0000005146507211 */ /* 0x000fe400078f28ff */
[----:B------:R-:W-:-:S02]  /*12e00*/  SHF.L.U32 R3, R2, 0x6, RZ ;  /* 0x0000000602037819 */ /* 0x000fc400000006ff */
[----:B------:R-:W-:Y:S02]  /*12e10*/  F2FP.PACK_AB R51, R14, R51 ;  /* 0x000000330e33723e */ /* 0x000fe400000000ff */
[----:B------:R-:W-:Y:S02]  /*12e20*/  F2FP.PACK_AB R49, R12, R49 ;  /* 0x000000310c31723e */ /* 0x000fe400000000ff */
[----:B------:R-:W-:Y:S02]  /*12e30*/  IADD3 R14, -R0, R81, RZ ;  /* 0x00000051000e7210 */ /* 0x000fe40007ffe1ff */
[----:B------:R-:W-:Y:S02]  /*12e40*/  SHF.R.S32.HI R12, RZ, 0x5, R80 ;  /* 0x00000005ff0c7819 */ /* 0x000fe40000011450 */
[----:B------:R-:W-:Y:S02]  /*12e50*/  LOP3.LUT R0, R3, 0x1c0, RZ, 0xc0, !PT ;  /* 0x000001c003007812 */ /* 0x000fe400078ec0ff */
[----:B------:R-:W-:-:S02]  /*12e60*/  LOP3.LUT R3, R2, 0x1, RZ, 0xc0, !PT ;  /* 0x0000000102037812 */ /* 0x000fc400078ec0ff */
[----:B------:R-:W-:Y:S02]  /*12e70*/  LEA R14, R12, R14, 0x9 ;  /* 0x0000000e0c0e7211 */ /* 0x000fe400078e48ff */
[----:B------:R-:W-:Y:S02]  /*12e80*/  LEA.HI R0, R0, R0, RZ, 0x1d ;  /* 0x0000000000007211 */ /* 0x000fe400078fe8ff */
[----:B------:R-:W-:Y:S02]  /*12e90*/  ISETP.NE.U32.AND P0, PT, R3, 0x1, PT ;  /* 0x000000010300780c */ /* 0x000fe40003f05070 */
[----:B------:R-:W-:Y:S02]  /*12ea0*/  LEA R0, R14, R0, 0x1 ;  /* 0x000000000e007211 */ /* 0x000fe400078e08ff */
[----:B------:R-:W-:Y:S02]  /*12eb0*/  R2P PR, R2, 0x6 ;  /* 0x0000000602007804 */ /* 0x000fe40000000000 */
[----:B------:R-:W-:-:S02]  /*12ec0*/  F2FP.PACK_AB R5, R5, R176 ;  /* 0x000000b00505723e */ /* 0x000fc400000000ff */
[----:B------:R-:W-:Y:S02]  /*12ed0*/  SHF.L.U32 R0, R0, 0x1, RZ ;  /* 0x0000000100007819 */ /* 0x000fe400000006ff */
[----:B------:R-:W-:Y:S02]  /*12ee0*/  MOV R3, 0x20 ;  /* 0x0000002000037802 */ /* 0x000fe40000000f00 */
[----:B------:R-:W-:Y:S01]  /*12ef0*/  F2FP.PACK_AB R4, R139, R4 ;  /* 0x000000048b04723e */ /* 0x000fe200000000ff */
[----:B------:R2:W-:Y:S01]  /*12f00*/  STS [R0], R5 ;  /* 0x0000000500007388 */ /* 0x0005e20000000800 */
[----:B------:R-:W-:Y:S02]  /*12f10*/  SEL R3, R3, 0xffffffe0, !P1 ;  /* 0xffffffe003037807 */ /* 0x000fe40004800000 */
[----:B------:R-:W-:Y:S01]  /*12f20*/  IADD3 R2, R0, -0x10, RZ ;  /* 0xfffffff000027810 */ /* 0x000fe20007ffe0ff */
[----:B------:R3:W-:Y:S01]  /*12f30*/  STS [R0+0x400], R4 ;  /* 0x0004000400007388 */ /* 0x0007e20000000800 */
[----:B------:R-:W-:-:S02]  /*12f40*/  F2FP.PACK_AB R6, R6, R175 ;  /* 0x000000af0606723e */ /* 0x000fc400000000ff */
[----:B------:R-:W-:Y:S02]  /*12f50*/  F2FP.PACK_AB R8, R143, R8 ;  /* 0x000000088f08723e */ /* 0x000fe400000000ff */
[----:B------:R-:W-:Y:S02]  /*12f60*/  @P0 IADD3 R2, R0, 0x10, RZ ;  /* 0x0000001000020810 */ /* 0x000fe40007ffe0ff */
[----:B------:R-:W-:Y:S02]  /*12f70*/  F2FP.PACK_AB R7, R7, R174 ;  /* 0x000000ae0707723e */ /* 0x000fe400000000ff */
[----:B------:R-:W-:Y:S01]  /*12f80*/  F2FP.PACK_AB R11, R147, R11 ;  /* 0x0000000b930b723e */ /* 0x000fe200000000ff */
[----:B------:R-:W-:Y:S01]  /*12f90*/  STS [R2], R6 ;  /* 0x0000000602007388 */ /* 0x000fe20000000800 */
[----:B------:R-:W-:Y:S02]  /*12fa0*/  F2FP.PACK_AB R10, R10, R173 ;  /* 0x000000ad0a0a723e */ /* 0x000fe400000000ff */
[----:B------:R-:W-:Y:S01]  /*12fb0*/  F2FP.PACK_AB R9, R151, R9 ;  /* 0x000000099709723e */ /* 0x000fe200000000ff */
[----:B------:R1:W-:Y:S01]  /*12fc0*/  STS [R2+0x400], R8 ;  /* 0x0004000802007388 */ /* 0x0003e20000000800 */
[----:B--2---:R-:W-:-:S02]  /*12fd0*/  MOV R5, 0x40 ;  /* 0x0000004000057802 */ /* 0x004fc40000000f00 */
[----:B---3--:R-:W-:Y:S02]  /*12fe0*/  IADD3 R4, R0, R3, RZ ;  /* 0x0000000300047210 */ /* 0x008fe40007ffe0ff */
[----:B------:R-:W-:Y:S02]  /*12ff0*/  SEL R5, R5, 0xffffffc0, !P2 ;  /* 0xffffffc005057807 */ /* 0x000fe40005000000 */
[----:B------:R-:W-:Y:S01]  /*13000*/  IADD3 R3, R3, R2, RZ ;  /* 0x0000000203037210 */ /* 0x000fe20007ffe0ff */
[----:B------:R2:W-:Y:S01]  /*13010*/  STS [R4], R7 ;  /* 0x0000000704007388 */ /* 0x0005e20000000800 */
[----:B------:R-:W-:Y:S02]  /*13020*/  F2FP.PACK_AB R13, R13, R172 ;  /* 0x000000ac0d0d723e */ /* 0x000fe400000000ff */
[----:B------:R-:W-:Y:S02]  /*13030*/  F2FP.PACK_AB R16, R155, R16 ;  /* 0x000000109b10723e */ /* 0x000fe400000000ff */
[----:B------:R-:W-:-:S02]  /*13040*/  F2FP.PACK_AB R68, R157, R171 ;  /* 0x000000ab9d44723e */ /* 0x000fc400000000ff */
[----:B------:R-:W-:Y:S02]  /*13050*/  F2FP.PACK_AB R67, R159, R158 ;  /* 0x0000009e9f43723e */ /* 0x000fe400000000ff */
[----:B-1----:R-:W-:Y:S01]  /*13060*/  IADD3 R8, R5, R2, RZ ;  /* 0x0000000205087210 */ /* 0x002fe20007ffe0ff */
[----:B------:R-:W-:Y:S01]  /*13070*/  STS [R4+0x400], R11 ;  /* 0x0004000b04007388 */ /* 0x000fe20000000800 */
[----:B------:R-:W-:Y:S02]  /*13080*/  F2FP.PACK_AB R66, R161, R170 ;  /* 0x000000aaa142723e */ /* 0x000fe400000000ff */
[----:B------:R-:W-:Y:S02]  /*13090*/  F2FP.PACK_AB R65, R163, R65 ;  /* 0x00000041a341723e */ /* 0x000fe400000000ff */
[----:B------:R-:W-:Y:S01]  /*130a0*/  IADD3 R6, R4, R5, RZ ;  /* 0x0000000504067210 */ /* 0x000fe20007ffe0ff */
[----:B------:R-:W-:Y:S01]  /*130b0*/  STS [R3], R10 ;  /* 0x0000000a03007388 */ /* 0x000fe20000000800 */
[----:B------:R-:W-:-:S02]  /*130c0*/  F2FP.PACK_AB R64, R165, R169 ;  /* 0x000000a9a540723e */ /* 0x000fc400000000ff */
[----:B------:R-:W-:Y:S01]  /*130d0*/  F2FP.PACK_AB R63, R167, R166 ;  /* 0x000000a6a73f723e */ /* 0x000fe200000000ff */
[----:B------:R-:W-:Y:S01]  /*130e0*/  STS [R3+0x400], R9 ;  /* 0x0004000903007388 */ /* 0x000fe20000000800 */
[----:B------:R-:W-:Y:S02]  /*130f0*/  F2FP.PACK_AB R62, R144, R168 ;  /* 0x000000a8903e723e */ /* 0x000fe400000000ff */
[-C--:B--2---:R-:W-:Y:S02]  /*13100*/  IADD3 R7, R0, R5.reuse, RZ ;  /* 0x0000000500077210 */ /* 0x084fe40007ffe0ff */
[----:B------:R-:W-:Y:S02]  /*13110*/  IADD3 R5, R3, R5, RZ ;  /* 0x0000000503057210 */ /* 0x000fe40007ffe0ff */
[----:B------:R-:W-:Y:S01]  /*13120*/  F2FP.PACK_AB R61, R20, R61 ;  /* 0x0000003d143d723e */ /* 0x000fe200000000ff */
[----:B------:R-:W-:Y:S01]  /*13130*/  STS [R7], R13 ;  /* 0x0000000d07007388 */ /* 0x000fe20000000800 */
[----:B------:R-:W-:-:S02]  /*13140*/  F2FP.PACK_AB R60, R141, R164 ;  /* 0x000000a48d3c723e */ /* 0x000fc400000000ff */
[----:B------:R-:W-:Y:S01]  /*13150*/  F2FP.PACK_AB R59, R19, R42 ;  /* 0x0000002a133b723e */ /* 0x000fe200000000ff */
[----:B------:R-:W-:Y:S01]  /*13160*/  STS [R7+0x400], R16 ;  /* 0x0004001007007388 */ /* 0x000fe20000000800 */
[----:B------:R-:W-:Y:S02]  /*13170*/  F2FP.PACK_AB R58, R140, R160 ;  /* 0x000000a08c3a723e */ /* 0x000fe400000000ff */
[----:B------:R-:W-:Y:S01]  /*13180*/  F2FP.PACK_AB R57, R18, R57 ;  /* 0x000000391239723e */ /* 0x000fe200000000ff */
[----:B------:R-:W-:Y:S01]  /*13190*/  STS [R8], R68 ;  /* 0x0000004408007388 */ /* 0x000fe20000000800 */
[----:B------:R-:W-:Y:S02]  /*131a0*/  F2FP.PACK_AB R56, R137, R156 ;  /* 0x0000009c8938723e */ /* 0x000fe400000000ff */
[----:B------:R-:W-:Y:S01]  /*131b0*/  F2FP.PACK_AB R55, R17, R50 ;  /* 0x000000321137723e */ /* 0x000fe200000000ff */
[----:B------:R-:W-:Y:S01]  /*131c0*/  STS [R8+0x400], R67 ;  /* 0x0004004308007388 */ /* 0x000fe20000000800 */
[----:B------:R-:W-:-:S02]  /*131d0*/  F2FP.PACK_AB R54, R136, R153 ;  /* 0x000000998836723e */ /* 0x000fc400000000ff */
[----:B------:R-:W-:Y:S01]  /*131e0*/  F2FP.PACK_AB R53, R15, R53 ;  /* 0x000000350f35723e */ /* 0x000fe200000000ff */
[----:B------:R-:W-:Y:S01]  /*131f0*/  STS [R6], R66 ;  /* 0x0000004206007388 */ /* 0x000fe20000000800 */
[----:B------:R-:W-:-:S03]  /*13200*/  F2FP.PACK_AB R52, R52, R152 ;  /* 0x000000983434723e */ /* 0x000fc600000000ff */
[----:B------:R-:W-:Y:S01]  /*13210*/  STS [R6+0x400], R65 ;  /* 0x0004004106007388 */ /* 0x000fe20000000800 */
[----:B------:R-:W-:-:S03]  /*13220*/  F2FP.PACK_AB R50, R24, R149 ;  /* 0x000000951832723e */ /* 0x000fc600000000ff */
[----:B------:R-:W-:Y:S01]  /*13230*/  STS [R5], R64 ;  /* 0x0000004005007388 */ /* 0x000fe20000000800 */
[----:B------:R-:W-:-:S03]  /*13240*/  F2FP.PACK_AB R48, R48, R148 ;  /* 0x000000943030723e */ /* 0x000fc600000000ff */
[----:B------:R-:W-:Y:S01]  /*13250*/  STS [R5+0x400], R63 ;  /* 0x0004003f05007388 */ /* 0x000fe20000000800 */
        /* <DEDUP_REMOVED lines=13> */
[----:B------:R-:W-:Y:S04]  /*13330*/  STS [R3+0x4000], R56 ;  /* 0x0040003803007388 */ /* 0x000fe80000000800 */
        /* <DEDUP_REMOVED lines=49> */
[----:B------:R-:W-:Y:S04]  /*13650*/  STS [R0+0xc000], R30 ;  /* 0x00c0001e00007388 */ /* 0x000fe80000000800 */
[----:B------:R1:W-:Y:S04]  /*13660*/  STS [R0+0xc400], R29 ;  /* 0x00c4001d00007388 */ /* 0x0003e80000000800 */
[----:B------:R-:W-:Y:S04]  /*13670*/  STS [R2+0xc000], R28 ;  /* 0x00c0001c02007388 */ /* 0x000fe80000000800 */
[----:B------:R2:W-:Y:S04]  /*13680*/  STS [R2+0xc400], R27 ;  /* 0x00c4001b02007388 */ /* 0x0005e80000000800 */
        /* <DEDUP_REMOVED lines=8> */
[----:B------:R4:W-:Y:S04]  /*13710*/  STS [R6+0xc000], R18 ;  /* 0x00c0001206007388 */ /* 0x0009e80000000800 */
[----:B------:R4:W-:Y:S04]  /*13720*/  STS [R6+0xc400], R17 ;  /* 0x00c4001106007388 */ /* 0x0009e80000000800 */
[----:B------:R4:W-:Y:S04]  /*13730*/  STS [R5+0xc000], R15 ;  /* 0x00c0000f05007388 */ /* 0x0009e80000000800 */
[----:B------:R4:W-:Y:S04]  /*13740*/  STS [R5+0xc400], R14 ;  /* 0x00c4000e05007388 */ /* 0x0009e80000000800 */
[----:B------:R-:W-:Y:S01]  /*13750*/  BAR.SYNC.DEFER_BLOCKING 0x0 ;  /* 0x0000000000007b1d */ /* 0x000fe20000010000 */
[----:B-1----:R-:W-:Y:S01]  /*13760*/  LOP3.LUT R0, R80, 0xffffffe0, RZ, 0xc0, !PT ;  /* 0xffffffe050007812 */ /* 0x002fe200078ec0ff */
[----:B------:R-:W-:Y:S01]  /*13770*/  @!UP1 UIMAD UR17, UR15, UR4, URZ ;  /* 0x000000040f1192a4 */ /* 0x000fe2000f8e023f */
[----:B--2---:R-:W-:-:S02]  /*13780*/  SHF.R.S32.HI R2, RZ, 0x1f, R12 ;  /* 0x0000001fff027819 */ /* 0x004fc4000001140c */
[----:B------:R-:W-:Y:S01]  /*13790*/  IADD3 R0, R81, -R0, RZ ;  /* 0x8000000051007210 */ /* 0x000fe20007ffe0ff */
[----:B---3--:R-:W1:Y:S01]  /*137a0*/  @P4 MUFU.LG2 R3, R134 ;  /* 0x0000008600034308 */ /* 0x008e620000000c00 */
[----:B------:R-:W-:Y:S01]  /*137b0*/  @UP1 ULDC UR20, c[0x0][0x210] ;  /* 0x0000840000141ab9 */ /* 0x000fe20000000800 */
[----:B------:R2:W3:Y:S04]  /*137c0*/  LDS.128 R28, [R235] ;  /* 0x00000000eb1c7984 */ /* 0x0004e80000000c00 */
        /* <DEDUP_REMOVED lines=12> */
[----:B------:R2:W2:Y:S04]  /*13890*/  LDS.128 R32, [R235+0xd000] ;  /* 0x00d00000eb207984 */ /* 0x0004a80000000c00 */
[----:B------:R1:W2:Y:S04]  /*138a0*/  LDS.128 R48, [R235+0xe000] ;  /* 0x00e00000eb307984 */ /* 0x0002a80000000c00 */
[----:B------:R1:W2:Y:S01]  /*138b0*/  LDS.128 R64, [R235+0xf000] ;  /* 0x00f00000eb407984 */ /* 0x0002a20000000c00 */
[----:B------:R-:W1:Y:S01]  /*138c0*/  @P3 MUFU.LG2 R4, R135 ;  /* 0x0000008700043308 */ /* 0x000e620000000c00 */
[----:B------:R-:W-:-:S02]  /*138d0*/  UIMAD UR5, UR6, UR17, URZ ;  /* 0x00000011060572a4 */ /* 0x000fc4000f8e023f */
[----:B------:R-:W-:Y:S01]  /*138e0*/  @!UP1 UMOV UR20, 0x1 ;  /* 0x0000000100149882 */ /* 0x000fe20000000000 */
[----:B------:R-:W-:Y:S01]  /*138f0*/  LOP3.LUT P0, RZ, R0, 0x3, RZ, 0xc0, !PT ;  /* 0x0000000300ff7812 */ /* 0x000fe2000780c0ff */
[----:B------:R-:W-:Y:S02]  /*13900*/  @!UP0 UIMAD UR10, UR6, UR8, URZ ;  /* 0x00000008060a82a4 */ /* 0x000fe4000f8e023f */
[----:B------:R-:W-:Y:S02]  /*13910*/  UIMAD UR4, UR9, UR20, URZ ;  /* 0x00000014090472a4 */ /* 0x000fe4000f8e023f */
[----:B------:R-:W-:Y:S01]  /*13920*/  USEL UR5, UR5, URZ, UP2 ;  /* 0x0000003f05057287 */ /* 0x000fe20009000000 */
[----:B------:R-:W-:Y:S01]  /*13930*/  LEA.HI R2, R2, R12, RZ, 0x3 ;  /* 0x0000000c02027211 */ /* 0x000fe200078f18ff */
[----:B------:R-:W-:Y:S02]  /*13940*/  USHF.L.U32 UR4, UR4, 0x7, URZ ;  /* 0x0000000704047899 */ /* 0x000fe4000800063f */
[----:B------:R-:W-:Y:S01]  /*13950*/  UIMAD UR15, UR12, UR15, UR5 ;  /* 0x0000000f0c0f72a4 */ /* 0x000fe2000f8e0205 */
[----:B------:R-:W-:Y:S01]  /*13960*/  LOP3.LUT R2, R2, 0xffffff8, RZ, 0xc0, !PT ;  /* 0x0ffffff802027812 */ /* 0x000fe200078ec0ff */
[----:B------:R-:W-:-:S02]  /*13970*/  UMOV UR24, URZ ;  /* 0x0000003f00187c82 */ /* 0x000fc40008000000 */
[----:B------:R-:W-:Y:S02]  /*13980*/  @!UP2 UMOV UR24, UR10 ;  /* 0x0000000a0018ac82 */ /* 0x000fe40008000000 */
[----:B------:R-:W-:Y:S02]  /*13990*/  UMOV UR25, URZ ;  /* 0x0000003f00197c82 */ /* 0x000fe40008000000 */
[----:B------:R-:W-:Y:S02]  /*139a0*/  USHF.R.S32.HI UR5, URZ, 0x1f, UR4 ;  /* 0x0000001f3f057899 */ /* 0x000fe40008011404 */
[----:B------:R-:W-:Y:S02]  /*139b0*/  @!UP2 USHF.R.S32.HI UR25, URZ, 0x1f, UR10 ;  /* 0x0000001f3f19a899 */ /* 0x000fe4000801140a */
[----:B------:R-:W-:Y:S02]  /*139c0*/  USHF.R.S32.HI UR6, URZ, 0x1f, UR15 ;  /* 0x0000001f3f067899 */ /* 0x000fe4000801140f */
[----:B------:R-:W-:Y:S01]  /*139d0*/  UIADD3 UR4, UP1, UP0, UR4, UR24, UR15 ;  /* 0x0000001804047290 */ /* 0x000fe2000f83e00f */
[----:B------:R-:W-:Y:S01]  /*139e0*/  IADD3 R0, R12, -R2, RZ ;  /* 0x800000020c007210 */ /* 0x000fe20007ffe0ff */
[----:B-1----:R-:W-:Y:S01]  /*139f0*/  @P4 FMUL.FTZ R3, R3, 0.69314718246459960938 ;  /* 0x3f31721803034820 */ /* 0x002fe20000410000 */
[----:B------:R-:W-:Y:S01]  /*13a00*/  @!UP4 UIADD3 UR7, UR23, UR13, URZ ;  /* 0x0000000d1707c290 */ /* 0x000fe2000fffe03f */
[----:B------:R-:W-:Y:S01]  /*13a10*/  @P3 FMUL.FTZ R2, R4, 0.69314718246459960938 ;  /* 0x3f31721804023820 */ /* 0x000fe20000410000 */
[----:B------:R-:W-:Y:S01]  /*13a20*/  UIADD3.X UR5, UR5, UR25, UR6, UP1, UP0 ;  /* 0x0000001905057290 */ /* 0x000fe20008fe0406 */
[----:B------:R-:W-:Y:S01]  /*13a30*/  BSSY B0, `(.L_x_414) ;  /* 0x0000018000007945 */ /* 0x000fe20003800000 */
[----:B------:R-:W-:Y:S01]  /*13a40*/  @!UP4 UMOV UR14, UR22 ;  /* 0x00000016000ecc82 */ /* 0x000fe20008000000 */
[----:B------:R-:W-:Y:S01]  /*13a50*/  MOV R7, 0x7f800000 ;  /* 0x7f80000000077802 */ /* 0x000fe20000000f00 */
[----:B------:R-:W-:Y:S01]  /*13a60*/  @P4 FFMA.FTZ R7, R133, c[0x0][0x238], R3 ;  /* 0x00008e0085074a23 */ /* 0x000fe20000010003 */
[----:B------:R-:W-:Y:S01]  /*13a70*/  MOV R8, 0x7f800000 ;  /* 0x7f80000000087802 */ /* 0x000fe20000000f00 */
[----:B------:R-:W-:Y:S01]  /*13a80*/  @P3 FFMA.FTZ R8, R132, c[0x0][0x238], R2 ;  /* 0x00008e0084083a23 */ /* 0x000fe20000010002 */
[----:B----4-:R-:W-:Y:S01]  /*13a90*/  LEA R0, R0, R177, 0x4 ;  /* 0x000000b100007211 */ /* 0x010fe200078e20ff */
[----:B------:R-:W-:Y:S05]  /*13aa0*/  @P0 BRA `(.L_x_415) ;  /* 0x0000010000000947 */ /* 0x000fea0003800000 */
[----:B--23--:R-:W-:Y:S01]  /*13ab0*/  UIMAD UR6, UR9, -0x80, UR16 ;  /* 0xffffff80090678a4 */ /* 0x00cfe2000f8e0210 */
        /* <DEDUP_REMOVED lines=15> */
.L_x_415:
[----:B--23--:R-:W-:Y:S05]  /*13bb0*/  BSYNC B0 ;  /* 0x0000000000007941 */ /* 0x00cfea0003800000 */
.L_x_414:
[----:B-1----:R-:W2:Y:S04]  /*13bc0*/  LDL.LU.64 R4, [R1+0x28] ;  /* 0x0000280001047983 */ /* 0x002ea80000300a00 */
[----:B------:R-:W1:Y:S04]  /*13bd0*/  S2R R3, SR_TID.X ;  /* 0x0000000000037919 */ /* 0x000e680000002100 */
[----:B------:R-:W3:Y:S01]  /*13be0*/  S2R R8, SR_CTAID.Z ;  /* 0x0000000000087919 */ /* 0x000ee20000002700 */
[----:B------:R-:W-:-:S02]  /*13bf0*/  USHF.R.S32.HI UR6, URZ, 0x1f, UR12 ;  /* 0x0000001f3f067899 */ /* 0x000fc4000801140c */
[----:B------:R-:W-:Y:S01]  /*13c00*/  ULDC.64 UR4, c[0x0][0x1f0] ;  /* 0x00007c0000047ab9 */ /* 0x000fe20000000a00 */
[----:B------:R4:W5:Y:S01]  /*13c10*/  LDL.64 R12, [R1+0x20] ;  /* 0x00002000010c7983 */ /* 0x0009620000100a00 */
[----:B------:R-:W-:Y:S01]  /*13c20*/  UIMAD UR4, UR6, UR4, URZ ;  /* 0x00000004060472a4 */ /* 0x000fe2000f8e023f */
[----:B------:R-:W-:Y:S03]  /*13c30*/  BSSY B0, `(.L_x_416) ;  /* 0x0000016000007945 */ /* 0x000fe60003800000 */
[----:B------:R-:W-:Y:S01]  /*13c40*/  UIMAD UR4, UR12, UR5, UR4 ;  /* 0x000000050c0472a4 */ /* 0x000fe2000f8e0204 */
[----:B-1----:R-:W-:-:S04]  /*13c50*/  SHF.R.S32.HI R0, RZ, 0x1f, R3 ;  /* 0x0000001fff007819 */ /* 0x002fc80000011403 */
[----:B------:R-:W-:-:S04]  /*13c60*/  LEA.HI R0, R0, R3, RZ, 0x3 ;  /* 0x0000000300007211 */ /* 0x000fc800078f18ff */
[----:B------:R-:W-:Y:S02]  /*13c70*/  SHF.R.S32.HI R11, RZ, 0x3, R0 ;  /* 0x00000003ff0b7819 */ /* 0x000fe40000011400 */
[----:B--2---:R-:W-:-:S04]  /*13c80*/  IADD3 R2, P0, R4, UR14, RZ ;  /* 0x0000000e04027c10 */ /* 0x004fc8000ff1e0ff */
[----:B------:R-:W-:Y:S02]  /*13c90*/  IADD3.X R3, R5, UR7, RZ, P0, !PT ;  /* 0x0000000705037c10 */ /* 0x000fe400087fe4ff */
[----:B------:R-:W-:-:S03]  /*13ca0*/  ISETP.GE.AND P0, PT, R11, UR11, PT ;  /* 0x0000000b0b007c0c */ /* 0x000fc6000bf06270 */
[----:B---3--:R-:W-:-:S05]  /*13cb0*/  IMAD.WIDE.U32 R8, R8, c[0x0][0x1f0], R2 ;  /* 0x00007c0008087a25 */ /* 0x008fca00078e0002 */
[----:B------:R-:W-:-:S05]  /*13cc0*/  IADD3 R7, R9, UR4, RZ ;  /* 0x0000000409077c10 */ /* 0x000fca000fffe0ff */
[----:B------:R-:W-:Y:S05]  /*13cd0*/  @P0 BRA `(.L_x_417) ;  /* 0x000000b000000947 */ /* 0x000fea0003800000 */
[----:B----4-:R-:W-:Y:S01]  /*13ce0*/  MOV R6, R8 ;  /* 0x0000000800067202 */ /* 0x010fe20000000f00 */
[----:B-----5:R-:W-:-:S04]  /*13cf0*/  IMAD R0, R13, c[0x0][0x1e8], RZ ;  /* 0x00007a000d007a24 */ /* 0x020fc800078e02ff */
[----:B------:R-:W-:-:S04]  /*13d00*/  IMAD.WIDE.U32 R4, R12, c[0x0][0x1e8], R6 ;  /* 0x00007a000c047a25 */ /* 0x000fc800078e0006 */
        /* <DEDUP_REMOVED lines=8> */
.L_x_417:
[----:B----4-:R-:W-:Y:S05]  /*13d90*/  BSYNC B0 ;  /* 0x0000000000007941 */ /* 0x010fea0003800000 */
.L_x_416:
[----:B------:R-:W-:Y:S01]  /*13da0*/  IADD3 R0, R11, 0x20, RZ ;  /* 0x000000200b007810 */ /* 0x000fe20007ffe0ff */
[----:B------:R-:W-:Y:S03]  /*13db0*/  BSSY B0, `(.L_x_418) ;  /* 0x0000011000007945 */ /* 0x000fe60003800000 */
[----:B------:R-:W-:-:S13]  /*13dc0*/  ISETP.GE.AND P0, PT, R0, UR11, PT ;  /* 0x0000000b00007c0c */ /* 0x000fda000bf06270 */
[----:B------:R-:W-:Y:S05]  /*13dd0*/  @P0 BRA `(.L_x_419) ;  /* 0x000000e000000947 */ /* 0x000fea0003800000 */
[----:B-----5:R-:W-:Y:S01]  /*13de0*/  IADD3 R10, P0, R12, 0x20, RZ ;  /* 0x000000200c0a7810 */ /* 0x020fe20007f1e0ff */
[----:B-1----:R-:W-:Y:S01]  /*13df0*/  IMAD.MOV.U32 R2, RZ, RZ, R8 ;  /* 0x000000ffff027224 */ /* 0x002fe200078e0008 */
        /* <DEDUP_REMOVED lines=12> */
.L_x_419:
[----:B------:R-:W-:Y:S05]  /*13ec0*/  BSYNC B0 ;  /* 0x0000000000007941 */ /* 0x000fea0003800000 */
.L_x_418:
        /* <DEDUP_REMOVED lines=18> */
.L_x_421:
[----:B------:R-:W-:Y:S05]  /*13ff0*/  BSYNC B0 ;  /* 0x0000000000007941 */ /* 0x000fea0003800000 */
.L_x_420:
[----:B------:R-:W2:Y:S02]  /*14000*/  LDL.LU R0, [R1+0x38] ;  /* 0x0000380001007983 */ /* 0x000ea40000300800 */
[----:B--2---:R-:W-:-:S13]  /*14010*/  ISETP.GE.AND P0, PT, R0, UR11, PT ;  /* 0x0000000b00007c0c */ /* 0x004fda000bf06270 */
[----:B------:R-:W-:Y:S05]  /*14020*/  @P0 EXIT ;  /* 0x000000000000094d */ /* 0x000fea0003800000 */
        /* <DEDUP_REMOVED lines=15> */
.L_x_422:
        /* <DEDUP_REMOVED lines=14> */
.L_x_2031:


//--------------------- .text._ZN5flash16flash_fwd_kernelI23Flash_fwd_kernel_traitsILi256ELi128ELi64ELi8ELb0ELb0EN7cutlass6half_tE19Flash_kernel_traitsILi256ELi128ELi64ELi8ES3_EELb0ELb0ELb1ELb0ELb0ELb0ELb0ELb0EEEvNS_16Flash_fwd_paramsE --------------------------
	.section	.text._ZN5flash16flash_fwd_kernelI23Flash_fwd_kernel_traitsILi256ELi128ELi64ELi8ELb0ELb0EN7cutlass6half_tE19Flash_kernel_traitsILi256ELi128ELi64ELi8ES3_EELb0ELb0ELb1ELb0ELb0ELb0ELb0ELb0EEEvNS_16Flash_fwd_paramsE,"ax",@progbits
	.sectioninfo	@"SHI_REGISTERS=255"
	.align	128
        .global         _ZN5flash16flash_fwd_kernelI23Flash_fwd_kernel_traitsILi256ELi128ELi64ELi8ELb0ELb0EN7cutlass6half_tE19Flash_kernel_traitsILi256ELi128ELi64ELi8ES3_EELb0ELb0ELb1ELb0ELb0ELb0ELb0ELb0EEEvNS_16Flash_fwd_paramsE
        .type           _ZN5flash16flash_fwd_kernelI23Flash_fwd_kernel_traitsILi256ELi128ELi64ELi8ELb0ELb0EN7cutlass6half_tE19Flash_kernel_traitsILi256ELi128ELi64ELi8ES3_EELb0ELb0ELb1ELb0ELb0ELb0ELb0ELb0EEEvNS_16Flash_fwd_paramsE,@function
        .size           _ZN5flash16flash_fwd_kernelI23Flash_fwd_kernel_traitsILi256ELi128ELi64ELi8ELb0ELb0EN7cutlass6half_tE19Flash_kernel_traitsILi256ELi128ELi64ELi8ES3_EELb0ELb0ELb1ELb0ELb0ELb0ELb0ELb0EEEvNS_16Flash_fwd_paramsE,(.L_x_2032 - _ZN5flash16flash_fwd_kernelI23Flash_fwd_kernel_traitsILi256ELi128ELi64ELi8ELb0ELb0EN7cutlass6half_tE19Flash_kernel_traitsILi256ELi128ELi64ELi8ES3_EELb0ELb0ELb1ELb0ELb0ELb0ELb0ELb0EEEvNS_16Flash_fwd_paramsE)
        .other          _ZN5flash16flash_fwd_kernelI23Flash_fwd_kernel_traitsILi256ELi128ELi64ELi8ELb0ELb0EN7cutlass6half_tE19Flash_kernel_traitsILi256ELi128ELi64ELi8ES3_EELb0ELb0ELb1ELb0ELb0ELb0ELb0ELb0EEEvNS_16Flash_fwd_paramsE,@"STO_CUDA_ENTRY STV_DEFAULT"
_ZN5flash16flash_fwd_kernelI23Flash_fwd_kernel_traitsILi256ELi128ELi64ELi8ELb0ELb0EN7cutlass6half_tE19Flash_kernel_traitsILi256ELi128ELi64ELi8ES3_EELb0ELb0ELb1ELb0ELb0ELb0ELb0ELb0EEEvNS_16Flash_fwd_paramsE:
.text._ZN5flash16flash_fwd_kernelI23Flash_fwd_kernel_traitsILi256ELi128ELi64ELi8ELb0ELb0EN7cutlass6half_tE19Flash_kernel_traitsILi256ELi128ELi64ELi8ES3_EELb0ELb0ELb1ELb0ELb0ELb0ELb0ELb0EEEvNS_16Flash_fwd_paramsE:
        /* <DEDUP_REMOVED lines=36> */
[----:B------:R-:W-:Y:S02]  /*0240*/  UMOV UR23, URZ ;  /* 0x0000003f00177c82 */ /* 0x000fe40008000000 */
        /* <DEDUP_REMOVED lines=19> */
.L_x_423:
[----:B------:R-:W-:Y:S02]  /*0380*/  ULDC UR6, c[0x0][0x218] ;  /* 0x0000860000067ab9 */ /* 0x000fe40000000800 */
.L_x_424:
        /* <DEDUP_REMOVED lines=21> */
[----:B------:R-:W-:Y:S01]  /*04e0*/  UIADD3 UR6, UR16, UR15, -UR17 ;  /* 0x0000000f10067290 */ /* 0x000fe2000fffe811 */
[----:B------:R-:W1:Y:S01]  /*04f0*/  S2R R23, SR_TID.X ;  /* 0x0000000000177919 */ /* 0x000e620000002100 */
[----:B------:R-:W-:Y:S02]  /*0500*/  UIADD3 UR7, UR16, 0x3f, URZ ;  /* 0x0000003f10077890 */ /* 0x000fe4000fffe03f */
[----:B------:R-:W-:Y:S02]  /*0510*/  ULDC UR9, c[0x0][0x2e4] ;  /* 0x0000b90000097ab9 */ /* 0x000fe40000000800 */
[----:B------:R-:W-:Y:S02]  /*0520*/  UIADD3 UR5, -UR17, 0xbf, UR15 ;  /* 0x000000bf11057890 */ /* 0x000fe4000fffe10f */
[----:B------:R-:W-:Y:S02]  /*0530*/  ULDC UR4, c[0x0][0x2e8] ;  /* 0x0000ba0000047ab9 */ /* 0x000fe40000000800 */
[----:B------:R-:W-:-:S02]  /*0540*/  UIADD3 UR9, UR6, -UR9, URZ ;  /* 0x8000000906097290 */ /* 0x000fc4000fffe03f */
[----:B------:R-:W-:Y:S02]  /*0550*/  USHF.R.S32.HI UR6, URZ, 0x1f, UR7 ;  /* 0x0000001f3f067899 */ /* 0x000fe40008011407 */
[----:B------:R-:W-:Y:S02]  /*0560*/  UIADD3 UR4, UR5, UR4, UR16 ;  /* 0x0000000405047290 */ /* 0x000fe4000fffe010 */
[----:B------:R-:W-:Y:S02]  /*0570*/  ULEA.HI UR7, UR6, UR7, URZ, 0x6 ;  /* 0x0000000706077291 */ /* 0x000fe4000f8f303f */
[----:B------:R-:W-:Y:S02]  /*0580*/  USHF.R.S32.HI UR5, URZ, 0x1f, UR9 ;  /* 0x0000001f3f057899 */ /* 0x000fe40008011409 */
[----:B------:R-:W-:Y:S02]  /*0590*/  USHF.R.S32.HI UR6, URZ, 0x1f, UR4 ;  /* 0x0000001f3f067899 */ /* 0x000fe40008011404 */
        /* <DEDUP_REMOVED lines=12> */
[----:B-1----:R-:W-:Y:S01]  /*0660*/  UISETP.NE.AND UP0, UPT, UR13, -0x1, UPT ;  /* 0xffffffff0d00788c */ /* 0x002fe2000bf05270 */
        /* <DEDUP_REMOVED lines=79> */
.L_x_427:
[----:B------:R-:W-:Y:S05]  /*0b60*/  BSYNC B0 ;  /* 0x0000000000007941 */ /* 0x000fea0003800000 */
.L_x_426:
        /* <DEDUP_REMOVED lines=22> */
.L_x_429:
[----:B------:R-:W-:Y:S05]  /*0cd0*/  BSYNC B0 ;  /* 0x0000000000007941 */ /* 0x000fea0003800000 */
.L_x_428:
        /* <DEDUP_REMOVED lines=22> */
.L_x_431:
[----:B------:R-:W-:Y:S05]  /*0e40*/  BSYNC B0 ;  /* 0x0000000000007941 */ /* 0x000fea0003800000 */
.L_x_430:
        /* <DEDUP_REMOVED lines=21> */
.L_x_433:
[----:B------:R-:W-:Y:S05]  /*0fa0*/  BSYNC B0 ;  /* 0x0000000000007941 */ /* 0x000fea0003800000 */
.L_x_432:
        /* <DEDUP_REMOVED lines=35> */
.L_x_425:
[----:B-1----:R-:W-:Y:S02]  /*11e0*/  UISETP.NE.AND UP1, UPT, UR13, -0x1, UPT ;  /* 0xffffffff0d00788c */ /* 0x002fe4000bf25270 */
        /* <DEDUP_REMOVED lines=32> */
.L_x_434:
[----:B------:R-:W-:Y:S01]  /*13f0*/  IABS R0, c[0x0][0x1c8] ;  /* 0x0000720000007a13 */ /* 0x000fe20000000000 */
[----:B------:R-:W1:Y:S01]  /*1400*/  S2R R2, SR_CTAID.Z ;  /* 0x0000000000027919 */ /* 0x000e620000002700 */
[----:B------:R-:W-:Y:S02]  /*1410*/  UMOV UR24, URZ ;  /* 0x0000003f00187c82 */ /* 0x000fe40008000000 */
[----:B------:R-:W2:Y:S01]  /*1420*/  R2UR UR7, R0 ;  /* 0x00000000000773c2 */ /* 0x000ea200000e0000 */
[----:B------:R-:W-:Y:S01]  /*1430*/  @UP0 UIADD3 UR26, UR23, UR8, URZ ;  /* 0x00000008171a0290 */ /* 0x000fe2000fffe03f */
        /* <DEDUP_REMOVED lines=9> */
[----:B------:R-:W-:-:S04]  /*14d0*/  UIMAD.WIDE.U32 UR24, UR25, UR4, UR24 ;  /* 0x00000004191872a5 */ /* 0x000fc8000f8e0018 */
[----:B-1----:R-:W-:Y:S02]  /*14e0*/  UIMAD.WIDE.U32 UR24, UR25, UR5, URZ ;  /* 0x00000005191872a5 */ /* 0x002fe4000f8e003f */
        /* <DEDUP_REMOVED lines=17> */
[----:B------:R-:W-:-:S04]  /*1600*/  @!UP2 ULOP3.LUT UR8, URZ, UR7, URZ, 0x33, !UPT ;  /* 0x000000073f08a292 */ /* 0x000fc8000f8e333f */
[----:B------:R-:W-:Y:S01]  /*1610*/  USHF.R.S32.HI UR25, URZ, 0x1f, UR8 ;  /* 0x0000001f3f197899 */ /* 0x000fe20008011408 */
[----:B------:R-:W-:Y:S05]  /*1620*/  @P0 BRA `(.L_x_435) ;  /* 0x000000c000000947 */ /* 0x000fea0003800000 */
[----:B------:R-:W-:Y:S02]  /*1630*/  USHF.R.S32.HI UR7, URZ, 0x1f, UR23 ;  /* 0x0000001f3f077899 */ /* 0x000fe40008011417 */
[----:B------:R-:W-:Y:S02]  /*1640*/  ULDC.64 UR4, c[0x0][0x1a0] ;  /* 0x0000680000047ab9 */ /* 0x000fe40000000a00 */
[----:B------:R-:W-:Y:S02]  /*1650*/  UIMAD UR7, UR7, UR4, URZ ;  /* 0x00000004070772a4 */ /* 0x000fe4000f8e023f */
[----:B------:R-:W-:Y:S02]  /*1660*/  UIMAD.WIDE.U32 UR26, UR23, UR4, URZ ;  /* 0x00000004171a72a5 */ /* 0x000fe4000f8e003f */
[----:B------:R-:W-:Y:S02]  /*1670*/  UIMAD UR23, UR23, UR5, UR7 ;  /* 0x00000005171772a4 */ /* 0x000fe4000f8e0207 */
[----:B------:R-:W-:-:S02]  /*1680*/  USHF.R.S32.HI UR7, URZ, 0x1f, UR22 ;  /* 0x0000001f3f077899 */ /* 0x000fc40008011416 */
[----:B------:R-:W-:Y:S02]  /*1690*/  ULDC.64 UR4, c[0x0][0x188] ;  /* 0x0000620000047ab9 */ /* 0x000fe40000000a00 */
[----:B------:R-:W-:Y:S02]  /*16a0*/  UIADD3 UR27, UR27, UR23, URZ ;  /* 0x000000171b1b7290 */ /* 0x000fe4000fffe03f */
[----:B------:R-:W-:Y:S02]  /*16b0*/  UIMAD UR7, UR7, UR4, URZ ;  /* 0x00000004070772a4 */ /* 0x000fe4000f8e023f */
[----:B------:R-:W-:Y:S02]  /*16c0*/  UIMAD.WIDE.U32 UR28, UR22, UR4, UR26 ;  /* 0x00000004161c72a5 */ /* 0x000fe4000f8e001a */
[----:B------:R-:W-:-:S04]  /*16d0*/  UIMAD UR5, UR22, UR5, UR7 ;  /* 0x00000005160572a4 */ /* 0x000fc8000f8e0207 */
[----:B------:R-:W-:Y:S02]  /*16e0*/  UIADD3 UR26, UR29, UR5, URZ ;  /* 0x000000051d1a7290 */ /* 0x000fe4000fffe03f */
.L_x_435:
[----:B------:R-:W-:Y:S01]  /*16f0*/  SHF.R.S32.HI R11, RZ, 0x1f, R23 ;  /* 0x0000001fff0b7819 */ /* 0x000fe20000011417 */
[----:B------:R-:W1:Y:S01]  /*1700*/  S2R R18, SR_CTAID.Z ;  /* 0x0000000000127919 */ /* 0x000e620000002700 */
[----:B------:R-:W-:Y:S01]  /*1710*/  ULDC.64 UR4, c[0x0][0x1b0] ;  /* 0x00006c0000047ab9 */ /* 0x000fe20000000a00 */
[----:B------:R-:W-:Y:S01]  /*1720*/  BSSY B0, `(.L_x_436) ;  /* 0x0000081000007945 */ /* 0x000fe20003800000 */
[CC--:B------:R-:W-:Y:S01]  /*1730*/  LEA.HI R0, R11.reuse, R23.reuse, RZ, 0x3 ;  /* 0x000000170b007211 */ /* 0x0c0fe200078f18ff */
[----:B------:R-:W-:Y:S01]  /*1740*/  UIMAD UR4, UR25, UR4, URZ ;  /* 0x00000004190472a4 */ /* 0x000fe2000f8e023f */
[----:B------:R-:W-:Y:S02]  /*1750*/  LEA.HI R2, R11, R23, RZ, 0x4 ;  /* 0x000000170b027211 */ /* 0x000fe400078f20ff */
[----:B------:R-:W-:Y:S02]  /*1760*/  SHF.R.S32.HI R26, RZ, 0x3, R0 ;  /* 0x00000003ff1a7819 */ /* 0x000fe40000011400 */
[----:B------:R-:W-:-:S02]  /*1770*/  LOP3.LUT R0, R0, 0xfffffff8, RZ, 0xc0, !PT ;  /* 0xfffffff800007812 */ /* 0x000fc400078ec0ff */
[----:B------:R-:W-:Y:S01]  /*1780*/  SHF.R.S32.HI R4, RZ, 0x4, R2 ;  /* 0x00000004ff047819 */ /* 0x000fe20000011402 */
[----:B------:R-:W-:Y:S01]  /*1790*/  IMAD.SHL.U32 R3, R26, 0x40, RZ ;  /* 0x000000401a037824 */ /* 0x000fe200078e00ff */
[----:B------:R-:W-:Y:S01]  /*17a0*/  SHF.R.S32.HI R27, RZ, 0x1f, R26 ;  /* 0x0000001fff1b7819 */ /* 0x000fe2000001141a */
[----:B------:R-:W-:Y:S01]  /*17b0*/  IMAD.IADD R24, R23, 0x1, -R0 ;  /* 0x0000000117187824 */ /* 0x000fe200078e0a00 */
[C---:B------:R-:W-:Y:S02]  /*17c0*/  LOP3.LUT R0, R2.reuse, 0xfffffff0, RZ, 0xc0, !PT ;  /* 0xfffffff002007812 */ /* 0x040fe400078ec0ff */
[----:B------:R-:W-:Y:S01]  /*17d0*/  LEA.HI R2, R2, R4, RZ, 0x1 ;  /* 0x0000000402027211 */ /* 0x000fe200078f08ff */
[----:B------:R-:W-:Y:S01]  /*17e0*/  IMAD.SHL.U32 R116, R24, 0x8, RZ ;  /* 0x0000000818747824 */ /* 0x000fe200078e00ff */
[----:B------:R-:W-:Y:S01]  /*17f0*/  LOP3.LUT R5, R3, 0x1c0, RZ, 0xc0, !PT ;  /* 0x000001c003057812 */ /* 0x000fe200078ec0ff */
[----:B------:R-:W-:Y:S01]  /*1800*/  IMAD.IADD R0, R23, 0x1, -R0 ;  /* 0x0000000117007824 */ /* 0x000fe200078e0a00 */
[----:B------:R-:W-:-:S02]  /*1810*/  LOP3.LUT R2, R2, 0xfffffffe, RZ, 0xc0, !PT ;  /* 0xfffffffe02027812 */ /* 0x000fc400078ec0ff */
[----:B------:R-:W-:Y:S02]  /*1820*/  LOP3.LUT R3, R5, 0x38, R116, 0xf8, !PT ;  /* 0x0000003805037812 */ /* 0x000fe400078ef874 */
[----:B------:R-:W-:Y:S01]  /*1830*/  SHF.R.S32.HI R6, RZ, 0x1f, R0 ;  /* 0x0000001fff067819 */ /* 0x000fe20000011400 */
[----:B------:R-:W-:Y:S01]  /*1840*/  IMAD.IADD R22, R4, 0x1, -R2 ;  /* 0x0000000104167824 */ /* 0x000fe200078e0a02 */
[----:B------:R-:W-:Y:S02]  /*1850*/  SHF.R.U32.HI R5, RZ, 0x3, R5 ;  /* 0x00000003ff057819 */ /* 0x000fe40000011605 */
[----:B------:R-:W-:Y:S01]  /*1860*/  LEA.HI R10, R6, R0, RZ, 0x3 ;  /* 0x00000000060a7211 */ /* 0x000fe200078f18ff */
[----:B------:R-:W-:Y:S01]  /*1870*/  IMAD.SHL.U32 R8, R22, 0x8, RZ ;  /* 0x0000000816087824 */ /* 0x000fe200078e00ff */
[----:B------:R-:W-:Y:S02]  /*1880*/  LEA.HI R6, R11, R23, RZ, 0x6 ;  /* 0x000000170b067211 */ /* 0x000fe400078f30ff */
[----:B------:R-:W-:-:S02]  /*1890*/  LOP3.LUT R4, R10, 0xfffffff8, RZ, 0xc0, !PT ;  /* 0xfffffff80a047812 */ /* 0x000fc400078ec0ff */
[----:B------:R-:W-:Y:S01]  /*18a0*/  SHF.R.S32.HI R117, RZ, 0x1f, R116 ;  /* 0x0000001fff757819 */ /* 0x000fe20000011474 */
[----:B------:R-:W-:Y:S01]  /*18b0*/  IMAD.SHL.U32 R6, R6, 0x8, RZ ;  /* 0x0000000806067824 */ /* 0x000fe200078e00ff */
[----:B------:R-:W-:Y:S01]  /*18c0*/  IADD3 R2, P0, R116, UR6, RZ ;  /* 0x0000000674027c10 */ /* 0x000fe2000ff1e0ff */
[----:B------:R-:W-:Y:S01]  /*18d0*/  IMAD.IADD R0, R0, 0x1, -R4 ;  /* 0x0000000100007824 */ /* 0x000fe200078e0a04 */
[----:B------:R-:W-:Y:S01]  /*18e0*/  LOP3.LUT R5, R3, R5, RZ, 0x3c, !PT ;  /* 0x0000000503057212 */ /* 0x000fe200078e3cff */
[----:B------:R-:W-:Y:S01]  /*18f0*/  IMAD R4, R27, c[0x0][0x198], RZ ;  /* 0x000066001b047a24 */ /* 0x000fe200078e02ff */
[----:B------:R-:W-:Y:S01]  /*1900*/  IADD3.X R3, R117, UR21, RZ, P0, !PT ;  /* 0x0000001575037c10 */ /* 0x000fe200087fe4ff */
[----:B------:R-:W-:Y:S01]  /*1910*/  ULDC.64 UR6, c[0x0][0x1b8] ;  /* 0x00006e0000067ab9 */ /* 0x000fe20000000a00 */
[----:B------:R-:W-:Y:S01]  /*1920*/  LOP3.LUT R231, R5, 0xfffffe00, R6, 0xf8, !PT ;  /* 0xfffffe0005e77812 */ /* 0x000fe200078ef806 */
[----:B------:R-:W-:Y:S01]  /*1930*/  IMAD R9, R26, c[0x0][0x19c], R4 ;  /* 0x000067001a097a24 */ /* 0x000fe200078e0204 */
[----:B------:R-:W-:Y:S01]  /*1940*/  LOP3.LUT P3, RZ, R0, 0x4, RZ, 0xc0, !PT ;  /* 0x0000000400ff7812 */ /* 0x000fe2000786c0ff */
[----:B-1----:R-:W-:Y:S01]  /*1950*/  IMAD.WIDE.U32 R18, R18, c[0x0][0x1a8], R2 ;  /* 0x00006a0012127a25 */ /* 0x002fe200078e0002 */
[----:B------:R-:W-:Y:S01]  /*1960*/  LOP3.LUT P2, RZ, R0, 0x2, RZ, 0xc0, !PT ;  /* 0x0000000200ff7812 */ /* 0x000fe2000784c0ff */
[----:B------:R-:W-:Y:S01]  /*1970*/  UIMAD UR6, UR25, UR6, URZ ;  /* 0x00000006190672a4 */ /* 0x000fe2000f8e023f */
[----:B------:R-:W-:Y:S01]  /*1980*/  IADD3 R113, R116, 0x40, RZ ;  /* 0x0000004074717810 */ /* 0x000fe20007ffe0ff */
[----:B------:R-:W-:Y:S01]  /*1990*/  IMAD R6, R27, c[0x0][0x1a0], RZ ;  /* 0x000068001b067a24 */ /* 0x000fe200078e02ff */
[----:B------:R-:W-:Y:S01]  /*19a0*/  UIMAD UR21, UR8, UR5, UR4 ;  /* 0x00000005081572a4 */ /* 0x000fe2000f8e0204 */
[----:B------:R-:W-:Y:S01]  /*19b0*/  IMAD.SHL.U32 R0, R0, 0x40, RZ ;  /* 0x0000004000007824 */ /* 0x000fe200078e00ff */
[----:B------:R-:W-:Y:S01]  /*19c0*/  UIMAD UR6, UR8, UR7, UR6 ;  /* 0x00000007080672a4 */ /* 0x000fe2000f8e0206 */
[--C-:B------:R-:W-:Y:S01]  /*19d0*/  IMAD.WIDE.U32 R4, R26, c[0x0][0x198], R116.reuse ;  /* 0x000066001a047a25 */ /* 0x100fe200078e0074 */
[----:B------:R1:W-:Y:S01]  /*19e0*/  STL.64 [R1+0x30], R116 ;  /* 0x0000307401007387 */ /* 0x0003e20000100a00 */
[----:B------:R-:W-:Y:S01]  /*19f0*/  ULDC.64 UR4, c[0x0][0x1a8] ;  /* 0x00006a0000047ab9 */ /* 0x000fe20000000a00 */
[----:B------:R-:W-:Y:S01]  /*1a00*/  LOP3.LUT R0, R0, 0x1c0, RZ, 0xc0, !PT ;  /* 0x000001c000007812 */ /* 0x000fe200078ec0ff */
[----:B------:R-:W-:Y:S01]  /*1a10*/  IMAD.WIDE.U32 R2, R26, c[0x0][0x1a0], R116 ;  /* 0x000068001a027a25 */ /* 0x000fe200078e0074 */
[----:B------:R-:W-:Y:S01]  /*1a20*/  IADD3 R4, P1, R4, UR12, RZ ;  /* 0x0000000c04047c10 */ /* 0x000fe2000ff3e0ff */
[----:B------:R1:W-:Y:S01]  /*1a30*/  STL.64 [R1], R26 ;  /* 0x0000001a01007387 */ /* 0x0003e20000100a00 */
[----:B------:R-:W-:Y:S01]  /*1a40*/  LOP3.LUT R8, R0, 0x8, R8, 0xf8, !PT ;  /* 0x0000000800087812 */ /* 0x000fe200078ef808 */
[----:B------:R-:W-:Y:S01]  /*1a50*/  IMAD R6, R26, c[0x0][0x1a4], R6 ;  /* 0x000069001a067a24 */ /* 0x000fe200078e0206 */
[----:B------:R-:W-:Y:S01]  /*1a60*/  IADD3 R2, P0, R2, UR28, RZ ;  /* 0x0000001c02027c10 */ /* 0x000fe2000ff1e0ff */
[----:B------:R-:W-:Y:S01]  /*1a70*/  UIMAD UR4, UR24, UR4, URZ ;  /* 0x00000004180472a4 */ /* 0x000fe2000f8e023f */
[----:B------:R-:W-:Y:S01]  /*1a80*/  SHF.R.U32.HI R7, RZ, 0x3, R0 ;  /* 0x00000003ff077819 */ /* 0x000fe20000011600 */
[----:B------:R-:W-:Y:S01]  /*1a90*/  IMAD.U32 R0, RZ, RZ, UR8 ;  /* 0x00000008ff007e24 */ /* 0x000fe2000f8e00ff */
[----:B------:R-:W-:Y:S01]  /*1aa0*/  IADD3.X R5, R5, UR11, R9, P1, !PT ;  /* 0x0000000b05057c10 */ /* 0x000fe20008ffe409 */
[----:B------:R-:W-:Y:S01]  /*1ab0*/  UIMAD UR4, UR20, UR5, UR4 ;  /* 0x00000005140472a4 */ /* 0x000fe2000f8e0204 */
[----:B------:R-:W-:Y:S01]  /*1ac0*/  IADD3.X R3, R3, UR26, R6, P0, !PT ;  /* 0x0000001a03037c10 */ /* 0x000fe200087fe406 */
[----:B------:R-:W-:Y:S01]  /*1ad0*/  IMAD.U32 R6, RZ, RZ, UR8 ;  /* 0x00000008ff067e24 */ /* 0x000fe2000f8e00ff */
[----:B------:R-:W-:Y:S01]  /*1ae0*/  IADD3 R112, R116, 0x80, RZ ;  /* 0x0000008074707810 */ /* 0x000fe20007ffe0ff */
[----:B------:R-:W-:Y:S01]  /*1af0*/  IMAD.WIDE.U32 R32, R0, c[0x0][0x1b0], R4 ;  /* 0x00006c0000207a25 */ /* 0x000fe200078e0004 */
[----:B------:R-:W-:Y:S01]  /*1b00*/  IADD3 R107, R116, 0xc0, RZ ;  /* 0x000000c0746b7810 */ /* 0x000fe20007ffe0ff */
[----:B------:R-:W-:Y:S01]  /*1b10*/  UIADD3 UR20, -UR15, UR17, URZ ;  /* 0x000000110f147290 */ /* 0x000fe2000fffe13f */
[----:B------:R-:W-:Y:S01]  /*1b20*/  LOP3.LUT R7, R8, R7, RZ, 0x3c, !PT ;  /* 0x0000000708077212 */ /* 0x000fe200078e3cff */
[----:B------:R-:W-:Y:S01]  /*1b30*/  IMAD.WIDE.U32 R28, R6, c[0x0][0x1b8], R2 ;  /* 0x00006e00061c7a25 */ /* 0x000fe200078e0002 */
[----:B------:R1:W-:Y:S01]  /*1b40*/  STL.64 [R1+0x40], R32 ;  /* 0x0000402001007387 */ /* 0x0003e20000100a00 */
[----:B------:R-:W-:-:S02]  /*1b50*/  IADD3 R35, R33, UR21, RZ ;  /* 0x0000001521237c10 */ /* 0x000fc4000fffe0ff */
[----:B------:R-:W-:Y:S01]  /*1b60*/  ISETP.GE.AND P0, PT, R26, UR20, PT ;  /* 0x000000141a007c0c */ /* 0x000fe2000bf06270 */
[----:B------:R1:W-:Y:S01]  /*1b70*/  STL.64 [R1+0x60], R28 ;  /* 0x0000601c01007387 */ /* 0x0003e20000100a00 */
[----:B------:R-:W-:Y:S01]  /*1b80*/  IADD3 R31, R29, UR6, RZ ;  /* 0x000000061d1f7c10 */ /* 0x000fe2000fffe0ff */
[----:B------:R-:W-:Y:S01]  /*1b90*/  IMAD.SHL.U32 R4, R10, 0x40, RZ ;  /* 0x000000400a047824 */ /* 0x000fe200078e00ff */
[----:B------:R-:W-:Y:S01]  /*1ba0*/  LEA.HI R2, R11, R23, RZ, 0x5 ;  /* 0x000000170b027211 */ /* 0x000fe200078f28ff */
[----:B------:R1:W-:Y:S01]  /*1bb0*/  STL [R1+0x4c], R113 ;  /* 0x00004c7101007387 */ /* 0x0003e20000100800 */
[----:B------:R-:W-:Y:S01]  /*1bc0*/  IMAD.MOV.U32 R3, RZ, RZ, 0x10 ;  /* 0x00000010ff037424 */ /* 0x000fe200078e00ff */
[----:B------:R-:W-:Y:S01]  /*1bd0*/  IADD3 R11, R19, UR4, RZ ;  /* 0x00000004130b7c10 */ /* 0x000fe2000fffe0ff */
[----:B------:R-:W-:Y:S01]  /*1be0*/  IMAD.MOV.U32 R5, RZ, RZ, 0x20 ;  /* 0x00000020ff057424 */ /* 0x000fe200078e00ff */
[----:B------:R1:W-:Y:S01]  /*1bf0*/  STL [R1+0x48], R112 ;  /* 0x0000487001007387 */ /* 0x0003e20000100800 */
[----:B------:R-:W-:Y:S01]  /*1c00*/  LOP3.LUT R0, R2, 0xffffffe0, RZ, 0xc0, !PT ;  /* 0xffffffe002007812 */ /* 0x000fe200078ec0ff */
[----:B------:R-:W-:Y:S01]  /*1c10*/  IMAD.U32 R8, RZ, RZ, UR14 ;  /* 0x0000000eff087e24 */ /* 0x000fe2000f8e00ff */
[----:B------:R-:W-:Y:S01]  /*1c20*/  LOP3.LUT R4, R7, 0xfffffe00, R4, 0xf8, !PT ;  /* 0xfffffe0007047812 */ /* 0x000fe200078ef804 */
[----:B------:R1:W-:Y:S01]  /*1c30*/  STL [R1+0x50], R107 ;  /* 0x0000506b01007387 */ /* 0x0003e20000100800 */
[----:B------:R-:W-:Y:S01]  /*1c40*/  SHF.R.S32.HI R104, RZ, 0x5, R2 ;  /* 0x00000005ff687819 */ /* 0x000fe20000011402 */
[----:B------:R-:W-:Y:S01]  /*1c50*/  IMAD.IADD R21, R23, 0x1, -R0 ;  /* 0x0000000117157824 */ /* 0x000fe200078e0a00 */
[----:B------:R-:W-:Y:S01]  /*1c60*/  SEL R3, R3, 0xfffffff0, !P2 ;  /* 0xfffffff003037807 */ /* 0x000fe20005000000 */
[----:B------:R1:W-:Y:S01]  /*1c70*/  STL [R1+0x5c], R31 ;  /* 0x00005c1f01007387 */ /* 0x0003e20000100800 */
[----:B------:R-:W-:Y:S01]  /*1c80*/  IMAD.WIDE R8, R8, 0x80, R26 ;  /* 0x0000008008087825 */ /* 0x000fe200078e021a */
[----:B------:R-:W-:-:S02]  /*1c90*/  SEL R0, R5, 0xffffffe0, !P3 ;  /* 0xffffffe005007807 */ /* 0x000fc40005800000 */
[----:B------:R1:W-:Y:S01]  /*1ca0*/  STL [R1+0x3c], R35 ;  /* 0x00003c2301007387 */ /* 0x0003e20000100800 */
[----:B------:R-:W-:Y:S01]  /*1cb0*/  IMAD.SHL.U32 R231, R231, 0x2, RZ ;  /* 0x00000002e7e77824 */ /* 0x000fe200078e00ff */
        /* <DEDUP_REMOVED lines=39> */
.L_x_437:
[----:B------:R-:W-:Y:S05]  /*1f30*/  BSYNC B0 ;  /* 0x0000000000007941 */ /* 0x000fea0003800000 */
.L_x_436:
[----:B------:R-:W-:Y:S01]  /*1f40*/  IADD3 R20, R26, 0x20, RZ ;  /* 0x000000201a147810 */ /* 0x000fe20007ffe0ff */
        /* <DEDUP_REMOVED lines=44> */
.L_x_439:
[----:B------:R-:W-:Y:S05]  /*2210*/  BSYNC B0 ;  /* 0x0000000000007941 */ /* 0x000fea0003800000 */
.L_x_438:
        /* <DEDUP_REMOVED lines=45> */
.L_x_441:
[----:B------:R-:W-:Y:S05]  /*24f0*/  BSYNC B0 ;  /* 0x0000000000007941 */ /* 0x000fea0003800000 */
.L_x_440:
        /* <DEDUP_REMOVED lines=14> */
[----:B--2---:R-:W-:Y:S01]  /*25e0*/  IMAD.WIDE.U32 R12, R2, c[0x0][0x190], R10 ;  /* 0x00006400020c7a25 */ /* 0x004fe200078e000a */
        /* <DEDUP_REMOVED lines=33> */
.L_x_443:
[----:B------:R-:W-:Y:S05]  /*2800*/  BSYNC B0 ;  /* 0x0000000000007941 */ /* 0x000fea0003800000 */
.L_x_442:
[----:B------:R-:W-:Y:S01]  /*2810*/  IMAD.MOV.U32 R114, RZ, RZ, R34 ;  /* 0x000000ffff727224 */ /* 0x000fe200078e0022 */
[----:B------:R-:W-:Y:S01]  /*2820*/  UIADD3 UR25, UR9, -0x1, URZ ;  /* 0xffffffff09197890 */ /* 0x000fe2000fffe03f */
[----:B------:R-:W-:Y:S01]  /*2830*/  IMAD.MOV.U32 R115, RZ, RZ, R35 ;  /* 0x000000ffff737224 */ /* 0x000fe200078e0023 */
[----:B------:R-:W-:Y:S01]  /*2840*/  MOV R114, R32 ;  /* 0x0000002000727202 */ /* 0x000fe20000000f00 */
[----:B------:R-:W-:Y:S01]  /*2850*/  BSSY B0, `(.L_x_444) ;  /* 0x000002c000007945 */ /* 0x000fe20003800000 */
[----:B------:R-:W-:Y:S01]  /*2860*/  UIMAD UR23, UR25, -0x40, UR16 ;  /* 0xffffffc0191778a4 */ /* 0x000fe2000f8e0210 */
[----:B------:R-:W-:Y:S01]  /*2870*/  MOV R106, UR29 ;  /* 0x0000001d006a7c02 */ /* 0x000fe20008000f00 */
[----:B------:R-:W-:Y:S01]  /*2880*/  USHF.R.S32.HI UR30, URZ, 0x1f, UR25 ;  /* 0x0000001f3f1e7899 */ /* 0x000fe20008011419 */
[----:B------:R3:W-:Y:S01]  /*2890*/  STL.64 [R1+0x38], R114 ;  /* 0x0000387201007387 */ /* 0x0007e20000100a00 */
[----:B------:R-:W-:Y:S02]  /*28a0*/  UIMAD UR4, UR27, UR25, URZ ;  /* 0x000000191b0472a4 */ /* 0x000fe4000f8e023f */
[----:B------:R-:W-:Y:S01]  /*28b0*/  ISETP.GE.AND P0, PT, R26, UR23, PT ;  /* 0x000000171a007c0c */ /* 0x000fe2000bf06270 */
[----:B--2---:R-:W-:Y:S01]  /*28c0*/  IMAD.WIDE.U32 R6, R106, UR25, R114 ;  /* 0x000000196a067c25 */ /* 0x004fe2000f8e0072 */
        /* <DEDUP_REMOVED lines=36> */
.L_x_445:
[----:B------:R-:W-:Y:S05]  /*2b10*/  BSYNC B0 ;  /* 0x0000000000007941 */ /* 0x000fea0003800000 */
.L_x_444:
[----:B------:R-:W-:Y:S01]  /*2b20*/  ISETP.GE.AND P0, PT, R20, UR23, PT ;  /* 0x0000001714007c0c */ /* 0x000fe2000bf06270 */
[----:B------:R-:W-:Y:S01]  /*2b30*/  UMOV UR24, 0x5 ;  /* 0x0000000500187882 */ /* 0x000fe20000000000 */
[----:B------:R-:W-:Y:S01]  /*2b40*/  BSSY B0, `(.L_x_446) ;  /* 0x000002b000007945 */ /* 0x000fe20003800000 */
[----:B------:R-:W-:Y:S02]  /*2b50*/  ULDC UR22, c[0x0][0x19c] ;  /* 0x0000670000167ab9 */ /* 0x000fe40000000800 */
[----:B------:R-:W-:Y:S02]  /*2b60*/  USHF.L.U32 UR7, UR6, 0x5, URZ ;  /* 0x0000000506077899 */ /* 0x000fe4000800063f */
[----:B------:R-:W-:Y:S02]  /*2b70*/  ULDC.64 UR4, c[0x0][0x1a0] ;  /* 0x0000680000047ab9 */ /* 0x000fe40000000a00 */
[----:B------:R-:W-:Y:S02]  /*2b80*/  USHF.L.U64.HI UR6, UR6, UR24, UR22 ;  /* 0x0000001806067299 */ /* 0x000fe40008010216 */
[----:B------:R-:W-:-:S02]  /*2b90*/  USHF.L.U64.HI UR21, UR4, UR21, UR5 ;  /* 0x0000001504157299 */ /* 0x000fc40008010205 */
[----:B------:R-:W-:Y:S01]  /*2ba0*/  USHF.L.U32 UR22, UR4, 0x6, URZ ;  /* 0x0000000604167899 */ /* 0x000fe2000800063f */
[----:B------:R-:W-:Y:S06]  /*2bb0*/  @P0 BRA `(.L_x_447) ;  /* 0x0000023000000947 */ /* 0x000fec0003800000 */
[----:B------:R-:W-:Y:S02]  /*2bc0*/  ISETP.GE.AND P5, PT, R116, c[0x0][0x220], PT ;  /* 0x0000880074007a0c */ /* 0x000fe40003fa6270 */
[----:B------:R-:W-:Y:S02]  /*2bd0*/  ISETP.GE.AND P4, PT, R113, c[0x0][0x220], PT ;  /* 0x0000880071007a0c */ /* 0x000fe40003f86270 */
        /* <DEDUP_REMOVED lines=33> */
.L_x_447:
[----:B------:R-:W-:Y:S05]  /*2df0*/  BSYNC B0 ;  /* 0x0000000000007941 */ /* 0x000fea0003800000 */
.L_x_446:
[----:B------:R-:W0:Y:S01]  /*2e00*/  LDGDEPBAR ;  /* 0x00000000000079af */ /* 0x000e220000000000 */
[----:B------:R-:W-:Y:S01]  /*2e10*/  ISETP.GE.AND P0, PT, R26, UR23, PT ;  /* 0x000000171a007c0c */ /* 0x000fe2000bf06270 */
[----:B------:R-:W-:Y:S01]  /*2e20*/  IMAD.MOV.U32 R6, RZ, RZ, R30 ;  /* 0x000000ffff067224 */ /* 0x000fe200078e001e */
[----:B------:R-:W-:Y:S01]  /*2e30*/  UIMAD UR5, UR21, UR25, URZ ;  /* 0x00000019150572a4 */ /* 0x000fe2000f8e023f */
[----:B------:R-:W-:Y:S01]  /*2e40*/  IMAD.MOV.U32 R7, RZ, RZ, R31 ;  /* 0x000000ffff077224 */ /* 0x000fe200078e001f */
[----:B------:R-:W-:Y:S01]  /*2e50*/  SHF.R.S32.HI R2, RZ, 0x1f, R21 ;  /* 0x0000001fff027819 */ /* 0x000fe20000011415 */
[----:B------:R-:W-:Y:S01]  /*2e60*/  IMAD.MOV.U32 R6, RZ, RZ, R28 ;  /* 0x000000ffff067224 */ /* 0x000fe200078e001c */
[----:B------:R-:W-:Y:S01]  /*2e70*/  UIMAD UR5, UR30, UR22, UR5 ;  /* 0x000000161e0572a4 */ /* 0x000fe2000f8e0205 */
[----:B------:R-:W-:Y:S01]  /*2e80*/  IMAD.U32 R5, RZ, RZ, UR22 ;  /* 0x00000016ff057e24 */ /* 0x000fe2000f8e00ff */
[----:B------:R-:W-:Y:S01]  /*2e90*/  LEA.HI R2, R2, R21, RZ, 0x2 ;  /* 0x0000001502027211 */ /* 0x000fe200078f10ff */
[----:B------:R-:W-:Y:S01]  /*2ea0*/  IMAD.SHL.U32 R23, R23, 0x2, RZ ;  /* 0x0000000217177824 */ /* 0x000fe200078e00ff */
[----:B------:R5:W-:Y:S01]  /*2eb0*/  STL.64 [R1+0x58], R6 ;  /* 0x0000580601007387 */ /* 0x000be20000100a00 */
[----:B------:R-:W-:Y:S01]  /*2ec0*/  BSSY B0, `(.L_x_448) ;  /* 0x000002d000007945 */ /* 0x000fe20003800000 */
[----:B------:R-:W-:-:S02]  /*2ed0*/  SHF.R.S32.HI R105, RZ, 0x2, R2 ;  /* 0x00000002ff697819 */ /* 0x000fc40000011402 */
[----:B------:R-:W-:Y:S01]  /*2ee0*/  LOP3.LUT R108, R23, 0x6, RZ, 0xc0, !PT ;  /* 0x00000006176c7812 */ /* 0x000fe200078ec0ff */
[----:B------:R-:W-:-:S04]  /*2ef0*/  DEPBAR.LE SB0, 0x0 ;  /* 0x000080000000791a */ /* 0x000fc80000000000 */
[----:B------:R-:W-:Y:S01]  /*2f00*/  BAR.SYNC.DEFER_BLOCKING 0x0 ;  /* 0x0000000000007b1d */ /* 0x000fe20000010000 */
[----:B-----5:R-:W-:-:S05]  /*2f10*/  IMAD.WIDE.U32 R6, R5, UR25, R6 ;  /* 0x0000001905067c25 */ /* 0x020fca000f8e0006 */
[----:B------:R-:W-:Y:S01]  /*2f20*/  IADD3 R2, R7, UR5, RZ ;  /* 0x0000000507027c10 */ /* 0x000fe2000fffe0ff */
        /* <DEDUP_REMOVED lines=9> */
[C---:B--2-4-:R-:W-:Y:S01]  /*2fc0*/  @!P5 LEA R12, P6, R6.reuse, c[0x0][0x170], 0x1 ;  /* 0x00005c00060cda11 */ /* 0x054fe200078c08ff */
        /* <DEDUP_REMOVED lines=28> */
.L_x_449:
[----:B------:R-:W-:Y:S05]  /*3190*/  BSYNC B0 ;  /* 0x0000000000007941 */ /* 0x000fea0003800000 */
.L_x_448:
        /* <DEDUP_REMOVED lines=17> */
[C---:B--2-4-:R-:W-:Y:S02]  /*32b0*/  @!P5 LEA R12, P6, R6.reuse, c[0x0][0x170], 0x1 ;  /* 0x00005c00060cda11 */ /* 0x054fe400078c08ff */
        /* <DEDUP_REMOVED lines=27> */
.L_x_451:
[----:B------:R-:W-:Y:S05]  /*3470*/  BSYNC B0 ;  /* 0x0000000000007941 */ /* 0x000fea0003800000 */
.L_x_450:
[C---:B------:R-:W-:Y:S01]  /*3480*/  IMAD.SHL.U32 R2, R24.reuse, 0x40, RZ ;  /* 0x0000004018027824 */ /* 0x040fe200078e00ff */
[----:B------:R-:W-:Y:S01]  /*3490*/  R2P PR, R24, 0x6 ;  /* 0x0000000618007804 */ /* 0x000fe20000000000 */
[----:B------:R-:W-:Y:S01]  /*34a0*/  IMAD.SHL.U32 R5, R26, 0x8, RZ ;  /* 0x000000081a057824 */ /* 0x000fe200078e00ff */
[----:B------:R-:W-:Y:S01]  /*34b0*/  ULDC UR4, c[0x0][0x2e8] ;  /* 0x0000ba0000047ab9 */ /* 0x000fe20000000800 */
[----:B------:R-:W0:Y:S01]  /*34c0*/  LDGDEPBAR ;  /* 0x00000000000079af */ /* 0x000e220000000000 */
[----:B------:R-:W-:Y:S01]  /*34d0*/  LOP3.LUT R2, R2, 0x1c0, RZ, 0xc0, !PT ;  /* 0x000001c002027812 */ /* 0x000fe200078ec0ff */
[----:B------:R-:W-:Y:S02]  /*34e0*/  ULDC UR5, c[0x0][0x2e4] ;  /* 0x0000b90000057ab9 */ /* 0x000fe40000000800 */
[----:B------:R-:W-:Y:S01]  /*34f0*/  UIADD3 UR5, UR16, -UR5, -UR17 ;  /* 0x8000000510057290 */ /* 0x000fe2000fffe811 */
[----:B------:R-:W-:Y:S01]  /*3500*/  LOP3.LUT R5, R2, 0x8, R5, 0xf8, !PT ;  /* 0x0000000802057812 */ /* 0x000fe200078ef805 */
[----:B------:R-:W-:Y:S01]  /*3510*/  UISETP.GT.AND UP0, UPT, UR25, UR10, UPT ;  /* 0x0000000a1900728c */ /* 0x000fe2000bf04270 */
[----:B------:R-:W-:-:S04]  /*3520*/  SHF.R.U32.HI R2, RZ, 0x3, R2 ;  /* 0x00000003ff027819 */ /* 0x000fc80000011602 */
[----:B------:R-:W-:Y:S01]  /*3530*/  LOP3.LUT R2, R5, R2, RZ, 0x3c, !PT ;  /* 0x0000000205027212 */ /* 0x000fe200078e3cff */
[----:B------:R-:W-:-:S04]  /*3540*/  IMAD R5, R104, 0x400, R4 ;  /* 0x0000040068057824 */ /* 0x000fc800078e0204 */
[----:B------:R-:W-:Y:S02]  /*3550*/  IMAD R2, R22, 0x200, R2 ;  /* 0x0000020016027824 */ /* 0x000fe400078e0202 */
[----:B------:R-:W-:Y:S02]  /*3560*/  IMAD.SHL.U32 R211, R5, 0x2, RZ ;  /* 0x0000000205d37824 */ /* 0x000fe400078e00ff */
[----:B------:R-:W-:Y:S02]  /*3570*/  IMAD.SHL.U32 R204, R2, 0x2, RZ ;  /* 0x0000000202cc7824 */ /* 0x000fe400078e00ff */
[--C-:B------:R-:W-:Y:S01]  /*3580*/  IMAD R212, R3, 0x2, R211.reuse ;  /* 0x0000000203d47824 */ /* 0x100fe200078e02d3 */
[----:B-12-4-:R-:W-:Y:S01]  /*3590*/  LDSM.16.M88.4 R8, [R211] ;  /* 0x00000000d308783b */ /* 0x016fe20000000200 */
[----:B------:R-:W-:Y:S01]  /*35a0*/  IMAD R214, R0, 0x2, R211 ;  /* 0x0000000200d67824 */ /* 0x000fe200078e02d3 */
[----:B------:R-:W-:Y:S01]  /*35b0*/  IADD3 R2, R204, 0x10000, RZ ;  /* 0x00010000cc027810 */ /* 0x000fe20007ffe0ff */
[----:B------:R-:W-:Y:S01]  /*35c0*/  IMAD R213, R0, 0x2, R212 ;  /* 0x0000000200d57824 */ /* 0x000fe200078e02d4 */
[----:B------:R-:W1:Y:S01]  /*35d0*/  LDSM.16.M88.4 R20, [R204+0x10000] ;  /* 0x01000000cc14783b */ /* 0x000e620000000200 */
[----:B------:R-:W-:-:S02]  /*35e0*/  IADD3 R215, R204, 0x10020, RZ ;  /* 0x00010020ccd77810 */ /* 0x000fc40007ffe0ff */
[----:B------:R-:W-:Y:S01]  /*35f0*/  @P1 IADD3 R215, R2, -0x20, RZ ;  /* 0xffffffe002d71810 */ /* 0x000fe20007ffe0ff */
[----:B------:R-:W2:Y:S01]  /*3600*/  LDSM.16.M88.4 R32, [R204+0x10800] ;  /* 0x01080000cc20783b */ /* 0x000ea20000000200 */
[----:B------:R-:W-:Y:S02]  /*3610*/  IMAD.MOV.U32 R2, RZ, RZ, 0x40 ;  /* 0x00000040ff027424 */ /* 0x000fe400078e00ff */
[C---:B------:R-:W-:Y:S01]  /*3620*/  IADD3 R230, R215.reuse, 0x800, RZ ;  /* 0x00000800d7e67810 */ /* 0x040fe20007ffe0ff */
[----:B------:R-:W4:Y:S01]  /*3630*/  LDSM.16.M88.4 R28, [R204+0x11000] ;  /* 0x01100000cc1c783b */ /* 0x000f220000000200 */
[C---:B------:R-:W-:Y:S02]  /*3640*/  IADD3 R229, R215.reuse, 0x1000, RZ ;  /* 0x00001000d7e57810 */ /* 0x040fe40007ffe0ff */
[----:B------:R-:W-:Y:S01]  /*3650*/  SEL R2, R2, 0xffffffc0, !P2 ;  /* 0xffffffc002027807 */ /* 0x000fe20005000000 */
[----:B------:R-:W5:Y:S01]  /*3660*/  LDSM.16.M88.4 R24, [R204+0x11800] ;  /* 0x01180000cc18783b */ /* 0x000f620000000200 */
[----:B------:R-:W-:-:S02]  /*3670*/  IADD3 R228, R215, 0x1800, RZ ;  /* 0x00001800d7e47810 */ /* 0x000fc40007ffe0ff */
[C---:B------:R-:W-:Y:S01]  /*3680*/  IADD3 R227, R215.reuse, 0x2000, RZ ;  /* 0x00002000d7e37810 */ /* 0x040fe20007ffe0ff */
[----:B------:R-:W-:Y:S01]  /*3690*/  LDSM.16.M88.4 R12, [R212] ;  /* 0x00000000d40c783b */ /* 0x000fe20000000200 */
[----:B------:R-:W-:Y:S01]  /*36a0*/  IMAD.IADD R210, R204, 0x1, R2 ;  /* 0x00000001ccd27824 */ /* 0x000fe200078e0202 */
[C---:B------:R-:W-:Y:S01]  /*36b0*/  IADD3 R226, R215.reuse, 0x2800, RZ ;  /* 0x00002800d7e27810 */ /* 0x040fe20007ffe0ff */
[----:B------:R-:W-:Y:S01]  /*36c0*/  IMAD.IADD R209, R2, 0x1, R215 ;  /* 0x0000000102d17824 */ /* 0x000fe200078e02d7 */
[----:B------:R-:W3:Y:S01]  /*36d0*/  LDSM.16.M88.4 R40, [R215] ;  /* 0x00000000d728783b */ /* 0x000ee20000000200 */
[----:B------:R-:W-:Y:S01]  /*36e0*/  LEA R2, R104, UR15, 0x4 ;  /* 0x0000000f68027c11 */ /* 0x000fe2000f8e20ff */
[----:B------:R-:W-:Y:S01]  /*36f0*/  UIADD3 UR15, UR16, 0x1, -UR17 ;  /* 0x00000001100f7890 */ /* 0x000fe2000fffe811 */
[C---:B------:R-:W-:Y:S01]  /*3700*/  IADD3 R225, R215.reuse, 0x3000, RZ ;  /* 0x00003000d7e17810 */ /* 0x040fe20007ffe0ff */
[----:B------:R-:W3:Y:S01]  /*3710*/  LDSM.16.M88.4 R64, [R215+0x800] ;  /* 0x00080000d740783b */ /* 0x000ee20000000200 */
[----:B------:R-:W-:Y:S01]  /*3720*/  IADD3 R224, R215, 0x3800, RZ ;  /* 0x00003800d7e07810 */ /* 0x000fe20007ffe0ff */
[----:B------:R-:W-:Y:S01]  /*3730*/  IMAD.IADD R5, R105, 0x1, R2 ;  /* 0x0000000169057824 */ /* 0x000fe200078e0202 */
[----:B------:R-:W-:Y:S01]  /*3740*/  UIADD3 UR4, UR15, UR4, URZ ;  /* 0x000000040f047290 */ /* 0x000fe2000fffe03f */
[----:B------:R-:W3:Y:S01]  /*3750*/  LDSM.16.M88.4 R72, [R215+0x1000] ;  /* 0x00100000d748783b */ /* 0x000ee20000000200 */
[----:B------:R-:W-:Y:S01]  /*3760*/  IMAD.U32 R2, RZ, RZ, UR25 ;  /* 0x00000019ff027e24 */ /* 0x000fe2000f8e00ff */
[----:B------:R-:W-:-:S02]  /*3770*/  IADD3 R223, R215, 0x4000, RZ ;  /* 0x00004000d7df7810 */ /* 0x000fc40007ffe0ff */
[----:B------:R-:W3:Y:S01]  /*3780*/  LDSM.16.M88.4 R76, [R215+0x1800] ;  /* 0x00180000d74c783b */ /* 0x000ee20000000200 */
[C---:B------:R-:W-:Y:S01]  /*3790*/  IADD3 R6, R5.reuse, 0x8, RZ ;  /* 0x0000000805067810 */ /* 0x040fe20007ffe0ff */
[----:B------:R-:W-:Y:S01]  /*37a0*/  IMAD R2, R2, 0x40, R108 ;  /* 0x0000004002027824 */ /* 0x000fe200078e026c */
[----:B------:R-:W-:Y:S01]  /*37b0*/  IADD3 R7, R5, UR4, RZ ;  /* 0x0000000405077c10 */ /* 0x000fe2000fffe0ff */
[----:B------:R-:W-:Y:S01]  /*37c0*/  LDSM.16.M88.4 R16, [R214] ;  /* 0x00000000d610783b */ /* 0x000fe20000000200 */
[----:B------:R-:W-:Y:S02]  /*37d0*/  IADD3 R222, R215, 0x4800, RZ ;  /* 0x00004800d7de7810 */ /* 0x000fe40007ffe0ff */
[----:B------:R-:W-:Y:S01]  /*37e0*/  IMNMX R235, R7, UR16, PT ;  /* 0x0000001007eb7c17 */ /* 0x000fe2000b800200 */
[----:B-1----:R-:W-:Y:S01]  /*37f0*/  HMMA.16816.F32 R36, R8, R20, RZ ;  /* 0x000000140824723c */ /* 0x002fe200000018ff */
[----:B------:R-:W1:Y:S01]  /*3800*/  LDSM.16.M88.4 R88, [R210+0x10000] ;  /* 0x01000000d258783b */ /* 0x000e620000000200 */
[----:B------:R-:W-:-:S02]  /*3810*/  IADD3 R221, R215, 0x5000, RZ ;  /* 0x00005000d7dd7810 */ /* 0x000fc40007ffe0ff */
[----:B------:R-:W-:Y:S01]  /*3820*/  ISETP.GE.AND P3, PT, R2, R235, PT ;  /* 0x000000eb0200720c */ /* 0x000fe20003f66270 */
[----:B------:R-:W1:Y:S01]  /*3830*/  LDSM.16.M88.4 R80, [R210+0x10800] ;  /* 0x01080000d250783b */ /* 0x000e620000000200 */
[C---:B------:R-:W-:Y:S02]  /*3840*/  IADD3 R220, R215.reuse, 0x5800, RZ ;  /* 0x00005800d7dc7810 */ /* 0x040fe40007ffe0ff */
[----:B------:R-:W-:Y:S01]  /*3850*/  HMMA.16816.F32 R44, R8, R22, RZ ;  /* 0x00000016082c723c */ /* 0x000fe200000018ff */
[----:B------:R-:W1:Y:S01]  /*3860*/  LDSM.16.M88.4 R92, [R210+0x11800] ;  /* 0x01180000d25c783b */ /* 0x000e620000000200 */
[C---:B------:R-:W-:Y:S02]  /*3870*/  IADD3 R219, R215.reuse, 0x6000, RZ ;  /* 0x00006000d7db7810 */ /* 0x040fe40007ffe0ff */
[C---:B------:R-:W-:Y:S01]  /*3880*/  IADD3 R218, R215.reuse, 0x6800, RZ ;  /* 0x00006800d7da7810 */ /* 0x040fe20007ffe0ff */
[----:B------:R-:W-:Y:S01]  /*3890*/  LDSM.16.M88.4 R100, [R209] ;  /* 0x00000000d164783b */ /* 0x000fe20000000200 */
[----:B------:R-:W-:-:S02]  /*38a0*/  IADD3 R217, R215, 0x7000, RZ ;  /* 0x00007000d7d97810 */ /* 0x000fc40007ffe0ff */
[----:B--2---:R-:W-:Y:S01]  /*38b0*/  HMMA.16816.F32 R52, R8, R34, RZ ;  /* 0x000000220834723c */ /* 0x004fe200000018ff */
[----:B------:R-:W-:Y:S01]  /*38c0*/  LDSM.16.M88.4 R84, [R210+0x11000] ;  /* 0x01100000d254783b */ /* 0x000fe20000000200 */
[----:B------:R-:W-:-:S03]  /*38d0*/  IADD3 R216, R215, 0x7800, RZ ;  /* 0x00007800d7d87810 */ /* 0x000fc60007ffe0ff */
[----:B------:R-:W-:Y:S03]  /*38e0*/  LDSM.16.M88.4 R96, [R204+0x12000] ;  /* 0x01200000cc60783b */ /* 0x000fe60000000200 */
[C---:B----4-:R-:W-:Y:S08]  /*38f0*/  HMMA.16816.F32 R60, R8.reuse, R30, RZ ;  /* 0x0000001e083c723c */ /* 0x050ff000000018ff */
[C---:B------:R-:W-:Y:S08]  /*3900*/  HMMA.16816.F32 R56, R8.reuse, R28, RZ ;  /* 0x0000001c0838723c */ /* 0x040ff000000018ff */
[C---:B-----5:R-:W-:Y:S08]  /*3910*/  HMMA.16816.F32 R68, R8.reuse, R24, RZ ;  /* 0x000000180844723c */ /* 0x060ff000000018ff */
[----:B------:R-:W-:Y:S01]  /*3920*/  HMMA.16816.F32 R20, R8, R26, RZ ;  /* 0x0000001a0814723c */ /* 0x000fe200000018ff */
[----:B------:R-:W-:Y:S07]  /*3930*/  LDSM.16.M88.4 R24, [R209+0x800] ;  /* 0x00080000d118783b */ /* 0x000fee0000000200 */
[----:B---3--:R-:W-:Y:S08]  /*3940*/  HMMA.16816.F32 R28, R12, R40, R36 ;  /* 0x000000280c1c723c */ /* 0x008ff00000001824 */
[----:B------:R-:W-:Y:S01]  /*3950*/  HMMA.16816.F32 R48, R8, R32, RZ ;  /* 0x000000200830723c */ /* 0x000fe200000018ff */
[----:B------:R-:W2:Y:S07]  /*3960*/  LDSM.16.M88.4 R8, [R213] ;  /* 0x00000000d508783b */ /* 0x000eae0000000200 */
[C---:B------:R-:W-:Y:S01]  /*3970*/  HMMA.16816.F32 R32, R12.reuse, R42, R44 ;  /* 0x0000002a0c20723c */ /* 0x040fe2000000182c */
[----:B------:R-:W-:Y:S07]  /*3980*/  LDSM.16.M88.4 R44, [R204+0x12800] ;  /* 0x01280000cc2c783b */ /* 0x000fee0000000200 */
[C---:B------:R-:W-:Y:S08]  /*3990*/  HMMA.16816.F32 R40, R12.reuse, R66, R52 ;  /* 0x000000420c28723c */ /* 0x040ff00000001834 */
[C---:B------:R-:W-:Y:S08]  /*39a0*/  HMMA.16816.F32 R52, R12.reuse, R74, R60 ;  /* 0x0000004a0c34723c */ /* 0x040ff0000000183c */
[C---:B------:R-:W-:Y:S01]  /*39b0*/  HMMA.16816.F32 R60, R12.reuse, R76, R68 ;  /* 0x0000004c0c3c723c */ /* 0x040fe20000001844 */
[----:B------:R-:W3:Y:S07]  /*39c0*/  LDSM.16.M88.4 R68, [R209+0x1800] ;  /* 0x00180000d144783b */ /* 0x000eee0000000200 */
[----:B------:R-:W-:Y:S01]  /*39d0*/  HMMA.16816.F32 R20, R12, R78, R20 ;  /* 0x0000004e0c14723c */ /* 0x000fe20000001814 */
[----:B------:R-:W-:Y:S07]  /*39e0*/  LDSM.16.M88.4 R76, [R215+0x2000] ;  /* 0x00200000d74c783b */ /* 0x000fee0000000200 */
[----:B-1----:R-:W-:Y:S08]  /*39f0*/  HMMA.16816.F32 R28, R16, R88, R28 ;  /* 0x00000058101c723c */ /* 0x002ff0000000181c */
[C---:B------:R-:W-:Y:S01]  /*3a00*/  HMMA.16816.F32 R36, R12.reuse, R64, R48 ;  /* 0x000000400c24723c */ /* 0x040fe20000001830 */
[----:B------:R-:W-:Y:S07]  /*3a10*/  LDSM.16.M88.4 R64, [R204+0x13000] ;  /* 0x01300000cc40783b */ /* 0x000fee0000000200 */
[----:B------:R-:W-:Y:S01]  /*3a20*/  HMMA.16816.F32 R48, R12, R72, R56 ;  /* 0x000000480c30723c */ /* 0x000fe20000001838 */
[----:B------:R-:W1:Y:S04]  /*3a30*/  LDSM.16.M88.4 R12, [R211+0x4000] ;  /* 0x00400000d30c783b */ /* 0x000e680000000200 */
[----:B------:R-:W4:Y:S03]  /*3a40*/  LDSM.16.M88.4 R56, [R209+0x1000] ;  /* 0x00100000d138783b */ /* 0x000f260000000200 */
[C---:B------:R-:W-:Y:S01]  /*3a50*/  HMMA.16816.F32 R32, R16.reuse, R90, R32 ;  /* 0x0000005a1020723c */ /* 0x040fe20000001820 */
[----:B------:R-:W5:Y:S04]  /*3a60*/  LDSM.16.M88.4 R72, [R204+0x13800] ;  /* 0x01380000cc48783b */ /* 0x000f680000000200 */
[----:B------:R-:W-:Y:S03]  /*3a70*/  LDSM.16.M88.4 R88, [R210+0x12000] ;  /* 0x01200000d258783b */ /* 0x000fe60000000200 */
[C---:B------:R-:W-:Y:S08]  /*3a80*/  HMMA.16816.F32 R40, R16.reuse, R82, R40 ;  /* 0x000000521028723c */ /* 0x040ff00000001828 */
[C---:B------:R-:W-:Y:S08]  /*3a90*/  HMMA.16816.F32 R60, R16.reuse, R92, R60 ;  /* 0x0000005c103c723c */ /* 0x040ff0000000183c */
[----:B------:R-:W-:Y:S01]  /*3aa0*/  HMMA.16816.F32 R20, R16, R94, R20 ;  /* 0x0000005e1014723c */ /* 0x000fe20000001814 */
[----:B------:R-:W-:Y:S07]  /*3ab0*/  LDSM.16.M88.4 R92, [R215+0x4000] ;  /* 0x00400000d75c783b */ /* 0x000fee0000000200 */
[----:B--2---:R-:W-:Y:S08]  /*3ac0*/  HMMA.16816.F32 R28, R8, R100, R28 ;  /* 0x00000064081c723c */ /* 0x004ff0000000181c */
[C---:B------:R-:W-:Y:S01]  /*3ad0*/  HMMA.16816.F32 R36, R16.reuse, R80, R36 ;  /* 0x000000501024723c */ /* 0x040fe20000001824 */
[----:B------:R-:W-:Y:S07]  /*3ae0*/  LDSM.16.M88.4 R80, [R204+0x14000] ;  /* 0x01400000cc50783b */ /* 0x000fee0000000200 */
[C---:B------:R-:W-:Y:S08]  /*3af0*/  HMMA.16816.F32 R48, R16.reuse, R84, R48 ;  /* 0x000000541030723c */ /* 0x040ff00000001830 */
[----:B------:R-:W-:Y:S01]  /*3b00*/  HMMA.16816.F32 R52, R16, R86, R52 ;  /* 0x000000561034723c */ /* 0x000fe20000001834 */
[----:B------:R-:W2:Y:S04]  /*3b10*/  LDSM.16.M88.4 R16, [R212+0x4000] ;  /* 0x00400000d410783b */ /* 0x000ea80000000200 */
[----:B------:R-:W-:Y:S03]  /*3b20*/  LDSM.16.M88.4 R84, [R209+0x2000] ;  /* 0x00200000d154783b */ /* 0x000fe60000000200 */
[C---:B------:R-:W-:Y:S01]  /*3b30*/  HMMA.16816.F32 R32, R8.reuse, R102, R32 ;  /* 0x000000660820723c */ /* 0x040fe20000001820 */
[----:B------:R-:W-:Y:S07]  /*3b40*/  LDSM.16.M88.4 R100, [R204+0x16000] ;  /* 0x01600000cc64783b */ /* 0x000fee0000000200 */
[C---:B------:R-:W-:Y:S08]  /*3b50*/  HMMA.16816.F32 R40, R8.reuse, R26, R40 ;  /* 0x0000001a0828723c */ /* 0x040ff00000001828 */
[C---:B---3--:R-:W-:Y:S08]  /*3b60*/  HMMA.16816.F32 R60, R8.reuse, R68, R60 ;  /* 0x00000044083c723c */ /* 0x048ff0000000183c */
[----:B------:R-:W-:Y:S01]  /*3b70*/  HMMA.16816.F32 R20, R8, R70, R20 ;  /* 0x000000460814723c */ /* 0x000fe20000001814 */
[----:B------:R-:W-:Y:S07]  /*3b80*/  LDSM.16.M88.4 R68, [R215+0x3800] ;  /* 0x00380000d744783b */ /* 0x000fee0000000200 */
[----:B-1----:R-:W-:Y:S08]  /*3b90*/  HMMA.16816.F32 R28, R12, R96, R28 ;  /* 0x000000600c1c723c */ /* 0x002ff0000000181c */
[C---:B------:R-:W-:Y:S01]  /*3ba0*/  HMMA.16816.F32 R36, R8.reuse, R24, R36 ;  /* 0x000000180824723c */ /* 0x040fe20000001824 */
[----:B------:R-:W1:Y:S07]  /*3bb0*/  LDSM.16.M88.4 R24, [R215+0x2800] ;  /* 0x00280000d718783b */ /* 0x000e6e0000000200 */
[C---:B----4-:R-:W-:Y:S08]  /*3bc0*/  HMMA.16816.F32 R48, R8.reuse, R56, R48 ;  /* 0x000000380830723c */ /* 0x050ff00000001830 */
[----:B------:R-:W-:Y:S01]  /*3bd0*/  HMMA.16816.F32 R52, R8, R58, R52 ;  /* 0x0000003a0834723c */ /* 0x000fe20000001834 */
[----:B------:R-:W3:Y:S04]  /*3be0*/  LDSM.16.M88.4 R8, [R214+0x4000] ;  /* 0x00400000d608783b */ /* 0x000ee80000000200 */
[----:B------:R-:W4:Y:S03]  /*3bf0*/  LDSM.16.M88.4 R56, [R215+0x3000] ;  /* 0x00300000d738783b */ /* 0x000f260000000200 */
[C---:B------:R-:W-:Y:S01]  /*3c00*/  HMMA.16816.F32 R32, R12.reuse, R98, R32 ;  /* 0x000000620c20723c */ /* 0x040fe20000001820 */
[----:B------:R-:W-:Y:S07]  /*3c10*/  LDSM.16.M88.4 R96, [R215+0x6000] ;  /* 0x00600000d760783b */ /* 0x000fee0000000200 */
[C---:B------:R-:W-:Y:S08]  /*3c20*/  HMMA.16816.F32 R40, R12.reuse, R46, R40 ;  /* 0x0000002e0c28723c */ /* 0x040ff00000001828 */
[C---:B-----5:R-:W-:Y:S08]  /*3c30*/  HMMA.16816.F32 R60, R12.reuse, R72, R60 ;  /* 0x000000480c3c723c */ /* 0x060ff0000000183c */
[----:B------:R-:W-:Y:S01]  /*3c40*/  HMMA.16816.F32 R20, R12, R74, R20 ;  /* 0x0000004a0c14723c */ /* 0x000fe20000001814 */
[----:B------:R-:W-:Y:S07]  /*3c50*/  LDSM.16.M88.4 R72, [R210+0x13800] ;  /* 0x01380000d248783b */ /* 0x000fee0000000200 */
[----:B--2---:R-:W-:Y:S08]  /*3c60*/  HMMA.16816.F32 R28, R16, R76, R28 ;  /* 0x0000004c101c723c */ /* 0x004ff0000000181c */
[C---:B------:R-:W-:Y:S01]  /*3c70*/  HMMA.16816.F32 R36, R12.reuse, R44, R36 ;  /* 0x0000002c0c24723c */ /* 0x040fe20000001824 */
[----:B------:R-:W2:Y:S07]  /*3c80*/  LDSM.16.M88.4 R44, [R210+0x12800] ;  /* 0x01280000d22c783b */ /* 0x000eae0000000200 */
[C---:B------:R-:W-:Y:S08]  /*3c90*/  HMMA.16816.F32 R48, R12.reuse, R64, R48 ;  /* 0x000000400c30723c */ /* 0x040ff00000001830 */
[----:B------:R-:W-:Y:S01]  /*3ca0*/  HMMA.16816.F32 R52, R12, R66, R52 ;  /* 0x000000420c34723c */ /* 0x000fe20000001834 */
[----:B------:R-:W5:Y:S04]  /*3cb0*/  LDSM.16.M88.4 R12, [R213+0x4000] ;  /* 0x00400000d50c783b */ /* 0x000f680000000200 */
[----:B------:R-:W2:Y:S03]  /*3cc0*/  LDSM.16.M88.4 R64, [R210+0x13000] ;  /* 0x01300000d240783b */ /* 0x000ea60000000200 */
[C---:B------:R-:W-:Y:S01]  /*3cd0*/  HMMA.16816.F32 R32, R16.reuse, R78, R32 ;  /* 0x0000004e1020723c */ /* 0x040fe20000001820 */
[----:B------:R-:W-:Y:S07]  /*3ce0*/  LDSM.16.M88.4 R76, [R204+0x15800] ;  /* 0x01580000cc4c783b */ /* 0x000fee0000000200 */
[C---:B-1----:R-:W-:Y:S08]  /*3cf0*/  HMMA.16816.F32 R40, R16.reuse, R26, R40 ;  /* 0x0000001a1028723c */ /* 0x042ff00000001828 */
[C---:B------:R-:W-:Y:S08]  /*3d00*/  HMMA.16816.F32 R60, R16.reuse, R68, R60 ;  /* 0x00000044103c723c */ /* 0x040ff0000000183c */
[----:B------:R-:W-:Y:S01]  /*3d10*/  HMMA.16816.F32 R20, R16, R70, R20 ;  /* 0x000000461014723c */ /* 0x000fe20000001814 */
[----:B------:R-:W-:Y:S07]  /*3d20*/  LDSM.16.M88.4 R68, [R209+0x3800] ;  /* 0x00380000d144783b */ /* 0x000fee0000000200 */
[----:B---3--:R-:W-:Y:S08]  /*3d30*/  HMMA.16816.F32 R28, R8, R88, R28 ;  /* 0x00000058081c723c */ /* 0x008ff0000000181c */
        /* <DEDUP_REMOVED lines=8> */
[C---:B--2---:R-:W-:Y:S08]  /*3dc0*/  HMMA.16816.F32 R40, R8.reuse, R46, R40 ;  /* 0x0000002e0828723c */ /* 0x044ff00000001828 */
[C---:B------:R-:W-:Y:S08]  /*3dd0*/  HMMA.16816.F32 R60, R8.reuse, R72, R60 ;  /* 0x00000048083c723c */ /* 0x040ff0000000183c */
[----:B------:R-:W-:Y:S01]  /*3de0*/  HMMA.16816.F32 R20, R8, R74, R20 ;  /* 0x0000004a0814723c */ /* 0x000fe20000001814 */
[----:B------:R-:W-:Y:S07]  /*3df0*/  LDSM.16.M88.4 R72, [R215+0x5800] ;  /* 0x00580000d748783b */ /* 0x000fee0000000200 */
[----:B-----5:R-:W-:Y:S08]  /*3e00*/  HMMA.16816.F32 R28, R12, R84, R28 ;  /* 0x000000540c1c723c */ /* 0x020ff0000000181c */
        /* <DEDUP_REMOVED lines=31> */
[----:B------:R-:W-:Y:S03]  /*4000*/  LDSM.16.M88.4 R64, [R209+0x5000] ;  /* 0x00500000d140783b */ /* 0x000fe60000000200 */
[C---:B------:R-:W-:Y:S01]  /*4010*/  HMMA.16816.F32 R32, R8.reuse, R94, R32 ;  /* 0x0000005e0820723c */ /* 0x040fe20000001820 */
[----:B------:R-:W-:Y:S07]  /*4020*/  LDSM.16.M88.4 R92, [R210+0x16000] ;  /* 0x01600000d25c783b */ /* 0x000fee0000000200 */
[C---:B-1----:R-:W-:Y:S08]  /*4030*/  HMMA.16816.F32 R40, R8.reuse, R26, R40 ;  /* 0x0000001a0828723c */ /* 0x042ff00000001828 */
[C---:B------:R-:W-:Y:S08]  /*4040*/  HMMA.16816.F32 R60, R8.reuse, R72, R60 ;  /* 0x00000048083c723c */ /* 0x040ff0000000183c */
[----:B------:R-:W-:Y:S01]  /*4050*/  HMMA.16816.F32 R20, R8, R74, R20 ;  /* 0x0000004a0814723c */ /* 0x000fe20000001814 */
[----:B------:R-:W-:Y:S07]  /*4060*/  LDSM.16.M88.4 R72, [R209+0x5800] ;  /* 0x00580000d148783b */ /* 0x000fee0000000200 */
[----:B---3--:R-:W-:Y:S08]  /*4070*/  HMMA.16816.F32 R28, R12, R88, R28 ;  /* 0x000000580c1c723c */ /* 0x008ff0000000181c */
[C---:B------:R-:W-:Y:S08]  /*4080*/  HMMA.16816.F32 R36, R8.reuse, R24, R36 ;  /* 0x000000180824723c */ /* 0x040ff00000001824 */
[C---:B----4-:R-:W-:Y:S08]  /*4090*/  HMMA.16816.F32 R48, R8.reuse, R56, R48 ;  /* 0x000000380830723c */ /* 0x050ff00000001830 */
[----:B------:R-:W-:Y:S01]  /*40a0*/  HMMA.16816.F32 R52, R8, R58, R52 ;  /* 0x0000003a0834723c */ /* 0x000fe20000001834 */
[----:B------:R-:W1:Y:S04]  /*40b0*/  LDSM.16.M88.4 R56, [R209+0x4800] ;  /* 0x00480000d138783b */ /* 0x000e680000000200 */
[----:B------:R-:W3:Y:S03]  /*40c0*/  LDSM.16.M88.4 R8, [R211+0xc000] ;  /* 0x00c00000d308783b */ /* 0x000ee60000000200 */
        /* <DEDUP_REMOVED lines=11> */
[----:B------:R-:W4:Y:S04]  /*4180*/  LDSM.16.M88.4 R12, [R212+0xc000] ;  /* 0x00c00000d40c783b */ /* 0x000f280000000200 */
[----:B------:R-:W5:Y:S03]  /*4190*/  LDSM.16.M88.4 R68, [R204+0x17000] ;  /* 0x01700000cc44783b */ /* 0x000f660000000200 */
[C---:B------:R-:W-:Y:S01]  /*41a0*/  HMMA.16816.F32 R32, R16.reuse, R86, R32 ;  /* 0x000000561020723c */ /* 0x040fe20000001820 */
[----:B------:R-:W-:Y:S07]  /*41b0*/  LDSM.16.M88.4 R84, [R210+0x17800] ;  /* 0x01780000d254783b */ /* 0x000fee0000000200 */
[C---:B-1----:R-:W-:Y:S08]  /*41c0*/  HMMA.16816.F32 R40, R16.reuse, R58, R40 ;  /* 0x0000003a1028723c */ /* 0x042ff00000001828 */
[----:B------:R-:W-:Y:S08]  /*41d0*/  HMMA.16816.F32 R60, R16, R72, R60 ;  /* 0x00000048103c723c */ /* 0x000ff0000000183c */
[----:B---3--:R-:W-:Y:S08]  /*41e0*/  HMMA.16816.F32 R20, R8, R100, R20 ;  /* 0x000000640814723c */ /* 0x008ff00000001814 */
[C---:B------:R-:W-:Y:S08]  /*41f0*/  HMMA.16816.F32 R28, R16.reuse, R56, R36 ;  /* 0x00000038101c723c */ /* 0x040ff00000001824 */
[C---:B------:R-:W-:Y:S01]  /*4200*/  HMMA.16816.F32 R36, R16.reuse, R74, R24 ;  /* 0x0000004a1024723c */ /* 0x040fe20000001818 */
[----:B------:R-:W1:Y:S07]  /*4210*/  LDSM.16.M88.4 R72, [R215+0x6800] ;  /* 0x00680000d748783b */ /* 0x000e6e0000000200 */
[C---:B------:R-:W-:Y:S08]  /*4220*/  HMMA.16816.F32 R48, R16.reuse, R64, R48 ;  /* 0x000000401030723c */ /* 0x040ff00000001830 */
[----:B------:R-:W-:Y:S01]  /*4230*/  HMMA.16816.F32 R52, R16, R66, R52 ;  /* 0x000000421034723c */ /* 0x000fe20000001834 */
[----:B------:R-:W3:Y:S04]  /*4240*/  LDSM.16.M88.4 R16, [R214+0xc000] ;  /* 0x00c00000d610783b */ /* 0x000ee80000000200 */
[----:B------:R-:W-:Y:S03]  /*4250*/  LDSM.16.M88.4 R64, [R210+0x16800] ;  /* 0x01680000d240783b */ /* 0x000fe60000000200 */
[C---:B------:R-:W-:Y:S08]  /*4260*/  HMMA.16816.F32 R32, R8.reuse, R102, R32 ;  /* 0x000000660820723c */ /* 0x040ff00000001820 */
[C---:B--2---:R-:W-:Y:S08]  /*4270*/  HMMA.16816.F32 R24, R8.reuse, R46, R40 ;  /* 0x0000002e0818723c */ /* 0x044ff00000001828 */
[----:B------:R-:W-:Y:S08]  /*4280*/  HMMA.16816.F32 R60, R8, R80, R60 ;  /* 0x00000050083c723c */ /* 0x000ff0000000183c */
[----:B----4-:R-:W-:Y:S08]  /*4290*/  HMMA.16816.F32 R20, R12, R96, R20 ;  /* 0x000000600c14723c */ /* 0x010ff00000001814 */
[C---:B------:R-:W-:Y:S08]  /*42a0*/  HMMA.16816.F32 R28, R8.reuse, R44, R28 ;  /* 0x0000002c081c723c */ /* 0x040ff0000000181c */
[C---:B-----5:R-:W-:Y:S08]  /*42b0*/  HMMA.16816.F32 R48, R8.reuse, R68, R48 ;  /* 0x000000440830723c */ /* 0x060ff00000001830 */
[C---:B------:R-:W-:Y:S01]  /*42c0*/  HMMA.16816.F32 R52, R8.reuse, R70, R52 ;  /* 0x000000460834723c */ /* 0x040fe20000001834 */
[----:B------:R-:W-:Y:S07]  /*42d0*/  LDSM.16.M88.4 R68, [R210+0x17000] ;  /* 0x01700000d244783b */ /* 0x000fee0000000200 */
[----:B------:R-:W-:Y:S01]  /*42e0*/  HMMA.16816.F32 R56, R8, R82, R36 ;  /* 0x000000520838723c */ /* 0x000fe20000001824 */
[----:B------:R-:W-:Y:S04]  /*42f0*/  LDSM.16.M88.4 R8, [R213+0xc000] ;  /* 0x00c00000d508783b */ /* 0x000fe80000000200 */
[----:B------:R-:W2:Y:S03]  /*4300*/  LDSM.16.M88.4 R80, [R209+0x6000] ;  /* 0x00600000d150783b */ /* 0x000ea60000000200 */
[C---:B------:R-:W-:Y:S08]  /*4310*/  HMMA.16816.F32 R44, R12.reuse, R98, R32 ;  /* 0x000000620c2c723c */ /* 0x040ff00000001820 */
[C---:B-1----:R-:W-:Y:S08]  /*4320*/  HMMA.16816.F32 R36, R12.reuse, R74, R24 ;  /* 0x0000004a0c24723c */ /* 0x042ff00000001818 */
[----:B------:R-:W-:Y:S08]  /*4330*/  HMMA.16816.F32 R24, R12, R88, R60 ;  /* 0x000000580c18723c */ /* 0x000ff0000000183c */
[----:B---3--:R-:W-:Y:S08]  /*4340*/  HMMA.16816.F32 R20, R16, R92, R20 ;  /* 0x0000005c1014723c */ /* 0x008ff00000001814 */
[C---:B------:R-:W-:Y:S08]  /*4350*/  HMMA.16816.F32 R40, R12.reuse, R72, R28 ;  /* 0x000000480c28723c */ /* 0x040ff0000000181c */
[C---:B------:R-:W-:Y:S08]  /*4360*/  HMMA.16816.F32 R32, R12.reuse, R76, R48 ;  /* 0x0000004c0c20723c */ /* 0x040ff00000001830 */
[C---:B------:R-:W-:Y:S08]  /*4370*/  HMMA.16816.F32 R28, R12.reuse, R78, R52 ;  /* 0x0000004e0c1c723c */ /* 0x040ff00000001834 */
[----:B------:R-:W-:Y:S08]  /*4380*/  HMMA.16816.F32 R56, R12, R90, R56 ;  /* 0x0000005a0c38723c */ /* 0x000ff00000001838 */
[C---:B------:R-:W-:Y:S08]  /*4390*/  HMMA.16816.F32 R12, R16.reuse, R94, R44 ;  /* 0x0000005e100c723c */ /* 0x040ff0000000182c */
[----:B------:R-:W-:Y:S08]  /*43a0*/  HMMA.16816.F32 R52, R16, R84, R24 ;  /* 0x000000541034723c */ /* 0x000ff00000001818 */
[----:B--2---:R-:W-:Y:S01]  /*43b0*/  HMMA.16816.F32 R24, R8, R80, R20 ;  /* 0x000000500818723c */ /* 0x004fe20000001814 */
[----:B------:R-:W1:Y:S07]  /*43c0*/  LDSM.16.M88.4 R20, [R209+0x6800] ;  /* 0x00680000d114783b */ /* 0x000e6e0000000200 */
[C---:B------:R-:W-:Y:S08]  /*43d0*/  HMMA.16816.F32 R44, R16.reuse, R68, R32 ;  /* 0x00000044102c723c */ /* 0x040ff00000001820 */
[C---:B------:R-:W-:Y:S08]  /*43e0*/  HMMA.16816.F32 R68, R16.reuse, R70, R28 ;  /* 0x000000461044723c */ /* 0x040ff0000000181c */
[----:B------:R-:W-:Y:S08]  /*43f0*/  HMMA.16816.F32 R40, R16, R64, R40 ;  /* 0x000000401028723c */ /* 0x000ff00000001828 */
[----:B------:R-:W-:Y:S07]  /*4400*/  HMMA.16816.F32 R28, R8, R82, R12 ;  /* 0x00000052081c723c */ /* 0x000fee000000180c */
[----:B------:R-:W-:Y:S01]  /*4410*/  IADD3 R12, R6, UR4, RZ ;  /* 0x00000004060c7c10 */ /* 0x000fe2000fffe0ff */
[----:B------:R-:W-:Y:S01]  /*4420*/  HMMA.16816.F32 R36, R16, R66, R36 ;  /* 0x000000421024723c */ /* 0x000fe20000001824 */
[----:B------:R-:W-:-:S02]  /*4430*/  IADD3 R13, R5, UR5, RZ ;  /* 0x00000005050d7c10 */ /* 0x000fc4000fffe0ff */
[----:B------:R-:W-:Y:S02]  /*4440*/  IADD3 R5, R2, 0x1, RZ ;  /* 0x0000000102057810 */ /* 0x000fe40007ffe0ff */
[----:B------:R-:W-:Y:S02]  /*4450*/  IADD3 R6, R6, UR5, RZ ;  /* 0x0000000506067c10 */ /* 0x000fe4000fffe0ff */
[----:B------:R-:W-:Y:S01]  /*4460*/  IMNMX R234, R12, UR16, PT ;  /* 0x000000100cea7c17 */ /* 0x000fe2000b800200 */
[----:B------:R-:W-:Y:S01]  /*4470*/  HMMA.16816.F32 R32, R16, R86, R56 ;  /* 0x000000561020723c */ /* 0x000fe20000001838 */
[----:B------:R-:W2:Y:S01]  /*4480*/  LDSM.16.M88.4 R16, [R209+0x7000] ;  /* 0x00700000d110783b */ /* 0x000ea20000000200 */
[----:B------:R-:W-:Y:S02]  /*4490*/  IMNMX R233, RZ, R13, !PT ;  /* 0x0000000dffe97217 */ /* 0x000fe40007800200 */
[----:B------:R-:W-:Y:S02]  /*44a0*/  IMNMX R232, RZ, R6, !PT ;  /* 0x00000006ffe87217 */ /* 0x000fe40007800200 */
[----:B------:R-:W-:-:S02]  /*44b0*/  ISETP.GE.AND P6, PT, R5, R235, PT ;  /* 0x000000eb0500720c */ /* 0x000fc40003fc6270 */
[C---:B------:R-:W-:Y:S01]  /*44c0*/  ISETP.GE.AND P1, PT, R5.reuse, R234, PT ;  /* 0x000000ea0500720c */ /* 0x040fe20003f26270 */
[C---:B-1----:R-:W-:Y:S01]  /*44d0*/  HMMA.16816.F32 R12, R8.reuse, R20, R40 ;  /* 0x00000014080c723c */ /* 0x042fe20000001828 */
[CC--:B------:R-:W-:Y:S02]  /*44e0*/  ISETP.LT.OR P6, PT, R5.reuse, R233.reuse, P6 ;  /* 0x000000e90500720c */ /* 0x0c0fe400037c1670 */
[----:B------:R-:W-:Y:S02]  /*44f0*/  ISETP.LT.OR P1, PT, R5, R232, P1 ;  /* 0x000000e80500720c */ /* 0x000fe40000f21670 */
[C---:B------:R-:W-:Y:S02]  /*4500*/  ISETP.LT.OR P3, PT, R2.reuse, R233, P3 ;  /* 0x000000e90200720c */ /* 0x040fe40001f61670 */
[C---:B------:R-:W-:Y:S01]  /*4510*/  IADD3 R6, R2.reuse, 0x8, RZ ;  /* 0x0000000802067810 */ /* 0x040fe20007ffe0ff */
[----:B------:R-:W-:Y:S01]  /*4520*/  HMMA.16816.F32 R20, R8, R22, R36 ;  /* 0x000000160814723c */ /* 0x000fe20000001824 */
        /* <DEDUP_REMOVED lines=10> */
[----:B------:R-:W-:Y:S02]  /*45d0*/  FSEL R41, R28, -INF , !P0 ;  /* 0xff8000001c297808 */ /* 0x000fe40004000000 */
[----:B------:R-:W-:Y:S02]  /*45e0*/  FSEL R38, R30, -INF , !P4 ;  /* 0xff8000001e267808 */ /* 0x000fe40006000000 */
[----:B------:R-:W-:-:S02]  /*45f0*/  FSEL R36, R29, -INF , !P5 ;  /* 0xff8000001d247808 */ /* 0x000fc40006800000 */
[----:B------:R-:W-:Y:S02]  /*4600*/  FSEL R37, R31, -INF , !P3 ;  /* 0xff8000001f257808 */ /* 0x000fe40005800000 */
[----:B------:R-:W1:Y:S01]  /*4610*/  LDSM.16.M88.4 R28, [R209+0x7800] ;  /* 0x00780000d11c783b */ /* 0x000e620000000200 */
[----:B------:R-:W-:Y:S01]  /*4620*/  ISETP.GE.AND P2, PT, R2, R234, PT ;  /* 0x000000ea0200720c */ /* 0x000fe20003f46270 */
[----:B------:R-:W-:-:S04]  /*4630*/  DEPBAR.LE SB0, 0x0 ;  /* 0x000080000000791a */ /* 0x000fc80000000000 */
[----:B------:R-:W-:Y:S01]  /*4640*/  BAR.SYNC.DEFER_BLOCKING 0x0 ;  /* 0x0000000000007b1d */ /* 0x000fe20000010000 */
[C---:B------:R-:W-:Y:S02]  /*4650*/  ISETP.LT.OR P2, PT, R2.reuse, R232, P2 ;  /* 0x000000e80200720c */ /* 0x040fe40001741670 */
[C---:B------:R-:W-:Y:S02]  /*4660*/  IADD3 R6, R2.reuse, 0x10, RZ ;  /* 0x0000001002067810 */ /* 0x040fe40007ffe0ff */
[----:B------:R-:W-:Y:S02]  /*4670*/  IADD3 R5, R2, 0x11, RZ ;  /* 0x0000001102057810 */ /* 0x000fe40007ffe0ff */
[----:B------:R-:W-:Y:S02]  /*4680*/  FSEL R42, R26, -INF , !P2 ;  /* 0xff8000001a2a7808 */ /* 0x000fe40005000000 */
[----:B------:R-:W-:Y:S02]  /*4690*/  FSEL R40, R25, -INF , !P6 ;  /* 0xff80000019287808 */ /* 0x000fe40007000000 */
[----:B------:R-:W-:-:S02]  /*46a0*/  FSEL R43, R27, -INF , !P1 ;  /* 0xff8000001b2b7808 */ /* 0x000fc40004800000 */
[CC--:B------:R-:W-:Y:S01]  /*46b0*/  ISETP.GE.AND P2, PT, R6.reuse, R235.reuse, PT ;  /* 0x000000eb0600720c */ /* 0x0c0fe20003f46270 */
[C---:B--2---:R-:W-:Y:S01]  /*46c0*/  HMMA.16816.F32 R24, R8.reuse, R16, R44 ;  /* 0x000000100818723c */ /* 0x044fe2000000182c */
[C---:B------:R-:W-:Y:S02]  /*46d0*/  ISETP.GE.AND P6, PT, R5.reuse, R235, PT ;  /* 0x000000eb0500720c */ /* 0x040fe40003fc6270 */
[CC--:B------:R-:W-:Y:S02]  /*46e0*/  ISETP.GE.AND P1, PT, R6.reuse, R234.reuse, PT ;  /* 0x000000ea0600720c */ /* 0x0c0fe40003f26270 */
[----:B------:R-:W-:Y:S02]  /*46f0*/  ISETP.GE.AND P0, PT, R5, R234, PT ;  /* 0x000000ea0500720c */ /* 0x000fe40003f06270 */
[C---:B------:R-:W-:Y:S01]  /*4700*/  ISETP.LT.OR P2, PT, R6.reuse, R233, P2 ;  /* 0x000000e90600720c */ /* 0x040fe20001741670 */
[----:B------:R-:W-:Y:S01]  /*4710*/  HMMA.16816.F32 R16, R8, R18, R68 ;  /* 0x000000120810723c */ /* 0x000fe20000001844 */
        /* <DEDUP_REMOVED lines=8> */
[CC--:B------:R-:W-:Y:S02]  /*47a0*/  ISETP.GE.AND P4, PT, R6.reuse, R234.reuse, PT ;  /* 0x000000ea0600720c */ /* 0x0c0fe40003f86270 */
[C---:B------:R-:W-:Y:S02]  /*47b0*/  ISETP.GE.AND P2, PT, R5.reuse, R234, PT ;  /* 0x000000ea0500720c */ /* 0x040fe40003f46270 */
[CC--:B------:R-:W-:Y:S02]  /*47c0*/  ISETP.LT.OR P3, PT, R6.reuse, R233.reuse, P3 ;  /* 0x000000e90600720c */ /* 0x0c0fe40001f61670 */
[----:B------:R-:W-:Y:S02]  /*47d0*/  ISETP.LT.OR P4, PT, R6, R232, P4 ;  /* 0x000000e80600720c */ /* 0x000fe40002781670 */
[----:B------:R-:W-:-:S02]  /*47e0*/  ISETP.LT.OR P5, PT, R5, R233, P5 ;  /* 0x000000e90500720c */ /* 0x000fc40002fa1670 */
[----:B------:R-:W-:Y:S02]  /*47f0*/  ISETP.LT.OR P2, PT, R5, R232, P2 ;  /* 0x000000e80500720c */ /* 0x000fe40001741670 */
[C---:B------:R-:W-:Y:S02]  /*4800*/  IADD3 R6, R2.reuse, 0x20, RZ ;  /* 0x0000002002067810 */ /* 0x040fe40007ffe0ff */
[----:B------:R-:W-:Y:S02]  /*4810*/  IADD3 R5, R2, 0x21, RZ ;  /* 0x0000002102057810 */ /* 0x000fe40007ffe0ff */
[----:B------:R-:W-:Y:S02]  /*4820*/  FSEL R109, R14, -INF , !P1 ;  /* 0xff8000000e6d7808 */ /* 0x000fe40004800000 */
[----:B------:R-:W-:Y:S02]  /*4830*/  FSEL R93, R13, -INF , !P6 ;  /* 0xff8000000d5d7808 */ /* 0x000fe40007000000 */
[----:B------:R-:W-:-:S02]  /*4840*/  FSEL R111, R15, -INF , !P0 ;  /* 0xff8000000f6f7808 */ /* 0x000fc40004000000 */
[----:B------:R-:W-:Y:S01]  /*4850*/  FSEL R95, R20, -INF , !P3 ;  /* 0xff800000145f7808 */ /* 0x000fe20005800000 */
[C---:B-1----:R-:W-:Y:S01]  /*4860*/  HMMA.16816.F32 R12, R8.reuse, R28, R52 ;  /* 0x0000001c080c723c */ /* 0x042fe20000001834 */
[CC--:B------:R-:W-:Y:S02]  /*4870*/  ISETP.GE.AND P1, PT, R6.reuse, R235.reuse, PT ;  /* 0x000000eb0600720c */ /* 0x0c0fe40003f26270 */
[C---:B------:R-:W-:Y:S02]  /*4880*/  ISETP.GE.AND P6, PT, R5.reuse, R235, PT ;  /* 0x000000eb0500720c */ /* 0x040fe40003fc6270 */
[CC--:B------:R-:W-:Y:S02]  /*4890*/  ISETP.GE.AND P0, PT, R6.reuse, R234.reuse, PT ;  /* 0x000000ea0600720c */ /* 0x0c0fe40003f06270 */
[----:B------:R-:W-:Y:S01]  /*48a0*/  ISETP.GE.AND P3, PT, R5, R234, PT ;  /* 0x000000ea0500720c */ /* 0x000fe20003f66270 */
[----:B------:R-:W-:Y:S01]  /*48b0*/  HMMA.16816.F32 R8, R8, R30, R32 ;  /* 0x0000001e0808723c */ /* 0x000fe20000001820 */
        /* <DEDUP_REMOVED lines=10> */
[-C--:B------:R-:W-:Y:S02]  /*4960*/  ISETP.GE.AND P2, PT, R6, R235.reuse, PT ;  /* 0x000000eb0600720c */ /* 0x080fe40003f46270 */
[C---:B------:R-:W-:Y:S02]  /*4970*/  ISETP.GE.AND P5, PT, R5.reuse, R235, PT ;  /* 0x000000eb0500720c */ /* 0x040fe40003fa6270 */
[----:B------:R-:W-:-:S02]  /*4980*/  ISETP.GE.AND P1, PT, R5, R234, PT ;  /* 0x000000ea0500720c */ /* 0x000fc40003f26270 */
[C---:B------:R-:W-:Y:S02]  /*4990*/  ISETP.GE.AND P4, PT, R6.reuse, R234, PT ;  /* 0x000000ea0600720c */ /* 0x040fe40003f86270 */
[CC--:B------:R-:W-:Y:S02]  /*49a0*/  ISETP.LT.OR P2, PT, R6.reuse, R233.reuse, P2 ;  /* 0x000000e90600720c */ /* 0x0c0fe40001741670 */
[C---:B------:R-:W-:Y:S02]  /*49b0*/  ISETP.LT.OR P5, PT, R5.reuse, R233, P5 ;  /* 0x000000e90500720c */ /* 0x040fe40002fa1670 */
[-C--:B------:R-:W-:Y:S02]  /*49c0*/  ISETP.LT.OR P1, PT, R5, R232.reuse, P1 ;  /* 0x000000e80500720c */ /* 0x080fe40000f21670 */
[----:B------:R-:W-:Y:S02]  /*49d0*/  ISETP.LT.OR P4, PT, R6, R232, P4 ;  /* 0x000000e80600720c */ /* 0x000fe40002781670 */
[----:B------:R-:W-:-:S02]  /*49e0*/  IADD3 R5, R2, 0x31, RZ ;  /* 0x0000003102057810 */ /* 0x000fc40007ffe0ff */
[----:B------:R-:W-:Y:S02]  /*49f0*/  IADD3 R6, R2, 0x30, RZ ;  /* 0x0000003002067810 */ /* 0x000fe40007ffe0ff */
[----:B------:R-:W-:Y:S02]  /*4a00*/  FSEL R135, R25, -INF , !P6 ;  /* 0xff80000019877808 */ /* 0x000fe40007000000 */
[----:B------:R-:W-:Y:S02]  /*4a10*/  FSEL R181, R16, -INF , !P2 ;  /* 0xff80000010b57808 */ /* 0x000fe40005000000 */
[----:B------:R-:W-:Y:S02]  /*4a20*/  FSEL R183, R26, -INF , !P0 ;  /* 0xff8000001ab77808 */ /* 0x000fe40004000000 */
[C---:B------:R-:W-:Y:S02]  /*4a30*/  ISETP.GE.AND P6, PT, R5.reuse, R235, PT ;  /* 0x000000eb0500720c */ /* 0x040fe40003fc6270 */
[----:B------:R-:W-:-:S02]  /*4a40*/  ISETP.GE.AND P2, PT, R5, R234, PT ;  /* 0x000000ea0500720c */ /* 0x000fc40003f46270 */
[C---:B------:R-:W-:Y:S02]  /*4a50*/  ISETP.GE.AND P0, PT, R6.reuse, R235, PT ;  /* 0x000000eb0600720c */ /* 0x040fe40003f06270 */
[CC--:B------:R-:W-:Y:S02]  /*4a60*/  ISETP.LT.OR P6, PT, R5.reuse, R233.reuse, P6 ;  /* 0x000000e90500720c */ /* 0x0c0fe400037c1670 */
[----:B------:R-:W-:Y:S02]  /*4a70*/  ISETP.LT.OR P2, PT, R5, R232, P2 ;  /* 0x000000e80500720c */ /* 0x000fe40001741670 */
[----:B------:R-:W-:Y:S02]  /*4a80*/  ISETP.LT.OR P0, PT, R6, R233, P0 ;  /* 0x000000e90600720c */ /* 0x000fe40000701670 */
[C---:B------:R-:W-:Y:S02]  /*4a90*/  IADD3 R5, R2.reuse, 0x38, RZ ;  /* 0x0000003802057810 */ /* 0x040fe40007ffe0ff */
[----:B------:R-:W-:-:S02]  /*4aa0*/  IADD3 R2, R2, 0x39, RZ ;  /* 0x0000003902027810 */ /* 0x000fc40007ffe0ff */
[----:B------:R-:W-:Y:S02]  /*4ab0*/  FSEL R252, R12, -INF , !P0 ;  /* 0xff8000000cfc7808 */ /* 0x000fe40004000000 */
[C---:B------:R-:W-:Y:S02]  /*4ac0*/  ISETP.GE.AND P0, PT, R2.reuse, R234, PT ;  /* 0x000000ea0200720c */ /* 0x040fe40003f06270 */
[----:B------:R-:W-:Y:S02]  /*4ad0*/  FSEL R201, R27, -INF , !P3 ;  /* 0xff8000001bc97808 */ /* 0x000fe40005800000 */
[----:B------:R-:W-:Y:S02]  /*4ae0*/  ISETP.LT.OR P0, PT, R2, R232, P0 ;  /* 0x000000e80200720c */ /* 0x000fe40000701670 */
[----:B------:R-:W-:Y:S02]  /*4af0*/  FSEL R182, R18, -INF , !P4 ;  /* 0xff80000012b67808 */ /* 0x000fe40006000000 */
[----:B------:R-:W-:-:S02]  /*4b00*/  FSEL R179, R11, -INF , !P0 ;  /* 0xff8000000bb37808 */ /* 0x000fc40004000000 */
[----:B------:R-:W-:Y:S02]  /*4b10*/  PLOP3.LUT P0, PT, PT, PT, UP0, 0x80, 0x0 ;  /* 0x000000000000781c */ /* 0x000fe40003f0f008 */
[----:B------:R-:W-:Y:S02]  /*4b20*/  FSEL R134, R17, -INF , !P5 ;  /* 0xff80000011867808 */ /* 0x000fe40006800000 */
[----:B------:R-:W-:Y:S02]  /*4b30*/  FSEL R200, R19, -INF , !P1 ;  /* 0xff80000013c87808 */ /* 0x000fe40004800000 */
[----:B------:R-:W-:Y:S02]  /*4b40*/  ISETP.GE.AND P3, PT, R6, R234, PT ;  /* 0x000000ea0600720c */ /* 0x000fe40003f66270 */
[-C--:B------:R-:W-:Y:S02]  /*4b50*/  ISETP.GE.AND P5, PT, R5, R235.reuse, PT ;  /* 0x000000eb0500720c */ /* 0x080fe40003fa6270 */
[----:B------:R-:W-:-:S02]  /*4b60*/  ISETP.GE.AND P4, PT, R2, R235, PT ;  /* 0x000000eb0200720c */ /* 0x000fc40003f86270 */
[C---:B------:R-:W-:Y:S02]  /*4b70*/  ISETP.GE.AND P1, PT, R5.reuse, R234, PT ;  /* 0x000000ea0500720c */ /* 0x040fe40003f26270 */
[-C--:B------:R-:W-:Y:S02]  /*4b80*/  ISETP.LT.OR P3, PT, R6, R232.reuse, P3 ;  /* 0x000000e80600720c */ /* 0x080fe40001f61670 */
[CC--:B------:R-:W-:Y:S02]  /*4b90*/  ISETP.LT.OR P5, PT, R5.reuse, R233.reuse, P5 ;  /* 0x000000e90500720c */ /* 0x0c0fe40002fa1670 */
[----:B------:R-:W-:Y:S02]  /*4ba0*/  ISETP.LT.OR P1, PT, R5, R232, P1 ;  /* 0x000000e80500720c */ /* 0x000fe40000f21670 */
[----:B------:R-:W-:Y:S02]  /*4bb0*/  ISETP.LT.OR P4, PT, R2, R233, P4 ;  /* 0x000000e90200720c */ /* 0x000fe40002781670 */
[----:B------:R-:W-:-:S02]  /*4bc0*/  FSEL R186, R14, -INF , !P3 ;  /* 0xff8000000eba7808 */ /* 0x000fc40005800000 */
[----:B------:R-:W-:Y:S02]  /*4bd0*/  FSEL R149, R13, -INF , !P6 ;  /* 0xff8000000d957808 */ /* 0x000fe40007000000 */
        /* <DEDUP_REMOVED lines=42> */
[----:B------:R1:W-:Y:S01]  /*4e80*/  @!P4 LDGSTS.E.BYPASS.LTC128B.128 [R231+0x14000], [R16.64+0x100] ;  /* 0x1400010010e7cfae */ /* 0x0003e2000b901d52 */
[----:B------:R-:W-:-:S03]  /*4e90*/  @!P4 LEA R6, P1, R2, c[0x0][0x168], 0x1 ;  /* 0x00005a000206ca11 */ /* 0x000fc600078208ff */
        /* <DEDUP_REMOVED lines=31> */
.L_x_454:
[----:B------:R-:W-:Y:S05]  /*5090*/  BSYNC B0 ;  /* 0x0000000000007941 */ /* 0x000fea0003800000 */
.L_x_453:
[----:B------:R-:W0:Y:S02]  /*50a0*/  LDGDEPBAR ;  /* 0x00000000000079af */ /* 0x000e240000000000 */
.L_x_452:
        /* <DEDUP_REMOVED lines=9> */
[----:B-1----:R-:W-:Y:S03]  /*5140*/  LDSM.16.MT88.4 R16, [R206+0x18000] ;  /* 0x01800000ce10783b */ /* 0x002fe60000004200 */
        /* <DEDUP_REMOVED lines=44> */
[----:B------:R1:W-:Y:S02]  /*5410*/  MUFU.EX2 R9, R5 ;  /* 0x0000000500097308 */ /* 0x0003e40000000800 */
[----:B------:R-:W-:-:S06]  /*5420*/  FSETP.NEU.FTZ.AND P1, PT, R132, -INF , PT ;  /* 0xff8000008400780b */ /* 0x000fcc0003f3d000 */
[----:B------:R2:W3:Y:S01]  /*5430*/  MUFU.EX2 R193, R2 ;  /* 0x0000000200c17308 */ /* 0x0004e20000000800 */
[----:B-1----:R-:W-:-:S07]  /*5440*/  FFMA.FTZ R5, R41, c[0x0][0x23c], -R8 ;  /* 0x00008f0029057a23 */ /* 0x002fce0000010808 */
[----:B------:R1:W-:Y:S01]  /*5450*/  MUFU.EX2 R151, R5 ;  /* 0x0000000500977308 */ /* 0x0003e20000000800 */
[----:B--2---:R-:W-:Y:S01]  /*5460*/  FMUL.FTZ R2, R132, c[0x0][0x23c] ;  /* 0x00008f0084027a20 */ /* 0x004fe20000410000 */
[----:B---3--:R-:W-:-:S04]  /*5470*/  F2FP.PACK_AB R4, R193, R9 ;  /* 0x00000009c104723e */ /* 0x008fc800000000ff */
[----:B------:R-:W-:-:S05]  /*5480*/  FSEL R2, R2, RZ, P1 ;  /* 0x000000ff02027208 */ /* 0x000fca0000800000 */
[----:B------:R-:W-:Y:S02]  /*5490*/  FFMA.FTZ R3, R43, c[0x0][0x23c], -R2 ;  /* 0x00008f002b037a23 */ /* 0x000fe40000010802 */
[----:B-1----:R-:W-:Y:S02]  /*54a0*/  FFMA.FTZ R5, R36, c[0x0][0x23c], -R8 ;  /* 0x00008f0024057a23 */ /* 0x002fe40000010808 */
[----:B------:R1:W-:Y:S08]  /*54b0*/  MUFU.EX2 R194, R3 ;  /* 0x0000000300c27308 */ /* 0x0003f00000000800 */
[----:B------:R2:W3:Y:S01]  /*54c0*/  MUFU.EX2 R10, R5 ;  /* 0x00000005000a7308 */ /* 0x0004e20000000800 */
[----:B-1----:R-:W-:-:S07]  /*54d0*/  FFMA.FTZ R3, R38, c[0x0][0x23c], -R2 ;  /* 0x00008f0026037a23 */ /* 0x002fce0000010802 */
[----:B------:R1:W-:Y:S01]  /*54e0*/  MUFU.EX2 R187, R3 ;  /* 0x0000000300bb7308 */ /* 0x0003e20000000800 */
[--C-:B--2---:R-:W-:Y:S01]  /*54f0*/  FFMA.FTZ R5, R42, c[0x0][0x23c], -R2.reuse ;  /* 0x00008f002a057a23 */ /* 0x104fe20000010802 */
[----:B---3--:R-:W-:Y:S01]  /*5500*/  F2FP.PACK_AB R6, R10, R151 ;  /* 0x000000970a06723e */ /* 0x008fe200000000ff */
[----:B------:R-:W2:Y:S05]  /*5510*/  LDSM.16.MT88.4 R40, [R205+0x1a000] ;  /* 0x01a00000cd28783b */ /* 0x000eaa0000004200 */
[----:B------:R-:W3:Y:S01]  /*5520*/  MUFU.EX2 R176, R5 ;  /* 0x0000000500b07308 */ /* 0x000ee20000000800 */
[----:B-1----:R-:W-:Y:S02]  /*5530*/  FFMA.FTZ R3, R37, c[0x0][0x23c], -R2 ;  /* 0x00008f0025037a23 */ /* 0x002fe40000010802 */
[----:B------:R-:W-:Y:S05]  /*5540*/  LDSM.16.MT88.4 R36, [R206+0x1a000] ;  /* 0x01a00000ce24783b */ /* 0x000fea0000004200 */
[----:B------:R-:W1:Y:S01]  /*5550*/  MUFU.EX2 R150, R3 ;  /* 0x0000000300967308 */ /* 0x000e620000000800 */
[----:B---3--:R-:W-:-:S02]  /*5560*/  F2FP.PACK_AB R5, R194, R176 ;  /* 0x000000b0c205723e */ /* 0x008fc400000000ff */
[----:B-1----:R-:W-:-:S07]  /*5570*/  F2FP.PACK_AB R7, R150, R187 ;  /* 0x000000bb9607723e */ /* 0x002fce00000000ff */
[C---:B------:R-:W-:Y:S08]  /*5580*/  HMMA.16816.F32 R68, R4.reuse, R20, RZ ;  /* 0x000000140444723c */ /* 0x040ff000000018ff */
[C---:B--2---:R-:W-:Y:S08]  /*5590*/  HMMA.16816.F32 R60, R4.reuse, R40, RZ ;  /* 0x00000028043c723c */ /* 0x044ff000000018ff */
[C---:B------:R-:W-:Y:S01]  /*55a0*/  HMMA.16816.F32 R80, R4.reuse, R42, RZ ;  /* 0x0000002a0450723c */ /* 0x040fe200000018ff */
[----:B------:R-:W1:Y:S07]  /*55b0*/  LDSM.16.MT88.4 R40, [R207+0x1c000] ;  /* 0x01c00000cf28783b */ /* 0x000e6e0000004200 */
[C---:B------:R-:W-:Y:S01]  /*55c0*/  HMMA.16816.F32 R96, R4.reuse, R22, RZ ;  /* 0x000000160460723c */ /* 0x040fe200000018ff */
[----:B------:R-:W2:Y:S07]  /*55d0*/  LDSM.16.MT88.4 R20, [R205+0x1c000] ;  /* 0x01c00000cd14783b */ /* 0x000eae0000004200 */
[C---:B------:R-:W-:Y:S08]  /*55e0*/  HMMA.16816.F32 R64, R4.reuse, R16, RZ ;  /* 0x000000100440723c */ /* 0x040ff000000018ff */
[C---:B------:R-:W-:Y:S01]  /*55f0*/  HMMA.16816.F32 R88, R4.reuse, R18, RZ ;  /* 0x000000120458723c */ /* 0x040fe200000018ff */
[----:B------:R-:W3:Y:S07]  /*5600*/  LDSM.16.MT88.4 R16, [R206+0x1c000] ;  /* 0x01c00000ce10783b */ /* 0x000eee0000004200 */
[C---:B------:R-:W-:Y:S08]  /*5610*/  HMMA.16816.F32 R104, R4.reuse, R12, RZ ;  /* 0x0000000c0468723c */ /* 0x040ff000000018ff */
[C---:B------:R-:W-:Y:S01]  /*5620*/  HMMA.16816.F32 R112, R4.reuse, R14, RZ ;  /* 0x0000000e0470723c */ /* 0x040fe200000018ff */
[----:B------:R-:W4:Y:S07]  /*5630*/  LDSM.16.MT88.4 R12, [R208+0x1c000] ;  /* 0x01c00000d00c783b */ /* 0x000f2e0000004200 */
[C---:B------:R-:W-:Y:S08]  /*5640*/  HMMA.16816.F32 R100, R4.reuse, R28, RZ ;  /* 0x0000001c0464723c */ /* 0x040ff000000018ff */
[C---:B------:R-:W-:Y:S01]  /*5650*/  HMMA.16816.F32 R84, R4.reuse, R30, RZ ;  /* 0x0000001e0454723c */ /* 0x040fe200000018ff */
[----:B------:R-:W5:Y:S07]  /*5660*/  LDSM.16.MT88.4 R28, [R205+0x1e000] ;  /* 0x01e00000cd1c783b */ /* 0x000f6e0000004200 */
[C---:B-1----:R-:W-:Y:S01]  /*5670*/  HMMA.16816.F32 R156, R4.reuse, R40, RZ ;  /* 0x00000028049c723c */ /* 0x042fe200000018ff */
[----:B------:R1:W-:Y:S06]  /*5680*/  MUFU.EX2 R41, R0 ;  /* 0x0000000000297308 */ /* 0x0003ec0000000800 */
[----:B------:R-:W-:Y:S01]  /*5690*/  IMAD.MOV.U32 R40, RZ, RZ, R192 ;  /* 0x000000ffff287224 */ /* 0x000fe200078e00c0 */
[C---:B--2---:R-:W-:Y:S08]  /*56a0*/  HMMA.16816.F32 R116, R4.reuse, R20, RZ ;  /* 0x000000140474723c */ /* 0x044ff000000018ff */
[C---:B------:R-:W-:Y:S01]  /*56b0*/  HMMA.16816.F32 R120, R4.reuse, R22, RZ ;  /* 0x000000160478723c */ /* 0x040fe200000018ff */
[--C-:B-1----:R-:W-:Y:S01]  /*56c0*/  FFMA.FTZ R0, R93, c[0x0][0x23c], -R8.reuse ;  /* 0x00008f005d007a23 */ /* 0x102fe20000010808 */
[----:B------:R-:W1:Y:S03]  /*56d0*/  LDSM.16.MT88.4 R20, [R206+0x1e000] ;  /* 0x01e00000ce14783b */ /* 0x000e660000004200 */
[----:B------:R2:W-:Y:S03]  /*56e0*/  MUFU.EX2 R202, R0 ;  /* 0x0000000000ca7308 */ /* 0x0005e60000000800 */
[C---:B---3--:R-:W-:Y:S08]  /*56f0*/  HMMA.16816.F32 R124, R4.reuse, R16, RZ ;  /* 0x00000010047c723c */ /* 0x048ff000000018ff */
[----:B------:R-:W-:Y:S01]  /*5700*/  HMMA.16816.F32 R128, R4, R18, RZ ;  /* 0x000000120480723c */ /* 0x000fe200000018ff */
[----:B------:R-:W3:Y:S01]  /*5710*/  LDSM.16.MT88.4 R16, [R208+0x1e000] ;  /* 0x01e00000d010783b */ /* 0x000ee20000004200 */
[----:B--2---:R-:W-:-:S06]  /*5720*/  FFMA.FTZ R0, R95, c[0x0][0x23c], -R8 ;  /* 0x00008f005f007a23 */ /* 0x004fcc0000010808 */
[C---:B----4-:R-:W-:Y:S01]  /*5730*/  HMMA.16816.F32 R136, R4.reuse, R12, RZ ;  /* 0x0000000c0488723c */ /* 0x050fe200000018ff */
[----:B------:R2:W4:Y:S07]  /*5740*/  MUFU.EX2 R172, R0 ;  /* 0x0000000000ac7308 */ /* 0x00052e0000000800 */
[C---:B------:R-:W-:Y:S01]  /*5750*/  HMMA.16816.F32 R144, R4.reuse, R14, RZ ;  /* 0x0000000e0490723c */ /* 0x040fe200000018ff */
[----:B------:R-:W1:Y:S07]  /*5760*/  LDSM.16.MT88.4 R12, [R207+0x1e000] ;  /* 0x01e00000cf0c783b */ /* 0x000e6e0000004200 */
[----:B-----5:R-:W-:Y:S01]  /*5770*/  HMMA.16816.F32 R140, R4, R28, RZ ;  /* 0x0000001c048c723c */ /* 0x020fe200000018ff */
[----:B--2---:R-:W-:-:S04]  /*5780*/  FFMA.FTZ R0, R92, c[0x0][0x23c], -R8 ;  /* 0x00008f005c007a23 */ /* 0x004fc80000010808 */
[----:B------:R2:W-:Y:S03]  /*5790*/  MUFU.EX2 R3, R0 ;  /* 0x0000000000037308 */ /* 0x0005e60000000800 */
[C---:B------:R-:W-:Y:S01]  /*57a0*/  HMMA.16816.F32 R160, R4.reuse, R30, RZ ;  /* 0x0000001e04a0723c */ /* 0x040fe200000018ff */
[----:B------:R-:W5:Y:S07]  /*57b0*/  LDSM.16.MT88.4 R28, [R205+0x18800] ;  /* 0x01880000cd1c783b */ /* 0x000f6e0000004200 */
[----:B------:R-:W-:Y:S01]  /*57c0*/  HMMA.16816.F32 R48, R4, R24, RZ ;  /* 0x000000180430723c */ /* 0x000fe200000018ff */
[----:B--2---:R-:W-:-:S07]  /*57d0*/  FFMA.FTZ R0, R109, c[0x0][0x23c], -R2 ;  /* 0x00008f006d007a23 */ /* 0x004fce0000010802 */
[C---:B------:R-:W-:Y:S01]  /*57e0*/  HMMA.16816.F32 R72, R4.reuse, R26, RZ ;  /* 0x0000001a0448723c */ /* 0x040fe200000018ff */
[----:B------:R2:W-:Y:S01]  /*57f0*/  MUFU.EX2 R11, R0 ;  /* 0x00000000000b7308 */ /* 0x0005e20000000800 */
[----:B------:R-:W-:Y:S06]  /*5800*/  LDSM.16.MT88.4 R24, [R206+0x18800] ;  /* 0x01880000ce18783b */ /* 0x000fec0000004200 */
[C---:B------:R-:W-:Y:S08]  /*5810*/  HMMA.16816.F32 R56, R4.reuse, R36, RZ ;  /* 0x000000240438723c */ /* 0x040ff000000018ff */
[C---:B------:R-:W-:Y:S01]  /*5820*/  HMMA.16816.F32 R44, R4.reuse, R38, RZ ;  /* 0x00000026042c723c */ /* 0x040fe200000018ff */
[--C-:B--2---:R-:W-:Y:S01]  /*5830*/  FFMA.FTZ R0, R111, c[0x0][0x23c], -R2.reuse ;  /* 0x00008f006f007a23 */ /* 0x104fe20000010802 */
[----:B------:R-:W2:Y:S03]  /*5840*/  LDSM.16.MT88.4 R36, [R208+0x18800] ;  /* 0x01880000d024783b */ /* 0x000ea60000004200 */
[----:B------:R1:W1:Y:S03]  /*5850*/  MUFU.EX2 R203, R0 ;  /* 0x0000000000cb7308 */ /* 0x0002660000000800 */
[C---:B------:R-:W-:Y:S08]  /*5860*/  HMMA.16816.F32 R52, R4.reuse, R32, RZ ;  /* 0x000000200434723c */ /* 0x040ff000000018ff */
[----:B------:R-:W-:Y:S01]  /*5870*/  HMMA.16816.F32 R76, R4, R34, RZ ;  /* 0x00000022044c723c */ /* 0x000fe200000018ff */
[----:B-1----:R-:W-:-:S07]  /*5880*/  FFMA.FTZ R0, R94, c[0x0][0x23c], -R2 ;  /* 0x00008f005e007a23 */ /* 0x002fce0000010802 */
[C---:B------:R-:W-:Y:S01]  /*5890*/  HMMA.16816.F32 R152, R4.reuse, R42, RZ ;  /* 0x0000002a0498723c */ /* 0x040fe200000018ff */
[----:B------:R1:W-:Y:S06]  /*58a0*/  MUFU.EX2 R148, R0 ;  /* 0x0000000000947308 */ /* 0x0003ec0000000800 */
[----:B------:R-:W-:Y:S01]  /*58b0*/  MOV R43, R187 ;  /* 0x000000bb002b7202 */ /* 0x000fe20000000f00 */
[----:B------:R-:W-:Y:S01]  /*58c0*/  HMMA.16816.F32 R164, R4, R20, RZ ;  /* 0x0000001404a4723c */ /* 0x000fe200000018ff */
[----:B------:R-:W-:-:S07]  /*58d0*/  IMAD.MOV.U32 R42, RZ, RZ, R184 ;  /* 0x000000ffff2a7224 */ /* 0x000fce00078e00b8 */
[C---:B------:R-:W-:Y:S01]  /*58e0*/  HMMA.16816.F32 R168, R4.reuse, R22, RZ ;  /* 0x0000001604a8723c */ /* 0x040fe200000018ff */
[----:B-1----:R-:W-:Y:S01]  /*58f0*/  FFMA.FTZ R0, R108, c[0x0][0x23c], -R2 ;  /* 0x00008f006c007a23 */ /* 0x002fe20000010802 */
[----:B------:R-:W1:Y:S03]  /*5900*/  LDSM.16.MT88.4 R20, [R207+0x18800] ;  /* 0x01880000cf14783b */ /* 0x000e660000004200 */
[----:B------:R4:W1:Y:S03]  /*5910*/  MUFU.EX2 R185, R0 ;  /* 0x0000000000b97308 */ /* 0x0008660000000800 */
[C---:B---3--:R-:W-:Y:S08]  /*5920*/  HMMA.16816.F32 R92, R4.reuse, R16, RZ ;  /* 0x00000010045c723c */ /* 0x048ff000000018ff */
[----:B------:R-:W-:Y:S01]  /*5930*/  HMMA.16816.F32 R188, R4, R18, RZ ;  /* 0x0000001204bc723c */ /* 0x000fe200000018ff */
[----:B----4-:R-:W-:-:S07]  /*5940*/  MOV R0, R172 ;  /* 0x000000ac00007202 */ /* 0x010fce0000000f00 */
[C---:B------:R-:W-:Y:S08]  /*5950*/  HMMA.16816.F32 R244, R4.reuse, R12, RZ ;  /* 0x0000000c04f4723c */ /* 0x040ff000000018ff */
[----:B------:R-:W-:Y:S07]  /*5960*/  HMMA.16816.F32 R248, R4, R14, RZ ;  /* 0x0000000e04f8723c */ /* 0x000fee00000018ff */
[----:B------:R-:W-:-:S02]  /*5970*/  F2FP.PACK_AB R4, R202, R41 ;  /* 0x00000029ca04723e */ /* 0x000fc400000000ff */
[----:B------:R-:W-:Y:S02]  /*5980*/  F2FP.PACK_AB R5, R203, R11 ;  /* 0x0000000bcb05723e */ /* 0x000fe400000000ff */
[----:B------:R-:W-:Y:S02]  /*5990*/  F2FP.PACK_AB R6, R3, R0 ;  /* 0x000000000306723e */ /* 0x000fe400000000ff */
[----:B-1----:R-:W-:-:S07]  /*59a0*/  F2FP.PACK_AB R7, R185, R148 ;  /* 0x00000094b907723e */ /* 0x002fce00000000ff */
[C---:B-----5:R-:W-:Y:S08]  /*59b0*/  HMMA.16816.F32 R12, R4.reuse, R30, R96 ;  /* 0x0000001e040c723c */ /* 0x060ff00000001860 */
[C---:B------:R-:W-:Y:S07]  /*59c0*/  HMMA.16816.F32 R16, R4.reuse, R28, R68 ;  /* 0x0000001c0410723c */ /* 0x040fee0000001844 */
[----:B------:R-:W-:Y:S01]  /*59d0*/  MOV R71, R179 ;  /* 0x000000b300477202 */ /* 0x000fe20000000f00 */
[----:B--2---:R-:W-:Y:S01]  /*59e0*/  HMMA.16816.F32 R240, R4, R36, R104 ;  /* 0x0000002404f0723c */ /* 0x004fe20000001868 */
[----:B------:R-:W-:Y:S01]  /*59f0*/  IMAD.MOV.U32 R68, RZ, RZ, R178 ;  /* 0x000000ffff447224 */ /* 0x000fe200078e00b2 */
[----:B------:R-:W-:Y:S01]  /*5a00*/  MOV R69, R177 ;  /* 0x000000b100457202 */ /* 0x000fe20000000f00 */
[----:B------:R-:W-:-:S05]  /*5a10*/  IMAD.MOV.U32 R70, RZ, RZ, R176 ;  /* 0x000000ffff467224 */ /* 0x000fca00078e00b0 */
[----:B------:R-:W-:Y:S01]  /*5a20*/  IMAD.MOV.U32 R31, RZ, RZ, R14 ;  /* 0x000000ffff1f7224 */ /* 0x000fe200078e000e */
[----:B------:R-:W-:Y:S01]  /*5a30*/  MOV R30, R15 ;  /* 0x0000000f001e7202 */ /* 0x000fe20000000f00 */
[----:B------:R-:W-:Y:S01]  /*5a40*/  IMAD.MOV.U32 R29, RZ, RZ, R13 ;  /* 0x000000ffff1d7224 */ /* 0x000fe200078e000d */
[----:B------:R-:W-:Y:S01]  /*5a50*/  MOV R28, R12 ;  /* 0x0000000c001c7202 */ /* 0x000fe20000000f00 */
[C---:B------:R-:W-:Y:S01]  /*5a60*/  HMMA.16816.F32 R236, R4.reuse, R38, R112 ;  /* 0x0000002604ec723c */ /* 0x040fe20000001870 */
[----:B------:R-:W-:Y:S01]  /*5a70*/  IMAD.MOV.U32 R36, RZ, RZ, R31 ;  /* 0x000000ffff247224 */ /* 0x000fe200078e001f */
[----:B------:R-:W-:Y:S02]  /*5a80*/  MOV R37, R30 ;  /* 0x0000001e00257202 */ /* 0x000fe40000000f00 */
[----:B------:R-:W-:Y:S01]  /*5a90*/  IMAD.MOV.U32 R35, RZ, RZ, R17 ;  /* 0x000000ffff237224 */ /* 0x000fe200078e0011 */
[----:B------:R-:W-:Y:S01]  /*5aa0*/  MOV R34, R18 ;  /* 0x0000001200227202 */ /* 0x000fe20000000f00 */
[----:B------:R-:W-:Y:S01]  /*5ab0*/  IMAD.MOV.U32 R33, RZ, RZ, R19 ;  /* 0x000000ffff217224 */ /* 0x000fe200078e0013 */
[----:B------:R-:W-:Y:S01]  /*5ac0*/  MOV R32, R16 ;  /* 0x0000001000207202 */ /* 0x000fe20000000f00 */
[C---:B------:R-:W-:Y:S01]  /*5ad0*/  HMMA.16816.F32 R12, R4.reuse, R24, R64 ;  /* 0x00000018040c723c */ /* 0x040fe20000001840 */
[----:B------:R-:W1:Y:S01]  /*5ae0*/  LDSM.16.MT88.4 R16, [R205+0x1a800] ;  /* 0x01a80000cd10783b */ /* 0x000e620000004200 */
[----:B------:R-:W-:Y:S01]  /*5af0*/  IMAD.MOV.U32 R97, RZ, RZ, R35 ;  /* 0x000000ffff617224 */ /* 0x000fe200078e0023 */
[----:B------:R-:W-:Y:S01]  /*5b00*/  MOV R98, R34 ;  /* 0x0000002200627202 */ /* 0x000fe20000000f00 */
[----:B------:R-:W-:Y:S01]  /*5b10*/  IMAD.MOV.U32 R99, RZ, RZ, R33 ;  /* 0x000000ffff637224 */ /* 0x000fe200078e0021 */
[----:B------:R-:W-:Y:S01]  /*5b20*/  MOV R96, R32 ;  /* 0x0000002000607202 */ /* 0x000fe20000000f00 */
[----:B------:R-:W-:Y:S01]  /*5b30*/  IMAD.MOV.U32 R39, RZ, RZ, R29 ;  /* 0x000000ffff277224 */ /* 0x000fe200078e001d */
[----:B------:R-:W2:Y:S01]  /*5b40*/  LDSM.16.MT88.4 R32, [R207+0x1a800] ;  /* 0x01a80000cf20783b */ /* 0x000ea20000004200 */
[----:B------:R-:W-:Y:S01]  /*5b50*/  HMMA.16816.F32 R24, R4, R26, R88 ;  /* 0x0000001a0418723c */ /* 0x000fe20000001858 */
[----:B------:R-:W-:-:S02]  /*5b60*/  MOV R38, R28 ;  /* 0x0000001c00267202 */ /* 0x000fc40000000f00 */
[----:B------:R-:W-:Y:S04]  /*5b70*/  LDSM.16.MT88.4 R28, [R205+0x1c800] ;  /* 0x01c80000cd1c783b */ /* 0x000fe80000004200 */
[----:B------:R-:W-:Y:S01]  /*5b80*/  IMAD.MOV.U32 R90, RZ, RZ, R186 ;  /* 0x000000ffff5a7224 */ /* 0x000fe200078e00ba */
[----:B------:R-:W-:Y:S01]  /*5b90*/  MOV R91, R185 ;  /* 0x000000b9005b7202 */ /* 0x000fe20000000f00 */
[----:B------:R-:W-:Y:S01]  /*5ba0*/  IMAD.MOV.U32 R88, RZ, RZ, R194 ;  /* 0x000000ffff587224 */ /* 0x000fe200078e00c2 */
[----:B------:R-:W-:Y:S01]  /*5bb0*/  MOV R89, R193 ;  /* 0x000000c100597202 */ /* 0x000fe20000000f00 */
[C---:B------:R-:W-:Y:S05]  /*5bc0*/  HMMA.16816.F32 R196, R4.reuse, R20, R100 ;  /* 0x0000001404c4723c */ /* 0x040fea0000001864 */
[----:B------:R-:W-:Y:S01]  /*5bd0*/  IMAD.MOV.U32 R175, RZ, RZ, R13 ;  /* 0x000000ffffaf7224 */ /* 0x000fe200078e000d */
[----:B------:R-:W-:Y:S01]  /*5be0*/  MOV R174, R14 ;  /* 0x0000000e00ae7202 */ /* 0x000fe20000000f00 */
[----:B------:R-:W-:Y:S01]  /*5bf0*/  IMAD.MOV.U32 R173, RZ, RZ, R15 ;  /* 0x000000ffffad7224 */ /* 0x000fe200078e000f */
[----:B------:R-:W-:Y:S01]  /*5c00*/  MOV R172, R12 ;  /* 0x0000000c00ac7202 */ /* 0x000fe20000000f00 */
[C---:B------:R-:W-:Y:S01]  /*5c10*/  HMMA.16816.F32 R108, R4.reuse, R22, R84 ;  /* 0x00000016046c723c */ /* 0x040fe20000001854 */
[----:B------:R-:W3:Y:S03]  /*5c20*/  LDSM.16.MT88.4 R12, [R206+0x1a800] ;  /* 0x01a80000ce0c783b */ /* 0x000ee60000004200 */
[----:B------:R-:W-:Y:S01]  /*5c30*/  IMAD.MOV.U32 R67, RZ, RZ, R24 ;  /* 0x000000ffff437224 */ /* 0x000fe200078e0018 */
[----:B------:R-:W-:Y:S01]  /*5c40*/  MOV R66, R25 ;  /* 0x0000001900427202 */ /* 0x000fe20000000f00 */
[----:B------:R-:W-:Y:S01]  /*5c50*/  IMAD.MOV.U32 R65, RZ, RZ, R26 ;  /* 0x000000ffff417224 */ /* 0x000fe200078e001a */
[----:B------:R-:W-:Y:S01]  /*5c60*/  MOV R64, R27 ;  /* 0x0000001b00407202 */ /* 0x000fe20000000f00 */
[----:B------:R-:W-:Y:S04]  /*5c70*/  LDSM.16.MT88.4 R20, [R207+0x1c800] ;  /* 0x01c80000cf14783b */ /* 0x000fe80000004200 */
[----:B------:R-:W4:Y:S01]  /*5c80*/  LDSM.16.MT88.4 R24, [R208+0x1a800] ;  /* 0x01a80000d018783b */ /* 0x000f220000004200 */
[C---:B-1----:R-:W-:Y:S08]  /*5c90*/  HMMA.16816.F32 R112, R4.reuse, R16, R60 ;  /* 0x000000100470723c */ /* 0x042ff0000000183c */
[C---:B------:R-:W-:Y:S01]  /*5ca0*/  HMMA.16816.F32 R184, R4.reuse, R18, R80 ;  /* 0x0000001204b8723c */ /* 0x040fe20000001850 */
[----:B------:R-:W1:Y:S06]  /*5cb0*/  LDSM.16.MT88.4 R16, [R206+0x1c800] ;  /* 0x01c80000ce10783b */ /* 0x000e6c0000004200 */
[----:B------:R-:W-:Y:S01]  /*5cc0*/  MOV R81, R175 ;  /* 0x000000af00517202 */ /* 0x000fe20000000f00 */
[----:B------:R-:W-:Y:S01]  /*5cd0*/  IMAD.MOV.U32 R82, RZ, RZ, R174 ;  /* 0x000000ffff527224 */ /* 0x000fe200078e00ae */
[----:B------:R-:W-:Y:S01]  /*5ce0*/  MOV R83, R173 ;  /* 0x000000ad00537202 */ /* 0x000fe20000000f00 */
[----:B------:R-:W-:Y:S01]  /*5cf0*/  IMAD.MOV.U32 R80, RZ, RZ, R172 ;  /* 0x000000ffff507224 */ /* 0x000fe200078e00ac */
[C---:B--2---:R-:W-:Y:S07]  /*5d00*/  HMMA.16816.F32 R104, R4.reuse, R32, R48 ;  /* 0x000000200468723c */ /* 0x044fee0000001830 */
[----:B------:R-:W-:Y:S01]  /*5d10*/  MOV R33, R88 ;  /* 0x0000005800217202 */ /* 0x000fe20000000f00 */
[----:B------:R-:W-:Y:S01]  /*5d20*/  IMAD.MOV.U32 R32, RZ, RZ, R89 ;  /* 0x000000ffff207224 */ /* 0x000fe200078e0059 */
[C---:B---3--:R-:W-:Y:S08]  /*5d30*/  HMMA.16816.F32 R192, R4.reuse, R12, R56 ;  /* 0x0000000c04c0723c */ /* 0x048ff00000001838 */
[C---:B------:R-:W-:Y:S01]  /*5d40*/  HMMA.16816.F32 R176, R4.reuse, R14, R44 ;  /* 0x0000000e04b0723c */ /* 0x040fe2000000182c */
[----:B------:R-:W2:Y:S06]  /*5d50*/  LDSM.16.MT88.4 R12, [R208+0x1c800] ;  /* 0x01c80000d00c783b */ /* 0x000eac0000004200 */
[----:B------:R-:W-:Y:S01]  /*5d60*/  MOV R47, R151 ;  /* 0x00000097002f7202 */ /* 0x000fe20000000f00 */
[----:B------:R-:W-:Y:S01]  /*5d70*/  IMAD.MOV.U32 R46, RZ, RZ, R150 ;  /* 0x000000ffff2e7224 */ /* 0x000fe200078e0096 */
[----:B------:R-:W-:Y:S01]  /*5d80*/  MOV R45, R149 ;  /* 0x00000095002d7202 */ /* 0x000fe20000000f00 */
[----:B------:R-:W-:Y:S01]  /*5d90*/  IMAD.MOV.U32 R44, RZ, RZ, R148 ;  /* 0x000000ffff2c7224 */ /* 0x000fe200078e0094 */
[C---:B----4-:R-:W-:Y:S08]  /*5da0*/  HMMA.16816.F32 R172, R4.reuse, R24, R52 ;  /* 0x0000001804ac723c */ /* 0x050ff00000001834 */
[C---:B------:R-:W-:Y:S01]  /*5db0*/  HMMA.16816.F32 R148, R4.reuse, R26, R76 ;  /* 0x0000001a0494723c */ /* 0x040fe2000000184c */
[----:B------:R-:W3:Y:S07]  /*5dc0*/  LDSM.16.MT88.4 R24, [R205+0x1e800] ;  /* 0x01e80000cd18783b */ /* 0x000eee0000004200 */
[C---:B------:R-:W-:Y:S07]  /*5dd0*/  HMMA.16816.F32 R76, R4.reuse, R34, R72 ;  /* 0x00000022044c723c */ /* 0x040fee0000001848 */
[----:B------:R-:W-:Y:S01]  /*5de0*/  MOV R35, R90 ;  /* 0x0000005a00237202 */ /* 0x000fe20000000f00 */
[----:B------:R-:W-:Y:S01]  /*5df0*/  HMMA.16816.F32 R72, R4, R28, R116 ;  /* 0x0000001c0448723c */ /* 0x000fe20000001874 */
[----:B------:R-:W-:-:S06]  /*5e00*/  IMAD.MOV.U32 R34, RZ, RZ, R91 ;  /* 0x000000ffff227224 */ /* 0x000fcc00078e005b */
[----:B------:R-:W-:Y:S01]  /*5e10*/  MOV R119, R68 ;  /* 0x0000004400777202 */ /* 0x000fe20000000f00 */
[----:B------:R-:W-:Y:S01]  /*5e20*/  HMMA.16816.F32 R56, R4, R30, R120 ;  /* 0x0000001e0438723c */ /* 0x000fe20000001878 */
[----:B------:R-:W4:Y:S01]  /*5e30*/  LDSM.16.MT88.4 R28, [R206+0x1e800] ;  /* 0x01e80000ce1c783b */ /* 0x000f220000004200 */
[----:B------:R-:W-:Y:S01]  /*5e40*/  IMAD.MOV.U32 R118, RZ, RZ, R69 ;  /* 0x000000ffff767224 */ /* 0x000fe200078e0045 */
[----:B------:R-:W-:Y:S01]  /*5e50*/  MOV R117, R70 ;  /* 0x0000004600757202 */ /* 0x000fe20000000f00 */
[----:B------:R-:W-:-:S03]  /*5e60*/  IMAD.MOV.U32 R116, RZ, RZ, R71 ;  /* 0x000000ffff747224 */ /* 0x000fc600078e0047 */
[----:B------:R-:W-:Y:S01]  /*5e70*/  MOV R123, R42 ;  /* 0x0000002a007b7202 */ /* 0x000fe20000000f00 */
[----:B-1----:R-:W-:Y:S01]  /*5e80*/  HMMA.16816.F32 R52, R4, R18, R128 ;  /* 0x000000120434723c */ /* 0x002fe20000001880 */
[----:B------:R-:W-:Y:S01]  /*5e90*/  IMAD.MOV.U32 R122, RZ, RZ, R43 ;  /* 0x000000ffff7a7224 */ /* 0x000fe200078e002b */
[----:B------:R-:W-:Y:S01]  /*5ea0*/  MOV R121, R40 ;  /* 0x0000002800797202 */ /* 0x000fe20000000f00 */
[----:B------:R-:W-:-:S04]  /*5eb0*/  IMAD.MOV.U32 R120, RZ, RZ, R41 ;  /* 0x000000ffff787224 */ /* 0x000fc800078e0029 */
[----:B------:R-:W-:Y:S01]  /*5ec0*/  MOV R130, R0 ;  /* 0x0000000000827202 */ /* 0x000fe20000000f00 */
[----:B------:R-:W-:Y:S01]  /*5ed0*/  FFMA.FTZ R0, R180, c[0x0][0x23c], -R8 ;  /* 0x00008f00b4007a23 */ /* 0x000fe20000010808 */
[----:B------:R-:W-:Y:S01]  /*5ee0*/  HMMA.16816.F32 R40, R4, R16, R124 ;  /* 0x000000100428723c */ /* 0x000fe2000000187c */
[----:B------:R-:W-:Y:S01]  /*5ef0*/  IMAD.MOV.U32 R131, RZ, RZ, R3 ;  /* 0x000000ffff837224 */ /* 0x000fe200078e0003 */
[----:B------:R-:W1:Y:S01]  /*5f00*/  LDSM.16.MT88.4 R16, [R208+0x1e800] ;  /* 0x01e80000d010783b */ /* 0x000e620000004200 */
[----:B------:R5:W-:Y:S01]  /*5f10*/  MUFU.EX2 R129, R0 ;  /* 0x0000000000817308 */ /* 0x000be20000000800 */
[----:B------:R-:W-:-:S04]  /*5f20*/  MOV R180, R47 ;  /* 0x0000002f00b47202 */ /* 0x000fc80000000f00 */
[C---:B--2---:R-:W-:Y:S07]  /*5f30*/  HMMA.16816.F32 R48, R4.reuse, R12, R136 ;  /* 0x0000000c0430723c */ /* 0x044fee0000001888 */
[----:B------:R-:W-:Y:S01]  /*5f40*/  IMAD.MOV.U32 R136, RZ, RZ, R96 ;  /* 0x000000ffff887224 */ /* 0x000fe200078e0060 */
[C---:B------:R-:W-:Y:S01]  /*5f50*/  HMMA.16816.F32 R68, R4.reuse, R14, R144 ;  /* 0x0000000e0444723c */ /* 0x040fe20000001890 */
[----:B------:R-:W2:Y:S01]  /*5f60*/  LDSM.16.MT88.4 R12, [R207+0x1e800] ;  /* 0x01e80000cf0c783b */ /* 0x000ea20000004200 */
[----:B------:R-:W-:Y:S01]  /*5f70*/  MOV R137, R97 ;  /* 0x0000006100897202 */ /* 0x000fe20000000f00 */
[----:B-----5:R-:W-:Y:S01]  /*5f80*/  FFMA.FTZ R0, R135, c[0x0][0x23c], -R8 ;  /* 0x00008f0087007a23 */ /* 0x020fe20000010808 */
[----:B------:R-:W-:Y:S01]  /*5f90*/  MOV R139, R99 ;  /* 0x00000063008b7202 */ /* 0x000fe20000000f00 */
[----:B------:R-:W-:Y:S01]  /*5fa0*/  IMAD.MOV.U32 R138, RZ, RZ, R98 ;  /* 0x000000ffff8a7224 */ /* 0x000fe200078e0062 */
[----:B------:R-:W-:Y:S01]  /*5fb0*/  MOV R135, R120 ;  /* 0x0000007800877202 */ /* 0x000fe20000000f00 */
[----:B------:R5:W-:Y:S01]  /*5fc0*/  MUFU.EX2 R3, R0 ;  /* 0x0000000000037308 */ /* 0x000be20000000800 */
[----:B---3--:R-:W-:Y:S01]  /*5fd0*/  HMMA.16816.F32 R84, R4, R24, R140 ;  /* 0x000000180454723c */ /* 0x008fe2000000188c */
[----:B------:R-:W-:Y:S01]  /*5fe0*/  IMAD.MOV.U32 R144, RZ, RZ, R80 ;  /* 0x000000ffff907224 */ /* 0x000fe200078e0050 */
[----:B------:R-:W-:Y:S01]  /*5ff0*/  MOV R145, R81 ;  /* 0x0000005100917202 */ /* 0x000fe20000000f00 */
[----:B------:R-:W-:Y:S01]  /*6000*/  IMAD.MOV.U32 R146, RZ, RZ, R82 ;  /* 0x000000ffff927224 */ /* 0x000fe200078e0052 */
[----:B------:R-:W-:-:S02]  /*6010*/  MOV R147, R83 ;  /* 0x0000005300937202 */ /* 0x000fc40000000f00 */
[----:B------:R-:W-:Y:S01]  /*6020*/  MOV R120, R117 ;  /* 0x0000007500787202 */ /* 0x000fe20000000f00 */
[----:B------:R-:W-:Y:S01]  /*6030*/  IMAD.MOV.U32 R142, RZ, RZ, R11 ;  /* 0x000000ffff8e7224 */ /* 0x000fe200078e000b */
[----:B------:R-:W-:Y:S01]  /*6040*/  MOV R143, R10 ;  /* 0x0000000a008f7202 */ /* 0x000fe20000000f00 */
[C---:B----4-:R-:W-:Y:S01]  /*6050*/  HMMA.16816.F32 R88, R4.reuse, R28, R164 ;  /* 0x0000001c0458723c */ /* 0x050fe200000018a4 */
[----:B------:R-:W-:Y:S02]  /*6060*/  IMAD.MOV.U32 R140, RZ, RZ, R180 ;  /* 0x000000ffff8c7224 */ /* 0x000fe400078e00b4 */
[----:B------:R-:W-:Y:S02]  /*6070*/  IMAD.MOV.U32 R180, RZ, RZ, R121 ;  /* 0x000000ffffb47224 */ /* 0x000fe400078e0079 */
[----:B------:R-:W-:Y:S02]  /*6080*/  IMAD.MOV.U32 R121, RZ, RZ, R118 ;  /* 0x000000ffff797224 */ /* 0x000fe400078e0076 */
[----:B-----5:R-:W-:Y:S01]  /*6090*/  FFMA.FTZ R0, R181, c[0x0][0x23c], -R8 ;  /* 0x00008f00b5007a23 */ /* 0x020fe20000010808 */
[----:B------:R-:W-:Y:S01]  /*60a0*/  HMMA.16816.F32 R96, R4, R30, R168 ;  /* 0x0000001e0460723c */ /* 0x000fe200000018a8 */
[----:B------:R-:W3:Y:S01]  /*60b0*/  LDSM.16.MT88.4 R28, [R205+0x19000] ;  /* 0x01900000cd1c783b */ /* 0x000ee20000004200 */
[----:B------:R-:W-:Y:S01]  /*60c0*/  MOV R166, R122 ;  /* 0x0000007a00a67202 */ /* 0x000fe20000000f00 */
[----:B------:R-:W4:Y:S01]  /*60d0*/  MUFU.EX2 R128, R0 ;  /* 0x0000000000807308 */ /* 0x000f220000000800 */
[----:B------:R-:W-:-:S03]  /*60e0*/  MOV R122, R119 ;  /* 0x00000077007a7202 */ /* 0x000fc60000000f00 */
[----:B------:R-:W-:Y:S01]  /*60f0*/  IMAD.MOV.U32 R171, RZ, RZ, R142 ;  /* 0x000000ffffab7224 */ /* 0x000fe200078e008e */
[C---:B------:R-:W-:Y:S07]  /*6100*/  HMMA.16816.F32 R60, R4.reuse, R20, R156 ;  /* 0x00000014043c723c */ /* 0x040fee000000189c */
[----:B------:R-:W-:Y:S01]  /*6110*/  MOV R156, R131 ;  /* 0x00000083009c7202 */ /* 0x000fe20000000f00 */
[C---:B------:R-:W-:Y:S01]  /*6120*/  HMMA.16816.F32 R100, R4.reuse, R26, R160 ;  /* 0x0000001a0464723c */ /* 0x040fe200000018a0 */
[----:B------:R-:W5:Y:S01]  /*6130*/  LDSM.16.MT88.4 R24, [R206+0x19000] ;  /* 0x01900000ce18783b */ /* 0x000f620000004200 */
[----:B------:R-:W-:Y:S01]  /*6140*/  IMAD.MOV.U32 R157, RZ, RZ, R32 ;  /* 0x000000ffff9d7224 */ /* 0x000fe200078e0020 */
[----:B----4-:R-:W-:Y:S01]  /*6150*/  MOV R167, R128 ;  /* 0x0000008000a77202 */ /* 0x010fe20000000f00 */
[----:B------:R-:W-:Y:S01]  /*6160*/  FFMA.FTZ R0, R134, c[0x0][0x23c], -R8 ;  /* 0x00008f0086007a23 */ /* 0x000fe20000010808 */
[----:B------:R-:W-:Y:S01]  /*6170*/  MOV R158, R33 ;  /* 0x00000021009e7202 */ /* 0x000fe20000000f00 */
[----:B------:R-:W-:Y:S01]  /*6180*/  IMAD.MOV.U32 R128, RZ, RZ, R130 ;  /* 0x000000ffff807224 */ /* 0x000fe200078e0082 */
[----:B------:R-:W-:Y:S01]  /*6190*/  MOV R33, R39 ;  /* 0x0000002700217202 */ /* 0x000fe20000000f00 */
[----:B------:R4:W2:Y:S01]  /*61a0*/  MUFU.EX2 R10, R0 ;  /* 0x00000000000a7308 */ /* 0x0008a20000000800 */
[C---:B------:R-:W-:Y:S01]  /*61b0*/  HMMA.16816.F32 R124, R4.reuse, R22, R152 ;  /* 0x00000016047c723c */ /* 0x040fe20000001898 */
[----:B------:R-:W-:Y:S01]  /*61c0*/  IMAD.MOV.U32 R130, RZ, RZ, R44 ;  /* 0x000000ffff827224 */ /* 0x000fe200078e002c */
[----:B------:R-:W-:Y:S01]  /*61d0*/  MOV R161, R66 ;  /* 0x0000004200a17202 */ /* 0x000fe20000000f00 */
[----:B------:R-:W-:Y:S01]  /*61e0*/  IMAD.MOV.U32 R32, RZ, RZ, R38 ;  /* 0x000000ffff207224 */ /* 0x000fe200078e0026 */
        /* <DEDUP_REMOVED lines=8> */
[----:B------:R-:W-:Y:S01]  /*6270*/  MOV R35, R37 ;  /* 0x0000002500237202 */ /* 0x000fe20000000f00 */
[----:B------:R-:W-:Y:S01]  /*6280*/  IMAD.MOV.U32 R162, RZ, RZ, R65 ;  /* 0x000000ffffa27224 */ /* 0x000fe200078e0041 */
[C---:B-1----:R-:W-:Y:S01]  /*6290*/  HMMA.16816.F32 R80, R4.reuse, R16, R92 ;  /* 0x000000100450723c */ /* 0x042fe2000000185c */
[----:B----4-:R-:W-:Y:S01]  /*62a0*/  FFMA.FTZ R0, R183, c[0x0][0x23c], -R2 ;  /* 0x00008f00b7007a23 */ /* 0x010fe20000010802 */
[----:B------:R-:W-:Y:S01]  /*62b0*/  MOV R134, R143 ;  /* 0x0000008f00867202 */ /* 0x000fe20000000f00 */
[----:B------:R-:W-:Y:S01]  /*62c0*/  IMAD.MOV.U32 R181, RZ, RZ, R153 ;  /* 0x000000ffffb57224 */ /* 0x000fe200078e0099 */
[----:B------:R-:W-:Y:S01]  /*62d0*/  MOV R143, R156 ;  /* 0x0000009c008f7202 */ /* 0x000fe20000000f00 */
[----:B------:R1:W-:Y:S01]  /*62e0*/  MUFU.EX2 R159, R0 ;  /* 0x00000000009f7308 */ /* 0x0003e20000000800 */
[----:B------:R-:W-:Y:S01]  /*62f0*/  IMAD.MOV.U32 R156, RZ, RZ, R128 ;  /* 0x000000ffff9c7224 */ /* 0x000fe200078e0080 */
[----:B------:R-:W-:Y:S01]  /*6300*/  MOV R164, R152 ;  /* 0x0000009800a47202 */ /* 0x000fe20000000f00 */
[----:B------:R-:W-:Y:S01]  /*6310*/  HMMA.16816.F32 R64, R4, R18, R188 ;  /* 0x000000120440723c */ /* 0x000fe200000018bc */
[----:B------:R-:W-:Y:S01]  /*6320*/  LDSM.16.MT88.4 R16, [R207+0x19000] ;  /* 0x01900000cf10783b */ /* 0x000fe20000004200 */
[----:B------:R-:W-:Y:S01]  /*6330*/  IMAD.MOV.U32 R128, RZ, RZ, R116 ;  /* 0x000000ffff807224 */ /* 0x000fe200078e0074 */
[----:B------:R-:W-:Y:S01]  /*6340*/  MOV R141, R154 ;  /* 0x0000009a008d7202 */ /* 0x000fe20000000f00 */
[----:B------:R-:W-:Y:S01]  /*6350*/  IMAD.MOV.U32 R142, RZ, RZ, R155 ;  /* 0x000000ffff8e7224 */ /* 0x000fe200078e009b */
[----:B------:R-:W-:-:S03]  /*6360*/  MOV R170, R181 ;  /* 0x000000b500aa7202 */ /* 0x000fc60000000f00 */
[----:B--2---:R-:W-:Y:S01]  /*6370*/  HMMA.16816.F32 R44, R4, R12, R244 ;  /* 0x0000000c042c723c */ /* 0x004fe200000018f4 */
[----:B-1----:R-:W-:-:S07]  /*6380*/  FFMA.FTZ R0, R201, c[0x0][0x23c], -R2 ;  /* 0x00008f00c9007a23 */ /* 0x002fce0000010802 */
[----:B------:R-:W-:Y:S01]  /*6390*/  HMMA.16816.F32 R36, R4, R14, R248 ;  /* 0x0000000e0424723c */ /* 0x000fe200000018f8 */
[----:B------:R1:W2:Y:S01]  /*63a0*/  MUFU.EX2 R131, R0 ;  /* 0x0000000000837308 */ /* 0x0002a20000000800 */
[----:B------:R-:W4:Y:S05]  /*63b0*/  LDSM.16.MT88.4 R12, [R205+0x1b000] ;  /* 0x01b00000cd0c783b */ /* 0x000f2a0000004200 */
[----:B------:R-:W-:Y:S02]  /*63c0*/  F2FP.PACK_AB R4, R3, R129 ;  /* 0x000000810304723e */ /* 0x000fe400000000ff */
[----:B------:R-:W-:Y:S01]  /*63d0*/  F2FP.PACK_AB R6, R10, R167 ;  /* 0x000000a70a06723e */ /* 0x000fe200000000ff */
[----:B-1----:R-:W-:Y:S01]  /*63e0*/  FFMA.FTZ R0, R182, c[0x0][0x23c], -R2 ;  /* 0x00008f00b6007a23 */ /* 0x002fe20000010802 */
[----:B--2---:R-:W-:-:S03]  /*63f0*/  F2FP.PACK_AB R5, R131, R159 ;  /* 0x0000009f8305723e */ /* 0x004fc600000000ff */
[----:B------:R1:W-:Y:S02]  /*6400*/  MUFU.EX2 R11, R0 ;  /* 0x00000000000b7308 */ /* 0x0003e40000000800 */
[----:B-1----:R-:W-:-:S06]  /*6410*/  FFMA.FTZ R0, R200, c[0x0][0x23c], -R2 ;  /* 0x00008f00c8007a23 */ /* 0x002fcc0000010802 */
[----:B------:R-:W1:Y:S02]  /*6420*/  MUFU.EX2 R165, R0 ;  /* 0x0000000000a57308 */ /* 0x000e640000000800 */
[----:B-1----:R-:W-:Y:S01]  /*6430*/  F2FP.PACK_AB R7, R165, R11 ;  /* 0x0000000ba507723e */ /* 0x002fe200000000ff */
[----:B------:R-:W-:-:S06]  /*6440*/  FFMA.FTZ R0, R252, c[0x0][0x23c], -R8 ;  /* 0x00008f00fc007a23 */ /* 0x000fcc0000010808 */
[C---:B---3--:R-:W-:Y:S01]  /*6450*/  HMMA.16816.F32 R92, R4.reuse, R30, R32 ;  /* 0x0000001e045c723c */ /* 0x048fe20000001820 */
[----:B------:R-:W1:Y:S07]  /*6460*/  LDSM.16.MT88.4 R32, [R206+0x1b000] ;  /* 0x01b00000ce20783b */ /* 0x000e6e0000004200 */
[C---:B------:R-:W-:Y:S01]  /*6470*/  HMMA.16816.F32 R136, R4.reuse, R28, R136 ;  /* 0x0000001c0488723c */ /* 0x040fe20000001888 */
[----:B------:R-:W2:Y:S07]  /*6480*/  LDSM.16.MT88.4 R28, [R208+0x1b000] ;  /* 0x01b00000d01c783b */ /* 0x000eae0000004200 */
[C---:B-----5:R-:W-:Y:S08]  /*6490*/  HMMA.16816.F32 R144, R4.reuse, R24, R144 ;  /* 0x000000180490723c */ /* 0x060ff00000001890 */
[C---:B------:R-:W-:Y:S01]  /*64a0*/  HMMA.16816.F32 R248, R4.reuse, R26, R160 ;  /* 0x0000001a04f8723c */ /* 0x040fe200000018a0 */
[----:B------:R-:W3:Y:S07]  /*64b0*/  LDSM.16.MT88.4 R24, [R207+0x1b000] ;  /* 0x01b00000cf18783b */ /* 0x000eee0000004200 */
[C---:B----4-:R-:W-:Y:S08]  /*64c0*/  HMMA.16816.F32 R112, R4.reuse, R12, R112 ;  /* 0x0000000c0470723c */ /* 0x050ff00000001870 */
        /* <DEDUP_REMOVED lines=8> */
[C---:B-1----:R-:W-:Y:S07]  /*6550*/  HMMA.16816.F32 R184, R4.reuse, R32, R192 ;  /* 0x0000002004b8723c */ /* 0x042fee00000018c0 */
[----:B------:R-:W-:Y:S01]  /*6560*/  IMAD.MOV.U32 R33, RZ, RZ, R171 ;  /* 0x000000ffff217224 */ /* 0x000fe200078e00ab */
[----:B------:R-:W-:Y:S01]  /*6570*/  HMMA.16816.F32 R188, R4, R34, R176 ;  /* 0x0000002204bc723c */ /* 0x000fe200000018b0 */
[----:B------:R-:W-:-:S02]  /*6580*/  MOV R171, R180 ;  /* 0x000000b400ab7202 */ /* 0x000fc40000000f00 */
[----:B------:R-:W-:Y:S01]  /*6590*/  MOV R32, R134 ;  /* 0x0000008600207202 */ /* 0x000fe20000000f00 */
[----:B------:R-:W-:-:S03]  /*65a0*/  IMAD.MOV.U32 R134, RZ, RZ, R121 ;  /* 0x000000ffff867224 */ /* 0x000fc600078e0079 */
[----:B------:R-:W-:Y:S01]  /*65b0*/  IMAD.MOV.U32 R34, RZ, RZ, R135 ;  /* 0x000000ffff227224 */ /* 0x000fe200078e0087 */
[----:B--2---:R-:W-:Y:S01]  /*65c0*/  HMMA.16816.F32 R180, R4, R28, R172 ;  /* 0x0000001c04b4723c */ /* 0x004fe200000018ac */
[----:B------:R-:W-:Y:S02]  /*65d0*/  IMAD.MOV.U32 R135, RZ, RZ, R123 ;  /* 0x000000ffff877224 */ /* 0x000fe400078e007b */
[----:B------:R-:W-:Y:S01]  /*65e0*/  IMAD.MOV.U32 R35, RZ, RZ, R164 ;  /* 0x000000ffff237224 */ /* 0x000fe200078e00a4 */
[----:B------:R-:W-:-:S03]  /*65f0*/  MOV R164, R203 ;  /* 0x000000cb00a47202 */ /* 0x000fc60000000f00 */
[----:B------:R-:W-:Y:S01]  /*6600*/  MOV R174, R120 ;  /* 0x0000007800ae7202 */ /* 0x000fe20000000f00 */
[----:B---3--:R-:W-:Y:S01]  /*6610*/  HMMA.16816.F32 R104, R4, R24, R104 ;  /* 0x000000180468723c */ /* 0x008fe20000001868 */
[----:B------:R-:W-:Y:S01]  /*6620*/  MOV R172, R122 ;  /* 0x0000007a00ac7202 */ /* 0x000fe20000000f00 */
[----:B------:R-:W-:Y:S02]  /*6630*/  IMAD.MOV.U32 R173, RZ, RZ, R128 ;  /* 0x000000ffffad7224 */ /* 0x000fe400078e0080 */
[----:B------:R1:W-:Y:S01]  /*6640*/  MUFU.EX2 R128, R0 ;  /* 0x0000000000807308 */ /* 0x0003e20000000800 */
[----:B------:R-:W-:-:S03]  /*6650*/  IMAD.MOV.U32 R175, RZ, RZ, R202 ;  /* 0x000000ffffaf7224 */ /* 0x000fc600078e00ca */
[C---:B------:R-:W-:Y:S01]  /*6660*/  HMMA.16816.F32 R120, R4.reuse, R30, R148 ;  /* 0x0000001e0478723c */ /* 0x040fe20000001894 */
[----:B------:R-:W2:Y:S06]  /*6670*/  LDSM.16.MT88.4 R28, [R207+0x1d000] ;  /* 0x01d00000cf1c783b */ /* 0x000eac0000004200 */
[----:B------:R-:W-:Y:S01]  /*6680*/  IMAD.MOV.U32 R148, RZ, RZ, R166 ;  /* 0x000000ffff947224 */ /* 0x000fe200078e00a6 */
[C---:B------:R-:W-:Y:S01]  /*6690*/  HMMA.16816.F32 R240, R4.reuse, R26, R76 ;  /* 0x0000001a04f0723c */ /* 0x040fe2000000184c */
[----:B------:R-:W3:Y:S01]  /*66a0*/  LDSM.16.MT88.4 R24, [R205+0x1f000] ;  /* 0x01f00000cd18783b */ /* 0x000ee20000004200 */
[----:B------:R-:W-:Y:S01]  /*66b0*/  MOV R149, R167 ;  /* 0x000000a700957202 */ /* 0x000fe20000000f00 */
[----:B------:R-:W-:Y:S01]  /*66c0*/  IMAD.MOV.U32 R166, RZ, RZ, R142 ;  /* 0x000000ffffa67224 */ /* 0x000fe200078e008e */
[----:B------:R-:W-:Y:S01]  /*66d0*/  MOV R167, R143 ;  /* 0x0000008f00a77202 */ /* 0x000fe20000000f00 */
[----:B-1----:R-:W-:Y:S01]  /*66e0*/  FFMA.FTZ R0, R170, c[0x0][0x23c], -R8 ;  /* 0x00008f00aa007a23 */ /* 0x002fe20000010808 */
[----:B------:R-:W-:Y:S01]  /*66f0*/  MOV R151, R11 ;  /* 0x0000000b00977202 */ /* 0x000fe20000000f00 */
[----:B------:R-:W-:Y:S01]  /*6700*/  IMAD.MOV.U32 R150, RZ, RZ, R140 ;  /* 0x000000ffff967224 */ /* 0x000fe200078e008c */
[C---:B----4-:R-:W-:Y:S01]  /*6710*/  HMMA.16816.F32 R76, R4.reuse, R12, R40 ;  /* 0x0000000c044c723c */ /* 0x050fe20000001828 */
[----:B------:R-:W-:Y:S07]  /*6720*/  LDSM.16.MT88.4 R40, [R205+0x1b800] ;  /* 0x01b80000cd28783b */ /* 0x000fee0000004200 */
[C---:B------:R-:W-:Y:S01]  /*6730*/  HMMA.16816.F32 R200, R4.reuse, R14, R52 ;  /* 0x0000000e04c8723c */ /* 0x040fe20000001834 */
[----:B------:R-:W1:Y:S06]  /*6740*/  LDSM.16.MT88.4 R12, [R208+0x1f000] ;  /* 0x01f00000d00c783b */ /* 0x000e6c0000004200 */
[----:B------:R-:W-:Y:S01]  /*6750*/  IMAD.MOV.U32 R55, RZ, RZ, R156 ;  /* 0x000000ffff377224 */ /* 0x000fe200078e009c */
[----:B-----5:R-:W-:Y:S01]  /*6760*/  HMMA.16816.F32 R192, R4, R16, R48 ;  /* 0x0000001004c0723c */ /* 0x020fe20000001830 */
[----:B------:R4:W5:Y:S01]  /*6770*/  MUFU.EX2 R17, R0 ;  /* 0x0000000000117308 */ /* 0x0009620000000800 */
[----:B------:R-:W-:Y:S01]  /*6780*/  IMAD.MOV.U32 R52, RZ, RZ, R166 ;  /* 0x000000ffff347224 */ /* 0x000fe200078e00a6 */
[----:B------:R-:W-:Y:S01]  /*6790*/  MOV R53, R167 ;  /* 0x000000a700357202 */ /* 0x000fe20000000f00 */
[----:B------:R-:W-:Y:S01]  /*67a0*/  LDSM.16.MT88.4 R48, [R206+0x1b800] ;  /* 0x01b80000ce30783b */ /* 0x000fe20000004200 */
[----:B------:R-:W-:-:S03]  /*67b0*/  MOV R54, R130 ;  /* 0x0000008200367202 */ /* 0x000fc60000000f00 */
[C---:B------:R-:W-:Y:S07]  /*67c0*/  HMMA.16816.F32 R244, R4.reuse, R20, R72 ;  /* 0x0000001404f4723c */ /* 0x040fee0000001848 */
[----:B------:R-:W-:Y:S01]  /*67d0*/  IMAD.MOV.U32 R75, RZ, RZ, R34 ;  /* 0x000000ffff4b7224 */ /* 0x000fe200078e0022 */
[----:B------:R-:W-:Y:S01]  /*67e0*/  HMMA.16816.F32 R236, R4, R22, R56 ;  /* 0x0000001604ec723c */ /* 0x000fe20000001838 */
[----:B----4-:R-:W-:Y:S01]  /*67f0*/  FFMA.FTZ R0, R171, c[0x0][0x23c], -R8 ;  /* 0x00008f00ab007a23 */ /* 0x010fe20000010808 */
[----:B------:R-:W4:Y:S01]  /*6800*/  LDSM.16.MT88.4 R20, [R206+0x1f000] ;  /* 0x01f00000ce14783b */ /* 0x000f220000004200 */
[----:B------:R-:W-:Y:S01]  /*6810*/  MOV R74, R35 ;  /* 0x00000023004a7202 */ /* 0x000fe20000000f00 */
[----:B------:R-:W-:Y:S01]  /*6820*/  IMAD.MOV.U32 R73, RZ, RZ, R32 ;  /* 0x000000ffff497224 */ /* 0x000fe200078e0020 */
[----:B------:R1:W1:Y:S01]  /*6830*/  MUFU.EX2 R16, R0 ;  /* 0x0000000000107308 */ /* 0x0002620000000800 */
[----:B------:R-:W-:-:S02]  /*6840*/  MOV R72, R33 ;  /* 0x0000002100487202 */ /* 0x000fc40000000f00 */
[----:B--2---:R-:W-:Y:S01]  /*6850*/  HMMA.16816.F32 R168, R4, R28, R60 ;  /* 0x0000001c04a8723c */ /* 0x004fe2000000183c */
[----:B------:R-:W-:Y:S02]  /*6860*/  MOV R59, R173 ;  /* 0x000000ad003b7202 */ /* 0x000fe40000000f00 */
[----:B------:R-:W-:-:S04]  /*6870*/  MOV R173, R9 ;  /* 0x0000000900ad7202 */ /* 0x000fc80000000f00 */
[----:B------:R-:W-:Y:S01]  /*6880*/  IMAD.MOV.U32 R63, RZ, RZ, R150 ;  /* 0x000000ffff3f7224 */ /* 0x000fe200078e0096 */
[----:B------:R-:W-:Y:S01]  /*6890*/  HMMA.16816.F32 R176, R4, R18, R68 ;  /* 0x0000001204b0723c */ /* 0x000fe20000001844 */
[----:B------:R-:W-:Y:S01]  /*68a0*/  MOV R62, R151 ;  /* 0x00000097003e7202 */ /* 0x000fe20000000f00 */
[----:B-1----:R-:W-:-:S05]  /*68b0*/  FFMA.FTZ R0, R172, c[0x0][0x23c], -R8 ;  /* 0x00008f00ac007a23 */ /* 0x002fca0000010808 */
[----:B------:R-:W-:Y:S01]  /*68c0*/  MOV R70, R157 ;  /* 0x0000009d00467202 */ /* 0x000fe20000000f00 */
[C---:B---3--:R-:W-:Y:S01]  /*68d0*/  HMMA.16816.F32 R32, R4.reuse, R24, R84 ;  /* 0x000000180420723c */ /* 0x048fe20000001854 */
[----:B------:R1:W2:Y:S01]  /*68e0*/  MUFU.EX2 R60, R0 ;  /* 0x00000000003c7308 */ /* 0x0002a20000000800 */
[----:B------:R-:W-:Y:S01]  /*68f0*/  IMAD.MOV.U32 R71, RZ, RZ, R158 ;  /* 0x000000ffff477224 */ /* 0x000fe200078e009e */
[----:B------:R-:W-:Y:S01]  /*6900*/  MOV R68, R149 ;  /* 0x0000009500447202 */ /* 0x000fe20000000f00 */
[----:B------:R-:W-:Y:S02]  /*6910*/  IMAD.MOV.U32 R172, RZ, RZ, R10 ;  /* 0x000000ffffac7224 */ /* 0x000fe400078e000a */
[----:B------:R-:W3:Y:S01]  /*6920*/  LDSM.16.MT88.4 R8, [R207+0x1f000] ;  /* 0x01f00000cf08783b */ /* 0x000ee20000004200 */
[----:B------:R-:W-:Y:S01]  /*6930*/  IMAD.MOV.U32 R69, RZ, RZ, R148 ;  /* 0x000000ffff457224 */ /* 0x000fe200078e0094 */
[C---:B------:R-:W-:Y:S01]  /*6940*/  HMMA.16816.F32 R24, R4.reuse, R26, R100 ;  /* 0x0000001a0418723c */ /* 0x040fe20000001864 */
[----:B-----5:R-:W-:Y:S01]  /*6950*/  IMAD.MOV.U32 R85, RZ, RZ, R17 ;  /* 0x000000ffff557224 */ /* 0x020fe200078e0011 */
[----:B------:R-:W5:Y:S01]  /*6960*/  LDSM.16.MT88.4 R148, [R206+0x19800] ;  /* 0x01980000ce94783b */ /* 0x000f620000004200 */
[----:B------:R-:W-:Y:S01]  /*6970*/  MOV R86, R16 ;  /* 0x0000001000567202 */ /* 0x000fe20000000f00 */
[----:B------:R-:W-:Y:S01]  /*6980*/  IMAD.MOV.U32 R84, RZ, RZ, R174 ;  /* 0x000000ffff547224 */ /* 0x000fe200078e00ae */
[----:B------:R-:W-:Y:S01]  /*6990*/  MOV R87, R173 ;  /* 0x000000ad00577202 */ /* 0x000fe20000000f00 */
[----:B------:R-:W-:Y:S01]  /*69a0*/  IMAD.MOV.U32 R61, RZ, RZ, R172 ;  /* 0x000000ffff3d7224 */ /* 0x000fe200078e00ac */
[----:B------:R-:W-:Y:S01]  /*69b0*/  MOV R101, R165 ;  /* 0x000000a500657202 */ /* 0x000fe20000000f00 */
[----:B------:R-:W-:Y:S01]  /*69c0*/  IMAD.MOV.U32 R102, RZ, RZ, R164 ;  /* 0x000000ffff667224 */ /* 0x000fe200078e00a4 */
[C---:B------:R-:W-:Y:S01]  /*69d0*/  HMMA.16816.F32 R124, R4.reuse, R30, R124 ;  /* 0x0000001e047c723c */ /* 0x040fe2000000187c */
[--C-:B-1----:R-:W-:Y:S01]  /*69e0*/  FFMA.FTZ R0, R141, c[0x0][0x23c], -R2.reuse ;  /* 0x00008f008d007a23 */ /* 0x102fe20000010802 */
[----:B------:R-:W-:Y:S01]  /*69f0*/  LDSM.16.MT88.4 R164, [R207+0x19800] ;  /* 0x01980000cfa4783b */ /* 0x000fe20000004200 */
[----:B------:R-:W-:Y:S01]  /*6a00*/  IMAD.MOV.U32 R100, RZ, RZ, R129 ;  /* 0x000000ffff647224 */ /* 0x000fe200078e0081 */
[----:B--2---:R-:W-:Y:S01]  /*6a10*/  F2FP.PACK_AB R130, R60, R86 ;  /* 0x000000563c82723e */ /* 0x004fe200000000ff */
[----:B------:R1:W-:Y:S01]  /*6a20*/  MUFU.EX2 R252, R0 ;  /* 0x0000000000fc7308 */ /* 0x0003e20000000800 */
[----:B------:R-:W-:Y:S01]  /*6a30*/  MOV R103, R175 ;  /* 0x000000af00677202 */ /* 0x000fe20000000f00 */
[----:B------:R-:W-:Y:S01]  /*6a40*/  LDSM.16.MT88.4 R140, [R205+0x19800] ;  /* 0x01980000cd8c783b */ /* 0x000fe20000004200 */
[C---:B------:R-:W-:Y:S03]  /*6a50*/  HMMA.16816.F32 R28, R4.reuse, R12, R80 ;  /* 0x0000000c041c723c */ /* 0x040fe60000001850 */
[----:B------:R-:W-:Y:S05]  /*6a60*/  LDSM.16.MT88.4 R80, [R206+0x1d800] ;  /* 0x01d80000ce50783b */ /* 0x000fea0000004200 */
[----:B------:R-:W-:Y:S01]  /*6a70*/  HMMA.16816.F32 R12, R4, R14, R64 ;  /* 0x0000000e040c723c */ /* 0x000fe20000001840 */
[----:B------:R-:W-:Y:S01]  /*6a80*/  LDSM.16.MT88.4 R64, [R207+0x1b800] ;  /* 0x01b80000cf40783b */ /* 0x000fe20000004200 */
[----:B-1----:R-:W-:-:S06]  /*6a90*/  FFMA.FTZ R0, R135, c[0x0][0x23c], -R2 ;  /* 0x00008f0087007a23 */ /* 0x002fcc0000010802 */
[C---:B----4-:R-:W-:Y:S01]  /*6aa0*/  HMMA.16816.F32 R16, R4.reuse, R20, R88 ;  /* 0x000000140410723c */ /* 0x050fe20000001858 */
[----:B------:R1:W2:Y:S06]  /*6ab0*/  MUFU.EX2 R135, R0 ;  /* 0x0000000000877308 */ /* 0x0002ac0000000800 */
[----:B------:R-:W-:Y:S01]  /*6ac0*/  IMAD.MOV.U32 R91, RZ, RZ, R3 ;  /* 0x000000ffff5b7224 */ /* 0x000fe200078e0003 */
[----:B------:R-:W-:Y:S01]  /*6ad0*/  MOV R90, R131 ;  /* 0x00000083005a7202 */ /* 0x000fe20000000f00 */
[----:B------:R-:W-:Y:S01]  /*6ae0*/  IMAD.MOV.U32 R89, RZ, RZ, R128 ;  /* 0x000000ffff597224 */ /* 0x000fe200078e0080 */
[C---:B---3--:R-:W-:Y:S04]  /*6af0*/  HMMA.16816.F32 R172, R4.reuse, R8, R44 ;  /* 0x0000000804ac723c */ /* 0x048fe8000000182c */
[----:B------:R-:W-:Y:S01]  /*6b00*/  F2FP.PACK_AB R128, R85, R89 ;  /* 0x000000595580723e */ /* 0x000fe200000000ff */
[--C-:B-1----:R-:W-:Y:S01]  /*6b10*/  FFMA.FTZ R0, R134, c[0x0][0x23c], -R2.reuse ;  /* 0x00008f0086007a23 */ /* 0x102fe20000010802 */
[----:B--2---:R-:W-:Y:S01]  /*6b20*/  F2FP.PACK_AB R129, R135, R252 ;  /* 0x000000fc8781723e */ /* 0x004fe200000000ff */
[----:B------:R-:W-:Y:S01]  /*6b30*/  FFMA.FTZ R2, R59, c[0x0][0x23c], -R2 ;  /* 0x00008f003b027a23 */ /* 0x000fe20000010802 */
[C---:B------:R-:W-:Y:S01]  /*6b40*/  HMMA.16816.F32 R8, R4.reuse, R10, R36 ;  /* 0x0000000a0408723c */ /* 0x040fe20000001824 */
[----:B------:R1:W-:Y:S01]  /*6b50*/  MUFU.EX2 R134, R0 ;  /* 0x0000000000867308 */ /* 0x0003e20000000800 */
[----:B------:R-:W-:Y:S06]  /*6b60*/  LDSM.16.MT88.4 R56, [R208+0x1b800] ;  /* 0x01b80000d038783b */ /* 0x000fec0000004200 */
[----:B------:R-:W-:Y:S01]  /*6b70*/  HMMA.16816.F32 R20, R4, R22, R96 ;  /* 0x000000160414723c */ /* 0x000fe20000001860 */
[----:B------:R-:W2:Y:S01]  /*6b80*/  MUFU.EX2 R3, R2 ;  /* 0x0000000200037308 */ /* 0x000ea20000000800 */
[----:B------:R-:W-:Y:S04]  /*6b90*/  LDSM.16.MT88.4 R96, [R207+0x1d800] ;  /* 0x01d80000cf60783b */ /* 0x000fe80000004200 */
[----:B------:R-:W-:Y:S01]  /*6ba0*/  LDSM.16.MT88.4 R4, [R207+0x1f800] ;  /* 0x01f80000cf04783b */ /* 0x000fe20000004200 */
[----:B-1----:R-:W-:-:S03]  /*6bb0*/  MOV R0, R159 ;  /* 0x0000009f00007202 */ /* 0x002fc60000000f00 */
[----:B------:R-:W1:Y:S01]  /*6bc0*/  LDSM.16.MT88.4 R156, [R208+0x19800] ;  /* 0x01980000d09c783b */ /* 0x000e620000004200 */
[----:B--2---:R-:W-:-:S07]  /*6bd0*/  F2FP.PACK_AB R131, R3, R134 ;  /* 0x000000860383723e */ /* 0x004fce00000000ff */
[C---:B------:R-:W-:Y:S07]  /*6be0*/  HMMA.16816.F32 R44, R128.reuse, R48, R184 ;  /* 0x00000030802c723c */ /* 0x040fee00000018b8 */
[----:B------:R-:W-:Y:S01]  /*6bf0*/  IMAD.MOV.U32 R185, RZ, RZ, R0 ;  /* 0x000000ffffb97224 */ /* 0x000fe200078e0000 */
[----:B------:R-:W-:Y:S01]  /*6c00*/  HMMA.16816.F32 R48, R128, R50, R188 ;  /* 0x000000328030723c */ /* 0x000fe200000018bc */
[----:B------:R-:W-:Y:S02]  /*6c10*/  MOV R184, R100 ;  /* 0x0000006400b87202 */ /* 0x000fe40000000f00 */
[----:B------:R-:W-:-:S02]  /*6c20*/  MOV R187, R90 ;  /* 0x0000005a00bb7202 */ /* 0x000fc40000000f00 */
[----:B------:R-:W-:Y:S02]  /*6c30*/  MOV R186, R91 ;  /* 0x0000005b00ba7202 */ /* 0x000fe40000000f00 */
[----:B------:R-:W-:Y:S01]  /*6c40*/  MOV R191, R52 ;  /* 0x0000003400bf7202 */ /* 0x000fe20000000f00 */
[----:B-----5:R-:W-:Y:S01]  /*6c50*/  HMMA.16816.F32 R144, R128, R148, R144 ;  /* 0x000000948090723c */ /* 0x020fe20000001890 */
[----:B------:R-:W-:Y:S01]  /*6c60*/  IMAD.MOV.U32 R190, RZ, RZ, R53 ;  /* 0x000000ffffbe7224 */ /* 0x000fe200078e0035 */
[----:B------:R-:W-:Y:S02]  /*6c70*/  MOV R189, R54 ;  /* 0x0000003600bd7202 */ /* 0x000fe40000000f00 */
[----:B------:R-:W-:-:S04]  /*6c80*/  MOV R188, R55 ;  /* 0x0000003700bc7202 */ /* 0x000fc80000000f00 */
[C---:B------:R-:W-:Y:S01]  /*6c90*/  HMMA.16816.F32 R36, R128.reuse, R40, R112 ;  /* 0x000000288024723c */ /* 0x040fe20000001870 */
[----:B------:R-:W-:Y:S07]  /*6ca0*/  LDSM.16.MT88.4 R112, [R206+0x1f800] ;  /* 0x01f80000ce70783b */ /* 0x000fee0000004200 */
[C---:B-1----:R-:W-:Y:S08]  /*6cb0*/  HMMA.16816.F32 R152, R128.reuse, R156, R152 ;  /* 0x0000009c8098723c */ /* 0x042ff00000001898 */
[C---:B------:R-:W-:Y:S08]  /*6cc0*/  HMMA.16816.F32 R156, R128.reuse, R158, R160 ;  /* 0x0000009e809c723c */ /* 0x040ff000000018a0 */
[C---:B------:R-:W-:Y:S07]  /*6cd0*/  HMMA.16816.F32 R160, R128.reuse, R164, R196 ;  /* 0x000000a480a0723c */ /* 0x040fee00000018c4 */
        /* <DEDUP_REMOVED lines=19> */
[----:B------:R-:W-:Y:S01]  /*6e10*/  MOV R248, R89 ;  /* 0x0000005900f87202 */ /* 0x000fe20000000f00 */
[----:B------:R-:W1:Y:S01]  /*6e20*/  LDSM.16.MT88.4 R72, [R205+0x1d800] ;  /* 0x01d80000cd48783b */ /* 0x000e620000004200 */
[----:B------:R-:W-:-:S02]  /*6e30*/  MOV R249, R85 ;  /* 0x0000005500f97202 */ /* 0x000fc40000000f00 */
[----:B------:R-:W-:Y:S01]  /*6e40*/  MOV R250, R86 ;  /* 0x0000005600fa7202 */ /* 0x000fe20000000f00 */
[----:B------:R-:W2:Y:S01]  /*6e50*/  LDSM.16.MT88.4 R88, [R208+0x1d800] ;  /* 0x01d80000d058783b */ /* 0x000ea20000004200 */
[----:B------:R-:W-:Y:S01]  /*6e60*/  IMAD.MOV.U32 R119, RZ, RZ, R62 ;  /* 0x000000ffff777224 */ /* 0x000fe200078e003e */
[----:B------:R-:W-:Y:S01]  /*6e70*/  HMMA.16816.F32 R52, R128, R56, R180 ;  /* 0x000000388034723c */ /* 0x000fe200000018b4 */
[----:B------:R-:W-:Y:S01]  /*6e80*/  MOV R116, R63 ;  /* 0x0000003f00747202 */ /* 0x000fe20000000f00 */
[----:B------:R-:W-:Y:S01]  /*6e90*/  IMAD.MOV.U32 R118, RZ, RZ, R69 ;  /* 0x000000ffff767224 */ /* 0x000fe200078e0045 */
[----:B------:R-:W-:-:S04]  /*6ea0*/  MOV R117, R68 ;  /* 0x0000004400757202 */ /* 0x000fc80000000f00 */
[----:B------:R-:W-:Y:S01]  /*6eb0*/  MOV R181, R61 ;  /* 0x0000003d00b57202 */ /* 0x000fe20000000f00 */
[----:B------:R-:W-:Y:S01]  /*6ec0*/  IMAD.MOV.U32 R180, RZ, RZ, R87 ;  /* 0x000000ffffb47224 */ /* 0x000fe200078e0057 */
[C---:B------:R-:W-:Y:S01]  /*6ed0*/  HMMA.16816.F32 R60, R128.reuse, R64, R104 ;  /* 0x00000040803c723c */ /* 0x040fe20000001868 */
[----:B------:R-:W-:Y:S01]  /*6ee0*/  IMAD.MOV.U32 R183, RZ, RZ, R101 ;  /* 0x000000ffffb77224 */ /* 0x000fe200078e0065 */
[----:B------:R-:W-:Y:S01]  /*6ef0*/  MOV R182, R102 ;  /* 0x0000006600b67202 */ /* 0x000fe20000000f00 */
[----:B------:R-:W3:Y:S05]  /*6f00*/  LDSM.16.MT88.4 R104, [R205+0x1f800] ;  /* 0x01f80000cd68783b */ /* 0x000eea0000004200 */
[C---:B------:R-:W-:Y:S07]  /*6f10*/  HMMA.16816.F32 R64, R128.reuse, R66, R240 ;  /* 0x000000428040723c */ /* 0x040fee00000018f0 */
[----:B------:R-:W-:Y:S01]  /*6f20*/  MOV R243, R71 ;  /* 0x0000004700f37202 */ /* 0x000fe20000000f00 */
[----:B------:R-:W-:Y:S01]  /*6f30*/  HMMA.16816.F32 R56, R128, R58, R120 ;  /* 0x0000003a8038723c */ /* 0x000fe20000001878 */
[----:B------:R-:W-:Y:S01]  /*6f40*/  MOV R242, R70 ;  /* 0x0000004600f27202 */ /* 0x000fe20000000f00 */
[----:B------:R-:W4:Y:S02]  /*6f50*/  LDSM.16.MT88.4 R120, [R208+0x1f800] ;  /* 0x01f80000d078783b */ /* 0x000f240000004200 */
        /* <DEDUP_REMOVED lines=18> */
[C---:B------:R-:W-:Y:S01]  /*7080*/  HMMA.16816.F32 R92, R128.reuse, R96, R168 ;  /* 0x00000060805c723c */ /* 0x040fe200000018a8 */
[----:B------:R-:W-:Y:S02]  /*7090*/  FADD.FTZ R2, R184, R2 ;  /* 0x00000002b8027221 */ /* 0x000fe40000010000 */
[----:B------:R-:W-:Y:S02]  /*70a0*/  FADD.FTZ R0, R187, R0 ;  /* 0x00000000bb007221 */ /* 0x000fe40000010000 */
[----:B------:R-:W-:Y:S02]  /*70b0*/  FADD.FTZ R2, R186, R2 ;  /* 0x00000002ba027221 */ /* 0x000fe40000010000 */
[----:B------:R-:W-:Y:S01]  /*70c0*/  FADD.FTZ R0, R197, R0 ;  /* 0x00000000c5007221 */ /* 0x000fe20000010000 */
[----:B-1----:R-:W-:Y:S01]  /*70d0*/  HMMA.16816.F32 R68, R128, R72, R244 ;  /* 0x000000488044723c */ /* 0x002fe200000018f4 */
        /* <DEDUP_REMOVED lines=9> */
[----:B--2---:R-:W-:Y:S01]  /*7170*/  HMMA.16816.F32 R84, R128, R88, R192 ;  /* 0x000000588054723c */ /* 0x004fe200000018c0 */
[----:B------:R-:W-:Y:S02]  /*7180*/  FADD.FTZ R2, R250, R2 ;  /* 0x00000002fa027221 */ /* 0x000fe40000010000 */
[----:B------:R-:W-:Y:S02]  /*7190*/  FADD.FTZ R248, R3, R0 ;  /* 0x0000000003f87221 */ /* 0x000fe40000010000 */
[----:B------:R-:W-:-:S03]  /*71a0*/  FADD.FTZ R249, R251, R2 ;  /* 0x00000002fbf97221 */ /* 0x000fc60000010000 */
[----:B------:R1:W-:Y:S01]  /*71b0*/  STL [R1+0x18], R248 ;  /* 0x000018f801007387 */ /* 0x0003e20000100800 */
[C---:B------:R-:W-:Y:S03]  /*71c0*/  HMMA.16816.F32 R96, R128.reuse, R98, R124 ;  /* 0x000000628060723c */ /* 0x040fe6000000187c */
[----:B------:R1:W-:Y:S05]  /*71d0*/  STL [R1+0x14], R249 ;  /* 0x000014f901007387 */ /* 0x0003ea0000100800 */
        /* <DEDUP_REMOVED lines=12> */
[----:B-1----:R-:W2:Y:S01]  /*72a0*/  LDL.64 R184, [R1+0x30] ;  /* 0x0000300001b87983 */ /* 0x002ea20000100a00 */
[----:B------:R-:W-:-:S04]  /*72b0*/  DEPBAR.LE SB0, 0x0 ;  /* 0x000080000000791a */ /* 0x000fc80000000000 */
[----:B------:R-:W3:Y:S04]  /*72c0*/  LDL R187, [R1+0x4c] ;  /* 0x00004c0001bb7983 */ /* 0x000ee80000100800 */
[----:B------:R-:W4:Y:S04]  /*72d0*/  LDL R251, [R1+0x48] ;  /* 0x0000480001fb7983 */ /* 0x000f280000100800 */
[----:B------:R-:W5:Y:S04]  /*72e0*/  LDL.64 R196, [R1+0x58] ;  /* 0x0000580001c47983 */ /* 0x000f680000100a00 */
[----:B------:R-:W5:Y:S04]  /*72f0*/  LDL.64 R198, [R1+0x60] ;  /* 0x0000600001c67983 */ /* 0x000f680000100a00 */
[----:B------:R-:W5:Y:S01]  /*7300*/  LDL R250, [R1+0x50] ;  /* 0x0000500001fa7983 */ /* 0x000f620000100800 */
[----:B------:R-:W-:-:S04]  /*7310*/  UIADD3 UR25, UR9, -0x2, URZ ;  /* 0xfffffffe09197890 */ /* 0x000fc8000fffe03f */
[----:B------:R-:W-:Y:S02]  /*7320*/  USHF.R.S32.HI UR5, URZ, 0x1f, UR25 ;  /* 0x0000001f3f057899 */ /* 0x000fe40008011419 */
[----:B------:R-:W-:-:S04]  /*7330*/  UIMAD UR4, UR21, UR25, URZ ;  /* 0x00000019150472a4 */ /* 0x000fc8000f8e023f */
[----:B------:R-:W-:Y:S01]  /*7340*/  UIMAD UR4, UR5, UR22, UR4 ;  /* 0x00000016050472a4 */ /* 0x000fe2000f8e0204 */
[----:B------:R-:W-:Y:S01]  /*7350*/  BAR.SYNC.DEFER_BLOCKING 0x0 ;  /* 0x0000000000007b1d */ /* 0x000fe20000010000 */
[----:B--2---:R-:W-:Y:S02]  /*7360*/  ISETP.GE.AND P5, PT, R184, c[0x0][0x220], PT ;  /* 0x00008800b8007a0c */ /* 0x004fe40003fa6270 */
[----:B---3--:R-:W-:Y:S02]  /*7370*/  ISETP.GE.AND P4, PT, R187, c[0x0][0x220], PT ;  /* 0x00008800bb007a0c */ /* 0x008fe40003f86270 */
[----:B----4-:R-:W-:Y:S01]  /*7380*/  ISETP.GE.AND P3, PT, R251, c[0x0][0x220], PT ;  /* 0x00008800fb007a0c */ /* 0x010fe20003f66270 */
[----:B------:R-:W-:Y:S02]  /*7390*/  IMAD.U32 R251, RZ, RZ, UR22 ;  /* 0x00000016fffb7e24 */ /* 0x000fe4000f8e00ff */
[----:B-----5:R-:W-:Y:S02]  /*73a0*/  IMAD.MOV.U32 R3, RZ, RZ, R197 ;  /* 0x000000ffff037224 */ /* 0x020fe400078e00c5 */
[----:B------:R-:W-:Y:S01]  /*73b0*/  IMAD.MOV.U32 R2, RZ, RZ, R198 ;  /* 0x000000ffff027224 */ /* 0x000fe200078e00c6 */
[----:B------:R-:W-:-:S03]  /*73c0*/  ISETP.GE.AND P2, PT, R250, c[0x0][0x220], PT ;  /* 0x00008800fa007a0c */ /* 0x000fc60003f46270 */
[----:B------:R-:W-:-:S05]  /*73d0*/  IMAD.WIDE.U32 R2, R251, UR25, R2 ;  /* 0x00000019fb027c25 */ /* 0x000fca000f8e0002 */
[C---:B------:R-:W-:Y:S02]  /*73e0*/  @!P5 LEA R18, P6, R2.reuse, c[0x0][0x170], 0x1 ;  /* 0x00005c000212da11 */ /* 0x040fe400078c08ff */
[----:B------:R-:W-:Y:S02]  /*73f0*/  IADD3 R3, R3, UR4, RZ ;  /* 0x0000000403037c10 */ /* 0x000fe4000fffe0ff */
[C---:B------:R-:W-:Y:S02]  /*7400*/  @!P4 LEA R14, P1, R2.reuse, c[0x0][0x170], 0x1 ;  /* 0x00005c00020eca11 */ /* 0x040fe400078208ff */
[C---:B------:R-:W-:Y:S02]  /*7410*/  @!P3 LEA R12, P0, R2.reuse, c[0x0][0x170], 0x1 ;  /* 0x00005c00020cba11 */ /* 0x040fe400078008ff */
[C---:B------:R-:W-:Y:S02]  /*7420*/  @!P5 LEA.HI.X R19, R2.reuse, c[0x0][0x174], R3, 0x1, P6 ;  /* 0x00005d000213da11 */ /* 0x040fe400030f0c03 */
[----:B------:R-:W-:-:S02]  /*7430*/  IADD3 R0, P6, R2, UR23, RZ ;  /* 0x0000001702007c10 */ /* 0x000fc4000ffde0ff */
[C-C-:B------:R-:W-:Y:S02]  /*7440*/  @!P4 LEA.HI.X R15, R2.reuse, c[0x0][0x174], R3.reuse, 0x1, P1 ;  /* 0x00005d00020fca11 */ /* 0x140fe400008f0c03 */
[C---:B------:R-:W-:Y:S01]  /*7450*/  @!P2 LEA R10, P1, R2.reuse, c[0x0][0x170], 0x1 ;  /* 0x00005c00020aaa11 */ /* 0x040fe200078208ff */
[----:B------:R-:W-:Y:S01]  /*7460*/  @P5 STS.128 [R231+0x18000], RZ ;  /* 0x018000ffe7005388 */ /* 0x000fe20000000c00 */
[--C-:B------:R-:W-:Y:S02]  /*7470*/  @!P3 LEA.HI.X R13, R2, c[0x0][0x174], R3.reuse, 0x1, P0 ;  /* 0x00005d00020dba11 */ /* 0x100fe400000f0c03 */
[----:B------:R-:W-:Y:S01]  /*7480*/  @!P5 LEA R16, P0, R0, c[0x0][0x170], 0x1 ;  /* 0x00005c000010da11 */ /* 0x000fe200078008ff */
[----:B------:R-:W-:Y:S01]  /*7490*/  @!PT LDS RZ, [RZ] ;  /* 0x00000000fffff984 */ /* 0x000fe20000000800 */
[----:B------:R-:W-:Y:S01]  /*74a0*/  @!PT LDS RZ, [RZ] ;  /* 0x00000000fffff984 */ /* 0x000fe20000000800 */
[----:B------:R-:W-:Y:S01]  /*74b0*/  @!PT LDS RZ, [RZ] ;  /* 0x00000000fffff984 */ /* 0x000fe20000000800 */
[----:B------:R1:W-:Y:S01]  /*74c0*/  @!P5 LDGSTS.E.BYPASS.LTC128B.128 [R231+0x18000], [R18.64] ;  /* 0x1800000012e7dfae */ /* 0x0003e2000b901d52 */
[----:B------:R-:W-:Y:S02]  /*74d0*/  IADD3.X R4, R3, UR24, RZ, P6, !PT ;  /* 0x0000001803047c10 */ /* 0x000fe4000b7fe4ff */
[----:B------:R-:W-:Y:S01]  /*74e0*/  @!P2 LEA.HI.X R11, R2, c[0x0][0x174], R3, 0x1, P1 ;  /* 0x00005d00020baa11 */ /* 0x000fe200008f0c03 */
[----:B------:R-:W-:Y:S01]  /*74f0*/  @P4 STS.128 [R231+0x1a000], RZ ;  /* 0x01a000ffe7004388 */ /* 0x000fe20000000c00 */
[----:B------:R-:W-:-:S02]  /*7500*/  @!P4 LEA R8, P6, R0, c[0x0][0x170], 0x1 ;  /* 0x00005c000008ca11 */ /* 0x000fc400078c08ff */
[C---:B------:R-:W-:Y:S01]  /*7510*/  @!P3 LEA R6, P1, R0.reuse, c[0x0][0x170], 0x1 ;  /* 0x00005c000006ba11 */ /* 0x040fe200078208ff */
[----:B------:R-:W-:Y:S01]  /*7520*/  @!PT LDS RZ, [RZ] ;  /* 0x00000000fffff984 */ /* 0x000fe20000000800 */
[----:B------:R-:W-:Y:S01]  /*7530*/  @!PT LDS RZ, [RZ] ;  /* 0x00000000fffff984 */ /* 0x000fe20000000800 */
[----:B------:R-:W-:Y:S01]  /*7540*/  @!PT LDS RZ, [RZ] ;  /* 0x00000000fffff984 */ /* 0x000fe20000000800 */
[----:B------:R2:W-:Y:S01]  /*7550*/  @!P4 LDGSTS.E.BYPASS.LTC128B.128 [R231+0x1a000], [R14.64+0x80] ;  /* 0x1a0000800ee7cfae */ /* 0x0005e2000b901d52 */
[----:B------:R-:W-:-:S03]  /*7560*/  @!P5 LEA.HI.X R17, R0, c[0x0][0x174], R4, 0x1, P0 ;  /* 0x00005d000011da11 */ /* 0x000fc600000f0c04 */
[----:B------:R-:W-:Y:S01]  /*7570*/  @P3 STS.128 [R231+0x1c000], RZ ;  /* 0x01c000ffe7003388 */ /* 0x000fe20000000c00 */
[C---:B------:R-:W-:Y:S02]  /*7580*/  @!P2 LEA R2, P0, R0.reuse, c[0x0][0x170], 0x1 ;  /* 0x00005c000002aa11 */ /* 0x040fe400078008ff */
[C-C-:B------:R-:W-:Y:S01]  /*7590*/  @!P4 LEA.HI.X R9, R0.reuse, c[0x0][0x174], R4.reuse, 0x1, P6 ;  /* 0x00005d000009ca11 */ /* 0x140fe200030f0c04 */
[----:B------:R-:W-:Y:S01]  /*75a0*/  @!PT LDS RZ, [RZ] ;  /* 0x00000000fffff984 */ /* 0x000fe20000000800 */
[----:B------:R-:W-:Y:S01]  /*75b0*/  @!PT LDS RZ, [RZ] ;  /* 0x00000000fffff984 */ /* 0x000fe20000000800 */
[----:B------:R-:W-:Y:S01]  /*75c0*/  @!PT LDS RZ, [RZ] ;  /* 0x00000000fffff984 */ /* 0x000fe20000000800 */
[----:B------:R2:W-:Y:S01]  /*75d0*/  @!P3 LDGSTS.E.BYPASS.LTC128B.128 [R231+0x1c000], [R12.64+0x100] ;  /* 0x1c0001000ce7bfae */ /* 0x0005e2000b901d52 */
[----:B------:R-:W-:-:S03]  /*75e0*/  @!P3 LEA.HI.X R7, R0, c[0x0][0x174], R4, 0x1, P1 ;  /* 0x00005d000007ba11 */ /* 0x000fc600008f0c04 */
[----:B------:R-:W-:Y:S01]  /*75f0*/  @P2 STS.128 [R231+0x1e000], RZ ;  /* 0x01e000ffe7002388 */ /* 0x000fe20000000c00 */
[----:B------:R-:W-:-:S03]  /*7600*/  @!P2 LEA.HI.X R3, R0, c[0x0][0x174], R4, 0x1, P0 ;  /* 0x00005d000003aa11 */ /* 0x000fc600000f0c04 */
        /* <DEDUP_REMOVED lines=24> */
[----:B--2---:R-:W-:Y:S04]  /*7790*/  LDSM.16.M88.4 R12, [R204+0x10000] ;  /* 0x01000000cc0c783b */ /* 0x004fe80000000200 */
[----:B------:R-:W-:Y:S04]  /*77a0*/  LDSM.16.M88.4 R28, [R204+0x10800] ;  /* 0x01080000cc1c783b */ /* 0x000fe80000000200 */
[----:B------:R-:W-:Y:S04]  /*77b0*/  LDSM.16.M88.4 R20, [R204+0x11800] ;  /* 0x01180000cc14783b */ /* 0x000fe80000000200 */
[----:B------:R-:W-:Y:S04]  /*77c0*/  LDSM.16.M88.4 R24, [R204+0x11000] ;  /* 0x01100000cc18783b */ /* 0x000fe80000000200 */
[----:B----4-:R-:W1:Y:S04]  /*77d0*/  LDSM.16.M88.4 R4, [R211] ;  /* 0x00000000d304783b */ /* 0x010e680000000200 */
[----:B---3--:R-:W-:Y:S04]  /*77e0*/  LDSM.16.M88.4 R8, [R212] ;  /* 0x00000000d408783b */ /* 0x008fe80000000200 */
[----:B------:R-:W2:Y:S04]  /*77f0*/  LDSM.16.M88.4 R32, [R215] ;  /* 0x00000000d720783b */ /* 0x000ea80000000200 */
[----:B------:R-:W3:Y:S04]  /*7800*/  LDSM.16.M88.4 R192, [R230] ;  /* 0x00000000e6c0783b */ /* 0x000ee80000000200 */
[----:B------:R-:W4:Y:S04]  /*7810*/  LDSM.16.M88.4 R188, [R229] ;  /* 0x00000000e5bc783b */ /* 0x000f280000000200 */
[----:B------:R-:W-:Y:S04]  /*7820*/  LDSM.16.M88.4 R196, [R210+0x10800] ;  /* 0x01080000d2c4783b */ /* 0x000fe80000000200 */
[----:B------:R-:W-:Y:S04]  /*7830*/  LDSM.16.M88.4 R236, [R204+0x13000] ;  /* 0x01300000ccec783b */ /* 0x000fe80000000200 */
[----:B------:R-:W-:Y:S04]  /*7840*/  LDSM.16.M88.4 R240, [R224] ;  /* 0x00000000e0f0783b */ /* 0x000fe80000000200 */
[----:B------:R-:W2:Y:S01]  /*7850*/  S2R R251, SR_TID.X ;  /* 0x0000000000fb7919 */ /* 0x000ea20000002100 */
[----:B------:R-:W-:-:S03]  /*7860*/  IMAD.U32 R0, RZ, RZ, UR25 ;  /* 0x00000019ff007e24 */ /* 0x000fc6000f8e00ff */
[----:B------:R-:W0:Y:S01]  /*7870*/  LDGDEPBAR ;  /* 0x00000000000079af */ /* 0x000e220000000000 */
[C---:B-1----:R-:W-:Y:S08]  /*7880*/  HMMA.16816.F32 R16, R4.reuse, R12, RZ ;  /* 0x0000000c0410723c */ /* 0x042ff000000018ff */
[C---:B------:R-:W-:Y:S08]  /*7890*/  HMMA.16816.F32 R180, R4.reuse, R28, RZ ;  /* 0x0000001c04b4723c */ /* 0x040ff000000018ff */
[C---:B------:R-:W-:Y:S08]  /*78a0*/  HMMA.16816.F32 R184, R4.reuse, R30, RZ ;  /* 0x0000001e04b8723c */ /* 0x040ff000000018ff */
[C---:B------:R-:W-:Y:S08]  /*78b0*/  HMMA.16816.F32 R168, R4.reuse, R20, RZ ;  /* 0x0000001404a8723c */ /* 0x040ff000000018ff */
[C---:B------:R-:W-:Y:S01]  /*78c0*/  HMMA.16816.F32 R28, R4.reuse, R22, RZ ;  /* 0x00000016041c723c */ /* 0x040fe200000018ff */
[----:B------:R-:W1:Y:S07]  /*78d0*/  LDSM.16.M88.4 R20, [R228] ;  /* 0x00000000e414783b */ /* 0x000e6e0000000200 */
[C---:B------:R-:W-:Y:S08]  /*78e0*/  HMMA.16816.F32 R12, R4.reuse, R14, RZ ;  /* 0x0000000e040c723c */ /* 0x040ff000000018ff */
[C---:B------:R-:W-:Y:S08]  /*78f0*/  HMMA.16816.F32 R176, R4.reuse, R24, RZ ;  /* 0x0000001804b0723c */ /* 0x040ff000000018ff */
[----:B------:R-:W-:Y:S01]  /*7900*/  HMMA.16816.F32 R172, R4, R26, RZ ;  /* 0x0000001a04ac723c */ /* 0x000fe200000018ff */
[----:B------:R-:W-:Y:S07]  /*7910*/  LDSM.16.M88.4 R4, [R214] ;  /* 0x00000000d604783b */ /* 0x000fee0000000200 */
[C---:B--2---:R-:W-:Y:S01]  /*7920*/  HMMA.16816.F32 R24, R8.reuse, R32, R16 ;  /* 0x000000200818723c */ /* 0x044fe20000001810 */
[----:B------:R-:W2:Y:S07]  /*7930*/  LDSM.16.M88.4 R16, [R210+0x10000] ;  /* 0x01000000d210783b */ /* 0x000eae0000000200 */
[C---:B------:R-:W-:Y:S08]  /*7940*/  HMMA.16816.F32 R12, R8.reuse, R34, R12 ;  /* 0x00000022080c723c */ /* 0x040ff0000000180c */
[C---:B---3--:R-:W-:Y:S08]  /*7950*/  HMMA.16816.F32 R32, R8.reuse, R192, R180 ;  /* 0x000000c00820723c */ /* 0x048ff000000018b4 */
[C---:B------:R-:W-:Y:S08]  /*7960*/  HMMA.16816.F32 R180, R8.reuse, R194, R184 ;  /* 0x000000c208b4723c */ /* 0x040ff000000018b8 */
[C---:B----4-:R-:W-:Y:S08]  /*7970*/  HMMA.16816.F32 R192, R8.reuse, R188, R176 ;  /* 0x000000bc08c0723c */ /* 0x050ff000000018b0 */
[C---:B------:R-:W-:Y:S01]  /*7980*/  HMMA.16816.F32 R184, R8.reuse, R190, R172 ;  /* 0x000000be08b8723c */ /* 0x040fe200000018ac */
[----:B------:R-:W3:Y:S07]  /*7990*/  LDSM.16.M88.4 R188, [R210+0x11000] ;  /* 0x01100000d2bc783b */ /* 0x000eee0000000200 */
[C---:B-1----:R-:W-:Y:S01]  /*79a0*/  HMMA.16816.F32 R172, R8.reuse, R22, R28 ;  /* 0x0000001608ac723c */ /* 0x042fe2000000181c */
[----:B------:R-:W1:Y:S07]  /*79b0*/  LDSM.16.M88.4 R28, [R210+0x11800] ;  /* 0x01180000d21c783b */ /* 0x000e6e0000000200 */
[----:B------:R-:W-:Y:S01]  /*79c0*/  HMMA.16816.F32 R176, R8, R20, R168 ;  /* 0x0000001408b0723c */ /* 0x000fe200000018a8 */
[----:B------:R-:W-:Y:S04]  /*79d0*/  LDSM.16.M88.4 R8, [R213] ;  /* 0x00000000d508783b */ /* 0x000fe80000000200 */
[----:B------:R-:W4:Y:S03]  /*79e0*/  LDSM.16.M88.4 R20, [R209] ;  /* 0x00000000d114783b */ /* 0x000f260000000200 */
[C---:B--2---:R-:W-:Y:S01]  /*79f0*/  HMMA.16816.F32 R24, R4.reuse, R16, R24 ;  /* 0x000000100418723c */ /* 0x044fe20000001818 */
[----:B------:R-:W2:Y:S07]  /*7a00*/  LDSM.16.M88.4 R168, [R209+0x800] ;  /* 0x00080000d1a8783b */ /* 0x000eae0000000200 */
[C---:B------:R-:W-:Y:S08]  /*7a10*/  HMMA.16816.F32 R16, R4.reuse, R18, R12 ;  /* 0x000000120410723c */ /* 0x040ff0000000180c */
[C---:B------:R-:W-:Y:S08]  /*7a20*/  HMMA.16816.F32 R12, R4.reuse, R196, R32 ;  /* 0x000000c4040c723c */ /* 0x040ff00000001820 */
[C---:B------:R-:W-:Y:S08]  /*7a30*/  HMMA.16816.F32 R180, R4.reuse, R198, R180 ;  /* 0x000000c604b4723c */ /* 0x040ff000000018b4 */
[C---:B---3--:R-:W-:Y:S08]  /*7a40*/  HMMA.16816.F32 R196, R4.reuse, R188, R192 ;  /* 0x000000bc04c4723c */ /* 0x048ff000000018c0 */
[C---:B------:R-:W-:Y:S01]  /*7a50*/  HMMA.16816.F32 R192, R4.reuse, R190, R184 ;  /* 0x000000be04c0723c */ /* 0x040fe200000018b8 */
[----:B------:R-:W3:Y:S07]  /*7a60*/  LDSM.16.M88.4 R188, [R209+0x1000] ;  /* 0x00100000d1bc783b */ /* 0x000eee0000000200 */
[C---:B-1----:R-:W-:Y:S01]  /*7a70*/  HMMA.16816.F32 R184, R4.reuse, R28, R176 ;  /* 0x0000001c04b8723c */ /* 0x042fe200000018b0 */
[----:B------:R-:W1:Y:S07]  /*7a80*/  LDSM.16.M88.4 R176, [R209+0x1800] ;  /* 0x00180000d1b0783b */ /* 0x000e6e0000000200 */
[----:B------:R-:W-:Y:S01]  /*7a90*/  HMMA.16816.F32 R172, R4, R30, R172 ;  /* 0x0000001e04ac723c */ /* 0x000fe200000018ac */
[----:B------:R-:W-:Y:S07]  /*7aa0*/  LDSM.16.M88.4 R4, [R211+0x4000] ;  /* 0x00400000d304783b */ /* 0x000fee0000000200 */
[C---:B----4-:R-:W-:Y:S01]  /*7ab0*/  HMMA.16816.F32 R32, R8.reuse, R20, R24 ;  /* 0x000000140820723c */ /* 0x050fe20000001818 */
[----:B------:R-:W4:Y:S07]  /*7ac0*/  LDSM.16.M88.4 R24, [R204+0x12000] ;  /* 0x01200000cc18783b */ /* 0x000f2e0000000200 */
[C---:B------:R-:W-:Y:S01]  /*7ad0*/  HMMA.16816.F32 R28, R8.reuse, R22, R16 ;  /* 0x00000016081c723c */ /* 0x040fe20000001810 */
[----:B------:R-:W4:Y:S07]  /*7ae0*/  LDSM.16.M88.4 R20, [R204+0x12800] ;  /* 0x01280000cc14783b */ /* 0x000f2e0000000200 */
[C---:B--2---:R-:W-:Y:S08]  /*7af0*/  HMMA.16816.F32 R16, R8.reuse, R168, R12 ;  /* 0x000000a80810723c */ /* 0x044ff0000000180c */
[C---:B------:R-:W-:Y:S08]  /*7b00*/  HMMA.16816.F32 R12, R8.reuse, R170, R180 ;  /* 0x000000aa080c723c */ /* 0x040ff000000018b4 */
[C---:B---3--:R-:W-:Y:S08]  /*7b10*/  HMMA.16816.F32 R180, R8.reuse, R188, R196 ;  /* 0x000000bc08b4723c */ /* 0x048ff000000018c4 */
[C---:B------:R-:W-:Y:S01]  /*7b20*/  HMMA.16816.F32 R192, R8.reuse, R190, R192 ;  /* 0x000000be08c0723c */ /* 0x040fe200000018c0 */
[----:B------:R-:W2:Y:S07]  /*7b30*/  LDSM.16.M88.4 R188, [R204+0x13800] ;  /* 0x01380000ccbc783b */ /* 0x000eae0000000200 */
[C---:B-1----:R-:W-:Y:S08]  /*7b40*/  HMMA.16816.F32 R184, R8.reuse, R176, R184 ;  /* 0x000000b008b8723c */ /* 0x042ff000000018b8 */
[----:B------:R-:W-:Y:S01]  /*7b50*/  HMMA.16816.F32 R176, R8, R178, R172 ;  /* 0x000000b208b0723c */ /* 0x000fe200000018ac */
[----:B------:R-:W-:Y:S07]  /*7b60*/  LDSM.16.M88.4 R8, [R212+0x4000] ;  /* 0x00400000d408783b */ /* 0x000fee0000000200 */
[C---:B----4-:R-:W-:Y:S08]  /*7b70*/  HMMA.16816.F32 R172, R4.reuse, R24, R32 ;  /* 0x0000001804ac723c */ /* 0x050ff00000001820 */
[C---:B------:R-:W-:Y:S01]  /*7b80*/  HMMA.16816.F32 R32, R4.reuse, R20, R16 ;  /* 0x000000140420723c */ /* 0x040fe20000001810 */
[----:B------:R-:W-:Y:S07]  /*7b90*/  LDSM.16.M88.4 R16, [R226] ;  /* 0x00000000e210783b */ /* 0x000fee0000000200 */
[C---:B------:R-:W-:Y:S01]  /*7ba0*/  HMMA.16816.F32 R12, R4.reuse, R22, R12 ;  /* 0x00000016040c723c */ /* 0x040fe2000000180c */
[----:B------:R-:W1:Y:S07]  /*7bb0*/  LDSM.16.M88.4 R20, [R227] ;  /* 0x00000000e314783b */ /* 0x000e6e0000000200 */
[C---:B------:R-:W-:Y:S01]  /*7bc0*/  HMMA.16816.F32 R168, R4.reuse, R26, R28 ;  /* 0x0000001a04a8723c */ /* 0x040fe2000000181c */
[----:B------:R-:W3:Y:S07]  /*7bd0*/  LDSM.16.M88.4 R28, [R225] ;  /* 0x00000000e11c783b */ /* 0x000eee0000000200 */
[C---:B------:R-:W-:Y:S08]  /*7be0*/  HMMA.16816.F32 R24, R4.reuse, R236, R180 ;  /* 0x000000ec0418723c */ /* 0x040ff000000018b4 */
[C---:B------:R-:W-:Y:S08]  /*7bf0*/  HMMA.16816.F32 R236, R4.reuse, R238, R192 ;  /* 0x000000ee04ec723c */ /* 0x040ff000000018c0 */
[C---:B--2---:R-:W-:Y:S01]  /*7c00*/  HMMA.16816.F32 R196, R4.reuse, R188, R184 ;  /* 0x000000bc04c4723c */ /* 0x044fe200000018b8 */
[----:B------:R-:W-:Y:S07]  /*7c10*/  LDSM.16.M88.4 R184, [R210+0x12800] ;  /* 0x01280000d2b8783b */ /* 0x000fee0000000200 */
[----:B------:R-:W-:Y:S01]  /*7c20*/  HMMA.16816.F32 R188, R4, R190, R176 ;  /* 0x000000be04bc723c */ /* 0x000fe200000018b0 */
[----:B------:R-:W-:Y:S04]  /*7c30*/  LDSM.16.M88.4 R4, [R214+0x4000] ;  /* 0x00400000d604783b */ /* 0x000fe80000000200 */
[----:B------:R-:W2:Y:S03]  /*7c40*/  LDSM.16.M88.4 R176, [R210+0x12000] ;  /* 0x01200000d2b0783b */ /* 0x000ea60000000200 */
[C---:B-1----:R-:W-:Y:S01]  /*7c50*/  HMMA.16816.F32 R244, R8.reuse, R20, R172 ;  /* 0x0000001408f4723c */ /* 0x042fe200000018ac */
[----:B------:R-:W1:Y:S07]  /*7c60*/  LDSM.16.M88.4 R172, [R210+0x13000] ;  /* 0x01300000d2ac783b */ /* 0x000e6e0000000200 */
[C---:B------:R-:W-:Y:S08]  /*7c70*/  HMMA.16816.F32 R200, R8.reuse, R22, R168 ;  /* 0x0000001608c8723c */ /* 0x040ff000000018a8 */
[C---:B---3--:R-:W-:Y:S01]  /*7c80*/  HMMA.16816.F32 R168, R8.reuse, R28, R24 ;  /* 0x0000001c08a8723c */ /* 0x048fe20000001818 */
[----:B------:R-:W3:Y:S07]  /*7c90*/  LDSM.16.M88.4 R24, [R210+0x13800] ;  /* 0x01380000d218783b */ /* 0x000eee0000000200 */
[C---:B------:R-:W-:Y:S08]  /*7ca0*/  HMMA.16816.F32 R180, R8.reuse, R18, R12 ;  /* 0x0000001208b4723c */ /* 0x040ff0000000180c */
[C---:B------:R-:W-:Y:S01]  /*7cb0*/  HMMA.16816.F32 R192, R8.reuse, R16, R32 ;  /* 0x0000001008c0723c */ /* 0x040fe20000001820 */
[----:B------:R-:W-:Y:S07]  /*7cc0*/  LDSM.16.M88.4 R16, [R209+0x2000] ;  /* 0x00200000d110783b */ /* 0x000fee0000000200 */
[C---:B------:R-:W-:Y:S08]  /*7cd0*/  HMMA.16816.F32 R32, R8.reuse, R30, R236 ;  /* 0x0000001e0820723c */ /* 0x040ff000000018ec */
[C---:B------:R-:W-:Y:S08]  /*7ce0*/  HMMA.16816.F32 R28, R8.reuse, R240, R196 ;  /* 0x000000f0081c723c */ /* 0x040ff000000018c4 */
[----:B------:R-:W-:Y:S01]  /*7cf0*/  HMMA.16816.F32 R20, R8, R242, R188 ;  /* 0x000000f20814723c */ /* 0x000fe200000018bc */
[----:B------:R-:W4:Y:S04]  /*7d00*/  LDSM.16.M88.4 R8, [R213+0x4000] ;  /* 0x00400000d508783b */ /* 0x000f280000000200 */
[----:B------:R-:W-:Y:S03]  /*7d10*/  LDSM.16.M88.4 R188, [R209+0x3000] ;  /* 0x00300000d1bc783b */ /* 0x000fe60000000200 */
[C---:B--2---:R-:W-:Y:S01]  /*7d20*/  HMMA.16816.F32 R12, R4.reuse, R176, R244 ;  /* 0x000000b0040c723c */ /* 0x044fe200000018f4 */
[----:B------:R-:W-:Y:S07]  /*7d30*/  LDSM.16.M88.4 R240, [R220] ;  /* 0x00000000dcf0783b */ /* 0x000fee0000000200 */
[C---:B------:R-:W-:Y:S08]  /*7d40*/  HMMA.16816.F32 R176, R4.reuse, R178, R200 ;  /* 0x000000b204b0723c */ /* 0x040ff000000018c8 */
[C---:B------:R-:W-:Y:S01]  /*7d50*/  HMMA.16816.F32 R196, R4.reuse, R186, R180 ;  /* 0x000000ba04c4723c */ /* 0x040fe200000018b4 */
[----:B------:R-:W2:Y:S07]  /*7d60*/  LDSM.16.M88.4 R180, [R209+0x2800] ;  /* 0x00280000d1b4783b */ /* 0x000eae0000000200 */
[C---:B------:R-:W-:Y:S08]  /*7d70*/  HMMA.16816.F32 R200, R4.reuse, R184, R192 ;  /* 0x000000b804c8723c */ /* 0x040ff000000018c0 */
[C---:B-1----:R-:W-:Y:S01]  /*7d80*/  HMMA.16816.F32 R192, R4.reuse, R172, R168 ;  /* 0x000000ac04c0723c */ /* 0x042fe200000018a8 */
[----:B------:R-:W-:Y:S07]  /*7d90*/  LDSM.16.M88.4 R168, [R204+0x14800] ;  /* 0x01480000cca8783b */ /* 0x000fee0000000200 */
[C---:B------:R-:W-:Y:S08]  /*7da0*/  HMMA.16816.F32 R184, R4.reuse, R174, R32 ;  /* 0x000000ae04b8723c */ /* 0x040ff00000001820 */
[C---:B---3--:R-:W-:Y:S08]  /*7db0*/  HMMA.16816.F32 R172, R4.reuse, R24, R28 ;  /* 0x0000001804ac723c */ /* 0x048ff0000000181c */
[----:B------:R-:W-:Y:S01]  /*7dc0*/  HMMA.16816.F32 R32, R4, R26, R20 ;  /* 0x0000001a0420723c */ /* 0x000fe20000001814 */
[----:B------:R-:W1:Y:S04]  /*7dd0*/  LDSM.16.M88.4 R24, [R209+0x3800] ;  /* 0x00380000d118783b */ /* 0x000e680000000200 */
[----:B------:R-:W-:Y:S04]  /*7de0*/  LDSM.16.M88.4 R4, [R211+0x8000] ;  /* 0x00800000d304783b */ /* 0x000fe80000000200 */
[----:B------:R-:W3:Y:S01]  /*7df0*/  LDSM.16.M88.4 R20, [R204+0x14000] ;  /* 0x01400000cc14783b */ /* 0x000ee20000000200 */
[C---:B----4-:R-:W-:Y:S08]  /*7e00*/  HMMA.16816.F32 R28, R8.reuse, R16, R12 ;  /* 0x00000010081c723c */ /* 0x050ff0000000180c */
[C---:B------:R-:W-:Y:S08]  /*7e10*/  HMMA.16816.F32 R16, R8.reuse, R18, R176 ;  /* 0x000000120810723c */ /* 0x040ff000000018b0 */
[C---:B--2---:R-:W-:Y:S01]  /*7e20*/  HMMA.16816.F32 R12, R8.reuse, R180, R200 ;  /* 0x000000b4080c723c */ /* 0x044fe200000018c8 */
[----:B------:R-:W-:Y:S07]  /*7e30*/  LDSM.16.M88.4 R200, [R204+0x15000] ;  /* 0x01500000ccc8783b */ /* 0x000fee0000000200 */
[C---:B------:R-:W-:Y:S08]  /*7e40*/  HMMA.16816.F32 R192, R8.reuse, R188, R192 ;  /* 0x000000bc08c0723c */ /* 0x040ff000000018c0 */
[C---:B------:R-:W-:Y:S08]  /*7e50*/  HMMA.16816.F32 R188, R8.reuse, R190, R184 ;  /* 0x000000be08bc723c */ /* 0x040ff000000018b8 */
[----:B-1----:R-:W-:Y:S08]  /*7e60*/  HMMA.16816.F32 R184, R8, R26, R32 ;  /* 0x0000001a08b8723c */ /* 0x002ff00000001820 */
[----:B---3--:R-:W-:Y:S01]  /*7e70*/  HMMA.16816.F32 R32, R4, R22, R16 ;  /* 0x000000160420723c */ /* 0x008fe20000001810 */
[----:B------:R-:W1:Y:S07]  /*7e80*/  LDSM.16.M88.4 R16, [R204+0x15800] ;  /* 0x01580000cc10783b */ /* 0x000e6e0000000200 */
[C---:B------:R-:W-:Y:S08]  /*7e90*/  HMMA.16816.F32 R180, R8.reuse, R182, R196 ;  /* 0x000000b608b4723c */ /* 0x040ff000000018c4 */
[----:B------:R-:W-:Y:S01]  /*7ea0*/  HMMA.16816.F32 R196, R8, R24, R172 ;  /* 0x0000001808c4723c */ /* 0x000fe200000018ac */
[----:B------:R-:W-:Y:S04]  /*7eb0*/  LDSM.16.M88.4 R8, [R212+0x8000] ;  /* 0x00800000d408783b */ /* 0x000fe80000000200 */
[----:B------:R-:W-:Y:S03]  /*7ec0*/  LDSM.16.M88.4 R172, [R221] ;  /* 0x00000000ddac783b */ /* 0x000fe60000000200 */
[C---:B------:R-:W-:Y:S08]  /*7ed0*/  HMMA.16816.F32 R176, R4.reuse, R20, R28 ;  /* 0x0000001404b0723c */ /* 0x040ff0000000181c */
[C---:B------:R-:W-:Y:S01]  /*7ee0*/  HMMA.16816.F32 R28, R4.reuse, R168, R12 ;  /* 0x000000a8041c723c */ /* 0x040fe2000000180c */
[----:B------:R-:W2:Y:S07]  /*7ef0*/  LDSM.16.M88.4 R12, [R223] ;  /* 0x00000000df0c783b */ /* 0x000eae0000000200 */
[C---:B------:R-:W-:Y:S01]  /*7f00*/  HMMA.16816.F32 R24, R4.reuse, R170, R180 ;  /* 0x000000aa0418723c */ /* 0x040fe200000018b4 */
[----:B------:R-:W3:Y:S07]  /*7f10*/  LDSM.16.M88.4 R168, [R222] ;  /* 0x00000000dea8783b */ /* 0x000eee0000000200 */
[C---:B-1----:R-:W-:Y:S08]  /*7f20*/  HMMA.16816.F32 R196, R4.reuse, R16, R196 ;  /* 0x0000001004c4723c */ /* 0x042ff000000018c4 */
[C---:B------:R-:W-:Y:S01]  /*7f30*/  HMMA.16816.F32 R20, R4.reuse, R200, R192 ;  /* 0x000000c80414723c */ /* 0x040fe200000018c0 */
[----:B------:R-:W-:Y:S07]  /*7f40*/  LDSM.16.M88.4 R192, [R210+0x14000] ;  /* 0x01400000d2c0783b */ /* 0x000fee0000000200 */
[C---:B------:R-:W-:Y:S01]  /*7f50*/  HMMA.16816.F32 R180, R4.reuse, R202, R188 ;  /* 0x000000ca04b4723c */ /* 0x040fe200000018bc */
[----:B------:R-:W-:Y:S07]  /*7f60*/  LDSM.16.M88.4 R188, [R210+0x14800] ;  /* 0x01480000d2bc783b */ /* 0x000fee0000000200 */
[----:B------:R-:W-:Y:S01]  /*7f70*/  HMMA.16816.F32 R16, R4, R18, R184 ;  /* 0x000000120410723c */ /* 0x000fe200000018b8 */
[----:B------:R-:W1:Y:S07]  /*7f80*/  LDSM.16.M88.4 R4, [R214+0x8000] ;  /* 0x00800000d604783b */ /* 0x000e6e0000000200 */
[C---:B--2---:R-:W-:Y:S08]  /*7f90*/  HMMA.16816.F32 R236, R8.reuse, R12, R176 ;  /* 0x0000000c08ec723c */ /* 0x044ff000000018b0 */
[C---:B------:R-:W-:Y:S01]  /*7fa0*/  HMMA.16816.F32 R200, R8.reuse, R14, R32 ;  /* 0x0000000e08c8723c */ /* 0x040fe20000001820 */
[----:B------:R-:W2:Y:S04]  /*7fb0*/  LDSM.16.M88.4 R32, [R210+0x15000] ;  /* 0x01500000d220783b */ /* 0x000ea80000000200 */
[----:B------:R-:W-:Y:S03]  /*7fc0*/  LDSM.16.M88.4 R12, [R213+0x8000] ;  /* 0x00800000d50c783b */ /* 0x000fe60000000200 */
[C---:B---3--:R-:W-:Y:S08]  /*7fd0*/  HMMA.16816.F32 R184, R8.reuse, R168, R28 ;  /* 0x000000a808b8723c */ /* 0x048ff0000000181c */
[C---:B------:R-:W-:Y:S08]  /*7fe0*/  HMMA.16816.F32 R176, R8.reuse, R170, R24 ;  /* 0x000000aa08b0723c */ /* 0x040ff00000001818 */
[C---:B------:R-:W-:Y:S08]  /*7ff0*/  HMMA.16816.F32 R28, R8.reuse, R172, R20 ;  /* 0x000000ac081c723c */ /* 0x040ff00000001814 */
[C---:B------:R-:W-:Y:S08]  /*8000*/  HMMA.16816.F32 R24, R8.reuse, R174, R180 ;  /* 0x000000ae0818723c */ /* 0x040ff000000018b4 */
[C---:B------:R-:W-:Y:S01]  /*8010*/  HMMA.16816.F32 R20, R8.reuse, R240, R196 ;  /* 0x000000f00814723c */ /* 0x040fe200000018c4 */
[----:B------:R-:W-:Y:S07]  /*8020*/  LDSM.16.M88.4 R196, [R209+0x4000] ;  /* 0x00400000d1c4783b */ /* 0x000fee0000000200 */
[----:B------:R-:W-:Y:S01]  /*8030*/  HMMA.16816.F32 R8, R8, R242, R16 ;  /* 0x000000f20808723c */ /* 0x000fe20000001810 */
[----:B------:R-:W3:Y:S07]  /*8040*/  LDSM.16.M88.4 R16, [R210+0x15800] ;  /* 0x01580000d210783b */ /* 0x000eee0000000200 */
[C---:B-1----:R-:W-:Y:S01]  /*8050*/  HMMA.16816.F32 R168, R4.reuse, R192, R236 ;  /* 0x000000c004a8723c */ /* 0x042fe200000018ec */
[----:B------:R-:W-:Y:S07]  /*8060*/  LDSM.16.M88.4 R236, [R216] ;  /* 0x00000000d8ec783b */ /* 0x000fee0000000200 */
[C---:B------:R-:W-:Y:S01]  /*8070*/  HMMA.16816.F32 R200, R4.reuse, R194, R200 ;  /* 0x000000c204c8723c */ /* 0x040fe200000018c8 */
[----:B------:R-:W1:Y:S07]  /*8080*/  LDSM.16.M88.4 R192, [R209+0x4800] ;  /* 0x00480000d1c0783b */ /* 0x000e6e0000000200 */
[C---:B------:R-:W-:Y:S08]  /*8090*/  HMMA.16816.F32 R180, R4.reuse, R188, R184 ;  /* 0x000000bc04b4723c */ /* 0x040ff000000018b8 */
[C---:B------:R-:W-:Y:S01]  /*80a0*/  HMMA.16816.F32 R184, R4.reuse, R190, R176 ;  /* 0x000000be04b8723c */ /* 0x040fe200000018b0 */
[----:B------:R-:W-:Y:S07]  /*80b0*/  LDSM.16.M88.4 R188, [R204+0x16800] ;  /* 0x01680000ccbc783b */ /* 0x000fee0000000200 */
[C---:B--2---:R-:W-:Y:S01]  /*80c0*/  HMMA.16816.F32 R172, R4.reuse, R34, R24 ;  /* 0x0000002204ac723c */ /* 0x044fe20000001818 */
[----:B------:R-:W2:Y:S07]  /*80d0*/  LDSM.16.M88.4 R24, [R209+0x5000] ;  /* 0x00500000d118783b */ /* 0x000eae0000000200 */
[C---:B------:R-:W-:Y:S01]  /*80e0*/  HMMA.16816.F32 R176, R4.reuse, R32, R28 ;  /* 0x0000002004b0723c */ /* 0x040fe2000000181c */
[----:B------:R-:W-:Y:S07]  /*80f0*/  LDSM.16.M88.4 R32, [R204+0x16000] ;  /* 0x01600000cc20783b */ /* 0x000fee0000000200 */
[C---:B---3--:R-:W-:Y:S01]  /*8100*/  HMMA.16816.F32 R28, R4.reuse, R16, R20 ;  /* 0x00000010041c723c */ /* 0x048fe20000001814 */
[----:B------:R-:W3:Y:S07]  /*8110*/  LDSM.16.M88.4 R20, [R209+0x5800] ;  /* 0x00580000d114783b */ /* 0x000eee0000000200 */
[----:B------:R-:W-:Y:S01]  /*8120*/  HMMA.16816.F32 R16, R4, R18, R8 ;  /* 0x000000120410723c */ /* 0x000fe20000001808 */
[----:B------:R-:W4:Y:S07]  /*8130*/  LDSM.16.M88.4 R8, [R211+0xc000] ;  /* 0x00c00000d308783b */ /* 0x000f2e0000000200 */
[C---:B------:R-:W-:Y:S08]  /*8140*/  HMMA.16816.F32 R4, R12.reuse, R196, R168 ;  /* 0x000000c40c04723c */ /* 0x040ff000000018a8 */
[C---:B------:R-:W-:Y:S08]  /*8150*/  HMMA.16816.F32 R168, R12.reuse, R198, R200 ;  /* 0x000000c60ca8723c */ /* 0x040ff000000018c8 */
[C---:B-1----:R-:W-:Y:S08]  /*8160*/  HMMA.16816.F32 R200, R12.reuse, R192, R180 ;  /* 0x000000c00cc8723c */ /* 0x042ff000000018b4 */
[C---:B------:R-:W-:Y:S01]  /*8170*/  HMMA.16816.F32 R184, R12.reuse, R194, R184 ;  /* 0x000000c20cb8723c */ /* 0x040fe200000018b8 */
[----:B------:R-:W1:Y:S07]  /*8180*/  LDSM.16.M88.4 R192, [R204+0x17000] ;  /* 0x01700000ccc0783b */ /* 0x000e6e0000000200 */
[C---:B--2---:R-:W-:Y:S01]  /*8190*/  HMMA.16816.F32 R180, R12.reuse, R26, R172 ;  /* 0x0000001a0cb4723c */ /* 0x044fe200000018ac */
[----:B------:R-:W-:Y:S07]  /*81a0*/  LDSM.16.M88.4 R172, [R218] ;  /* 0x00000000daac783b */ /* 0x000fee0000000200 */
[C---:B---3--:R-:W-:Y:S08]  /*81b0*/  HMMA.16816.F32 R196, R12.reuse, R20, R28 ;  /* 0x000000140cc4723c */ /* 0x048ff0000000181c */
[C---:B------:R-:W-:Y:S01]  /*81c0*/  HMMA.16816.F32 R176, R12.reuse, R24, R176 ;  /* 0x000000180cb0723c */ /* 0x040fe200000018b0 */
[----:B------:R-:W-:Y:S07]  /*81d0*/  LDSM.16.M88.4 R24, [R219] ;  /* 0x00000000db18783b */ /* 0x000fee0000000200 */
[----:B------:R-:W-:Y:S01]  /*81e0*/  HMMA.16816.F32 R28, R12, R22, R16 ;  /* 0x000000160c1c723c */ /* 0x000fe20000001810 */
[----:B------:R-:W2:Y:S07]  /*81f0*/  LDSM.16.M88.4 R12, [R204+0x17800] ;  /* 0x01780000cc0c783b */ /* 0x000eae0000000200 */
[C---:B----4-:R-:W-:Y:S01]  /*8200*/  HMMA.16816.F32 R20, R8.reuse, R32, R4 ;  /* 0x000000200814723c */ /* 0x050fe20000001804 */
[----:B------:R-:W3:Y:S07]  /*8210*/  LDSM.16.M88.4 R4, [R212+0xc000] ;  /* 0x00c00000d404783b */ /* 0x000eee0000000200 */
[C---:B------:R-:W-:Y:S08]  /*8220*/  HMMA.16816.F32 R16, R8.reuse, R34, R168 ;  /* 0x000000220810723c */ /* 0x040ff000000018a8 */
[C---:B-1----:R-:W-:Y:S01]  /*8230*/  HMMA.16816.F32 R168, R8.reuse, R194, R180 ;  /* 0x000000c208a8723c */ /* 0x042fe200000018b4 */
[----:B------:R-:W1:Y:S07]  /*8240*/  LDSM.16.M88.4 R180, [R217] ;  /* 0x00000000d9b4783b */ /* 0x000e6e0000000200 */
[C---:B------:R-:W-:Y:S08]  /*8250*/  HMMA.16816.F32 R176, R8.reuse, R192, R176 ;  /* 0x000000c008b0723c */ /* 0x040ff000000018b0 */
[C---:B------:R-:W-:Y:S08]  /*8260*/  HMMA.16816.F32 R200, R8.reuse, R188, R200 ;  /* 0x000000bc08c8723c */ /* 0x040ff000000018c8 */
[C---:B--2---:R-:W-:Y:S08]  /*8270*/  HMMA.16816.F32 R196, R8.reuse, R12, R196 ;  /* 0x0000000c08c4723c */ /* 0x044ff000000018c4 */
[C---:B------:R-:W-:Y:S08]  /*8280*/  HMMA.16816.F32 R32, R8.reuse, R190, R184 ;  /* 0x000000be0820723c */ /* 0x040ff000000018b8 */
[----:B------:R-:W-:Y:S01]  /*8290*/  HMMA.16816.F32 R12, R8, R14, R28 ;  /* 0x0000000e080c723c */ /* 0x000fe2000000181c */
[----:B------:R-:W-:Y:S07]  /*82a0*/  LDSM.16.M88.4 R8, [R214+0xc000] ;  /* 0x00c00000d608783b */ /* 0x000fee0000000200 */
[C---:B---3--:R-:W-:Y:S01]  /*82b0*/  HMMA.16816.F32 R192, R4.reuse, R24, R20 ;  /* 0x0000001804c0723c */ /* 0x048fe20000001814 */
[----:B------:R-:W2:Y:S07]  /*82c0*/  LDSM.16.M88.4 R20, [R210+0x16000] ;  /* 0x01600000d214783b */ /* 0x000eae0000000200 */
[C---:B-1----:R-:W-:Y:S08]  /*82d0*/  HMMA.16816.F32 R184, R4.reuse, R180, R176 ;  /* 0x000000b404b8723c */ /* 0x042ff000000018b0 */
[C---:B------:R-:W-:Y:S01]  /*82e0*/  HMMA.16816.F32 R176, R4.reuse, R182, R168 ;  /* 0x000000b604b0723c */ /* 0x040fe200000018a8 */
[----:B------:R-:W1:Y:S07]  /*82f0*/  LDSM.16.M88.4 R168, [R210+0x16800] ;  /* 0x01680000d2a8783b */ /* 0x000e6e0000000200 */
[C---:B------:R-:W-:Y:S08]  /*8300*/  HMMA.16816.F32 R188, R4.reuse, R172, R200 ;  /* 0x000000ac04bc723c */ /* 0x040ff000000018c8 */
[C---:B------:R-:W-:Y:S08]  /*8310*/  HMMA.16816.F32 R180, R4.reuse, R236, R196 ;  /* 0x000000ec04b4723c */ /* 0x040ff000000018c4 */
[C---:B------:R-:W-:Y:S01]  /*8320*/  HMMA.16816.F32 R28, R4.reuse, R26, R16 ;  /* 0x0000001a041c723c */ /* 0x040fe20000001810 */
[----:B------:R-:W-:Y:S04]  /*8330*/  LDSM.16.M88.4 R24, [R209+0x6000] ;  /* 0x00600000d118783b */ /* 0x000fe80000000200 */
[----:B------:R-:W-:Y:S03]  /*8340*/  LDSM.16.M88.4 R16, [R210+0x17000] ;  /* 0x01700000d210783b */ /* 0x000fe60000000200 */
[C---:B------:R-:W-:Y:S08]  /*8350*/  HMMA.16816.F32 R172, R4.reuse, R174, R32 ;  /* 0x000000ae04ac723c */ /* 0x040ff00000001820 */
[----:B------:R-:W-:Y:S01]  /*8360*/  HMMA.16816.F32 R236, R4, R238, R12 ;  /* 0x000000ee04ec723c */ /* 0x000fe2000000180c */
[----:B------:R-:W3:Y:S07]  /*8370*/  LDSM.16.M88.4 R4, [R213+0xc000] ;  /* 0x00c00000d504783b */ /* 0x000eee0000000200 */
[C---:B--2---:R-:W-:Y:S01]  /*8380*/  HMMA.16816.F32 R12, R8.reuse, R20, R192 ;  /* 0x00000014080c723c */ /* 0x044fe200000018c0 */
[----:B------:R-:W-:Y:S01]  /*8390*/  IMAD.SHL.U32 R251, R251, 0x2, RZ ;  /* 0x00000002fbfb7824 */ /* 0x000fe200078e00ff */
[----:B------:R-:W-:Y:S06]  /*83a0*/  LDSM.16.M88.4 R192, [R210+0x17800] ;  /* 0x01780000d2c0783b */ /* 0x000fec0000000200 */
[C---:B-1----:R-:W-:Y:S08]  /*83b0*/  HMMA.16816.F32 R32, R8.reuse, R168, R188 ;  /* 0x000000a80820723c */ /* 0x042ff000000018bc */
[C---:B------:R-:W-:Y:S01]  /*83c0*/  HMMA.16816.F32 R172, R8.reuse, R170, R172 ;  /* 0x000000aa08ac723c */ /* 0x040fe200000018ac */
[----:B------:R-:W1:Y:S07]  /*83d0*/  LDSM.16.M88.4 R168, [R209+0x6800] ;  /* 0x00680000d1a8783b */ /* 0x000e6e0000000200 */
[----:B------:R-:W-:Y:S01]  /*83e0*/  HMMA.16816.F32 R20, R8, R22, R28 ;  /* 0x000000160814723c */ /* 0x000fe2000000181c */
[----:B------:R-:W-:-:S07]  /*83f0*/  LOP3.LUT R251, R251, 0x6, RZ, 0xc0, !PT ;  /* 0x00000006fbfb7812 */ /* 0x000fce00078ec0ff */
[----:B---3--:R-:W-:Y:S01]  /*8400*/  HMMA.16816.F32 R28, R4, R24, R12 ;  /* 0x00000018041c723c */ /* 0x008fe2000000180c */
[----:B------:R-:W-:-:S05]  /*8410*/  IMAD R0, R0, 0x40, R251 ;  /* 0x0000004000007824 */ /* 0x000fca00078e02fb */
[C---:B------:R-:W-:Y:S02]  /*8420*/  ISETP.GE.AND P6, PT, R0.reuse, R235, PT ;  /* 0x000000eb0000720c */ /* 0x040fe40003fc6270 */
[----:B------:R-:W-:Y:S01]  /*8430*/  HMMA.16816.F32 R188, R8, R16, R184 ;  /* 0x0000001008bc723c */ /* 0x000fe200000018b8 */
[C---:B-----5:R-:W-:Y:S02]  /*8440*/  IADD3 R2, R0.reuse, 0x1, RZ ;  /* 0x0000000100027810 */ /* 0x060fe40007ffe0ff */
[----:B------:R-:W-:-:S05]  /*8450*/  ISETP.LT.OR P6, PT, R0, R233, P6 ;  /* 0x000000e90000720c */ /* 0x000fca00037c1670 */
[----:B------:R-:W-:Y:S01]  /*8460*/  HMMA.16816.F32 R184, R8, R18, R176 ;  /* 0x0000001208b8723c */ /* 0x000fe200000018b0 */
[----:B------:R-:W2:Y:S01]  /*8470*/  LDSM.16.M88.4 R176, [R209+0x7000] ;  /* 0x00700000d1b0783b */ /* 0x000ea20000000200 */
[C---:B------:R-:W-:Y:S02]  /*8480*/  ISETP.GE.AND P1, PT, R2.reuse, R235, PT ;  /* 0x000000eb0200720c */ /* 0x040fe40003f26270 */
[----:B------:R-:W-:-:S04]  /*8490*/  ISETP.GE.AND P0, PT, R2, R234, PT ;  /* 0x000000ea0200720c */ /* 0x000fc80003f06270 */
[C---:B------:R-:W-:Y:S01]  /*84a0*/  HMMA.16816.F32 R24, R4.reuse, R26, R20 ;  /* 0x0000001a0418723c */ /* 0x040fe20000001814 */
[----:B------:R-:W-:Y:S02]  /*84b0*/  FSEL R16, R28, -INF , !P6 ;  /* 0xff8000001c107808 */ /* 0x000fe40007000000 */
[----:B------:R-:W-:Y:S02]  /*84c0*/  ISETP.GE.AND P6, PT, R0, R234, PT ;  /* 0x000000ea0000720c */ /* 0x000fe40003fc6270 */
[C---:B------:R-:W-:Y:S02]  /*84d0*/  ISETP.LT.OR P1, PT, R2.reuse, R233, P1 ;  /* 0x000000e90200720c */ /* 0x040fe40000f21670 */
[-C--:B------:R-:W-:Y:S01]  /*84e0*/  ISETP.LT.OR P0, PT, R2, R232.reuse, P0 ;  /* 0x000000e80200720c */ /* 0x080fe20000701670 */
[----:B-1----:R-:W-:Y:S01]  /*84f0*/  HMMA.16816.F32 R32, R4, R168, R32 ;  /* 0x000000a80420723c */ /* 0x002fe20000001820 */
[C---:B------:R-:W-:Y:S02]  /*8500*/  ISETP.LT.OR P6, PT, R0.reuse, R232, P6 ;  /* 0x000000e80000720c */ /* 0x040fe400037c1670 */
[----:B------:R-:W-:-:S02]  /*8510*/  IADD3 R2, R0, 0x8, RZ ;  /* 0x0000000800027810 */ /* 0x000fc40007ffe0ff */
[----:B------:R-:W-:Y:S02]  /*8520*/  IADD3 R3, R0, 0x9, RZ ;  /* 0x0000000900037810 */ /* 0x000fe40007ffe0ff */
[----:B------:R-:W-:Y:S02]  /*8530*/  FSEL R15, R30, -INF , !P6 ;  /* 0xff8000001e0f7808 */ /* 0x000fe40007000000 */
[----:B------:R-:W-:Y:S02]  /*8540*/  FSEL R20, R29, -INF , !P1 ;  /* 0xff8000001d147808 */ /* 0x000fe40004800000 */
[----:B------:R-:W-:Y:S02]  /*8550*/  FSEL R21, R31, -INF , !P0 ;  /* 0xff8000001f157808 */ /* 0x000fe40004000000 */
[----:B------:R-:W-:Y:S01]  /*8560*/  HMMA.16816.F32 R28, R4, R170, R172 ;  /* 0x000000aa041c723c */ /* 0x000fe200000018ac */
[----:B------:R-:W1:Y:S01]  /*8570*/  LDSM.16.M88.4 R172, [R209+0x7800] ;  /* 0x00780000d1ac783b */ /* 0x000e620000000200 */
[C---:B------:R-:W-:Y:S01]  /*8580*/  ISETP.GE.AND P6, PT, R2.reuse, R235, PT ;  /* 0x000000eb0200720c */ /* 0x040fe20003fc6270 */
[----:B------:R-:W-:Y:S01]  /*8590*/  UISETP.GT.AND UP0, UPT, UR25, UR10, UPT ;  /* 0x0000000a1900728c */ /* 0x000fe2000bf04270 */
[----:B------:R-:W-:Y:S01]  /*85a0*/  ISETP.GE.AND P1, PT, R2, R234, PT ;  /* 0x000000ea0200720c */ /* 0x000fe20003f26270 */
[----:B------:R-:W-:-:S04]  /*85b0*/  DEPBAR.LE SB0, 0x0 ;  /* 0x000080000000791a */ /* 0x000fc80000000000 */
[----:B------:R-:W-:Y:S01]  /*85c0*/  BAR.SYNC.DEFER_BLOCKING 0x0 ;  /* 0x0000000000007b1d */ /* 0x000fe20000010000 */
[C---:B------:R-:W-:Y:S02]  /*85d0*/  ISETP.GE.AND P0, PT, R3.reuse, R235, PT ;  /* 0x000000eb0300720c */ /* 0x040fe40003f06270 */
[CC--:B------:R-:W-:Y:S02]  /*85e0*/  ISETP.LT.OR P6, PT, R2.reuse, R233.reuse, P6 ;  /* 0x000000e90200720c */ /* 0x0c0fe400037c1670 */
[----:B------:R-:W-:Y:S02]  /*85f0*/  ISETP.LT.OR P1, PT, R2, R232, P1 ;  /* 0x000000e80200720c */ /* 0x000fe40000f21670 */
[----:B------:R-:W-:Y:S02]  /*8600*/  ISETP.LT.OR P0, PT, R3, R233, P0 ;  /* 0x000000e90300720c */ /* 0x000fe40000701670 */
[----:B------:R-:W-:Y:S02]  /*8610*/  IADD3 R2, R0, 0x10, RZ ;  /* 0x0000001000027810 */ /* 0x000fe40007ffe0ff */
[----:B------:R-:W-:-:S02]  /*8620*/  FSEL R17, R24, -INF , !P6 ;  /* 0xff80000018117808 */ /* 0x000fc40007000000 */
[----:B------:R-:W-:Y:S02]  /*8630*/  FSEL R18, R26, -INF , !P1 ;  /* 0xff8000001a127808 */ /* 0x000fe40004800000 */
[----:B------:R-:W-:Y:S02]  /*8640*/  FSEL R19, R25, -INF , !P0 ;  /* 0xff80000019137808 */ /* 0x000fe40004000000 */
[CC--:B------:R-:W-:Y:S02]  /*8650*/  ISETP.GE.AND P6, PT, R3.reuse, R234.reuse, PT ;  /* 0x000000ea0300720c */ /* 0x0c0fe40003fc6270 */
[C---:B------:R-:W-:Y:S02]  /*8660*/  ISETP.GE.AND P1, PT, R2.reuse, R235, PT ;  /* 0x000000eb0200720c */ /* 0x040fe40003f26270 */
[----:B------:R-:W-:Y:S01]  /*8670*/  ISETP.GE.AND P0, PT, R2, R234, PT ;  /* 0x000000ea0200720c */ /* 0x000fe20003f06270 */
[----:B------:R-:W-:Y:S01]  /*8680*/  HMMA.16816.F32 R180, R8, R192, R180 ;  /* 0x000000c008b4723c */ /* 0x000fe200000018b4 */
[----:B------:R-:W-:-:S02]  /*8690*/  ISETP.LT.OR P6, PT, R3, R232, P6 ;  /* 0x000000e80300720c */ /* 0x000fc400037c1670 */
[C---:B------:R-:W-:Y:S02]  /*86a0*/  ISETP.LT.OR P1, PT, R2.reuse, R233, P1 ;  /* 0x000000e90200720c */ /* 0x040fe40000f21670 */
[----:B------:R-:W-:Y:S02]  /*86b0*/  ISETP.LT.OR P0, PT, R2, R232, P0 ;  /* 0x000000e80200720c */ /* 0x000fe40000701670 */
[C---:B------:R-:W-:Y:S02]  /*86c0*/  IADD3 R2, R0.reuse, 0x11, RZ ;  /* 0x0000001100027810 */ /* 0x040fe40007ffe0ff */
[----:B------:R-:W-:Y:S02]  /*86d0*/  IADD3 R3, R0, 0x18, RZ ;  /* 0x0000001800037810 */ /* 0x000fe40007ffe0ff */
[----:B------:R-:W-:Y:S02]  /*86e0*/  FSEL R14, R27, -INF , !P6 ;  /* 0xff8000001b0e7808 */ /* 0x000fe40007000000 */
[----:B------:R-:W-:-:S02]  /*86f0*/  FSEL R192, R32, -INF , !P1 ;  /* 0xff80000020c07808 */ /* 0x000fc40004800000 */
[----:B------:R-:W-:Y:S01]  /*8700*/  FSEL R193, R34, -INF , !P0 ;  /* 0xff80000022c17808 */ /* 0x000fe20004000000 */
[----:B------:R-:W-:Y:S01]  /*8710*/  HMMA.16816.F32 R168, R8, R194, R236 ;  /* 0x000000c208a8723c */ /* 0x000fe200000018ec */
[CC--:B------:R-:W-:Y:S02]  /*8720*/  ISETP.GE.AND P6, PT, R2.reuse, R235.reuse, PT ;  /* 0x000000eb0200720c */ /* 0x0c0fe40003fc6270 */
[----:B------:R-:W-:Y:S02]  /*8730*/  ISETP.GE.AND P1, PT, R2, R234, PT ;  /* 0x000000ea0200720c */ /* 0x000fe40003f26270 */
[----:B------:R-:W-:-:S03]  /*8740*/  ISETP.GE.AND P0, PT, R3, R235, PT ;  /* 0x000000eb0300720c */ /* 0x000fc60003f06270 */
[----:B--2---:R-:W-:Y:S01]  /*8750*/  HMMA.16816.F32 R8, R4, R176, R188 ;  /* 0x000000b00408723c */ /* 0x004fe200000018bc */
[CC--:B------:R-:W-:Y:S02]  /*8760*/  ISETP.LT.OR P6, PT, R2.reuse, R233.reuse, P6 ;  /* 0x000000e90200720c */ /* 0x0c0fe400037c1670 */
[----:B------:R-:W-:Y:S02]  /*8770*/  ISETP.LT.OR P1, PT, R2, R232, P1 ;  /* 0x000000e80200720c */ /* 0x000fe40000f21670 */
[----:B------:R-:W-:Y:S02]  /*8780*/  ISETP.LT.OR P0, PT, R3, R233, P0 ;  /* 0x000000e90300720c */ /* 0x000fe40000701670 */
[----:B------:R-:W-:Y:S02]  /*8790*/  IADD3 R2, R0, 0x19, RZ ;  /* 0x0000001900027810 */ /* 0x000fe40007ffe0ff */
[----:B------:R-:W-:Y:S02]  /*87a0*/  FSEL R134, R33, -INF , !P6 ;  /* 0xff80000021867808 */ /* 0x000fe40007000000 */
[----:B------:R-:W-:-:S02]  /*87b0*/  FSEL R177, R35, -INF , !P1 ;  /* 0xff80000023b17808 */ /* 0x000fc40004800000 */
[----:B------:R-:W-:Y:S02]  /*87c0*/  FSEL R176, R28, -INF , !P0 ;  /* 0xff8000001cb07808 */ /* 0x000fe40004000000 */
[CC--:B------:R-:W-:Y:S02]  /*87d0*/  ISETP.GE.AND P6, PT, R3.reuse, R234.reuse, PT ;  /* 0x000000ea0300720c */ /* 0x0c0fe40003fc6270 */
[C---:B------:R-:W-:Y:S02]  /*87e0*/  ISETP.GE.AND P1, PT, R2.reuse, R235, PT ;  /* 0x000000eb0200720c */ /* 0x040fe40003f26270 */
[C---:B------:R-:W-:Y:S01]  /*87f0*/  ISETP.GE.AND P0, PT, R2.reuse, R234, PT ;  /* 0x000000ea0200720c */ /* 0x040fe20003f06270 */
[----:B------:R-:W-:Y:S01]  /*8800*/  HMMA.16816.F32 R24, R4, R178, R184 ;  /* 0x000000b20418723c */ /* 0x000fe200000018b8 */
        /* <DEDUP_REMOVED lines=8> */
[CC--:B------:R-:W-:Y:S02]  /*8890*/  ISETP.GE.AND P6, PT, R2.reuse, R235.reuse, PT ;  /* 0x000000eb0200720c */ /* 0x0c0fe40003fc6270 */
[C---:B------:R-:W-:Y:S02]  /*88a0*/  ISETP.GE.AND P1, PT, R2.reuse, R234, PT ;  /* 0x000000ea0200720c */ /* 0x040fe40003f26270 */
[C---:B------:R-:W-:Y:S01]  /*88b0*/  ISETP.GE.AND P0, PT, R3.reuse, R235, PT ;  /* 0x000000eb0300720c */ /* 0x040fe20003f06270 */
[----:B-1----:R-:W-:Y:S01]  /*88c0*/  HMMA.16816.F32 R28, R4, R172, R180 ;  /* 0x000000ac041c723c */ /* 0x002fe200000018b4 */
[CC--:B------:R-:W-:Y:S02]  /*88d0*/  ISETP.LT.OR P6, PT, R2.reuse, R233.reuse, P6 ;  /* 0x000000e90200720c */ /* 0x0c0fe400037c1670 */
[----:B------:R-:W-:Y:S02]  /*88e0*/  ISETP.LT.OR P1, PT, R2, R232, P1 ;  /* 0x000000e80200720c */ /* 0x000fe40000f21670 */
[----:B------:R-:W-:-:S02]  /*88f0*/  ISETP.LT.OR P0, PT, R3, R233, P0 ;  /* 0x000000e90300720c */ /* 0x000fc40000701670 */
[----:B------:R-:W-:Y:S02]  /*8900*/  IADD3 R2, R0, 0x28, RZ ;  /* 0x0000002800027810 */ /* 0x000fe40007ffe0ff */
[----:B------:R-:W-:Y:S02]  /*8910*/  FSEL R252, R8, -INF , !P6 ;  /* 0xff80000008fc7808 */ /* 0x000fe40007000000 */
[----:B------:R-:W-:Y:S02]  /*8920*/  FSEL R201, R10, -INF , !P1 ;  /* 0xff8000000ac97808 */ /* 0x000fe40004800000 */
[----:B------:R-:W-:Y:S02]  /*8930*/  FSEL R197, R9, -INF , !P0 ;  /* 0xff80000009c57808 */ /* 0x000fe40004000000 */
[----:B------:R-:W-:Y:S02]  /*8940*/  ISETP.GE.AND P6, PT, R3, R234, PT ;  /* 0x000000ea0300720c */ /* 0x000fe40003fc6270 */
[----:B------:R-:W-:-:S02]  /*8950*/  ISETP.GE.AND P1, PT, R2, R235, PT ;  /* 0x000000eb0200720c */ /* 0x000fc40003f26270 */
[C---:B------:R-:W-:Y:S02]  /*8960*/  ISETP.GE.AND P0, PT, R2.reuse, R234, PT ;  /* 0x000000ea0200720c */ /* 0x040fe40003f06270 */
[-C--:B------:R-:W-:Y:S02]  /*8970*/  ISETP.LT.OR P6, PT, R3, R232.reuse, P6 ;  /* 0x000000e80300720c */ /* 0x080fe400037c1670 */
[C---:B------:R-:W-:Y:S02]  /*8980*/  ISETP.LT.OR P1, PT, R2.reuse, R233, P1 ;  /* 0x000000e90200720c */ /* 0x040fe40000f21670 */
[----:B------:R-:W-:Y:S02]  /*8990*/  ISETP.LT.OR P0, PT, R2, R232, P0 ;  /* 0x000000e80200720c */ /* 0x000fe40000701670 */
[C---:B------:R-:W-:Y:S02]  /*89a0*/  IADD3 R8, R0.reuse, 0x29, RZ ;  /* 0x0000002900087810 */ /* 0x040fe40007ffe0ff */
[----:B------:R-:W-:-:S02]  /*89b0*/  IADD3 R3, R0, 0x30, RZ ;  /* 0x0000003000037810 */ /* 0x000fc40007ffe0ff */
[----:B------:R-:W-:Y:S02]  /*89c0*/  FSEL R195, R24, -INF , !P1 ;  /* 0xff80000018c37808 */ /* 0x000fe40004800000 */
[----:B------:R-:W-:Y:S02]  /*89d0*/  FSEL R198, R26, -INF , !P0 ;  /* 0xff8000001ac67808 */ /* 0x000fe40004000000 */
[C---:B------:R-:W-:Y:S02]  /*89e0*/  ISETP.GE.AND P1, PT, R8.reuse, R234, PT ;  /* 0x000000ea0800720c */ /* 0x040fe40003f26270 */
[C---:B------:R-:W-:Y:S01]  /*89f0*/  ISETP.GE.AND P0, PT, R3.reuse, R235, PT ;  /* 0x000000eb0300720c */ /* 0x040fe20003f06270 */
[----:B------:R-:W-:Y:S01]  /*8a00*/  HMMA.16816.F32 R4, R4, R174, R168 ;  /* 0x000000ae0404723c */ /* 0x000fe200000018a8 */
[----:B------:R-:W-:Y:S02]  /*8a10*/  ISETP.LT.OR P1, PT, R8, R232, P1 ;  /* 0x000000e80800720c */ /* 0x000fe40000f21670 */
[----:B------:R-:W-:-:S02]  /*8a20*/  ISETP.LT.OR P0, PT, R3, R233, P0 ;  /* 0x000000e90300720c */ /* 0x000fc40000701670 */
[----:B------:R-:W-:Y:S02]  /*8a30*/  IADD3 R2, R0, 0x31, RZ ;  /* 0x0000003100027810 */ /* 0x000fe40007ffe0ff */
[----:B------:R-:W-:Y:S02]  /*8a40*/  FSEL R199, R27, -INF , !P1 ;  /* 0xff8000001bc77808 */ /* 0x000fe40004800000 */
[----:B------:R-:W-:Y:S02]  /*8a50*/  FSEL R191, R28, -INF , !P0 ;  /* 0xff8000001cbf7808 */ /* 0x000fe40004000000 */
[CC--:B------:R-:W-:Y:S02]  /*8a60*/  ISETP.GE.AND P1, PT, R3.reuse, R234.reuse, PT ;  /* 0x000000ea0300720c */ /* 0x0c0fe40003f26270 */
[----:B------:R-:W-:Y:S02]  /*8a70*/  ISETP.GE.AND P0, PT, R2, R234, PT ;  /* 0x000000ea0200720c */ /* 0x000fe40003f06270 */
[----:B------:R-:W-:-:S02]  /*8a80*/  ISETP.LT.OR P1, PT, R3, R232, P1 ;  /* 0x000000e80300720c */ /* 0x000fc40000f21670 */
[----:B------:R-:W-:Y:S02]  /*8a90*/  ISETP.LT.OR P0, PT, R2, R232, P0 ;  /* 0x000000e80200720c */ /* 0x000fe40000701670 */
[----:B------:R-:W-:Y:S02]  /*8aa0*/  IADD3 R3, R0, 0x38, RZ ;  /* 0x0000003800037810 */ /* 0x000fe40007ffe0ff */
[----:B------:R-:W-:Y:S02]  /*8ab0*/  FSEL R196, R11, -INF , !P6 ;  /* 0xff8000000bc47808 */ /* 0x000fe40007000000 */
[----:B------:R-:W-:Y:S02]  /*8ac0*/  ISETP.GE.AND P6, PT, R8, R235, PT ;  /* 0x000000eb0800720c */ /* 0x000fe40003fc6270 */
[----:B------:R-:W-:Y:S02]  /*8ad0*/  FSEL R200, R31, -INF , !P0 ;  /* 0xff8000001fc87808 */ /* 0x000fe40004000000 */
[----:B------:R-:W-:-:S02]  /*8ae0*/  ISETP.GE.AND P0, PT, R3, R234, PT ;  /* 0x000000ea0300720c */ /* 0x000fc40003f06270 */
[----:B------:R-:W-:Y:S02]  /*8af0*/  ISETP.LT.OR P6, PT, R8, R233, P6 ;  /* 0x000000e90800720c */ /* 0x000fe400037c1670 */
[----:B------:R-:W-:Y:S02]  /*8b00*/  ISETP.LT.OR P0, PT, R3, R232, P0 ;  /* 0x000000e80300720c */ /* 0x000fe40000701670 */
[----:B------:R-:W-:Y:S02]  /*8b10*/  FSEL R194, R25, -INF , !P6 ;  /* 0xff80000019c27808 */ /* 0x000fe40007000000 */
[----:B------:R-:W-:Y:S02]  /*8b20*/  FSEL R34, R30, -INF , !P1 ;  /* 0xff8000001e227808 */ /* 0x000fe40004800000 */
[-C--:B------:R-:W-:Y:S02]  /*8b30*/  ISETP.GE.AND P6, PT, R2, R235.reuse, PT ;  /* 0x000000eb0200720c */ /* 0x080fe40003fc6270 */
[----:B------:R-:W-:-:S02]  /*8b40*/  ISETP.GE.AND P1, PT, R3, R235, PT ;  /* 0x000000eb0300720c */ /* 0x000fc40003f26270 */
[----:B------:R-:W-:Y:S02]  /*8b50*/  FSEL R25, R6, -INF , !P0 ;  /* 0xff80000006197808 */ /* 0x000fe40004000000 */
[----:B------:R-:W-:Y:S02]  /*8b60*/  PLOP3.LUT P0, PT, PT, PT, UP0, 0x80, 0x0 ;  /* 0x000000000000781c */ /* 0x000fe40003f0f008 */
[-C--:B------:R-:W-:Y:S02]  /*8b70*/  ISETP.LT.OR P6, PT, R2, R233.reuse, P6 ;  /* 0x000000e90200720c */ /* 0x080fe400037c1670 */
[----:B------:R-:W-:Y:S02]  /*8b80*/  ISETP.LT.OR P1, PT, R3, R233, P1 ;  /* 0x000000e90300720c */ /* 0x000fe40000f21670 */
[----:B------:R-:W-:Y:S02]  /*8b90*/  IADD3 R0, R0, 0x39, RZ ;  /* 0x0000003900007810 */ /* 0x000fe40007ffe0ff */
[----:B------:R-:W-:-:S02]  /*8ba0*/  FSEL R32, R29, -INF , !P6 ;  /* 0xff8000001d207808 */ /* 0x000fc40007000000 */
[----:B------:R-:W-:Y:S02]  /*8bb0*/  FSEL R24, R4, -INF , !P1 ;  /* 0xff80000004187808 */ /* 0x000fe40004800000 */
[C---:B------:R-:W-:Y:S02]  /*8bc0*/  ISETP.GE.AND P6, PT, R0.reuse, R235, PT ;  /* 0x000000eb0000720c */ /* 0x040fe40003fc6270 */
[C---:B------:R-:W-:Y:S02]  /*8bd0*/  ISETP.GE.AND P1, PT, R0.reuse, R234, PT ;  /* 0x000000ea0000720c */ /* 0x040fe40003f26270 */
[C---:B------:R-:W-:Y:S02]  /*8be0*/  ISETP.LT.OR P6, PT, R0.reuse, R233, P6 ;  /* 0x000000e90000720c */ /* 0x040fe400037c1670 */
[----:B------:R-:W-:Y:S02]  /*8bf0*/  ISETP.LT.OR P1, PT, R0, R232, P1 ;  /* 0x000000e80000720c */ /* 0x000fe40000f21670 */
[----:B------:R-:W-:-:S02]  /*8c00*/  FSEL R26, R5, -INF , !P6 ;  /* 0xff800000051a7808 */ /* 0x000fc40007000000 */
[----:B------:R-:W-:Y:S01]  /*8c10*/  FSEL R28, R7, -INF , !P1 ;  /* 0xff800000071c7808 */ /* 0x000fe20004800000 */
[----:B------:R-:W-:Y:S05]  /*8c20*/  @!P0 BRA `(.L_x_456) ;  /* 0x000004c000008947 */ /* 0x000fea0003800000 */
[----:B------:R-:W2:Y:S04]  /*8c30*/  LDL.64 R246, [R1+0x40] ;  /* 0x0000400001f67983 */ /* 0x000ea80000100a00 */
[----:B------:R-:W3:Y:S01]  /*8c40*/  LDL.64 R250, [R1+0x38] ;  /* 0x0000380001fa7983 */ /* 0x000ee20000100a00 */
[----:B------:R-:W-:Y:S01]  /*8c50*/  UIADD3 UR16, UR9, -0x3, URZ ;  /* 0xfffffffd09107890 */ /* 0x000fe2000fffe03f */
[----:B------:R-:W-:Y:S01]  /*8c60*/  BSSY B0, `(.L_x_457) ;  /* 0x0000047000007945 */ /* 0x000fe20003800000 */
[----:B------:R-:W-:Y:S01]  /*8c70*/  ULDC.64 UR4, c[0x0][0x198] ;  /* 0x0000660000047ab9 */ /* 0x000fe20000000a00 */
[----:B------:R1:W-:Y:S01]  /*8c80*/  @P5 STS.128 [R231+0x10000], RZ ;  /* 0x010000ffe7005388 */ /* 0x0003e20000000c00 */
[----:B------:R-:W-:-:S02]  /*8c90*/  USHF.R.S32.HI UR15, URZ, 0x1f, UR16 ;  /* 0x0000001f3f0f7899 */ /* 0x000fc40008011410 */
        /* <DEDUP_REMOVED lines=8> */
[----:B------:R-:W-:Y:S02]  /*8d20*/  @!P5 LEA R4, P6, R0, c[0x0][0x168], 0x1 ;  /* 0x00005a000004da11 */ /* 0x000fe400078c08ff */
[----:B---3--:R-:W-:Y:S02]  /*8d30*/  LEA.HI.X R3, R2, R251, R3, 0x6, P1 ;  /* 0x000000fb02037211 */ /* 0x008fe400008f3403 */
        /* <DEDUP_REMOVED lines=57> */
.L_x_458:
[----:B------:R-:W-:Y:S05]  /*90d0*/  BSYNC B0 ;  /* 0x0000000000007941 */ /* 0x000fea0003800000 */
.L_x_457:
[----:B------:R-:W0:Y:S02]  /*90e0*/  LDGDEPBAR ;  /* 0x00000000000079af */ /* 0x000e240000000000 */
.L_x_456:
[----:B------:R-:W-:Y:S02]  /*90f0*/  FMNMX.FTZ R0, R133, R16, !PT ;  /* 0x0000001085007209 */ /* 0x000fe40007810000 */
[----:B------:R-:W-:Y:S02]  /*9100*/  MOV R31, R201 ;  /* 0x000000c9001f7202 */ /* 0x000fe40000000f00 */
[----:B------:R-:W-:Y:S02]  /*9110*/  FMNMX.FTZ R0, R20, R0, !PT ;  /* 0x0000000014007209 */ /* 0x000fe40007810000 */
[----:B-1----:R-:W-:Y:S02]  /*9120*/  MOV R11, R200 ;  /* 0x000000c8000b7202 */ /* 0x002fe40000000f00 */
[----:B------:R-:W-:Y:S02]  /*9130*/  FMNMX.FTZ R0, R17, R0, !PT ;  /* 0x0000000011007209 */ /* 0x000fe40007810000 */
[----:B------:R-:W-:-:S02]  /*9140*/  MOV R30, R249 ;  /* 0x000000f9001e7202 */ /* 0x000fc40000000f00 */
[----:B------:R-:W-:Y:S02]  /*9150*/  FMNMX.FTZ R0, R19, R0, !PT ;  /* 0x0000000013007209 */ /* 0x000fe40007810000 */
[----:B------:R-:W-:Y:S02]  /*9160*/  MOV R9, R248 ;  /* 0x000000f800097202 */ /* 0x000fe40000000f00 */
        /* <DEDUP_REMOVED lines=36> */
[----:B------:R-:W-:Y:S01]  /*93b0*/  FMUL.FTZ R2, R8, c[0x0][0x23c] ;  /* 0x00008f0008027a20 */ /* 0x000fe20000410000 */
[----:B------:R1:W-:Y:S04]  /*93c0*/  STL [R1+0x28], R8 ;  /* 0x0000280801007387 */ /* 0x0003e80000100800 */
[----:B------:R-:W-:-:S05]  /*93d0*/  FSEL R2, R2, RZ, P6 ;  /* 0x000000ff02027208 */ /* 0x000fca0003000000 */
[--C-:B------:R-:W-:Y:S02]  /*93e0*/  FFMA.FTZ R20, R20, c[0x0][0x23c], -R2.reuse ;  /* 0x00008f0014147a23 */ /* 0x100fe40000010802 */
[--C-:B------:R-:W-:Y:S01]  /*93f0*/  FFMA.FTZ R16, R16, c[0x0][0x23c], -R2.reuse ;  /* 0x00008f0010107a23 */ /* 0x100fe20000010802 */
[----:B--2---:R-:W-:Y:S01]  /*9400*/  FMNMX.FTZ R7, R3, R5, !PT ;  /* 0x0000000503077209 */ /* 0x004fe20007810000 */
[--C-:B------:R-:W-:Y:S01]  /*9410*/  FFMA.FTZ R17, R17, c[0x0][0x23c], -R2.reuse ;  /* 0x00008f0011117a23 */ /* 0x100fe20000010802 */
[----:B------:R-:W-:Y:S01]  /*9420*/  FSEL R3, R8, RZ, P6 ;  /* 0x000000ff08037208 */ /* 0x000fe20003000000 */
[----:B------:R-:W-:Y:S01]  /*9430*/  FFMA.FTZ R19, R19, c[0x0][0x23c], -R2 ;  /* 0x00008f0013137a23 */ /* 0x000fe20000010802 */
[C---:B------:R-:W-:Y:S01]  /*9440*/  FSETP.NEU.FTZ.AND P1, PT, R7.reuse, -INF , PT ;  /* 0xff8000000700780b */ /* 0x040fe20003f3d000 */
[----:B------:R-:W-:Y:S01]  /*9450*/  FMUL.FTZ R0, R7, c[0x0][0x23c] ;  /* 0x00008f0007007a20 */ /* 0x000fe20000410000 */
[----:B------:R-:W2:Y:S01]  /*9460*/  MUFU.EX2 R6, R20 ;  /* 0x0000001400067308 */ /* 0x000ea20000000800 */
[----:B------:R-:W-:Y:S01]  /*9470*/  FADD.FTZ R5, R133, -R3 ;  /* 0x8000000385057221 */ /* 0x000fe20000010000 */
[----:B------:R-:W-:Y:S01]  /*9480*/  FSEL R4, R7, RZ, P1 ;  /* 0x000000ff07047208 */ /* 0x000fe20000800000 */
[----:B------:R3:W-:Y:S01]  /*9490*/  STL [R1+0x24], R7 ;  /* 0x0000240701007387 */ /* 0x0007e20000100800 */
[----:B------:R-:W-:Y:S01]  /*94a0*/  FSEL R0, R0, RZ, P1 ;  /* 0x000000ff00007208 */ /* 0x000fe20000800000 */
[----:B------:R-:W-:Y:S01]  /*94b0*/  FMUL.FTZ R5, R5, c[0x0][0x23c] ;  /* 0x00008f0005057a20 */ /* 0x000fe20000410000 */
[----:B------:R-:W-:-:S02]  /*94c0*/  MOV R133, R199 ;  /* 0x000000c700857202 */ /* 0x000fc40000000f00 */
[----:B------:R-:W-:Y:S01]  /*94d0*/  MUFU.EX2 R29, R16 ;  /* 0x00000010001d7308 */ /* 0x000fe20000000800 */
[--C-:B------:R-:W-:Y:S02]  /*94e0*/  FFMA.FTZ R21, R21, c[0x0][0x23c], -R0.reuse ;  /* 0x00008f0015157a23 */ /* 0x100fe40000010800 */
[--C-:B------:R-:W-:Y:S02]  /*94f0*/  FFMA.FTZ R18, R18, c[0x0][0x23c], -R0.reuse ;  /* 0x00008f0012127a23 */ /* 0x100fe40000010800 */
[--C-:B------:R-:W-:Y:S02]  /*9500*/  FFMA.FTZ R15, R15, c[0x0][0x23c], -R0.reuse ;  /* 0x00008f000f0f7a23 */ /* 0x100fe40000010800 */
[----:B------:R-:W-:Y:S01]  /*9510*/  FFMA.FTZ R3, R14, c[0x0][0x23c], -R0 ;  /* 0x00008f000e037a23 */ /* 0x000fe20000010800 */
[----:B------:R4:W-:Y:S08]  /*9520*/  MUFU.EX2 R10, R21 ;  /* 0x00000015000a7308 */ /* 0x0009f00000000800 */
[----:B------:R-:W-:Y:S08]  /*9530*/  MUFU.EX2 R33, R17 ;  /* 0x0000001100217308 */ /* 0x000ff00000000800 */
[----:B------:R-:W5:Y:S01]  /*9540*/  MUFU.EX2 R169, R19 ;  /* 0x0000001300a97308 */ /* 0x000f620000000800 */
[----:B----4-:R-:W4:Y:S07]  /*9550*/  LDSM.16.MT88.4 R20, [R206+0x18000] ;  /* 0x01800000ce14783b */ /* 0x010f2e0000004200 */
[----:B------:R1:W-:Y:S08]  /*9560*/  MUFU.EX2 R35, R18 ;  /* 0x0000001200237308 */ /* 0x0003f00000000800 */
[----:B------:R2:W-:Y:S01]  /*9570*/  MUFU.EX2 R27, R15 ;  /* 0x0000000f001b7308 */ /* 0x0005e20000000800 */
[----:B-1----:R-:W1:Y:S07]  /*9580*/  LDSM.16.MT88.4 R16, [R205+0x18000] ;  /* 0x01800000cd10783b */ /* 0x002e6e0000004200 */
[----:B------:R3:W3:Y:S01]  /*9590*/  MUFU.EX2 R168, R3 ;  /* 0x0000000300a87308 */ /* 0x0006e20000000800 */
[----:B--2---:R-:W2:Y:S07]  /*95a0*/  LDSM.16.MT88.4 R12, [R208+0x18000] ;  /* 0x01800000d00c783b */ /* 0x004eae0000004200 */
[----:B------:R-:W4:Y:S01]  /*95b0*/  MUFU.EX2 R8, R5 ;  /* 0x0000000500087308 */ /* 0x000f220000000800 */
[----:B---3--:R-:W-:Y:S01]  /*95c0*/  FADD.FTZ R3, R132, -R4 ;  /* 0x8000000484037221 */ /* 0x008fe20000010000 */
[----:B------:R-:W-:-:S02]  /*95d0*/  MOV R132, R6 ;  /* 0x0000000600847202 */ /* 0x000fc40000000f00 */
[----:B-----5:R-:W-:Y:S01]  /*95e0*/  F2FP.PACK_AB R6, R169, R33 ;  /* 0x00000021a906723e */ /* 0x020fe200000000ff */
[----:B------:R-:W-:Y:S01]  /*95f0*/  FMUL.FTZ R3, R3, c[0x0][0x23c] ;  /* 0x00008f0003037a20 */ /* 0x000fe20000410000 */
[----:B------:R-:W-:Y:S02]  /*9600*/  F2FP.PACK_AB R4, R132, R29 ;  /* 0x0000001d8404723e */ /* 0x000fe400000000ff */
[----:B------:R-:W-:Y:S01]  /*9610*/  F2FP.PACK_AB R7, R168, R35 ;  /* 0x00000023a807723e */ /* 0x000fe200000000ff */
[-C--:B----4-:R-:W-:Y:S01]  /*9620*/  FMUL.FTZ R144, R144, R8.reuse ;  /* 0x0000000890907220 */ /* 0x090fe20000410000 */
[----:B------:R-:W-:Y:S01]  /*9630*/  F2FP.PACK_AB R5, R10, R27 ;  /* 0x0000001b0a05723e */ /* 0x000fe200000000ff */
[----:B------:R-:W3:Y:S01]  /*9640*/  MUFU.EX2 R3, R3 ;  /* 0x0000000300037308 */ /* 0x000ee20000000800 */
[-C--:B------:R-:W-:Y:S02]  /*9650*/  FMUL.FTZ R145, R145, R8.reuse ;  /* 0x0000000891917220 */ /* 0x080fe40000410000 */
[----:B------:R-:W-:-:S02]  /*9660*/  FMUL.FTZ R148, R148, R8 ;  /* 0x0000000894947220 */ /* 0x000fc40000410000 */
[-C--:B------:R-:W-:Y:S02]  /*9670*/  FMUL.FTZ R149, R149, R8.reuse ;  /* 0x0000000895957220 */ /* 0x080fe40000410000 */
[-C--:B------:R-:W-:Y:S02]  /*9680*/  FMUL.FTZ R136, R136, R8.reuse ;  /* 0x0000000888887220 */ /* 0x080fe40000410000 */
[-C--:B------:R-:W-:Y:S02]  /*9690*/  FMUL.FTZ R137, R137, R8.reuse ;  /* 0x0000000889897220 */ /* 0x080fe40000410000 */
[-C--:B------:R-:W-:Y:S02]  /*96a0*/  FMUL.FTZ R140, R140, R8.reuse ;  /* 0x000000088c8c7220 */ /* 0x080fe40000410000 */
[-C--:B------:R-:W-:Y:S02]  /*96b0*/  FMUL.FTZ R141, R141, R8.reuse ;  /* 0x000000088d8d7220 */ /* 0x080fe40000410000 */
[----:B------:R-:W-:-:S02]  /*96c0*/  FMUL.FTZ R152, R152, R8 ;  /* 0x0000000898987220 */ /* 0x000fc40000410000 */
[-C--:B---3--:R-:W-:Y:S02]  /*96d0*/  FMUL.FTZ R146, R146, R3.reuse ;  /* 0x0000000392927220 */ /* 0x088fe40000410000 */
[-C--:B------:R-:W-:Y:S02]  /*96e0*/  FMUL.FTZ R147, R147, R3.reuse ;  /* 0x0000000393937220 */ /* 0x080fe40000410000 */
[-C--:B------:R-:W-:Y:S02]  /*96f0*/  FMUL.FTZ R150, R150, R3.reuse ;  /* 0x0000000396967220 */ /* 0x080fe40000410000 */
[-C--:B------:R-:W-:Y:S02]  /*9700*/  FMUL.FTZ R151, R151, R3.reuse ;  /* 0x0000000397977220 */ /* 0x080fe40000410000 */
[-C--:B------:R-:W-:Y:S01]  /*9710*/  FMUL.FTZ R138, R138, R3.reuse ;  /* 0x000000038a8a7220 */ /* 0x080fe20000410000 */
[----:B------:R-:W-:Y:S01]  /*9720*/  HMMA.16816.F32 R144, R4, R20, R144 ;  /* 0x000000140490723c */ /* 0x000fe20000001890 */
[----:B------:R-:W-:-:S02]  /*9730*/  FMUL.FTZ R139, R139, R3 ;  /* 0x000000038b8b7220 */ /* 0x000fc40000410000 */
[-C--:B------:R-:W-:Y:S02]  /*9740*/  FMUL.FTZ R142, R142, R3.reuse ;  /* 0x000000038e8e7220 */ /* 0x080fe40000410000 */
[-C--:B------:R-:W-:Y:S02]  /*9750*/  FMUL.FTZ R143, R143, R3.reuse ;  /* 0x000000038f8f7220 */ /* 0x080fe40000410000 */
[-C--:B------:R-:W-:Y:S01]  /*9760*/  FMUL.FTZ R153, R153, R8.reuse ;  /* 0x0000000899997220 */ /* 0x080fe20000410000 */
[----:B------:R-:W-:Y:S01]  /*9770*/  HMMA.16816.F32 R244, R4, R22, R148 ;  /* 0x0000001604f4723c */ /* 0x000fe20000001894 */
[-C--:B------:R-:W-:Y:S01]  /*9780*/  FMUL.FTZ R154, R154, R3.reuse ;  /* 0x000000039a9a7220 */ /* 0x080fe20000410000 */
[----:B------:R-:W3:Y:S01]  /*9790*/  LDSM.16.MT88.4 R20, [R205+0x1a000] ;  /* 0x01a00000cd14783b */ /* 0x000ee20000004200 */
        /* <DEDUP_REMOVED lines=9> */
[----:B------:R-:W1:Y:S01]  /*9830*/  LDSM.16.MT88.4 R16, [R207+0x18000] ;  /* 0x01800000cf10783b */ /* 0x000e620000004200 */
[----:B------:R-:W-:-:S02]  /*9840*/  FMUL.FTZ R38, R38, R3 ;  /* 0x0000000326267220 */ /* 0x000fc40000410000 */
[-C--:B------:R-:W-:Y:S02]  /*9850*/  FMUL.FTZ R39, R39, R3.reuse ;  /* 0x0000000327277220 */ /* 0x080fe40000410000 */
[-C--:B------:R-:W-:Y:S02]  /*9860*/  FMUL.FTZ R160, R160, R8.reuse ;  /* 0x00000008a0a07220 */ /* 0x080fe40000410000 */
[C---:B--2---:R-:W-:Y:S01]  /*9870*/  HMMA.16816.F32 R152, R4.reuse, R12, R152 ;  /* 0x0000000c0498723c */ /* 0x044fe20000001898 */
[-C--:B------:R-:W-:Y:S02]  /*9880*/  FMUL.FTZ R161, R161, R8.reuse ;  /* 0x00000008a1a17220 */ /* 0x080fe40000410000 */
[-C--:B------:R-:W-:Y:S02]  /*9890*/  FMUL.FTZ R162, R162, R3.reuse ;  /* 0x00000003a2a27220 */ /* 0x080fe40000410000 */
[----:B------:R-:W-:Y:S02]  /*98a0*/  FMUL.FTZ R163, R163, R3 ;  /* 0x00000003a3a37220 */ /* 0x000fe40000410000 */
[-C--:B------:R-:W-:Y:S01]  /*98b0*/  FMUL.FTZ R164, R164, R8.reuse ;  /* 0x00000008a4a47220 */ /* 0x080fe20000410000 */
[----:B------:R-:W-:Y:S01]  /*98c0*/  HMMA.16816.F32 R240, R4, R14, R156 ;  /* 0x0000000e04f0723c */ /* 0x000fe2000000189c */
[----:B------:R-:W2:Y:S01]  /*98d0*/  LDSM.16.MT88.4 R12, [R206+0x1a000] ;  /* 0x01a00000ce0c783b */ /* 0x000ea20000004200 */
[----:B------:R-:W-:-:S02]  /*98e0*/  FMUL.FTZ R165, R165, R8 ;  /* 0x00000008a5a57220 */ /* 0x000fc40000410000 */
[-C--:B------:R-:W-:Y:S02]  /*98f0*/  FMUL.FTZ R166, R166, R3.reuse ;  /* 0x00000003a6a67220 */ /* 0x080fe40000410000 */
[-C--:B------:R-:W-:Y:S02]  /*9900*/  FMUL.FTZ R167, R167, R3.reuse ;  /* 0x00000003a7a77220 */ /* 0x080fe40000410000 */
[-C--:B------:R-:W-:Y:S02]  /*9910*/  FMUL.FTZ R40, R40, R8.reuse ;  /* 0x0000000828287220 */ /* 0x080fe40000410000 */
[----:B------:R-:W-:Y:S01]  /*9920*/  FMUL.FTZ R41, R41, R8 ;  /* 0x0000000829297220 */ /* 0x000fe20000410000 */
[----:B---3--:R-:W-:Y:S01]  /*9930*/  HMMA.16816.F32 R200, R4, R20, R36 ;  /* 0x0000001404c8723c */ /* 0x008fe20000001824 */
[-C--:B------:R-:W-:Y:S02]  /*9940*/  FMUL.FTZ R42, R42, R3.reuse ;  /* 0x000000032a2a7220 */ /* 0x080fe40000410000 */
[----:B------:R-:W-:-:S02]  /*9950*/  FMUL.FTZ R43, R43, R3 ;  /* 0x000000032b2b7220 */ /* 0x000fc40000410000 */
[-C--:B------:R-:W-:Y:S02]  /*9960*/  FMUL.FTZ R44, R44, R8.reuse ;  /* 0x000000082c2c7220 */ /* 0x080fe40000410000 */
[----:B------:R-:W-:Y:S01]  /*9970*/  FMUL.FTZ R45, R45, R8 ;  /* 0x000000082d2d7220 */ /* 0x000fe20000410000 */
[----:B------:R-:W-:Y:S01]  /*9980*/  MOV R39, R198 ;  /* 0x000000c600277202 */ /* 0x000fe20000000f00 */
[----:B------:R-:W-:Y:S01]  /*9990*/  FMUL.FTZ R46, R46, R3 ;  /* 0x000000032e2e7220 */ /* 0x000fe20000410000 */
[----:B------:R-:W-:Y:S01]  /*99a0*/  MOV R38, R197 ;  /* 0x000000c500267202 */ /* 0x000fe20000000f00 */
[----:B------:R-:W-:Y:S01]  /*99b0*/  FMUL.FTZ R47, R47, R3 ;  /* 0x000000032f2f7220 */ /* 0x000fe20000410000 */
[----:B------:R-:W-:Y:S01]  /*99c0*/  MOV R37, R196 ;  /* 0x000000c400257202 */ /* 0x000fe20000000f00 */
[-C--:B------:R-:W-:Y:S01]  /*99d0*/  FMUL.FTZ R48, R48, R8.reuse ;  /* 0x0000000830307220 */ /* 0x080fe20000410000 */
[----:B-1----:R-:W-:Y:S01]  /*99e0*/  HMMA.16816.F32 R160, R4, R16, R160 ;  /* 0x0000001004a0723c */ /* 0x002fe200000018a0 */
[----:B------:R-:W-:Y:S01]  /*99f0*/  FMUL.FTZ R49, R49, R8 ;  /* 0x0000000831317220 */ /* 0x000fe20000410000 */
[----:B------:R-:W-:Y:S01]  /*9a00*/  MOV R36, R169 ;  /* 0x000000a900247202 */ /* 0x000fe20000000f00 */
[----:B------:R-:W-:-:S02]  /*9a10*/  FMUL.FTZ R50, R50, R3 ;  /* 0x0000000332327220 */ /* 0x000fc40000410000 */
[-C--:B------:R-:W-:Y:S02]  /*9a20*/  FMUL.FTZ R51, R51, R3.reuse ;  /* 0x0000000333337220 */ /* 0x080fe40000410000 */
[-C--:B------:R-:W-:Y:S01]  /*9a30*/  FMUL.FTZ R52, R52, R8.reuse ;  /* 0x0000000834347220 */ /* 0x080fe20000410000 */
[C---:B------:R-:W-:Y:S01]  /*9a40*/  HMMA.16816.F32 R236, R4.reuse, R18, R164 ;  /* 0x0000001204ec723c */ /* 0x040fe200000018a4 */
[----:B------:R-:W1:Y:S01]  /*9a50*/  LDSM.16.MT88.4 R16, [R208+0x1a000] ;  /* 0x01a00000d010783b */ /* 0x000e620000004200 */
[-C--:B------:R-:W-:Y:S02]  /*9a60*/  FMUL.FTZ R53, R53, R8.reuse ;  /* 0x0000000835357220 */ /* 0x080fe40000410000 */
[-C--:B------:R-:W-:Y:S02]  /*9a70*/  FMUL.FTZ R54, R54, R3.reuse ;  /* 0x0000000336367220 */ /* 0x080fe40000410000 */
[----:B------:R-:W-:Y:S02]  /*9a80*/  FMUL.FTZ R55, R55, R3 ;  /* 0x0000000337377220 */ /* 0x000fe40000410000 */
[----:B------:R-:W-:Y:S01]  /*9a90*/  HMMA.16816.F32 R196, R4, R22, R40 ;  /* 0x0000001604c4723c */ /* 0x000fe20000001828 */
[----:B------:R-:W3:Y:S01]  /*9aa0*/  LDSM.16.MT88.4 R20, [R207+0x1a000] ;  /* 0x01a00000cf14783b */ /* 0x000ee20000004200 */
[----:B------:R-:W-:-:S02]  /*9ab0*/  FMUL.FTZ R56, R56, R8 ;  /* 0x0000000838387220 */ /* 0x000fc40000410000 */
[----:B------:R-:W-:Y:S02]  /*9ac0*/  FMUL.FTZ R57, R57, R8 ;  /* 0x0000000839397220 */ /* 0x000fe40000410000 */
[----:B------:R-:W-:Y:S01]  /*9ad0*/  FMUL.FTZ R58, R58, R3 ;  /* 0x000000033a3a7220 */ /* 0x000fe20000410000 */
[----:B------:R-:W-:Y:S01]  /*9ae0*/  MOV R40, R191 ;  /* 0x000000bf00287202 */ /* 0x000fe20000000f00 */
[C---:B--2---:R-:W-:Y:S01]  /*9af0*/  HMMA.16816.F32 R180, R4.reuse, R14, R48 ;  /* 0x0000000e04b4723c */ /* 0x044fe20000001830 */
[----:B------:R-:W-:Y:S01]  /*9b00*/  FMUL.FTZ R59, R59, R3 ;  /* 0x000000033b3b7220 */ /* 0x000fe20000410000 */
[----:B------:R-:W-:Y:S01]  /*9b10*/  MOV R43, R168 ;  /* 0x000000a8002b7202 */ /* 0x000fe20000000f00 */
[-C--:B------:R-:W-:Y:S01]  /*9b20*/  FMUL.FTZ R60, R60, R8.reuse ;  /* 0x000000083c3c7220 */ /* 0x080fe20000410000 */
[----:B------:R-:W-:Y:S01]  /*9b30*/  MOV R42, R35 ;  /* 0x00000023002a7202 */ /* 0x000fe20000000f00 */
[----:B------:R-:W-:Y:S01]  /*9b40*/  FMUL.FTZ R61, R61, R8 ;  /* 0x000000083d3d7220 */ /* 0x000fe20000410000 */
[----:B------:R-:W-:Y:S01]  /*9b50*/  MOV R41, R33 ;  /* 0x0000002100297202 */ /* 0x000fe20000000f00 */
[-C--:B------:R-:W-:Y:S01]  /*9b60*/  FMUL.FTZ R62, R62, R3.reuse ;  /* 0x000000033e3e7220 */ /* 0x080fe20000410000 */
[----:B------:R-:W-:Y:S01]  /*9b70*/  HMMA.16816.F32 R188, R4, R12, R44 ;  /* 0x0000000c04bc723c */ /* 0x000fe2000000182c */
[----:B------:R-:W2:Y:S01]  /*9b80*/  LDSM.16.MT88.4 R12, [R205+0x1c000] ;  /* 0x01c00000cd0c783b */ /* 0x000ea20000004200 */
[----:B------:R-:W-:-:S02]  /*9b90*/  FMUL.FTZ R63, R63, R3 ;  /* 0x000000033f3f7220 */ /* 0x000fc40000410000 */
[-C--:B------:R-:W-:Y:S02]  /*9ba0*/  FMUL.FTZ R64, R64, R8.reuse ;  /* 0x0000000840407220 */ /* 0x080fe40000410000 */
[----:B------:R-:W-:Y:S01]  /*9bb0*/  FMUL.FTZ R65, R65, R8 ;  /* 0x0000000841417220 */ /* 0x000fe20000410000 */
[----:B------:R-:W-:Y:S01]  /*9bc0*/  MOV R47, R34 ;  /* 0x00000022002f7202 */ /* 0x000fe20000000f00 */
[-C--:B------:R-:W-:Y:S02]  /*9bd0*/  FMUL.FTZ R66, R66, R3.reuse ;  /* 0x0000000342427220 */ /* 0x080fe40000410000 */
[----:B------:R-:W-:Y:S02]  /*9be0*/  FMUL.FTZ R67, R67, R3 ;  /* 0x0000000343437220 */ /* 0x000fe40000410000 */
[-C--:B------:R-:W-:Y:S02]  /*9bf0*/  FMUL.FTZ R68, R68, R8.reuse ;  /* 0x0000000844447220 */ /* 0x080fe40000410000 */
[----:B------:R-:W-:-:S02]  /*9c00*/  FMUL.FTZ R69, R69, R8 ;  /* 0x0000000845457220 */ /* 0x000fc40000410000 */
[-C--:B------:R-:W-:Y:S01]  /*9c10*/  FMUL.FTZ R70, R70, R3.reuse ;  /* 0x0000000346467220 */ /* 0x080fe20000410000 */
[C---:B-1----:R-:W-:Y:S01]  /*9c20*/  HMMA.16816.F32 R172, R4.reuse, R16, R52 ;  /* 0x0000001004ac723c */ /* 0x042fe20000001834 */
[-C--:B------:R-:W-:Y:S02]  /*9c30*/  FMUL.FTZ R71, R71, R3.reuse ;  /* 0x0000000347477220 */ /* 0x080fe40000410000 */
[-C--:B------:R-:W-:Y:S02]  /*9c40*/  FMUL.FTZ R72, R72, R8.reuse ;  /* 0x0000000848487220 */ /* 0x080fe40000410000 */
[-C--:B------:R-:W-:Y:S02]  /*9c50*/  FMUL.FTZ R73, R73, R8.reuse ;  /* 0x0000000849497220 */ /* 0x080fe40000410000 */
[-C--:B------:R-:W-:Y:S01]  /*9c60*/  FMUL.FTZ R74, R74, R3.reuse ;  /* 0x000000034a4a7220 */ /* 0x080fe20000410000 */
[C---:B------:R-:W-:Y:S01]  /*9c70*/  HMMA.16816.F32 R168, R4.reuse, R18, R56 ;  /* 0x0000001204a8723c */ /* 0x040fe20000001838 */
[----:B------:R-:W-:Y:S01]  /*9c80*/  FMUL.FTZ R75, R75, R3 ;  /* 0x000000034b4b7220 */ /* 0x000fe20000410000 */
[----:B------:R-:W1:Y:S01]  /*9c90*/  LDSM.16.MT88.4 R16, [R206+0x1c000] ;  /* 0x01c00000ce10783b */ /* 0x000e620000004200 */
[-C--:B------:R-:W-:Y:S01]  /*9ca0*/  FMUL.FTZ R76, R76, R8.reuse ;  /* 0x000000084c4c7220 */ /* 0x080fe20000410000 */
[----:B------:R-:W-:Y:S01]  /*9cb0*/  MOV R55, R41 ;  /* 0x0000002900377202 */ /* 0x000fe20000000f00 */
[----:B------:R-:W-:Y:S01]  /*9cc0*/  FMUL.FTZ R77, R77, R8 ;  /* 0x000000084d4d7220 */ /* 0x000fe20000410000 */
[----:B------:R-:W-:Y:S01]  /*9cd0*/  MOV R54, R42 ;  /* 0x0000002a00367202 */ /* 0x000fe20000000f00 */
[-C--:B------:R-:W-:Y:S01]  /*9ce0*/  FMUL.FTZ R78, R78, R3.reuse ;  /* 0x000000034e4e7220 */ /* 0x080fe20000410000 */
[C---:B---3--:R-:W-:Y:S01]  /*9cf0*/  HMMA.16816.F32 R156, R4.reuse, R20, R60 ;  /* 0x00000014049c723c */ /* 0x048fe2000000183c */
[----:B------:R-:W-:Y:S01]  /*9d00*/  FMUL.FTZ R79, R79, R3 ;  /* 0x000000034f4f7220 */ /* 0x000fe20000410000 */
[----:B------:R-:W-:Y:S01]  /*9d10*/  MOV R56, R132 ;  /* 0x0000008400387202 */ /* 0x000fe20000000f00 */
[-C--:B------:R-:W-:Y:S01]  /*9d20*/  FMUL.FTZ R84, R84, R8.reuse ;  /* 0x0000000854547220 */ /* 0x080fe20000410000 */
[----:B------:R-:W-:Y:S01]  /*9d30*/  MOV R132, R31 ;  /* 0x0000001f00847202 */ /* 0x000fe20000000f00 */
[-C--:B------:R-:W-:Y:S01]  /*9d40*/  FMUL.FTZ R85, R85, R8.reuse ;  /* 0x0000000855557220 */ /* 0x080fe20000410000 */
[----:B------:R-:W-:Y:S01]  /*9d50*/  MOV R53, R43 ;  /* 0x0000002b00357202 */ /* 0x000fe20000000f00 */
[-C--:B------:R-:W-:Y:S01]  /*9d60*/  FMUL.FTZ R86, R86, R3.reuse ;  /* 0x0000000356567220 */ /* 0x080fe20000410000 */
[C---:B------:R-:W-:Y:S01]  /*9d70*/  HMMA.16816.F32 R148, R4.reuse, R22, R64 ;  /* 0x000000160494723c */ /* 0x040fe20000001840 */
[----:B------:R-:W3:Y:S01]  /*9d80*/  LDSM.16.MT88.4 R20, [R208+0x1c000] ;  /* 0x01c00000d014783b */ /* 0x000ee20000004200 */
[----:B------:R-:W-:Y:S01]  /*9d90*/  FMUL.FTZ R87, R87, R3 ;  /* 0x0000000357577220 */ /* 0x000fe20000410000 */
[----:B------:R-:W-:Y:S01]  /*9da0*/  MOV R61, R27 ;  /* 0x0000001b003d7202 */ /* 0x000fe20000000f00 */
[-C--:B------:R-:W-:Y:S01]  /*9db0*/  FMUL.FTZ R88, R88, R8.reuse ;  /* 0x0000000858587220 */ /* 0x080fe20000410000 */
[----:B------:R-:W-:Y:S01]  /*9dc0*/  MOV R60, R25 ;  /* 0x00000019003c7202 */ /* 0x000fe20000000f00 */
[----:B------:R-:W-:Y:S01]  /*9dd0*/  FMUL.FTZ R89, R89, R8 ;  /* 0x0000000859597220 */ /* 0x000fe20000410000 */
[----:B------:R-:W-:Y:S01]  /*9de0*/  MOV R66, R26 ;  /* 0x0000001a00427202 */ /* 0x000fe20000000f00 */
[C---:B--2---:R-:W-:Y:S01]  /*9df0*/  HMMA.16816.F32 R164, R4.reuse, R12, R68 ;  /* 0x0000000c04a4723c */ /* 0x044fe20000001844 */
[-C--:B------:R-:W-:Y:S01]  /*9e00*/  FMUL.FTZ R90, R90, R3.reuse ;  /* 0x000000035a5a7220 */ /* 0x080fe20000410000 */
[----:B------:R-:W-:Y:S01]  /*9e10*/  MOV R64, R24 ;  /* 0x0000001800407202 */ /* 0x000fe20000000f00 */
[----:B------:R-:W-:Y:S01]  /*9e20*/  FMUL.FTZ R91, R91, R3 ;  /* 0x000000035b5b7220 */ /* 0x000fe20000410000 */
[----:B------:R-:W-:Y:S01]  /*9e30*/  LDSM.16.MT88.4 R24, [R207+0x1e000] ;  /* 0x01e00000cf18783b */ /* 0x000fe20000004200 */
[-C--:B------:R-:W-:Y:S01]  /*9e40*/  FMUL.FTZ R92, R92, R8.reuse ;  /* 0x000000085c5c7220 */ /* 0x080fe20000410000 */
[----:B------:R-:W-:Y:S01]  /*9e50*/  MOV R67, R133 ;  /* 0x0000008500437202 */ /* 0x000fe20000000f00 */
[----:B------:R-:W-:Y:S01]  /*9e60*/  FMUL.FTZ R93, R93, R8 ;  /* 0x000000085d5d7220 */ /* 0x000fe20000410000 */
[C---:B------:R-:W-:Y:S01]  /*9e70*/  HMMA.16816.F32 R184, R4.reuse, R14, R72 ;  /* 0x0000000e04b8723c */ /* 0x040fe20000001848 */
[----:B------:R-:W2:Y:S01]  /*9e80*/  LDSM.16.MT88.4 R12, [R207+0x1c000] ;  /* 0x01c00000cf0c783b */ /* 0x000ea20000004200 */
[----:B------:R-:W-:Y:S01]  /*9e90*/  FMUL.FTZ R94, R94, R3 ;  /* 0x000000035e5e7220 */ /* 0x000fe20000410000 */
[----:B------:R-:W-:Y:S01]  /*9ea0*/  MOV R71, R9 ;  /* 0x0000000900477202 */ /* 0x000fe20000000f00 */
[----:B------:R-:W-:Y:S01]  /*9eb0*/  FMUL.FTZ R95, R95, R3 ;  /* 0x000000035f5f7220 */ /* 0x000fe20000410000 */
[----:B------:R-:W-:Y:S01]  /*9ec0*/  MOV R133, R30 ;  /* 0x0000001e00857202 */ /* 0x000fe20000000f00 */
[-C--:B------:R-:W-:Y:S01]  /*9ed0*/  FMUL.FTZ R96, R96, R8.reuse ;  /* 0x0000000860607220 */ /* 0x080fe20000410000 */
[----:B------:R-:W-:Y:S01]  /*9ee0*/  MOV R63, R29 ;  /* 0x0000001d003f7202 */ /* 0x000fe20000000f00 */
[----:B------:R-:W-:Y:S01]  /*9ef0*/  FMUL.FTZ R97, R97, R8 ;  /* 0x0000000861617220 */ /* 0x000fe20000410000 */
[----:B------:R-:W-:Y:S01]  /*9f00*/  MOV R62, R28 ;  /* 0x0000001c003e7202 */ /* 0x000fe20000000f00 */
[-C--:B------:R-:W-:Y:S01]  /*9f10*/  FMUL.FTZ R98, R98, R3.reuse ;  /* 0x0000000362627220 */ /* 0x080fe20000410000 */
[C---:B-1----:R-:W-:Y:S01]  /*9f20*/  HMMA.16816.F32 R140, R4.reuse, R16, R76 ;  /* 0x00000010048c723c */ /* 0x042fe2000000184c */
[-C--:B------:R-:W-:Y:S01]  /*9f30*/  FMUL.FTZ R99, R99, R3.reuse ;  /* 0x0000000363637220 */ /* 0x080fe20000410000 */
[----:B------:R-:W-:Y:S01]  /*9f40*/  LDSM.16.MT88.4 R28, [R208+0x18800] ;  /* 0x01880000d01c783b */ /* 0x000fe20000004200 */
        /* <DEDUP_REMOVED lines=8> */
[--C-:B------:R-:W-:Y:S01]  /*9fd0*/  FFMA.FTZ R9, R192, c[0x0][0x23c], -R2.reuse ;  /* 0x00008f00c0097a23 */ /* 0x100fe20000010802 */
[----:B------:R-:W-:Y:S01]  /*9fe0*/  MOV R58, R38 ;  /* 0x00000026003a7202 */ /* 0x000fe20000000f00 */
[-C--:B------:R-:W-:Y:S01]  /*9ff0*/  FMUL.FTZ R108, R108, R8.reuse ;  /* 0x000000086c6c7220 */ /* 0x080fe20000410000 */
[C---:B---3--:R-:W-:Y:S01]  /*a000*/  HMMA.16816.F32 R32, R4.reuse, R20, R84 ;  /* 0x000000140420723c */ /* 0x048fe20000001854 */
[----:B------:R1:W-:Y:S01]  /*a010*/  MUFU.EX2 R68, R9 ;  /* 0x0000000900447308 */ /* 0x0003e20000000800 */
[----:B------:R-:W-:Y:S01]  /*a020*/  FMUL.FTZ R109, R109, R8 ;  /* 0x000000086d6d7220 */ /* 0x000fe20000410000 */
[----:B------:R-:W-:Y:S01]  /*a030*/  MOV R57, R39 ;  /* 0x0000002700397202 */ /* 0x000fe20000000f00 */
[-C--:B------:R-:W-:Y:S01]  /*a040*/  FMUL.FTZ R110, R110, R3.reuse ;  /* 0x000000036e6e7220 */ /* 0x080fe20000410000 */
[----:B------:R-:W-:Y:S01]  /*a050*/  MOV R72, R64 ;  /* 0x0000004000487202 */ /* 0x000fe20000000f00 */
[----:B------:R-:W-:Y:S01]  /*a060*/  FMUL.FTZ R111, R111, R3 ;  /* 0x000000036f6f7220 */ /* 0x000fe20000410000 */
[----:B------:R-:W-:Y:S01]  /*a070*/  MOV R86, R47 ;  /* 0x0000002f00567202 */ /* 0x000fe20000000f00 */
[C---:B------:R-:W-:Y:S01]  /*a080*/  HMMA.16816.F32 R88, R4.reuse, R22, R88 ;  /* 0x000000160458723c */ /* 0x040fe20000001858 */
[----:B------:R-:W3:Y:S01]  /*a090*/  LDSM.16.MT88.4 R20, [R206+0x1e000] ;  /* 0x01e00000ce14783b */ /* 0x000ee20000004200 */
[----:B------:R-:W-:Y:S01]  /*a0a0*/  FMUL.FTZ R112, R112, R8 ;  /* 0x0000000870707220 */ /* 0x000fe20000410000 */
[----:B------:R-:W-:Y:S01]  /*a0b0*/  MOV R74, R66 ;  /* 0x00000042004a7202 */ /* 0x000fe20000000f00 */
[----:B------:R-:W-:Y:S01]  /*a0c0*/  FMUL.FTZ R113, R113, R8 ;  /* 0x0000000871717220 */ /* 0x000fe20000410000 */
[----:B------:R-:W-:Y:S01]  /*a0d0*/  MOV R75, R67 ;  /* 0x00000043004b7202 */ /* 0x000fe20000000f00 */
[-C--:B------:R-:W-:Y:S01]  /*a0e0*/  FMUL.FTZ R114, R114, R3.reuse ;  /* 0x0000000372727220 */ /* 0x080fe20000410000 */
[----:B------:R-:W-:Y:S01]  /*a0f0*/  MOV R64, R52 ;  /* 0x0000003400407202 */ /* 0x000fe20000000f00 */
[C---:B--2---:R-:W-:Y:S01]  /*a100*/  HMMA.16816.F32 R92, R4.reuse, R12, R92 ;  /* 0x0000000c045c723c */ /* 0x044fe2000000185c */
[----:B-1----:R-:W-:Y:S01]  /*a110*/  FFMA.FTZ R9, R134, c[0x0][0x23c], -R2 ;  /* 0x00008f0086097a23 */ /* 0x002fe20000010802 */
[----:B------:R-:W-:Y:S01]  /*a120*/  MOV R66, R54 ;  /* 0x0000003600427202 */ /* 0x000fe20000000f00 */
[----:B------:R-:W-:Y:S01]  /*a130*/  FMUL.FTZ R115, R115, R3 ;  /* 0x0000000373737220 */ /* 0x000fe20000410000 */
[----:B------:R-:W-:Y:S01]  /*a140*/  MOV R67, R55 ;  /* 0x0000003700437202 */ /* 0x000fe20000000f00 */
[-C--:B------:R-:W-:Y:S01]  /*a150*/  FMUL.FTZ R116, R116, R8.reuse ;  /* 0x0000000874747220 */ /* 0x080fe20000410000 */
[----:B------:R1:W2:Y:S01]  /*a160*/  MUFU.EX2 R87, R9 ;  /* 0x0000000900577308 */ /* 0x0002a20000000800 */
[----:B------:R-:W-:Y:S01]  /*a170*/  FMUL.FTZ R117, R117, R8 ;  /* 0x0000000875757220 */ /* 0x000fe20000410000 */
[C---:B------:R-:W-:Y:S01]  /*a180*/  HMMA.16816.F32 R96, R4.reuse, R14, R96 ;  /* 0x0000000e0460723c */ /* 0x040fe20000001860 */
[----:B------:R-:W4:Y:S01]  /*a190*/  LDSM.16.MT88.4 R12, [R208+0x1e000] ;  /* 0x01e00000d00c783b */ /* 0x000f220000004200 */
[----:B------:R-:W-:Y:S01]  /*a1a0*/  FMUL.FTZ R118, R118, R3 ;  /* 0x0000000376767220 */ /* 0x000fe20000410000 */
[----:B------:R-:W-:Y:S01]  /*a1b0*/  MOV R69, R57 ;  /* 0x0000003900457202 */ /* 0x000fe20000000f00 */
[----:B------:R-:W-:Y:S01]  /*a1c0*/  FMUL.FTZ R119, R119, R3 ;  /* 0x0000000377777220 */ /* 0x000fe20000410000 */
[----:B------:R-:W-:Y:S01]  /*a1d0*/  MOV R70, R58 ;  /* 0x0000003a00467202 */ /* 0x000fe20000000f00 */
[----:B------:R-:W-:Y:S01]  /*a1e0*/  FMUL.FTZ R120, R120, R8 ;  /* 0x0000000878787220 */ /* 0x000fe20000410000 */
[----:B------:R-:W-:Y:S01]  /*a1f0*/  MOV R85, R40 ;  /* 0x0000002800557202 */ /* 0x000fe20000000f00 */
[----:B------:R-:W-:Y:S01]  /*a200*/  HMMA.16816.F32 R80, R4, R18, R80 ;  /* 0x000000120450723c */ /* 0x000fe20000001850 */
[----:B------:R-:W5:Y:S01]  /*a210*/  LDSM.16.MT88.4 R16, [R205+0x1e000] ;  /* 0x01e00000cd10783b */ /* 0x000f620000004200 */
[----:B------:R-:W-:Y:S01]  /*a220*/  FMUL.FTZ R121, R121, R8 ;  /* 0x0000000879797220 */ /* 0x000fe20000410000 */
[----:B------:R-:W-:Y:S01]  /*a230*/  MOV R192, R133 ;  /* 0x0000008500c07202 */ /* 0x000fe20000000f00 */
[----:B------:R-:W-:-:S02]  /*a240*/  FMUL.FTZ R122, R122, R3 ;  /* 0x000000037a7a7220 */ /* 0x000fc40000410000 */
[-C--:B------:R-:W-:Y:S02]  /*a250*/  FMUL.FTZ R123, R123, R3.reuse ;  /* 0x000000037b7b7220 */ /* 0x080fe40000410000 */
[--C-:B-1----:R-:W-:Y:S02]  /*a260*/  FFMA.FTZ R9, R135, c[0x0][0x23c], -R2.reuse ;  /* 0x00008f0087097a23 */ /* 0x102fe40000010802 */
[----:B------:R-:W-:Y:S01]  /*a270*/  FFMA.FTZ R10, R176, c[0x0][0x23c], -R2 ;  /* 0x00008f00b00a7a23 */ /* 0x000fe20000010802 */
[----:B------:R-:W-:Y:S01]  /*a280*/  MOV R176, R62 ;  /* 0x0000003e00b07202 */ /* 0x000fe20000000f00 */
[----:B------:R1:W-:Y:S01]  /*a290*/  MUFU.EX2 R73, R9 ;  /* 0x0000000900497308 */ /* 0x0003e20000000800 */
[-C--:B------:R-:W-:Y:S02]  /*a2a0*/  FMUL.FTZ R100, R100, R8.reuse ;  /* 0x0000000864647220 */ /* 0x080fe40000410000 */
[----:B------:R-:W-:Y:S01]  /*a2b0*/  FMUL.FTZ R101, R101, R8 ;  /* 0x0000000865657220 */ /* 0x000fe20000410000 */
[----:B---3--:R-:W-:Y:S01]  /*a2c0*/  HMMA.16816.F32 R108, R4, R20, R108 ;  /* 0x00000014046c723c */ /* 0x008fe2000000186c */
[----:B------:R-:W-:-:S03]  /*a2d0*/  FMUL.FTZ R102, R102, R3 ;  /* 0x0000000366667220 */ /* 0x000fc60000410000 */
[----:B------:R3:W-:Y:S01]  /*a2e0*/  MUFU.EX2 R78, R10 ;  /* 0x0000000a004e7308 */ /* 0x0007e20000000800 */
[----:B------:R-:W-:Y:S02]  /*a2f0*/  FMUL.FTZ R103, R103, R3 ;  /* 0x0000000367677220 */ /* 0x000fe40000410000 */
[-C--:B------:R-:W-:Y:S01]  /*a300*/  FMUL.FTZ R104, R104, R8.reuse ;  /* 0x0000000868687220 */ /* 0x080fe20000410000 */
[----:B------:R-:W-:Y:S01]  /*a310*/  HMMA.16816.F32 R112, R4, R22, R112 ;  /* 0x000000160470723c */ /* 0x000fe20000001870 */
[----:B------:R-:W2:Y:S01]  /*a320*/  LDSM.16.MT88.4 R20, [R205+0x18800] ;  /* 0x01880000cd14783b */ /* 0x000ea20000004200 */
[----:B------:R-:W-:Y:S02]  /*a330*/  FMUL.FTZ R105, R105, R8 ;  /* 0x0000000869697220 */ /* 0x000fe40000410000 */
[----:B-1----:R-:W-:Y:S01]  /*a340*/  FFMA.FTZ R9, R177, c[0x0][0x23c], -R0 ;  /* 0x00008f00b1097a23 */ /* 0x002fe20000010800 */
[----:B------:R-:W-:Y:S01]  /*a350*/  MOV R177, R61 ;  /* 0x0000003d00b17202 */ /* 0x000fe20000000f00 */
[----:B------:R-:W-:-:S02]  /*a360*/  FMUL.FTZ R106, R106, R3 ;  /* 0x000000036a6a7220 */ /* 0x000fc40000410000 */
[C---:B----4-:R-:W-:Y:S01]  /*a370*/  HMMA.16816.F32 R48, R4.reuse, R12, R116 ;  /* 0x0000000c0430723c */ /* 0x050fe20000001874 */
[----:B------:R1:W-:Y:S01]  /*a380*/  MUFU.EX2 R77, R9 ;  /* 0x00000009004d7308 */ /* 0x0003e20000000800 */
[----:B------:R-:W-:Y:S02]  /*a390*/  FMUL.FTZ R107, R107, R3 ;  /* 0x000000036b6b7220 */ /* 0x000fe40000410000 */
[----:B---3--:R-:W-:Y:S02]  /*a3a0*/  FFMA.FTZ R10, R193, c[0x0][0x23c], -R0 ;  /* 0x00008f00c10a7a23 */ /* 0x008fe40000010800 */
[-C--:B------:R-:W-:Y:S02]  /*a3b0*/  FMUL.FTZ R124, R124, R8.reuse ;  /* 0x000000087c7c7220 */ /* 0x080fe40000410000 */
[----:B------:R-:W-:Y:S01]  /*a3c0*/  HMMA.16816.F32 R120, R4, R14, R120 ;  /* 0x0000000e0478723c */ /* 0x000fe20000001878 */
[----:B------:R-:W3:Y:S01]  /*a3d0*/  LDSM.16.MT88.4 R12, [R207+0x18800] ;  /* 0x01880000cf0c783b */ /* 0x000ee20000004200 */
[----:B------:R4:W2:Y:S01]  /*a3e0*/  MUFU.EX2 R84, R10 ;  /* 0x0000000a00547308 */ /* 0x0008a20000000800 */
[----:B------:R-:W-:-:S02]  /*a3f0*/  FMUL.FTZ R125, R125, R8 ;  /* 0x000000087d7d7220 */ /* 0x000fc40000410000 */
[-C--:B------:R-:W-:Y:S02]  /*a400*/  FMUL.FTZ R126, R126, R3.reuse ;  /* 0x000000037e7e7220 */ /* 0x080fe40000410000 */
[-C--:B------:R-:W-:Y:S01]  /*a410*/  FMUL.FTZ R127, R127, R3.reuse ;  /* 0x000000037f7f7220 */ /* 0x080fe20000410000 */
[C---:B-----5:R-:W-:Y:S01]  /*a420*/  HMMA.16816.F32 R100, R4.reuse, R16, R100 ;  /* 0x000000100464723c */ /* 0x060fe20000001864 */
[----:B-1----:R-:W-:Y:S01]  /*a430*/  FFMA.FTZ R9, R179, c[0x0][0x23c], -R0 ;  /* 0x00008f00b3097a23 */ /* 0x002fe20000010800 */
[----:B------:R-:W-:Y:S01]  /*a440*/  MOV R179, R74 ;  /* 0x0000004a00b37202 */ /* 0x000fe20000000f00 */
[-C--:B------:R-:W-:Y:S02]  /*a450*/  FMUL.FTZ R128, R128, R8.reuse ;  /* 0x0000000880807220 */ /* 0x080fe40000410000 */
[----:B------:R1:W-:Y:S01]  /*a460*/  MUFU.EX2 R79, R9 ;  /* 0x00000009004f7308 */ /* 0x0003e20000000800 */
[----:B------:R-:W-:Y:S02]  /*a470*/  FMUL.FTZ R129, R129, R8 ;  /* 0x0000000881817220 */ /* 0x000fe40000410000 */
[-C--:B------:R-:W-:Y:S01]  /*a480*/  FMUL.FTZ R130, R130, R3.reuse ;  /* 0x0000000382827220 */ /* 0x080fe20000410000 */
[----:B------:R-:W-:Y:S01]  /*a490*/  HMMA.16816.F32 R104, R4, R18, R104 ;  /* 0x000000120468723c */ /* 0x000fe20000001868 */
[----:B------:R-:W-:Y:S01]  /*a4a0*/  FMUL.FTZ R131, R131, R3 ;  /* 0x0000000383837220 */ /* 0x000fe20000410000 */
[----:B------:R-:W-:Y:S01]  /*a4b0*/  LDSM.16.MT88.4 R16, [R206+0x18800] ;  /* 0x01880000ce10783b */ /* 0x000fe20000004200 */
[----:B----4-:R-:W-:-:S05]  /*a4c0*/  MOV R10, R60 ;  /* 0x0000003c000a7202 */ /* 0x010fca0000000f00 */
[----:B------:R-:W-:Y:S01]  /*a4d0*/  HMMA.16816.F32 R124, R4, R24, R124 ;  /* 0x00000018047c723c */ /* 0x000fe2000000187c */
[----:B-1----:R-:W-:-:S04]  /*a4e0*/  FFMA.FTZ R9, R178, c[0x0][0x23c], -R0 ;  /* 0x00008f00b2097a23 */ /* 0x002fc80000010800 */
[----:B------:R-:W1:Y:S03]  /*a4f0*/  MUFU.EX2 R178, R9 ;  /* 0x0000000900b27308 */ /* 0x000e660000000800 */
[----:B------:R-:W-:Y:S01]  /*a500*/  HMMA.16816.F32 R128, R4, R26, R128 ;  /* 0x0000001a0480723c */ /* 0x000fe20000001880 */
[----:B------:R-:W4:Y:S06]  /*a510*/  LDSM.16.MT88.4 R24, [R205+0x1a800] ;  /* 0x01a80000cd18783b */ /* 0x000f2c0000004200 */
[----:B--2---:R-:W-:-:S02]  /*a520*/  F2FP.PACK_AB R4, R87, R68 ;  /* 0x000000445704723e */ /* 0x004fc400000000ff */
[----:B------:R-:W-:Y:S02]  /*a530*/  F2FP.PACK_AB R5, R77, R84 ;  /* 0x000000544d05723e */ /* 0x000fe400000000ff */
[----:B------:R-:W-:Y:S02]  /*a540*/  F2FP.PACK_AB R6, R73, R78 ;  /* 0x0000004e4906723e */ /* 0x000fe400000000ff */
[----:B-1----:R-:W-:Y:S01]  /*a550*/  F2FP.PACK_AB R7, R178, R79 ;  /* 0x0000004fb207723e */ /* 0x002fe200000000ff */
[----:B------:R-:W-:-:S06]  /*a560*/  FFMA.FTZ R9, R252, c[0x0][0x23c], -R2 ;  /* 0x00008f00fc097a23 */ /* 0x000fcc0000010802 */
[C---:B------:R-:W-:Y:S07]  /*a570*/  HMMA.16816.F32 R44, R4.reuse, R30, R240 ;  /* 0x0000001e042c723c */ /* 0x040fee00000018f0 */
[----:B------:R-:W-:Y:S01]  /*a580*/  MOV R241, R65 ;  /* 0x0000004100f17202 */ /* 0x000fe20000000f00 */
[----:B------:R-:W-:Y:S01]  /*a590*/  HMMA.16816.F32 R136, R4, R20, R136 ;  /* 0x000000140488723c */ /* 0x000fe20000001888 */
[----:B------:R-:W-:Y:S02]  /*a5a0*/  MOV R65, R53 ;  /* 0x0000003500417202 */ /* 0x000fe40000000f00 */
[----:B------:R-:W-:-:S02]  /*a5b0*/  MOV R243, R71 ;  /* 0x0000004700f37202 */ /* 0x000fc40000000f00 */
[----:B------:R-:W-:Y:S02]  /*a5c0*/  MOV R242, R68 ;  /* 0x0000004400f27202 */ /* 0x000fe40000000f00 */
[----:B------:R-:W-:Y:S01]  /*a5d0*/  MOV R68, R56 ;  /* 0x0000003800447202 */ /* 0x000fe20000000f00 */
[C---:B------:R-:W-:Y:S01]  /*a5e0*/  HMMA.16816.F32 R36, R4.reuse, R22, R248 ;  /* 0x000000160424723c */ /* 0x040fe200000018f8 */
[----:B------:R-:W1:Y:S01]  /*a5f0*/  LDSM.16.MT88.4 R20, [R206+0x1a800] ;  /* 0x01a80000ce14783b */ /* 0x000e620000004200 */
[----:B------:R-:W-:Y:S02]  /*a600*/  MOV R71, R59 ;  /* 0x0000003b00477202 */ /* 0x000fe40000000f00 */
[----:B------:R-:W-:Y:S02]  /*a610*/  MOV R193, R68 ;  /* 0x0000004400c17202 */ /* 0x000fe40000000f00 */
[----:B------:R-:W-:Y:S02]  /*a620*/  MOV R240, R65 ;  /* 0x0000004100f07202 */ /* 0x000fe40000000f00 */
[----:B---3--:R-:W-:Y:S01]  /*a630*/  HMMA.16816.F32 R160, R4, R12, R160 ;  /* 0x0000000c04a0723c */ /* 0x008fe200000018a0 */
[----:B------:R-:W-:-:S02]  /*a640*/  MOV R248, R78 ;  /* 0x0000004e00f87202 */ /* 0x000fc40000000f00 */
[----:B------:R-:W-:Y:S02]  /*a650*/  MOV R249, R79 ;  /* 0x0000004f00f97202 */ /* 0x000fe40000000f00 */
[----:B------:R-:W-:Y:S02]  /*a660*/  MOV R250, R72 ;  /* 0x0000004800fa7202 */ /* 0x000fe40000000f00 */
[----:B------:R-:W-:Y:S01]  /*a670*/  MOV R251, R73 ;  /* 0x0000004900fb7202 */ /* 0x000fe20000000f00 */
[C---:B------:R-:W-:Y:S01]  /*a680*/  HMMA.16816.F32 R52, R4.reuse, R14, R236 ;  /* 0x0000000e0434723c */ /* 0x040fe200000018ec */
[----:B------:R-:W2:Y:S06]  /*a690*/  LDSM.16.MT88.4 R12, [R207+0x1a800] ;  /* 0x01a80000cf0c783b */ /* 0x000eac0000004200 */
[----:B------:R-:W-:Y:S01]  /*a6a0*/  MOV R238, R69 ;  /* 0x0000004500ee7202 */ /* 0x000fe20000000f00 */
[----:B----4-:R-:W-:Y:S01]  /*a6b0*/  HMMA.16816.F32 R56, R4, R24, R200 ;  /* 0x000000180438723c */ /* 0x010fe200000018c8 */
[----:B------:R-:W-:-:S02]  /*a6c0*/  MOV R239, R71 ;  /* 0x0000004700ef7202 */ /* 0x000fc40000000f00 */
[----:B------:R-:W-:Y:S02]  /*a6d0*/  MOV R237, R66 ;  /* 0x0000004200ed7202 */ /* 0x000fe40000000f00 */
[----:B------:R-:W-:Y:S02]  /*a6e0*/  MOV R236, R86 ;  /* 0x0000005600ec7202 */ /* 0x000fe40000000f00 */
[----:B------:R-:W-:Y:S01]  /*a6f0*/  MOV R201, R63 ;  /* 0x0000003f00c97202 */ /* 0x000fe20000000f00 */
[----:B------:R-:W-:Y:S01]  /*a700*/  HMMA.16816.F32 R40, R4, R18, R244 ;  /* 0x000000120428723c */ /* 0x000fe200000018f4 */
[----:B------:R-:W-:Y:S01]  /*a710*/  MOV R200, R84 ;  /* 0x0000005400c87202 */ /* 0x000fe20000000f00 */
[----:B------:R3:W-:Y:S01]  /*a720*/  MUFU.EX2 R244, R9 ;  /* 0x0000000900f47308 */ /* 0x0007e20000000800 */
[----:B------:R-:W-:Y:S02]  /*a730*/  MOV R202, R85 ;  /* 0x0000005500ca7202 */ /* 0x000fe40000000f00 */
[----:B------:R-:W-:-:S02]  /*a740*/  MOV R203, R76 ;  /* 0x0000004c00cb7202 */ /* 0x000fc40000000f00 */
[----:B------:R-:W-:Y:S01]  /*a750*/  IMAD.MOV.U32 R247, RZ, RZ, R64 ;  /* 0x000000fffff77224 */ /* 0x000fe200078e0040 */
[C---:B------:R-:W-:Y:S01]  /*a760*/  HMMA.16816.F32 R60, R4.reuse, R26, R196 ;  /* 0x0000001a043c723c */ /* 0x040fe200000018c4 */
[----:B------:R-:W-:Y:S01]  /*a770*/  MOV R245, R87 ;  /* 0x0000005700f57202 */ /* 0x000fe20000000f00 */
[----:B------:R-:W4:Y:S01]  /*a780*/  LDSM.16.MT88.4 R24, [R206+0x1c800] ;  /* 0x01c80000ce18783b */ /* 0x000f220000004200 */
[----:B------:R-:W-:Y:S02]  /*a790*/  MOV R246, R77 ;  /* 0x0000004d00f67202 */ /* 0x000fe40000000f00 */
[----:B------:R-:W-:Y:S02]  /*a7a0*/  MOV R252, R200 ;  /* 0x000000c800fc7202 */ /* 0x000fe40000000f00 */
[----:B------:R-:W-:Y:S01]  /*a7b0*/  MOV R196, R70 ;  /* 0x0000004600c47202 */ /* 0x000fe20000000f00 */
[----:B------:R-:W-:Y:S01]  /*a7c0*/  HMMA.16816.F32 R144, R4, R16, R144 ;  /* 0x000000100490723c */ /* 0x000fe20000001890 */
[----:B------:R-:W-:Y:S01]  /*a7d0*/  MOV R199, R67 ;  /* 0x0000004300c77202 */ /* 0x000fe20000000f00 */
[----:B------:R-:W-:Y:S01]  /*a7e0*/  LDSM.16.MT88.4 R16, [R208+0x1a800] ;  /* 0x01a80000d010783b */ /* 0x000fe20000004200 */
[----:B------:R-:W-:Y:S01]  /*a7f0*/  MOV R197, R132 ;  /* 0x0000008400c57202 */ /* 0x000fe20000000f00 */
[----:B---3--:R-:W-:Y:S01]  /*a800*/  FFMA.FTZ R9, R196, c[0x0][0x23c], -R2 ;  /* 0x00008f00c4097a23 */ /* 0x008fe20000010802 */
[----:B------:R-:W-:-:S02]  /*a810*/  MOV R198, R75 ;  /* 0x0000004b00c67202 */ /* 0x000fc40000000f00 */
[----:B------:R-:W-:Y:S01]  /*a820*/  MOV R196, R241 ;  /* 0x000000f100c47202 */ /* 0x000fe20000000f00 */
[C---:B-1----:R-:W-:Y:S01]  /*a830*/  HMMA.16816.F32 R64, R4.reuse, R20, R188 ;  /* 0x000000140440723c */ /* 0x042fe200000018bc */
[----:B------:R-:W-:Y:S02]  /*a840*/  MOV R200, R202 ;  /* 0x000000ca00c87202 */ /* 0x000fe40000000f00 */
[----:B------:R-:W-:Y:S02]  /*a850*/  MOV R202, R250 ;  /* 0x000000fa00ca7202 */ /* 0x000fe40000000f00 */
[----:B------:R-:W-:Y:S01]  /*a860*/  MOV R250, R251 ;  /* 0x000000fb00fa7202 */ /* 0x000fe20000000f00 */
[----:B------:R-:W-:Y:S01]  /*a870*/  IMAD.MOV.U32 R251, RZ, RZ, R178 ;  /* 0x000000fffffb7224 */ /* 0x000fe200078e00b2 */
[----:B------:R-:W-:Y:S01]  /*a880*/  MOV R191, R198 ;  /* 0x000000c600bf7202 */ /* 0x000fe20000000f00 */
[----:B------:R-:W-:Y:S01]  /*a890*/  HMMA.16816.F32 R68, R4, R22, R180 ;  /* 0x000000160444723c */ /* 0x000fe200000018b4 */
[----:B------:R-:W1:Y:S01]  /*a8a0*/  LDSM.16.MT88.4 R20, [R208+0x1c800] ;  /* 0x01c80000d014783b */ /* 0x000e620000004200 */
[----:B------:R-:W-:-:S02]  /*a8b0*/  MOV R198, R243 ;  /* 0x000000f300c67202 */ /* 0x000fc40000000f00 */
[----:B------:R3:W5:Y:S01]  /*a8c0*/  MUFU.EX2 R243, R9 ;  /* 0x0000000900f37308 */ /* 0x0007620000000800 */
[----:B------:R-:W-:Y:S02]  /*a8d0*/  MOV R190, R197 ;  /* 0x000000c500be7202 */ /* 0x000fe40000000f00 */
[----:B------:R-:W-:Y:S01]  /*a8e0*/  MOV R197, R242 ;  /* 0x000000f200c57202 */ /* 0x000fe20000000f00 */
[----:B--2---:R-:W-:Y:S01]  /*a8f0*/  HMMA.16816.F32 R84, R4, R12, R156 ;  /* 0x0000000c0454723c */ /* 0x004fe2000000189c */
[----:B------:R-:W-:Y:S02]  /*a900*/  MOV R188, R193 ;  /* 0x000000c100bc7202 */ /* 0x000fe40000000f00 */
[----:B------:R-:W-:-:S05]  /*a910*/  MOV R183, R192 ;  /* 0x000000c000b77202 */ /* 0x000fca0000000f00 */
[----:B------:R-:W-:Y:S01]  /*a920*/  HMMA.16816.F32 R132, R4, R14, R148 ;  /* 0x0000000e0484723c */ /* 0x000fe20000001894 */
[----:B------:R-:W2:Y:S01]  /*a930*/  LDSM.16.MT88.4 R12, [R207+0x1c800] ;  /* 0x01c80000cf0c783b */ /* 0x000ea20000004200 */
[----:B---3--:R-:W-:-:S04]  /*a940*/  FFMA.FTZ R9, R195, c[0x0][0x23c], -R2 ;  /* 0x00008f00c3097a23 */ /* 0x008fc80000010802 */
[----:B------:R3:W-:Y:S02]  /*a950*/  MUFU.EX2 R242, R9 ;  /* 0x0000000900f27308 */ /* 0x0007e40000000800 */
[C---:B----4-:R-:W-:Y:S08]  /*a960*/  HMMA.16816.F32 R156, R4.reuse, R24, R140 ;  /* 0x00000018049c723c */ /* 0x050ff0000000188c */
[----:B------:R-:W-:Y:S01]  /*a970*/  HMMA.16816.F32 R152, R4, R28, R152 ;  /* 0x0000001c0498723c */ /* 0x000fe20000001898 */
[----:B------:R-:W4:Y:S01]  /*a980*/  LDSM.16.MT88.4 R28, [R205+0x1c800] ;  /* 0x01c80000cd1c783b */ /* 0x000f220000004200 */
[----:B---3--:R-:W-:-:S06]  /*a990*/  FFMA.FTZ R9, R194, c[0x0][0x23c], -R2 ;  /* 0x00008f00c2097a23 */ /* 0x008fcc0000010802 */
[C---:B-1----:R-:W-:Y:S01]  /*a9a0*/  HMMA.16816.F32 R116, R4.reuse, R22, R88 ;  /* 0x000000160474723c */ /* 0x042fe20000001858 */
[----:B------:R1:W-:Y:S07]  /*a9b0*/  MUFU.EX2 R241, R9 ;  /* 0x0000000900f17308 */ /* 0x0003ee0000000800 */
[C---:B------:R-:W-:Y:S08]  /*a9c0*/  HMMA.16816.F32 R72, R4.reuse, R16, R172 ;  /* 0x000000100448723c */ /* 0x040ff000000018ac */
[----:B--2---:R-:W-:Y:S01]  /*a9d0*/  HMMA.16816.F32 R88, R4, R12, R92 ;  /* 0x0000000c0458723c */ /* 0x004fe2000000185c */
[----:B-1----:R-:W-:Y:S01]  /*a9e0*/  FFMA.FTZ R9, R190, c[0x0][0x23c], -R0 ;  /* 0x00008f00be097a23 */ /* 0x002fe20000010800 */
[----:B------:R-:W-:-:S02]  /*a9f0*/  MOV R190, R191 ;  /* 0x000000bf00be7202 */ /* 0x000fc40000000f00 */
[----:B------:R-:W-:-:S04]  /*aa00*/  MOV R191, R196 ;  /* 0x000000c400bf7202 */ /* 0x000fc80000000f00 */
[C---:B------:R-:W-:Y:S01]  /*aa10*/  HMMA.16816.F32 R96, R4.reuse, R14, R96 ;  /* 0x0000000e0460723c */ /* 0x040fe20000001860 */
[----:B------:R-:W1:Y:S01]  /*aa20*/  LDSM.16.MT88.4 R12, [R207+0x1e800] ;  /* 0x01e80000cf0c783b */ /* 0x000e620000004200 */
[----:B------:R-:W-:Y:S02]  /*aa30*/  MOV R196, R197 ;  /* 0x000000c500c47202 */ /* 0x000fe40000000f00 */
[----:B------:R-:W-:Y:S02]  /*aa40*/  MOV R197, R198 ;  /* 0x000000c600c57202 */ /* 0x000fe40000000f00 */
[----:B------:R-:W-:Y:S02]  /*aa50*/  MOV R198, R199 ;  /* 0x000000c700c67202 */ /* 0x000fe40000000f00 */
[----:B------:R-:W-:Y:S01]  /*aa60*/  HMMA.16816.F32 R76, R4, R18, R168 ;  /* 0x00000012044c723c */ /* 0x000fe200000018a8 */
[----:B------:R-:W2:Y:S01]  /*aa70*/  LDSM.16.MT88.4 R16, [R205+0x1e800] ;  /* 0x01e80000cd10783b */ /* 0x000ea20000004200 */
[----:B------:R-:W-:-:S02]  /*aa80*/  MOV R199, R237 ;  /* 0x000000ed00c77202 */ /* 0x000fc40000000f00 */
[----:B------:R-:W-:Y:S02]  /*aa90*/  MOV R237, R240 ;  /* 0x000000f000ed7202 */ /* 0x000fe40000000f00 */
[----:B------:R3:W-:Y:S01]  /*aaa0*/  MUFU.EX2 R240, R9 ;  /* 0x0000000900f07308 */ /* 0x0007e20000000800 */
[----:B------:R-:W-:Y:S01]  /*aab0*/  MOV R180, R197 ;  /* 0x000000c500b47202 */ /* 0x000fe20000000f00 */
[----:B------:R-:W-:Y:S01]  /*aac0*/  HMMA.16816.F32 R148, R4, R26, R80 ;  /* 0x0000001a0494723c */ /* 0x000fe20000001850 */
[----:B------:R-:W2:Y:S01]  /*aad0*/  LDSM.16.MT88.4 R24, [R206+0x1e800] ;  /* 0x01e80000ce18783b */ /* 0x000ea20000004200 */
[----:B------:R-:W-:Y:S02]  /*aae0*/  MOV R189, R237 ;  /* 0x000000ed00bd7202 */ /* 0x000fe40000000f00 */
[----:B------:R-:W-:Y:S02]  /*aaf0*/  MOV R181, R198 ;  /* 0x000000c600b57202 */ /* 0x000fe40000000f00 */
[----:B------:R-:W-:-:S02]  /*ab00*/  MOV R182, R199 ;  /* 0x000000c700b67202 */ /* 0x000fc40000000f00 */
[C---:B------:R-:W-:Y:S01]  /*ab10*/  HMMA.16816.F32 R140, R4.reuse, R20, R32 ;  /* 0x00000014048c723c */ /* 0x040fe20000001820 */
[----:B------:R-:W5:Y:S04]  /*ab20*/  LDSM.16.MT88.4 R20, [R208+0x1e800] ;  /* 0x01e80000d014783b */ /* 0x000f680000004200 */
[----:B------:R-:W-:Y:S01]  /*ab30*/  LDSM.16.MT88.4 R32, [R205+0x19000] ;  /* 0x01900000cd20783b */ /* 0x000fe20000004200 */
[--C-:B---3--:R-:W-:Y:S02]  /*ab40*/  FFMA.FTZ R9, R239, c[0x0][0x23c], -R0.reuse ;  /* 0x00008f00ef097a23 */ /* 0x108fe40000010800 */
[C---:B----4-:R-:W-:Y:S02]  /*ab50*/  HMMA.16816.F32 R164, R4.reuse, R28, R164 ;  /* 0x0000001c04a4723c */ /* 0x050fe400000018a4 */
[----:B------:R3:W4:Y:S06]  /*ab60*/  MUFU.EX2 R239, R9 ;  /* 0x0000000900ef7308 */ /* 0x00072c0000000800 */
[C---:B------:R-:W-:Y:S01]  /*ab70*/  HMMA.16816.F32 R184, R4.reuse, R30, R184 ;  /* 0x0000001e04b8723c */ /* 0x040fe200000018b8 */
[----:B------:R-:W-:Y:S07]  /*ab80*/  LDSM.16.MT88.4 R28, [R205+0x1b000] ;  /* 0x01b00000cd1c783b */ /* 0x000fee0000004200 */
[----:B-1----:R-:W-:Y:S01]  /*ab90*/  HMMA.16816.F32 R124, R4, R12, R124 ;  /* 0x0000000c047c723c */ /* 0x002fe2000000187c */
[----:B---3--:R-:W-:-:S04]  /*aba0*/  FFMA.FTZ R9, R238, c[0x0][0x23c], -R0 ;  /* 0x00008f00ee097a23 */ /* 0x008fc80000010800 */
[----:B------:R1:W-:Y:S03]  /*abb0*/  MUFU.EX2 R238, R9 ;  /* 0x0000000900ee7308 */ /* 0x0003e60000000800 */
[C---:B------:R-:W-:Y:S01]  /*abc0*/  HMMA.16816.F32 R128, R4.reuse, R14, R128 ;  /* 0x0000000e0480723c */ /* 0x040fe20000001880 */
[----:B------:R-:W3:Y:S07]  /*abd0*/  LDSM.16.MT88.4 R12, [R207+0x19000] ;  /* 0x01900000cf0c783b */ /* 0x000eee0000004200 */
[----:B--2---:R-:W-:Y:S01]  /*abe0*/  HMMA.16816.F32 R80, R4, R16, R100 ;  /* 0x000000100450723c */ /* 0x004fe20000001864 */
[----:B-1----:R-:W-:Y:S01]  /*abf0*/  FFMA.FTZ R9, R190, c[0x0][0x23c], -R0 ;  /* 0x00008f00be097a23 */ /* 0x002fe20000010800 */
[----:B------:R-:W-:-:S06]  /*ac00*/  MOV R190, R196 ;  /* 0x000000c400be7202 */ /* 0x000fcc0000000f00 */
[C---:B------:R-:W-:Y:S01]  /*ac10*/  HMMA.16816.F32 R104, R4.reuse, R18, R104 ;  /* 0x000000120468723c */ /* 0x040fe20000001868 */
[----:B------:R-:W1:Y:S01]  /*ac20*/  LDSM.16.MT88.4 R16, [R206+0x19000] ;  /* 0x01900000ce10783b */ /* 0x000e620000004200 */
[----:B------:R2:W1:Y:S06]  /*ac30*/  MUFU.EX2 R237, R9 ;  /* 0x0000000900ed7308 */ /* 0x00046c0000000800 */
[C---:B------:R-:W-:Y:S08]  /*ac40*/  HMMA.16816.F32 R108, R4.reuse, R24, R108 ;  /* 0x00000018046c723c */ /* 0x040ff0000000186c */
[----:B------:R-:W-:Y:S01]  /*ac50*/  HMMA.16816.F32 R112, R4, R26, R112 ;  /* 0x0000001a0470723c */ /* 0x000fe20000001870 */
[----:B------:R-:W3:Y:S01]  /*ac60*/  LDSM.16.MT88.4 R24, [R208+0x19000] ;  /* 0x01900000d018783b */ /* 0x000ee20000004200 */
[----:B--2---:R-:W-:Y:S01]  /*ac70*/  FFMA.FTZ R9, R200, c[0x0][0x23c], -R2 ;  /* 0x00008f00c8097a23 */ /* 0x004fe20000010802 */
[----:B------:R-:W-:-:S03]  /*ac80*/  MOV R200, R236 ;  /* 0x000000ec00c87202 */ /* 0x000fc60000000f00 */
[----:B------:R2:W-:Y:S02]  /*ac90*/  MUFU.EX2 R236, R9 ;  /* 0x0000000900ec7308 */ /* 0x0005e40000000800 */
[C---:B-----5:R-:W-:Y:S08]  /*aca0*/  HMMA.16816.F32 R48, R4.reuse, R20, R48 ;  /* 0x000000140430723c */ /* 0x060ff00000001830 */
[----:B------:R-:W-:Y:S01]  /*acb0*/  HMMA.16816.F32 R120, R4, R22, R120 ;  /* 0x000000160478723c */ /* 0x000fe20000001878 */
[----:B------:R-:W-:Y:S01]  /*acc0*/  LDSM.16.MT88.4 R20, [R206+0x1b000] ;  /* 0x01b00000ce14783b */ /* 0x000fe20000004200 */
[----:B--2---:R-:W-:-:S05]  /*acd0*/  FFMA.FTZ R9, R203, c[0x0][0x23c], -R2 ;  /* 0x00008f00cb097a23 */ /* 0x004fca0000010802 */
[----:B------:R-:W-:Y:S02]  /*ace0*/  F2FP.PACK_AB R4, R243, R244 ;  /* 0x000000f4f304723e */ /* 0x000fe400000000ff */
[----:B----4-:R-:W-:Y:S01]  /*acf0*/  F2FP.PACK_AB R5, R239, R240 ;  /* 0x000000f0ef05723e */ /* 0x010fe200000000ff */
[----:B------:R2:W4:Y:S01]  /*ad00*/  MUFU.EX2 R203, R9 ;  /* 0x0000000900cb7308 */ /* 0x0005220000000800 */
[----:B------:R-:W-:Y:S02]  /*ad10*/  F2FP.PACK_AB R6, R241, R242 ;  /* 0x000000f2f106723e */ /* 0x000fe400000000ff */
[----:B-1----:R-:W-:-:S07]  /*ad20*/  F2FP.PACK_AB R7, R237, R238 ;  /* 0x000000eeed07723e */ /* 0x002fce00000000ff */
[----:B---3--:R-:W-:Y:S01]  /*ad30*/  HMMA.16816.F32 R160, R4, R12, R160 ;  /* 0x0000000c04a0723c */ /* 0x008fe200000018a0 */
[----:B--2---:R-:W-:-:S07]  /*ad40*/  FFMA.FTZ R9, R202, c[0x0][0x23c], -R2 ;  /* 0x00008f00ca097a23 */ /* 0x004fce0000010802 */
[C---:B------:R-:W-:Y:S01]  /*ad50*/  HMMA.16816.F32 R196, R4.reuse, R14, R52 ;  /* 0x0000000e04c4723c */ /* 0x040fe20000001834 */
[----:B------:R-:W1:Y:S01]  /*ad60*/  LDSM.16.MT88.4 R12, [R207+0x1b000] ;  /* 0x01b00000cf0c783b */ /* 0x000e620000004200 */
[----:B------:R-:W-:Y:S06]  /*ad70*/  MUFU.EX2 R202, R9 ;  /* 0x0000000900ca7308 */ /* 0x000fec0000000800 */
[C---:B------:R-:W-:Y:S08]  /*ad80*/  HMMA.16816.F32 R144, R4.reuse, R16, R144 ;  /* 0x000000100490723c */ /* 0x040ff00000001890 */
[C---:B------:R-:W-:Y:S01]  /*ad90*/  HMMA.16816.F32 R40, R4.reuse, R18, R40 ;  /* 0x000000120428723c */ /* 0x040fe20000001828 */
[----:B------:R-:W2:Y:S07]  /*ada0*/  LDSM.16.MT88.4 R16, [R208+0x1b000] ;  /* 0x01b00000d010783b */ /* 0x000eae0000004200 */
[C---:B------:R-:W-:Y:S08]  /*adb0*/  HMMA.16816.F32 R152, R4.reuse, R24, R152 ;  /* 0x000000180498723c */ /* 0x040ff00000001898 */
[C---:B------:R-:W-:Y:S01]  /*adc0*/  HMMA.16816.F32 R44, R4.reuse, R26, R44 ;  /* 0x0000001a042c723c */ /* 0x040fe2000000182c */
[----:B------:R-:W-:Y:S07]  /*add0*/  LDSM.16.MT88.4 R24, [R206+0x1d000] ;  /* 0x01d00000ce18783b */ /* 0x000fee0000004200 */
[C---:B------:R-:W-:Y:S07]  /*ade0*/  HMMA.16816.F32 R192, R4.reuse, R28, R56 ;  /* 0x0000001c04c0723c */ /* 0x040fee0000001838 */
[----:B------:R-:W-:Y:S01]  /*adf0*/  MOV R56, R182 ;  /* 0x000000b600387202 */ /* 0x000fe20000000f00 */
[----:B-1----:R-:W-:Y:S01]  /*ae00*/  HMMA.16816.F32 R84, R4, R12, R84 ;  /* 0x0000000c0454723c */ /* 0x002fe20000001854 */
[----:B------:R-:W-:-:S02]  /*ae10*/  MOV R57, R181 ;  /* 0x000000b500397202 */ /* 0x000fc40000000f00 */
[----:B------:R-:W-:Y:S02]  /*ae20*/  MOV R58, R180 ;  /* 0x000000b4003a7202 */ /* 0x000fe40000000f00 */
[----:B------:R-:W-:-:S03]  /*ae30*/  MOV R59, R177 ;  /* 0x000000b1003b7202 */ /* 0x000fc60000000f00 */
[C---:B------:R-:W-:Y:S01]  /*ae40*/  HMMA.16816.F32 R92, R4.reuse, R14, R132 ;  /* 0x0000000e045c723c */ /* 0x040fe20000001884 */
[----:B------:R-:W1:Y:S07]  /*ae50*/  LDSM.16.MT88.4 R12, [R207+0x1d000] ;  /* 0x01d00000cf0c783b */ /* 0x000e6e0000004200 */
[C---:B------:R-:W-:Y:S08]  /*ae60*/  HMMA.16816.F32 R28, R4.reuse, R30, R60 ;  /* 0x0000001e041c723c */ /* 0x040ff0000000183c */
[C---:B------:R-:W-:Y:S08]  /*ae70*/  HMMA.16816.F32 R60, R4.reuse, R22, R68 ;  /* 0x00000016043c723c */ /* 0x040ff00000001844 */
[C---:B--2---:R-:W-:Y:S07]  /*ae80*/  HMMA.16816.F32 R68, R4.reuse, R16, R72 ;  /* 0x000000100444723c */ /* 0x044fee0000001848 */
[----:B------:R-:W-:Y:S01]  /*ae90*/  MOV R73, R179 ;  /* 0x000000b300497202 */ /* 0x000fe20000000f00 */
[----:B------:R-:W-:Y:S01]  /*aea0*/  HMMA.16816.F32 R52, R4, R20, R64 ;  /* 0x000000140434723c */ /* 0x000fe20000001840 */
[----:B------:R-:W-:Y:S01]  /*aeb0*/  MOV R74, R176 ;  /* 0x000000b0004a7202 */ /* 0x000fe20000000f00 */
[----:B------:R-:W2:Y:S01]  /*aec0*/  LDSM.16.MT88.4 R20, [R208+0x1d000] ;  /* 0x01d00000d014783b */ /* 0x000ea20000004200 */
[----:B------:R-:W-:Y:S01]  /*aed0*/  MOV R75, R191 ;  /* 0x000000bf004b7202 */ /* 0x000fe20000000f00 */
[----:B------:R-:W-:Y:S01]  /*aee0*/  FFMA.FTZ R2, R73, c[0x0][0x23c], -R2 ;  /* 0x00008f0049027a23 */ /* 0x000fe20000010802 */
[----:B------:R-:W-:-:S02]  /*aef0*/  MOV R73, R74 ;  /* 0x0000004a00497202 */ /* 0x000fc40000000f00 */
[----:B------:R-:W-:Y:S01]  /*af00*/  MOV R64, R190 ;  /* 0x000000be00407202 */ /* 0x000fe20000000f00 */
[C---:B------:R-:W-:Y:S01]  /*af10*/  HMMA.16816.F32 R136, R4.reuse, R32, R136 ;  /* 0x000000200488723c */ /* 0x040fe20000001888 */
[----:B------:R-:W-:Y:S02]  /*af20*/  MOV R65, R189 ;  /* 0x000000bd00417202 */ /* 0x000fe40000000f00 */
[----:B------:R-:W-:Y:S02]  /*af30*/  MOV R66, R188 ;  /* 0x000000bc00427202 */ /* 0x000fe40000000f00 */
[----:B------:R-:W-:Y:S02]  /*af40*/  MOV R67, R183 ;  /* 0x000000b700437202 */ /* 0x000fe40000000f00 */
        /* <DEDUP_REMOVED lines=8> */
[----:B------:R-:W-:Y:S02]  /*afd0*/  MOV R67, R56 ;  /* 0x0000003800437202 */ /* 0x000fe40000000f00 */
[----:B------:R-:W-:Y:S02]  /*afe0*/  MOV R56, R57 ;  /* 0x0000003900387202 */ /* 0x000fe40000000f00 */
[----:B------:R-:W-:-:S02]  /*aff0*/  MOV R57, R58 ;  /* 0x0000003a00397202 */ /* 0x000fc40000000f00 */
[C---:B------:R-:W-:Y:S01]  /*b000*/  HMMA.16816.F32 R180, R4.reuse, R26, R148 ;  /* 0x0000001a04b4723c */ /* 0x040fe20000001894 */
[----:B------:R-:W-:Y:S01]  /*b010*/  MOV R58, R201 ;  /* 0x000000c9003a7202 */ /* 0x000fe20000000f00 */
[----:B------:R-:W-:Y:S01]  /*b020*/  LDSM.16.MT88.4 R148, [R206+0x19800] ;  /* 0x01980000ce94783b */ /* 0x000fe20000004200 */
[----:B------:R3:W5:Y:S01]  /*b030*/  MUFU.EX2 R201, R2 ;  /* 0x0000000200c97308 */ /* 0x0007620000000800 */
[----:B------:R-:W-:Y:S02]  /*b040*/  MOV R97, R66 ;  /* 0x0000004200617202 */ /* 0x000fe40000000f00 */
[----:B------:R-:W-:Y:S02]  /*b050*/  MOV R88, R58 ;  /* 0x0000003a00587202 */ /* 0x000fe40000000f00 */
[----:B------:R-:W-:Y:S01]  /*b060*/  HMMA.16816.F32 R36, R4, R34, R36 ;  /* 0x000000220424723c */ /* 0x000fe20000001824 */
[----:B------:R-:W4:Y:S01]  /*b070*/  LDSM.16.MT88.4 R32, [R205+0x1d000] ;  /* 0x01d00000cd20783b */ /* 0x000f220000004200 */
[----:B------:R-:W-:-:S02]  /*b080*/  MOV R96, R65 ;  /* 0x0000004100607202 */ /* 0x000fc40000000f00 */
[----:B------:R-:W-:Y:S02]  /*b090*/  MOV R99, R56 ;  /* 0x0000003800637202 */ /* 0x000fe40000000f00 */
[----:B------:R-:W-:Y:S02]  /*b0a0*/  MOV R90, R57 ;  /* 0x00000039005a7202 */ /* 0x000fe40000000f00 */
[C---:B--2---:R-:W-:Y:S01]  /*b0b0*/  HMMA.16816.F32 R172, R4.reuse, R20, R140 ;  /* 0x0000001404ac723c */ /* 0x044fe2000000188c */
[----:B------:R-:W-:Y:S01]  /*b0c0*/  LDSM.16.MT88.4 R140, [R205+0x19800] ;  /* 0x01980000cd8c783b */ /* 0x000fe20000004200 */
[----:B------:R-:W-:Y:S01]  /*b0d0*/  MOV R89, R59 ;  /* 0x0000003b00597202 */ /* 0x000fe20000000f00 */
[--C-:B---3--:R-:W-:Y:S01]  /*b0e0*/  FFMA.FTZ R2, R200, c[0x0][0x23c], -R0.reuse ;  /* 0x00008f00c8027a23 */ /* 0x108fe20000010800 */
[----:B------:R-:W-:Y:S01]  /*b0f0*/  MOV R91, R74 ;  /* 0x0000004a005b7202 */ /* 0x000fe20000000f00 */
[----:B------:R-:W-:Y:S01]  /*b100*/  LDSM.16.MT88.4 R56, [R208+0x1b800] ;  /* 0x01b80000d038783b */ /* 0x000fe20000004200 */
[----:B------:R-:W-:Y:S01]  /*b110*/  MOV R98, R67 ;  /* 0x0000004300627202 */ /* 0x000fe20000000f00 */
[----:B------:R2:W-:Y:S01]  /*b120*/  MUFU.EX2 R200, R2 ;  /* 0x0000000200c87308 */ /* 0x0005e20000000800 */
[C---:B------:R-:W-:Y:S01]  /*b130*/  HMMA.16816.F32 R76, R4.reuse, R18, R76 ;  /* 0x00000012044c723c */ /* 0x040fe2000000184c */
[----:B------:R-:W3:Y:S07]  /*b140*/  LDSM.16.MT88.4 R16, [R205+0x1f000] ;  /* 0x01f00000cd10783b */ /* 0x000eee0000004200 */
[----:B------:R-:W-:Y:S01]  /*b150*/  HMMA.16816.F32 R176, R4, R22, R116 ;  /* 0x0000001604b0723c */ /* 0x000fe20000001874 */
[----:B------:R-:W3:Y:S01]  /*b160*/  LDSM.16.MT88.4 R20, [R208+0x1f000] ;  /* 0x01f00000d014783b */ /* 0x000ee20000004200 */
[----:B--2---:R-:W-:-:S06]  /*b170*/  FFMA.FTZ R2, R11, c[0x0][0x23c], -R0 ;  /* 0x00008f000b027a23 */ /* 0x004fcc0000010800 */
[C---:B-1----:R-:W-:Y:S01]  /*b180*/  HMMA.16816.F32 R124, R4.reuse, R12, R124 ;  /* 0x0000000c047c723c */ /* 0x042fe2000000187c */
[----:B------:R1:W2:Y:S07]  /*b190*/  MUFU.EX2 R11, R2 ;  /* 0x00000002000b7308 */ /* 0x0002ae0000000800 */
[C---:B------:R-:W-:Y:S07]  /*b1a0*/  HMMA.16816.F32 R12, R4.reuse, R14, R128 ;  /* 0x0000000e040c723c */ /* 0x040fee0000001880 */
[----:B----4-:R-:W-:Y:S01]  /*b1b0*/  F2FP.PACK_AB R128, R203, R236 ;  /* 0x000000eccb80723e */ /* 0x010fe200000000ff */
[----:B------:R-:W-:Y:S01]  /*b1c0*/  HMMA.16816.F32 R100, R4, R32, R164 ;  /* 0x000000200464723c */ /* 0x000fe200000018a4 */
[----:B-----5:R-:W-:Y:S01]  /*b1d0*/  F2FP.PACK_AB R130, R201, R202 ;  /* 0x000000cac982723e */ /* 0x020fe200000000ff */
[----:B------:R-:W4:Y:S01]  /*b1e0*/  LDSM.16.MT88.4 R164, [R207+0x19800] ;  /* 0x01980000cfa4783b */ /* 0x000f220000004200 */
[--C-:B-1----:R-:W-:Y:S01]  /*b1f0*/  FFMA.FTZ R2, R10, c[0x0][0x23c], -R0.reuse ;  /* 0x00008f000a027a23 */ /* 0x102fe20000010800 */
[----:B--2---:R-:W-:Y:S01]  /*b200*/  F2FP.PACK_AB R129, R11, R200 ;  /* 0x000000c80b81723e */ /* 0x004fe200000000ff */
[----:B------:R-:W-:-:S02]  /*b210*/  FFMA.FTZ R0, R73, c[0x0][0x23c], -R0 ;  /* 0x00008f0049007a23 */ /* 0x000fc40000010800 */
[----:B------:R1:W-:Y:S01]  /*b220*/  MUFU.EX2 R10, R2 ;  /* 0x00000002000a7308 */ /* 0x0003e20000000800 */
[C---:B------:R-:W-:Y:S07]  /*b230*/  HMMA.16816.F32 R184, R4.reuse, R34, R184 ;  /* 0x0000002204b8723c */ /* 0x040fee00000018b8 */
[----:B------:R-:W2:Y:S01]  /*b240*/  MUFU.EX2 R9, R0 ;  /* 0x0000000000097308 */ /* 0x000ea20000000800 */
[----:B---3--:R-:W-:Y:S01]  /*b250*/  HMMA.16816.F32 R32, R4, R16, R80 ;  /* 0x000000100420723c */ /* 0x008fe20000001850 */
[----:B-1----:R-:W-:-:S07]  /*b260*/  MOV R2, R96 ;  /* 0x0000006000027202 */ /* 0x002fce0000000f00 */
[----:B------:R-:W-:Y:S01]  /*b270*/  HMMA.16816.F32 R188, R4, R24, R156 ;  /* 0x0000001804bc723c */ /* 0x000fe2000000189c */
[----:B------:R-:W-:Y:S01]  /*b280*/  MOV R82, R75 ;  /* 0x0000004b00527202 */ /* 0x000fe20000000f00 */
[----:B------:R-:W1:Y:S01]  /*b290*/  LDSM.16.MT88.4 R24, [R206+0x1f000] ;  /* 0x01f00000ce18783b */ /* 0x000e620000004200 */
[----:B------:R-:W-:-:S03]  /*b2a0*/  MOV R83, R64 ;  /* 0x0000004000537202 */ /* 0x000fc60000000f00 */
[----:B------:R-:W-:Y:S01]  /*b2b0*/  LDSM.16.MT88.4 R156, [R208+0x19800] ;  /* 0x01980000d09c783b */ /* 0x000fe20000004200 */
[----:B--2---:R-:W-:Y:S01]  /*b2c0*/  F2FP.PACK_AB R131, R9, R10 ;  /* 0x0000000a0983723e */ /* 0x004fe200000000ff */
[----:B------:R-:W-:Y:S01]  /*b2d0*/  HMMA.16816.F32 R116, R4, R20, R48 ;  /* 0x000000140474723c */ /* 0x000fe20000001830 */
[----:B------:R-:W-:Y:S01]  /*b2e0*/  MOV R0, R97 ;  /* 0x0000006100007202 */ /* 0x000fe20000000f00 */
[----:B------:R-:W-:Y:S04]  /*b2f0*/  LDSM.16.MT88.4 R48, [R206+0x1b800] ;  /* 0x01b80000ce30783b */ /* 0x000fe80000004200 */
[----:B------:R-:W-:Y:S02]  /*b300*/  LDSM.16.MT88.4 R64, [R207+0x1b800] ;  /* 0x01b80000cf40783b */ /* 0x000fe40000004200 */
[C---:B------:R-:W-:Y:S02]  /*b310*/  HMMA.16816.F32 R144, R128.reuse, R148, R144 ;  /* 0x000000948090723c */ /* 0x040fe40000001890 */
[----:B------:R-:W-:Y:S06]  /*b320*/  LDSM.16.MT88.4 R72, [R205+0x1d800] ;  /* 0x01d80000cd48783b */ /* 0x000fec0000004200 */
[C---:B------:R-:W-:Y:S01]  /*b330*/  HMMA.16816.F32 R148, R128.reuse, R150, R40 ;  /* 0x000000968094723c */ /* 0x040fe20000001828 */
[----:B------:R-:W2:Y:S07]  /*b340*/  LDSM.16.MT88.4 R40, [R205+0x1b800] ;  /* 0x01b80000cd28783b */ /* 0x000eae0000004200 */
[C---:B------:R-:W-:Y:S08]  /*b350*/  HMMA.16816.F32 R136, R128.reuse, R140, R136 ;  /* 0x0000008c8088723c */ /* 0x040ff00000001888 */
[C---:B------:R-:W-:Y:S08]  /*b360*/  HMMA.16816.F32 R140, R128.reuse, R142, R36 ;  /* 0x0000008e808c723c */ /* 0x040ff00000001824 */
[C---:B----4-:R-:W-:Y:S08]  /*b370*/  HMMA.16816.F32 R160, R128.reuse, R164, R160 ;  /* 0x000000a480a0723c */ /* 0x050ff000000018a0 */
[----:B------:R-:W-:Y:S07]  /*b380*/  HMMA.16816.F32 R164, R128, R166, R196 ;  /* 0x000000a680a4723c */ /* 0x000fee00000018c4 */
[----:B------:R-:W-:Y:S01]  /*b390*/  MOV R196, R99 ;  /* 0x0000006300c47202 */ /* 0x000fe20000000f00 */
[----:B-1----:R-:W-:Y:S01]  /*b3a0*/  HMMA.16816.F32 R108, R4, R24, R108 ;  /* 0x00000018046c723c */ /* 0x002fe2000000186c */
[----:B------:R-:W-:-:S02]  /*b3b0*/  MOV R199, R82 ;  /* 0x0000005200c77202 */ /* 0x000fc40000000f00 */
[----:B------:R-:W-:Y:S02]  /*b3c0*/  MOV R197, R98 ;  /* 0x0000006200c57202 */ /* 0x000fe40000000f00 */
[----:B------:R-:W-:Y:S01]  /*b3d0*/  MOV R198, R83 ;  /* 0x0000005300c67202 */ /* 0x000fe20000000f00 */
[----:B------:R-:W-:Y:S02]  /*b3e0*/  LDSM.16.MT88.4 R96, [R207+0x1d800] ;  /* 0x01d80000cf60783b */ /* 0x000fe40000004200 */
[----:B--2---:R-:W-:Y:S02]  /*b3f0*/  HMMA.16816.F32 R36, R128, R40, R192 ;  /* 0x000000288024723c */ /* 0x004fe400000018c0 */
[----:B------:R-:W1:Y:S05]  /*b400*/  LDSM.16.MT88.4 R80, [R206+0x1d800] ;  /* 0x01d80000ce50783b */ /* 0x000e6a0000004200 */
[----:B------:R-:W-:Y:S01]  /*b410*/  MOV R192, R88 ;  /* 0x0000005800c07202 */ /* 0x000fe20000000f00 */
[----:B------:R-:W-:Y:S01]  /*b420*/  HMMA.16816.F32 R16, R4, R18, R104 ;  /* 0x000000120410723c */ /* 0x000fe20000001868 */
[----:B------:R-:W-:Y:S01]  /*b430*/  MOV R193, R89 ;  /* 0x0000005900c17202 */ /* 0x000fe20000000f00 */
[----:B------:R-:W-:Y:S01]  /*b440*/  LDSM.16.MT88.4 R104, [R205+0x1f800] ;  /* 0x01f80000cd68783b */ /* 0x000fe20000004200 */
[----:B------:R-:W-:Y:S01]  /*b450*/  MOV R194, R90 ;  /* 0x0000005a00c27202 */ /* 0x000fe20000000f00 */
[----:B------:R-:W-:Y:S01]  /*b460*/  FFMA.FTZ R0, R0, R8, R192 ;  /* 0x0000000800007223 */ /* 0x000fe200000100c0 */
[----:B------:R-:W-:-:S02]  /*b470*/  MOV R195, R91 ;  /* 0x0000005b00c37202 */ /* 0x000fc40000000f00 */
[----:B------:R-:W2:Y:S01]  /*b480*/  LDSM.16.MT88.4 R88, [R208+0x1d800] ;  /* 0x01d80000d058783b */ /* 0x000ea20000004200 */
[----:B------:R-:W-:Y:S01]  /*b490*/  FADD.FTZ R2, R2, R0 ;  /* 0x0000000002027221 */ /* 0x000fe20000010000 */
[C---:B------:R-:W-:Y:S01]  /*b4a0*/  HMMA.16816.F32 R24, R4.reuse, R26, R112 ;  /* 0x0000001a0418723c */ /* 0x040fe20000001870 */
[----:B------:R-:W-:Y:S01]  /*b4b0*/  FFMA.FTZ R3, R194, R3, R193 ;  /* 0x00000003c2037223 */ /* 0x000fe200000100c1 */
[----:B------:R-:W3:Y:S01]  /*b4c0*/  LDSM.16.MT88.4 R112, [R206+0x1f800] ;  /* 0x01f80000ce70783b */ /* 0x000ee20000004200 */
[----:B------:R-:W-:Y:S02]  /*b4d0*/  FADD.FTZ R2, R196, R2 ;  /* 0x00000002c4027221 */ /* 0x000fe40000010000 */
[----:B------:R-:W-:Y:S02]  /*b4e0*/  FADD.FTZ R0, R195, R3 ;  /* 0x00000003c3007221 */ /* 0x000fe40000010000 */
[----:B------:R-:W-:Y:S01]  /*b4f0*/  FADD.FTZ R2, R247, R2 ;  /* 0x00000002f7027221 */ /* 0x000fe20000010000 */
[----:B------:R-:W-:Y:S01]  /*b500*/  HMMA.16816.F32 R20, R4, R22, R120 ;  /* 0x000000160414723c */ /* 0x000fe20000001878 */
[----:B------:R-:W4:Y:S01]  /*b510*/  LDL R247, [R1+0x24] ;  /* 0x0000240001f77983 */ /* 0x000f220000100800 */
[----:B------:R-:W-:-:S02]  /*b520*/  FADD.FTZ R0, R197, R0 ;  /* 0x00000000c5007221 */ /* 0x000fc40000010000 */
[----:B------:R-:W-:Y:S01]  /*b530*/  FADD.FTZ R2, R199, R2 ;  /* 0x00000002c7027221 */ /* 0x000fe20000010000 */
[----:B------:R-:W5:Y:S03]  /*b540*/  LDSM.16.MT88.4 R120, [R208+0x1f800] ;  /* 0x01f80000d078783b */ /* 0x000f660000004200 */
[----:B------:R-:W-:Y:S01]  /*b550*/  FADD.FTZ R2, R245, R2 ;  /* 0x00000002f5027221 */ /* 0x000fe20000010000 */
[----:B------:R-:W1:Y:S01]  /*b560*/  LDSM.16.MT88.4 R4, [R207+0x1f800] ;  /* 0x01f80000cf04783b */ /* 0x000e620000004200 */
[----:B------:R-:W-:Y:S02]  /*b570*/  HMMA.16816.F32 R152, R128, R156, R152 ;  /* 0x0000009c8098723c */ /* 0x000fe40000001898 */
[----:B------:R-:W-:-:S04]  /*b580*/  FADD.FTZ R2, R248, R2 ;  /* 0x00000002f8027221 */ /* 0x000fc80000010000 */
[----:B------:R-:W-:Y:S02]  /*b590*/  FADD.FTZ R2, R250, R2 ;  /* 0x00000002fa027221 */ /* 0x000fe40000010000 */
[----:B------:R-:W-:Y:S01]  /*b5a0*/  FADD.FTZ R0, R198, R0 ;  /* 0x00000000c6007221 */ /* 0x000fe20000010000 */
[----:B------:R-:W-:Y:S01]  /*b5b0*/  HMMA.16816.F32 R156, R128, R158, R44 ;  /* 0x0000009e809c723c */ /* 0x000fe2000000182c */
[----:B------:R-:W-:Y:S02]  /*b5c0*/  FADD.FTZ R2, R244, R2 ;  /* 0x00000002f4027221 */ /* 0x000fe40000010000 */
[----:B------:R-:W4:Y:S01]  /*b5d0*/  LDL R244, [R1+0x28] ;  /* 0x0000280001f47983 */ /* 0x000f220000100800 */
[----:B------:R-:W-:-:S04]  /*b5e0*/  FADD.FTZ R0, R252, R0 ;  /* 0x00000000fc007221 */ /* 0x000fc80000010000 */
[----:B------:R-:W-:Y:S01]  /*b5f0*/  FADD.FTZ R0, R246, R0 ;  /* 0x00000000f6007221 */ /* 0x000fe20000010000 */
[----:B------:R-:W-:Y:S03]  /*b600*/  HMMA.16816.F32 R44, R128, R48, R52 ;  /* 0x00000030802c723c */ /* 0x000fe60000001834 */
[----:B------:R-:W-:-:S04]  /*b610*/  FADD.FTZ R0, R249, R0 ;  /* 0x00000000f9007221 */ /* 0x000fc80000010000 */
[----:B------:R-:W-:Y:S01]  /*b620*/  FADD.FTZ R0, R251, R0 ;  /* 0x00000000fb007221 */ /* 0x000fe20000010000 */
[C---:B------:R-:W-:Y:S03]  /*b630*/  HMMA.16816.F32 R48, R128.reuse, R50, R60 ;  /* 0x000000328030723c */ /* 0x040fe6000000183c */
        /* <DEDUP_REMOVED lines=18> */
[C---:B------:R-:W-:Y:S02]  /*b760*/  HMMA.16816.F32 R64, R128.reuse, R66, R92 ;  /* 0x000000428040723c */ /* 0x040fe4000000185c */
[----:B------:R3:W-:Y:S04]  /*b770*/  STL [R1+0x14], R246 ;  /* 0x000014f601007387 */ /* 0x0007e80000100800 */
[----:B------:R3:W-:Y:S02]  /*b780*/  STL [R1+0x18], R245 ;  /* 0x000018f501007387 */ /* 0x0007e40000100800 */
[C---:B------:R-:W-:Y:S08]  /*b790*/  HMMA.16816.F32 R68, R128.reuse, R72, R100 ;  /* 0x000000488044723c */ /* 0x040ff00000001864 */
[C---:B-1----:R-:W-:Y:S08]  /*b7a0*/  HMMA.16816.F32 R76, R128.reuse, R80, R188 ;  /* 0x00000050804c723c */ /* 0x042ff000000018bc */
[C---:B--2---:R-:W-:Y:S08]  /*b7b0*/  HMMA.16816.F32 R84, R128.reuse, R88, R172 ;  /* 0x000000588054723c */ /* 0x044ff000000018ac */
[C---:B------:R-:W-:Y:S08]  /*b7c0*/  HMMA.16816.F32 R92, R128.reuse, R96, R168 ;  /* 0x00000060805c723c */ /* 0x040ff000000018a8 */
[C---:B------:R-:W-:Y:S08]  /*b7d0*/  HMMA.16816.F32 R100, R128.reuse, R104, R32 ;  /* 0x000000688064723c */ /* 0x040ff00000001820 */
[C---:B---3--:R-:W-:Y:S08]  /*b7e0*/  HMMA.16816.F32 R108, R128.reuse, R112, R108 ;  /* 0x00000070806c723c */ /* 0x048ff0000000186c */
        /* <DEDUP_REMOVED lines=11> */
[----:B----4-:R-:W-:-:S02]  /*b8a0*/  MOV R132, R247 ;  /* 0x000000f700847202 */ /* 0x010fc40000000f00 */
[----:B------:R-:W-:Y:S01]  /*b8b0*/  MOV R133, R244 ;  /* 0x000000f400857202 */ /* 0x000fe20000000f00 */
[----:B------:R-:W-:Y:S05]  /*b8c0*/  @!P0 BRA `(.L_x_455) ;  /* 0x0000488000008947 */ /* 0x000fea0003800000 */
[----:B------:R-:W2:Y:S04]  /*b8d0*/  LDL.64 R248, [R1+0x60] ;  /* 0x0000600001f87983 */ /* 0x000ea80000100a00 */
[----:B------:R-:W3:Y:S01]  /*b8e0*/  LDL.64 R250, [R1+0x58] ;  /* 0x0000580001fa7983 */ /* 0x000ee20000100a00 */
[----:B------:R-:W-:Y:S01]  /*b8f0*/  UIADD3 UR25, UR9, -0x3, URZ ;  /* 0xfffffffd09197890 */ /* 0x000fe2000fffe03f */
[----:B------:R-:W-:-:S04]  /*b900*/  DEPBAR.LE SB0, 0x0 ;  /* 0x000080000000791a */ /* 0x000fc80000000000 */
[----:B------:R-:W-:Y:S01]  /*b910*/  USHF.R.S32.HI UR15, URZ, 0x1f, UR25 ;  /* 0x0000001f3f0f7899 */ /* 0x000fe20008011419 */
[----:B------:R-:W-:Y:S01]  /*b920*/  BAR.SYNC.DEFER_BLOCKING 0x0 ;  /* 0x0000000000007b1d */ /* 0x000fe20000010000 */
[----:B------:R-:W-:-:S05]  /*b930*/  UISETP.GT.AND UP0, UPT, UR25, UR10, UPT ;  /* 0x0000000a1900728c */ /* 0x000fca000bf04270 */
[----:B------:R-:W-:Y:S02]  /*b940*/  ULDC.64 UR4, c[0x0][0x1a0] ;  /* 0x0000680000047ab9 */ /* 0x000fe40000000a00 */
[----:B------:R-:W-:Y:S02]  /*b950*/  UIMAD UR15, UR15, UR4, URZ ;  /* 0x000000040f0f72a4 */ /* 0x000fe4000f8e023f */
[----:B------:R-:W-:Y:S02]  /*b960*/  UIMAD.WIDE.U32 UR30, UR25, UR4, URZ ;  /* 0x00000004191e72a5 */ /* 0x000fe4000f8e003f */
[----:B------:R-:W-:-:S04]  /*b970*/  UIMAD UR5, UR25, UR5, UR15 ;  /* 0x00000005190572a4 */ /* 0x000fc8000f8e020f */
[----:B------:R-:W-:Y:S01]  /*b980*/  UIADD3 UR5, UR31, UR5, URZ ;  /* 0x000000051f057290 */ /* 0x000fe2000fffe03f */
[----:B------:R-:W-:Y:S02]  /*b990*/  IMAD.U32 R2, RZ, RZ, UR30 ;  /* 0x0000001eff027e24 */ /* 0x000fe4000f8e00ff */
[----:B------:R-:W-:-:S03]  /*b9a0*/  IMAD.U32 R3, RZ, RZ, UR31 ;  /* 0x0000001fff037e24 */ /* 0x000fc6000f8e00ff */
[----:B------:R-:W-:Y:S01]  /*b9b0*/  IMAD.U32 R3, RZ, RZ, UR5 ;  /* 0x00000005ff037e24 */ /* 0x000fe2000f8e00ff */
[----:B------:R-:W-:Y:S01]  /*b9c0*/  @P5 STS.128 [R231+0x18000], RZ ;  /* 0x018000ffe7005388 */ /* 0x000fe20000000c00 */
[----:B--2---:R-:W-:-:S04]  /*b9d0*/  LEA R0, P0, R2, R248, 0x6 ;  /* 0x000000f802007211 */ /* 0x004fc800078030ff */
[----:B------:R-:W-:Y:S02]  /*b9e0*/  @!P5 LEA R20, P6, R0, c[0x0][0x170], 0x1 ;  /* 0x00005c000014da11 */ /* 0x000fe400078c08ff */
[----:B---3--:R-:W-:Y:S02]  /*b9f0*/  LEA.HI.X R3, R2, R251, R3, 0x6, P0 ;  /* 0x000000fb02037211 */ /* 0x008fe400000f3403 */
[C---:B------:R-:W-:Y:S02]  /*ba00*/  @!P4 LEA R16, P1, R0.reuse, c[0x0][0x170], 0x1 ;  /* 0x00005c000010ca11 */ /* 0x040fe400078208ff */
[C---:B------:R-:W-:Y:S02]  /*ba10*/  @!P3 LEA R14, P0, R0.reuse, c[0x0][0x170], 0x1 ;  /* 0x00005c00000eba11 */ /* 0x040fe400078008ff */
[C---:B------:R-:W-:Y:S02]  /*ba20*/  @!P5 LEA.HI.X R21, R0.reuse, c[0x0][0x174], R3, 0x1, P6 ;  /* 0x00005d000015da11 */ /* 0x040fe400030f0c03 */
[----:B------:R-:W-:-:S02]  /*ba30*/  IADD3 R2, P6, R0, UR23, RZ ;  /* 0x0000001700027c10 */ /* 0x000fc4000ffde0ff */
[C-C-:B------:R-:W-:Y:S01]  /*ba40*/  @!P4 LEA.HI.X R17, R0.reuse, c[0x0][0x174], R3.reuse, 0x1, P1 ;  /* 0x00005d000011ca11 */ /* 0x140fe200008f0c03 */
[----:B------:R-:W-:Y:S01]  /*ba50*/  @!PT LDS RZ, [RZ] ;  /* 0x00000000fffff984 */ /* 0x000fe20000000800 */
[----:B------:R-:W-:Y:S01]  /*ba60*/  @!PT LDS RZ, [RZ] ;  /* 0x00000000fffff984 */ /* 0x000fe20000000800 */
[----:B------:R-:W-:Y:S01]  /*ba70*/  @!PT LDS RZ, [RZ] ;  /* 0x00000000fffff984 */ /* 0x000fe20000000800 */
[----:B------:R1:W-:Y:S01]  /*ba80*/  @!P5 LDGSTS.E.BYPASS.LTC128B.128 [R231+0x18000], [R20.64] ;  /* 0x1800000014e7dfae */ /* 0x0003e2000b901d52 */
[C---:B------:R-:W-:Y:S02]  /*ba90*/  @!P2 LEA R12, P1, R0.reuse, c[0x0][0x170], 0x1 ;  /* 0x00005c00000caa11 */ /* 0x040fe400078208ff */
[--C-:B------:R-:W-:Y:S01]  /*baa0*/  @!P3 LEA.HI.X R15, R0, c[0x0][0x174], R3.reuse, 0x1, P0 ;  /* 0x00005d00000fba11 */ /* 0x100fe200000f0c03 */
[----:B------:R-:W-:Y:S01]  /*bab0*/  @P4 STS.128 [R231+0x1a000], RZ ;  /* 0x01a000ffe7004388 */ /* 0x000fe20000000c00 */
[----:B------:R-:W-:Y:S02]  /*bac0*/  @!P5 LEA R18, P0, R2, c[0x0][0x170], 0x1 ;  /* 0x00005c000212da11 */ /* 0x000fe400078008ff */
[----:B------:R-:W-:Y:S01]  /*bad0*/  IADD3.X R4, R3, UR24, RZ, P6, !PT ;  /* 0x0000001803047c10 */ /* 0x000fe2000b7fe4ff */
[----:B------:R-:W-:Y:S01]  /*bae0*/  @!PT LDS RZ, [RZ] ;  /* 0x00000000fffff984 */ /* 0x000fe20000000800 */
[----:B------:R-:W-:Y:S01]  /*baf0*/  @!PT LDS RZ, [RZ] ;  /* 0x00000000fffff984 */ /* 0x000fe20000000800 */
[----:B------:R-:W-:Y:S01]  /*bb00*/  @!PT LDS RZ, [RZ] ;  /* 0x00000000fffff984 */ /* 0x000fe20000000800 */
[----:B------:R2:W-:Y:S01]  /*bb10*/  @!P4 LDGSTS.E.BYPASS.LTC128B.128 [R231+0x1a000], [R16.64+0x80] ;  /* 0x1a00008010e7cfae */ /* 0x0005e2000b901d52 */
[----:B------:R-:W-:-:S02]  /*bb20*/  @!P2 LEA.HI.X R13, R0, c[0x0][0x174], R3, 0x1, P1 ;  /* 0x00005d00000daa11 */ /* 0x000fc400008f0c03 */
[C---:B------:R-:W-:Y:S01]  /*bb30*/  @!P4 LEA R10, P6, R2.reuse, c[0x0][0x170], 0x1 ;  /* 0x00005c00020aca11 */ /* 0x040fe200078c08ff */
[----:B------:R-:W-:Y:S01]  /*bb40*/  @P3 STS.128 [R231+0x1c000], RZ ;  /* 0x01c000ffe7003388 */ /* 0x000fe20000000c00 */
[C---:B------:R-:W-:Y:S02]  /*bb50*/  @!P3 LEA R8, P1, R2.reuse, c[0x0][0x170], 0x1 ;  /* 0x00005c000208ba11 */ /* 0x040fe400078208ff */
[C-C-:B------:R-:W-:Y:S01]  /*bb60*/  @!P5 LEA.HI.X R19, R2.reuse, c[0x0][0x174], R4.reuse, 0x1, P0 ;  /* 0x00005d000213da11 */ /* 0x140fe200000f0c04 */
[----:B------:R-:W-:Y:S01]  /*bb70*/  @!PT LDS RZ, [RZ] ;  /* 0x00000000fffff984 */ /* 0x000fe20000000800 */
[----:B------:R-:W-:Y:S01]  /*bb80*/  @!PT LDS RZ, [RZ] ;  /* 0x00000000fffff984 */ /* 0x000fe20000000800 */
[----:B------:R-:W-:Y:S01]  /*bb90*/  @!PT LDS RZ, [RZ] ;  /* 0x00000000fffff984 */ /* 0x000fe20000000800 */
[----:B------:R3:W-:Y:S01]  /*bba0*/  @!P3 LDGSTS.E.BYPASS.LTC128B.128 [R231+0x1c000], [R14.64+0x100] ;  /* 0x1c0001000ee7bfae */ /* 0x0007e2000b901d52 */
[C---:B------:R-:W-:Y:S02]  /*bbb0*/  @!P2 LEA R6, P0, R2.reuse, c[0x0][0x170], 0x1 ;  /* 0x00005c000206aa11 */ /* 0x040fe400078008ff */
[C-C-:B------:R-:W-:Y:S01]  /*bbc0*/  @!P4 LEA.HI.X R11, R2.reuse, c[0x0][0x174], R4.reuse, 0x1, P6 ;  /* 0x00005d00020bca11 */ /* 0x140fe200030f0c04 */
[----:B------:R-:W-:Y:S01]  /*bbd0*/  @P2 STS.128 [R231+0x1e000], RZ ;  /* 0x01e000ffe7002388 */ /* 0x000fe20000000c00 */
[----:B------:R-:W-:-:S02]  /*bbe0*/  @!P3 LEA.HI.X R9, R2, c[0x0][0x174], R4, 0x1, P1 ;  /* 0x00005d000209ba11 */ /* 0x000fc400008f0c04 */
[----:B------:R-:W-:Y:S01]  /*bbf0*/  @!P2 LEA.HI.X R7, R2, c[0x0][0x174], R4, 0x1, P0 ;  /* 0x00005d000207aa11 */ /* 0x000fe200000f0c04 */
[----:B------:R-:W-:Y:S01]  /*bc00*/  @!PT LDS RZ, [RZ] ;  /* 0x00000000fffff984 */ /* 0x000fe20000000800 */
[----:B------:R-:W-:Y:S01]  /*bc10*/  @!PT LDS RZ, [RZ] ;  /* 0x00000000fffff984 */ /* 0x000fe20000000800 */
[----:B------:R-:W-:Y:S01]  /*bc20*/  @!PT LDS RZ, [RZ] ;  /* 0x00000000fffff984 */ /* 0x000fe20000000800 */
[----:B------:R3:W-:Y:S01]  /*bc30*/  @!P2 LDGSTS.E.BYPASS.LTC128B.128 [R231+0x1e000], [R12.64+0x180] ;  /* 0x1e0001800ce7afae */ /* 0x0007e2000b901d52 */
[----:B------:R-:W-:-:S03]  /*bc40*/  PLOP3.LUT P0, PT, PT, PT, UP0, 0x80, 0x0 ;  /* 0x000000000000781c */ /* 0x000fc60003f0f008 */
        /* <DEDUP_REMOVED lines=20> */
[----:B---3--:R-:W-:Y:S04]  /*bd90*/  LDSM.16.M88.4 R12, [R204+0x10000] ;  /* 0x01000000cc0c783b */ /* 0x008fe80000000200 */
[----:B-1----:R-:W-:Y:S04]  /*bda0*/  LDSM.16.M88.4 R20, [R204+0x10800] ;  /* 0x01080000cc14783b */ /* 0x002fe80000000200 */
[----:B------:R-:W-:Y:S04]  /*bdb0*/  LDSM.16.M88.4 R168, [R204+0x11000] ;  /* 0x01100000cca8783b */ /* 0x000fe80000000200 */
[----:B------:R-:W-:Y:S04]  /*bdc0*/  LDSM.16.M88.4 R132, [R204+0x11800] ;  /* 0x01180000cc84783b */ /* 0x000fe80000000200 */
[----:B----4-:R-:W-:Y:S04]  /*bdd0*/  LDSM.16.M88.4 R8, [R212] ;  /* 0x00000000d408783b */ /* 0x010fe80000000200 */
[----:B------:R-:W-:Y:S04]  /*bde0*/  LDSM.16.M88.4 R32, [R215] ;  /* 0x00000000d720783b */ /* 0x000fe80000000200 */
[----:B-----5:R-:W1:Y:S04]  /*bdf0*/  LDSM.16.M88.4 R4, [R211] ;  /* 0x00000000d304783b */ /* 0x020e680000000200 */
[----:B------:R-:W3:Y:S04]  /*be00*/  LDSM.16.M88.4 R172, [R230] ;  /* 0x00000000e6ac783b */ /* 0x000ee80000000200 */
[----:B------:R-:W4:Y:S04]  /*be10*/  LDSM.16.M88.4 R192, [R229] ;  /* 0x00000000e5c0783b */ /* 0x000f280000000200 */
[----:B------:R-:W-:Y:S04]  /*be20*/  LDSM.16.M88.4 R200, [R228] ;  /* 0x00000000e4c8783b */ /* 0x000fe80000000200 */
[----:B------:R-:W0:Y:S01]  /*be30*/  LDGDEPBAR ;  /* 0x00000000000079af */ /* 0x000e220000000000 */
[C---:B-1----:R-:W-:Y:S08]  /*be40*/  HMMA.16816.F32 R28, R4.reuse, R12, RZ ;  /* 0x0000000c041c723c */ /* 0x042ff000000018ff */
[C---:B------:R-:W-:Y:S08]  /*be50*/  HMMA.16816.F32 R24, R4.reuse, R14, RZ ;  /* 0x0000000e0418723c */ /* 0x040ff000000018ff */
[C---:B--2---:R-:W-:Y:S08]  /*be60*/  HMMA.16816.F32 R16, R4.reuse, R20, RZ ;  /* 0x000000140410723c */ /* 0x044ff000000018ff */
[C---:B------:R-:W-:Y:S01]  /*be70*/  HMMA.16816.F32 R12, R4.reuse, R22, RZ ;  /* 0x00000016040c723c */ /* 0x040fe200000018ff */
[----:B------:R-:W-:Y:S07]  /*be80*/  LDSM.16.M88.4 R20, [R210+0x10000] ;  /* 0x01000000d214783b */ /* 0x000fee0000000200 */
[C---:B------:R-:W-:Y:S08]  /*be90*/  HMMA.16816.F32 R180, R4.reuse, R168, RZ ;  /* 0x000000a804b4723c */ /* 0x040ff000000018ff */
[C---:B------:R-:W-:Y:S08]  /*bea0*/  HMMA.16816.F32 R184, R4.reuse, R170, RZ ;  /* 0x000000aa04b8723c */ /* 0x040ff000000018ff */
[C---:B------:R-:W-:Y:S08]  /*beb0*/  HMMA.16816.F32 R188, R4.reuse, R132, RZ ;  /* 0x0000008404bc723c */ /* 0x040ff000000018ff */
[----:B------:R-:W-:Y:S01]  /*bec0*/  HMMA.16816.F32 R196, R4, R134, RZ ;  /* 0x0000008604c4723c */ /* 0x000fe200000018ff */
[----:B------:R-:W1:Y:S04]  /*bed0*/  LDSM.16.M88.4 R4, [R214] ;  /* 0x00000000d604783b */ /* 0x000e680000000200 */
[----:B------:R-:W-:Y:S03]  /*bee0*/  LDSM.16.M88.4 R132, [R210+0x11000] ;  /* 0x01100000d284783b */ /* 0x000fe60000000200 */
[C---:B------:R-:W-:Y:S08]  /*bef0*/  HMMA.16816.F32 R176, R8.reuse, R32, R28 ;  /* 0x0000002008b0723c */ /* 0x040ff0000000181c */
[C---:B------:R-:W-:Y:S08]  /*bf00*/  HMMA.16816.F32 R168, R8.reuse, R34, R24 ;  /* 0x0000002208a8723c */ /* 0x040ff00000001818 */
[C---:B---3--:R-:W-:Y:S01]  /*bf10*/  HMMA.16816.F32 R32, R8.reuse, R172, R16 ;  /* 0x000000ac0820723c */ /* 0x048fe20000001810 */
[----:B------:R-:W2:Y:S07]  /*bf20*/  LDSM.16.M88.4 R16, [R210+0x10800] ;  /* 0x01080000d210783b */ /* 0x000eae0000000200 */
[C---:B------:R-:W-:Y:S01]  /*bf30*/  HMMA.16816.F32 R12, R8.reuse, R174, R12 ;  /* 0x000000ae080c723c */ /* 0x040fe2000000180c */
[----:B------:R-:W-:Y:S07]  /*bf40*/  LDSM.16.M88.4 R172, [R209+0x1000] ;  /* 0x00100000d1ac783b */ /* 0x000fee0000000200 */
[C---:B----4-:R-:W-:Y:S01]  /*bf50*/  HMMA.16816.F32 R28, R8.reuse, R192, R180 ;  /* 0x000000c0081c723c */ /* 0x050fe200000018b4 */
[----:B------:R-:W-:Y:S07]  /*bf60*/  LDSM.16.M88.4 R180, [R209+0x800] ;  /* 0x00080000d1b4783b */ /* 0x000fee0000000200 */
[----:B------:R-:W-:Y:S01]  /*bf70*/  HMMA.16816.F32 R24, R8, R194, R184 ;  /* 0x000000c20818723c */ /* 0x000fe200000018b8 */
[----:B------:R-:W3:Y:S07]  /*bf80*/  LDSM.16.M88.4 R192, [R210+0x11800] ;  /* 0x01180000d2c0783b */ /* 0x000eee0000000200 */
[----:B-1----:R-:W-:Y:S08]  /*bf90*/  HMMA.16816.F32 R236, R4, R20, R176 ;  /* 0x0000001404ec723c */ /* 0x002ff000000018b0 */
[C---:B------:R-:W-:Y:S08]  /*bfa0*/  HMMA.16816.F32 R188, R8.reuse, R200, R188 ;  /* 0x000000c808bc723c */ /* 0x040ff000000018bc */
[----:B------:R-:W-:Y:S01]  /*bfb0*/  HMMA.16816.F32 R184, R8, R202, R196 ;  /* 0x000000ca08b8723c */ /* 0x000fe200000018c4 */
[----:B------:R-:W-:Y:S07]  /*bfc0*/  LDSM.16.M88.4 R8, [R213] ;  /* 0x00000000d508783b */ /* 0x000fee0000000200 */
[C---:B--2---:R-:W-:Y:S01]  /*bfd0*/  HMMA.16816.F32 R176, R4.reuse, R18, R12 ;  /* 0x0000001204b0723c */ /* 0x044fe2000000180c */
[----:B------:R-:W1:Y:S07]  /*bfe0*/  LDSM.16.M88.4 R12, [R209] ;  /* 0x00000000d10c783b */ /* 0x000e6e0000000200 */
[C---:B------:R-:W-:Y:S01]  /*bff0*/  HMMA.16816.F32 R200, R4.reuse, R22, R168 ;  /* 0x0000001604c8723c */ /* 0x040fe200000018a8 */
[----:B------:R-:W-:Y:S07]  /*c000*/  LDSM.16.M88.4 R20, [R204+0x12000] ;  /* 0x01200000cc14783b */ /* 0x000fee0000000200 */
[C---:B------:R-:W-:Y:S01]  /*c010*/  HMMA.16816.F32 R168, R4.reuse, R132, R28 ;  /* 0x0000008404a8723c */ /* 0x040fe2000000181c */
[----:B------:R-:W2:Y:S07]  /*c020*/  LDSM.16.M88.4 R28, [R209+0x1800] ;  /* 0x00180000d11c783b */ /* 0x000eae0000000200 */
[C---:B------:R-:W-:Y:S08]  /*c030*/  HMMA.16816.F32 R196, R4.reuse, R16, R32 ;  /* 0x0000001004c4723c */ /* 0x040ff00000001820 */
[C---:B------:R-:W-:Y:S08]  /*c040*/  HMMA.16816.F32 R132, R4.reuse, R134, R24 ;  /* 0x000000860484723c */ /* 0x040ff00000001818 */
[C---:B---3--:R-:W-:Y:S08]  /*c050*/  HMMA.16816.F32 R32, R4.reuse, R192, R188 ;  /* 0x000000c00420723c */ /* 0x048ff000000018bc */
[----:B------:R-:W-:Y:S01]  /*c060*/  HMMA.16816.F32 R24, R4, R194, R184 ;  /* 0x000000c20418723c */ /* 0x000fe200000018b8 */
[----:B------:R-:W3:Y:S04]  /*c070*/  LDSM.16.M88.4 R4, [R211+0x4000] ;  /* 0x00400000d304783b */ /* 0x000ee80000000200 */
[----:B------:R-:W4:Y:S03]  /*c080*/  LDSM.16.M88.4 R184, [R204+0x12800] ;  /* 0x01280000ccb8783b */ /* 0x000f260000000200 */
[C---:B-1----:R-:W-:Y:S01]  /*c090*/  HMMA.16816.F32 R16, R8.reuse, R12, R236 ;  /* 0x0000000c0810723c */ /* 0x042fe200000018ec */
[----:B------:R-:W-:Y:S07]  /*c0a0*/  LDSM.16.M88.4 R236, [R221] ;  /* 0x00000000ddec783b */ /* 0x000fee0000000200 */
[C---:B------:R-:W-:Y:S01]  /*c0b0*/  HMMA.16816.F32 R12, R8.reuse, R14, R200 ;  /* 0x0000000e080c723c */ /* 0x040fe200000018c8 */
[----:B------:R-:W-:Y:S07]  /*c0c0*/  LDSM.16.M88.4 R200, [R210+0x13800] ;  /* 0x01380000d2c8783b */ /* 0x000fee0000000200 */
[C---:B------:R-:W-:Y:S08]  /*c0d0*/  HMMA.16816.F32 R192, R8.reuse, R182, R176 ;  /* 0x000000b608c0723c */ /* 0x040ff000000018b0 */
[C---:B------:R-:W-:Y:S08]  /*c0e0*/  HMMA.16816.F32 R188, R8.reuse, R172, R168 ;  /* 0x000000ac08bc723c */ /* 0x040ff000000018a8 */
[C---:B------:R-:W-:Y:S08]  /*c0f0*/  HMMA.16816.F32 R176, R8.reuse, R174, R132 ;  /* 0x000000ae08b0723c */ /* 0x040ff00000001884 */
[C---:B------:R-:W-:Y:S01]  /*c100*/  HMMA.16816.F32 R196, R8.reuse, R180, R196 ;  /* 0x000000b408c4723c */ /* 0x040fe200000018c4 */
[----:B------:R-:W1:Y:S07]  /*c110*/  LDSM.16.M88.4 R180, [R204+0x13000] ;  /* 0x01300000ccb4783b */ /* 0x000e6e0000000200 */
[C---:B--2---:R-:W-:Y:S01]  /*c120*/  HMMA.16816.F32 R168, R8.reuse, R28, R32 ;  /* 0x0000001c08a8723c */ /* 0x044fe20000001820 */
[----:B------:R-:W-:Y:S07]  /*c130*/  LDSM.16.M88.4 R32, [R226] ;  /* 0x00000000e220783b */ /* 0x000fee0000000200 */
[----:B------:R-:W-:Y:S01]  /*c140*/  HMMA.16816.F32 R132, R8, R30, R24 ;  /* 0x0000001e0884723c */ /* 0x000fe20000001818 */
[----:B------:R-:W2:Y:S04]  /*c150*/  LDSM.16.M88.4 R24, [R204+0x13800] ;  /* 0x01380000cc18783b */ /* 0x000ea80000000200 */
[----:B------:R-:W-:Y:S03]  /*c160*/  LDSM.16.M88.4 R8, [R212+0x4000] ;  /* 0x00400000d408783b */ /* 0x000fe60000000200 */
[C---:B---3--:R-:W-:Y:S08]  /*c170*/  HMMA.16816.F32 R28, R4.reuse, R20, R16 ;  /* 0x00000014041c723c */ /* 0x048ff00000001810 */
[C---:B------:R-:W-:Y:S01]  /*c180*/  HMMA.16816.F32 R16, R4.reuse, R22, R12 ;  /* 0x000000160410723c */ /* 0x040fe2000000180c */
[----:B------:R-:W3:Y:S07]  /*c190*/  LDSM.16.M88.4 R20, [R227] ;  /* 0x00000000e314783b */ /* 0x000eee0000000200 */
[C---:B----4-:R-:W-:Y:S01]  /*c1a0*/  HMMA.16816.F32 R12, R4.reuse, R184, R196 ;  /* 0x000000b8040c723c */ /* 0x050fe200000018c4 */
[----:B------:R-:W4:Y:S07]  /*c1b0*/  LDSM.16.M88.4 R196, [R225] ;  /* 0x00000000e1c4783b */ /* 0x000f2e0000000200 */
[C---:B------:R-:W-:Y:S08]  /*c1c0*/  HMMA.16816.F32 R172, R4.reuse, R186, R192 ;  /* 0x000000ba04ac723c */ /* 0x040ff000000018c0 */
[C---:B-1----:R-:W-:Y:S08]  /*c1d0*/  HMMA.16816.F32 R192, R4.reuse, R180, R188 ;  /* 0x000000b404c0723c */ /* 0x042ff000000018bc */
[C---:B--2---:R-:W-:Y:S08]  /*c1e0*/  HMMA.16816.F32 R188, R4.reuse, R24, R168 ;  /* 0x0000001804bc723c */ /* 0x044ff000000018a8 */
[----:B------:R-:W-:Y:S08]  /*c1f0*/  HMMA.16816.F32 R184, R4, R182, R176 ;  /* 0x000000b604b8723c */ /* 0x000ff000000018b0 */
[C---:B---3--:R-:W-:Y:S01]  /*c200*/  HMMA.16816.F32 R168, R8.reuse, R22, R16 ;  /* 0x0000001608a8723c */ /* 0x048fe20000001810 */
[----:B------:R-:W1:Y:S07]  /*c210*/  LDSM.16.M88.4 R16, [R224] ;  /* 0x00000000e010783b */ /* 0x000e6e0000000200 */
[----:B------:R-:W-:Y:S08]  /*c220*/  HMMA.16816.F32 R176, R8, R20, R28 ;  /* 0x0000001408b0723c */ /* 0x000ff0000000181c */
[----:B------:R-:W-:Y:S01]  /*c230*/  HMMA.16816.F32 R180, R4, R26, R132 ;  /* 0x0000001a04b4723c */ /* 0x000fe20000001884 */
[----:B------:R-:W-:Y:S04]  /*c240*/  LDSM.16.M88.4 R4, [R214+0x4000] ;  /* 0x00400000d604783b */ /* 0x000fe80000000200 */
[----:B------:R-:W-:Y:S03]  /*c250*/  LDSM.16.M88.4 R132, [R210+0x13000] ;  /* 0x01300000d284783b */ /* 0x000fe60000000200 */
[C---:B------:R-:W-:Y:S01]  /*c260*/  HMMA.16816.F32 R28, R8.reuse, R32, R12 ;  /* 0x00000020081c723c */ /* 0x040fe2000000180c */
[----:B------:R-:W2:Y:S07]  /*c270*/  LDSM.16.M88.4 R12, [R210+0x12000] ;  /* 0x01200000d20c783b */ /* 0x000eae0000000200 */
[C---:B------:R-:W-:Y:S01]  /*c280*/  HMMA.16816.F32 R24, R8.reuse, R34, R172 ;  /* 0x000000220818723c */ /* 0x040fe200000018ac */
[----:B------:R-:W3:Y:S07]  /*c290*/  LDSM.16.M88.4 R32, [R210+0x12800] ;  /* 0x01280000d220783b */ /* 0x000eee0000000200 */
[C---:B----4-:R-:W-:Y:S08]  /*c2a0*/  HMMA.16816.F32 R20, R8.reuse, R196, R192 ;  /* 0x000000c40814723c */ /* 0x050ff000000018c0 */
[C---:B-1----:R-:W-:Y:S08]  /*c2b0*/  HMMA.16816.F32 R188, R8.reuse, R16, R188 ;  /* 0x0000001008bc723c */ /* 0x042ff000000018bc */
[C---:B------:R-:W-:Y:S01]  /*c2c0*/  HMMA.16816.F32 R172, R8.reuse, R198, R184 ;  /* 0x000000c608ac723c */ /* 0x040fe200000018b8 */
[----:B------:R-:W-:Y:S07]  /*c2d0*/  LDSM.16.M88.4 R184, [R209+0x2000] ;  /* 0x00200000d1b8783b */ /* 0x000fee0000000200 */
[----:B------:R-:W-:Y:S01]  /*c2e0*/  HMMA.16816.F32 R16, R8, R18, R180 ;  /* 0x000000120810723c */ /* 0x000fe200000018b4 */
[----:B------:R-:W1:Y:S04]  /*c2f0*/  LDSM.16.M88.4 R8, [R213+0x4000] ;  /* 0x00400000d508783b */ /* 0x000e680000000200 */
[----:B------:R-:W4:Y:S03]  /*c300*/  LDSM.16.M88.4 R180, [R209+0x2800] ;  /* 0x00280000d1b4783b */ /* 0x000f260000000200 */
[C---:B--2---:R-:W-:Y:S08]  /*c310*/  HMMA.16816.F32 R196, R4.reuse, R12, R176 ;  /* 0x0000000c04c4723c */ /* 0x044ff000000018b0 */
[C---:B------:R-:W-:Y:S08]  /*c320*/  HMMA.16816.F32 R192, R4.reuse, R14, R168 ;  /* 0x0000000e04c0723c */ /* 0x040ff000000018a8 */
[C---:B---3--:R-:W-:Y:S08]  /*c330*/  HMMA.16816.F32 R176, R4.reuse, R32, R28 ;  /* 0x0000002004b0723c */ /* 0x048ff0000000181c */
[C---:B------:R-:W-:Y:S01]  /*c340*/  HMMA.16816.F32 R168, R4.reuse, R34, R24 ;  /* 0x0000002204a8723c */ /* 0x040fe20000001818 */
[----:B------:R-:W2:Y:S07]  /*c350*/  LDSM.16.M88.4 R32, [R209+0x3000] ;  /* 0x00300000d120783b */ /* 0x000eae0000000200 */
[C---:B------:R-:W-:Y:S08]  /*c360*/  HMMA.16816.F32 R28, R4.reuse, R132, R20 ;  /* 0x00000084041c723c */ /* 0x040ff00000001814 */
[C---:B------:R-:W-:Y:S08]  /*c370*/  HMMA.16816.F32 R24, R4.reuse, R134, R172 ;  /* 0x000000860418723c */ /* 0x040ff000000018ac */
[C---:B------:R-:W-:Y:S01]  /*c380*/  HMMA.16816.F32 R12, R4.reuse, R202, R16 ;  /* 0x000000ca040c723c */ /* 0x040fe20000001810 */
[----:B------:R-:W3:Y:S07]  /*c390*/  LDSM.16.M88.4 R16, [R209+0x3800] ;  /* 0x00380000d110783b */ /* 0x000eee0000000200 */
[----:B------:R-:W-:Y:S01]  /*c3a0*/  HMMA.16816.F32 R20, R4, R200, R188 ;  /* 0x000000c80414723c */ /* 0x000fe200000018bc */
[----:B------:R-:W-:Y:S04]  /*c3b0*/  LDSM.16.M88.4 R4, [R211+0x8000] ;  /* 0x00800000d304783b */ /* 0x000fe80000000200 */
[----:B------:R-:W5:Y:S03]  /*c3c0*/  LDSM.16.M88.4 R200, [R204+0x14000] ;  /* 0x01400000ccc8783b */ /* 0x000f660000000200 */
[C---:B-1----:R-:W-:Y:S01]  /*c3d0*/  HMMA.16816.F32 R132, R8.reuse, R184, R196 ;  /* 0x000000b80884723c */ /* 0x042fe200000018c4 */
[----:B------:R-:W1:Y:S07]  /*c3e0*/  LDSM.16.M88.4 R188, [R204+0x14800] ;  /* 0x01480000ccbc783b */ /* 0x000e6e0000000200 */
[C---:B------:R-:W-:Y:S08]  /*c3f0*/  HMMA.16816.F32 R192, R8.reuse, R186, R192 ;  /* 0x000000ba08c0723c */ /* 0x040ff000000018c0 */
[C---:B----4-:R-:W-:Y:S08]  /*c400*/  HMMA.16816.F32 R184, R8.reuse, R180, R176 ;  /* 0x000000b408b8723c */ /* 0x050ff000000018b0 */
[C---:B--2---:R-:W-:Y:S01]  /*c410*/  HMMA.16816.F32 R176, R8.reuse, R32, R28 ;  /* 0x0000002008b0723c */ /* 0x044fe2000000181c */
[----:B------:R-:W-:Y:S07]  /*c420*/  LDSM.16.M88.4 R28, [R204+0x15800] ;  /* 0x01580000cc1c783b */ /* 0x000fee0000000200 */
[C---:B------:R-:W-:Y:S01]  /*c430*/  HMMA.16816.F32 R172, R8.reuse, R34, R24 ;  /* 0x0000002208ac723c */ /* 0x040fe20000001818 */
[----:B------:R-:W2:Y:S07]  /*c440*/  LDSM.16.M88.4 R32, [R204+0x15000] ;  /* 0x01500000cc20783b */ /* 0x000eae0000000200 */
[C---:B------:R-:W-:Y:S08]  /*c450*/  HMMA.16816.F32 R180, R8.reuse, R182, R168 ;  /* 0x000000b608b4723c */ /* 0x040ff000000018a8 */
[C---:B---3--:R-:W-:Y:S01]  /*c460*/  HMMA.16816.F32 R168, R8.reuse, R16, R20 ;  /* 0x0000001008a8723c */ /* 0x048fe20000001814 */
[----:B------:R-:W-:Y:S07]  /*c470*/  LDSM.16.M88.4 R20, [R223] ;  /* 0x00000000df14783b */ /* 0x000fee0000000200 */
[----:B------:R-:W-:Y:S01]  /*c480*/  HMMA.16816.F32 R24, R8, R18, R12 ;  /* 0x000000120818723c */ /* 0x000fe2000000180c */
[----:B------:R-:W3:Y:S07]  /*c490*/  LDSM.16.M88.4 R8, [R212+0x8000] ;  /* 0x00800000d408783b */ /* 0x000eee0000000200 */
[C---:B-----5:R-:W-:Y:S08]  /*c4a0*/  HMMA.16816.F32 R12, R4.reuse, R202, R192 ;  /* 0x000000ca040c723c */ /* 0x060ff000000018c0 */
[C---:B-1----:R-:W-:Y:S01]  /*c4b0*/  HMMA.16816.F32 R192, R4.reuse, R190, R180 ;  /* 0x000000be04c0723c */ /* 0x042fe200000018b4 */
[----:B------:R-:W1:Y:S07]  /*c4c0*/  LDSM.16.M88.4 R180, [R222] ;  /* 0x00000000deb4783b */ /* 0x000e6e0000000200 */
[C---:B------:R-:W-:Y:S08]  /*c4d0*/  HMMA.16816.F32 R16, R4.reuse, R200, R132 ;  /* 0x000000c80410723c */ /* 0x040ff00000001884 */
[C---:B------:R-:W-:Y:S08]  /*c4e0*/  HMMA.16816.F32 R196, R4.reuse, R188, R184 ;  /* 0x000000bc04c4723c */ /* 0x040ff000000018b8 */
[C---:B--2---:R-:W-:Y:S08]  /*c4f0*/  HMMA.16816.F32 R176, R4.reuse, R32, R176 ;  /* 0x0000002004b0723c */ /* 0x044ff000000018b0 */
[C---:B------:R-:W-:Y:S01]  /*c500*/  HMMA.16816.F32 R188, R4.reuse, R34, R172 ;  /* 0x0000002204bc723c */ /* 0x040fe200000018ac */
[----:B------:R-:W2:Y:S04]  /*c510*/  LDSM.16.M88.4 R172, [R220] ;  /* 0x00000000dcac783b */ /* 0x000ea80000000200 */
[----:B------:R-:W-:Y:S03]  /*c520*/  LDSM.16.M88.4 R32, [R210+0x14800] ;  /* 0x01480000d220783b */ /* 0x000fe60000000200 */
[C---:B------:R-:W-:Y:S01]  /*c530*/  HMMA.16816.F32 R200, R4.reuse, R28, R168 ;  /* 0x0000001c04c8723c */ /* 0x040fe200000018a8 */
[----:B------:R-:W-:Y:S07]  /*c540*/  LDSM.16.M88.4 R168, [R210+0x15000] ;  /* 0x01500000d2a8783b */ /* 0x000fee0000000200 */
[----:B------:R-:W-:Y:S01]  /*c550*/  HMMA.16816.F32 R184, R4, R30, R24 ;  /* 0x0000001e04b8723c */ /* 0x000fe20000001818 */
[----:B------:R-:W-:Y:S07]  /*c560*/  LDSM.16.M88.4 R4, [R214+0x8000] ;  /* 0x00800000d604783b */ /* 0x000fee0000000200 */
[C---:B---3--:R-:W-:Y:S01]  /*c570*/  HMMA.16816.F32 R28, R8.reuse, R22, R12 ;  /* 0x00000016081c723c */ /* 0x048fe2000000180c */
[----:B------:R-:W3:Y:S07]  /*c580*/  LDSM.16.M88.4 R12, [R210+0x14000] ;  /* 0x01400000d20c783b */ /* 0x000eee0000000200 */
[C---:B------:R-:W-:Y:S08]  /*c590*/  HMMA.16816.F32 R132, R8.reuse, R20, R16 ;  /* 0x000000140884723c */ /* 0x040ff00000001810 */
[C---:B------:R-:W-:Y:S08]  /*c5a0*/  HMMA.16816.F32 R16, R8.reuse, R236, R176 ;  /* 0x000000ec0810723c */ /* 0x040ff000000018b0 */
[C---:B------:R-:W-:Y:S01]  /*c5b0*/  HMMA.16816.F32 R176, R8.reuse, R238, R188 ;  /* 0x000000ee08b0723c */ /* 0x040fe200000018bc */
[----:B------:R-:W4:Y:S07]  /*c5c0*/  LDSM.16.M88.4 R236, [R210+0x15800] ;  /* 0x01580000d2ec783b */ /* 0x000f2e0000000200 */
[C---:B-1----:R-:W-:Y:S08]  /*c5d0*/  HMMA.16816.F32 R24, R8.reuse, R180, R196 ;  /* 0x000000b40818723c */ /* 0x042ff000000018c4 */
[C---:B------:R-:W-:Y:S08]  /*c5e0*/  HMMA.16816.F32 R20, R8.reuse, R182, R192 ;  /* 0x000000b60814723c */ /* 0x040ff000000018c0 */
[C---:B--2---:R-:W-:Y:S01]  /*c5f0*/  HMMA.16816.F32 R180, R8.reuse, R172, R200 ;  /* 0x000000ac08b4723c */ /* 0x044fe200000018c8 */
[----:B------:R-:W-:Y:S07]  /*c600*/  LDSM.16.M88.4 R200, [R209+0x4000] ;  /* 0x00400000d1c8783b */ /* 0x000fee0000000200 */
[----:B------:R-:W-:Y:S01]  /*c610*/  HMMA.16816.F32 R172, R8, R174, R184 ;  /* 0x000000ae08ac723c */ /* 0x000fe200000018b8 */
[----:B------:R-:W1:Y:S07]  /*c620*/  LDSM.16.M88.4 R8, [R213+0x8000] ;  /* 0x00800000d508783b */ /* 0x000e6e0000000200 */
[C---:B---3--:R-:W-:Y:S08]  /*c630*/  HMMA.16816.F32 R196, R4.reuse, R14, R28 ;  /* 0x0000000e04c4723c */ /* 0x048ff0000000181c */
[C---:B------:R-:W-:Y:S08]  /*c640*/  HMMA.16816.F32 R192, R4.reuse, R32, R24 ;  /* 0x0000002004c0723c */ /* 0x040ff00000001818 */
[C---:B------:R-:W-:Y:S01]  /*c650*/  HMMA.16816.F32 R184, R4.reuse, R34, R20 ;  /* 0x0000002204b8723c */ /* 0x040fe20000001814 */
[----:B------:R-:W-:Y:S07]  /*c660*/  LDSM.16.M88.4 R20, [R209+0x5800] ;  /* 0x00580000d114783b */ /* 0x000fee0000000200 */
[C---:B------:R-:W-:Y:S01]  /*c670*/  HMMA.16816.F32 R188, R4.reuse, R12, R132 ;  /* 0x0000000c04bc723c */ /* 0x040fe20000001884 */
[----:B------:R-:W-:Y:S07]  /*c680*/  LDSM.16.M88.4 R132, [R209+0x5000] ;  /* 0x00500000d184783b */ /* 0x000fee0000000200 */
[C---:B------:R-:W-:Y:S08]  /*c690*/  HMMA.16816.F32 R32, R4.reuse, R168, R16 ;  /* 0x000000a80420723c */ /* 0x040ff00000001810 */
[C---:B------:R-:W-:Y:S01]  /*c6a0*/  HMMA.16816.F32 R28, R4.reuse, R170, R176 ;  /* 0x000000aa041c723c */ /* 0x040fe200000018b0 */
[----:B------:R-:W2:Y:S07]  /*c6b0*/  LDSM.16.M88.4 R168, [R209+0x4800] ;  /* 0x00480000d1a8783b */ /* 0x000eae0000000200 */
[C---:B----4-:R-:W-:Y:S01]  /*c6c0*/  HMMA.16816.F32 R24, R4.reuse, R236, R180 ;  /* 0x000000ec0418723c */ /* 0x050fe200000018b4 */
[----:B------:R-:W-:Y:S07]  /*c6d0*/  LDSM.16.M88.4 R180, [R204+0x16800] ;  /* 0x01680000ccb4783b */ /* 0x000fee0000000200 */
[----:B------:R-:W-:Y:S01]  /*c6e0*/  HMMA.16816.F32 R16, R4, R238, R172 ;  /* 0x000000ee0410723c */ /* 0x000fe200000018ac */
[----:B------:R-:W-:Y:S04]  /*c6f0*/  LDSM.16.M88.4 R4, [R211+0xc000] ;  /* 0x00c00000d304783b */ /* 0x000fe80000000200 */
[----:B------:R-:W3:Y:S03]  /*c700*/  LDSM.16.M88.4 R172, [R204+0x16000] ;  /* 0x01600000ccac783b */ /* 0x000ee60000000200 */
[C---:B-1----:R-:W-:Y:S01]  /*c710*/  HMMA.16816.F32 R12, R8.reuse, R200, R188 ;  /* 0x000000c8080c723c */ /* 0x042fe200000018bc */
[----:B------:R-:W1:Y:S07]  /*c720*/  LDSM.16.M88.4 R188, [R204+0x17000] ;  /* 0x01700000ccbc783b */ /* 0x000e6e0000000200 */
[C---:B------:R-:W-:Y:S08]  /*c730*/  HMMA.16816.F32 R176, R8.reuse, R202, R196 ;  /* 0x000000ca08b0723c */ /* 0x040ff000000018c4 */
[C---:B--2---:R-:W-:Y:S08]  /*c740*/  HMMA.16816.F32 R200, R8.reuse, R168, R192 ;  /* 0x000000a808c8723c */ /* 0x044ff000000018c0 */
[C---:B------:R-:W-:Y:S01]  /*c750*/  HMMA.16816.F32 R196, R8.reuse, R170, R184 ;  /* 0x000000aa08c4723c */ /* 0x040fe200000018b8 */
[----:B------:R-:W2:Y:S07]  /*c760*/  LDSM.16.M88.4 R168, [R204+0x17800] ;  /* 0x01780000cca8783b */ /* 0x000eae0000000200 */
[C---:B------:R-:W-:Y:S08]  /*c770*/  HMMA.16816.F32 R192, R8.reuse, R132, R32 ;  /* 0x0000008408c0723c */ /* 0x040ff00000001820 */
[C---:B------:R-:W-:Y:S01]  /*c780*/  HMMA.16816.F32 R184, R8.reuse, R134, R28 ;  /* 0x0000008608b8723c */ /* 0x040fe2000000181c */
[----:B------:R-:W-:Y:S07]  /*c790*/  LDSM.16.M88.4 R132, [R218] ;  /* 0x00000000da84783b */ /* 0x000fee0000000200 */
[C---:B------:R-:W-:Y:S01]  /*c7a0*/  HMMA.16816.F32 R32, R8.reuse, R20, R24 ;  /* 0x000000140820723c */ /* 0x040fe20000001818 */
[----:B------:R-:W-:Y:S07]  /*c7b0*/  LDSM.16.M88.4 R24, [R219] ;  /* 0x00000000db18783b */ /* 0x000fee0000000200 */
[----:B------:R-:W-:Y:S08]  /*c7c0*/  HMMA.16816.F32 R28, R8, R22, R16 ;  /* 0x00000016081c723c */ /* 0x000ff00000001810 */
[C---:B---3--:R-:W-:Y:S01]  /*c7d0*/  HMMA.16816.F32 R20, R4.reuse, R172, R12 ;  /* 0x000000ac0414723c */ /* 0x048fe2000000180c */
[----:B------:R-:W3:Y:S07]  /*c7e0*/  LDSM.16.M88.4 R12, [R212+0xc000] ;  /* 0x00c00000d40c783b */ /* 0x000eee0000000200 */
[C---:B------:R-:W-:Y:S08]  /*c7f0*/  HMMA.16816.F32 R8, R4.reuse, R180, R200 ;  /* 0x000000b40408723c */ /* 0x040ff000000018c8 */
[C---:B------:R-:W-:Y:S08]  /*c800*/  HMMA.16816.F32 R16, R4.reuse, R174, R176 ;  /* 0x000000ae0410723c */ /* 0x040ff000000018b0 */
[C---:B------:R-:W-:Y:S08]  /*c810*/  HMMA.16816.F32 R180, R4.reuse, R182, R196 ;  /* 0x000000b604b4723c */ /* 0x040ff000000018c4 */
[C---:B-1----:R-:W-:Y:S08]  /*c820*/  HMMA.16816.F32 R200, R4.reuse, R188, R192 ;  /* 0x000000bc04c8723c */ /* 0x042ff000000018c0 */
[C---:B------:R-:W-:Y:S01]  /*c830*/  HMMA.16816.F32 R196, R4.reuse, R190, R184 ;  /* 0x000000be04c4723c */ /* 0x040fe200000018b8 */
[----:B------:R-:W1:Y:S04]  /*c840*/  LDSM.16.M88.4 R188, [R217] ;  /* 0x00000000d9bc783b */ /* 0x000e680000000200 */
[----:B------:R-:W4:Y:S03]  /*c850*/  LDSM.16.M88.4 R184, [R216] ;  /* 0x00000000d8b8783b */ /* 0x000f260000000200 */
[----:B--2---:R-:W-:Y:S08]  /*c860*/  HMMA.16816.F32 R192, R4, R168, R32 ;  /* 0x000000a804c0723c */ /* 0x004ff00000001820 */
[C---:B---3--:R-:W-:Y:S08]  /*c870*/  HMMA.16816.F32 R172, R12.reuse, R24, R20 ;  /* 0x000000180cac723c */ /* 0x048ff00000001814 */
[C---:B------:R-:W-:Y:S01]  /*c880*/  HMMA.16816.F32 R32, R12.reuse, R26, R16 ;  /* 0x0000001a0c20723c */ /* 0x040fe20000001810 */
[----:B------:R-:W-:Y:S07]  /*c890*/  LDSM.16.M88.4 R24, [R210+0x16800] ;  /* 0x01680000d218783b */ /* 0x000fee0000000200 */
[----:B------:R-:W-:Y:S01]  /*c8a0*/  HMMA.16816.F32 R20, R12, R132, R8 ;  /* 0x000000840c14723c */ /* 0x000fe20000001808 */
[----:B------:R-:W2:Y:S07]  /*c8b0*/  LDSM.16.M88.4 R8, [R214+0xc000] ;  /* 0x00c00000d608783b */ /* 0x000eae0000000200 */
[----:B------:R-:W-:Y:S01]  /*c8c0*/  HMMA.16816.F32 R176, R4, R170, R28 ;  /* 0x000000aa04b0723c */ /* 0x000fe2000000181c */
[----:B------:R-:W3:Y:S04]  /*c8d0*/  LDSM.16.M88.4 R28, [R210+0x16000] ;  /* 0x01600000d21c783b */ /* 0x000ee80000000200 */
[----:B------:R-:W5:Y:S03]  /*c8e0*/  LDSM.16.M88.4 R168, [R210+0x17000] ;  /* 0x01700000d2a8783b */ /* 0x000f660000000200 */
[C---:B-1----:R-:W-:Y:S08]  /*c8f0*/  HMMA.16816.F32 R4, R12.reuse, R188, R200 ;  /* 0x000000bc0c04723c */ /* 0x042ff000000018c8 */
[C---:B------:R-:W-:Y:S01]  /*c900*/  HMMA.16816.F32 R16, R12.reuse, R134, R180 ;  /* 0x000000860c10723c */ /* 0x040fe200000018b4 */
[----:B------:R-:W-:Y:S07]  /*c910*/  LDSM.16.M88.4 R132, [R209+0x6000] ;  /* 0x00600000d184783b */ /* 0x000fee0000000200 */
[C---:B------:R-:W-:Y:S01]  /*c920*/  HMMA.16816.F32 R196, R12.reuse, R190, R196 ;  /* 0x000000be0cc4723c */ /* 0x040fe200000018c4 */
[----:B------:R-:W1:Y:S07]  /*c930*/  LDSM.16.M88.4 R188, [R210+0x17800] ;  /* 0x01780000d2bc783b */ /* 0x000e6e0000000200 */
[C---:B----4-:R-:W-:Y:S08]  /*c940*/  HMMA.16816.F32 R200, R12.reuse, R184, R192 ;  /* 0x000000b80cc8723c */ /* 0x050ff000000018c0 */
[----:B------:R-:W-:Y:S08]  /*c950*/  HMMA.16816.F32 R192, R12, R186, R176 ;  /* 0x000000ba0cc0723c */ /* 0x000ff000000018b0 */
[C---:B--2---:R-:W-:Y:S08]  /*c960*/  HMMA.16816.F32 R176, R8.reuse, R24, R20 ;  /* 0x0000001808b0723c */ /* 0x044ff00000001814 */
[C---:B---3--:R-:W-:Y:S08]  /*c970*/  HMMA.16816.F32 R184, R8.reuse, R28, R172 ;  /* 0x0000001c08b8723c */ /* 0x048ff000000018ac */
[C---:B------:R-:W-:Y:S01]  /*c980*/  HMMA.16816.F32 R180, R8.reuse, R30, R32 ;  /* 0x0000001e08b4723c */ /* 0x040fe20000001820 */
[----:B------:R-:W-:Y:S04]  /*c990*/  LDSM.16.M88.4 R28, [R209+0x7000] ;  /* 0x00700000d11c783b */ /* 0x000fe80000000200 */
[----:B------:R-:W-:Y:S03]  /*c9a0*/  LDSM.16.M88.4 R32, [R209+0x6800] ;  /* 0x00680000d120783b */ /* 0x000fe60000000200 */
[C---:B-----5:R-:W-:Y:S01]  /*c9b0*/  HMMA.16816.F32 R20, R8.reuse, R168, R4 ;  /* 0x000000a80814723c */ /* 0x060fe20000001804 */
[----:B------:R-:W2:Y:S07]  /*c9c0*/  LDSM.16.M88.4 R4, [R213+0xc000] ;  /* 0x00c00000d504783b */ /* 0x000eae0000000200 */
[----:B------:R-:W-:Y:S01]  /*c9d0*/  HMMA.16816.F32 R172, R8, R26, R16 ;  /* 0x0000001a08ac723c */ /* 0x000fe20000001810 */
[----:B------:R-:W3:Y:S01]  /*c9e0*/  LDSM.16.M88.4 R24, [R209+0x7800] ;  /* 0x00780000d118783b */ /* 0x000ee20000000200 */
[----:B------:R-:W-:-:S06]  /*c9f0*/  DEPBAR.LE SB0, 0x0 ;  /* 0x000080000000791a */ /* 0x000fcc0000000000 */
[C---:B------:R-:W-:Y:S08]  /*ca00*/  HMMA.16816.F32 R16, R8.reuse, R170, R196 ;  /* 0x000000aa0810723c */ /* 0x040ff000000018c4 */
[C---:B-1----:R-:W-:Y:S08]  /*ca10*/  HMMA.16816.F32 R12, R8.reuse, R188, R200 ;  /* 0x000000bc080c723c */ /* 0x042ff000000018c8 */
[----:B------:R-:W-:Y:S08]  /*ca20*/  HMMA.16816.F32 R8, R8, R190, R192 ;  /* 0x000000be0808723c */ /* 0x000ff000000018c0 */
[C---:B--2---:R-:W-:Y:S08]  /*ca30*/  HMMA.16816.F32 R20, R4.reuse, R28, R20 ;  /* 0x0000001c0414723c */ /* 0x044ff00000001814 */
[C---:B------:R-:W-:Y:S08]  /*ca40*/  HMMA.16816.F32 R28, R4.reuse, R30, R16 ;  /* 0x0000001e041c723c */ /* 0x040ff00000001810 */
[C---:B---3--:R-:W-:Y:S08]  /*ca50*/  HMMA.16816.F32 R16, R4.reuse, R24, R12 ;  /* 0x000000180410723c */ /* 0x048ff0000000180c */
        /* <DEDUP_REMOVED lines=55> */
[----:B---3--:R-:W-:-:S04]  /*cdd0*/  @!P5 LEA R8, P6, R2, c[0x0][0x168], 0x1 ;  /* 0x00005a000208da11 */ /* 0x008fc800078c08ff */
[C---:B------:R-:W-:Y:S02]  /*cde0*/  @!P5 LEA.HI.X R9, R2.reuse, c[0x0][0x16c], R3, 0x1, P6 ;  /* 0x00005b000209da11 */ /* 0x040fe400030f0c03 */
[----:B----4-:R-:W-:-:S03]  /*cdf0*/  @!P4 LEA R6, P1, R2, c[0x0][0x168], 0x1 ;  /* 0x00005a000206ca11 */ /* 0x010fc600078208ff */
[----:B------:R-:W-:Y:S01]  /*ce00*/  @!PT LDS RZ, [RZ] ;  /* 0x00000000fffff984 */ /* 0x000fe20000000800 */
[----:B------:R-:W-:Y:S01]  /*ce10*/  @!PT LDS RZ, [RZ] ;  /* 0x00000000fffff984 */ /* 0x000fe20000000800 */
[----:B------:R-:W-:Y:S01]  /*ce20*/  @!PT LDS RZ, [RZ] ;  /* 0x00000000fffff984 */ /* 0x000fe20000000800 */
[----:B------:R1:W-:Y:S01]  /*ce30*/  @!P5 LDGSTS.E.BYPASS.LTC128B.128 [R231+0x11000], [R8.64] ;  /* 0x1100000008e7dfae */ /* 0x0003e2000b901d52 */
[----:B------:R-:W-:-:S03]  /*ce40*/  @!P4 LEA.HI.X R7, R2, c[0x0][0x16c], R3, 0x1, P1 ;  /* 0x00005b000207ca11 */ /* 0x000fc600008f0c03 */
        /* <DEDUP_REMOVED lines=18> */
.L_x_461:
[----:B------:R-:W-:Y:S05]  /*cf70*/  BSYNC B0 ;  /* 0x0000000000007941 */ /* 0x000fea0003800000 */
.L_x_460:
[----:B------:R-:W0:Y:S02]  /*cf80*/  LDGDEPBAR ;  /* 0x00000000000079af */ /* 0x000e240000000000 */
.L_x_459:
[----:B------:R-:W2:Y:S01]  /*cf90*/  S2R R2, SR_TID.X ;  /* 0x0000000000027919 */ /* 0x000ea20000002100 */
[----:B------:R-:W-:Y:S01]  /*cfa0*/  IMAD.U32 R0, RZ, RZ, UR25 ;  /* 0x00000019ff007e24 */ /* 0x000fe2000f8e00ff */
[----:B------:R-:W-:Y:S01]  /*cfb0*/  MOV R189, R245 ;  /* 0x000000f500bd7202 */ /* 0x000fe20000000f00 */
[----:B------:R-:W-:Y:S01]  /*cfc0*/  IMAD.MOV.U32 R188, RZ, RZ, R246 ;  /* 0x000000ffffbc7224 */ /* 0x000fe200078e00f6 */
[----:B--2---:R-:W-:-:S04]  /*cfd0*/  SHF.L.U32 R2, R2, 0x1, RZ ;  /* 0x0000000102027819 */ /* 0x004fc800000006ff */
        /* <DEDUP_REMOVED lines=14> */
[----:B-1----:R-:W-:Y:S02]  /*d0c0*/  FSEL R5, R184, -INF , !P2 ;  /* 0xff800000b8057808 */ /* 0x002fe40005000000 */
        /* <DEDUP_REMOVED lines=19> */
[----:B------:R-:W-:Y:S02]  /*d200*/  IADD3 R4, R0, 0x20, RZ ;  /* 0x0000002000047810 */ /* 0x000fe40007ffe0ff */
[----:B------:R-:W-:Y:S02]  /*d210*/  FSEL R8, R180, -INF , !P0 ;  /* 0xff800000b4087808 */ /* 0x000fe40004000000 */
[----:B------:R-:W-:Y:S02]  /*d220*/  FSEL R9, R182, -INF , !P3 ;  /* 0xff800000b6097808 */ /* 0x000fe40005800000 */
[----:B------:R-:W-:-:S02]  /*d230*/  FSEL R11, R181, -INF , !P6 ;  /* 0xff800000b50b7808 */ /* 0x000fc40007000000 */
[-C--:B------:R-:W-:Y:S02]  /*d240*/  ISETP.GE.AND P0, PT, R2, R234.reuse, PT ;  /* 0x000000ea0200720c */ /* 0x080fe40003f06270 */
[CC--:B------:R-:W-:Y:S02]  /*d250*/  ISETP.GE.AND P3, PT, R3.reuse, R235.reuse, PT ;  /* 0x000000eb0300720c */ /* 0x0c0fe40003f66270 */
[----:B------:R-:W-:Y:S02]  /*d260*/  ISETP.GE.AND P6, PT, R3, R234, PT ;  /* 0x000000ea0300720c */ /* 0x000fe40003fc6270 */
[----:B------:R-:W-:Y:S01]  /*d270*/  FSEL R134, R178, -INF , !P1 ;  /* 0xff800000b2867808 */ /* 0x000fe20004800000 */
[----:B------:R-:W-:Y:S01]  /*d280*/  IMAD.MOV.U32 R178, RZ, RZ, R189 ;  /* 0x000000ffffb27224 */ /* 0x000fe200078e00bd */
[----:B------:R-:W-:Y:S02]  /*d290*/  FSEL R33, R177, -INF , !P4 ;  /* 0xff800000b1217808 */ /* 0x000fe40006000000 */
[----:B------:R-:W-:-:S02]  /*d2a0*/  ISETP.GE.AND P1, PT, R4, R235, PT ;  /* 0x000000eb0400720c */ /* 0x000fc40003f26270 */
[----:B------:R-:W-:Y:S02]  /*d2b0*/  ISETP.GE.AND P4, PT, R4, R234, PT ;  /* 0x000000ea0400720c */ /* 0x000fe40003f86270 */
[-C--:B------:R-:W-:Y:S02]  /*d2c0*/  ISETP.LT.OR P0, PT, R2, R232.reuse, P0 ;  /* 0x000000e80200720c */ /* 0x080fe40000701670 */
[C---:B------:R-:W-:Y:S02]  /*d2d0*/  ISETP.LT.OR P3, PT, R3.reuse, R233, P3 ;  /* 0x000000e90300720c */ /* 0x040fe40001f61670 */
[----:B------:R-:W-:Y:S02]  /*d2e0*/  ISETP.LT.OR P6, PT, R3, R232, P6 ;  /* 0x000000e80300720c */ /* 0x000fe400037c1670 */
[C---:B------:R-:W-:Y:S02]  /*d2f0*/  IADD3 R2, R0.reuse, 0x19, RZ ;  /* 0x0000001900027810 */ /* 0x040fe40007ffe0ff */
[----:B------:R-:W-:-:S02]  /*d300*/  IADD3 R3, R0, 0x21, RZ ;  /* 0x0000002100037810 */ /* 0x000fc40007ffe0ff */
[C---:B------:R-:W-:Y:S02]  /*d310*/  ISETP.LT.OR P1, PT, R4.reuse, R233, P1 ;  /* 0x000000e90400720c */ /* 0x040fe40000f21670 */
[----:B------:R-:W-:Y:S02]  /*d320*/  ISETP.LT.OR P4, PT, R4, R232, P4 ;  /* 0x000000e80400720c */ /* 0x000fe40002781670 */
[----:B------:R-:W-:Y:S02]  /*d330*/  FMNMX.FTZ R4, R244, R5, !PT ;  /* 0x00000005f4047209 */ /* 0x000fe40007810000 */
[----:B------:R-:W-:Y:S02]  /*d340*/  FSEL R32, R176, -INF , !P5 ;  /* 0xff800000b0207808 */ /* 0x000fe40006800000 */
[----:B------:R-:W-:Y:S02]  /*d350*/  FSEL R135, R179, -INF , !P0 ;  /* 0xff800000b3877808 */ /* 0x000fe40004000000 */
[----:B------:R-:W-:-:S02]  /*d360*/  FSEL R34, R172, -INF , !P3 ;  /* 0xff800000ac227808 */ /* 0x000fc40005800000 */
[-C--:B------:R-:W-:Y:S02]  /*d370*/  ISETP.GE.AND P5, PT, R2, R234.reuse, PT ;  /* 0x000000ea0200720c */ /* 0x080fe40003fa6270 */
[C---:B------:R-:W-:Y:S02]  /*d380*/  ISETP.GE.AND P0, PT, R3.reuse, R235, PT ;  /* 0x000000eb0300720c */ /* 0x040fe40003f06270 */
[C---:B------:R-:W-:Y:S02]  /*d390*/  ISETP.GE.AND P3, PT, R3.reuse, R234, PT ;  /* 0x000000ea0300720c */ /* 0x040fe40003f66270 */
[----:B------:R-:W-:Y:S02]  /*d3a0*/  FMNMX.FTZ R4, R12, R4, !PT ;  /* 0x000000040c047209 */ /* 0x000fe40007810000 */
[----:B------:R-:W-:Y:S02]  /*d3b0*/  ISETP.LT.OR P5, PT, R2, R232, P5 ;  /* 0x000000e80200720c */ /* 0x000fe40002fa1670 */
[----:B------:R-:W-:-:S02]  /*d3c0*/  ISETP.LT.OR P0, PT, R3, R233, P0 ;  /* 0x000000e90300720c */ /* 0x000fc40000701670 */
[----:B------:R-:W-:Y:S02]  /*d3d0*/  ISETP.LT.OR P3, PT, R3, R232, P3 ;  /* 0x000000e80300720c */ /* 0x000fe40001f61670 */
[----:B------:R-:W-:Y:S02]  /*d3e0*/  FSEL R7, R183, -INF , !P2 ;  /* 0xff800000b7077808 */ /* 0x000fe40005000000 */
[----:B------:R-:W-:Y:S02]  /*d3f0*/  IADD3 R3, R0, 0x29, RZ ;  /* 0x0000002900037810 */ /* 0x000fe40007ffe0ff */
[----:B------:R-:W-:Y:S02]  /*d400*/  ISETP.GE.AND P2, PT, R2, R235, PT ;  /* 0x000000eb0200720c */ /* 0x000fe40003f46270 */
[----:B------:R-:W-:Y:S02]  /*d410*/  FMNMX.FTZ R4, R8, R4, !PT ;  /* 0x0000000408047209 */ /* 0x000fe40007810000 */
[----:B------:R-:W-:-:S02]  /*d420*/  FSEL R168, R175, -INF , !P5 ;  /* 0xff800000afa87808 */ /* 0x000fc40006800000 */
[----:B------:R-:W-:Y:S02]  /*d430*/  FSEL R250, R20, -INF , !P1 ;  /* 0xff80000014fa7808 */ /* 0x000fe40004800000 */
[C---:B------:R-:W-:Y:S02]  /*d440*/  ISETP.GE.AND P5, PT, R3.reuse, R235, PT ;  /* 0x000000eb0300720c */ /* 0x040fe40003fa6270 */
[----:B------:R-:W-:Y:S02]  /*d450*/  ISETP.GE.AND P1, PT, R3, R234, PT ;  /* 0x000000ea0300720c */ /* 0x000fe40003f26270 */
[----:B------:R-:W-:Y:S02]  /*d460*/  ISETP.LT.OR P2, PT, R2, R233, P2 ;  /* 0x000000e90200720c */ /* 0x000fe40001741670 */
[----:B------:R-:W-:Y:S02]  /*d470*/  FMNMX.FTZ R4, R11, R4, !PT ;  /* 0x000000040b047209 */ /* 0x000fe40007810000 */
[----:B------:R-:W-:-:S02]  /*d480*/  IADD3 R2, R0, 0x28, RZ ;  /* 0x0000002800027810 */ /* 0x000fc40007ffe0ff */
[C---:B------:R-:W-:Y:S02]  /*d490*/  ISETP.LT.OR P5, PT, R3.reuse, R233, P5 ;  /* 0x000000e90300720c */ /* 0x040fe40002fa1670 */
[----:B------:R-:W-:Y:S02]  /*d4a0*/  ISETP.LT.OR P1, PT, R3, R232, P1 ;  /* 0x000000e80300720c */ /* 0x000fe40000f21670 */
[----:B------:R-:W-:Y:S02]  /*d4b0*/  FSEL R169, R174, -INF , !P6 ;  /* 0xff800000aea97808 */ /* 0x000fe40007000000 */
[----:B------:R-:W-:Y:S02]  /*d4c0*/  FSEL R35, R173, -INF , !P2 ;  /* 0xff800000ad237808 */ /* 0x000fe40005000000 */
[----:B------:R-:W-:Y:S02]  /*d4d0*/  FMNMX.FTZ R3, R32, R4, !PT ;  /* 0x0000000420037209 */ /* 0x000fe40007810000 */
[----:B------:R-:W-:-:S02]  /*d4e0*/  ISETP.GE.AND P6, PT, R2, R235, PT ;  /* 0x000000eb0200720c */ /* 0x000fc40003fc6270 */
[C---:B------:R-:W-:Y:S02]  /*d4f0*/  ISETP.GE.AND P2, PT, R2.reuse, R234, PT ;  /* 0x000000ea0200720c */ /* 0x040fe40003f46270 */
[----:B------:R-:W-:Y:S02]  /*d500*/  FMNMX.FTZ R4, R247, R6, !PT ;  /* 0x00000006f7047209 */ /* 0x000fe40007810000 */
[C---:B------:R-:W-:Y:S02]  /*d510*/  ISETP.LT.OR P6, PT, R2.reuse, R233, P6 ;  /* 0x000000e90200720c */ /* 0x040fe400037c1670 */
[----:B------:R-:W-:Y:S02]  /*d520*/  ISETP.LT.OR P2, PT, R2, R232, P2 ;  /* 0x000000e80200720c */ /* 0x000fe40001741670 */
[----:B------:R-:W-:Y:S02]  /*d530*/  FMNMX.FTZ R4, R10, R4, !PT ;  /* 0x000000040a047209 */ /* 0x000fe40007810000 */
[----:B------:R-:W-:-:S02]  /*d540*/  IADD3 R2, R0, 0x30, RZ ;  /* 0x0000003000027810 */ /* 0x000fc40007ffe0ff */
[----:B------:R-:W-:Y:S02]  /*d550*/  FSEL R170, R22, -INF , !P4 ;  /* 0xff80000016aa7808 */ /* 0x000fe40006000000 */
[----:B------:R-:W-:Y:S02]  /*d560*/  FSEL R251, R21, -INF , !P0 ;  /* 0xff80000015fb7808 */ /* 0x000fe40004000000 */
[----:B------:R-:W-:Y:S02]  /*d570*/  FMNMX.FTZ R4, R9, R4, !PT ;  /* 0x0000000409047209 */ /* 0x000fe40007810000 */
[C---:B------:R-:W-:Y:S02]  /*d580*/  ISETP.GE.AND P4, PT, R2.reuse, R235, PT ;  /* 0x000000eb0200720c */ /* 0x040fe40003f86270 */
[----:B------:R-:W-:Y:S02]  /*d590*/  ISETP.GE.AND P0, PT, R2, R234, PT ;  /* 0x000000ea0200720c */ /* 0x000fe40003f06270 */
[----:B------:R-:W-:-:S02]  /*d5a0*/  FMNMX.FTZ R4, R7, R4, !PT ;  /* 0x0000000407047209 */ /* 0x000fc40007810000 */
[C---:B------:R-:W-:Y:S02]  /*d5b0*/  ISETP.LT.OR P4, PT, R2.reuse, R233, P4 ;  /* 0x000000e90200720c */ /* 0x040fe40002781670 */
[----:B------:R-:W-:Y:S02]  /*d5c0*/  ISETP.LT.OR P0, PT, R2, R232, P0 ;  /* 0x000000e80200720c */ /* 0x000fe40000701670 */
        /* <DEDUP_REMOVED lines=8> */
[----:B------:R-:W-:Y:S02]  /*d650*/  IADD3 R3, R0, 0x31, RZ ;  /* 0x0000003100037810 */ /* 0x000fe40007ffe0ff */
[----:B------:R-:W-:-:S02]  /*d660*/  FSEL R248, R28, -INF , !P6 ;  /* 0xff8000001cf87808 */ /* 0x000fc40007000000 */
[----:B------:R-:W-:Y:S02]  /*d670*/  FMNMX.FTZ R13, R251, R13, !PT ;  /* 0x0000000dfb0d7209 */ /* 0x000fe40007810000 */
[----:B------:R-:W-:Y:S02]  /*d680*/  FSEL R252, R23, -INF , !P3 ;  /* 0xff80000017fc7808 */ /* 0x000fe40005800000 */
[----:B------:R-:W-:Y:S01]  /*d690*/  FMNMX.FTZ R4, R170, R4, !PT ;  /* 0x00000004aa047209 */ /* 0x000fe20007810000 */
[----:B------:R-:W-:Y:S01]  /*d6a0*/  LDSM.16.MT88.4 R20, [R206+0x18000] ;  /* 0x01800000ce14783b */ /* 0x000fe20000004200 */
[----:B------:R-:W-:Y:S02]  /*d6b0*/  IADD3 R2, R0, 0x38, RZ ;  /* 0x0000003800027810 */ /* 0x000fe40007ffe0ff */
[----:B------:R-:W-:Y:S02]  /*d6c0*/  ISETP.GE.AND P3, PT, R3, R235, PT ;  /* 0x000000eb0300720c */ /* 0x000fe40003f66270 */
[----:B------:R-:W-:-:S02]  /*d6d0*/  FSEL R249, R29, -INF , !P5 ;  /* 0xff8000001df97808 */ /* 0x000fc40006800000 */
[----:B------:R-:W-:Y:S02]  /*d6e0*/  FMNMX.FTZ R13, R248, R13, !PT ;  /* 0x0000000df80d7209 */ /* 0x000fe40007810000 */
[----:B------:R-:W-:Y:S02]  /*d6f0*/  FSEL R171, R30, -INF , !P2 ;  /* 0xff8000001eab7808 */ /* 0x000fe40005000000 */
[----:B------:R-:W-:Y:S02]  /*d700*/  FMNMX.FTZ R4, R252, R4, !PT ;  /* 0x00000004fc047209 */ /* 0x000fe40007810000 */
[----:B------:R-:W-:Y:S02]  /*d710*/  IADD3 R0, R0, 0x39, RZ ;  /* 0x0000003900007810 */ /* 0x000fe40007ffe0ff */
[----:B------:R-:W-:Y:S02]  /*d720*/  ISETP.GE.AND P6, PT, R2, R235, PT ;  /* 0x000000eb0200720c */ /* 0x000fe40003fc6270 */
[----:B------:R-:W-:-:S02]  /*d730*/  ISETP.LT.OR P3, PT, R3, R233, P3 ;  /* 0x000000e90300720c */ /* 0x000fc40001f61670 */
[----:B------:R-:W-:Y:S02]  /*d740*/  FSEL R177, R16, -INF , !P4 ;  /* 0xff80000010b17808 */ /* 0x000fe40006000000 */
[----:B------:R-:W-:Y:S02]  /*d750*/  FMNMX.FTZ R13, R249, R13, !PT ;  /* 0x0000000df90d7209 */ /* 0x000fe40007810000 */
[----:B------:R-:W-:Y:S02]  /*d760*/  FSEL R195, R31, -INF , !P1 ;  /* 0xff8000001fc37808 */ /* 0x000fe40004800000 */
[-C--:B------:R-:W-:Y:S02]  /*d770*/  ISETP.GE.AND P1, PT, R2, R234.reuse, PT ;  /* 0x000000ea0200720c */ /* 0x080fe40003f26270 */
[----:B------:R-:W-:Y:S02]  /*d780*/  ISETP.GE.AND P2, PT, R3, R234, PT ;  /* 0x000000ea0300720c */ /* 0x000fe40003f46270 */
[----:B------:R-:W-:-:S02]  /*d790*/  FMNMX.FTZ R4, R171, R4, !PT ;  /* 0x00000004ab047209 */ /* 0x000fc40007810000 */
[----:B------:R-:W-:Y:S02]  /*d7a0*/  ISETP.GE.AND P5, PT, R0, R235, PT ;  /* 0x000000eb0000720c */ /* 0x000fe40003fa6270 */
[C---:B------:R-:W-:Y:S02]  /*d7b0*/  ISETP.LT.OR P6, PT, R2.reuse, R233, P6 ;  /* 0x000000e90200720c */ /* 0x040fe400037c1670 */
[----:B------:R-:W-:Y:S02]  /*d7c0*/  FSEL R194, R17, -INF , !P3 ;  /* 0xff80000011c27808 */ /* 0x000fe40005800000 */
[----:B------:R-:W-:Y:S02]  /*d7d0*/  FMNMX.FTZ R13, R177, R13, !PT ;  /* 0x0000000db10d7209 */ /* 0x000fe40007810000 */
[-C--:B------:R-:W-:Y:S02]  /*d7e0*/  ISETP.LT.OR P1, PT, R2, R232.reuse, P1 ;  /* 0x000000e80200720c */ /* 0x080fe40000f21670 */
        /* <DEDUP_REMOVED lines=12> */
[----:B------:R-:W-:-:S02]  /*d8b0*/  FSEL R180, R26, -INF , !P1 ;  /* 0xff8000001ab47808 */ /* 0x000fc40004800000 */
[----:B------:R-:W-:Y:S02]  /*d8c0*/  FMNMX.FTZ R0, R175, R2, !PT ;  /* 0x00000002af007209 */ /* 0x000fe40007810000 */
[----:B------:R-:W-:Y:S02]  /*d8d0*/  FMNMX.FTZ R133, R181, R133, !PT ;  /* 0x00000085b5857209 */ /* 0x000fe40007810000 */
[----:B------:R-:W-:Y:S02]  /*d8e0*/  FSEL R176, R27, -INF , !P0 ;  /* 0xff8000001bb07808 */ /* 0x000fe40004000000 */
[----:B------:R-:W-:Y:S01]  /*d8f0*/  FMNMX.FTZ R0, R180, R0, !PT ;  /* 0x00000000b4007209 */ /* 0x000fe20007810000 */
[----:B------:R-:W1:Y:S01]  /*d900*/  SHFL.BFLY PT, R3, R133, 0x2, 0x1f ;  /* 0x0c401f0085037f89 */ /* 0x000e6200000e0000 */
[----:B------:R-:W-:Y:S02]  /*d910*/  MOV R182, R188 ;  /* 0x000000bc00b67202 */ /* 0x000fe40000000f00 */
[----:B------:R-:W-:Y:S01]  /*d920*/  FMNMX.FTZ R0, R176, R0, !PT ;  /* 0x00000000b0007209 */ /* 0x000fe20007810000 */
[----:B------:R-:W-:Y:S04]  /*d930*/  LDSM.16.MT88.4 R24, [R208+0x18000] ;  /* 0x01800000d018783b */ /* 0x000fe80000004200 */
        /* <DEDUP_REMOVED lines=8> */
[----:B--2---:R-:W-:-:S04]  /*d9c0*/  FMNMX.FTZ R132, R0, R132, !PT ;  /* 0x0000008400847209 */ /* 0x004fc80007810000 */
[----:B------:R-:W-:Y:S02]  /*d9d0*/  FSEL R2, R2, RZ, P1 ;  /* 0x000000ff02027208 */ /* 0x000fe40000800000 */
[C---:B------:R-:W-:Y:S01]  /*d9e0*/  FSETP.NEU.FTZ.AND P0, PT, R132.reuse, -INF , PT ;  /* 0xff8000008400780b */ /* 0x040fe20003f1d000 */
[----:B------:R-:W-:Y:S01]  /*d9f0*/  FMUL.FTZ R0, R132, c[0x0][0x23c] ;  /* 0x00008f0084007a20 */ /* 0x000fe20000410000 */
[----:B------:R-:W-:Y:S01]  /*da00*/  FSEL R3, R133, RZ, P1 ;  /* 0x000000ff85037208 */ /* 0x000fe20000800000 */
[--C-:B------:R-:W-:Y:S01]  /*da10*/  FFMA.FTZ R12, R12, c[0x0][0x23c], -R2.reuse ;  /* 0x00008f000c0c7a23 */ /* 0x100fe20000010802 */
[----:B------:R-:W-:Y:S01]  /*da20*/  FSEL R4, R132, RZ, P0 ;  /* 0x000000ff84047208 */ /* 0x000fe20000000000 */
[--C-:B------:R-:W-:Y:S01]  /*da30*/  FFMA.FTZ R5, R5, c[0x0][0x23c], -R2.reuse ;  /* 0x00008f0005057a23 */ /* 0x100fe20000010802 */
[----:B------:R-:W-:Y:S01]  /*da40*/  FSEL R0, R0, RZ, P0 ;  /* 0x000000ff00007208 */ /* 0x000fe20000000000 */
[----:B------:R1:W-:Y:S01]  /*da50*/  MUFU.EX2 R179, R12 ;  /* 0x0000000c00b37308 */ /* 0x0003e20000000800 */
[----:B------:R-:W-:-:S02]  /*da60*/  FFMA.FTZ R8, R8, c[0x0][0x23c], -R2 ;  /* 0x00008f0008087a23 */ /* 0x000fc40000010802 */
[----:B------:R-:W-:Y:S02]  /*da70*/  FFMA.FTZ R11, R11, c[0x0][0x23c], -R2 ;  /* 0x00008f000b0b7a23 */ /* 0x000fe40000010802 */
[--C-:B------:R-:W-:Y:S02]  /*da80*/  FFMA.FTZ R9, R9, c[0x0][0x23c], -R0.reuse ;  /* 0x00008f0009097a23 */ /* 0x100fe40000010800 */
[--C-:B------:R-:W-:Y:S01]  /*da90*/  FFMA.FTZ R6, R6, c[0x0][0x23c], -R0.reuse ;  /* 0x00008f0006067a23 */ /* 0x100fe20000010800 */
[----:B------:R2:W3:Y:S01]  /*daa0*/  MUFU.EX2 R191, R5 ;  /* 0x0000000500bf7308 */ /* 0x0004e20000000800 */
[----:B------:R-:W-:Y:S01]  /*dab0*/  FFMA.FTZ R10, R10, c[0x0][0x23c], -R0 ;  /* 0x00008f000a0a7a23 */ /* 0x000fe20000010800 */
[----:B-1----:R-:W1:Y:S06]  /*dac0*/  LDSM.16.MT88.4 R12, [R205+0x18000] ;  /* 0x01800000cd0c783b */ /* 0x002e6c0000004200 */
[----:B------:R-:W-:Y:S01]  /*dad0*/  MUFU.EX2 R173, R9 ;  /* 0x0000000900ad7308 */ /* 0x000fe20000000800 */
[----:B--2---:R-:W-:-:S07]  /*dae0*/  FADD.FTZ R5, R244, -R3 ;  /* 0x80000003f4057221 */ /* 0x004fce0000010000 */
[----:B------:R-:W-:Y:S01]  /*daf0*/  MUFU.EX2 R174, R8 ;  /* 0x0000000800ae7308 */ /* 0x000fe20000000800 */
[----:B------:R-:W-:Y:S02]  /*db00*/  FFMA.FTZ R3, R7, c[0x0][0x23c], -R0 ;  /* 0x00008f0007037a23 */ /* 0x000fe40000010800 */
[----:B------:R-:W-:-:S05]  /*db10*/  FMUL.FTZ R5, R5, c[0x0][0x23c] ;  /* 0x00008f0005057a20 */ /* 0x000fca0000410000 */
[----:B------:R2:W4:Y:S08]  /*db20*/  MUFU.EX2 R9, R3 ;  /* 0x0000000300097308 */ /* 0x0005300000000800 */
[----:B------:R-:W5:Y:S01]  /*db30*/  MUFU.EX2 R183, R11 ;  /* 0x0000000b00b77308 */ /* 0x000f620000000800 */
[----:B--2---:R-:W-:-:S07]  /*db40*/  FADD.FTZ R3, R247, -R4 ;  /* 0x80000004f7037221 */ /* 0x004fce0000010000 */
[----:B------:R5:W-:Y:S01]  /*db50*/  MUFU.EX2 R192, R6 ;  /* 0x0000000600c07308 */ /* 0x000be20000000800 */
[----:B---3--:R-:W-:Y:S01]  /*db60*/  F2FP.PACK_AB R4, R179, R191 ;  /* 0x000000bfb304723e */ /* 0x008fe200000000ff */
[----:B------:R-:W-:Y:S01]  /*db70*/  FMUL.FTZ R3, R3, c[0x0][0x23c] ;  /* 0x00008f0003037a20 */ /* 0x000fe20000410000 */
[----:B----4-:R-:W-:-:S05]  /*db80*/  F2FP.PACK_AB R7, R9, R173 ;  /* 0x000000ad0907723e */ /* 0x010fca00000000ff */
[----:B------:R-:W2:Y:S08]  /*db90*/  MUFU.EX2 R172, R10 ;  /* 0x0000000a00ac7308 */ /* 0x000eb00000000800 */
[----:B------:R2:W3:Y:S01]  /*dba0*/  MUFU.EX2 R8, R5 ;  /* 0x0000000500087308 */ /* 0x0004e20000000800 */
[----:B-----5:R-:W-:-:S07]  /*dbb0*/  F2FP.PACK_AB R6, R183, R174 ;  /* 0x000000aeb706723e */ /* 0x020fce00000000ff */
[----:B------:R-:W4:Y:S01]  /*dbc0*/  MUFU.EX2 R3, R3 ;  /* 0x0000000300037308 */ /* 0x000f220000000800 */
[----:B--2---:R-:W-:Y:S01]  /*dbd0*/  F2FP.PACK_AB R5, R172, R192 ;  /* 0x000000c0ac05723e */ /* 0x004fe200000000ff */
[-C--:B---3--:R-:W-:Y:S02]  /*dbe0*/  FMUL.FTZ R140, R140, R8.reuse ;  /* 0x000000088c8c7220 */ /* 0x088fe40000410000 */
[-C--:B------:R-:W-:Y:S02]  /*dbf0*/  FMUL.FTZ R141, R141, R8.reuse ;  /* 0x000000088d8d7220 */ /* 0x080fe40000410000 */
[-C--:B------:R-:W-:Y:S02]  /*dc00*/  FMUL.FTZ R136, R136, R8.reuse ;  /* 0x0000000888887220 */ /* 0x080fe40000410000 */
[----:B------:R-:W-:Y:S02]  /*dc10*/  FMUL.FTZ R137, R137, R8 ;  /* 0x0000000889897220 */ /* 0x000fe40000410000 */
[----:B----4-:R-:W-:-:S02]  /*dc20*/  FMUL.FTZ R142, R142, R3 ;  /* 0x000000038e8e7220 */ /* 0x010fc40000410000 */
        /* <DEDUP_REMOVED lines=31> */
[----:B------:R-:W-:Y:S01]  /*de20*/  IMAD.MOV.U32 R141, RZ, RZ, R13 ;  /* 0x000000ffff8d7224 */ /* 0x000fe200078e000d */
[----:B------:R-:W-:Y:S01]  /*de30*/  MOV R140, R14 ;  /* 0x0000000e008c7202 */ /* 0x000fe20000000f00 */
[----:B------:R-:W-:Y:S01]  /*de40*/  IMAD.MOV.U32 R11, RZ, RZ, R15 ;  /* 0x000000ffff0b7224 */ /* 0x000fe200078e000f */
[----:B------:R-:W-:Y:S01]  /*de50*/  MOV R10, R12 ;  /* 0x0000000c000a7202 */ /* 0x000fe20000000f00 */
[-C--:B------:R-:W-:Y:S01]  /*de60*/  FMUL.FTZ R38, R38, R3.reuse ;  /* 0x0000000326267220 */ /* 0x080fe20000410000 */
        /* <DEDUP_REMOVED lines=26> */
[----:B------:R-:W-:Y:S02]  /*e010*/  FMUL.FTZ R60, R60, R8 ;  /* 0x000000083c3c7220 */ /* 0x000fe40000410000 */
[----:B------:R-:W-:Y:S01]  /*e020*/  IMAD.MOV.U32 R39, RZ, RZ, R11 ;  /* 0x000000ffff277224 */ /* 0x000fe200078e000b */
[C---:B------:R-:W-:Y:S01]  /*e030*/  HMMA.16816.F32 R200, R4.reuse, R22, R40 ;  /* 0x0000001604c8723c */ /* 0x040fe20000001828 */
[----:B------:R-:W2:Y:S01]  /*e040*/  LDSM.16.MT88.4 R20, [R207+0x1a000] ;  /* 0x01a00000cf14783b */ /* 0x000ea20000004200 */
[----:B------:R-:W-:Y:S01]  /*e050*/  MOV R36, R10 ;  /* 0x0000000a00247202 */ /* 0x000fe20000000f00 */
[----:B------:R-:W-:Y:S01]  /*e060*/  IMAD.MOV.U32 R11, RZ, RZ, R195 ;  /* 0x000000ffff0b7224 */ /* 0x000fe200078e00c3 */
[----:B------:R-:W-:Y:S01]  /*e070*/  MOV R10, R194 ;  /* 0x000000c2000a7202 */ /* 0x000fe20000000f00 */
[----:B------:R-:W-:Y:S01]  /*e080*/  FMUL.FTZ R61, R61, R8 ;  /* 0x000000083d3d7220 */ /* 0x000fe20000410000 */
[----:B------:R-:W-:Y:S01]  /*e090*/  MOV R38, R140 ;  /* 0x0000008c00267202 */ /* 0x000fe20000000f00 */
[----:B------:R-:W-:Y:S01]  /*e0a0*/  IMAD.MOV.U32 R43, RZ, RZ, R193 ;  /* 0x000000ffff2b7224 */ /* 0x000fe200078e00c1 */
[----:B------:R-:W-:Y:S01]  /*e0b0*/  MOV R42, R192 ;  /* 0x000000c0002a7202 */ /* 0x000fe20000000f00 */
[----:B---3--:R-:W-:Y:S01]  /*e0c0*/  HMMA.16816.F32 R196, R4, R12, R44 ;  /* 0x0000000c04c4723c */ /* 0x008fe2000000182c */
[-C--:B------:R-:W-:Y:S01]  /*e0d0*/  FMUL.FTZ R62, R62, R3.reuse ;  /* 0x000000033e3e7220 */ /* 0x080fe20000410000 */
[----:B------:R-:W-:Y:S01]  /*e0e0*/  MOV R40, R190 ;  /* 0x000000be00287202 */ /* 0x000fe20000000f00 */
[----:B------:R-:W-:-:S02]  /*e0f0*/  FMUL.FTZ R63, R63, R3 ;  /* 0x000000033f3f7220 */ /* 0x000fc40000410000 */
[-C--:B------:R-:W-:Y:S02]  /*e100*/  FMUL.FTZ R64, R64, R8.reuse ;  /* 0x0000000840407220 */ /* 0x080fe40000410000 */
[-C--:B------:R-:W-:Y:S01]  /*e110*/  FMUL.FTZ R65, R65, R8.reuse ;  /* 0x0000000841417220 */ /* 0x080fe20000410000 */
[C---:B------:R-:W-:Y:S01]  /*e120*/  HMMA.16816.F32 R192, R4.reuse, R14, R48 ;  /* 0x0000000e04c0723c */ /* 0x040fe20000001830 */
[----:B------:R-:W3:Y:S01]  /*e130*/  LDSM.16.MT88.4 R12, [R205+0x1c000] ;  /* 0x01c00000cd0c783b */ /* 0x000ee20000004200 */
[-C--:B------:R-:W-:Y:S02]  /*e140*/  FMUL.FTZ R66, R66, R3.reuse ;  /* 0x0000000342427220 */ /* 0x080fe40000410000 */
[----:B------:R-:W-:Y:S02]  /*e150*/  FMUL.FTZ R67, R67, R3 ;  /* 0x0000000343437220 */ /* 0x000fe40000410000 */
[----:B------:R-:W-:Y:S01]  /*e160*/  IMAD.MOV.U32 R41, RZ, RZ, R191 ;  /* 0x000000ffff297224 */ /* 0x000fe200078e00bf */
[----:B------:R-:W-:Y:S01]  /*e170*/  MOV R51, R179 ;  /* 0x000000b300337202 */ /* 0x000fe20000000f00 */
[----:B-1----:R-:W-:Y:S01]  /*e180*/  HMMA.16816.F32 R188, R4, R16, R52 ;  /* 0x0000001004bc723c */ /* 0x002fe20000001834 */
[----:B------:R-:W-:Y:S01]  /*e190*/  FMUL.FTZ R68, R68, R8 ;  /* 0x0000000844447220 */ /* 0x000fe20000410000 */
[----:B------:R-:W-:Y:S01]  /*e1a0*/  MOV R49, R174 ;  /* 0x000000ae00317202 */ /* 0x000fe20000000f00 */
[----:B------:R-:W-:-:S02]  /*e1b0*/  FMUL.FTZ R69, R69, R8 ;  /* 0x0000000845457220 */ /* 0x000fc40000410000 */
[-C--:B------:R-:W-:Y:S02]  /*e1c0*/  FMUL.FTZ R70, R70, R3.reuse ;  /* 0x0000000346467220 */ /* 0x080fe40000410000 */
[----:B------:R-:W-:Y:S01]  /*e1d0*/  FMUL.FTZ R71, R71, R3 ;  /* 0x0000000347477220 */ /* 0x000fe20000410000 */
[----:B------:R-:W-:Y:S01]  /*e1e0*/  HMMA.16816.F32 R184, R4, R18, R56 ;  /* 0x0000001204b8723c */ /* 0x000fe20000001838 */
[-C--:B------:R-:W-:Y:S01]  /*e1f0*/  FMUL.FTZ R72, R72, R8.reuse ;  /* 0x0000000848487220 */ /* 0x080fe20000410000 */
[----:B------:R-:W-:Y:S01]  /*e200*/  MOV R54, R183 ;  /* 0x000000b700367202 */ /* 0x000fe20000000f00 */
[----:B------:R-:W-:Y:S01]  /*e210*/  FMUL.FTZ R73, R73, R8 ;  /* 0x0000000849497220 */ /* 0x000fe20000410000 */
[----:B------:R-:W-:Y:S01]  /*e220*/  LDSM.16.MT88.4 R16, [R206+0x1c000] ;  /* 0x01c00000ce10783b */ /* 0x000fe20000004200 */
[-C--:B------:R-:W-:Y:S02]  /*e230*/  FMUL.FTZ R74, R74, R3.reuse ;  /* 0x000000034a4a7220 */ /* 0x080fe40000410000 */
[----:B------:R-:W-:Y:S01]  /*e240*/  FMUL.FTZ R75, R75, R3 ;  /* 0x000000034b4b7220 */ /* 0x000fe20000410000 */
[----:B------:R-:W-:Y:S01]  /*e250*/  MOV R57, R182 ;  /* 0x000000b600397202 */ /* 0x000fe20000000f00 */
[----:B------:R-:W-:Y:S01]  /*e260*/  IMAD.MOV.U32 R55, RZ, RZ, R181 ;  /* 0x000000ffff377224 */ /* 0x000fe200078e00b5 */
[----:B------:R-:W-:Y:S01]  /*e270*/  MOV R58, R9 ;  /* 0x00000009003a7202 */ /* 0x000fe20000000f00 */
[----:B------:R-:W-:-:S02]  /*e280*/  IMAD.MOV.U32 R56, RZ, RZ, R180 ;  /* 0x000000ffff387224 */ /* 0x000fc400078e00b4 */
[C---:B--2---:R-:W-:Y:S01]  /*e290*/  HMMA.16816.F32 R180, R4.reuse, R20, R60 ;  /* 0x0000001404b4723c */ /* 0x044fe2000000183c */
[----:B------:R-:W-:Y:S02]  /*e2a0*/  IMAD.MOV.U32 R53, RZ, RZ, R177 ;  /* 0x000000ffff357224 */ /* 0x000fe400078e00b1 */
[----:B------:R-:W-:Y:S01]  /*e2b0*/  IMAD.MOV.U32 R52, RZ, RZ, R11 ;  /* 0x000000ffff347224 */ /* 0x000fe200078e000b */
[----:B------:R-:W-:Y:S01]  /*e2c0*/  MOV R11, R175 ;  /* 0x000000af000b7202 */ /* 0x000fe20000000f00 */
[----:B------:R-:W-:Y:S02]  /*e2d0*/  IMAD.MOV.U32 R37, RZ, RZ, R141 ;  /* 0x000000ffff257224 */ /* 0x000fe400078e008d */
[----:B------:R-:W-:Y:S01]  /*e2e0*/  MOV R62, R178 ;  /* 0x000000b2003e7202 */ /* 0x000fe20000000f00 */
[----:B------:R-:W-:Y:S02]  /*e2f0*/  IMAD.MOV.U32 R63, RZ, RZ, R176 ;  /* 0x000000ffff3f7224 */ /* 0x000fe400078e00b0 */
[----:B------:R-:W-:Y:S01]  /*e300*/  HMMA.16816.F32 R176, R4, R22, R64 ;  /* 0x0000001604b0723c */ /* 0x000fe20000001840 */
[----:B------:R-:W1:Y:S01]  /*e310*/  LDSM.16.MT88.4 R20, [R208+0x1c000] ;  /* 0x01c00000d014783b */ /* 0x000e620000004200 */
[----:B------:R-:W-:-:S02]  /*e320*/  IMAD.MOV.U32 R48, RZ, RZ, R173 ;  /* 0x000000ffff307224 */ /* 0x000fc400078e00ad */
[----:B------:R-:W-:Y:S02]  /*e330*/  IMAD.MOV.U32 R50, RZ, RZ, R172 ;  /* 0x000000ffff327224 */ /* 0x000fe400078e00ac */
[-C--:B------:R-:W-:Y:S01]  /*e340*/  FMUL.FTZ R156, R156, R8.reuse ;  /* 0x000000089c9c7220 */ /* 0x080fe20000410000 */
[----:B------:R-:W-:Y:S01]  /*e350*/  MOV R64, R43 ;  /* 0x0000002b00407202 */ /* 0x000fe20000000f00 */
[C---:B---3--:R-:W-:Y:S01]  /*e360*/  HMMA.16816.F32 R140, R4.reuse, R12, R68 ;  /* 0x0000000c048c723c */ /* 0x048fe20000001844 */
[----:B------:R-:W-:Y:S01]  /*e370*/  FMUL.FTZ R157, R157, R8 ;  /* 0x000000089d9d7220 */ /* 0x000fe20000410000 */
[----:B------:R-:W-:Y:S01]  /*e380*/  MOV R43, R39 ;  /* 0x00000027002b7202 */ /* 0x000fe20000000f00 */
[-C--:B------:R-:W-:Y:S01]  /*e390*/  FMUL.FTZ R158, R158, R3.reuse ;  /* 0x000000039e9e7220 */ /* 0x080fe20000410000 */
[----:B------:R-:W-:Y:S01]  /*e3a0*/  MOV R39, R28 ;  /* 0x0000001c00277202 */ /* 0x000fe20000000f00 */
[----:B------:R-:W-:Y:S02]  /*e3b0*/  FMUL.FTZ R159, R159, R3 ;  /* 0x000000039f9f7220 */ /* 0x000fe40000410000 */
[-C--:B------:R-:W-:Y:S01]  /*e3c0*/  FMUL.FTZ R84, R84, R8.reuse ;  /* 0x0000000854547220 */ /* 0x080fe20000410000 */
[----:B------:R-:W-:Y:S01]  /*e3d0*/  HMMA.16816.F32 R172, R4, R14, R72 ;  /* 0x0000000e04ac723c */ /* 0x000fe20000001848 */
[----:B------:R-:W2:Y:S01]  /*e3e0*/  LDSM.16.MT88.4 R12, [R207+0x1c000] ;  /* 0x01c00000cf0c783b */ /* 0x000ea20000004200 */
[----:B------:R-:W-:Y:S01]  /*e3f0*/  FMUL.FTZ R85, R85, R8 ;  /* 0x0000000855557220 */ /* 0x000fe20000410000 */
[----:B------:R-:W-:Y:S01]  /*e400*/  MOV R71, R57 ;  /* 0x0000003900477202 */ /* 0x000fe20000000f00 */
[----:B------:R-:W-:-:S02]  /*e410*/  FMUL.FTZ R86, R86, R3 ;  /* 0x0000000356567220 */ /* 0x000fc40000410000 */
[-C--:B------:R-:W-:Y:S01]  /*e420*/  FMUL.FTZ R87, R87, R3.reuse ;  /* 0x0000000357577220 */ /* 0x080fe20000410000 */
[----:B------:R-:W-:Y:S01]  /*e430*/  MOV R75, R48 ;  /* 0x00000030004b7202 */ /* 0x000fe20000000f00 */
[-C--:B------:R-:W-:Y:S01]  /*e440*/  FMUL.FTZ R88, R88, R8.reuse ;  /* 0x0000000858587220 */ /* 0x080fe20000410000 */
[----:B------:R-:W-:Y:S01]  /*e450*/  HMMA.16816.F32 R244, R4, R26, R156 ;  /* 0x0000001a04f4723c */ /* 0x000fe2000000189c */
[-C--:B------:R-:W-:Y:S02]  /*e460*/  FMUL.FTZ R89, R89, R8.reuse ;  /* 0x0000000859597220 */ /* 0x080fe40000410000 */
[-C--:B------:R-:W-:Y:S02]  /*e470*/  FMUL.FTZ R90, R90, R3.reuse ;  /* 0x000000035a5a7220 */ /* 0x080fe40000410000 */
[----:B------:R-:W-:Y:S02]  /*e480*/  FMUL.FTZ R91, R91, R3 ;  /* 0x000000035b5b7220 */ /* 0x000fe40000410000 */
        /* <DEDUP_REMOVED lines=26> */
[C---:B------:R-:W-:Y:S01]  /*e630*/  HMMA.16816.F32 R152, R4.reuse, R24, R152 ;  /* 0x000000180498723c */ /* 0x040fe20000001898 */
[----:B------:R-:W-:Y:S01]  /*e640*/  FFMA.FTZ R9, R32, c[0x0][0x23c], -R2 ;  /* 0x00008f0020097a23 */ /* 0x000fe20000010802 */
[----:B------:R-:W-:Y:S01]  /*e650*/  LDSM.16.MT88.4 R24, [R207+0x1e000] ;  /* 0x01e00000cf18783b */ /* 0x000fe20000004200 */
[----:B------:R-:W-:Y:S02]  /*e660*/  IMAD.MOV.U32 R59, RZ, RZ, R10 ;  /* 0x000000ffff3b7224 */ /* 0x000fe400078e000a */
[-C--:B------:R-:W-:Y:S01]  /*e670*/  FMUL.FTZ R108, R108, R8.reuse ;  /* 0x000000086c6c7220 */ /* 0x080fe20000410000 */
[----:B------:R3:W4:Y:S01]  /*e680*/  MUFU.EX2 R60, R9 ;  /* 0x00000009003c7308 */ /* 0x0007220000000800 */
[-C--:B------:R-:W-:Y:S01]  /*e690*/  FMUL.FTZ R109, R109, R8.reuse ;  /* 0x000000086d6d7220 */ /* 0x080fe20000410000 */
[C---:B------:R-:W-:Y:S01]  /*e6a0*/  HMMA.16816.F32 R164, R4.reuse, R16, R76 ;  /* 0x0000001004a4723c */ /* 0x040fe2000000184c */
[----:B------:R-:W-:Y:S01]  /*e6b0*/  FMUL.FTZ R110, R110, R3 ;  /* 0x000000036e6e7220 */ /* 0x000fe20000410000 */
[----:B------:R-:W-:Y:S01]  /*e6c0*/  MOV R66, R59 ;  /* 0x0000003b00427202 */ /* 0x000fe20000000f00 */
[----:B------:R-:W-:Y:S01]  /*e6d0*/  FMUL.FTZ R111, R111, R3 ;  /* 0x000000036f6f7220 */ /* 0x000fe20000410000 */
[----:B------:R-:W-:Y:S01]  /*e6e0*/  MOV R59, R41 ;  /* 0x00000029003b7202 */ /* 0x000fe20000000f00 */
[-C--:B------:R-:W-:Y:S01]  /*e6f0*/  FMUL.FTZ R112, R112, R8.reuse ;  /* 0x0000000870707220 */ /* 0x080fe20000410000 */
[----:B------:R-:W-:Y:S01]  /*e700*/  MOV R41, R37 ;  /* 0x0000002500297202 */ /* 0x000fe20000000f00 */
[----:B------:R-:W-:Y:S01]  /*e710*/  FMUL.FTZ R113, R113, R8 ;  /* 0x0000000871717220 */ /* 0x000fe20000410000 */
[----:B------:R-:W-:Y:S01]  /*e720*/  HMMA.16816.F32 R148, R4, R18, R80 ;  /* 0x000000120494723c */ /* 0x000fe20000001850 */
[----:B------:R-:W5:Y:S01]  /*e730*/  LDSM.16.MT88.4 R16, [R205+0x1e000] ;  /* 0x01e00000cd10783b */ /* 0x000f620000004200 */
[-C--:B------:R-:W-:Y:S01]  /*e740*/  FMUL.FTZ R114, R114, R3.reuse ;  /* 0x0000000372727220 */ /* 0x080fe20000410000 */
[----:B------:R-:W-:Y:S01]  /*e750*/  MOV R37, R30 ;  /* 0x0000001e00257202 */ /* 0x000fe20000000f00 */
[----:B------:R-:W-:-:S02]  /*e760*/  FMUL.FTZ R115, R115, R3 ;  /* 0x0000000373737220 */ /* 0x000fc40000410000 */
[----:B---3--:R-:W-:Y:S02]  /*e770*/  FFMA.FTZ R9, R33, c[0x0][0x23c], -R2 ;  /* 0x00008f0021097a23 */ /* 0x008fe40000010802 */
[-C--:B------:R-:W-:Y:S01]  /*e780*/  FMUL.FTZ R116, R116, R8.reuse ;  /* 0x0000000874747220 */ /* 0x080fe20000410000 */
[C---:B-1----:R-:W-:Y:S01]  /*e790*/  HMMA.16816.F32 R108, R4.reuse, R20, R108 ;  /* 0x00000014046c723c */ /* 0x042fe2000000186c */
[-C--:B------:R-:W-:Y:S01]  /*e7a0*/  FMUL.FTZ R117, R117, R8.reuse ;  /* 0x0000000875757220 */ /* 0x080fe20000410000 */
[----:B------:R1:W3:Y:S01]  /*e7b0*/  MUFU.EX2 R74, R9 ;  /* 0x00000009004a7308 */ /* 0x0002e20000000800 */
        /* <DEDUP_REMOVED lines=8> */
[----:B------:R-:W-:Y:S01]  /*e840*/  IMAD.MOV.U32 R67, RZ, RZ, R58 ;  /* 0x000000ffff437224 */ /* 0x000fe200078e003a */
[C---:B--2---:R-:W-:Y:S01]  /*e850*/  HMMA.16816.F32 R44, R4.reuse, R12, R116 ;  /* 0x0000000c042c723c */ /* 0x044fe20000001874 */
[----:B------:R-:W-:Y:S02]  /*e860*/  IMAD.MOV.U32 R65, RZ, RZ, R40 ;  /* 0x000000ffff417224 */ /* 0x000fe400078e0028 */
[----:B-1----:R-:W-:Y:S01]  /*e870*/  FFMA.FTZ R9, R35, c[0x0][0x23c], -R2 ;  /* 0x00008f0023097a23 */ /* 0x002fe20000010802 */
[----:B------:R-:W-:Y:S01]  /*e880*/  MOV R35, R67 ;  /* 0x0000004300237202 */ /* 0x000fe20000000f00 */
[----:B------:R-:W-:Y:S01]  /*e890*/  IMAD.MOV.U32 R58, RZ, RZ, R42 ;  /* 0x000000ffff3a7224 */ /* 0x000fe200078e002a */
[----:B------:R-:W-:Y:S01]  /*e8a0*/  MOV R33, R65 ;  /* 0x0000004100217202 */ /* 0x000fe20000000f00 */
[----:B------:R-:W-:Y:S01]  /*e8b0*/  IMAD.MOV.U32 R40, RZ, RZ, R36 ;  /* 0x000000ffff287224 */ /* 0x000fe200078e0024 */
[----:B------:R1:W-:Y:S01]  /*e8c0*/  MUFU.EX2 R57, R9 ;  /* 0x0000000900397308 */ /* 0x0003e20000000800 */
[----:B------:R-:W-:Y:S01]  /*e8d0*/  IMAD.MOV.U32 R42, RZ, RZ, R38 ;  /* 0x000000ffff2a7224 */ /* 0x000fe200078e0026 */
[----:B------:R-:W-:Y:S01]  /*e8e0*/  HMMA.16816.F32 R120, R4, R14, R120 ;  /* 0x0000000e0478723c */ /* 0x000fe20000001878 */
[----:B------:R-:W-:Y:S01]  /*e8f0*/  IMAD.MOV.U32 R36, RZ, RZ, R31 ;  /* 0x000000ffff247224 */ /* 0x000fe200078e001f */
[----:B------:R-:W-:Y:S01]  /*e900*/  LDSM.16.MT88.4 R12, [R207+0x18800] ;  /* 0x01880000cf0c783b */ /* 0x000fe20000004200 */
[----:B------:R-:W-:Y:S01]  /*e910*/  IMAD.MOV.U32 R38, RZ, RZ, R29 ;  /* 0x000000ffff267224 */ /* 0x000fe200078e001d */
[----:B------:R-:W-:Y:S01]  /*e920*/  MOV R65, R50 ;  /* 0x0000003200417202 */ /* 0x000fe20000000f00 */
[----:B------:R-:W-:Y:S01]  /*e930*/  FFMA.FTZ R10, R34, c[0x0][0x23c], -R2 ;  /* 0x00008f00220a7a23 */ /* 0x000fe20000010802 */
[----:B------:R-:W2:Y:S01]  /*e940*/  LDSM.16.MT88.4 R28, [R208+0x18800] ;  /* 0x01880000d01c783b */ /* 0x000ea20000004200 */
[----:B------:R-:W-:-:S02]  /*e950*/  IMAD.MOV.U32 R61, RZ, RZ, R56 ;  /* 0x000000ffff3d7224 */ /* 0x000fc400078e0038 */
[----:B------:R3:W2:Y:S01]  /*e960*/  MUFU.EX2 R73, R10 ;  /* 0x0000000a00497308 */ /* 0x0006a20000000800 */
[-C--:B------:R-:W-:Y:S02]  /*e970*/  FMUL.FTZ R100, R100, R8.reuse ;  /* 0x0000000864647220 */ /* 0x080fe40000410000 */
[----:B------:R-:W-:Y:S02]  /*e980*/  FMUL.FTZ R101, R101, R8 ;  /* 0x0000000865657220 */ /* 0x000fe40000410000 */
[----:B-1----:R-:W-:Y:S01]  /*e990*/  FFMA.FTZ R9, R135, c[0x0][0x23c], -R0 ;  /* 0x00008f0087097a23 */ /* 0x002fe20000010800 */
[----:B------:R-:W-:Y:S01]  /*e9a0*/  MOV R135, R171 ;  /* 0x000000ab00877202 */ /* 0x000fe20000000f00 */
[-C--:B------:R-:W-:Y:S02]  /*e9b0*/  FMUL.FTZ R102, R102, R3.reuse ;  /* 0x0000000366667220 */ /* 0x080fe40000410000 */
[----:B------:R1:W-:Y:S01]  /*e9c0*/  MUFU.EX2 R72, R9 ;  /* 0x0000000900487308 */ /* 0x0003e20000000800 */
[----:B------:R-:W-:-:S02]  /*e9d0*/  FMUL.FTZ R103, R103, R3 ;  /* 0x0000000367677220 */ /* 0x000fc40000410000 */
[-C--:B------:R-:W-:Y:S02]  /*e9e0*/  FMUL.FTZ R104, R104, R8.reuse ;  /* 0x0000000868687220 */ /* 0x080fe40000410000 */
[----:B------:R-:W-:Y:S02]  /*e9f0*/  FMUL.FTZ R105, R105, R8 ;  /* 0x0000000869697220 */ /* 0x000fe40000410000 */
[----:B---3--:R-:W-:Y:S01]  /*ea00*/  FFMA.FTZ R10, R134, c[0x0][0x23c], -R0 ;  /* 0x00008f00860a7a23 */ /* 0x008fe20000010800 */
[----:B----4-:R-:W-:Y:S01]  /*ea10*/  MOV R134, R60 ;  /* 0x0000003c00867202 */ /* 0x010fe20000000f00 */
[-C--:B------:R-:W-:Y:S01]  /*ea20*/  FMUL.FTZ R106, R106, R3.reuse ;  /* 0x000000036a6a7220 */ /* 0x080fe20000410000 */
[----:B-----5:R-:W-:Y:S01]  /*ea30*/  HMMA.16816.F32 R100, R4, R16, R100 ;  /* 0x000000100464723c */ /* 0x020fe20000001864 */
[----:B------:R-:W-:Y:S02]  /*ea40*/  FMUL.FTZ R107, R107, R3 ;  /* 0x000000036b6b7220 */ /* 0x000fe40000410000 */
[----:B------:R-:W3:Y:S01]  /*ea50*/  MUFU.EX2 R10, R10 ;  /* 0x0000000a000a7308 */ /* 0x000ee20000000800 */
[----:B------:R-:W-:-:S02]  /*ea60*/  FMUL.FTZ R124, R124, R8 ;  /* 0x000000087c7c7220 */ /* 0x000fc40000410000 */
[----:B-1----:R-:W-:Y:S02]  /*ea70*/  FFMA.FTZ R9, R169, c[0x0][0x23c], -R0 ;  /* 0x00008f00a9097a23 */ /* 0x002fe40000010800 */
[-C--:B------:R-:W-:Y:S01]  /*ea80*/  FMUL.FTZ R125, R125, R8.reuse ;  /* 0x000000087d7d7220 */ /* 0x080fe20000410000 */
[----:B------:R-:W-:Y:S01]  /*ea90*/  HMMA.16816.F32 R104, R4, R18, R104 ;  /* 0x000000120468723c */ /* 0x000fe20000001868 */
[-C--:B------:R-:W-:Y:S01]  /*eaa0*/  FMUL.FTZ R126, R126, R3.reuse ;  /* 0x000000037e7e7220 */ /* 0x080fe20000410000 */
[----:B------:R1:W-:Y:S01]  /*eab0*/  MUFU.EX2 R56, R9 ;  /* 0x0000000900387308 */ /* 0x0003e20000000800 */
[----:B------:R-:W-:Y:S01]  /*eac0*/  FMUL.FTZ R127, R127, R3 ;  /* 0x000000037f7f7220 */ /* 0x000fe20000410000 */
[----:B------:R-:W-:Y:S01]  /*ead0*/  LDSM.16.MT88.4 R16, [R206+0x18800] ;  /* 0x01880000ce10783b */ /* 0x000fe20000004200 */
[-C--:B------:R-:W-:Y:S02]  /*eae0*/  FMUL.FTZ R128, R128, R8.reuse ;  /* 0x0000000880807220 */ /* 0x080fe40000410000 */
[----:B------:R-:W-:-:S02]  /*eaf0*/  FMUL.FTZ R129, R129, R8 ;  /* 0x0000000881817220 */ /* 0x000fc40000410000 */
[-C--:B------:R-:W-:Y:S01]  /*eb00*/  FMUL.FTZ R130, R130, R3.reuse ;  /* 0x0000000382827220 */ /* 0x080fe20000410000 */
[C---:B------:R-:W-:Y:S01]  /*eb10*/  HMMA.16816.F32 R124, R4.reuse, R24, R124 ;  /* 0x00000018047c723c */ /* 0x040fe2000000187c */
[----:B------:R-:W-:Y:S02]  /*eb20*/  FMUL.FTZ R131, R131, R3 ;  /* 0x0000000383837220 */ /* 0x000fe40000410000 */
[----:B------:R-:W-:Y:S02]  /*eb30*/  IMAD.MOV.U32 R32, RZ, RZ, R64 ;  /* 0x000000ffff207224 */ /* 0x000fe400078e0040 */
[----:B------:R-:W-:Y:S02]  /*eb40*/  IMAD.MOV.U32 R34, RZ, RZ, R66 ;  /* 0x000000ffff227224 */ /* 0x000fe400078e0042 */
[----:B------:R-:W-:Y:S01]  /*eb50*/  IMAD.MOV.U32 R64, RZ, RZ, R49 ;  /* 0x000000ffff407224 */ /* 0x000fe200078e0031 */
[----:B------:R-:W-:Y:S01]  /*eb60*/  HMMA.16816.F32 R128, R4, R26, R128 ;  /* 0x0000001a0480723c */ /* 0x000fe20000001880 */
[----:B-1----:R-:W-:Y:S01]  /*eb70*/  FFMA.FTZ R9, R168, c[0x0][0x23c], -R0 ;  /* 0x00008f00a8097a23 */ /* 0x002fe20000010800 */
[----:B------:R-:W1:Y:S01]  /*eb80*/  LDSM.16.MT88.4 R24, [R205+0x1a800] ;  /* 0x01a80000cd18783b */ /* 0x000e620000004200 */
[----:B------:R-:W-:-:S02]  /*eb90*/  IMAD.MOV.U32 R66, RZ, RZ, R51 ;  /* 0x000000ffff427224 */ /* 0x000fc400078e0033 */
[----:B------:R-:W4:Y:S01]  /*eba0*/  MUFU.EX2 R60, R9 ;  /* 0x00000009003c7308 */ /* 0x000f220000000800 */
[----:B------:R-:W-:Y:S01]  /*ebb0*/  IMAD.MOV.U32 R67, RZ, RZ, R52 ;  /* 0x000000ffff437224 */ /* 0x000fe200078e0034 */
[----:B------:R-:W-:Y:S02]  /*ebc0*/  F2FP.PACK_AB R4, R74, R134 ;  /* 0x000000864a04723e */ /* 0x000fe400000000ff */
[----:B--2---:R-:W-:Y:S02]  /*ebd0*/  F2FP.PACK_AB R6, R57, R73 ;  /* 0x000000493906723e */ /* 0x004fe400000000ff */
[----:B---3--:R-:W-:Y:S02]  /*ebe0*/  F2FP.PACK_AB R5, R72, R10 ;  /* 0x0000000a4805723e */ /* 0x008fe400000000ff */
[----:B----4-:R-:W-:Y:S01]  /*ebf0*/  F2FP.PACK_AB R7, R60, R56 ;  /* 0x000000383c07723e */ /* 0x010fe200000000ff */
[----:B------:R-:W-:-:S06]  /*ec00*/  FFMA.FTZ R9, R250, c[0x0][0x23c], -R2 ;  /* 0x00008f00fa097a23 */ /* 0x000fcc0000010802 */
[C---:B------:R-:W-:Y:S08]  /*ec10*/  HMMA.16816.F32 R136, R4.reuse, R20, R136 ;  /* 0x000000140488723c */ /* 0x040ff00000001888 */
[C---:B------:R-:W-:Y:S01]  /*ec20*/  HMMA.16816.F32 R36, R4.reuse, R22, R36 ;  /* 0x000000160424723c */ /* 0x040fe20000001824 */
[----:B------:R-:W2:Y:S07]  /*ec30*/  LDSM.16.MT88.4 R20, [R206+0x1a800] ;  /* 0x01a80000ce14783b */ /* 0x000eae0000004200 */
[C---:B------:R-:W-:Y:S07]  /*ec40*/  HMMA.16816.F32 R48, R4.reuse, R30, R244 ;  /* 0x0000001e0430723c */ /* 0x040fee00000018f4 */
[----:B------:R-:W-:Y:S01]  /*ec50*/  IMAD.MOV.U32 R246, RZ, RZ, R53 ;  /* 0x000000fffff67224 */ /* 0x000fe200078e0035 */
[----:B------:R-:W-:Y:S01]  /*ec60*/  MOV R245, R54 ;  /* 0x0000003600f57202 */ /* 0x000fe20000000f00 */
[----:B------:R-:W-:Y:S01]  /*ec70*/  IMAD.MOV.U32 R244, RZ, RZ, R55 ;  /* 0x000000fffff47224 */ /* 0x000fe200078e0037 */
[----:B------:R-:W-:Y:S01]  /*ec80*/  HMMA.16816.F32 R160, R4, R12, R160 ;  /* 0x0000000c04a0723c */ /* 0x000fe200000018a0 */
[----:B------:R-:W-:Y:S01]  /*ec90*/  MOV R247, R10 ;  /* 0x0000000a00f77202 */ /* 0x000fe20000000f00 */
[----:B------:R-:W-:-:S06]  /*eca0*/  IMAD.MOV.U32 R10, RZ, RZ, R61 ;  /* 0x000000ffff0a7224 */ /* 0x000fcc00078e003d */
[C---:B------:R-:W-:Y:S01]  /*ecb0*/  HMMA.16816.F32 R52, R4.reuse, R14, R240 ;  /* 0x0000000e0434723c */ /* 0x040fe200000018f0 */
[----:B------:R-:W3:Y:S06]  /*ecc0*/  LDSM.16.MT88.4 R12, [R207+0x1a800] ;  /* 0x01a80000cf0c783b */ /* 0x000eec0000004200 */
[----:B------:R-:W-:Y:S01]  /*ecd0*/  MOV R243, R71 ;  /* 0x0000004700f37202 */ /* 0x000fe20000000f00 */
[----:B------:R-:W-:Y:S01]  /*ece0*/  IMAD.MOV.U32 R241, RZ, RZ, R63 ;  /* 0x000000fffff17224 */ /* 0x000fe200078e003f */
[----:B-1----:R-:W-:Y:S01]  /*ecf0*/  HMMA.16816.F32 R68, R4, R26, R200 ;  /* 0x0000001a0444723c */ /* 0x002fe200000018c8 */
[----:B------:R-:W-:-:S02]  /*ed00*/  MOV R242, R62 ;  /* 0x0000003e00f27202 */ /* 0x000fc40000000f00 */
[----:B------:R-:W-:-:S04]  /*ed10*/  MOV R240, R60 ;  /* 0x0000003c00f07202 */ /* 0x000fc80000000f00 */
[----:B------:R-:W-:Y:S01]  /*ed20*/  IMAD.MOV.U32 R203, RZ, RZ, R57 ;  /* 0x000000ffffcb7224 */ /* 0x000fe200078e0039 */
[----:B------:R-:W-:Y:S01]  /*ed30*/  MOV R202, R58 ;  /* 0x0000003a00ca7202 */ /* 0x000fe20000000f00 */
[----:B------:R-:W-:Y:S01]  /*ed40*/  IMAD.MOV.U32 R201, RZ, RZ, R59 ;  /* 0x000000ffffc97224 */ /* 0x000fe200078e003b */
[----:B------:R-:W-:Y:S01]  /*ed50*/  MOV R200, R56 ;  /* 0x0000003800c87202 */ /* 0x000fe20000000f00 */
[C---:B------:R-:W-:Y:S01]  /*ed60*/  HMMA.16816.F32 R60, R4.reuse, R24, R236 ;  /* 0x00000018043c723c */ /* 0x040fe200000018ec */
[----:B------:R-:W1:Y:S06]  /*ed70*/  LDSM.16.MT88.4 R24, [R206+0x1c800] ;  /* 0x01c80000ce18783b */ /* 0x000e6c0000004200 */
[----:B------:R-:W-:Y:S01]  /*ed80*/  IMAD.MOV.U32 R237, RZ, RZ, R64 ;  /* 0x000000ffffed7224 */ /* 0x000fe200078e0040 */
[----:B--2---:R-:W-:Y:S01]  /*ed90*/  HMMA.16816.F32 R56, R4, R20, R196 ;  /* 0x000000140438723c */ /* 0x004fe200000018c4 */
[----:B------:R-:W-:Y:S01]  /*eda0*/  MOV R238, R65 ;  /* 0x0000004100ee7202 */ /* 0x000fe20000000f00 */
[----:B------:R-:W-:Y:S01]  /*edb0*/  IMAD.MOV.U32 R239, RZ, RZ, R66 ;  /* 0x000000ffffef7224 */ /* 0x000fe200078e0042 */
[----:B------:R-:W-:-:S04]  /*edc0*/  MOV R236, R75 ;  /* 0x0000004b00ec7202 */ /* 0x000fc80000000f00 */
[----:B------:R-:W-:Y:S01]  /*edd0*/  MOV R196, R67 ;  /* 0x0000004300c47202 */ /* 0x000fe20000000f00 */
[----:B------:R-:W-:Y:S01]  /*ede0*/  HMMA.16816.F32 R144, R4, R16, R144 ;  /* 0x000000100490723c */ /* 0x000fe20000001890 */
[----:B------:R-:W-:Y:S01]  /*edf0*/  IMAD.MOV.U32 R199, RZ, RZ, R73 ;  /* 0x000000ffffc77224 */ /* 0x000fe200078e0049 */
[----:B------:R-:W-:Y:S01]  /*ee00*/  MOV R198, R72 ;  /* 0x0000004800c67202 */ /* 0x000fe20000000f00 */
[----:B------:R-:W-:-:S05]  /*ee10*/  IMAD.MOV.U32 R197, RZ, RZ, R74 ;  /* 0x000000ffffc57224 */ /* 0x000fca00078e004a */
[C---:B------:R-:W-:Y:S01]  /*ee20*/  HMMA.16816.F32 R64, R4.reuse, R22, R192 ;  /* 0x000000160440723c */ /* 0x040fe200000018c0 */
[----:B------:R-:W2:Y:S06]  /*ee30*/  LDSM.16.MT88.4 R20, [R208+0x1c800] ;  /* 0x01c80000d014783b */ /* 0x000eac0000004200 */
[----:B------:R-:W-:Y:S01]  /*ee40*/  IMAD.MOV.U32 R195, RZ, RZ, R252 ;  /* 0x000000ffffc37224 */ /* 0x000fe200078e00fc */
[C---:B---3--:R-:W-:Y:S01]  /*ee50*/  HMMA.16816.F32 R76, R4.reuse, R12, R180 ;  /* 0x0000000c044c723c */ /* 0x048fe200000018b4 */
[----:B------:R3:W-:Y:S01]  /*ee60*/  MUFU.EX2 R183, R9 ;  /* 0x0000000900b77308 */ /* 0x0007e20000000800 */
[----:B------:R-:W-:Y:S01]  /*ee70*/  IMAD.MOV.U32 R194, RZ, RZ, R170 ;  /* 0x000000ffffc27224 */ /* 0x000fe200078e00aa */
[----:B------:R-:W-:Y:S01]  /*ee80*/  MOV R193, R197 ;  /* 0x000000c500c17202 */ /* 0x000fe20000000f00 */
[----:B------:R-:W-:Y:S01]  /*ee90*/  IMAD.MOV.U32 R192, RZ, RZ, R196 ;  /* 0x000000ffffc07224 */ /* 0x000fe200078e00c4 */
[----:B------:R-:W-:Y:S01]  /*eea0*/  MOV R197, R201 ;  /* 0x000000c900c57202 */ /* 0x000fe20000000f00 */
[----:B------:R-:W-:Y:S01]  /*eeb0*/  IMAD.MOV.U32 R196, RZ, RZ, R200 ;  /* 0x000000ffffc47224 */ /* 0x000fe200078e00c8 */
[----:B------:R-:W-:Y:S01]  /*eec0*/  MOV R201, R241 ;  /* 0x000000f100c97202 */ /* 0x000fe20000000f00 */
[C---:B------:R-:W-:Y:S01]  /*eed0*/  HMMA.16816.F32 R84, R4.reuse, R14, R176 ;  /* 0x0000000e0454723c */ /* 0x040fe200000018b0 */
[----:B------:R-:W4:Y:S01]  /*eee0*/  LDSM.16.MT88.4 R12, [R207+0x1c800] ;  /* 0x01c80000cf0c783b */ /* 0x000f220000004200 */
[----:B------:R-:W-:Y:S01]  /*eef0*/  IMAD.MOV.U32 R200, RZ, RZ, R240 ;  /* 0x000000ffffc87224 */ /* 0x000fe200078e00f0 */
[----:B------:R-:W-:Y:S01]  /*ef00*/  MOV R241, R245 ;  /* 0x000000f500f17202 */ /* 0x000fe20000000f00 */
[----:B------:R-:W-:Y:S01]  /*ef10*/  IMAD.MOV.U32 R240, RZ, RZ, R244 ;  /* 0x000000fffff07224 */ /* 0x000fe200078e00f4 */
[----:B------:R-:W-:Y:S01]  /*ef20*/  MOV R245, R35 ;  /* 0x0000002300f57202 */ /* 0x000fe20000000f00 */
[----:B------:R-:W-:Y:S01]  /*ef30*/  IMAD.MOV.U32 R244, RZ, RZ, R134 ;  /* 0x000000fffff47224 */ /* 0x000fe200078e0086 */
[----:B------:R-:W-:Y:S01]  /*ef40*/  MOV R178, R241 ;  /* 0x000000f100b27202 */ /* 0x000fe20000000f00 */
[----:B------:R-:W-:Y:S01]  /*ef50*/  HMMA.16816.F32 R40, R4, R18, R40 ;  /* 0x000000120428723c */ /* 0x000fe20000001828 */
[----:B------:R-:W5:Y:S01]  /*ef60*/  LDSM.16.MT88.4 R16, [R208+0x1a800] ;  /* 0x01a80000d010783b */ /* 0x000f620000004200 */
[----:B---3--:R-:W-:-:S02]  /*ef70*/  FFMA.FTZ R9, R251, c[0x0][0x23c], -R2 ;  /* 0x00008f00fb097a23 */ /* 0x008fc40000010802 */
[----:B------:R-:W-:Y:S02]  /*ef80*/  IMAD.MOV.U32 R134, RZ, RZ, R32 ;  /* 0x000000ffff867224 */ /* 0x000fe400078e0020 */
[----:B------:R3:W2:Y:S01]  /*ef90*/  MUFU.EX2 R252, R9 ;  /* 0x0000000900fc7308 */ /* 0x0006a20000000800 */
[----:B------:R-:W-:Y:S01]  /*efa0*/  IMAD.MOV.U32 R182, RZ, RZ, R201 ;  /* 0x000000ffffb67224 */ /* 0x000fe200078e00c9 */
[----:B------:R-:W-:Y:S01]  /*efb0*/  HMMA.16816.F32 R152, R4, R28, R152 ;  /* 0x0000001c0498723c */ /* 0x000fe20000001898 */
[----:B------:R-:W5:Y:S01]  /*efc0*/  LDSM.16.MT88.4 R28, [R205+0x1c800] ;  /* 0x01c80000cd1c783b */ /* 0x000f620000004200 */
[----:B------:R-:W-:-:S06]  /*efd0*/  IMAD.MOV.U32 R179, RZ, RZ, R240 ;  /* 0x000000ffffb37224 */ /* 0x000fcc00078e00f0 */
[----:B-1----:R-:W-:Y:S01]  /*efe0*/  HMMA.16816.F32 R164, R4, R24, R164 ;  /* 0x0000001804a4723c */ /* 0x002fe200000018a4 */
[----:B---3--:R-:W-:-:S07]  /*eff0*/  FFMA.FTZ R9, R248, c[0x0][0x23c], -R2 ;  /* 0x00008f00f8097a23 */ /* 0x008fce0000010802 */
[C---:B--2---:R-:W-:Y:S01]  /*f000*/  HMMA.16816.F32 R116, R4.reuse, R22, R88 ;  /* 0x000000160474723c */ /* 0x044fe20000001858 */
[----:B------:R1:W-:Y:S07]  /*f010*/  MUFU.EX2 R250, R9 ;  /* 0x0000000900fa7308 */ /* 0x0003ee0000000800 */
[C---:B------:R-:W-:Y:S01]  /*f020*/  HMMA.16816.F32 R148, R4.reuse, R26, R148 ;  /* 0x0000001a0494723c */ /* 0x040fe20000001894 */
[----:B------:R-:W-:Y:S07]  /*f030*/  LDSM.16.MT88.4 R24, [R206+0x1e800] ;  /* 0x01e80000ce18783b */ /* 0x000fee0000004200 */
[----:B----4-:R-:W-:Y:S01]  /*f040*/  HMMA.16816.F32 R88, R4, R12, R92 ;  /* 0x0000000c0458723c */ /* 0x010fe2000000185c */
[----:B-1----:R-:W-:-:S04]  /*f050*/  FFMA.FTZ R9, R249, c[0x0][0x23c], -R2 ;  /* 0x00008f00f9097a23 */ /* 0x002fc80000010802 */
[----:B------:R1:W2:Y:S02]  /*f060*/  MUFU.EX2 R251, R9 ;  /* 0x0000000900fb7308 */ /* 0x0002a40000000800 */
[----:B------:R-:W-:Y:S01]  /*f070*/  MOV R95, R134 ;  /* 0x00000086005f7202 */ /* 0x000fe20000000f00 */
[C---:B------:R-:W-:Y:S01]  /*f080*/  HMMA.16816.F32 R96, R4.reuse, R14, R96 ;  /* 0x0000000e0460723c */ /* 0x040fe20000001860 */
[----:B------:R-:W3:Y:S07]  /*f090*/  LDSM.16.MT88.4 R12, [R207+0x1e800] ;  /* 0x01e80000cf0c783b */ /* 0x000eee0000004200 */
[----:B-----5:R-:W-:Y:S01]  /*f0a0*/  HMMA.16816.F32 R72, R4, R16, R188 ;  /* 0x000000100448723c */ /* 0x020fe200000018bc */
[----:B-1----:R-:W-:-:S06]  /*f0b0*/  FFMA.FTZ R9, R194, c[0x0][0x23c], -R0 ;  /* 0x00008f00c2097a23 */ /* 0x002fcc0000010800 */
[----:B------:R-:W-:Y:S01]  /*f0c0*/  MOV R191, R195 ;  /* 0x000000c300bf7202 */ /* 0x000fe20000000f00 */
[C---:B------:R-:W-:Y:S01]  /*f0d0*/  HMMA.16816.F32 R80, R4.reuse, R18, R184 ;  /* 0x000000120450723c */ /* 0x040fe200000018b8 */
[----:B------:R-:W1:Y:S01]  /*f0e0*/  LDSM.16.MT88.4 R16, [R205+0x1e800] ;  /* 0x01e80000cd10783b */ /* 0x000e620000004200 */
[----:B------:R4:W-:Y:S01]  /*f0f0*/  MUFU.EX2 R249, R9 ;  /* 0x0000000900f97308 */ /* 0x0009e20000000800 */
[----:B------:R-:W-:Y:S01]  /*f100*/  IMAD.MOV.U32 R194, RZ, RZ, R198 ;  /* 0x000000ffffc27224 */ /* 0x000fe200078e00c6 */
[----:B------:R-:W-:Y:S01]  /*f110*/  MOV R195, R199 ;  /* 0x000000c700c37202 */ /* 0x000fe20000000f00 */
[----:B------:R-:W-:Y:S01]  /*f120*/  IMAD.MOV.U32 R198, RZ, RZ, R202 ;  /* 0x000000ffffc67224 */ /* 0x000fe200078e00ca */
[----:B------:R-:W-:Y:S01]  /*f130*/  MOV R199, R203 ;  /* 0x000000cb00c77202 */ /* 0x000fe20000000f00 */
[----:B------:R-:W-:Y:S01]  /*f140*/  IMAD.MOV.U32 R202, RZ, RZ, R242 ;  /* 0x000000ffffca7224 */ /* 0x000fe200078e00f2 */
[C---:B------:R-:W-:Y:S01]  /*f150*/  HMMA.16816.F32 R156, R4.reuse, R20, R156 ;  /* 0x00000014049c723c */ /* 0x040fe2000000189c */
        /* <DEDUP_REMOVED lines=8> */
[----:B------:R-:W-:Y:S01]  /*f1e0*/  LDSM.16.MT88.4 R32, [R205+0x19000] ;  /* 0x01900000cd20783b */ /* 0x000fe20000004200 */
[----:B----4-:R-:W-:Y:S01]  /*f1f0*/  FFMA.FTZ R9, R191, c[0x0][0x23c], -R0 ;  /* 0x00008f00bf097a23 */ /* 0x010fe20000010800 */
[----:B------:R-:W-:Y:S01]  /*f200*/  MOV R188, R196 ;  /* 0x000000c400bc7202 */ /* 0x000fe20000000f00 */
[----:B------:R-:W-:Y:S01]  /*f210*/  IMAD.MOV.U32 R189, RZ, RZ, R195 ;  /* 0x000000ffffbd7224 */ /* 0x000fe200078e00c3 */
[----:B------:R-:W-:Y:S01]  /*f220*/  MOV R187, R197 ;  /* 0x000000c500bb7202 */ /* 0x000fe20000000f00 */
[----:B------:R4:W1:Y:S01]  /*f230*/  MUFU.EX2 R248, R9 ;  /* 0x0000000900f87308 */ /* 0x0008620000000800 */
[----:B------:R-:W-:Y:S01]  /*f240*/  MOV R185, R199 ;  /* 0x000000c700b97202 */ /* 0x000fe20000000f00 */
[----:B------:R-:W-:Y:S01]  /*f250*/  HMMA.16816.F32 R168, R4, R30, R172 ;  /* 0x0000001e04a8723c */ /* 0x000fe200000018ac */
[----:B------:R-:W-:Y:S01]  /*f260*/  LDSM.16.MT88.4 R28, [R205+0x1b000] ;  /* 0x01b00000cd1c783b */ /* 0x000fe20000004200 */
[----:B------:R-:W-:Y:S01]  /*f270*/  MOV R191, R193 ;  /* 0x000000c100bf7202 */ /* 0x000fe20000000f00 */
[----:B------:R-:W-:Y:S01]  /*f280*/  IMAD.MOV.U32 R176, RZ, RZ, R243 ;  /* 0x000000ffffb07224 */ /* 0x000fe200078e00f3 */
[----:B------:R-:W-:-:S02]  /*f290*/  MOV R190, R194 ;  /* 0x000000c200be7202 */ /* 0x000fc40000000f00 */
[----:B------:R-:W-:Y:S01]  /*f2a0*/  MOV R184, R200 ;  /* 0x000000c800b87202 */ /* 0x000fe20000000f00 */
[----:B------:R-:W-:Y:S01]  /*f2b0*/  IMAD.MOV.U32 R173, RZ, RZ, R246 ;  /* 0x000000ffffad7224 */ /* 0x000fe200078e00f6 */
[C---:B---3--:R-:W-:Y:S01]  /*f2c0*/  HMMA.16816.F32 R124, R4.reuse, R12, R124 ;  /* 0x0000000c047c723c */ /* 0x048fe2000000187c */
[----:B------:R-:W-:Y:S02]  /*f2d0*/  MOV R175, R244 ;  /* 0x000000f400af7202 */ /* 0x000fe40000000f00 */
[----:B------:R-:W-:Y:S02]  /*f2e0*/  MOV R174, R245 ;  /* 0x000000f500ae7202 */ /* 0x000fe40000000f00 */
[----:B------:R-:W-:Y:S01]  /*f2f0*/  MOV R172, R247 ;  /* 0x000000f700ac7202 */ /* 0x000fe20000000f00 */
[----:B----4-:R-:W-:Y:S01]  /*f300*/  FFMA.FTZ R9, R135, c[0x0][0x23c], -R0 ;  /* 0x00008f0087097a23 */ /* 0x010fe20000010800 */
[----:B------:R-:W-:Y:S01]  /*f310*/  MOV R181, R202 ;  /* 0x000000ca00b57202 */ /* 0x000fe20000000f00 */
[----:B------:R-:W-:Y:S01]  /*f320*/  HMMA.16816.F32 R128, R4, R14, R128 ;  /* 0x0000000e0480723c */ /* 0x000fe20000001880 */
[----:B------:R-:W3:Y:S01]  /*f330*/  LDSM.16.MT88.4 R12, [R207+0x19000] ;  /* 0x01900000cf0c783b */ /* 0x000ee20000004200 */
[----:B------:R4:W-:Y:S01]  /*f340*/  MUFU.EX2 R135, R9 ;  /* 0x0000000900877308 */ /* 0x0009e20000000800 */
[----:B------:R-:W-:-:S02]  /*f350*/  MOV R180, R203 ;  /* 0x000000cb00b47202 */ /* 0x000fc40000000f00 */
[----:B------:R-:W-:-:S03]  /*f360*/  MOV R177, R242 ;  /* 0x000000f200b17202 */ /* 0x000fc60000000f00 */
[C---:B-1----:R-:W-:Y:S08]  /*f370*/  HMMA.16816.F32 R100, R4.reuse, R16, R100 ;  /* 0x000000100464723c */ /* 0x042ff00000001864 */
[----:B------:R-:W-:Y:S01]  /*f380*/  HMMA.16816.F32 R104, R4, R18, R104 ;  /* 0x000000120468723c */ /* 0x000fe20000001868 */
[----:B------:R-:W1:Y:S01]  /*f390*/  LDSM.16.MT88.4 R16, [R206+0x19000] ;  /* 0x01900000ce10783b */ /* 0x000e620000004200 */
[----:B----4-:R-:W-:-:S04]  /*f3a0*/  FFMA.FTZ R9, R192, c[0x0][0x23c], -R0 ;  /* 0x00008f00c0097a23 */ /* 0x010fc80000010800 */
[----:B------:R4:W1:Y:S02]  /*f3b0*/  MUFU.EX2 R134, R9 ;  /* 0x0000000900867308 */ /* 0x0008640000000800 */
[C---:B------:R-:W-:Y:S08]  /*f3c0*/  HMMA.16816.F32 R108, R4.reuse, R24, R108 ;  /* 0x00000018046c723c */ /* 0x040ff0000000186c */
[----:B------:R-:W-:Y:S01]  /*f3d0*/  HMMA.16816.F32 R112, R4, R26, R112 ;  /* 0x0000001a0470723c */ /* 0x000fe20000001870 */
[----:B------:R-:W-:Y:S01]  /*f3e0*/  LDSM.16.MT88.4 R24, [R208+0x19000] ;  /* 0x01900000d018783b */ /* 0x000fe20000004200 */
[----:B----4-:R-:W-:-:S06]  /*f3f0*/  IMAD.MOV.U32 R9, RZ, RZ, R177 ;  /* 0x000000ffff097224 */ /* 0x010fcc00078e00b1 */
[----:B-----5:R-:W-:Y:S01]  /*f400*/  HMMA.16816.F32 R44, R4, R20, R44 ;  /* 0x00000014042c723c */ /* 0x020fe2000000182c */
[----:B------:R-:W-:-:S07]  /*f410*/  FFMA.FTZ R9, R9, c[0x0][0x23c], -R2 ;  /* 0x00008f0009097a23 */ /* 0x000fce0000010802 */
[----:B------:R-:W-:Y:S01]  /*f420*/  HMMA.16816.F32 R120, R4, R22, R120 ;  /* 0x000000160478723c */ /* 0x000fe20000001878 */
[----:B------:R-:W-:Y:S06]  /*f430*/  LDSM.16.MT88.4 R20, [R206+0x1b000] ;  /* 0x01b00000ce14783b */ /* 0x000fec0000004200 */
[----:B------:R-:W-:Y:S02]  /*f440*/  F2FP.PACK_AB R4, R252, R183 ;  /* 0x000000b7fc04723e */ /* 0x000fe400000000ff */
[----:B--2---:R-:W-:Y:S02]  /*f450*/  F2FP.PACK_AB R6, R251, R250 ;  /* 0x000000fafb06723e */ /* 0x004fe400000000ff */
[----:B------:R-:W-:-:S02]  /*f460*/  F2FP.PACK_AB R5, R248, R249 ;  /* 0x000000f9f805723e */ /* 0x000fc400000000ff */
[----:B-1----:R-:W-:-:S07]  /*f470*/  F2FP.PACK_AB R7, R134, R135 ;  /* 0x000000878607723e */ /* 0x002fce00000000ff */
[C---:B---3--:R-:W-:Y:S08]  /*f480*/  HMMA.16816.F32 R160, R4.reuse, R12, R160 ;  /* 0x0000000c04a0723c */ /* 0x048ff000000018a0 */
[C---:B------:R-:W-:Y:S01]  /*f490*/  HMMA.16816.F32 R244, R4.reuse, R14, R52 ;  /* 0x0000000e04f4723c */ /* 0x040fe20000001834 */
[----:B------:R-:W1:Y:S07]  /*f4a0*/  LDSM.16.MT88.4 R12, [R207+0x1b000] ;  /* 0x01b00000cf0c783b */ /* 0x000e6e0000004200 */
[C---:B------:R-:W-:Y:S08]  /*f4b0*/  HMMA.16816.F32 R144, R4.reuse, R16, R144 ;  /* 0x000000100490723c */ /* 0x040ff00000001890 */
[C---:B------:R-:W-:Y:S01]  /*f4c0*/  HMMA.16816.F32 R40, R4.reuse, R18, R40 ;  /* 0x000000120428723c */ /* 0x040fe20000001828 */
[----:B------:R-:W2:Y:S07]  /*f4d0*/  LDSM.16.MT88.4 R16, [R208+0x1b000] ;  /* 0x01b00000d010783b */ /* 0x000eae0000004200 */
[C---:B------:R-:W-:Y:S08]  /*f4e0*/  HMMA.16816.F32 R136, R4.reuse, R32, R136 ;  /* 0x000000200488723c */ /* 0x040ff00000001888 */
[C---:B------:R-:W-:Y:S01]  /*f4f0*/  HMMA.16816.F32 R36, R4.reuse, R34, R36 ;  /* 0x000000220424723c */ /* 0x040fe20000001824 */
[----:B------:R-:W3:Y:S07]  /*f500*/  LDSM.16.MT88.4 R32, [R205+0x1d000] ;  /* 0x01d00000cd20783b */ /* 0x000eee0000004200 */
[C---:B------:R-:W-:Y:S07]  /*f510*/  HMMA.16816.F32 R196, R4.reuse, R30, R68 ;  /* 0x0000001e04c4723c */ /* 0x040fee0000001844 */
[----:B------:R-:W-:Y:S01]  /*f520*/  MOV R31, R184 ;  /* 0x000000b8001f7202 */ /* 0x000fe20000000f00 */
[----:B-1----:R-:W-:Y:S01]  /*f530*/  HMMA.16816.F32 R76, R4, R12, R76 ;  /* 0x0000000c044c723c */ /* 0x002fe2000000184c */
[----:B------:R-:W-:-:S07]  /*f540*/  MOV R30, R185 ;  /* 0x000000b9001e7202 */ /* 0x000fce0000000f00 */
[C---:B------:R-:W-:Y:S01]  /*f550*/  HMMA.16816.F32 R84, R4.reuse, R14, R84 ;  /* 0x0000000e0454723c */ /* 0x040fe20000001854 */
[----:B------:R-:W1:Y:S07]  /*f560*/  LDSM.16.MT88.4 R12, [R207+0x1d000] ;  /* 0x01d00000cf0c783b */ /* 0x000e6e0000004200 */
[C---:B--2---:R-:W-:Y:S07]  /*f570*/  HMMA.16816.F32 R68, R4.reuse, R16, R72 ;  /* 0x000000100444723c */ /* 0x044fee0000001848 */
[----:B------:R-:W-:Y:S01]  /*f580*/  MOV R72, R182 ;  /* 0x000000b600487202 */ /* 0x000fe20000000f00 */
[----:B------:R-:W-:Y:S01]  /*f590*/  HMMA.16816.F32 R192, R4, R18, R80 ;  /* 0x0000001204c0723c */ /* 0x000fe20000001850 */
[----:B------:R-:W2:Y:S01]  /*f5a0*/  LDSM.16.MT88.4 R16, [R205+0x1f000] ;  /* 0x01f00000cd10783b */ /* 0x000ea20000004200 */
[----:B------:R-:W-:Y:S01]  /*f5b0*/  IMAD.MOV.U32 R73, RZ, RZ, R186 ;  /* 0x000000ffff497224 */ /* 0x000fe200078e00ba */
[----:B------:R-:W-:Y:S01]  /*f5c0*/  MOV R74, R187 ;  /* 0x000000bb004a7202 */ /* 0x000fe20000000f00 */
[----:B------:R-:W-:-:S03]  /*f5d0*/  IMAD.MOV.U32 R75, RZ, RZ, R236 ;  /* 0x000000ffff4b7224 */ /* 0x000fc600078e00ec */
[----:B------:R-:W-:Y:S01]  /*f5e0*/  MOV R83, R179 ;  /* 0x000000b300537202 */ /* 0x000fe20000000f00 */
[C---:B------:R-:W-:Y:S01]  /*f5f0*/  HMMA.16816.F32 R152, R4.reuse, R24, R152 ;  /* 0x000000180498723c */ /* 0x040fe20000001898 */
[----:B------:R-:W-:Y:S01]  /*f600*/  IMAD.MOV.U32 R80, RZ, RZ, R95 ;  /* 0x000000ffff507224 */ /* 0x000fe200078e005f */
[----:B------:R-:W-:Y:S02]  /*f610*/  MOV R82, R172 ;  /* 0x000000ac00527202 */ /* 0x000fe40000000f00 */
[----:B------:R-:W-:Y:S02]  /*f620*/  MOV R81, R83 ;  /* 0x0000005300517202 */ /* 0x000fe40000000f00 */
[----:B------:R-:W-:Y:S01]  /*f630*/  MOV R83, R72 ;  /* 0x0000004800537202 */ /* 0x000fe20000000f00 */
[----:B------:R-:W-:Y:S01]  /*f640*/  IMAD.MOV.U32 R72, RZ, RZ, R73 ;  /* 0x000000ffff487224 */ /* 0x000fe200078e0049 */
[----:B------:R-:W-:Y:S01]  /*f650*/  HMMA.16816.F32 R200, R4, R26, R48 ;  /* 0x0000001a04c8723c */ /* 0x000fe20000001830 */
[----:B------:R-:W4:Y:S01]  /*f660*/  LDSM.16.MT88.4 R24, [R206+0x1d000] ;  /* 0x01d00000ce18783b */ /* 0x000f220000004200 */
[----:B------:R-:W-:-:S02]  /*f670*/  MOV R73, R74 ;  /* 0x0000004a00497202 */ /* 0x000fc40000000f00 */
        /* <DEDUP_REMOVED lines=8> */
[----:B------:R-:W-:Y:S01]  /*f700*/  MOV R57, R238 ;  /* 0x000000ee00397202 */ /* 0x000fe20000000f00 */
[C---:B------:R-:W-:Y:S01]  /*f710*/  HMMA.16816.F32 R240, R4.reuse, R28, R60 ;  /* 0x0000001c04f0723c */ /* 0x040fe2000000183c */
[----:B------:R-:W-:Y:S01]  /*f720*/  MOV R59, R176 ;  /* 0x000000b0003b7202 */ /* 0x000fe20000000f00 */
[----:B------:R-:W-:Y:S01]  /*f730*/  IMAD.MOV.U32 R75, RZ, RZ, R56 ;  /* 0x000000ffff4b7224 */ /* 0x000fe200078e0038 */
[----:B------:R-:W-:Y:S02]  /*f740*/  MOV R56, R57 ;  /* 0x0000003900387202 */ /* 0x000fe40000000f00 */
[----:B------:R-:W-:Y:S01]  /*f750*/  MOV R57, R58 ;  /* 0x0000003a00397202 */ /* 0x000fe20000000f00 */
[----:B------:R-:W-:Y:S01]  /*f760*/  IMAD.MOV.U32 R58, RZ, RZ, R59 ;  /* 0x000000ffff3a7224 */ /* 0x000fe200078e003b */
[----:B------:R-:W-:Y:S01]  /*f770*/  MOV R28, R175 ;  /* 0x000000af001c7202 */ /* 0x000fe20000000f00 */
[----:B---3--:R-:W-:Y:S01]  /*f780*/  HMMA.16816.F32 R92, R4, R32, R140 ;  /* 0x00000020045c723c */ /* 0x008fe2000000188c */
[----:B------:R-:W-:-:S02]  /*f790*/  IMAD.MOV.U32 R29, RZ, RZ, R183 ;  /* 0x000000ffff1d7224 */ /* 0x000fc400078e00b7 */
[----:B------:R-:W-:Y:S02]  /*f7a0*/  MOV R59, R28 ;  /* 0x0000001c003b7202 */ /* 0x000fe40000000f00 */
[----:B------:R3:W-:Y:S02]  /*f7b0*/  MUFU.EX2 R28, R9 ;  /* 0x00000009001c7308 */ /* 0x0007e40000000800 */
[----:B------:R-:W-:Y:S01]  /*f7c0*/  MOV R143, R173 ;  /* 0x000000ad008f7202 */ /* 0x000fe20000000f00 */
[C---:B------:R-:W-:Y:S01]  /*f7d0*/  HMMA.16816.F32 R60, R4.reuse, R22, R64 ;  /* 0x00000016043c723c */ /* 0x040fe20000001840 */
[----:B------:R-:W5:Y:S06]  /*f7e0*/  LDSM.16.MT88.4 R20, [R208+0x1d000] ;  /* 0x01d00000d014783b */ /* 0x000f6c0000004200 */
[----:B------:R-:W-:Y:S01]  /*f7f0*/  MOV R64, R188 ;  /* 0x000000bc00407202 */ /* 0x000fe20000000f00 */
[----:B------:R-:W-:Y:S01]  /*f800*/  IMAD.MOV.U32 R65, RZ, RZ, R189 ;  /* 0x000000ffff417224 */ /* 0x000fe200078e00bd */
[----:B------:R-:W-:Y:S01]  /*f810*/  MOV R66, R190 ;  /* 0x000000be00427202 */ /* 0x000fe20000000f00 */
[----:B-1----:R-:W-:Y:S01]  /*f820*/  HMMA.16816.F32 R172, R4, R12, R88 ;  /* 0x0000000c04ac723c */ /* 0x002fe20000001858 */
[----:B------:R-:W-:Y:S01]  /*f830*/  MOV R67, R191 ;  /* 0x000000bf00437202 */ /* 0x000fe20000000f00 */
[----:B---3--:R-:W-:-:S02]  /*f840*/  FFMA.FTZ R9, R143, c[0x0][0x23c], -R2 ;  /* 0x00008f008f097a23 */ /* 0x008fc40000010802 */
[----:B------:R-:W-:Y:S03]  /*f850*/  LDSM.16.MT88.4 R140, [R205+0x19800] ;  /* 0x01980000cd8c783b */ /* 0x000fe60000004200 */
[----:B------:R-:W-:Y:S01]  /*f860*/  IMAD.MOV.U32 R88, RZ, RZ, R50 ;  /* 0x000000ffff587224 */ /* 0x000fe200078e0032 */
[----:B------:R-:W-:Y:S01]  /*f870*/  HMMA.16816.F32 R188, R4, R34, R168 ;  /* 0x0000002204bc723c */ /* 0x000fe200000018a8 */
[----:B------:R-:W-:Y:S01]  /*f880*/  MOV R89, R51 ;  /* 0x0000003300597202 */ /* 0x000fe20000000f00 */
[----:B------:R-:W-:Y:S01]  /*f890*/  IMAD.MOV.U32 R91, RZ, RZ, R56 ;  /* 0x000000ffff5b7224 */ /* 0x000fe200078e0038 */
[----:B------:R-:W-:-:S05]  /*f8a0*/  MOV R90, R57 ;  /* 0x00000039005a7202 */ /* 0x000fca0000000f00 */
[C---:B------:R-:W-:Y:S01]  /*f8b0*/  HMMA.16816.F32 R168, R4.reuse, R14, R96 ;  /* 0x0000000e04a8723c */ /* 0x040fe20000001860 */
[----:B------:R-:W1:Y:S06]  /*f8c0*/  LDSM.16.MT88.4 R12, [R207+0x1f000] ;  /* 0x01f00000cf0c783b */ /* 0x000e6c0000004200 */
[----:B------:R-:W-:Y:S01]  /*f8d0*/  MOV R99, R49 ;  /* 0x0000003100637202 */ /* 0x000fe20000000f00 */
[C---:B--2---:R-:W-:Y:S01]  /*f8e0*/  HMMA.16816.F32 R32, R4.reuse, R18, R104 ;  /* 0x000000120420723c */ /* 0x044fe20000001868 */
[----:B------:R2:W3:Y:S01]  /*f8f0*/  MUFU.EX2 R18, R9 ;  /* 0x0000000900127308 */ /* 0x0004e20000000800 */
[----:B------:R-:W-:Y:S01]  /*f900*/  MOV R98, R48 ;  /* 0x0000003000627202 */ /* 0x000fe20000000f00 */
[----:B------:R-:W-:Y:S01]  /*f910*/  IMAD.MOV.U32 R97, RZ, RZ, R59 ;  /* 0x000000ffff617224 */ /* 0x000fe200078e003b */
[----:B------:R-:W-:Y:S01]  /*f920*/  MOV R96, R58 ;  /* 0x0000003a00607202 */ /* 0x000fe20000000f00 */
[----:B------:R-:W-:Y:S03]  /*f930*/  LDSM.16.MT88.4 R48, [R206+0x1b800] ;  /* 0x01b80000ce30783b */ /* 0x000fe60000004200 */
[C---:B----4-:R-:W-:Y:S01]  /*f940*/  HMMA.16816.F32 R184, R4.reuse, R26, R148 ;  /* 0x0000001a04b8723c */ /* 0x050fe20000001894 */
[----:B------:R-:W-:Y:S04]  /*f950*/  LDSM.16.MT88.4 R148, [R206+0x19800] ;  /* 0x01980000ce94783b */ /* 0x000fe80000004200 */
[----:B------:R-:W-:Y:S03]  /*f960*/  LDSM.16.MT88.4 R56, [R208+0x1b800] ;  /* 0x01b80000d038783b */ /* 0x000fe60000004200 */
[C---:B------:R-:W-:Y:S01]  /*f970*/  HMMA.16816.F32 R100, R4.reuse, R16, R100 ;  /* 0x000000100464723c */ /* 0x040fe20000001864 */
[--C-:B--2---:R-:W-:Y:S01]  /*f980*/  FFMA.FTZ R9, R80, c[0x0][0x23c], -R2.reuse ;  /* 0x00008f0050097a23 */ /* 0x104fe20000010802 */
[----:B------:R-:W-:Y:S01]  /*f990*/  MOV R80, R75 ;  /* 0x0000004b00507202 */ /* 0x000fe20000000f00 */
[----:B------:R-:W-:Y:S01]  /*f9a0*/  FFMA.FTZ R2, R81, c[0x0][0x23c], -R2 ;  /* 0x00008f0051027a23 */ /* 0x000fe20000010802 */
[----:B------:R-:W-:Y:S01]  /*f9b0*/  MOV R81, R74 ;  /* 0x0000004a00517202 */ /* 0x000fe20000000f00 */
[----:B------:R-:W-:Y:S01]  /*f9c0*/  MUFU.EX2 R19, R9 ;  /* 0x0000000900137308 */ /* 0x000fe20000000800 */
[----:B------:R-:W-:Y:S02]  /*f9d0*/  LDSM.16.MT88.4 R104, [R205+0x1f800] ;  /* 0x01f80000cd68783b */ /* 0x000fe40000004200 */
[C---:B------:R-:W-:Y:S02]  /*f9e0*/  HMMA.16816.F32 R236, R4.reuse, R24, R164 ;  /* 0x0000001804ec723c */ /* 0x040fe400000018a4 */
[----:B------:R-:W-:Y:S03]  /*f9f0*/  LDSM.16.MT88.4 R164, [R207+0x19800] ;  /* 0x01980000cfa4783b */ /* 0x000fe60000004200 */
[----:B------:R2:W4:Y:S01]  /*fa00*/  MUFU.EX2 R17, R2 ;  /* 0x0000000200117308 */ /* 0x0005220000000800 */
[----:B------:R-:W4:Y:S02]  /*fa10*/  LDSM.16.MT88.4 R24, [R206+0x1f000] ;  /* 0x01f00000ce18783b */ /* 0x000f240000004200 */
[C---:B-----5:R-:W-:Y:S02]  /*fa20*/  HMMA.16816.F32 R176, R4.reuse, R20, R156 ;  /* 0x0000001404b0723c */ /* 0x060fe4000000189c */
[----:B------:R-:W-:Y:S06]  /*fa30*/  LDSM.16.MT88.4 R156, [R208+0x19800] ;  /* 0x01980000d09c783b */ /* 0x000fec0000004200 */
[----:B-1----:R-:W-:Y:S01]  /*fa40*/  HMMA.16816.F32 R124, R4, R12, R124 ;  /* 0x0000000c047c723c */ /* 0x002fe2000000187c */
[----:B--2---:R-:W-:-:S02]  /*fa50*/  FFMA.FTZ R2, R82, c[0x0][0x23c], -R0 ;  /* 0x00008f0052027a23 */ /* 0x004fc40000010800 */
[----:B------:R-:W-:-:S05]  /*fa60*/  IMAD.MOV.U32 R82, RZ, RZ, R73 ;  /* 0x000000ffff527224 */ /* 0x000fca00078e0049 */
[C---:B------:R-:W-:Y:S01]  /*fa70*/  HMMA.16816.F32 R12, R4.reuse, R14, R128 ;  /* 0x0000000e040c723c */ /* 0x040fe20000001880 */
[----:B------:R1:W-:Y:S06]  /*fa80*/  MUFU.EX2 R16, R2 ;  /* 0x0000000200107308 */ /* 0x0003ec0000000800 */
[----:B---3--:R-:W-:Y:S01]  /*fa90*/  F2FP.PACK_AB R128, R18, R28 ;  /* 0x0000001c1280723e */ /* 0x008fe200000000ff */
[----:B------:R-:W-:Y:S01]  /*faa0*/  HMMA.16816.F32 R180, R4, R22, R116 ;  /* 0x0000001604b4723c */ /* 0x000fe20000001874 */
[----:B----4-:R-:W-:Y:S01]  /*fab0*/  F2FP.PACK_AB R130, R17, R19 ;  /* 0x000000131182723e */ /* 0x010fe200000000ff */
[----:B------:R-:W2:Y:S01]  /*fac0*/  LDSM.16.MT88.4 R20, [R208+0x1f000] ;  /* 0x01f00000d014783b */ /* 0x000ea20000004200 */
[----:B-1----:R-:W-:-:S04]  /*fad0*/  FFMA.FTZ R2, R11, c[0x0][0x23c], -R0 ;  /* 0x00008f000b027a23 */ /* 0x002fc80000010800 */
[----:B------:R1:W3:Y:S01]  /*fae0*/  MUFU.EX2 R11, R2 ;  /* 0x00000002000b7308 */ /* 0x0002e20000000800 */
[C---:B------:R-:W-:Y:S08]  /*faf0*/  HMMA.16816.F32 R108, R4.reuse, R24, R108 ;  /* 0x00000018046c723c */ /* 0x040ff0000000186c */
[C---:B------:R-:W-:Y:S01]  /*fb00*/  HMMA.16816.F32 R24, R4.reuse, R26, R112 ;  /* 0x0000001a0418723c */ /* 0x040fe20000001870 */
[----:B------:R-:W-:Y:S01]  /*fb10*/  LDSM.16.MT88.4 R112, [R206+0x1f800] ;  /* 0x01f80000ce70783b */ /* 0x000fe20000004200 */
[--C-:B-1----:R-:W-:Y:S01]  /*fb20*/  FFMA.FTZ R2, R10, c[0x0][0x23c], -R0.reuse ;  /* 0x00008f000a027a23 */ /* 0x102fe20000010800 */
[----:B---3--:R-:W-:Y:S01]  /*fb30*/  F2FP.PACK_AB R129, R11, R16 ;  /* 0x000000100b81723e */ /* 0x008fe200000000ff */
[----:B------:R-:W-:Y:S01]  /*fb40*/  FFMA.FTZ R0, R83, c[0x0][0x23c], -R0 ;  /* 0x00008f0053007a23 */ /* 0x000fe20000010800 */
[----:B------:R-:W-:Y:S01]  /*fb50*/  MOV R83, R72 ;  /* 0x0000004800537202 */ /* 0x000fe20000000f00 */
[----:B------:R1:W-:Y:S01]  /*fb60*/  MUFU.EX2 R10, R2 ;  /* 0x00000002000a7308 */ /* 0x0003e20000000800 */
[----:B------:R-:W-:Y:S07]  /*fb70*/  LDSM.16.MT88.4 R72, [R205+0x1d800] ;  /* 0x01d80000cd48783b */ /* 0x000fee0000004200 */
[----:B------:R-:W3:Y:S01]  /*fb80*/  MUFU.EX2 R9, R0 ;  /* 0x0000000000097308 */ /* 0x000ee20000000800 */
[----:B--2---:R-:W-:Y:S01]  /*fb90*/  HMMA.16816.F32 R116, R4, R20, R44 ;  /* 0x000000140474723c */ /* 0x004fe2000000182c */
[----:B-1----:R-:W-:-:S07]  /*fba0*/  MOV R2, R89 ;  /* 0x0000005900027202 */ /* 0x002fce0000000f00 */
[----:B------:R-:W-:Y:S01]  /*fbb0*/  HMMA.16816.F32 R20, R4, R22, R120 ;  /* 0x000000160414723c */ /* 0x000fe20000001878 */
[----:B------:R-:W-:Y:S04]  /*fbc0*/  LDSM.16.MT88.4 R120, [R208+0x1f800] ;  /* 0x01f80000d078783b */ /* 0x000fe80000004200 */
[----:B------:R-:W-:Y:S01]  /*fbd0*/  LDSM.16.MT88.4 R4, [R207+0x1f800] ;  /* 0x01f80000cf04783b */ /* 0x000fe20000004200 */
[----:B---3--:R-:W-:Y:S02]  /*fbe0*/  F2FP.PACK_AB R131, R9, R10 ;  /* 0x0000000a0983723e */ /* 0x008fe400000000ff */
[----:B------:R-:W-:-:S05]  /*fbf0*/  MOV R0, R88 ;  /* 0x0000005800007202 */ /* 0x000fca0000000f00 */
[C---:B------:R-:W-:Y:S08]  /*fc00*/  HMMA.16816.F32 R144, R128.reuse, R148, R144 ;  /* 0x000000948090723c */ /* 0x040ff00000001890 */
[C---:B------:R-:W-:Y:S01]  /*fc10*/  HMMA.16816.F32 R148, R128.reuse, R150, R40 ;  /* 0x000000968094723c */ /* 0x040fe20000001828 */
[----:B------:R-:W1:Y:S07]  /*fc20*/  LDSM.16.MT88.4 R40, [R205+0x1b800] ;  /* 0x01b80000cd28783b */ /* 0x000e6e0000004200 */
[C---:B------:R-:W-:Y:S08]  /*fc30*/  HMMA.16816.F32 R136, R128.reuse, R140, R136 ;  /* 0x0000008c8088723c */ /* 0x040ff00000001888 */
[C---:B------:R-:W-:Y:S08]  /*fc40*/  HMMA.16816.F32 R140, R128.reuse, R142, R36 ;  /* 0x0000008e808c723c */ /* 0x040ff00000001824 */
[C---:B------:R-:W-:Y:S08]  /*fc50*/  HMMA.16816.F32 R160, R128.reuse, R164, R160 ;  /* 0x000000a480a0723c */ /* 0x040ff000000018a0 */
[C---:B------:R-:W-:Y:S07]  /*fc60*/  HMMA.16816.F32 R164, R128.reuse, R166, R244 ;  /* 0x000000a680a4723c */ /* 0x040fee00000018f4 */
[----:B------:R-:W-:Y:S01]  /*fc70*/  MOV R245, R98 ;  /* 0x0000006200f57202 */ /* 0x000fe20000000f00 */
[----:B------:R-:W-:Y:S01]  /*fc80*/  IMAD.MOV.U32 R244, RZ, RZ, R99 ;  /* 0x000000fffff47224 */ /* 0x000fe200078e0063 */
[----:B-1----:R-:W-:Y:S01]  /*fc90*/  HMMA.16816.F32 R36, R128, R40, R240 ;  /* 0x000000288024723c */ /* 0x002fe200000018f0 */
[----:B------:R-:W-:Y:S01]  /*fca0*/  MOV R246, R97 ;  /* 0x0000006100f67202 */ /* 0x000fe20000000f00 */
[----:B------:R-:W-:-:S02]  /*fcb0*/  IMAD.MOV.U32 R247, RZ, RZ, R96 ;  /* 0x000000fffff77224 */ /* 0x000fc400078e0060 */
[----:B------:R-:W1:Y:S03]  /*fcc0*/  LDSM.16.MT88.4 R96, [R207+0x1d800] ;  /* 0x01d80000cf60783b */ /* 0x000e660000004200 */
[----:B------:R-:W-:Y:S01]  /*fcd0*/  IMAD.MOV.U32 R240, RZ, RZ, R90 ;  /* 0x000000fffff07224 */ /* 0x000fe200078e005a */
[C---:B------:R-:W-:Y:S01]  /*fce0*/  HMMA.16816.F32 R40, R128.reuse, R42, R196 ;  /* 0x0000002a8028723c */ /* 0x040fe200000018c4 */
[----:B------:R-:W-:Y:S01]  /*fcf0*/  MOV R241, R91 ;  /* 0x0000005b00f17202 */ /* 0x000fe20000000f00 */
[----:B------:R-:W-:Y:S01]  /*fd00*/  IMAD.MOV.U32 R243, RZ, RZ, R81 ;  /* 0x000000fffff37224 */ /* 0x000fe200078e0051 */
[----:B------:R-:W-:Y:S01]  /*fd10*/  MOV R242, R80 ;  /* 0x0000005000f27202 */ /* 0x000fe20000000f00 */
[----:B------:R-:W-:Y:S03]  /*fd20*/  LDSM.16.MT88.4 R88, [R208+0x1d800] ;  /* 0x01d80000d058783b */ /* 0x000fe60000004200 */
[----:B------:R-:W-:Y:S01]  /*fd30*/  MOV R198, R82 ;  /* 0x0000005200c67202 */ /* 0x000fe20000000f00 */
[----:B------:R-:W-:Y:S01]  /*fd40*/  HMMA.16816.F32 R152, R128, R156, R152 ;  /* 0x0000009c8098723c */ /* 0x000fe20000001898 */
[----:B------:R-:W-:-:S02]  /*fd50*/  MOV R199, R83 ;  /* 0x0000005300c77202 */ /* 0x000fc40000000f00 */
[----:B------:R-:W-:Y:S01]  /*fd60*/  LDSM.16.MT88.4 R80, [R206+0x1d800] ;  /* 0x01d80000ce50783b */ /* 0x000fe20000004200 */
[----:B------:R-:W-:Y:S02]  /*fd70*/  FFMA.FTZ R2, R2, R8, R198 ;  /* 0x0000000802027223 */ /* 0x000fe400000100c6 */
[----:B------:R-:W-:Y:S02]  /*fd80*/  FFMA.FTZ R0, R0, R3, R199 ;  /* 0x0000000300007223 */ /* 0x000fe400000100c7 */
[----:B------:R-:W-:Y:S01]  /*fd90*/  FADD.FTZ R2, R240, R2 ;  /* 0x00000002f0027221 */ /* 0x000fe20000010000 */
[----:B------:R-:W-:Y:S01]  /*fda0*/  HMMA.16816.F32 R156, R128, R158, R200 ;  /* 0x0000009e809c723c */ /* 0x000fe200000018c8 */
[----:B------:R-:W-:Y:S02]  /*fdb0*/  FADD.FTZ R0, R241, R0 ;  /* 0x00000000f1007221 */ /* 0x000fe40000010000 */
[----:B------:R-:W-:Y:S02]  /*fdc0*/  FADD.FTZ R2, R242, R2 ;  /* 0x00000002f2027221 */ /* 0x000fe40000010000 */
[----:B------:R-:W-:-:S02]  /*fdd0*/  FADD.FTZ R0, R243, R0 ;  /* 0x00000000f3007221 */ /* 0x000fc40000010000 */
[----:B------:R-:W-:Y:S01]  /*fde0*/  FADD.FTZ R2, R244, R2 ;  /* 0x00000002f4027221 */ /* 0x000fe20000010000 */
[----:B------:R-:W-:Y:S01]  /*fdf0*/  MOV R200, R67 ;  /* 0x0000004300c87202 */ /* 0x000fe20000000f00 */
[----:B------:R-:W-:Y:S01]  /*fe00*/  FADD.FTZ R0, R245, R0 ;  /* 0x00000000f5007221 */ /* 0x000fe20000010000 */
[----:B------:R-:W-:Y:S01]  /*fe10*/  MOV R201, R66 ;  /* 0x0000004200c97202 */ /* 0x000fe20000000f00 */
[----:B------:R-:W-:Y:S01]  /*fe20*/  FADD.FTZ R2, R246, R2 ;  /* 0x00000002f6027221 */ /* 0x000fe20000010000 */
[----:B------:R-:W-:Y:S01]  /*fe30*/  MOV R203, R64 ;  /* 0x0000004000cb7202 */ /* 0x000fe20000000f00 */
[----:B------:R-:W-:Y:S01]  /*fe40*/  FADD.FTZ R0, R247, R0 ;  /* 0x00000000f7007221 */ /* 0x000fe20000010000 */
[----:B------:R-:W-:Y:S01]  /*fe50*/  HMMA.16816.F32 R44, R128, R48, R52 ;  /* 0x00000030802c723c */ /* 0x000fe20000001834 */
[----:B------:R-:W-:Y:S02]  /*fe60*/  IMAD.MOV.U32 R202, RZ, RZ, R65 ;  /* 0x000000ffffca7224 */ /* 0x000fe400078e0041 */
[----:B------:R-:W-:Y:S01]  /*fe70*/  FADD.FTZ R2, R200, R2 ;  /* 0x00000002c8027221 */ /* 0x000fe20000010000 */
[----:B------:R-:W2:Y:S01]  /*fe80*/  LDSM.16.MT88.4 R64, [R207+0x1b800] ;  /* 0x01b80000cf40783b */ /* 0x000ea20000004200 */
[----:B------:R-:W-:-:S02]  /*fe90*/  FADD.FTZ R0, R201, R0 ;  /* 0x00000000c9007221 */ /* 0x000fc40000010000 */
        /* <DEDUP_REMOVED lines=16> */
[C---:B-1----:R-:W-:Y:S01]  /*ffa0*/  HMMA.16816.F32 R92, R128.reuse, R96, R172 ;  /* 0x00000060805c723c */ /* 0x042fe200000018ac */
[----:B------:R-:W-:Y:S02]  /*ffb0*/  FADD.FTZ R0, R16, R0 ;  /* 0x0000000010007221 */ /* 0x000fe40000010000 */
[----:B------:R-:W-:Y:S02]  /*ffc0*/  FADD.FTZ R2, R18, R2 ;  /* 0x0000000212027221 */ /* 0x000fe40000010000 */
[----:B------:R-:W-:Y:S02]  /*ffd0*/  FADD.FTZ R0, R11, R0 ;  /* 0x000000000b007221 */ /* 0x000fe40000010000 */
[----:B------:R-:W-:Y:S01]  /*ffe0*/  FADD.FTZ R2, R19, R2 ;  /* 0x0000000213027221 */ /* 0x000fe20000010000 */
[----:B------:R-:W-:Y:S01]  /*fff0*/  HMMA.16816.F32 R100, R128, R104, R100 ;  /* 0x000000688064723c */ /* 0x000fe20000001864 */
[----:B------:R-:W-:-:S02]  /*10000*/  FADD.FTZ R0, R10, R0 ;  /* 0x000000000a007221 */ /* 0x000fc40000010000 */
[----:B------:R-:W-:Y:S02]  /*10010*/  FADD.FTZ R2, R17, R2 ;  /* 0x0000000211027221 */ /* 0x000fe40000010000 */
[----:B------:R-:W-:-:S03]  /*10020*/  FADD.FTZ R0, R9, R0 ;  /* 0x0000000009007221 */ /* 0x000fc60000010000 */
[C---:B--2---:R-:W-:Y:S01]  /*10030*/  HMMA.16816.F32 R60, R128.reuse, R64, R76 ;  /* 0x00000040803c723c */ /* 0x044fe2000000184c */
[----:B------:R1:W-:Y:S04]  /*10040*/  STL [R1+0x14], R2 ;  /* 0x0000140201007387 */ /* 0x0003e80000100800 */
        /* <DEDUP_REMOVED lines=16> */
.L_x_455:
[----:B-1----:R-:W-:-:S06]  /*10150*/  UISETP.GT.AND UP0, UPT, UR25, UR10, UPT ;  /* 0x0000000a1900728c */ /* 0x002fcc000bf04270 */
[----:B------:R-:W-:-:S13]  /*10160*/  PLOP3.LUT P0, PT, PT, PT, UP0, 0x80, 0x0 ;  /* 0x000000000000781c */ /* 0x000fda0003f0f008 */
[----:B------:R-:W-:Y:S05]  /*10170*/  @!P0 BRA `(.L_x_462) ;  /* 0x000040d000008947 */ /* 0x000fea0003800000 */
[----:B------:R-:W2:Y:S01]  /*10180*/  LDL.64 R16, [R1+0x30] ;  /* 0x0000300001107983 */ /* 0x000ea20000100a00 */
[----:B------:R-:W-:Y:S01]  /*10190*/  USHF.R.S32.HI UR9, URZ, 0x1f, UR8 ;  /* 0x0000001f3f097899 */ /* 0x000fe20008011408 */
[----:B------:R-:W-:Y:S01]  /*101a0*/  IMAD.U32 R4, RZ, RZ, UR8 ;  /* 0x00000008ff047e24 */ /* 0x000fe2000f8e00ff */
[----:B------:R-:W-:Y:S01]  /*101b0*/  ULDC.64 UR4, c[0x0][0x1b0] ;  /* 0x00006c0000047ab9 */ /* 0x000fe20000000a00 */
[----:B------:R-:W-:Y:S01]  /*101c0*/  IMAD.U32 R0, RZ, RZ, UR8 ;  /* 0x00000008ff007e24 */ /* 0x000fe2000f8e00ff */
[----:B------:R-:W-:Y:S01]  /*101d0*/  UIMAD UR4, UR9, UR4, URZ ;  /* 0x00000004090472a4 */ /* 0x000fe2000f8e023f */
[----:B------:R-:W1:Y:S01]  /*101e0*/  S2R R8, SR_TID.X ;  /* 0x0000000000087919 */ /* 0x000e620000002100 */
[----:B------:R-:W-:Y:S02]  /*101f0*/  IMAD.MOV.U32 R134, RZ, RZ, R132 ;  /* 0x000000ffff867224 */ /* 0x000fe400078e0084 */
[----:B------:R-:W-:-:S03]  /*10200*/  UIMAD UR15, UR8, UR5, UR4 ;  /* 0x00000005080f72a4 */ /* 0x000fc6000f8e0204 */
[----:B------:R-:W-:Y:S02]  /*10210*/  ULDC.64 UR4, c[0x0][0x1b8] ;  /* 0x00006e0000047ab9 */ /* 0x000fe40000000a00 */
[----:B------:R-:W-:Y:S01]  /*10220*/  UIMAD UR4, UR9, UR4, URZ ;  /* 0x00000004090472a4 */ /* 0x000fe2000f8e023f */
[----:B------:R-:W-:Y:S01]  /*10230*/  IMAD.U32 R6, RZ, RZ, UR15 ;  /* 0x0000000fff067e24 */ /* 0x000fe2000f8e00ff */
[----:B------:R-:W-:Y:S02]  /*10240*/  UIADD3 UR9, UR25, -0x1, URZ ;  /* 0xffffffff19097890 */ /* 0x000fe4000fffe03f */
[----:B------:R-:W-:-:S06]  /*10250*/  UIMAD UR4, UR8, UR5, UR4 ;  /* 0x00000005080472a4 */ /* 0x000fcc000f8e0204 */
[----:B------:R-:W-:Y:S01]  /*10260*/  IMAD.U32 R252, RZ, RZ, UR4 ;  /* 0x00000004fffc7e24 */ /* 0x000fe2000f8e00ff */
[----:B-1----:R-:W-:Y:S02]  /*10270*/  SHF.R.S32.HI R7, RZ, 0x1f, R8 ;  /* 0x0000001fff077819 */ /* 0x002fe40000011408 */
[--C-:B--2---:R-:W-:Y:S01]  /*10280*/  SHF.R.S32.HI R3, RZ, 0x1f, R16.reuse ;  /* 0x0000001fff037819 */ /* 0x104fe20000011410 */
[----:B------:R-:W-:-:S04]  /*10290*/  IMAD.MOV.U32 R2, RZ, RZ, R16 ;  /* 0x000000ffff027224 */ /* 0x000fc800078e0010 */
[----:B------:R-:W-:-:S04]  /*102a0*/  IMAD.WIDE.U32 R4, R4, c[0x0][0x1b0], R2 ;  /* 0x00006c0004047a25 */ /* 0x000fc800078e0002 */
[----:B------:R-:W-:Y:S01]  /*102b0*/  IMAD.WIDE.U32 R2, R0, c[0x0][0x1b8], R2 ;  /* 0x00006e0000027a25 */ /* 0x000fe200078e0002 */
[----:B------:R-:W-:Y:S01]  /*102c0*/  IADD3 R4, P1, R4, UR12, RZ ;  /* 0x0000000c04047c10 */ /* 0x000fe2000ff3e0ff */
[----:B------:R-:W-:Y:S01]  /*102d0*/  UMOV UR12, URZ ;  /* 0x0000003f000c7c82 */ /* 0x000fe20008000000 */
[----:B------:R-:W-:Y:S02]  /*102e0*/  LEA.HI R0, R7, R8, RZ, 0x3 ;  /* 0x0000000807007211 */ /* 0x000fe400078f18ff */
[----:B------:R-:W-:Y:S01]  /*102f0*/  IADD3.X R5, R6, UR11, R5, P1, !PT ;  /* 0x0000000b06057c10 */ /* 0x000fe20008ffe405 */
[----:B------:R-:W-:Y:S01]  /*10300*/  UIADD3 UR11, UR25, -0x2, URZ ;  /* 0xfffffffe190b7890 */ /* 0x000fe2000fffe03f */
[----:B------:R-:W-:Y:S02]  /*10310*/  IADD3 R2, P0, R2, UR28, RZ ;  /* 0x0000001c02027c10 */ /* 0x000fe4000ff1e0ff */
[----:B------:R-:W-:Y:S02]  /*10320*/  LEA R6, P1, R4, c[0x0][0x168], 0x1 ;  /* 0x00005a0004067a11 */ /* 0x000fe400078208ff */
[----:B------:R-:W-:-:S02]  /*10330*/  IADD3.X R252, R252, UR26, R3, P0, !PT ;  /* 0x0000001afcfc7c10 */ /* 0x000fc400087fe403 */
[----:B------:R-:W-:Y:S01]  /*10340*/  LEA.HI.X R4, R4, c[0x0][0x16c], R5, 0x1, P1 ;  /* 0x00005b0004047a11 */ /* 0x000fe200008f0c05 */
[----:B------:R-:W-:Y:S01]  /*10350*/  STL [R1+0x10], R6 ;  /* 0x0000100601007387 */ /* 0x000fe20000100800 */
[C---:B------:R-:W-:Y:S02]  /*10360*/  LEA R3, P0, R2.reuse, c[0x0][0x170], 0x1 ;  /* 0x00005c0002037a11 */ /* 0x040fe400078008ff */
[----:B------:R-:W-:Y:S01]  /*10370*/  SHF.R.S32.HI R0, RZ, 0x3, R0 ;  /* 0x00000003ff007819 */ /* 0x000fe20000011400 */
[----:B------:R-:W-:Y:S01]  /*10380*/  STL [R1+0xc], R4 ;  /* 0x00000c0401007387 */ /* 0x000fe20000100800 */
[----:B------:R-:W-:Y:S02]  /*10390*/  LEA.HI.X R252, R2, c[0x0][0x174], R252, 0x1, P0 ;  /* 0x00005d0002fc7a11 */ /* 0x000fe400000f0cfc */
[----:B------:R-:W-:Y:S01]  /*103a0*/  IADD3 R250, P1, R0, 0x20, RZ ;  /* 0x0000002000fa7810 */ /* 0x000fe20007f3e0ff */
[----:B------:R1:W-:Y:S01]  /*103b0*/  STL [R1+0x8], R3 ;  /* 0x0000080301007387 */ /* 0x0003e20000100800 */
[----:B------:R-:W-:-:S03]  /*103c0*/  SHF.R.S32.HI R0, RZ, 0x1f, R0 ;  /* 0x0000001fff007819 */ /* 0x000fc60000011400 */
[----:B------:R-:W2:Y:S01]  /*103d0*/  LDL.LU.64 R12, [R1+0x58] ;  /* 0x00005800010c7983 */ /* 0x000ea20000300a00 */
[----:B------:R-:W-:Y:S01]  /*103e0*/  ISETP.GE.AND P5, PT, R16, c[0x0][0x220], PT ;  /* 0x0000880010007a0c */ /* 0x000fe20003fa6270 */
[----:B------:R-:W-:Y:S02]  /*103f0*/  IMAD.X R251, RZ, RZ, R0, P1 ;  /* 0x000000fffffb7224 */ /* 0x000fe400008e0600 */
[----:B------:R-:W3:Y:S04]  /*10400*/  LDL.LU.64 R10, [R1+0x60] ;  /* 0x00006000010a7983 */ /* 0x000ee80000300a00 */
[----:B------:R-:W4:Y:S04]  /*10410*/  LDL R15, [R1+0x4c] ;  /* 0x00004c00010f7983 */ /* 0x000f280000100800 */
[----:B------:R-:W5:Y:S04]  /*10420*/  LDL R14, [R1+0x48] ;  /* 0x00004800010e7983 */ /* 0x000f680000100800 */
[----:B------:R-:W5:Y:S01]  /*10430*/  LDL R9, [R1+0x50] ;  /* 0x0000500001097983 */ /* 0x000f620000100800 */
[----:B-1----:R-:W-:-:S02]  /*10440*/  IMAD.MOV.U32 R3, RZ, RZ, R133 ;  /* 0x000000ffff037224 */ /* 0x002fc400078e0085 */
[----:B--2---:R-:W-:Y:S02]  /*10450*/  IMAD.MOV.U32 R5, RZ, RZ, R13 ;  /* 0x000000ffff057224 */ /* 0x004fe400078e000d */
[----:B---3--:R-:W-:-:S05]  /*10460*/  IMAD.MOV.U32 R4, RZ, RZ, R10 ;  /* 0x000000ffff047224 */ /* 0x008fca00078e000a */
[----:B------:R1:W-:Y:S01]  /*10470*/  STL.64 [R1+0x20], R4 ;  /* 0x0000200401007387 */ /* 0x0003e20000100a00 */
[----:B----4-:R-:W-:Y:S02]  /*10480*/  ISETP.GE.AND P4, PT, R15, c[0x0][0x220], PT ;  /* 0x000088000f007a0c */ /* 0x010fe40003f86270 */
[----:B-----5:R-:W-:Y:S02]  /*10490*/  ISETP.GE.AND P3, PT, R14, c[0x0][0x220], PT ;  /* 0x000088000e007a0c */ /* 0x020fe40003f66270 */
[----:B------:R-:W-:Y:S01]  /*104a0*/  ISETP.GE.AND P2, PT, R9, c[0x0][0x220], PT ;  /* 0x0000880009007a0c */ /* 0x000fe20003f46270 */
[----:B------:R-:W-:Y:S05]  /*104b0*/  BRA `(.L_x_463) ;  /* 0x000003e000007947 */ /* 0x000fea0003800000 */
.L_x_465:
[----:B------:R-:W2:Y:S01]  /*104c0*/  LDL.64 R236, [R1+0x40] ;  /* 0x0000400001ec7983 */ /* 0x000ea20000100a00 */
[----:B------:R-:W-:Y:S02]  /*104d0*/  ULDC.64 UR4, c[0x0][0x198] ;  /* 0x0000660000047ab9 */ /* 0x000fe40000000a00 */
[----:B------:R-:W-:Y:S01]  /*104e0*/  UIADD3 UR16, UR25, -0x2, URZ ;  /* 0xfffffffe19107890 */ /* 0x000fe2000fffe03f */
[----:B------:R-:W3:Y:S03]  /*104f0*/  LDL.64 R174, [R1+0x38] ;  /* 0x0000380001ae7983 */ /* 0x000ee60000100a00 */
[----:B------:R-:W-:Y:S01]  /*10500*/  USHF.R.S32.HI UR15, URZ, 0x1f, UR16 ;  /* 0x0000001f3f0f7899 */ /* 0x000fe20008011410 */
[----:B------:R1:W-:Y:S01]  /*10510*/  @P5 STS.128 [R231+0x10000], RZ ;  /* 0x010000ffe7005388 */ /* 0x0003e20000000c00 */
        /* <DEDUP_REMOVED lines=8> */
[----:B------:R-:W-:Y:S02]  /*105a0*/  @!P5 LEA R172, P6, R0, c[0x0][0x168], 0x1 ;  /* 0x00005a0000acda11 */ /* 0x000fe400078c08ff */
[----:B---3--:R-:W-:Y:S02]  /*105b0*/  LEA.HI.X R135, R170, R175, R135, 0x6, P0 ;  /* 0x000000afaa877211 */ /* 0x008fe400000f3487 */
[C---:B------:R-:W-:Y:S02]  /*105c0*/  IADD3 R2, P1, R0.reuse, UR7, RZ ;  /* 0x0000000700027c10 */ /* 0x040fe4000ff3e0ff */
[----:B------:R-:W-:Y:S02]  /*105d0*/  @!P5 LEA.HI.X R173, R0, c[0x0][0x16c], R135, 0x1, P6 ;  /* 0x00005b0000adda11 */ /* 0x000fe400030f0c87 */
[C---:B------:R-:W-:Y:S02]  /*105e0*/  @!P5 LEA R170, P0, R2.reuse, c[0x0][0x168], 0x1 ;  /* 0x00005a0002aada11 */ /* 0x040fe400078008ff */
[----:B------:R-:W-:Y:S01]  /*105f0*/  IADD3.X R171, R135, UR6, RZ, P1, !PT ;  /* 0x0000000687ab7c10 */ /* 0x000fe20008ffe4ff */
        /* <DEDUP_REMOVED lines=42> */
.L_x_463:
[----:B------:R-:W2:Y:S01]  /*108a0*/  LDL.64 R238, [R1] ;  /* 0x0000000001ee7983 */ /* 0x000ea20000100a00 */
[----:B------:R-:W-:Y:S01]  /*108b0*/  UIADD3 UR4, UR9, -UR12, URZ ;  /* 0x8000000c09047290 */ /* 0x000fe2000fffe03f */
[----:B------:R-:W-:Y:S04]  /*108c0*/  DEPBAR.LE SB0, 0x0 ;  /* 0x000080000000791a */ /* 0x000fe80000000000 */
[----:B-1----:R-:W3:Y:S01]  /*108d0*/  LDL.64 R4, [R1+0x20] ;  /* 0x0000200001047983 */ /* 0x002ee20000100a00 */
[----:B------:R-:W-:Y:S01]  /*108e0*/  IMAD.U32 R0, RZ, RZ, UR4 ;  /* 0x00000004ff007e24 */ /* 0x000fe2000f8e00ff */
[----:B------:R-:W-:Y:S01]  /*108f0*/  UIADD3 UR8, UR25, -0x1, URZ ;  /* 0xffffffff19087890 */ /* 0x000fe2000fffe03f */
[----:B------:R-:W-:Y:S01]  /*10900*/  IMAD.U32 R2, RZ, RZ, UR22 ;  /* 0x00000016ff027e24 */ /* 0x000fe2000f8e00ff */
[----:B------:R-:W4:Y:S02]  /*10910*/  LDL R16, [R1+0x8] ;  /* 0x0000080001107983 */ /* 0x000f240000100800 */
[----:B------:R-:W-:Y:S02]  /*10920*/  USHF.R.S32.HI UR5, URZ, 0x1f, UR8 ;  /* 0x0000001f3f057899 */ /* 0x000fe40008011408 */
[----:B------:R-:W-:Y:S01]  /*10930*/  BAR.SYNC.DEFER_BLOCKING 0x0 ;  /* 0x0000000000007b1d */ /* 0x000fe20000010000 */
[----:B------:R-:W-:Y:S02]  /*10940*/  UIMAD UR4, UR21, UR8, URZ ;  /* 0x00000008150472a4 */ /* 0x000fe4000f8e023f */
[----:B------:R-:W-:Y:S02]  /*10950*/  UISETP.GT.AND UP0, UPT, UR8, UR10, UPT ;  /* 0x0000000a0800728c */ /* 0x000fe4000bf04270 */
[----:B------:R-:W-:Y:S01]  /*10960*/  UIMAD UR4, UR5, UR22, UR4 ;  /* 0x00000016050472a4 */ /* 0x000fe2000f8e0204 */
[----:B------:R-:W-:Y:S04]  /*10970*/  @P5 STS.128 [R231+0x18000], RZ ;  /* 0x018000ffe7005388 */ /* 0x000fe80000000c00 */
[----:B------:R-:W5:Y:S04]  /*10980*/  LDL R236, [R1+0x10] ;  /* 0x0000100001ec7983 */ /* 0x000f680000100800 */
[----:B------:R-:W5:Y:S01]  /*10990*/  LDL R135, [R1+0xc] ;  /* 0x00000c0001877983 */ /* 0x000f620000100800 */
[C---:B--2---:R-:W-:Y:S04]  /*109a0*/  LEA R6, P0, R0.reuse, R238, 0x6 ;  /* 0x000000ee00067211 */ /* 0x044fe800078030ff */
[----:B------:R-:W-:Y:S01]  /*109b0*/  LEA.HI.X.SX32 R7, R0, R239, 0x6, P0 ;  /* 0x000000ef00077211 */ /* 0x000fe200000f36ff */
[----:B------:R-:W-:Y:S04]  /*109c0*/  IMAD.WIDE.U32 R14, R6, c[0x0][0x1a0], RZ ;  /* 0x00006800060e7a25 */ /* 0x000fe800078e00ff */
[----:B---3--:R-:W-:Y:S01]  /*109d0*/  IMAD.WIDE.U32 R8, R2, UR8, R4 ;  /* 0x0000000802087c25 */ /* 0x008fe2000f8e0004 */
[----:B------:R-:W-:Y:S03]  /*109e0*/  LEA R4, P1, R0, R250, 0x6 ;  /* 0x000000fa00047211 */ /* 0x000fe600078230ff */
[----:B------:R-:W-:Y:S01]  /*109f0*/  IMAD R7, R7, c[0x0][0x1a0], RZ ;  /* 0x0000680007077a24 */ /* 0x000fe200078e02ff */
[----:B------:R-:W-:Y:S01]  /*10a00*/  @!P5 LEA R10, P0, R8, c[0x0][0x170], 0x1 ;  /* 0x00005c00080ada11 */ /* 0x000fe200078008ff */
[----:B------:R-:W-:Y:S01]  /*10a10*/  IMAD.WIDE.U32 R12, R4, c[0x0][0x1a0], RZ ;  /* 0x00006800040c7a25 */ /* 0x000fe200078e00ff */
[-C--:B------:R-:W-:Y:S02]  /*10a20*/  LEA.HI.X.SX32 R5, R0, R251.reuse, 0x6, P1 ;  /* 0x000000fb00057211 */ /* 0x080fe400008f36ff */
[----:B------:R-:W-:Y:S01]  /*10a30*/  IADD3 R0, R9, UR4, RZ ;  /* 0x0000000409007c10 */ /* 0x000fe2000fffe0ff */
[----:B------:R-:W-:Y:S01]  /*10a40*/  IMAD R7, R6, c[0x0][0x1a4], R7 ;  /* 0x0000690006077a24 */ /* 0x000fe200078e0207 */
[----:B----4-:R-:W-:Y:S01]  /*10a50*/  LEA R6, P6, R14, R16, 0x1 ;  /* 0x000000100e067211 */ /* 0x010fe200078c08ff */
[----:B------:R-:W-:Y:S01]  /*10a60*/  IMAD R5, R5, c[0x0][0x1a0], RZ ;  /* 0x0000680005057a24 */ /* 0x000fe200078e02ff */
[C---:B------:R-:W-:Y:S01]  /*10a70*/  @!P5 LEA.HI.X R11, R8.reuse, c[0x0][0x174], R0, 0x1, P0 ;  /* 0x00005d00080bda11 */ /* 0x040fe200000f0c00 */
[----:B------:R-:W-:Y:S01]  /*10a80*/  IMAD.IADD R7, R15, 0x1, R7 ;  /* 0x000000010f077824 */ /* 0x000fe200078e0207 */
[----:B------:R-:W-:Y:S01]  /*10a90*/  @!P5 IADD3 R2, P1, R8, UR23, RZ ;  /* 0x000000170802dc10 */ /* 0x000fe2000ff3e0ff */
[----:B------:R-:W-:Y:S01]  /*10aa0*/  IMAD R5, R4, c[0x0][0x1a4], R5 ;  /* 0x0000690004057a24 */ /* 0x000fe200078e0205 */
[----:B------:R-:W-:Y:S01]  /*10ab0*/  UIADD3 UR4, UR11, -UR12, URZ ;  /* 0x8000000c0b047290 */ /* 0x000fe2000fffe03f */
[----:B------:R-:W-:Y:S01]  /*10ac0*/  @!PT LDS RZ, [RZ] ;  /* 0x00000000fffff984 */ /* 0x000fe20000000800 */
[----:B------:R-:W-:Y:S01]  /*10ad0*/  @!PT LDS RZ, [RZ] ;  /* 0x00000000fffff984 */ /* 0x000fe20000000800 */
[----:B------:R-:W-:Y:S01]  /*10ae0*/  @!PT LDS RZ, [RZ] ;  /* 0x00000000fffff984 */ /* 0x000fe20000000800 */
[----:B------:R1:W-:Y:S01]  /*10af0*/  @!P5 LDGSTS.E.BYPASS.LTC128B.128 [R231+0x18000], [R10.64] ;  /* 0x180000000ae7dfae */ /* 0x0003e2000b901d52 */
[----:B------:R-:W-:Y:S01]  /*10b00*/  LEA.HI.X R7, R14, R252, R7, 0x1, P6 ;  /* 0x000000fc0e077211 */ /* 0x000fe200030f0c07 */
[----:B------:R-:W-:Y:S01]  /*10b10*/  IMAD.IADD R5, R13, 0x1, R5 ;  /* 0x000000010d057824 */ /* 0x000fe200078e0205 */
[----:B------:R-:W-:Y:S01]  /*10b20*/  @!P5 LEA R8, P0, R2, c[0x0][0x170], 0x1 ;  /* 0x00005c000208da11 */ /* 0x000fe200078008ff */
[----:B------:R-:W-:Y:S01]  /*10b30*/  @P4 STS.128 [R231+0x1a000], RZ ;  /* 0x01a000ffe7004388 */ /* 0x000fe20000000c00 */
[----:B------:R-:W-:Y:S02]  /*10b40*/  @!P5 IADD3.X R0, R0, UR24, RZ, P1, !PT ;  /* 0x000000180000dc10 */ /* 0x000fe40008ffe4ff */
[----:B------:R-:W-:Y:S01]  /*10b50*/  LEA R4, P1, R12, R16, 0x1 ;  /* 0x000000100c047211 */ /* 0x000fe200078208ff */
[----:B------:R-:W-:Y:S01]  /*10b60*/  @!PT LDS RZ, [RZ] ;  /* 0x00000000fffff984 */ /* 0x000fe20000000800 */
[----:B------:R-:W-:Y:S01]  /*10b70*/  @!PT LDS RZ, [RZ] ;  /* 0x00000000fffff984 */ /* 0x000fe20000000800 */
[----:B------:R-:W-:Y:S01]  /*10b80*/  @!PT LDS RZ, [RZ] ;  /* 0x00000000fffff984 */ /* 0x000fe20000000800 */
[----:B------:R2:W-:Y:S01]  /*10b90*/  @!P4 LDGSTS.E.BYPASS.LTC128B.128 [R231+0x1a000], [R6.64+0x80] ;  /* 0x1a00008006e7cfae */ /* 0x0005e2000b901d52 */
[----:B------:R-:W-:Y:S01]  /*10ba0*/  @!P5 LEA.HI.X R9, R2, c[0x0][0x174], R0, 0x1, P0 ;  /* 0x00005d000209da11 */ /* 0x000fe200000f0c00 */
[----:B------:R-:W-:Y:S01]  /*10bb0*/  IMAD.U32 R0, RZ, RZ, UR4 ;  /* 0x00000004ff007e24 */ /* 0x000fe2000f8e00ff */
[----:B------:R-:W-:Y:S01]  /*10bc0*/  LEA.HI.X R5, R12, R252, R5, 0x1, P1 ;  /* 0x000000fc0c057211 */ /* 0x000fe200008f0c05 */
[----:B------:R-:W-:Y:S03]  /*10bd0*/  @P3 STS.128 [R231+0x1c000], RZ ;  /* 0x01c000ffe7003388 */ /* 0x000fe60000000c00 */
[C---:B------:R-:W-:Y:S01]  /*10be0*/  LEA R132, P0, R0.reuse, R250, 0x6 ;  /* 0x000000fa00847211 */ /* 0x040fe200078030ff */
[----:B------:R-:W-:Y:S01]  /*10bf0*/  @!PT LDS RZ, [RZ] ;  /* 0x00000000fffff984 */ /* 0x000fe20000000800 */
[----:B------:R-:W-:Y:S01]  /*10c00*/  @!PT LDS RZ, [RZ] ;  /* 0x00000000fffff984 */ /* 0x000fe20000000800 */
[----:B------:R-:W-:Y:S01]  /*10c10*/  @!PT LDS RZ, [RZ] ;  /* 0x00000000fffff984 */ /* 0x000fe20000000800 */
[----:B------:R2:W-:Y:S03]  /*10c20*/  @!P3 LDGSTS.E.BYPASS.LTC128B.128 [R231+0x1c000], [R6.64+0x100] ;  /* 0x1c00010006e7bfae */ /* 0x0005e6000b901d52 */
[----:B------:R-:W-:Y:S01]  /*10c30*/  LEA.HI.X.SX32 R133, R0, R251, 0x6, P0 ;  /* 0x000000fb00857211 */ /* 0x000fe200000f36ff */
[----:B------:R-:W-:Y:S01]  /*10c40*/  @P2 STS.128 [R231+0x1e000], RZ ;  /* 0x01e000ffe7002388 */ /* 0x000fe20000000c00 */
[----:B------:R-:W-:Y:S03]  /*10c50*/  PLOP3.LUT P0, PT, PT, PT, UP0, 0x80, 0x0 ;  /* 0x000000000000781c */ /* 0x000fe60003f0f008 */
[----:B------:R-:W-:Y:S01]  /*10c60*/  @!PT LDS RZ, [RZ] ;  /* 0x00000000fffff984 */ /* 0x000fe20000000800 */
[----:B------:R-:W-:Y:S01]  /*10c70*/  @!PT LDS RZ, [RZ] ;  /* 0x00000000fffff984 */ /* 0x000fe20000000800 */
[----:B------:R-:W-:Y:S01]  /*10c80*/  @!PT LDS RZ, [RZ] ;  /* 0x00000000fffff984 */ /* 0x000fe20000000800 */
[----:B------:R2:W-:Y:S01]  /*10c90*/  @!P2 LDGSTS.E.BYPASS.LTC128B.128 [R231+0x1e000], [R6.64+0x180] ;  /* 0x1e00018006e7afae */ /* 0x0005e2000b901d52 */
[----:B------:R-:W-:Y:S03]  /*10ca0*/  IMAD R133, R133, c[0x0][0x198], RZ ;  /* 0x0000660085857a24 */ /* 0x000fe600078e02ff */
[----:B------:R-:W-:Y:S01]  /*10cb0*/  @P5 STS.128 [R231+0x19000], RZ ;  /* 0x019000ffe7005388 */ /* 0x000fe20000000c00 */
[----:B------:R-:W-:Y:S03]  /*10cc0*/  IMAD R133, R132, c[0x0][0x19c], R133 ;  /* 0x0000670084857a24 */ /* 0x000fe600078e0285 */
        /* <DEDUP_REMOVED lines=20> */
[----:B-1----:R-:W2:Y:S04]  /*10e10*/  LDSM.16.M88.4 R8, [R204+0x10000] ;  /* 0x01000000cc08783b */ /* 0x002ea80000000200 */
[----:B------:R-:W1:Y:S04]  /*10e20*/  LDSM.16.M88.4 R16, [R204+0x10800] ;  /* 0x01080000cc10783b */ /* 0x000e680000000200 */
[----:B------:R-:W3:Y:S04]  /*10e30*/  LDSM.16.M88.4 R24, [R204+0x11000] ;  /* 0x01100000cc18783b */ /* 0x000ee80000000200 */
[----:B------:R-:W0:Y:S04]  /*10e40*/  LDGDEPBAR ;  /* 0x00000000000079af */ /* 0x000e280000000000 */
[----:B------:R-:W4:Y:S04]  /*10e50*/  LDSM.16.M88.4 R168, [R204+0x11800] ;  /* 0x01180000cca8783b */ /* 0x000f280000000200 */
[----:B------:R-:W-:Y:S04]  /*10e60*/  LDSM.16.M88.4 R172, [R212] ;  /* 0x00000000d4ac783b */ /* 0x000fe80000000200 */
[----:B------:R-:W3:Y:S04]  /*10e70*/  LDSM.16.M88.4 R176, [R215] ;  /* 0x00000000d7b0783b */ /* 0x000ee80000000200 */
[----:B------:R-:W3:Y:S04]  /*10e80*/  LDSM.16.M88.4 R180, [R230] ;  /* 0x00000000e6b4783b */ /* 0x000ee80000000200 */
[----:B------:R-:W3:Y:S04]  /*10e90*/  LDSM.16.M88.4 R184, [R229] ;  /* 0x00000000e5b8783b */ /* 0x000ee80000000200 */
[----:B------:R-:W-:Y:S01]  /*10ea0*/  LDSM.16.M88.4 R188, [R210+0x10000] ;  /* 0x01000000d2bc783b */ /* 0x000fe20000000200 */
[C---:B--2---:R-:W-:Y:S03]  /*10eb0*/  HMMA.16816.F32 R4, R32.reuse, R8, RZ ;  /* 0x000000082004723c */ /* 0x044fe600000018ff */
[----:B------:R-:W-:Y:S04]  /*10ec0*/  LDSM.16.M88.4 R192, [R210+0x10800] ;  /* 0x01080000d2c0783b */ /* 0x000fe80000000200 */
[----:B------:R-:W-:Y:S01]  /*10ed0*/  LDSM.16.M88.4 R196, [R211+0x4000] ;  /* 0x00400000d3c4783b */ /* 0x000fe20000000200 */
[C---:B------:R-:W-:Y:S03]  /*10ee0*/  HMMA.16816.F32 R8, R32.reuse, R10, RZ ;  /* 0x0000000a2008723c */ /* 0x040fe600000018ff */
[----:B------:R-:W-:Y:S05]  /*10ef0*/  LDSM.16.M88.4 R200, [R204+0x12000] ;  /* 0x01200000ccc8783b */ /* 0x000fea0000000200 */
[C---:B-1----:R-:W-:Y:S08]  /*10f00*/  HMMA.16816.F32 R12, R32.reuse, R16, RZ ;  /* 0x00000010200c723c */ /* 0x042ff000000018ff */
[C---:B------:R-:W-:Y:S08]  /*10f10*/  HMMA.16816.F32 R16, R32.reuse, R18, RZ ;  /* 0x000000122010723c */ /* 0x040ff000000018ff */
[C---:B---3--:R-:W-:Y:S08]  /*10f20*/  HMMA.16816.F32 R20, R32.reuse, R24, RZ ;  /* 0x000000182014723c */ /* 0x048ff000000018ff */
[C---:B------:R-:W-:Y:S08]  /*10f30*/  HMMA.16816.F32 R24, R32.reuse, R26, RZ ;  /* 0x0000001a2018723c */ /* 0x040ff000000018ff */
[C---:B----4-:R-:W-:Y:S08]  /*10f40*/  HMMA.16816.F32 R28, R32.reuse, R168, RZ ;  /* 0x000000a8201c723c */ /* 0x050ff000000018ff */
[----:B------:R-:W-:Y:S01]  /*10f50*/  HMMA.16816.F32 R32, R32, R170, RZ ;  /* 0x000000aa2020723c */ /* 0x000fe200000018ff */
[----:B------:R-:W1:Y:S07]  /*10f60*/  LDSM.16.M88.4 R168, [R228] ;  /* 0x00000000e4a8783b */ /* 0x000e6e0000000200 */
[C---:B------:R-:W-:Y:S08]  /*10f70*/  HMMA.16816.F32 R4, R172.reuse, R176, R4 ;  /* 0x000000b0ac04723c */ /* 0x040ff00000001804 */
[C---:B------:R-:W-:Y:S01]  /*10f80*/  HMMA.16816.F32 R8, R172.reuse, R178, R8 ;  /* 0x000000b2ac08723c */ /* 0x040fe20000001808 */
[----:B------:R-:W2:Y:S07]  /*10f90*/  LDSM.16.M88.4 R176, [R214] ;  /* 0x00000000d6b0783b */ /* 0x000eae0000000200 */
[C---:B------:R-:W-:Y:S08]  /*10fa0*/  HMMA.16816.F32 R12, R172.reuse, R180, R12 ;  /* 0x000000b4ac0c723c */ /* 0x040ff0000000180c */
[C---:B------:R-:W-:Y:S01]  /*10fb0*/  HMMA.16816.F32 R16, R172.reuse, R182, R16 ;  /* 0x000000b6ac10723c */ /* 0x040fe20000001810 */
[----:B------:R-:W3:Y:S07]  /*10fc0*/  LDSM.16.M88.4 R180, [R210+0x11000] ;  /* 0x01100000d2b4783b */ /* 0x000eee0000000200 */
[C---:B------:R-:W-:Y:S08]  /*10fd0*/  HMMA.16816.F32 R20, R172.reuse, R184, R20 ;  /* 0x000000b8ac14723c */ /* 0x040ff00000001814 */
[C---:B------:R-:W-:Y:S01]  /*10fe0*/  HMMA.16816.F32 R24, R172.reuse, R186, R24 ;  /* 0x000000baac18723c */ /* 0x040fe20000001818 */
[----:B------:R-:W4:Y:S07]  /*10ff0*/  LDSM.16.M88.4 R184, [R210+0x11800] ;  /* 0x01180000d2b8783b */ /* 0x000f2e0000000200 */
[C---:B-1----:R-:W-:Y:S08]  /*11000*/  HMMA.16816.F32 R28, R172.reuse, R168, R28 ;  /* 0x000000a8ac1c723c */ /* 0x042ff0000000181c */
[----:B------:R-:W-:Y:S01]  /*11010*/  HMMA.16816.F32 R32, R172, R170, R32 ;  /* 0x000000aaac20723c */ /* 0x000fe20000001820 */
[----:B------:R-:W-:Y:S04]  /*11020*/  LDSM.16.M88.4 R168, [R213] ;  /* 0x00000000d5a8783b */ /* 0x000fe80000000200 */
[----:B------:R-:W1:Y:S03]  /*11030*/  LDSM.16.M88.4 R172, [R209] ;  /* 0x00000000d1ac783b */ /* 0x000e660000000200 */
[C---:B--2---:R-:W-:Y:S08]  /*11040*/  HMMA.16816.F32 R4, R176.reuse, R188, R4 ;  /* 0x000000bcb004723c */ /* 0x044ff00000001804 */
[C---:B------:R-:W-:Y:S01]  /*11050*/  HMMA.16816.F32 R8, R176.reuse, R190, R8 ;  /* 0x000000beb008723c */ /* 0x040fe20000001808 */
[----:B------:R-:W2:Y:S07]  /*11060*/  LDSM.16.M88.4 R188, [R209+0x800] ;  /* 0x00080000d1bc783b */ /* 0x000eae0000000200 */
[C---:B------:R-:W-:Y:S08]  /*11070*/  HMMA.16816.F32 R12, R176.reuse, R192, R12 ;  /* 0x000000c0b00c723c */ /* 0x040ff0000000180c */
[C---:B------:R-:W-:Y:S01]  /*11080*/  HMMA.16816.F32 R16, R176.reuse, R194, R16 ;  /* 0x000000c2b010723c */ /* 0x040fe20000001810 */
[----:B------:R-:W2:Y:S07]  /*11090*/  LDSM.16.M88.4 R192, [R209+0x1000] ;  /* 0x00100000d1c0783b */ /* 0x000eae0000000200 */
[C---:B---3--:R-:W-:Y:S08]  /*110a0*/  HMMA.16816.F32 R20, R176.reuse, R180, R20 ;  /* 0x000000b4b014723c */ /* 0x048ff00000001814 */
[C---:B------:R-:W-:Y:S01]  /*110b0*/  HMMA.16816.F32 R24, R176.reuse, R182, R24 ;  /* 0x000000b6b018723c */ /* 0x040fe20000001818 */
[----:B------:R-:W3:Y:S07]  /*110c0*/  LDSM.16.M88.4 R180, [R209+0x1800] ;  /* 0x00180000d1b4783b */ /* 0x000eee0000000200 */
[C---:B----4-:R-:W-:Y:S08]  /*110d0*/  HMMA.16816.F32 R28, R176.reuse, R184, R28 ;  /* 0x000000b8b01c723c */ /* 0x050ff0000000181c */
[----:B------:R-:W-:Y:S01]  /*110e0*/  HMMA.16816.F32 R32, R176, R186, R32 ;  /* 0x000000bab020723c */ /* 0x000fe20000001820 */
[----:B------:R-:W4:Y:S04]  /*110f0*/  LDSM.16.M88.4 R176, [R204+0x12800] ;  /* 0x01280000ccb0783b */ /* 0x000f280000000200 */
[----:B------:R-:W-:Y:S03]  /*11100*/  LDSM.16.M88.4 R184, [R204+0x13800] ;  /* 0x01380000ccb8783b */ /* 0x000fe60000000200 */
[C---:B-1----:R-:W-:Y:S08]  /*11110*/  HMMA.16816.F32 R4, R168.reuse, R172, R4 ;  /* 0x000000aca804723c */ /* 0x042ff00000001804 */
[C---:B------:R-:W-:Y:S01]  /*11120*/  HMMA.16816.F32 R8, R168.reuse, R174, R8 ;  /* 0x000000aea808723c */ /* 0x040fe20000001808 */
[----:B------:R-:W1:Y:S07]  /*11130*/  LDSM.16.M88.4 R172, [R204+0x13000] ;  /* 0x01300000ccac783b */ /* 0x000e6e0000000200 */
[C---:B--2---:R-:W-:Y:S08]  /*11140*/  HMMA.16816.F32 R12, R168.reuse, R188, R12 ;  /* 0x000000bca80c723c */ /* 0x044ff0000000180c */
[C---:B------:R-:W-:Y:S01]  /*11150*/  HMMA.16816.F32 R16, R168.reuse, R190, R16 ;  /* 0x000000bea810723c */ /* 0x040fe20000001810 */
[----:B------:R-:W-:Y:S07]  /*11160*/  LDSM.16.M88.4 R188, [R226] ;  /* 0x00000000e2bc783b */ /* 0x000fee0000000200 */
[C---:B------:R-:W-:Y:S08]  /*11170*/  HMMA.16816.F32 R20, R168.reuse, R192, R20 ;  /* 0x000000c0a814723c */ /* 0x040ff00000001814 */
[C---:B------:R-:W-:Y:S01]  /*11180*/  HMMA.16816.F32 R24, R168.reuse, R194, R24 ;  /* 0x000000c2a818723c */ /* 0x040fe20000001818 */
[----:B------:R-:W-:Y:S07]  /*11190*/  LDSM.16.M88.4 R192, [R224] ;  /* 0x00000000e0c0783b */ /* 0x000fee0000000200 */
[C---:B---3--:R-:W-:Y:S08]  /*111a0*/  HMMA.16816.F32 R28, R168.reuse, R180, R28 ;  /* 0x000000b4a81c723c */ /* 0x048ff0000000181c */
[----:B------:R-:W-:Y:S01]  /*111b0*/  HMMA.16816.F32 R32, R168, R182, R32 ;  /* 0x000000b6a820723c */ /* 0x000fe20000001820 */
[----:B------:R-:W-:Y:S04]  /*111c0*/  LDSM.16.M88.4 R168, [R212+0x4000] ;  /* 0x00400000d4a8783b */ /* 0x000fe80000000200 */
[----:B------:R-:W2:Y:S03]  /*111d0*/  LDSM.16.M88.4 R180, [R227] ;  /* 0x00000000e3b4783b */ /* 0x000ea60000000200 */
[C---:B------:R-:W-:Y:S08]  /*111e0*/  HMMA.16816.F32 R4, R196.reuse, R200, R4 ;  /* 0x000000c8c404723c */ /* 0x040ff00000001804 */
[C---:B------:R-:W-:Y:S01]  /*111f0*/  HMMA.16816.F32 R8, R196.reuse, R202, R8 ;  /* 0x000000cac408723c */ /* 0x040fe20000001808 */
[----:B------:R-:W-:Y:S07]  /*11200*/  LDSM.16.M88.4 R200, [R210+0x12000] ;  /* 0x01200000d2c8783b */ /* 0x000fee0000000200 */
[C---:B----4-:R-:W-:Y:S08]  /*11210*/  HMMA.16816.F32 R12, R196.reuse, R176, R12 ;  /* 0x000000b0c40c723c */ /* 0x050ff0000000180c */
[C---:B------:R-:W-:Y:S01]  /*11220*/  HMMA.16816.F32 R16, R196.reuse, R178, R16 ;  /* 0x000000b2c410723c */ /* 0x040fe20000001810 */
[----:B------:R-:W3:Y:S07]  /*11230*/  LDSM.16.M88.4 R176, [R225] ;  /* 0x00000000e1b0783b */ /* 0x000eee0000000200 */
        /* <DEDUP_REMOVED lines=10> */
[C---:B------:R-:W-:Y:S08]  /*112e0*/  HMMA.16816.F32 R12, R168.reuse, R188, R12 ;  /* 0x000000bca80c723c */ /* 0x040ff0000000180c */
[C---:B------:R-:W-:Y:S01]  /*112f0*/  HMMA.16816.F32 R16, R168.reuse, R190, R16 ;  /* 0x000000bea810723c */ /* 0x040fe20000001810 */
[----:B------:R-:W-:Y:S07]  /*11300*/  LDSM.16.M88.4 R188, [R209+0x2800] ;  /* 0x00280000d1bc783b */ /* 0x000fee0000000200 */
[C---:B---3--:R-:W-:Y:S08]  /*11310*/  HMMA.16816.F32 R20, R168.reuse, R176, R20 ;  /* 0x000000b0a814723c */ /* 0x048ff00000001814 */
[C---:B------:R-:W-:Y:S01]  /*11320*/  HMMA.16816.F32 R24, R168.reuse, R178, R24 ;  /* 0x000000b2a818723c */ /* 0x040fe20000001818 */
[----:B------:R-:W-:Y:S07]  /*11330*/  LDSM.16.M88.4 R176, [R209+0x2000] ;  /* 0x00200000d1b0783b */ /* 0x000fee0000000200 */
[C---:B------:R-:W-:Y:S08]  /*11340*/  HMMA.16816.F32 R28, R168.reuse, R192, R28 ;  /* 0x000000c0a81c723c */ /* 0x040ff0000000181c */
[----:B------:R-:W-:Y:S01]  /*11350*/  HMMA.16816.F32 R32, R168, R194, R32 ;  /* 0x000000c2a820723c */ /* 0x000fe20000001820 */
[----:B------:R-:W3:Y:S04]  /*11360*/  LDSM.16.M88.4 R168, [R213+0x4000] ;  /* 0x00400000d5a8783b */ /* 0x000ee80000000200 */
        /* <DEDUP_REMOVED lines=22> */
[----:B------:R-:W-:Y:S07]  /*114d0*/  LDSM.16.M88.4 R192, [R223] ;  /* 0x00000000dfc0783b */ /* 0x000fee0000000200 */
[C---:B-1----:R-:W-:Y:S08]  /*114e0*/  HMMA.16816.F32 R28, R168.reuse, R200, R28 ;  /* 0x000000c8a81c723c */ /* 0x042ff0000000181c */
[----:B------:R-:W-:Y:S01]  /*114f0*/  HMMA.16816.F32 R32, R168, R202, R32 ;  /* 0x000000caa820723c */ /* 0x000fe20000001820 */
[----:B------:R-:W1:Y:S04]  /*11500*/  LDSM.16.M88.4 R168, [R204+0x15800] ;  /* 0x01580000cca8783b */ /* 0x000e680000000200 */
[----:B------:R-:W-:Y:S03]  /*11510*/  LDSM.16.M88.4 R200, [R220] ;  /* 0x00000000dcc8783b */ /* 0x000fe60000000200 */
[C---:B--2---:R-:W-:Y:S08]  /*11520*/  HMMA.16816.F32 R4, R180.reuse, R184, R4 ;  /* 0x000000b8b404723c */ /* 0x044ff00000001804 */
[C---:B------:R-:W-:Y:S01]  /*11530*/  HMMA.16816.F32 R8, R180.reuse, R186, R8 ;  /* 0x000000bab408723c */ /* 0x040fe20000001808 */
[----:B------:R-:W2:Y:S07]  /*11540*/  LDSM.16.M88.4 R184, [R221] ;  /* 0x00000000ddb8783b */ /* 0x000eae0000000200 */
[C---:B----4-:R-:W-:Y:S08]  /*11550*/  HMMA.16816.F32 R12, R180.reuse, R172, R12 ;  /* 0x000000acb40c723c */ /* 0x050ff0000000180c */
[C---:B------:R-:W-:Y:S01]  /*11560*/  HMMA.16816.F32 R16, R180.reuse, R174, R16 ;  /* 0x000000aeb410723c */ /* 0x040fe20000001810 */
[----:B------:R-:W-:Y:S07]  /*11570*/  LDSM.16.M88.4 R172, [R210+0x14000] ;  /* 0x01400000d2ac783b */ /* 0x000fee0000000200 */
[C---:B---3--:R-:W-:Y:S08]  /*11580*/  HMMA.16816.F32 R20, R180.reuse, R176, R20 ;  /* 0x000000b0b414723c */ /* 0x048ff00000001814 */
        /* <DEDUP_REMOVED lines=24> */
[----:B------:R-:W1:Y:S07]  /*11710*/  LDSM.16.M88.4 R176, [R209+0x5800] ;  /* 0x00580000d1b0783b */ /* 0x000e6e0000000200 */
[C---:B---3--:R-:W-:Y:S08]  /*11720*/  HMMA.16816.F32 R20, R168.reuse, R180, R20 ;  /* 0x000000b4a814723c */ /* 0x048ff00000001814 */
[C---:B------:R-:W-:Y:S01]  /*11730*/  HMMA.16816.F32 R24, R168.reuse, R182, R24 ;  /* 0x000000b6a818723c */ /* 0x040fe20000001818 */
[----:B------:R-:W3:Y:S07]  /*11740*/  LDSM.16.M88.4 R180, [R211+0xc000] ;  /* 0x00c00000d3b4783b */ /* 0x000eee0000000200 */
[C---:B----4-:R-:W-:Y:S08]  /*11750*/  HMMA.16816.F32 R28, R168.reuse, R192, R28 ;  /* 0x000000c0a81c723c */ /* 0x050ff0000000181c */
[----:B------:R-:W-:Y:S01]  /*11760*/  HMMA.16816.F32 R32, R168, R194, R32 ;  /* 0x000000c2a820723c */ /* 0x000fe20000001820 */
[----:B------:R-:W4:Y:S04]  /*11770*/  LDSM.16.M88.4 R168, [R204+0x16800] ;  /* 0x01680000cca8783b */ /* 0x000f280000000200 */
[----:B------:R-:W3:Y:S03]  /*11780*/  LDSM.16.M88.4 R192, [R204+0x17000] ;  /* 0x01700000ccc0783b */ /* 0x000ee60000000200 */
[C---:B--2---:R-:W-:Y:S08]  /*11790*/  HMMA.16816.F32 R4, R184.reuse, R196, R4 ;  /* 0x000000c4b804723c */ /* 0x044ff00000001804 */
[C---:B------:R-:W-:Y:S01]  /*117a0*/  HMMA.16816.F32 R8, R184.reuse, R198, R8 ;  /* 0x000000c6b808723c */ /* 0x040fe20000001808 */
[----:B------:R-:W2:Y:S07]  /*117b0*/  LDSM.16.M88.4 R196, [R204+0x17800] ;  /* 0x01780000ccc4783b */ /* 0x000eae0000000200 */
[C---:B------:R-:W-:Y:S08]  /*117c0*/  HMMA.16816.F32 R12, R184.reuse, R188, R12 ;  /* 0x000000bcb80c723c */ /* 0x040ff0000000180c */
[C---:B------:R-:W-:Y:S01]  /*117d0*/  HMMA.16816.F32 R16, R184.reuse, R190, R16 ;  /* 0x000000beb810723c */ /* 0x040fe20000001810 */
[----:B------:R-:W-:Y:S07]  /*117e0*/  LDSM.16.M88.4 R188, [R217] ;  /* 0x00000000d9bc783b */ /* 0x000fee0000000200 */
[C---:B-1----:R-:W-:Y:S08]  /*117f0*/  HMMA.16816.F32 R20, R184.reuse, R172, R20 ;  /* 0x000000acb814723c */ /* 0x042ff00000001814 */
[C---:B------:R-:W-:Y:S01]  /*11800*/  HMMA.16816.F32 R24, R184.reuse, R174, R24 ;  /* 0x000000aeb818723c */ /* 0x040fe20000001818 */
[----:B------:R-:W-:Y:S07]  /*11810*/  LDSM.16.M88.4 R172, [R212+0xc000] ;  /* 0x00c00000d4ac783b */ /* 0x000fee0000000200 */
[C---:B------:R-:W-:Y:S08]  /*11820*/  HMMA.16816.F32 R28, R184.reuse, R176, R28 ;  /* 0x000000b0b81c723c */ /* 0x040ff0000000181c */
[----:B------:R-:W-:Y:S01]  /*11830*/  HMMA.16816.F32 R32, R184, R178, R32 ;  /* 0x000000b2b820723c */ /* 0x000fe20000001820 */
[----:B------:R-:W1:Y:S04]  /*11840*/  LDSM.16.M88.4 R176, [R219] ;  /* 0x00000000dbb0783b */ /* 0x000e680000000200 */
[----:B------:R-:W1:Y:S03]  /*11850*/  LDSM.16.M88.4 R184, [R218] ;  /* 0x00000000dab8783b */ /* 0x000e660000000200 */
[C---:B---3--:R-:W-:Y:S08]  /*11860*/  HMMA.16816.F32 R4, R180.reuse, R200, R4 ;  /* 0x000000c8b404723c */ /* 0x048ff00000001804 */
[C---:B------:R-:W-:Y:S01]  /*11870*/  HMMA.16816.F32 R8, R180.reuse, R202, R8 ;  /* 0x000000cab408723c */ /* 0x040fe20000001808 */
[----:B------:R-:W-:Y:S07]  /*11880*/  LDSM.16.M88.4 R200, [R210+0x16000] ;  /* 0x01600000d2c8783b */ /* 0x000fee0000000200 */
[C---:B----4-:R-:W-:Y:S08]  /*11890*/  HMMA.16816.F32 R12, R180.reuse, R168, R12 ;  /* 0x000000a8b40c723c */ /* 0x050ff0000000180c */
[C---:B------:R-:W-:Y:S01]  /*118a0*/  HMMA.16816.F32 R16, R180.reuse, R170, R16 ;  /* 0x000000aab410723c */ /* 0x040fe20000001810 */
[----:B------:R-:W3:Y:S07]  /*118b0*/  LDSM.16.M88.4 R168, [R216] ;  /* 0x00000000d8a8783b */ /* 0x000eee0000000200 */
[C---:B------:R-:W-:Y:S08]  /*118c0*/  HMMA.16816.F32 R20, R180.reuse, R192, R20 ;  /* 0x000000c0b414723c */ /* 0x040ff00000001814 */
[C---:B------:R-:W-:Y:S01]  /*118d0*/  HMMA.16816.F32 R24, R180.reuse, R194, R24 ;  /* 0x000000c2b418723c */ /* 0x040fe20000001818 */
[----:B------:R-:W4:Y:S07]  /*118e0*/  LDSM.16.M88.4 R192, [R214+0xc000] ;  /* 0x00c00000d6c0783b */ /* 0x000f2e0000000200 */
[C---:B--2---:R-:W-:Y:S08]  /*118f0*/  HMMA.16816.F32 R28, R180.reuse, R196, R28 ;  /* 0x000000c4b41c723c */ /* 0x044ff0000000181c */
[----:B------:R-:W-:Y:S01]  /*11900*/  HMMA.16816.F32 R32, R180, R198, R32 ;  /* 0x000000c6b420723c */ /* 0x000fe20000001820 */
[----:B------:R-:W2:Y:S04]  /*11910*/  LDSM.16.M88.4 R180, [R210+0x16800] ;  /* 0x01680000d2b4783b */ /* 0x000ea80000000200 */
        /* <DEDUP_REMOVED lines=10> */
[C---:B---3--:R-:W-:Y:S08]  /*119c0*/  HMMA.16816.F32 R28, R172.reuse, R168, R28 ;  /* 0x000000a8ac1c723c */ /* 0x048ff0000000181c */
[----:B------:R-:W-:Y:S01]  /*119d0*/  HMMA.16816.F32 R32, R172, R170, R32 ;  /* 0x000000aaac20723c */ /* 0x000fe20000001820 */
[----:B------:R-:W-:Y:S04]  /*119e0*/  LDSM.16.M88.4 R168, [R213+0xc000] ;  /* 0x00c00000d5a8783b */ /* 0x000fe80000000200 */
[----:B------:R-:W3:Y:S03]  /*119f0*/  LDSM.16.M88.4 R172, [R209+0x6000] ;  /* 0x00600000d1ac783b */ /* 0x000ee60000000200 */
[C---:B----4-:R-:W-:Y:S08]  /*11a00*/  HMMA.16816.F32 R4, R192.reuse, R200, R4 ;  /* 0x000000c8c004723c */ /* 0x050ff00000001804 */
[C---:B------:R-:W-:Y:S08]  /*11a10*/  HMMA.16816.F32 R8, R192.reuse, R202, R8 ;  /* 0x000000cac008723c */ /* 0x040ff00000001808 */
[C---:B--2---:R-:W-:Y:S08]  /*11a20*/  HMMA.16816.F32 R12, R192.reuse, R180, R12 ;  /* 0x000000b4c00c723c */ /* 0x044ff0000000180c */
[C---:B------:R-:W-:Y:S01]  /*11a30*/  HMMA.16816.F32 R16, R192.reuse, R182, R16 ;  /* 0x000000b6c010723c */ /* 0x040fe20000001810 */
[----:B------:R-:W2:Y:S01]  /*11a40*/  LDSM.16.M88.4 R180, [R209+0x7800] ;  /* 0x00780000d1b4783b */ /* 0x000ea20000000200 */
[----:B------:R-:W-:Y:S04]  /*11a50*/  DEPBAR.LE SB0, 0x0 ;  /* 0x000080000000791a */ /* 0x000fe80000000000 */
[----:B------:R-:W-:Y:S02]  /*11a60*/  BAR.SYNC.DEFER_BLOCKING 0x0 ;  /* 0x0000000000007b1d */ /* 0x000fe40000010000 */
[C---:B------:R-:W-:Y:S08]  /*11a70*/  HMMA.16816.F32 R20, R192.reuse, R196, R20 ;  /* 0x000000c4c014723c */ /* 0x040ff00000001814 */
[C---:B------:R-:W-:Y:S08]  /*11a80*/  HMMA.16816.F32 R24, R192.reuse, R198, R24 ;  /* 0x000000c6c018723c */ /* 0x040ff00000001818 */
[C---:B-1----:R-:W-:Y:S08]  /*11a90*/  HMMA.16816.F32 R28, R192.reuse, R176, R28 ;  /* 0x000000b0c01c723c */ /* 0x042ff0000000181c */
[----:B------:R-:W-:Y:S08]  /*11aa0*/  HMMA.16816.F32 R32, R192, R178, R32 ;  /* 0x000000b2c020723c */ /* 0x000ff00000001820 */
[C---:B---3--:R-:W-:Y:S07]  /*11ab0*/  HMMA.16816.F32 R4, R168.reuse, R172, R4 ;  /* 0x000000aca804723c */ /* 0x048fee0000001804 */
[C---:B------:R-:W-:Y:S01]  /*11ac0*/  LEA R172, P1, R0.reuse, R238, 0x6 ;  /* 0x000000ee00ac7211 */ /* 0x040fe200078230ff */
[C---:B------:R-:W-:Y:S04]  /*11ad0*/  HMMA.16816.F32 R8, R168.reuse, R174, R8 ;  /* 0x000000aea808723c */ /* 0x040fe80000001808 */
[----:B------:R-:W-:Y:S04]  /*11ae0*/  LEA.HI.X.SX32 R173, R0, R239, 0x6, P1 ;  /* 0x000000ef00ad7211 */ /* 0x000fe800008f36ff */
[C---:B------:R-:W-:Y:S04]  /*11af0*/  HMMA.16816.F32 R12, R168.reuse, R184, R12 ;  /* 0x000000b8a80c723c */ /* 0x040fe8000000180c */
[----:B------:R-:W-:Y:S04]  /*11b00*/  IMAD R0, R173, c[0x0][0x198], RZ ;  /* 0x00006600ad007a24 */ /* 0x000fe800078e02ff */
[C---:B------:R-:W-:Y:S04]  /*11b10*/  HMMA.16816.F32 R16, R168.reuse, R186, R16 ;  /* 0x000000baa810723c */ /* 0x040fe80000001810 */
[C---:B------:R-:W-:Y:S02]  /*11b20*/  IMAD R0, R172.reuse, c[0x0][0x19c], R0 ;  /* 0x00006700ac007a24 */ /* 0x040fe400078e0200 */
[----:B------:R-:W-:Y:S02]  /*11b30*/  IMAD.WIDE.U32 R172, R172, c[0x0][0x198], RZ ;  /* 0x00006600acac7a25 */ /* 0x000fe400078e00ff */
[C---:B------:R-:W-:Y:S04]  /*11b40*/  HMMA.16816.F32 R20, R168.reuse, R188, R20 ;  /* 0x000000bca814723c */ /* 0x040fe80000001814 */
[----:B------:R-:W-:Y:S04]  /*11b50*/  IMAD.IADD R0, R173, 0x1, R0 ;  /* 0x00000001ad007824 */ /* 0x000fe800078e0200 */
[C---:B------:R-:W-:Y:S08]  /*11b60*/  HMMA.16816.F32 R24, R168.reuse, R190, R24 ;  /* 0x000000bea818723c */ /* 0x040ff00000001818 */
[C---:B--2---:R-:W-:Y:S08]  /*11b70*/  HMMA.16816.F32 R28, R168.reuse, R180, R28 ;  /* 0x000000b4a81c723c */ /* 0x044ff0000000181c */
[----:B------:R-:W-:Y:S07]  /*11b80*/  HMMA.16816.F32 R32, R168, R182, R32 ;  /* 0x000000b6a820723c */ /* 0x000fee0000001820 */
[-C--:B-----5:R-:W-:Y:S01]  /*11b90*/  LEA R168, P6, R172, R236.reuse, 0x1 ;  /* 0x000000ecaca87211 */ /* 0x0a0fe200078c08ff */
[----:B------:R-:W-:Y:S04]  /*11ba0*/  IMAD.WIDE.U32 R170, R132, c[0x0][0x198], RZ ;  /* 0x0000660084aa7a25 */ /* 0x000fe800078e00ff */
[-C--:B------:R-:W-:Y:S01]  /*11bb0*/  LEA.HI.X R169, R172, R135.reuse, R0, 0x1, P6 ;  /* 0x00000087aca97211 */ /* 0x080fe200030f0c00 */
[----:B------:R-:W-:Y:S01]  /*11bc0*/  IMAD.IADD R133, R171, 0x1, R133 ;  /* 0x00000001ab857824 */ /* 0x000fe200078e0285 */
[C---:B------:R-:W-:Y:S04]  /*11bd0*/  LEA R132, P1, R170.reuse, R236, 0x1 ;  /* 0x000000ecaa847211 */ /* 0x040fe800078208ff */
[----:B------:R-:W-:Y:S01]  /*11be0*/  LEA.HI.X R133, R170, R135, R133, 0x1, P1 ;  /* 0x00000087aa857211 */ /* 0x000fe200008f0c85 */
[----:B------:R-:W-:-:S05]  /*11bf0*/  @P0 BRA `(.L_x_465) ;  /* 0xffffe8c000000947 */ /* 0x000fca000383ffff */
.L_x_464:
[----:B------:R-:W2:Y:S01]  /*11c00*/  S2R R2, SR_TID.X ;  /* 0x0000000000027919 */ /* 0x000ea20000002100 */
[----:B------:R-:W-:Y:S01]  /*11c10*/  MOV R0, UR8 ;  /* 0x0000000800007c02 */ /* 0x000fe20008000f00 */
[----:B------:R-:W-:Y:S02]  /*11c20*/  UISETP.GT.AND UP0, UPT, UR8, UR10, UPT ;  /* 0x0000000a0800728c */ /* 0x000fe4000bf04270 */
[----:B------:R-:W-:Y:S02]  /*11c30*/  UIADD3 UR12, UR12, 0x1, URZ ;  /* 0x000000010c0c7890 */ /* 0x000fe4000fffe03f */
[----:B------:R-:W-:Y:S01]  /*11c40*/  UMOV UR25, UR8 ;  /* 0x0000000800197c82 */ /* 0x000fe20008000000 */
[----:B--2---:R-:W-:Y:S04]  /*11c50*/  SHF.L.U32 R2, R2, 0x1, RZ ;  /* 0x0000000102027819 */ /* 0x004fe800000006ff */
[----:B------:R-:W-:Y:S04]  /*11c60*/  LOP3.LUT R2, R2, 0x6, RZ, 0xc0, !PT ;  /* 0x0000000602027812 */ /* 0x000fe800078ec0ff */
[----:B------:R-:W-:Y:S04]  /*11c70*/  LEA R0, R0, R2, 0x6 ;  /* 0x0000000200007211 */ /* 0x000fe800078e30ff */
[C---:B------:R-:W-:Y:S02]  /*11c80*/  ISETP.GE.AND P0, PT, R0.reuse, R233, PT ;  /* 0x000000e90000720c */ /* 0x040fe40003f06270 */
[C---:B------:R-:W-:Y:S02]  /*11c90*/  IADD3 R2, R0.reuse, 0x1, RZ ;  /* 0x0000000100027810 */ /* 0x040fe40007ffe0ff */
[C---:B------:R-:W-:Y:S02]  /*11ca0*/  ISETP.GE.OR P0, PT, R0.reuse, R235, !P0 ;  /* 0x000000eb0000720c */ /* 0x040fe40004706670 */
[-C--:B------:R-:W-:Y:S02]  /*11cb0*/  ISETP.GE.AND P6, PT, R0, R232.reuse, PT ;  /* 0x000000e80000720c */ /* 0x080fe40003fc6270 */
[----:B-1----:R-:W-:Y:S02]  /*11cc0*/  FSEL R168, R4, -INF , !P0 ;  /* 0xff80000004a87808 */ /* 0x002fe40004000000 */
[C---:B------:R-:W-:Y:S02]  /*11cd0*/  ISETP.GE.AND P1, PT, R2.reuse, R233, PT ;  /* 0x000000e90200720c */ /* 0x040fe40003f26270 */
[----:B------:R-:W-:Y:S02]  /*11ce0*/  ISETP.GE.AND P0, PT, R2, R232, PT ;  /* 0x000000e80200720c */ /* 0x000fe40003f06270 */
[C---:B------:R-:W-:Y:S02]  /*11cf0*/  IADD3 R132, R0.reuse, 0x8, RZ ;  /* 0x0000000800847810 */ /* 0x040fe40007ffe0ff */
[-C--:B------:R-:W-:Y:S02]  /*11d00*/  ISETP.GE.OR P6, PT, R0, R234.reuse, !P6 ;  /* 0x000000ea0000720c */ /* 0x080fe400077c6670 */
[C---:B------:R-:W-:Y:S02]  /*11d10*/  ISETP.GE.OR P1, PT, R2.reuse, R235, !P1 ;  /* 0x000000eb0200720c */ /* 0x040fe40004f26670 */
[----:B------:R-:W-:Y:S02]  /*11d20*/  ISETP.GE.OR P0, PT, R2, R234, !P0 ;  /* 0x000000ea0200720c */ /* 0x000fe40004706670 */
[----:B------:R-:W-:Y:S02]  /*11d30*/  IADD3 R2, R0, 0x9, RZ ;  /* 0x0000000900027810 */ /* 0x000fe40007ffe0ff */
[----:B------:R-:W-:Y:S02]  /*11d40*/  FSEL R169, R6, -INF , !P6 ;  /* 0xff80000006a97808 */ /* 0x000fe40007000000 */
[----:B------:R-:W-:Y:S02]  /*11d50*/  FSEL R170, R5, -INF , !P1 ;  /* 0xff80000005aa7808 */ /* 0x000fe40004800000 */
[----:B------:R-:W-:Y:S02]  /*11d60*/  FSEL R7, R7, -INF , !P0 ;  /* 0xff80000007077808 */ /* 0x000fe40004000000 */
[CC--:B------:R-:W-:Y:S02]  /*11d70*/  ISETP.GE.AND P6, PT, R132.reuse, R233.reuse, PT ;  /* 0x000000e98400720c */ /* 0x0c0fe40003fc6270 */
[----:B------:R-:W-:Y:S02]  /*11d80*/  ISETP.GE.AND P0, PT, R132, R232, PT ;  /* 0x000000e88400720c */ /* 0x000fe40003f06270 */
[----:B------:R-:W-:Y:S02]  /*11d90*/  ISETP.GE.AND P1, PT, R2, R233, PT ;  /* 0x000000e90200720c */ /* 0x000fe40003f26270 */
[C---:B------:R-:W-:Y:S02]  /*11da0*/  IADD3 R5, R0.reuse, 0x10, RZ ;  /* 0x0000001000057810 */ /* 0x040fe40007ffe0ff */
[----:B------:R-:W-:Y:S02]  /*11db0*/  IADD3 R4, R0, 0x11, RZ ;  /* 0x0000001100047810 */ /* 0x000fe40007ffe0ff */
[CC--:B------:R-:W-:Y:S02]  /*11dc0*/  ISETP.GE.OR P6, PT, R132.reuse, R235.reuse, !P6 ;  /* 0x000000eb8400720c */ /* 0x0c0fe400077c6670 */
[----:B------:R-:W-:Y:S02]  /*11dd0*/  ISETP.GE.OR P0, PT, R132, R234, !P0 ;  /* 0x000000ea8400720c */ /* 0x000fe40004706670 */
[----:B------:R-:W-:Y:S02]  /*11de0*/  ISETP.GE.OR P1, PT, R2, R235, !P1 ;  /* 0x000000eb0200720c */ /* 0x000fe40004f26670 */
[----:B------:R-:W-:Y:S02]  /*11df0*/  FSEL R8, R8, -INF , !P6 ;  /* 0xff80000008087808 */ /* 0x000fe40007000000 */
[----:B------:R-:W-:Y:S02]  /*11e00*/  FSEL R9, R9, -INF , !P1 ;  /* 0xff80000009097808 */ /* 0x000fe40004800000 */
[CC--:B------:R-:W-:Y:S02]  /*11e10*/  ISETP.GE.AND P1, PT, R5.reuse, R233.reuse, PT ;  /* 0x000000e90500720c */ /* 0x0c0fe40003f26270 */
[----:B------:R-:W-:Y:S02]  /*11e20*/  FSEL R10, R10, -INF , !P0 ;  /* 0xff8000000a0a7808 */ /* 0x000fe40004000000 */
[----:B------:R-:W-:Y:S02]  /*11e30*/  ISETP.GE.AND P0, PT, R4, R233, PT ;  /* 0x000000e90400720c */ /* 0x000fe40003f06270 */
[----:B------:R-:W-:Y:S02]  /*11e40*/  ISETP.GE.AND P6, PT, R2, R232, PT ;  /* 0x000000e80200720c */ /* 0x000fe40003fc6270 */
[-C--:B------:R-:W-:Y:S02]  /*11e50*/  ISETP.GE.OR P1, PT, R5, R235.reuse, !P1 ;  /* 0x000000eb0500720c */ /* 0x080fe40004f26670 */
[----:B------:R-:W-:Y:S02]  /*11e60*/  ISETP.GE.OR P0, PT, R4, R235, !P0 ;  /* 0x000000eb0400720c */ /* 0x000fe40004706670 */
        /* <DEDUP_REMOVED lines=15> */
[----:B------:R-:W-:Y:S02]  /*11f60*/  ISETP.GE.AND P6, PT, R4, R233, PT ;  /* 0x000000e90400720c */ /* 0x000fe40003fc6270 */
[-C--:B------:R-:W-:Y:S02]  /*11f70*/  ISETP.GE.AND P1, PT, R2, R232.reuse, PT ;  /* 0x000000e80200720c */ /* 0x080fe40003f26270 */
[C---:B------:R-:W-:Y:S02]  /*11f80*/  ISETP.GE.AND P0, PT, R4.reuse, R232, PT ;  /* 0x000000e80400720c */ /* 0x040fe40003f06270 */
[----:B------:R-:W-:Y:S02]  /*11f90*/  ISETP.GE.OR P6, PT, R4, R235, !P6 ;  /* 0x000000eb0400720c */ /* 0x000fe400077c6670 */
[-C--:B------:R-:W-:Y:S02]  /*11fa0*/  ISETP.GE.OR P1, PT, R2, R234.reuse, !P1 ;  /* 0x000000ea0200720c */ /* 0x080fe40004f26670 */
[----:B------:R-:W-:Y:S02]  /*11fb0*/  IADD3 R2, R0, 0x20, RZ ;  /* 0x0000002000027810 */ /* 0x000fe40007ffe0ff */
        /* <DEDUP_REMOVED lines=8> */
[----:B------:R-:W-:Y:S02]  /*12040*/  FMNMX.FTZ R5, R168, R3, !PT ;  /* 0x00000003a8057209 */ /* 0x000fe40007810000 */
[CC--:B------:R-:W-:Y:S02]  /*12050*/  ISETP.GE.OR P6, PT, R2.reuse, R235.reuse, !P6 ;  /* 0x000000eb0200720c */ /* 0x0c0fe400077c6670 */
[----:B------:R-:W-:Y:S02]  /*12060*/  ISETP.GE.OR P1, PT, R2, R234, !P1 ;  /* 0x000000ea0200720c */ /* 0x000fe40004f26670 */
[----:B------:R-:W-:Y:S02]  /*12070*/  ISETP.GE.OR P0, PT, R4, R235, !P0 ;  /* 0x000000eb0400720c */ /* 0x000fe40004706670 */
[----:B------:R-:W-:Y:S02]  /*12080*/  IADD3 R2, R0, 0x28, RZ ;  /* 0x0000002800027810 */ /* 0x000fe40007ffe0ff */
[----:B------:R-:W-:Y:S02]  /*12090*/  FMNMX.FTZ R5, R170, R5, !PT ;  /* 0x00000005aa057209 */ /* 0x000fe40007810000 */
[----:B------:R-:W-:Y:S02]  /*120a0*/  FSEL R185, R21, -INF , !P0 ;  /* 0xff80000015b97808 */ /* 0x000fe40004000000 */
[----:B------:R-:W-:Y:S02]  /*120b0*/  FSEL R188, R22, -INF , !P1 ;  /* 0xff80000016bc7808 */ /* 0x000fe40004800000 */
[----:B------:R-:W-:Y:S02]  /*120c0*/  FMNMX.FTZ R12, R169, R134, !PT ;  /* 0x00000086a90c7209 */ /* 0x000fe40007810000 */
[C---:B------:R-:W-:Y:S02]  /*120d0*/  ISETP.GE.AND P0, PT, R2.reuse, R233, PT ;  /* 0x000000e90200720c */ /* 0x040fe40003f06270 */
[-C--:B------:R-:W-:Y:S02]  /*120e0*/  ISETP.GE.AND P1, PT, R2, R232.reuse, PT ;  /* 0x000000e80200720c */ /* 0x080fe40003f26270 */
[----:B------:R-:W-:Y:S02]  /*120f0*/  FMNMX.FTZ R5, R8, R5, !PT ;  /* 0x0000000508057209 */ /* 0x000fe40007810000 */
[----:B------:R-:W-:Y:S02]  /*12100*/  FSEL R182, R20, -INF , !P6 ;  /* 0xff80000014b67808 */ /* 0x000fe40007000000 */
[----:B------:R-:W-:Y:S02]  /*12110*/  ISETP.GE.AND P6, PT, R4, R232, PT ;  /* 0x000000e80400720c */ /* 0x000fe40003fc6270 */
[C---:B------:R-:W-:Y:S02]  /*12120*/  ISETP.GE.OR P0, PT, R2.reuse, R235, !P0 ;  /* 0x000000eb0200720c */ /* 0x040fe40004706670 */
[----:B------:R-:W-:Y:S02]  /*12130*/  ISETP.GE.OR P1, PT, R2, R234, !P1 ;  /* 0x000000ea0200720c */ /* 0x000fe40004f26670 */
[----:B------:R-:W-:Y:S02]  /*12140*/  FMNMX.FTZ R2, R9, R5, !PT ;  /* 0x0000000509027209 */ /* 0x000fe40007810000 */
[----:B------:R-:W-:Y:S02]  /*12150*/  FMNMX.FTZ R12, R7, R12, !PT ;  /* 0x0000000c070c7209 */ /* 0x000fe40007810000 */
[----:B------:R-:W-:Y:S02]  /*12160*/  FMNMX.FTZ R133, R174, R2, !PT ;  /* 0x00000002ae857209 */ /* 0x000fe40007810000 */
[----:B------:R-:W-:Y:S02]  /*12170*/  ISETP.GE.OR P6, PT, R4, R234, !P6 ;  /* 0x000000ea0400720c */ /* 0x000fe400077c6670 */
[C---:B------:R-:W-:Y:S02]  /*12180*/  IADD3 R6, R0.reuse, 0x29, RZ ;  /* 0x0000002900067810 */ /* 0x040fe40007ffe0ff */
[----:B------:R-:W-:Y:S02]  /*12190*/  IADD3 R5, R0, 0x30, RZ ;  /* 0x0000003000057810 */ /* 0x000fe40007ffe0ff */
[----:B------:R-:W-:Y:S02]  /*121a0*/  FMNMX.FTZ R12, R10, R12, !PT ;  /* 0x0000000c0a0c7209 */ /* 0x000fe40007810000 */
[----:B------:R-:W-:Y:S02]  /*121b0*/  FSEL R189, R23, -INF , !P6 ;  /* 0xff80000017bd7808 */ /* 0x000fe40007000000 */
[----:B------:R-:W-:Y:S01]  /*121c0*/  FMNMX.FTZ R133, R175, R133, !PT ;  /* 0x00000085af857209 */ /* 0x000fe20007810000 */
[----:B------:R-:W-:Y:S01]  /*121d0*/  LDSM.16.MT88.4 R20, [R206+0x18000] ;  /* 0x01800000ce14783b */ /* 0x000fe20000004200 */
[-C--:B------:R-:W-:Y:S02]  /*121e0*/  ISETP.GE.AND P6, PT, R6, R233.reuse, PT ;  /* 0x000000e90600720c */ /* 0x080fe40003fc6270 */
[----:B------:R-:W-:Y:S02]  /*121f0*/  FSEL R183, R24, -INF , !P0 ;  /* 0xff80000018b77808 */ /* 0x000fe40004000000 */
[----:B------:R-:W-:Y:S02]  /*12200*/  FMNMX.FTZ R12, R11, R12, !PT ;  /* 0x0000000c0b0c7209 */ /* 0x000fe40007810000 */
[C---:B------:R-:W-:Y:S02]  /*12210*/  ISETP.GE.AND P0, PT, R5.reuse, R233, PT ;  /* 0x000000e90500720c */ /* 0x040fe40003f06270 */
[----:B------:R-:W-:Y:S02]  /*12220*/  FMNMX.FTZ R133, R176, R133, !PT ;  /* 0x00000085b0857209 */ /* 0x000fe40007810000 */
[----:B------:R-:W-:Y:S02]  /*12230*/  FMNMX.FTZ R12, R178, R12, !PT ;  /* 0x0000000cb20c7209 */ /* 0x000fe40007810000 */
[-C--:B------:R-:W-:Y:S02]  /*12240*/  ISETP.GE.OR P6, PT, R6, R235.reuse, !P6 ;  /* 0x000000eb0600720c */ /* 0x080fe400077c6670 */
[----:B------:R-:W-:Y:S02]  /*12250*/  ISETP.GE.OR P0, PT, R5, R235, !P0 ;  /* 0x000000eb0500720c */ /* 0x000fe40004706670 */
[C---:B------:R-:W-:Y:S02]  /*12260*/  IADD3 R4, R0.reuse, 0x31, RZ ;  /* 0x0000003100047810 */ /* 0x040fe40007ffe0ff */
[----:B------:R-:W-:Y:S02]  /*12270*/  IADD3 R2, R0, 0x38, RZ ;  /* 0x0000003800027810 */ /* 0x000fe40007ffe0ff */
[----:B------:R-:W-:Y:S02]  /*12280*/  FMNMX.FTZ R133, R177, R133, !PT ;  /* 0x00000085b1857209 */ /* 0x000fe40007810000 */
[----:B------:R-:W-:Y:S02]  /*12290*/  FSEL R203, R28, -INF , !P0 ;  /* 0xff8000001ccb7808 */ /* 0x000fe40004000000 */
[----:B------:R-:W-:Y:S02]  /*122a0*/  FMNMX.FTZ R12, R179, R12, !PT ;  /* 0x0000000cb30c7209 */ /* 0x000fe40007810000 */
[----:B------:R-:W-:Y:S02]  /*122b0*/  FSEL R184, R25, -INF , !P6 ;  /* 0xff80000019b87808 */ /* 0x000fe40007000000 */
[-C--:B------:R-:W-:Y:S02]  /*122c0*/  ISETP.GE.AND P6, PT, R4, R233.reuse, PT ;  /* 0x000000e90400720c */ /* 0x080fe40003fc6270 */
[----:B------:R-:W-:Y:S02]  /*122d0*/  ISETP.GE.AND P0, PT, R2, R233, PT ;  /* 0x000000e90200720c */ /* 0x000fe40003f06270 */
[-C--:B------:R-:W-:Y:S02]  /*122e0*/  ISETP.GE.OR P6, PT, R4, R235.reuse, !P6 ;  /* 0x000000eb0400720c */ /* 0x080fe400077c6670 */
[----:B------:R-:W-:Y:S02]  /*122f0*/  FMNMX.FTZ R12, R180, R12, !PT ;  /* 0x0000000cb40c7209 */ /* 0x000fe40007810000 */
[----:B------:R-:W-:Y:S02]  /*12300*/  ISETP.GE.OR P0, PT, R2, R235, !P0 ;  /* 0x000000eb0200720c */ /* 0x000fe40004706670 */
[----:B------:R-:W-:Y:S02]  /*12310*/  IADD3 R0, R0, 0x39, RZ ;  /* 0x0000003900007810 */ /* 0x000fe40007ffe0ff */
[----:B------:R-:W-:Y:S02]  /*12320*/  FMNMX.FTZ R133, R182, R133, !PT ;  /* 0x00000085b6857209 */ /* 0x000fe40007810000 */
[----:B------:R-:W-:Y:S02]  /*12330*/  FSEL R236, R29, -INF , !P6 ;  /* 0xff8000001dec7808 */ /* 0x000fe40007000000 */
[----:B------:R-:W-:Y:S02]  /*12340*/  FMNMX.FTZ R12, R181, R12, !PT ;  /* 0x0000000cb50c7209 */ /* 0x000fe40007810000 */
[----:B------:R-:W-:Y:S02]  /*12350*/  FSEL R238, R32, -INF , !P0 ;  /* 0xff80000020ee7808 */ /* 0x000fe40004000000 */
[----:B------:R-:W-:Y:S02]  /*12360*/  ISETP.GE.AND P0, PT, R6, R232, PT ;  /* 0x000000e80600720c */ /* 0x000fe40003f06270 */
[----:B------:R-:W-:Y:S02]  /*12370*/  FMNMX.FTZ R133, R185, R133, !PT ;  /* 0x00000085b9857209 */ /* 0x000fe40007810000 */
[----:B------:R-:W-:Y:S02]  /*12380*/  ISETP.GE.AND P6, PT, R0, R233, PT ;  /* 0x000000e90000720c */ /* 0x000fe40003fc6270 */
[----:B------:R-:W-:Y:S02]  /*12390*/  FMNMX.FTZ R133, R183, R133, !PT ;  /* 0x00000085b7857209 */ /* 0x000fe40007810000 */
[----:B------:R-:W-:Y:S02]  /*123a0*/  ISETP.GE.OR P0, PT, R6, R234, !P0 ;  /* 0x000000ea0600720c */ /* 0x000fe40004706670 */
[----:B------:R-:W-:Y:S02]  /*123b0*/  FMNMX.FTZ R6, R188, R12, !PT ;  /* 0x0000000cbc067209 */ /* 0x000fe40007810000 */
[----:B------:R-:W-:Y:S01]  /*123c0*/  ISETP.GE.OR P6, PT, R0, R235, !P6 ;  /* 0x000000eb0000720c */ /* 0x000fe200077c6670 */
[----:B------:R-:W-:Y:S01]  /*123d0*/  LDSM.16.MT88.4 R12, [R205+0x18000] ;  /* 0x01800000cd0c783b */ /* 0x000fe20000004200 */
[----:B------:R-:W-:Y:S02]  /*123e0*/  FMNMX.FTZ R133, R184, R133, !PT ;  /* 0x00000085b8857209 */ /* 0x000fe40007810000 */
[----:B------:R-:W-:Y:S02]  /*123f0*/  FSEL R239, R33, -INF , !P6 ;  /* 0xff80000021ef7808 */ /* 0x000fe40007000000 */
[----:B------:R-:W-:Y:S02]  /*12400*/  FSEL R186, R26, -INF , !P1 ;  /* 0xff8000001aba7808 */ /* 0x000fe40004800000 */
        /* <DEDUP_REMOVED lines=16> */
[----:B------:R-:W-:Y:S02]  /*12510*/  FMNMX.FTZ R133, R238, R133, !PT ;  /* 0x00000085ee857209 */ /* 0x000fe40007810000 */
[----:B------:R-:W-:Y:S02]  /*12520*/  ISETP.GE.AND P0, PT, R0, R232, PT ;  /* 0x000000e80000720c */ /* 0x000fe40003f06270 */
[----:B------:R-:W-:Y:S02]  /*12530*/  FSEL R241, R34, -INF , !P6 ;  /* 0xff80000022f17808 */ /* 0x000fe40007000000 */
[----:B------:R-:W-:Y:S02]  /*12540*/  FMNMX.FTZ R133, R239, R133, !PT ;  /* 0x00000085ef857209 */ /* 0x000fe40007810000 */
[----:B------:R-:W-:Y:S02]  /*12550*/  ISETP.GE.OR P0, PT, R0, R234, !P0 ;  /* 0x000000ea0000720c */ /* 0x000fe40004706670 */
[----:B------:R-:W-:Y:S01]  /*12560*/  FMNMX.FTZ R0, R240, R2, !PT ;  /* 0x00000002f0007209 */ /* 0x000fe20007810000 */
[----:B------:R-:W1:Y:S01]  /*12570*/  SHFL.BFLY PT, R6, R133, 0x2, 0x1f ;  /* 0x0c401f0085067f89 */ /* 0x000e6200000e0000 */
[----:B------:R-:W-:Y:S02]  /*12580*/  FSEL R135, R35, -INF , !P0 ;  /* 0xff80000023877808 */ /* 0x000fe40004000000 */
[----:B------:R-:W-:Y:S04]  /*12590*/  FMNMX.FTZ R0, R241, R0, !PT ;  /* 0x00000000f1007209 */ /* 0x000fe80007810000 */
[----:B------:R-:W-:Y:S05]  /*125a0*/  FMNMX.FTZ R0, R135, R0, !PT ;  /* 0x0000000087007209 */ /* 0x000fea0007810000 */
[----:B------:R-:W2:Y:S01]  /*125b0*/  SHFL.BFLY PT, R2, R0, 0x2, 0x1f ;  /* 0x0c401f0000027f89 */ /* 0x000ea200000e0000 */
[----:B-1----:R-:W-:Y:S07]  /*125c0*/  FMNMX.FTZ R133, R133, R6, !PT ;  /* 0x0000000685857209 */ /* 0x002fee0007810000 */
[----:B------:R-:W1:Y:S01]  /*125d0*/  SHFL.BFLY PT, R4, R133, 0x1, 0x1f ;  /* 0x0c201f0085047f89 */ /* 0x000e6200000e0000 */
[----:B--2---:R-:W-:Y:S07]  /*125e0*/  FMNMX.FTZ R0, R0, R2, !PT ;  /* 0x0000000200007209 */ /* 0x004fee0007810000 */
[----:B------:R-:W2:Y:S01]  /*125f0*/  SHFL.BFLY PT, R2, R0, 0x1, 0x1f ;  /* 0x0c201f0000027f89 */ /* 0x000ea200000e0000 */
[----:B-1----:R-:W-:Y:S04]  /*12600*/  FMNMX.FTZ R133, R133, R4, !PT ;  /* 0x0000000485857209 */ /* 0x002fe80007810000 */
[C---:B------:R-:W-:Y:S01]  /*12610*/  FSETP.NEU.FTZ.AND P1, PT, R133.reuse, -INF , PT ;  /* 0xff8000008500780b */ /* 0x040fe20003f3d000 */
[C---:B------:R-:W-:Y:S05]  /*12620*/  FMUL.FTZ R172, R133.reuse, c[0x0][0x23c] ;  /* 0x00008f0085ac7a20 */ /* 0x040fea0000410000 */
[----:B------:R-:W-:Y:S02]  /*12630*/  FSEL R172, R172, RZ, P1 ;  /* 0x000000ffacac7208 */ /* 0x000fe40000800000 */
[----:B--2---:R-:W-:Y:S02]  /*12640*/  FMNMX.FTZ R132, R0, R2, !PT ;  /* 0x0000000200847209 */ /* 0x004fe40007810000 */
[----:B------:R-:W-:Y:S01]  /*12650*/  FSEL R0, R133, RZ, P1 ;  /* 0x000000ff85007208 */ /* 0x000fe20000800000 */
[--C-:B------:R-:W-:Y:S01]  /*12660*/  FFMA.FTZ R168, R168, c[0x0][0x23c], -R172.reuse ;  /* 0x00008f00a8a87a23 */ /* 0x100fe200000108ac */
[C---:B------:R-:W-:Y:S01]  /*12670*/  FSETP.NEU.FTZ.AND P0, PT, R132.reuse, -INF , PT ;  /* 0xff8000008400780b */ /* 0x040fe20003f1d000 */
[----:B------:R-:W-:Y:S02]  /*12680*/  FMUL.FTZ R173, R132, c[0x0][0x23c] ;  /* 0x00008f0084ad7a20 */ /* 0x000fe40000410000 */
[----:B------:R-:W-:Y:S01]  /*12690*/  FADD.FTZ R0, -R0, R3 ;  /* 0x0000000300007221 */ /* 0x000fe20000010100 */
[----:B------:R-:W-:Y:S01]  /*126a0*/  FSEL R2, R132, RZ, P0 ;  /* 0x000000ff84027208 */ /* 0x000fe20000000000 */
[--C-:B------:R-:W-:Y:S01]  /*126b0*/  FFMA.FTZ R170, R170, c[0x0][0x23c], -R172.reuse ;  /* 0x00008f00aaaa7a23 */ /* 0x100fe200000108ac */
[----:B------:R-:W-:Y:S01]  /*126c0*/  FSEL R173, R173, RZ, P0 ;  /* 0x000000ffadad7208 */ /* 0x000fe20000000000 */
[----:B------:R-:W-:Y:S01]  /*126d0*/  FMUL.FTZ R0, R0, c[0x0][0x23c] ;  /* 0x00008f0000007a20 */ /* 0x000fe20000410000 */
[----:B------:R-:W-:Y:S01]  /*126e0*/  MUFU.EX2 R246, R168 ;  /* 0x000000a800f67308 */ /* 0x000fe20000000800 */
[--C-:B------:R-:W-:Y:S01]  /*126f0*/  FFMA.FTZ R8, R8, c[0x0][0x23c], -R172.reuse ;  /* 0x00008f0008087a23 */ /* 0x100fe200000108ac */
[----:B------:R-:W-:Y:S01]  /*12700*/  PLOP3.LUT P0, PT, PT, PT, UP0, 0x80, 0x0 ;  /* 0x000000000000781c */ /* 0x000fe20003f0f008 */
[----:B------:R-:W-:Y:S02]  /*12710*/  FFMA.FTZ R9, R9, c[0x0][0x23c], -R172 ;  /* 0x00008f0009097a23 */ /* 0x000fe400000108ac */
[--C-:B------:R-:W-:Y:S02]  /*12720*/  FFMA.FTZ R169, R169, c[0x0][0x23c], -R173.reuse ;  /* 0x00008f00a9a97a23 */ /* 0x100fe400000108ad */
[--C-:B------:R-:W-:Y:S02]  /*12730*/  FFMA.FTZ R7, R7, c[0x0][0x23c], -R173.reuse ;  /* 0x00008f0007077a23 */ /* 0x100fe400000108ad */
[--C-:B------:R-:W-:Y:S01]  /*12740*/  FFMA.FTZ R10, R10, c[0x0][0x23c], -R173.reuse ;  /* 0x00008f000a0a7a23 */ /* 0x100fe200000108ad */
[----:B------:R1:W2:Y:S01]  /*12750*/  MUFU.EX2 R3, R0 ;  /* 0x0000000000037308 */ /* 0x0002a20000000800 */
[--C-:B------:R-:W-:Y:S09]  /*12760*/  FFMA.FTZ R11, R11, c[0x0][0x23c], -R173.reuse ;  /* 0x00008f000b0b7a23 */ /* 0x100ff200000108ad */
[----:B------:R3:W-:Y:S10]  /*12770*/  MUFU.EX2 R248, R8 ;  /* 0x0000000800f87308 */ /* 0x0007f40000000800 */
[----:B------:R4:W-:Y:S01]  /*12780*/  MUFU.EX2 R247, R9 ;  /* 0x0000000900f77308 */ /* 0x0009e20000000800 */
[----:B-1----:R-:W-:Y:S02]  /*12790*/  FADD.FTZ R0, -R2, R134 ;  /* 0x0000008602007221 */ /* 0x002fe40000010100 */
[C---:B--2---:R-:W-:Y:S02]  /*127a0*/  FMUL.FTZ R4, R3.reuse, R136 ;  /* 0x0000008803047220 */ /* 0x044fe40000410000 */
[----:B------:R-:W-:Y:S05]  /*127b0*/  FMUL.FTZ R0, R0, c[0x0][0x23c] ;  /* 0x00008f0000007a20 */ /* 0x000fea0000410000 */
[----:B------:R-:W-:Y:S01]  /*127c0*/  MUFU.EX2 R244, R7 ;  /* 0x0000000700f47308 */ /* 0x000fe20000000800 */
[C---:B------:R-:W-:Y:S02]  /*127d0*/  FMUL.FTZ R5, R3.reuse, R137 ;  /* 0x0000008903057220 */ /* 0x040fe40000410000 */
[C---:B------:R-:W-:Y:S02]  /*127e0*/  FMUL.FTZ R16, R3.reuse, R148 ;  /* 0x0000009403107220 */ /* 0x040fe40000410000 */
[C---:B---3--:R-:W-:Y:S02]  /*127f0*/  FMUL.FTZ R8, R3.reuse, R140 ;  /* 0x0000008c03087220 */ /* 0x048fe40000410000 */
[C---:B------:R-:W-:Y:S02]  /*12800*/  FMUL.FTZ R17, R3.reuse, R149 ;  /* 0x0000009503117220 */ /* 0x040fe40000410000 */
[C---:B------:R-:W-:Y:S01]  /*12810*/  FMUL.FTZ R24, R3.reuse, R156 ;  /* 0x0000009c03187220 */ /* 0x040fe20000410000 */
[----:B------:R-:W-:Y:S01]  /*12820*/  MUFU.EX2 R243, R10 ;  /* 0x0000000a00f37308 */ /* 0x000fe20000000800 */
[C---:B------:R-:W-:Y:S02]  /*12830*/  FMUL.FTZ R25, R3.reuse, R157 ;  /* 0x0000009d03197220 */ /* 0x040fe40000410000 */
[--C-:B------:R-:W-:Y:S02]  /*12840*/  FFMA.FTZ R2, R174, c[0x0][0x23c], -R172.reuse ;  /* 0x00008f00ae027a23 */ /* 0x100fe400000108ac */
[C---:B----4-:R-:W-:Y:S02]  /*12850*/  FMUL.FTZ R9, R3.reuse, R141 ;  /* 0x0000008d03097220 */ /* 0x050fe40000410000 */
        /* <DEDUP_REMOVED lines=8> */
[----:B------:R-:W2:Y:S01]  /*128e0*/  MUFU.EX2 R0, R0 ;  /* 0x0000000000007308 */ /* 0x000ea20000000800 */
[C---:B------:R-:W-:Y:S02]  /*128f0*/  FMUL.FTZ R45, R3.reuse, R45 ;  /* 0x0000002d032d7220 */ /* 0x040fe40000410000 */
[C---:B------:R-:W-:Y:S02]  /*12900*/  FMUL.FTZ R48, R3.reuse, R48 ;  /* 0x0000003003307220 */ /* 0x040fe40000410000 */
[C---:B------:R-:W-:Y:S02]  /*12910*/  FMUL.FTZ R49, R3.reuse, R49 ;  /* 0x0000003103317220 */ /* 0x040fe40000410000 */
[C---:B------:R-:W-:Y:S02]  /*12920*/  FMUL.FTZ R52, R3.reuse, R52 ;  /* 0x0000003403347220 */ /* 0x040fe40000410000 */
[C---:B------:R-:W-:Y:S01]  /*12930*/  FMUL.FTZ R53, R3.reuse, R53 ;  /* 0x0000003503357220 */ /* 0x040fe20000410000 */
[----:B------:R-:W3:Y:S01]  /*12940*/  MUFU.EX2 R249, R170 ;  /* 0x000000aa00f97308 */ /* 0x000ee20000000800 */
[C---:B------:R-:W-:Y:S02]  /*12950*/  FMUL.FTZ R56, R3.reuse, R56 ;  /* 0x0000003803387220 */ /* 0x040fe40000410000 */
[C---:B------:R-:W-:Y:S01]  /*12960*/  FMUL.FTZ R57, R3.reuse, R57 ;  /* 0x0000003903397220 */ /* 0x040fe20000410000 */
[----:B-1----:R-:W-:Y:S01]  /*12970*/  F2FP.PACK_AB R171, R242, R243 ;  /* 0x000000f3f2ab723e */ /* 0x002fe200000000ff */
        /* <DEDUP_REMOVED lines=9> */
[----:B------:R-:W2:Y:S01]  /*12a10*/  LDSM.16.MT88.4 R136, [R207+0x18000] ;  /* 0x01800000cf88783b */ /* 0x000ea20000004200 */
[C---:B------:R-:W-:Y:S01]  /*12a20*/  FMUL.FTZ R11, R0.reuse, R143 ;  /* 0x0000008f000b7220 */ /* 0x040fe20000410000 */
[----:B------:R4:W-:Y:S01]  /*12a30*/  MUFU.EX2 R202, R2 ;  /* 0x0000000200ca7308 */ /* 0x0009e20000000800 */
[C---:B------:R-:W-:Y:S01]  /*12a40*/  FMUL.FTZ R18, R0.reuse, R150 ;  /* 0x0000009600127220 */ /* 0x040fe20000410000 */
[----:B---3--:R-:W-:Y:S01]  /*12a50*/  F2FP.PACK_AB R168, R249, R246 ;  /* 0x000000f6f9a8723e */ /* 0x008fe200000000ff */
[C---:B------:R-:W-:Y:S01]  /*12a60*/  FMUL.FTZ R19, R0.reuse, R151 ;  /* 0x0000009700137220 */ /* 0x040fe20000410000 */
[----:B------:R-:W-:Y:S01]  /*12a70*/  F2FP.PACK_AB R170, R247, R248 ;  /* 0x000000f8f7aa723e */ /* 0x000fe200000000ff */
[C---:B------:R-:W-:Y:S01]  /*12a80*/  FMUL.FTZ R26, R0.reuse, R158 ;  /* 0x0000009e001a7220 */ /* 0x040fe20000410000 */
[----:B------:R-:W3:Y:S01]  /*12a90*/  LDSM.16.MT88.4 R140, [R205+0x1a000] ;  /* 0x01a00000cd8c783b */ /* 0x000ee20000004200 */
[C---:B------:R-:W-:Y:S02]  /*12aa0*/  FMUL.FTZ R27, R0.reuse, R159 ;  /* 0x0000009f001b7220 */ /* 0x040fe40000410000 */
[C---:B------:R-:W-:Y:S02]  /*12ab0*/  FMUL.FTZ R34, R0.reuse, R166 ;  /* 0x000000a600227220 */ /* 0x040fe40000410000 */
[----:B------:R-:W-:Y:S01]  /*12ac0*/  FMUL.FTZ R35, R0, R167 ;  /* 0x000000a700237220 */ /* 0x000fe20000410000 */
[----:B-1----:R-:W-:Y:S01]  /*12ad0*/  F2FP.PACK_AB R169, R244, R245 ;  /* 0x000000f5f4a9723e */ /* 0x002fe200000000ff */
[C---:B------:R-:W-:Y:S01]  /*12ae0*/  FMUL.FTZ R38, R0.reuse, R38 ;  /* 0x0000002600267220 */ /* 0x040fe20000410000 */
[----:B------:R-:W-:Y:S01]  /*12af0*/  LDSM.16.MT88.4 R148, [R206+0x18800] ;  /* 0x01880000ce94783b */ /* 0x000fe20000004200 */
[C---:B------:R-:W-:Y:S02]  /*12b00*/  FMUL.FTZ R39, R0.reuse, R39 ;  /* 0x0000002700277220 */ /* 0x040fe40000410000 */
[C---:B------:R-:W-:Y:S02]  /*12b10*/  FMUL.FTZ R42, R0.reuse, R42 ;  /* 0x0000002a002a7220 */ /* 0x040fe40000410000 */
[C---:B------:R-:W-:Y:S03]  /*12b20*/  HMMA.16816.F32 R4, R168.reuse, R12, R4 ;  /* 0x0000000ca804723c */ /* 0x040fe60000001804 */
[----:B------:R-:W-:Y:S02]  /*12b30*/  LDSM.16.MT88.4 R156, [R205+0x1a800] ;  /* 0x01a80000cd9c783b */ /* 0x000fe40000004200 */
[--C-:B----4-:R-:W-:Y:S02]  /*12b40*/  FFMA.FTZ R2, R175, c[0x0][0x23c], -R172.reuse ;  /* 0x00008f00af027a23 */ /* 0x110fe400000108ac */
[C---:B------:R-:W-:Y:S01]  /*12b50*/  FMUL.FTZ R12, R3.reuse, R144 ;  /* 0x00000090030c7220 */ /* 0x040fe20000410000 */
[C---:B------:R-:W-:Y:S01]  /*12b60*/  HMMA.16816.F32 R8, R168.reuse, R14, R8 ;  /* 0x0000000ea808723c */ /* 0x040fe20000001808 */
[----:B------:R1:W4:Y:S02]  /*12b70*/  MUFU.EX2 R201, R2 ;  /* 0x0000000200c97308 */ /* 0x0003240000000800 */
[----:B------:R-:W-:Y:S01]  /*12b80*/  LDSM.16.MT88.4 R164, [R206+0x1c800] ;  /* 0x01c80000cea4783b */ /* 0x000fe20000004200 */
[C---:B------:R-:W-:Y:S02]  /*12b90*/  FMUL.FTZ R13, R3.reuse, R145 ;  /* 0x00000091030d7220 */ /* 0x040fe40000410000 */
[C---:B------:R-:W-:Y:S02]  /*12ba0*/  FMUL.FTZ R43, R0.reuse, R43 ;  /* 0x0000002b002b7220 */ /* 0x040fe40000410000 */
[C---:B------:R-:W-:Y:S04]  /*12bb0*/  FMUL.FTZ R14, R0.reuse, R146 ;  /* 0x00000092000e7220 */ /* 0x040fe80000410000 */
[C---:B------:R-:W-:Y:S02]  /*12bc0*/  FMUL.FTZ R15, R0.reuse, R147 ;  /* 0x00000093000f7220 */ /* 0x040fe40000410000 */
[----:B------:R-:W5:Y:S01]  /*12bd0*/  LDSM.16.MT88.4 R144, [R206+0x1a000] ;  /* 0x01a00000ce90783b */ /* 0x000f620000004200 */
[C---:B------:R-:W-:Y:S02]  /*12be0*/  FMUL.FTZ R46, R0.reuse, R46 ;  /* 0x0000002e002e7220 */ /* 0x040fe40000410000 */
[C---:B------:R-:W-:Y:S02]  /*12bf0*/  FMUL.FTZ R47, R0.reuse, R47 ;  /* 0x0000002f002f7220 */ /* 0x040fe40000410000 */
[C---:B------:R-:W-:Y:S03]  /*12c00*/  HMMA.16816.F32 R12, R168.reuse, R20, R12 ;  /* 0x00000014a80c723c */ /* 0x040fe6000000180c */
[C---:B------:R-:W-:Y:S02]  /*12c10*/  FMUL.FTZ R50, R0.reuse, R50 ;  /* 0x0000003200327220 */ /* 0x040fe40000410000 */
[----:B------:R-:W-:Y:S02]  /*12c20*/  FMUL.FTZ R51, R0, R51 ;  /* 0x0000003300337220 */ /* 0x000fe40000410000 */
[C---:B------:R-:W-:Y:S01]  /*12c30*/  FMUL.FTZ R20, R3.reuse, R152 ;  /* 0x0000009803147220 */ /* 0x040fe20000410000 */
[C---:B------:R-:W-:Y:S04]  /*12c40*/  HMMA.16816.F32 R16, R168.reuse, R22, R16 ;  /* 0x00000016a810723c */ /* 0x040fe80000001810 */
[C---:B------:R-:W-:Y:S02]  /*12c50*/  FMUL.FTZ R21, R3.reuse, R153 ;  /* 0x0000009903157220 */ /* 0x040fe40000410000 */
[--C-:B-1----:R-:W-:Y:S02]  /*12c60*/  FFMA.FTZ R2, R176, c[0x0][0x23c], -R172.reuse ;  /* 0x00008f00b0027a23 */ /* 0x102fe400000108ac */
[C---:B------:R-:W-:Y:S02]  /*12c70*/  FMUL.FTZ R22, R0.reuse, R154 ;  /* 0x0000009a00167220 */ /* 0x040fe40000410000 */
[----:B------:R1:W-:Y:S02]  /*12c80*/  MUFU.EX2 R200, R2 ;  /* 0x0000000200c87308 */ /* 0x0003e40000000800 */
[C---:B------:R-:W-:Y:S02]  /*12c90*/  FMUL.FTZ R23, R0.reuse, R155 ;  /* 0x0000009b00177220 */ /* 0x040fe40000410000 */
[----:B------:R-:W-:Y:S01]  /*12ca0*/  LDSM.16.MT88.4 R152, [R207+0x18800] ;  /* 0x01880000cf98783b */ /* 0x000fe20000004200 */
[C---:B------:R-:W-:Y:S02]  /*12cb0*/  FMUL.FTZ R54, R0.reuse, R54 ;  /* 0x0000003600367220 */ /* 0x040fe40000410000 */
[C---:B------:R-:W-:Y:S02]  /*12cc0*/  FMUL.FTZ R55, R0.reuse, R55 ;  /* 0x0000003700377220 */ /* 0x040fe40000410000 */
[C---:B------:R-:W-:Y:S03]  /*12cd0*/  HMMA.16816.F32 R20, R168.reuse, R28, R20 ;  /* 0x0000001ca814723c */ /* 0x040fe60000001814 */
[C---:B------:R-:W-:Y:S02]  /*12ce0*/  FMUL.FTZ R58, R0.reuse, R58 ;  /* 0x0000003a003a7220 */ /* 0x040fe40000410000 */
[C---:B------:R-:W-:Y:S02]  /*12cf0*/  FMUL.FTZ R59, R0.reuse, R59 ;  /* 0x0000003b003b7220 */ /* 0x040fe40000410000 */
[C---:B------:R-:W-:Y:S01]  /*12d00*/  FMUL.FTZ R28, R3.reuse, R160 ;  /* 0x000000a0031c7220 */ /* 0x040fe20000410000 */
[C---:B------:R-:W-:Y:S04]  /*12d10*/  HMMA.16816.F32 R24, R168.reuse, R30, R24 ;  /* 0x0000001ea818723c */ /* 0x040fe80000001818 */
[----:B------:R-:W-:Y:S02]  /*12d20*/  FMUL.FTZ R29, R3, R161 ;  /* 0x000000a1031d7220 */ /* 0x000fe40000410000 */
[C---:B------:R-:W-:Y:S02]  /*12d30*/  FMUL.FTZ R62, R0.reuse, R62 ;  /* 0x0000003e003e7220 */ /* 0x040fe40000410000 */
[C---:B------:R-:W-:Y:S04]  /*12d40*/  FMUL.FTZ R30, R0.reuse, R162 ;  /* 0x000000a2001e7220 */ /* 0x040fe80000410000 */
[C---:B------:R-:W-:Y:S02]  /*12d50*/  FMUL.FTZ R31, R0.reuse, R163 ;  /* 0x000000a3001f7220 */ /* 0x040fe40000410000 */
[----:B------:R-:W-:Y:S01]  /*12d60*/  LDSM.16.MT88.4 R160, [R205+0x1c800] ;  /* 0x01c80000cda0783b */ /* 0x000fe20000004200 */
[--C-:B-1----:R-:W-:Y:S02]  /*12d70*/  FFMA.FTZ R2, R177, c[0x0][0x23c], -R172.reuse ;  /* 0x00008f00b1027a23 */ /* 0x102fe400000108ac */
[C---:B------:R-:W-:Y:S02]  /*12d80*/  FMUL.FTZ R63, R0.reuse, R63 ;  /* 0x0000003f003f7220 */ /* 0x040fe40000410000 */
[C---:B--2---:R-:W-:Y:S01]  /*12d90*/  HMMA.16816.F32 R28, R168.reuse, R136, R28 ;  /* 0x00000088a81c723c */ /* 0x044fe2000000181c */
[----:B------:R1:W-:Y:S02]  /*12da0*/  MUFU.EX2 R199, R2 ;  /* 0x0000000200c77308 */ /* 0x0003e40000000800 */
[C---:B------:R-:W-:Y:S02]  /*12db0*/  FMUL.FTZ R66, R0.reuse, R66 ;  /* 0x0000004200427220 */ /* 0x040fe40000410000 */
[C---:B------:R-:W-:Y:S02]  /*12dc0*/  FMUL.FTZ R67, R0.reuse, R67 ;  /* 0x0000004300437220 */ /* 0x040fe40000410000 */
[C---:B------:R-:W-:Y:S01]  /*12dd0*/  FMUL.FTZ R69, R3.reuse, R69 ;  /* 0x0000004503457220 */ /* 0x040fe20000410000 */
[C---:B------:R-:W-:Y:S01]  /*12de0*/  HMMA.16816.F32 R32, R168.reuse, R138, R32 ;  /* 0x0000008aa820723c */ /* 0x040fe20000001820 */
[----:B------:R-:W2:Y:S03]  /*12df0*/  LDSM.16.MT88.4 R136, [R208+0x1a000] ;  /* 0x01a00000d088783b */ /* 0x000ea60000004200 */
[C---:B------:R-:W-:Y:S02]  /*12e00*/  FMUL.FTZ R70, R0.reuse, R70 ;  /* 0x0000004600467220 */ /* 0x040fe40000410000 */
[----:B------:R-:W-:Y:S02]  /*12e10*/  FMUL.FTZ R71, R0, R71 ;  /* 0x0000004700477220 */ /* 0x000fe40000410000 */
[C---:B---3--:R-:W-:Y:S04]  /*12e20*/  HMMA.16816.F32 R36, R168.reuse, R140, R36 ;  /* 0x0000008ca824723c */ /* 0x048fe80000001824 */
[C---:B------:R-:W-:Y:S02]  /*12e30*/  FMUL.FTZ R72, R3.reuse, R72 ;  /* 0x0000004803487220 */ /* 0x040fe40000410000 */
[C---:B------:R-:W-:Y:S02]  /*12e40*/  FMUL.FTZ R73, R3.reuse, R73 ;  /* 0x0000004903497220 */ /* 0x040fe40000410000 */
[C---:B------:R-:W-:Y:S01]  /*12e50*/  HMMA.16816.F32 R40, R168.reuse, R142, R40 ;  /* 0x0000008ea828723c */ /* 0x040fe20000001828 */
[----:B------:R-:W3:Y:S03]  /*12e60*/  LDSM.16.MT88.4 R140, [R207+0x1a000] ;  /* 0x01a00000cf8c783b */ /* 0x000ee60000004200 */
[--C-:B-1----:R-:W-:Y:S02]  /*12e70*/  FFMA.FTZ R2, R178, c[0x0][0x23c], -R173.reuse ;  /* 0x00008f00b2027a23 */ /* 0x102fe400000108ad */
[C---:B------:R-:W-:Y:S02]  /*12e80*/  FMUL.FTZ R74, R0.reuse, R74 ;  /* 0x0000004a004a7220 */ /* 0x040fe40000410000 */
[C---:B-----5:R-:W-:Y:S01]  /*12e90*/  HMMA.16816.F32 R44, R168.reuse, R144, R44 ;  /* 0x00000090a82c723c */ /* 0x060fe2000000182c */
[----:B------:R1:W-:Y:S03]  /*12ea0*/  MUFU.EX2 R198, R2 ;  /* 0x0000000200c67308 */ /* 0x0003e60000000800 */
[C---:B------:R-:W-:Y:S02]  /*12eb0*/  FMUL.FTZ R75, R0.reuse, R75 ;  /* 0x0000004b004b7220 */ /* 0x040fe40000410000 */
[C---:B------:R-:W-:Y:S02]  /*12ec0*/  FMUL.FTZ R76, R3.reuse, R76 ;  /* 0x0000004c034c7220 */ /* 0x040fe40000410000 */
[C---:B------:R-:W-:Y:S01]  /*12ed0*/  HMMA.16816.F32 R48, R168.reuse, R146, R48 ;  /* 0x00000092a830723c */ /* 0x040fe20000001830 */
[----:B------:R-:W5:Y:S03]  /*12ee0*/  LDSM.16.MT88.4 R144, [R205+0x1c000] ;  /* 0x01c00000cd90783b */ /* 0x000f660000004200 */
[C---:B------:R-:W-:Y:S02]  /*12ef0*/  FMUL.FTZ R77, R3.reuse, R77 ;  /* 0x0000004d034d7220 */ /* 0x040fe40000410000 */
[C---:B------:R-:W-:Y:S02]  /*12f00*/  FMUL.FTZ R78, R0.reuse, R78 ;  /* 0x0000004e004e7220 */ /* 0x040fe40000410000 */
[C---:B------:R-:W-:Y:S01]  /*12f10*/  FMUL.FTZ R79, R0.reuse, R79 ;  /* 0x0000004f004f7220 */ /* 0x040fe20000410000 */
[C---:B--2---:R-:W-:Y:S03]  /*12f20*/  HMMA.16816.F32 R52, R168.reuse, R136, R52 ;  /* 0x00000088a834723c */ /* 0x044fe60000001834 */
[C---:B------:R-:W-:Y:S02]  /*12f30*/  FMUL.FTZ R80, R3.reuse, R80 ;  /* 0x0000005003507220 */ /* 0x040fe40000410000 */
[----:B------:R-:W-:Y:S02]  /*12f40*/  FMUL.FTZ R81, R3, R81 ;  /* 0x0000005103517220 */ /* 0x000fe40000410000 */
[C---:B------:R-:W-:Y:S01]  /*12f50*/  FMUL.FTZ R82, R0.reuse, R82 ;  /* 0x0000005200527220 */ /* 0x040fe20000410000 */
[C---:B------:R-:W-:Y:S01]  /*12f60*/  HMMA.16816.F32 R56, R168.reuse, R138, R56 ;  /* 0x0000008aa838723c */ /* 0x040fe20000001838 */
[----:B------:R-:W2:Y:S03]  /*12f70*/  LDSM.16.MT88.4 R136, [R206+0x1c000] ;  /* 0x01c00000ce88783b */ /* 0x000ea60000004200 */
[--C-:B-1----:R-:W-:Y:S02]  /*12f80*/  FFMA.FTZ R2, R179, c[0x0][0x23c], -R173.reuse ;  /* 0x00008f00b3027a23 */ /* 0x102fe400000108ad */
[C---:B------:R-:W-:Y:S02]  /*12f90*/  FMUL.FTZ R83, R0.reuse, R83 ;  /* 0x0000005300537220 */ /* 0x040fe40000410000 */
[C---:B---3--:R-:W-:Y:S01]  /*12fa0*/  HMMA.16816.F32 R60, R168.reuse, R140, R60 ;  /* 0x0000008ca83c723c */ /* 0x048fe2000000183c */
[----:B------:R-:W-:Y:S01]  /*12fb0*/  LDSM.16.MT88.4 R176, [R206+0x1b800] ;  /* 0x01b80000ceb0783b */ /* 0x000fe20000004200 */
[----:B------:R1:W3:Y:S02]  /*12fc0*/  MUFU.EX2 R197, R2 ;  /* 0x0000000200c57308 */ /* 0x0002e40000000800 */
[C---:B------:R-:W-:Y:S02]  /*12fd0*/  FMUL.FTZ R84, R3.reuse, R84 ;  /* 0x0000005403547220 */ /* 0x040fe40000410000 */
[C---:B------:R-:W-:Y:S02]  /*12fe0*/  FMUL.FTZ R85, R3.reuse, R85 ;  /* 0x0000005503557220 */ /* 0x040fe40000410000 */
[C---:B------:R-:W-:Y:S01]  /*12ff0*/  HMMA.16816.F32 R64, R168.reuse, R142, R64 ;  /* 0x0000008ea840723c */ /* 0x040fe20000001840 */
[----:B------:R-:W1:Y:S03]  /*13000*/  LDSM.16.MT88.4 R140, [R208+0x1c000] ;  /* 0x01c00000d08c783b */ /* 0x000e660000004200 */
[C---:B------:R-:W-:Y:S02]  /*13010*/  FMUL.FTZ R86, R0.reuse, R86 ;  /* 0x0000005600567220 */ /* 0x040fe40000410000 */
[C---:B------:R-:W-:Y:S02]  /*13020*/  FMUL.FTZ R87, R0.reuse, R87 ;  /* 0x0000005700577220 */ /* 0x040fe40000410000 */
[C---:B-----5:R-:W-:Y:S04]  /*13030*/  HMMA.16816.F32 R68, R168.reuse, R144, R68 ;  /* 0x00000090a844723c */ /* 0x060fe80000001844 */
        /* <DEDUP_REMOVED lines=9> */
[C---:B------:R-:W-:Y:S02]  /*130d0*/  FMUL.FTZ R94, R0.reuse, R94 ;  /* 0x0000005e005e7220 */ /* 0x040fe40000410000 */
[C---:B------:R-:W-:Y:S01]  /*130e0*/  FMUL.FTZ R95, R0.reuse, R95 ;  /* 0x0000005f005f7220 */ /* 0x040fe20000410000 */
[C---:B------:R-:W-:Y:S01]  /*130f0*/  HMMA.16816.F32 R80, R168.reuse, R138, R80 ;  /* 0x0000008aa850723c */ /* 0x040fe20000001850 */
[----:B------:R-:W2:Y:S03]  /*13100*/  LDSM.16.MT88.4 R136, [R205+0x1e000] ;  /* 0x01e00000cd88783b */ /* 0x000ea60000004200 */
[C---:B------:R-:W-:Y:S02]  /*13110*/  FMUL.FTZ R96, R3.reuse, R96 ;  /* 0x0000006003607220 */ /* 0x040fe40000410000 */
[C---:B------:R-:W-:Y:S02]  /*13120*/  FMUL.FTZ R97, R3.reuse, R97 ;  /* 0x0000006103617220 */ /* 0x040fe40000410000 */
[C---:B-1----:R-:W-:Y:S04]  /*13130*/  HMMA.16816.F32 R84, R168.reuse, R140, R84 ;  /* 0x0000008ca854723c */ /* 0x042fe80000001854 */
        /* <DEDUP_REMOVED lines=15> */
[----:B------:R-:W-:Y:S02]  /*13230*/  FMUL.FTZ R107, R0, R107 ;  /* 0x0000006b006b7220 */ /* 0x000fe40000410000 */
[--C-:B------:R-:W-:Y:S02]  /*13240*/  FFMA.FTZ R2, R180, c[0x0][0x23c], -R173.reuse ;  /* 0x00008f00b4027a23 */ /* 0x100fe400000108ad */
[C---:B------:R-:W-:Y:S02]  /*13250*/  FMUL.FTZ R108, R3.reuse, R108 ;  /* 0x0000006c036c7220 */ /* 0x040fe40000410000 */
[C---:B------:R-:W-:Y:S01]  /*13260*/  FMUL.FTZ R109, R3.reuse, R109 ;  /* 0x0000006d036d7220 */ /* 0x040fe20000410000 */
[C---:B------:R-:W-:Y:S01]  /*13270*/  HMMA.16816.F32 R104, R168.reuse, R138, R104 ;  /* 0x0000008aa868723c */ /* 0x040fe20000001868 */
[----:B------:R-:W2:Y:S01]  /*13280*/  LDSM.16.MT88.4 R136, [R207+0x1e000] ;  /* 0x01e00000cf88783b */ /* 0x000ea20000004200 */
[----:B------:R2:W-:Y:S01]  /*13290*/  MUFU.EX2 R196, R2 ;  /* 0x0000000200c47308 */ /* 0x0005e20000000800 */
[C---:B------:R-:W-:Y:S02]  /*132a0*/  FMUL.FTZ R110, R0.reuse, R110 ;  /* 0x0000006e006e7220 */ /* 0x040fe40000410000 */
[C---:B------:R-:W-:Y:S02]  /*132b0*/  FMUL.FTZ R111, R0.reuse, R111 ;  /* 0x0000006f006f7220 */ /* 0x040fe40000410000 */
[C---:B------:R-:W-:Y:S02]  /*132c0*/  FMUL.FTZ R112, R3.reuse, R112 ;  /* 0x0000007003707220 */ /* 0x040fe40000410000 */
[C---:B------:R-:W-:Y:S03]  /*132d0*/  FMUL.FTZ R113, R3.reuse, R113 ;  /* 0x0000007103717220 */ /* 0x040fe60000410000 */
        /* <DEDUP_REMOVED lines=8> */
[C---:B------:R-:W-:Y:S02]  /*13360*/  FMUL.FTZ R119, R0.reuse, R119 ;  /* 0x0000007700777220 */ /* 0x040fe40000410000 */
[C---:B------:R-:W-:Y:S02]  /*13370*/  FMUL.FTZ R120, R3.reuse, R120 ;  /* 0x0000007803787220 */ /* 0x040fe40000410000 */
[----:B------:R-:W-:Y:S03]  /*13380*/  FMUL.FTZ R121, R3, R121 ;  /* 0x0000007903797220 */ /* 0x000fe60000410000 */
[C---:B-----5:R-:W-:Y:S03]  /*13390*/  HMMA.16816.F32 R116, R168.reuse, R144, R116 ;  /* 0x00000090a874723c */ /* 0x060fe60000001874 */
[C---:B------:R-:W-:Y:S02]  /*133a0*/  FMUL.FTZ R122, R0.reuse, R122 ;  /* 0x0000007a007a7220 */ /* 0x040fe40000410000 */
[C---:B------:R-:W-:Y:S02]  /*133b0*/  FMUL.FTZ R123, R0.reuse, R123 ;  /* 0x0000007b007b7220 */ /* 0x040fe40000410000 */
[--C-:B--2---:R-:W-:Y:S02]  /*133c0*/  FFMA.FTZ R2, R181, c[0x0][0x23c], -R173.reuse ;  /* 0x00008f00b5027a23 */ /* 0x104fe400000108ad */
[C---:B------:R-:W-:Y:S02]  /*133d0*/  FMUL.FTZ R124, R3.reuse, R124 ;  /* 0x0000007c037c7220 */ /* 0x040fe40000410000 */
[----:B------:R2:W5:Y:S01]  /*133e0*/  MUFU.EX2 R195, R2 ;  /* 0x0000000200c37308 */ /* 0x0005620000000800 */
[C---:B------:R-:W-:Y:S01]  /*133f0*/  HMMA.16816.F32 R120, R168.reuse, R146, R120 ;  /* 0x00000092a878723c */ /* 0x040fe20000001878 */
[----:B------:R-:W1:Y:S02]  /*13400*/  LDSM.16.MT88.4 R144, [R208+0x18800] ;  /* 0x01880000d090783b */ /* 0x000e640000004200 */
[C---:B------:R-:W-:Y:S02]  /*13410*/  FMUL.FTZ R125, R3.reuse, R125 ;  /* 0x0000007d037d7220 */ /* 0x040fe40000410000 */
[C---:B------:R-:W-:Y:S02]  /*13420*/  FMUL.FTZ R126, R0.reuse, R126 ;  /* 0x0000007e007e7220 */ /* 0x040fe40000410000 */
[C---:B------:R-:W-:Y:S02]  /*13430*/  FMUL.FTZ R127, R0.reuse, R127 ;  /* 0x0000007f007f7220 */ /* 0x040fe40000410000 */
[C---:B------:R-:W-:Y:S03]  /*13440*/  FMUL.FTZ R128, R3.reuse, R128 ;  /* 0x0000008003807220 */ /* 0x040fe60000410000 */
[----:B------:R-:W-:Y:S02]  /*13450*/  FMUL.FTZ R129, R3, R129 ;  /* 0x0000008103817220 */ /* 0x000fe40000410000 */
[C---:B------:R-:W-:Y:S03]  /*13460*/  HMMA.16816.F32 R124, R168.reuse, R136, R124 ;  /* 0x00000088a87c723c */ /* 0x040fe6000000187c */
[C---:B------:R-:W-:Y:S02]  /*13470*/  FMUL.FTZ R130, R0.reuse, R130 ;  /* 0x0000008200827220 */ /* 0x040fe40000410000 */
[----:B------:R-:W-:Y:S02]  /*13480*/  FMUL.FTZ R131, R0, R131 ;  /* 0x0000008300837220 */ /* 0x000fe40000410000 */
[----:B----4-:R-:W-:Y:S02]  /*13490*/  F2FP.PACK_AB R136, R201, R202 ;  /* 0x000000cac988723e */ /* 0x010fe400000000ff */
[----:B---3--:R-:W-:Y:S03]  /*134a0*/  F2FP.PACK_AB R137, R197, R198 ;  /* 0x000000c6c589723e */ /* 0x008fe600000000ff */
[----:B------:R-:W-:Y:S03]  /*134b0*/  HMMA.16816.F32 R128, R168, R138, R128 ;  /* 0x0000008aa880723c */ /* 0x000fe60000001880 */
[--C-:B--2---:R-:W-:Y:S04]  /*134c0*/  FFMA.FTZ R2, R182, c[0x0][0x23c], -R172.reuse ;  /* 0x00008f00b6027a23 */ /* 0x104fe800000108ac */
[----:B------:R-:W-:Y:S01]  /*134d0*/  F2FP.PACK_AB R138, R199, R200 ;  /* 0x000000c8c78a723e */ /* 0x000fe200000000ff */
[----:B------:R2:W-:Y:S01]  /*134e0*/  MUFU.EX2 R194, R2 ;  /* 0x0000000200c27308 */ /* 0x0005e20000000800 */
[----:B-----5:R-:W-:Y:S07]  /*134f0*/  F2FP.PACK_AB R139, R195, R196 ;  /* 0x000000c4c38b723e */ /* 0x020fee00000000ff */
[C---:B-1----:R-:W-:Y:S08]  /*13500*/  HMMA.16816.F32 R4, R136.reuse, R140, R4 ;  /* 0x0000008c8804723c */ /* 0x042ff00000001804 */
[C---:B------:R-:W-:Y:S01]  /*13510*/  HMMA.16816.F32 R8, R136.reuse, R142, R8 ;  /* 0x0000008e8808723c */ /* 0x040fe20000001808 */
[----:B------:R-:W1:Y:S07]  /*13520*/  LDSM.16.MT88.4 R140, [R206+0x1a800] ;  /* 0x01a80000ce8c783b */ /* 0x000e6e0000004200 */
[C---:B------:R-:W-:Y:S04]  /*13530*/  HMMA.16816.F32 R12, R136.reuse, R148, R12 ;  /* 0x00000094880c723c */ /* 0x040fe8000000180c */
[--C-:B--2---:R-:W-:Y:S04]  /*13540*/  FFMA.FTZ R2, R185, c[0x0][0x23c], -R172.reuse ;  /* 0x00008f00b9027a23 */ /* 0x104fe800000108ac */
[C---:B------:R-:W-:Y:S01]  /*13550*/  HMMA.16816.F32 R16, R136.reuse, R150, R16 ;  /* 0x000000968810723c */ /* 0x040fe20000001810 */
[----:B------:R-:W-:Y:S01]  /*13560*/  LDSM.16.MT88.4 R148, [R207+0x1a800] ;  /* 0x01a80000cf94783b */ /* 0x000fe20000004200 */
[----:B------:R2:W3:Y:S06]  /*13570*/  MUFU.EX2 R193, R2 ;  /* 0x0000000200c17308 */ /* 0x0004ec0000000800 */
[C---:B------:R-:W-:Y:S08]  /*13580*/  HMMA.16816.F32 R20, R136.reuse, R144, R20 ;  /* 0x000000908814723c */ /* 0x040ff00000001814 */
[C---:B------:R-:W-:Y:S01]  /*13590*/  HMMA.16816.F32 R24, R136.reuse, R146, R24 ;  /* 0x000000928818723c */ /* 0x040fe20000001818 */
[----:B------:R-:W4:Y:S07]  /*135a0*/  LDSM.16.MT88.4 R144, [R208+0x1a800] ;  /* 0x01a80000d090783b */ /* 0x000f2e0000004200 */
[C---:B------:R-:W-:Y:S04]  /*135b0*/  HMMA.16816.F32 R28, R136.reuse, R152, R28 ;  /* 0x00000098881c723c */ /* 0x040fe8000000181c */
[--C-:B--2---:R-:W-:Y:S04]  /*135c0*/  FFMA.FTZ R2, R183, c[0x0][0x23c], -R172.reuse ;  /* 0x00008f00b7027a23 */ /* 0x104fe800000108ac */
[C---:B------:R-:W-:Y:S01]  /*135d0*/  HMMA.16816.F32 R32, R136.reuse, R154, R32 ;  /* 0x0000009a8820723c */ /* 0x040fe20000001820 */
[----:B------:R-:W2:Y:S01]  /*135e0*/  LDSM.16.MT88.4 R152, [R208+0x1c800] ;  /* 0x01c80000d098783b */ /* 0x000ea20000004200 */
[----:B------:R5:W-:Y:S06]  /*135f0*/  MUFU.EX2 R192, R2 ;  /* 0x0000000200c07308 */ /* 0x000bec0000000800 */
[C---:B------:R-:W-:Y:S08]  /*13600*/  HMMA.16816.F32 R36, R136.reuse, R156, R36 ;  /* 0x0000009c8824723c */ /* 0x040ff00000001824 */
[C---:B------:R-:W-:Y:S01]  /*13610*/  HMMA.16816.F32 R40, R136.reuse, R158, R40 ;  /* 0x0000009e8828723c */ /* 0x040fe20000001828 */
[----:B------:R-:W-:Y:S07]  /*13620*/  LDSM.16.MT88.4 R156, [R206+0x19000] ;  /* 0x01900000ce9c783b */ /* 0x000fee0000004200 */
[C---:B-1----:R-:W-:Y:S04]  /*13630*/  HMMA.16816.F32 R44, R136.reuse, R140, R44 ;  /* 0x0000008c882c723c */ /* 0x042fe8000000182c */
[--C-:B-----5:R-:W-:Y:S04]  /*13640*/  FFMA.FTZ R2, R184, c[0x0][0x23c], -R172.reuse ;  /* 0x00008f00b8027a23 */ /* 0x120fe800000108ac */
[C---:B------:R-:W-:Y:S01]  /*13650*/  HMMA.16816.F32 R48, R136.reuse, R142, R48 ;  /* 0x0000008e8830723c */ /* 0x040fe20000001830 */
[----:B------:R-:W1:Y:S01]  /*13660*/  LDSM.16.MT88.4 R140, [R207+0x1c800] ;  /* 0x01c80000cf8c783b */ /* 0x000e620000004200 */
[----:B------:R5:W1:Y:S06]  /*13670*/  MUFU.EX2 R191, R2 ;  /* 0x0000000200bf7308 */ /* 0x000a6c0000000800 */
[C---:B----4-:R-:W-:Y:S08]  /*13680*/  HMMA.16816.F32 R52, R136.reuse, R144, R52 ;  /* 0x000000908834723c */ /* 0x050ff00000001834 */
[C---:B------:R-:W-:Y:S01]  /*13690*/  HMMA.16816.F32 R56, R136.reuse, R146, R56 ;  /* 0x000000928838723c */ /* 0x040fe20000001838 */
[----:B------:R-:W4:Y:S07]  /*136a0*/  LDSM.16.MT88.4 R144, [R205+0x1e800] ;  /* 0x01e80000cd90783b */ /* 0x000f2e0000004200 */
[C---:B------:R-:W-:Y:S04]  /*136b0*/  HMMA.16816.F32 R60, R136.reuse, R148, R60 ;  /* 0x00000094883c723c */ /* 0x040fe8000000183c */
[--C-:B-----5:R-:W-:Y:S04]  /*136c0*/  FFMA.FTZ R2, R188, c[0x0][0x23c], -R173.reuse ;  /* 0x00008f00bc027a23 */ /* 0x120fe800000108ad */
[C---:B------:R-:W-:Y:S01]  /*136d0*/  HMMA.16816.F32 R64, R136.reuse, R150, R64 ;  /* 0x000000968840723c */ /* 0x040fe20000001840 */
[----:B------:R-:W5:Y:S01]  /*136e0*/  LDSM.16.MT88.4 R148, [R206+0x1e800] ;  /* 0x01e80000ce94783b */ /* 0x000f620000004200 */
[----:B------:R1:W-:Y:S06]  /*136f0*/  MUFU.EX2 R190, R2 ;  /* 0x0000000200be7308 */ /* 0x0003ec0000000800 */
[C---:B------:R-:W-:Y:S08]  /*13700*/  HMMA.16816.F32 R68, R136.reuse, R160, R68 ;  /* 0x000000a08844723c */ /* 0x040ff00000001844 */
[C---:B------:R-:W-:Y:S01]  /*13710*/  HMMA.16816.F32 R72, R136.reuse, R162, R72 ;  /* 0x000000a28848723c */ /* 0x040fe20000001848 */
[----:B------:R-:W-:Y:S07]  /*13720*/  LDSM.16.MT88.4 R160, [R207+0x19000] ;  /* 0x01900000cfa0783b */ /* 0x000fee0000004200 */
[C---:B------:R-:W-:Y:S04]  /*13730*/  HMMA.16816.F32 R76, R136.reuse, R164, R76 ;  /* 0x000000a4884c723c */ /* 0x040fe8000000184c */
[--C-:B-1----:R-:W-:Y:S04]  /*13740*/  FFMA.FTZ R2, R189, c[0x0][0x23c], -R173.reuse ;  /* 0x00008f00bd027a23 */ /* 0x102fe800000108ad */
[C---:B------:R-:W-:Y:S01]  /*13750*/  HMMA.16816.F32 R80, R136.reuse, R166, R80 ;  /* 0x000000a68850723c */ /* 0x040fe20000001850 */
[----:B------:R-:W-:Y:S01]  /*13760*/  LDSM.16.MT88.4 R164, [R206+0x1d000] ;  /* 0x01d00000cea4783b */ /* 0x000fe20000004200 */
[----:B------:R1:W1:Y:S06]  /*13770*/  MUFU.EX2 R189, R2 ;  /* 0x0000000200bd7308 */ /* 0x00026c0000000800 */
[C---:B--2---:R-:W-:Y:S08]  /*13780*/  HMMA.16816.F32 R84, R136.reuse, R152, R84 ;  /* 0x000000988854723c */ /* 0x044ff00000001854 */
[C---:B------:R-:W-:Y:S01]  /*13790*/  HMMA.16816.F32 R88, R136.reuse, R154, R88 ;  /* 0x0000009a8858723c */ /* 0x040fe20000001858 */
[----:B------:R-:W2:Y:S07]  /*137a0*/  LDSM.16.MT88.4 R152, [R208+0x1e800] ;  /* 0x01e80000d098783b */ /* 0x000eae0000004200 */
[C---:B------:R-:W-:Y:S04]  /*137b0*/  HMMA.16816.F32 R92, R136.reuse, R140, R92 ;  /* 0x0000008c885c723c */ /* 0x040fe8000000185c */
[--C-:B-1----:R-:W-:Y:S04]  /*137c0*/  FFMA.FTZ R2, R186, c[0x0][0x23c], -R173.reuse ;  /* 0x00008f00ba027a23 */ /* 0x102fe800000108ad */
[C---:B------:R-:W-:Y:S01]  /*137d0*/  HMMA.16816.F32 R96, R136.reuse, R142, R96 ;  /* 0x0000008e8860723c */ /* 0x040fe20000001860 */
[----:B------:R-:W1:Y:S01]  /*137e0*/  LDSM.16.MT88.4 R140, [R207+0x1e800] ;  /* 0x01e80000cf8c783b */ /* 0x000e620000004200 */
[----:B------:R2:W-:Y:S06]  /*137f0*/  MUFU.EX2 R188, R2 ;  /* 0x0000000200bc7308 */ /* 0x0005ec0000000800 */
[C---:B----4-:R-:W-:Y:S08]  /*13800*/  HMMA.16816.F32 R100, R136.reuse, R144, R100 ;  /* 0x000000908864723c */ /* 0x050ff00000001864 */
[C---:B------:R-:W-:Y:S01]  /*13810*/  HMMA.16816.F32 R104, R136.reuse, R146, R104 ;  /* 0x000000928868723c */ /* 0x040fe20000001868 */
[----:B------:R-:W4:Y:S07]  /*13820*/  LDSM.16.MT88.4 R144, [R205+0x19000] ;  /* 0x01900000cd90783b */ /* 0x000f2e0000004200 */
[C---:B-----5:R-:W-:Y:S04]  /*13830*/  HMMA.16816.F32 R108, R136.reuse, R148, R108 ;  /* 0x00000094886c723c */ /* 0x060fe8000000186c */
[--C-:B--2---:R-:W-:Y:S04]  /*13840*/  FFMA.FTZ R2, R187, c[0x0][0x23c], -R173.reuse ;  /* 0x00008f00bb027a23 */ /* 0x104fe800000108ad */
[C---:B------:R-:W-:Y:S01]  /*13850*/  HMMA.16816.F32 R112, R136.reuse, R150, R112 ;  /* 0x000000968870723c */ /* 0x040fe20000001870 */
[----:B------:R-:W2:Y:S01]  /*13860*/  LDSM.16.MT88.4 R148, [R208+0x19000] ;  /* 0x01900000d094783b */ /* 0x000ea20000004200 */
[----:B------:R5:W2:Y:S06]  /*13870*/  MUFU.EX2 R187, R2 ;  /* 0x0000000200bb7308 */ /* 0x000aac0000000800 */
[C---:B------:R-:W-:Y:S08]  /*13880*/  HMMA.16816.F32 R116, R136.reuse, R152, R116 ;  /* 0x000000988874723c */ /* 0x040ff00000001874 */
[C---:B------:R-:W-:Y:S01]  /*13890*/  HMMA.16816.F32 R120, R136.reuse, R154, R120 ;  /* 0x0000009a8878723c */ /* 0x040fe20000001878 */
[----:B------:R-:W-:Y:S07]  /*138a0*/  LDSM.16.MT88.4 R152, [R208+0x1b000] ;  /* 0x01b00000d098783b */ /* 0x000fee0000004200 */
[C---:B-1----:R-:W-:Y:S04]  /*138b0*/  HMMA.16816.F32 R124, R136.reuse, R140, R124 ;  /* 0x0000008c887c723c */ /* 0x042fe8000000187c */
[--C-:B-----5:R-:W-:Y:S02]  /*138c0*/  FFMA.FTZ R2, R203, c[0x0][0x23c], -R172.reuse ;  /* 0x00008f00cb027a23 */ /* 0x120fe400000108ac */
[----:B------:R-:W5:Y:S02]  /*138d0*/  LDL.LU R203, [R1+0x18] ;  /* 0x0000180001cb7983 */ /* 0x000f640000300800 */
[----:B------:R-:W-:Y:S01]  /*138e0*/  HMMA.16816.F32 R128, R136, R142, R128 ;  /* 0x0000008e8880723c */ /* 0x000fe20000001880 */
[----:B------:R1:W-:Y:S01]  /*138f0*/  MUFU.EX2 R186, R2 ;  /* 0x0000000200ba7308 */ /* 0x0003e20000000800 */
[----:B------:R-:W1:Y:S05]  /*13900*/  LDSM.16.MT88.4 R140, [R205+0x1b000] ;  /* 0x01b00000cd8c783b */ /* 0x000e6a0000004200 */
[----:B---3--:R-:W-:Y:S02]  /*13910*/  F2FP.PACK_AB R136, R193, R194 ;  /* 0x000000c2c188723e */ /* 0x008fe400000000ff */
[----:B------:R-:W-:Y:S03]  /*13920*/  F2FP.PACK_AB R138, R191, R192 ;  /* 0x000000c0bf8a723e */ /* 0x000fe600000000ff */
[----:B------:R-:W-:Y:S02]  /*13930*/  F2FP.PACK_AB R137, R189, R190 ;  /* 0x000000bebd89723e */ /* 0x000fe400000000ff */
[----:B--2---:R-:W-:Y:S07]  /*13940*/  F2FP.PACK_AB R139, R187, R188 ;  /* 0x000000bcbb8b723e */ /* 0x004fee00000000ff */
[C---:B----4-:R-:W-:Y:S03]  /*13950*/  HMMA.16816.F32 R4, R136.reuse, R144, R4 ;  /* 0x000000908804723c */ /* 0x050fe60000001804 */
[--C-:B-1----:R-:W-:Y:S02]  /*13960*/  FFMA.FTZ R2, R236, c[0x0][0x23c], -R172.reuse ;  /* 0x00008f00ec027a23 */ /* 0x102fe400000108ac */
[----:B------:R-:W2:Y:S03]  /*13970*/  LDL.LU R236, [R1+0x14] ;  /* 0x0000140001ec7983 */ /* 0x000ea60000300800 */
[C---:B------:R-:W-:Y:S01]  /*13980*/  HMMA.16816.F32 R8, R136.reuse, R146, R8 ;  /* 0x000000928808723c */ /* 0x040fe20000001808 */
[----:B------:R1:W3:Y:S01]  /*13990*/  MUFU.EX2 R185, R2 ;  /* 0x0000000200b97308 */ /* 0x0002e20000000800 */
[----:B------:R-:W4:Y:S06]  /*139a0*/  LDSM.16.MT88.4 R144, [R206+0x1b000] ;  /* 0x01b00000ce90783b */ /* 0x000f2c0000004200 */
[C---:B------:R-:W-:Y:S08]  /*139b0*/  HMMA.16816.F32 R12, R136.reuse, R156, R12 ;  /* 0x0000009c880c723c */ /* 0x040ff0000000180c */
[C---:B------:R-:W-:Y:S01]  /*139c0*/  HMMA.16816.F32 R16, R136.reuse, R158, R16 ;  /* 0x0000009e8810723c */ /* 0x040fe20000001810 */
[----:B------:R-:W4:Y:S07]  /*139d0*/  LDSM.16.MT88.4 R156, [R207+0x1b000] ;  /* 0x01b00000cf9c783b */ /* 0x000f2e0000004200 */
[C---:B------:R-:W-:Y:S04]  /*139e0*/  HMMA.16816.F32 R20, R136.reuse, R148, R20 ;  /* 0x000000948814723c */ /* 0x040fe80000001814 */
[--C-:B-1----:R-:W-:Y:S01]  /*139f0*/  FFMA.FTZ R2, R238, c[0x0][0x23c], -R172.reuse ;  /* 0x00008f00ee027a23 */ /* 0x102fe200000108ac */
[----:B---3--:R-:W-:Y:S01]  /*13a00*/  F2FP.PACK_AB R168, R185, R186 ;  /* 0x000000bab9a8723e */ /* 0x008fe200000000ff */
[----:B------:R-:W-:Y:S02]  /*13a10*/  FFMA.FTZ R172, R239, c[0x0][0x23c], -R172 ;  /* 0x00008f00efac7a23 */ /* 0x000fe400000108ac */
[C---:B------:R-:W-:Y:S01]  /*13a20*/  HMMA.16816.F32 R24, R136.reuse, R150, R24 ;  /* 0x000000968818723c */ /* 0x040fe20000001818 */
[----:B------:R-:W1:Y:S01]  /*13a30*/  LDSM.16.MT88.4 R148, [R205+0x1d000] ;  /* 0x01d00000cd94783b */ /* 0x000e620000004200 */
[----:B------:R-:W-:Y:S06]  /*13a40*/  MUFU.EX2 R183, R172 ;  /* 0x000000ac00b77308 */ /* 0x000fec0000000800 */
[C---:B------:R-:W-:Y:S04]  /*13a50*/  HMMA.16816.F32 R28, R136.reuse, R160, R28 ;  /* 0x000000a0881c723c */ /* 0x040fe8000000181c */
[----:B------:R3:W3:Y:S04]  /*13a60*/  MUFU.EX2 R184, R2 ;  /* 0x0000000200b87308 */ /* 0x0006e80000000800 */
[C---:B------:R-:W-:Y:S01]  /*13a70*/  HMMA.16816.F32 R32, R136.reuse, R162, R32 ;  /* 0x000000a28820723c */ /* 0x040fe20000001820 */
[----:B------:R-:W1:Y:S07]  /*13a80*/  LDSM.16.MT88.4 R160, [R208+0x1d000] ;  /* 0x01d00000d0a0783b */ /* 0x000e6e0000004200 */
[C---:B------:R-:W-:Y:S08]  /*13a90*/  HMMA.16816.F32 R36, R136.reuse, R140, R36 ;  /* 0x0000008c8824723c */ /* 0x040ff00000001824 */
[C---:B------:R-:W-:Y:S01]  /*13aa0*/  HMMA.16816.F32 R40, R136.reuse, R142, R40 ;  /* 0x0000008e8828723c */ /* 0x040fe20000001828 */
[----:B------:R-:W1:Y:S03]  /*13ab0*/  LDSM.16.MT88.4 R140, [R207+0x1d000] ;  /* 0x01d00000cf8c783b */ /* 0x000e660000004200 */
[--C-:B---3--:R-:W-:Y:S01]  /*13ac0*/  FFMA.FTZ R2, R237, c[0x0][0x23c], -R173.reuse ;  /* 0x00008f00ed027a23 */ /* 0x108fe200000108ad */
[----:B------:R-:W-:Y:S03]  /*13ad0*/  F2FP.PACK_AB R170, R183, R184 ;  /* 0x000000b8b7aa723e */ /* 0x000fe600000000ff */
[C---:B----4-:R-:W-:Y:S01]  /*13ae0*/  HMMA.16816.F32 R44, R136.reuse, R144, R44 ;  /* 0x00000090882c723c */ /* 0x050fe2000000182c */
[----:B------:R3:W-:Y:S07]  /*13af0*/  MUFU.EX2 R182, R2 ;  /* 0x0000000200b67308 */ /* 0x0007ee0000000800 */
[C---:B------:R-:W-:Y:S01]  /*13b00*/  HMMA.16816.F32 R48, R136.reuse, R146, R48 ;  /* 0x000000928830723c */ /* 0x040fe20000001830 */
[----:B------:R-:W4:Y:S07]  /*13b10*/  LDSM.16.MT88.4 R144, [R205+0x1f000] ;  /* 0x01f00000cd90783b */ /* 0x000f2e0000004200 */
[C---:B------:R-:W-:Y:S08]  /*13b20*/  HMMA.16816.F32 R52, R136.reuse, R152, R52 ;  /* 0x000000988834723c */ /* 0x040ff00000001834 */
[C---:B------:R-:W-:Y:S01]  /*13b30*/  HMMA.16816.F32 R56, R136.reuse, R154, R56 ;  /* 0x0000009a8838723c */ /* 0x040fe20000001838 */
[----:B------:R-:W-:Y:S03]  /*13b40*/  LDSM.16.MT88.4 R152, [R208+0x1f000] ;  /* 0x01f00000d098783b */ /* 0x000fe60000004200 */
[--C-:B---3--:R-:W-:Y:S04]  /*13b50*/  FFMA.FTZ R2, R240, c[0x0][0x23c], -R173.reuse ;  /* 0x00008f00f0027a23 */ /* 0x108fe800000108ad */
[C---:B------:R-:W-:Y:S01]  /*13b60*/  HMMA.16816.F32 R60, R136.reuse, R156, R60 ;  /* 0x0000009c883c723c */ /* 0x040fe2000000183c */
[----:B------:R3:W3:Y:S07]  /*13b70*/  MUFU.EX2 R181, R2 ;  /* 0x0000000200b57308 */ /* 0x0006ee0000000800 */
[C---:B------:R-:W-:Y:S01]  /*13b80*/  HMMA.16816.F32 R64, R136.reuse, R158, R64 ;  /* 0x0000009e8840723c */ /* 0x040fe20000001840 */
[----:B------:R-:W-:Y:S07]  /*13b90*/  LDSM.16.MT88.4 R156, [R206+0x19800] ;  /* 0x01980000ce9c783b */ /* 0x000fee0000004200 */
[C---:B-1----:R-:W-:Y:S08]  /*13ba0*/  HMMA.16816.F32 R68, R136.reuse, R148, R68 ;  /* 0x000000948844723c */ /* 0x042ff00000001844 */
[C---:B------:R-:W-:Y:S01]  /*13bb0*/  HMMA.16816.F32 R72, R136.reuse, R150, R72 ;  /* 0x000000968848723c */ /* 0x040fe20000001848 */
[----:B------:R-:W1:Y:S03]  /*13bc0*/  LDSM.16.MT88.4 R148, [R206+0x1f000] ;  /* 0x01f00000ce94783b */ /* 0x000e660000004200 */
[--C-:B---3--:R-:W-:Y:S01]  /*13bd0*/  FFMA.FTZ R2, R241, c[0x0][0x23c], -R173.reuse ;  /* 0x00008f00f1027a23 */ /* 0x108fe200000108ad */
[----:B------:R-:W-:Y:S01]  /*13be0*/  F2FP.PACK_AB R169, R181, R182 ;  /* 0x000000b6b5a9723e */ /* 0x000fe200000000ff */
[----:B------:R-:W-:Y:S02]  /*13bf0*/  FFMA.FTZ R173, R135, c[0x0][0x23c], -R173 ;  /* 0x00008f0087ad7a23 */ /* 0x000fe400000108ad */
[C---:B------:R-:W-:Y:S01]  /*13c00*/  HMMA.16816.F32 R76, R136.reuse, R164, R76 ;  /* 0x000000a4884c723c */ /* 0x040fe2000000184c */
[----:B------:R-:W-:Y:S07]  /*13c10*/  MUFU.EX2 R180, R2 ;  /* 0x0000000200b47308 */ /* 0x000fee0000000800 */
[C---:B------:R-:W-:Y:S01]  /*13c20*/  HMMA.16816.F32 R80, R136.reuse, R166, R80 ;  /* 0x000000a68850723c */ /* 0x040fe20000001850 */
[----:B------:R-:W-:Y:S02]  /*13c30*/  LDSM.16.MT88.4 R164, [R207+0x19800] ;  /* 0x01980000cfa4783b */ /* 0x000fe40000004200 */
[----:B------:R3:W1:Y:S05]  /*13c40*/  MUFU.EX2 R134, R173 ;  /* 0x000000ad00867308 */ /* 0x00066a0000000800 */
[C---:B------:R-:W-:Y:S08]  /*13c50*/  HMMA.16816.F32 R84, R136.reuse, R160, R84 ;  /* 0x000000a08854723c */ /* 0x040ff00000001854 */
[C---:B------:R-:W-:Y:S01]  /*13c60*/  HMMA.16816.F32 R88, R136.reuse, R162, R88 ;  /* 0x000000a28858723c */ /* 0x040fe20000001858 */
[----:B------:R-:W-:Y:S07]  /*13c70*/  LDSM.16.MT88.4 R160, [R208+0x19800] ;  /* 0x01980000d0a0783b */ /* 0x000fee0000004200 */
[C---:B------:R-:W-:Y:S01]  /*13c80*/  HMMA.16816.F32 R92, R136.reuse, R140, R92 ;  /* 0x0000008c885c723c */ /* 0x040fe2000000185c */
[----:B---3--:R-:W-:Y:S03]  /*13c90*/  LDSM.16.MT88.4 R172, [R205+0x1b800] ;  /* 0x01b80000cdac783b */ /* 0x008fe60000004200 */
[----:B-1----:R-:W-:Y:S04]  /*13ca0*/  F2FP.PACK_AB R171, R134, R180 ;  /* 0x000000b486ab723e */ /* 0x002fe800000000ff */
[C---:B------:R-:W-:Y:S01]  /*13cb0*/  HMMA.16816.F32 R96, R136.reuse, R142, R96 ;  /* 0x0000008e8860723c */ /* 0x040fe20000001860 */
[----:B------:R-:W1:Y:S07]  /*13cc0*/  LDSM.16.MT88.4 R140, [R207+0x1f000] ;  /* 0x01f00000cf8c783b */ /* 0x000e6e0000004200 */
[C---:B----4-:R-:W-:Y:S08]  /*13cd0*/  HMMA.16816.F32 R100, R136.reuse, R144, R100 ;  /* 0x000000908864723c */ /* 0x050ff00000001864 */
[C---:B------:R-:W-:Y:S01]  /*13ce0*/  HMMA.16816.F32 R104, R136.reuse, R146, R104 ;  /* 0x000000928868723c */ /* 0x040fe20000001868 */
[----:B------:R-:W3:Y:S07]  /*13cf0*/  LDSM.16.MT88.4 R144, [R205+0x19800] ;  /* 0x01980000cd90783b */ /* 0x000eee0000004200 */
[C---:B------:R-:W-:Y:S08]  /*13d00*/  HMMA.16816.F32 R108, R136.reuse, R148, R108 ;  /* 0x00000094886c723c */ /* 0x040ff0000000186c */
[C---:B------:R-:W-:Y:S08]  /*13d10*/  HMMA.16816.F32 R112, R136.reuse, R150, R112 ;  /* 0x000000968870723c */ /* 0x040ff00000001870 */
[C---:B------:R-:W-:Y:S08]  /*13d20*/  HMMA.16816.F32 R116, R136.reuse, R152, R116 ;  /* 0x000000988874723c */ /* 0x040ff00000001874 */
[C---:B------:R-:W-:Y:S08]  /*13d30*/  HMMA.16816.F32 R120, R136.reuse, R154, R120 ;  /* 0x0000009a8878723c */ /* 0x040ff00000001878 */
[C---:B-1----:R-:W-:Y:S08]  /*13d40*/  HMMA.16816.F32 R124, R136.reuse, R140, R124 ;  /* 0x0000008c887c723c */ /* 0x042ff0000000187c */
[----:B------:R-:W-:Y:S08]  /*13d50*/  HMMA.16816.F32 R128, R136, R142, R128 ;  /* 0x0000008e8880723c */ /* 0x000ff00000001880 */
[C---:B---3--:R-:W-:Y:S01]  /*13d60*/  HMMA.16816.F32 R136, R168.reuse, R144, R4 ;  /* 0x00000090a888723c */ /* 0x048fe20000001804 */
[----:B------:R-:W1:Y:S07]  /*13d70*/  LDSM.16.MT88.4 R4, [R208+0x1b800] ;  /* 0x01b80000d004783b */ /* 0x000e6e0000004200 */
[C---:B------:R-:W-:Y:S01]  /*13d80*/  HMMA.16816.F32 R140, R168.reuse, R146, R8 ;  /* 0x00000092a88c723c */ /* 0x040fe20000001808 */
[----:B------:R-:W3:Y:S07]  /*13d90*/  LDSM.16.MT88.4 R8, [R207+0x1b800] ;  /* 0x01b80000cf08783b */ /* 0x000eee0000004200 */
[C---:B------:R-:W-:Y:S01]  /*13da0*/  HMMA.16816.F32 R144, R168.reuse, R156, R12 ;  /* 0x0000009ca890723c */ /* 0x040fe2000000180c */
[----:B------:R-:W4:Y:S03]  /*13db0*/  LDSM.16.MT88.4 R12, [R205+0x1d800] ;  /* 0x01d80000cd0c783b */ /* 0x000f260000004200 */
[----:B-----5:R-:W-:Y:S04]  /*13dc0*/  FFMA.FTZ R0, R0, R203, R245 ;  /* 0x000000cb00007223 */ /* 0x020fe800000100f5 */
[C---:B------:R-:W-:Y:S01]  /*13dd0*/  HMMA.16816.F32 R148, R168.reuse, R158, R16 ;  /* 0x0000009ea894723c */ /* 0x040fe20000001810 */
[----:B------:R-:W5:Y:S03]  /*13de0*/  LDSM.16.MT88.4 R16, [R206+0x1d800] ;  /* 0x01d80000ce10783b */ /* 0x000f660000004200 */
[----:B------:R-:W-:Y:S04]  /*13df0*/  FADD.FTZ R0, R244, R0 ;  /* 0x00000000f4007221 */ /* 0x000fe80000010000 */
[C---:B------:R-:W-:Y:S01]  /*13e00*/  HMMA.16816.F32 R152, R168.reuse, R160, R20 ;  /* 0x000000a0a898723c */ /* 0x040fe20000001814 */
[----:B------:R-:W1:Y:S03]  /*13e10*/  LDSM.16.MT88.4 R20, [R208+0x1d800] ;  /* 0x01d80000d014783b */ /* 0x000e660000004200 */
[----:B------:R-:W-:Y:S04]  /*13e20*/  FADD.FTZ R0, R243, R0 ;  /* 0x00000000f3007221 */ /* 0x000fe80000010000 */
[C---:B------:R-:W-:Y:S01]  /*13e30*/  HMMA.16816.F32 R156, R168.reuse, R162, R24 ;  /* 0x000000a2a89c723c */ /* 0x040fe20000001818 */
[----:B------:R-:W1:Y:S03]  /*13e40*/  LDSM.16.MT88.4 R24, [R207+0x1d800] ;  /* 0x01d80000cf18783b */ /* 0x000e660000004200 */
[----:B------:R-:W-:Y:S04]  /*13e50*/  FADD.FTZ R0, R242, R0 ;  /* 0x00000000f2007221 */ /* 0x000fe80000010000 */
[C---:B------:R-:W-:Y:S01]  /*13e60*/  HMMA.16816.F32 R160, R168.reuse, R164, R28 ;  /* 0x000000a4a8a0723c */ /* 0x040fe2000000181c */
[----:B------:R-:W1:Y:S03]  /*13e70*/  LDSM.16.MT88.4 R28, [R205+0x1f800] ;  /* 0x01f80000cd1c783b */ /* 0x000e660000004200 */
[----:B------:R-:W-:Y:S02]  /*13e80*/  FADD.FTZ R0, R198, R0 ;  /* 0x00000000c6007221 */ /* 0x000fe40000010000 */
[----:B--2---:R-:W-:Y:S01]  /*13e90*/  FFMA.FTZ R2, R3, R236, R246 ;  /* 0x000000ec03027223 */ /* 0x004fe200000100f6 */
[----:B------:R-:W-:Y:S01]  /*13ea0*/  MOV R3, R133 ;  /* 0x0000008500037202 */ /* 0x000fe20000000f00 */
[C---:B------:R-:W-:Y:S04]  /*13eb0*/  HMMA.16816.F32 R164, R168.reuse, R166, R32 ;  /* 0x000000a6a8a4723c */ /* 0x040fe80000001820 */
[----:B------:R-:W-:Y:S02]  /*13ec0*/  FADD.FTZ R0, R197, R0 ;  /* 0x00000000c5007221 */ /* 0x000fe40000010000 */
[----:B------:R-:W-:Y:S02]  /*13ed0*/  FADD.FTZ R2, R249, R2 ;  /* 0x00000002f9027221 */ /* 0x000fe40000010000 */
        /* <DEDUP_REMOVED lines=30> */
[----:B------:R-:W3:Y:S03]  /*140c0*/  LDSM.16.MT88.4 R12, [R207+0x1f800] ;  /* 0x01f80000cf0c783b */ /* 0x000ee60000004200 */
[----:B------:R-:W-:Y:S01]  /*140d0*/  FADD.FTZ R0, R134, R0 ;  /* 0x0000000086007221 */ /* 0x000fe20000010000 */
[----:B------:R-:W-:Y:S01]  /*140e0*/  MOV R134, R132 ;  /* 0x0000008400867202 */ /* 0x000fe20000000f00 */
[----:B------:R-:W-:Y:S02]  /*140f0*/  FADD.FTZ R2, R191, R2 ;  /* 0x00000002bf027221 */ /* 0x000fe40000010000 */
[C---:B-----5:R-:W-:Y:S04]  /*14100*/  HMMA.16816.F32 R76, R168.reuse, R16, R76 ;  /* 0x00000010a84c723c */ /* 0x060fe8000000184c */
[----:B------:R-:W-:Y:S04]  /*14110*/  FADD.FTZ R2, R186, R2 ;  /* 0x00000002ba027221 */ /* 0x000fe80000010000 */
[C---:B------:R-:W-:Y:S04]  /*14120*/  HMMA.16816.F32 R80, R168.reuse, R18, R80 ;  /* 0x00000012a850723c */ /* 0x040fe80000001850 */
[----:B------:R-:W-:Y:S04]  /*14130*/  FADD.FTZ R2, R185, R2 ;  /* 0x00000002b9027221 */ /* 0x000fe80000010000 */
[C---:B------:R-:W-:Y:S04]  /*14140*/  HMMA.16816.F32 R84, R168.reuse, R20, R84 ;  /* 0x00000014a854723c */ /* 0x040fe80000001854 */
[----:B------:R-:W-:Y:S04]  /*14150*/  FADD.FTZ R2, R184, R2 ;  /* 0x00000002b8027221 */ /* 0x000fe80000010000 */
[C---:B------:R-:W-:Y:S04]  /*14160*/  HMMA.16816.F32 R88, R168.reuse, R22, R88 ;  /* 0x00000016a858723c */ /* 0x040fe80000001858 */
[----:B------:R-:W-:Y:S04]  /*14170*/  FADD.FTZ R2, R183, R2 ;  /* 0x00000002b7027221 */ /* 0x000fe80000010000 */
[C---:B------:R-:W-:Y:S01]  /*14180*/  HMMA.16816.F32 R92, R168.reuse, R24, R92 ;  /* 0x00000018a85c723c */ /* 0x040fe2000000185c */
[----:B------:R4:W-:Y:S04]  /*14190*/  STL [R1+0x14], R2 ;  /* 0x0000140201007387 */ /* 0x0009e80000100800 */
[----:B------:R4:W-:Y:S03]  /*141a0*/  STL [R1+0x18], R0 ;  /* 0x0000180001007387 */ /* 0x0009e60000100800 */
        /* <DEDUP_REMOVED lines=9> */
[----:B----4-:R-:W-:-:S07]  /*14240*/  @P0 BRA `(.L_x_463) ;  /* 0xffffc65000000947 */ /* 0x010fce000383ffff */
.L_x_462:
[----:B------:R-:W2:Y:S01]  /*14250*/  LDL.LU R4, [R1+0x14] ;  /* 0x0000140001047983 */ /* 0x000ea20000300800 */
[----:B------:R-:W1:Y:S01]  /*14260*/  S2UR UR6, SR_CTAID.Y ;  /* 0x00000000000679c3 */ /* 0x000e620000002600 */
[----:B------:R-:W-:-:S02]  /*14270*/  UISETP.NE.AND UP4, UPT, UR13, -0x1, UPT ;  /* 0xffffffff0d00788c */ /* 0x000fc4000bf85270 */
[----:B------:R-:W3:Y:S01]  /*14280*/  LDL.LU R5, [R1+0x18] ;  /* 0x0000180001057983 */ /* 0x000ee20000300800 */
[----:B------:R-:W-:Y:S01]  /*14290*/  ULDC.64 UR4, c[0x0][0x1e8] ;  /* 0x00007a0000047ab9 */ /* 0x000fe20000000a00 */
[----:B------:R-:W-:Y:S01]  /*142a0*/  BSSY B0, `(.L_x_466) ;  /* 0x0000193000007945 */ /* 0x000fe20003800000 */
[----:B------:R-:W-:Y:S02]  /*142b0*/  ULDC.U8 UR9, c[0x0][0x329] ;  /* 0x0000ca4000097ab9 */ /* 0x000fe40000000000 */
[----:B------:R-:W-:Y:S01]  /*142c0*/  UISETP.NE.AND UP1, UPT, UR9, URZ, UPT ;  /* 0x0000003f0900728c */ /* 0x000fe2000bf25270 */
[----:B------:R-:W4:Y:S01]  /*142d0*/  S2UR UR10, SR_CTAID.Z ;  /* 0x00000000000a79c3 */ /* 0x000f220000002700 */
[----:B------:R-:W-:Y:S02]  /*142e0*/  ULDC UR8, c[0x0][0x214] ;  /* 0x0000850000087ab9 */ /* 0x000fe40000000800 */
[----:B------:R-:W-:Y:S02]  /*142f0*/  @UP4 UIMAD.WIDE.U32 UR22, UR13, UR4, URZ ;  /* 0x000000040d1642a5 */ /* 0x000fe4000f8e003f */
[----:B------:R-:W-:-:S02]  /*14300*/  UMOV UR26, URZ ;  /* 0x0000003f001a7c82 */ /* 0x000fc40008000000 */
[----:B------:R-:W-:Y:S02]  /*14310*/  @UP4 UIMAD UR7, UR13, UR5, UR23 ;  /* 0x000000050d0742a4 */ /* 0x000fe4000f8e0217 */
[----:B------:R-:W-:Y:S02]  /*14320*/  UMOV UR27, URZ ;  /* 0x0000003f001b7c82 */ /* 0x000fe40008000000 */
[----:B------:R-:W-:Y:S02]  /*14330*/  ULDC.64 UR4, c[0x0][0x1e0] ;  /* 0x0000780000047ab9 */ /* 0x000fe40000000a00 */
[----:B------:R-:W-:Y:S02]  /*14340*/  @UP1 ULDC UR11, c[0x0][0x210] ;  /* 0x00008400000b1ab9 */ /* 0x000fe40000000800 */
[----:B-1----:R-:W-:Y:S02]  /*14350*/  @!UP4 USHF.R.S32.HI UR12, URZ, 0x1f, UR6 ;  /* 0x0000001f3f0cc899 */ /* 0x002fe40008011406 */
[----:B------:R-:W-:-:S02]  /*14360*/  @!UP4 UIMAD.WIDE.U32 UR24, UR6, UR4, URZ ;  /* 0x000000040618c2a5 */ /* 0x000fc4000f8e003f */
[----:B------:R-:W-:Y:S02]  /*14370*/  @!UP4 UIMAD UR12, UR12, UR4, URZ ;  /* 0x000000040c0cc2a4 */ /* 0x000fe4000f8e023f */
[----:B------:R-:W-:Y:S02]  /*14380*/  @UP1 UIMAD UR11, UR11, UR8, URZ ;  /* 0x000000080b0b12a4 */ /* 0x000fe4000f8e023f */
[----:B------:R-:W-:Y:S02]  /*14390*/  ULDC.U8 UR4, c[0x0][0x328] ;  /* 0x0000ca0000047ab9 */ /* 0x000fe40000000000 */
[----:B------:R-:W-:Y:S02]  /*143a0*/  UISETP.NE.AND UP3, UPT, UR4, URZ, UPT ;  /* 0x0000003f0400728c */ /* 0x000fe4000bf65270 */
[----:B------:R-:W-:Y:S02]  /*143b0*/  @!UP4 UIMAD UR12, UR6, UR5, UR12 ;  /* 0x00000005060cc2a4 */ /* 0x000fe4000f8e020c */
[----:B------:R-:W-:Y:S01]  /*143c0*/  UISETP.NE.OR UP2, UPT, UR9, URZ, !UP3 ;  /* 0x0000003f0900728c */ /* 0x000fe2000df45670 */
[----:B------:R-:W1:Y:S01]  /*143d0*/  S2UR UR9, SR_CTAID.X ;  /* 0x00000000000979c3 */ /* 0x000e620000002500 */
[----:B------:R-:W-:-:S02]  /*143e0*/  ULDC UR5, c[0x0][0x234] ;  /* 0x00008d0000057ab9 */ /* 0x000fc40000000800 */
[----:B------:R-:W-:Y:S02]  /*143f0*/  UISETP.NE.OR UP0, UPT, UR13, -0x1, UP2 ;  /* 0xffffffff0d00788c */ /* 0x000fe40009705670 */
[----:B------:R-:W-:Y:S02]  /*14400*/  @!UP1 USEL UR11, UR8, UR5, !UP3 ;  /* 0x00000005080b9287 */ /* 0x000fe4000d800000 */
[----:B------:R-:W-:Y:S02]  /*14410*/  ULDC UR4, c[0x0][0x1c0] ;  /* 0x0000700000047ab9 */ /* 0x000fe40000000800 */
[----:B------:R-:W-:Y:S02]  /*14420*/  @UP1 UMOV UR15, 0x1 ;  /* 0x00000001000f1882 */ /* 0x000fe40000000000 */
[----:B------:R-:W-:Y:S02]  /*14430*/  @!UP1 UIMAD UR15, UR11, UR4, URZ ;  /* 0x000000040b0f92a4 */ /* 0x000fe4000f8e023f */
[----:B------:R-:W-:-:S02]  /*14440*/  @UP1 ULDC UR16, c[0x0][0x210] ;  /* 0x0000840000101ab9 */ /* 0x000fc40000000800 */
[----:B------:R-:W-:Y:S02]  /*14450*/  UIMAD UR4, UR6, UR15, URZ ;  /* 0x0000000f060472a4 */ /* 0x000fe4000f8e023f */
[----:B------:R-:W-:Y:S02]  /*14460*/  @!UP1 UMOV UR16, 0x1 ;  /* 0x0000000100109882 */ /* 0x000fe40000000000 */
[----:B------:R-:W-:Y:S02]  /*14470*/  @!UP0 UIMAD UR13, UR6, UR8, URZ ;  /* 0x00000008060d82a4 */ /* 0x000fe4000f8e023f */
[----:B------:R-:W-:Y:S02]  /*14480*/  USEL UR4, UR4, URZ, UP2 ;  /* 0x0000003f04047287 */ /* 0x000fe40009000000 */
[----:B------:R-:W-:Y:S02]  /*14490*/  @!UP2 USHF.R.S32.HI UR27, URZ, 0x1f, UR13 ;  /* 0x0000001f3f1ba899 */ /* 0x000fe4000801140d */
[----:B-1----:R-:W-:-:S02]  /*144a0*/  UIMAD UR5, UR9, UR16, URZ ;  /* 0x00000010090572a4 */ /* 0x002fc4000f8e023f */
[----:B----4-:R-:W-:Y:S02]  /*144b0*/  UIMAD UR11, UR10, UR11, UR4 ;  /* 0x0000000b0a0b72a4 */ /* 0x010fe4000f8e0204 */
[----:B------:R-:W-:Y:S02]  /*144c0*/  USHF.L.U32 UR5, UR5, 0x7, URZ ;  /* 0x0000000705057899 */ /* 0x000fe4000800063f */
[----:B------:R-:W-:Y:S02]  /*144d0*/  @!UP2 UMOV UR26, UR13 ;  /* 0x0000000d001aac82 */ /* 0x000fe40008000000 */
[----:B------:R-:W-:Y:S02]  /*144e0*/  USHF.R.S32.HI UR4, URZ, 0x1f, UR5 ;  /* 0x0000001f3f047899 */ /* 0x000fe40008011405 */
[----:B------:R-:W-:Y:S02]  /*144f0*/  USHF.R.S32.HI UR6, URZ, 0x1f, UR11 ;  /* 0x0000001f3f067899 */ /* 0x000fe4000801140b */
[----:B------:R-:W-:-:S02]  /*14500*/  UIADD3 UR5, UP1, UP0, UR5, UR26, UR11 ;  /* 0x0000001a05057290 */ /* 0x000fc4000f83e00b */
[----:B------:R-:W-:Y:S02]  /*14510*/  @!UP4 UIADD3 UR7, UR25, UR12, URZ ;  /* 0x0000000c1907c290 */ /* 0x000fe4000fffe03f */
[----:B------:R-:W-:Y:S02]  /*14520*/  UIADD3.X UR4, UR4, UR27, UR6, UP1, UP0 ;  /* 0x0000001b04047290 */ /* 0x000fe40008fe0406 */
[----:B------:R-:W-:Y:S01]  /*14530*/  @!UP4 UMOV UR22, UR24 ;  /* 0x000000180016cc82 */ /* 0x000fe20008000000 */
[----:B--2---:R-:W1:Y:S04]  /*14540*/  SHFL.BFLY PT, R0, R4, 0x2, 0x1f ;  /* 0x0c401f0004007f89 */ /* 0x004e6800000e0000 */
[----:B---3--:R-:W2:Y:S01]  /*14550*/  SHFL.BFLY PT, R2, R5, 0x2, 0x1f ;  /* 0x0c401f0005027f89 */ /* 0x008ea200000e0000 */
[----:B-1----:R-:W-:-:S02]  /*14560*/  FADD.FTZ R0, R0, R4 ;  /* 0x0000000400007221 */ /* 0x002fc40000010000 */
[----:B--2---:R-:W-:-:S03]  /*14570*/  FADD.FTZ R2, R2, R5 ;  /* 0x0000000502027221 */ /* 0x004fc60000010000 */
[----:B------:R-:W1:Y:S04]  /*14580*/  SHFL.BFLY PT, R4, R0, 0x1, 0x1f ;  /* 0x0c201f0000047f89 */ /* 0x000e6800000e0000 */
[----:B------:R-:W2:Y:S01]  /*14590*/  SHFL.BFLY PT, R3, R2, 0x1, 0x1f ;  /* 0x0c201f0002037f89 */ /* 0x000ea200000e0000 */
[----:B-1----:R-:W-:Y:S01]  /*145a0*/  FADD.FTZ R134, R0, R4 ;  /* 0x0000000400867221 */ /* 0x002fe20000010000 */
[----:B------:R-:W-:Y:S01]  /*145b0*/  MOV R0, 0x3f800000 ;  /* 0x3f80000000007802 */ /* 0x000fe20000000f00 */
[----:B--2---:R-:W-:-:S03]  /*145c0*/  FADD.FTZ R135, R2, R3 ;  /* 0x0000000302877221 */ /* 0x004fc60000010000 */
[----:B------:R-:W-:Y:S02]  /*145d0*/  FSETP.NE.FTZ.AND P4, PT, R134, RZ, PT ;  /* 0x000000ff8600720b */ /* 0x000fe40003f95000 */
[----:B------:R-:W-:Y:S02]  /*145e0*/  MOV R2, 0x3f800000 ;  /* 0x3f80000000027802 */ /* 0x000fe40000000f00 */
[----:B------:R-:W-:-:S09]  /*145f0*/  FSETP.NE.FTZ.AND P3, PT, R135, RZ, PT ;  /* 0x000000ff8700720b */ /* 0x000fd20003f75000 */
[----:B------:R-:W1:Y:S08]  /*14600*/  @P4 MUFU.RCP R0, R134 ;  /* 0x0000008600004308 */ /* 0x000e700000001000 */
[----:B------:R-:W2:Y:S01]  /*14610*/  @P3 MUFU.RCP R2, R135 ;  /* 0x0000008700023308 */ /* 0x000ea20000001000 */
[C---:B-1----:R-:W-:Y:S02]  /*14620*/  FMUL.FTZ R169, R0.reuse, R164 ;  /* 0x000000a400a97220 */ /* 0x042fe40000410000 */
[----:B------:R-:W-:-:S02]  /*14630*/  FMUL.FTZ R164, R0, R40 ;  /* 0x0000002800a47220 */ /* 0x000fc40000410000 */
[C---:B------:R-:W-:Y:S02]  /*14640*/  FMUL.FTZ R40, R0.reuse, R81 ;  /* 0x0000005100287220 */ /* 0x040fe40000410000 */
[----:B------:R-:W1:Y:S01]  /*14650*/  S2R R81, SR_TID.X ;  /* 0x0000000000517919 */ /* 0x000e620000002100 */
[----:B------:R-:W-:Y:S02]  /*14660*/  FMUL.FTZ R12, R0, R153 ;  /* 0x00000099000c7220 */ /* 0x000fe40000410000 */
[C---:B--2---:R-:W-:Y:S02]  /*14670*/  FMUL.FTZ R20, R2.reuse, R39 ;  /* 0x0000002702147220 */ /* 0x044fe40000410000 */
[----:B------:R-:W-:Y:S02]  /*14680*/  FMUL.FTZ R39, R2, R82 ;  /* 0x0000005202277220 */ /* 0x000fe40000410000 */
[C---:B------:R-:W-:Y:S02]  /*14690*/  FMUL.FTZ R171, R0.reuse, R156 ;  /* 0x0000009c00ab7220 */ /* 0x040fe40000410000 */
[----:B------:R-:W-:-:S02]  /*146a0*/  FMUL.FTZ R170, R0, R160 ;  /* 0x000000a000aa7220 */ /* 0x000fc40000410000 */
[C---:B------:R-:W-:Y:S02]  /*146b0*/  FMUL.FTZ R176, R0.reuse, R136 ;  /* 0x0000008800b07220 */ /* 0x040fe40000410000 */
[C---:B------:R-:W-:Y:S02]  /*146c0*/  FMUL.FTZ R5, R0.reuse, R137 ;  /* 0x0000008900057220 */ /* 0x040fe40000410000 */
[C---:B------:R-:W-:Y:S02]  /*146d0*/  FMUL.FTZ R175, R0.reuse, R140 ;  /* 0x0000008c00af7220 */ /* 0x040fe40000410000 */
[C---:B------:R-:W-:Y:S01]  /*146e0*/  FMUL.FTZ R6, R0.reuse, R141 ;  /* 0x0000008d00067220 */ /* 0x040fe20000410000 */
[----:B------:R-:W-:Y:S01]  /*146f0*/  F2FP.PACK_AB R5, R5, R176 ;  /* 0x000000b00505723e */ /* 0x000fe200000000ff */
[C---:B------:R-:W-:Y:S02]  /*14700*/  FMUL.FTZ R174, R0.reuse, R144 ;  /* 0x0000009000ae7220 */ /* 0x040fe40000410000 */
[----:B------:R-:W-:Y:S01]  /*14710*/  FMUL.FTZ R7, R0, R145 ;  /* 0x0000009100077220 */ /* 0x000fe20000410000 */
[----:B------:R-:W-:Y:S01]  /*14720*/  F2FP.PACK_AB R6, R6, R175 ;  /* 0x000000af0606723e */ /* 0x000fe200000000ff */
[C---:B------:R-:W-:Y:S01]  /*14730*/  FMUL.FTZ R173, R0.reuse, R148 ;  /* 0x0000009400ad7220 */ /* 0x040fe20000410000 */
[----:B-1----:R-:W-:Y:S01]  /*14740*/  SHF.R.S32.HI R82, RZ, 0x1f, R81 ;  /* 0x0000001fff527819 */ /* 0x002fe20000011451 */
[C---:B------:R-:W-:Y:S01]  /*14750*/  FMUL.FTZ R10, R0.reuse, R149 ;  /* 0x00000095000a7220 */ /* 0x040fe20000410000 */
[----:B------:R-:W-:Y:S01]  /*14760*/  F2FP.PACK_AB R7, R7, R174 ;  /* 0x000000ae0707723e */ /* 0x000fe200000000ff */
[----:B------:R-:W-:Y:S01]  /*14770*/  FMUL.FTZ R172, R0, R152 ;  /* 0x0000009800ac7220 */ /* 0x000fe20000410000 */
[----:B------:R-:W-:Y:S01]  /*14780*/  LEA.HI R22, R82, R81, RZ, 0x2 ;  /* 0x0000005152167211 */ /* 0x000fe200078f10ff */
[----:B------:R-:W-:Y:S01]  /*14790*/  FMUL.FTZ R168, R0, R36 ;  /* 0x0000002400a87220 */ /* 0x000fe20000410000 */
[----:B------:R-:W-:Y:S01]  /*147a0*/  F2FP.PACK_AB R10, R10, R173 ;  /* 0x000000ad0a0a723e */ /* 0x000fe200000000ff */
[----:B------:R-:W-:Y:S01]  /*147b0*/  FMUL.FTZ R160, R0, R44 ;  /* 0x0000002c00a07220 */ /* 0x000fe20000410000 */
[----:B------:R-:W-:Y:S01]  /*147c0*/  F2FP.PACK_AB R12, R12, R172 ;  /* 0x000000ac0c0c723e */ /* 0x000fe200000000ff */
        /* <DEDUP_REMOVED lines=18> */
[----:B------:R-:W-:Y:S01]  /*148f0*/  FMUL.FTZ R48, R0, R65 ;  /* 0x0000004100307220 */ /* 0x000fe20000410000 */
[----:B------:R-:W-:Y:S01]  /*14900*/  F2FP.PACK_AB R52, R52, R152 ;  /* 0x000000983434723e */ /* 0x000fe200000000ff */
[C---:B------:R-:W-:Y:S01]  /*14910*/  FMUL.FTZ R145, R0.reuse, R68 ;  /* 0x0000004400917220 */ /* 0x040fe20000410000 */
[----:B------:R-:W-:Y:S01]  /*14920*/  F2FP.PACK_AB R68, R157, R171 ;  /* 0x000000ab9d44723e */ /* 0x000fe200000000ff */
[----:B------:R-:W-:Y:S01]  /*14930*/  FMUL.FTZ R69, R0, R69 ;  /* 0x0000004500457220 */ /* 0x000fe20000410000 */
[----:B------:R-:W-:Y:S01]  /*14940*/  F2FP.PACK_AB R48, R48, R148 ;  /* 0x000000943030723e */ /* 0x000fe200000000ff */
[----:B------:R-:W-:-:S02]  /*14950*/  FMUL.FTZ R72, R0, R72 ;  /* 0x0000004800487220 */ /* 0x000fc40000410000 */
[C---:B------:R-:W-:Y:S02]  /*14960*/  FMUL.FTZ R44, R0.reuse, R73 ;  /* 0x00000049002c7220 */ /* 0x040fe40000410000 */
[C---:B------:R-:W-:Y:S02]  /*14970*/  FMUL.FTZ R76, R0.reuse, R76 ;  /* 0x0000004c004c7220 */ /* 0x040fe40000410000 */
[----:B------:R-:W-:Y:S01]  /*14980*/  FMUL.FTZ R77, R0, R77 ;  /* 0x0000004d004d7220 */ /* 0x000fe20000410000 */
[----:B------:R-:W-:Y:S01]  /*14990*/  F2FP.PACK_AB R44, R44, R72 ;  /* 0x000000482c2c723e */ /* 0x000fe200000000ff */
[C---:B------:R-:W-:Y:S02]  /*149a0*/  FMUL.FTZ R80, R0.reuse, R80 ;  /* 0x0000005000507220 */ /* 0x040fe40000410000 */
[C---:B------:R-:W-:Y:S02]  /*149b0*/  FMUL.FTZ R84, R0.reuse, R84 ;  /* 0x0000005400547220 */ /* 0x040fe40000410000 */
        /* <DEDUP_REMOVED lines=23> */
[C---:B------:R-:W-:Y:S02]  /*14b30*/  FMUL.FTZ R117, R0.reuse, R117 ;  /* 0x0000007500757220 */ /* 0x040fe40000410000 */
[C---:B------:R-:W-:Y:S02]  /*14b40*/  FMUL.FTZ R120, R0.reuse, R120 ;  /* 0x0000007800787220 */ /* 0x040fe40000410000 */
[C---:B------:R-:W-:Y:S02]  /*14b50*/  FMUL.FTZ R121, R0.reuse, R121 ;  /* 0x0000007900797220 */ /* 0x040fe40000410000 */
        /* <DEDUP_REMOVED lines=10> */
[----:B------:R-:W-:Y:S01]  /*14c00*/  FMUL.FTZ R17, R2, R51 ;  /* 0x0000003302117220 */ /* 0x000fe20000410000 */
[----:B------:R-:W-:Y:S01]  /*14c10*/  F2FP.PACK_AB R61, R20, R61 ;  /* 0x0000003d143d723e */ /* 0x000fe200000000ff */
[----:B------:R-:W-:Y:S01]  /*14c20*/  FMUL.FTZ R3, R2, R67 ;  /* 0x0000004302037220 */ /* 0x000fe20000410000 */
[----:B------:R-:W-:Y:S01]  /*14c30*/  LOP3.LUT R0, R0, 0xfffffff8, RZ, 0xc0, !PT ;  /* 0xfffffff800007812 */ /* 0x000fe200078ec0ff */
        /* <DEDUP_REMOVED lines=123> */
[----:B-1----:R-:W-:-:S02]  /*153f0*/  MOV R5, 0x40 ;  /* 0x0000004000057802 */ /* 0x002fc40000000f00 */
[----:B--2---:R-:W-:Y:S02]  /*15400*/  IADD3 R4, R0, R3, RZ ;  /* 0x0000000300047210 */ /* 0x004fe40007ffe0ff */
[----:B------:R-:W-:Y:S02]  /*15410*/  SEL R5, R5, 0xffffffc0, !P2 ;  /* 0xffffffc005057807 */ /* 0x000fe40005000000 */
[-C--:B------:R-:W-:Y:S01]  /*15420*/  IADD3 R3, R3, R2.reuse, RZ ;  /* 0x0000000203037210 */ /* 0x080fe20007ffe0ff */
[----:B------:R1:W-:Y:S01]  /*15430*/  STS [R4], R7 ;  /* 0x0000000704007388 */ /* 0x0003e20000000800 */
[-C--:B---3--:R-:W-:Y:S02]  /*15440*/  IADD3 R6, R4, R5.reuse, RZ ;  /* 0x0000000504067210 */ /* 0x088fe40007ffe0ff */
        /* <DEDUP_REMOVED lines=58> */
[----:B------:R-:W-:-:S03]  /*157f0*/  LOP3.LUT P0, RZ, R0, 0x3, RZ, 0xc0, !PT ;  /* 0x0000000300ff7812 */ /* 0x000fc6000780c0ff */
[----:B------:R-:W-:Y:S04]  /*15800*/  STS [R8+0xc000], R20 ;  /* 0x00c0001408007388 */ /* 0x000fe80000000800 */
[----:B------:R4:W-:Y:S01]  /*15810*/  STS [R8+0xc400], R19 ;  /* 0x00c4001308007388 */ /* 0x0009e20000000800 */
[----:B--2---:R-:W2:Y:S03]  /*15820*/  @P4 MUFU.LG2 R4, R134 ;  /* 0x0000008600044308 */ /* 0x004ea60000000c00 */
[----:B------:R-:W-:Y:S04]  /*15830*/  STS [R6+0xc000], R18 ;  /* 0x00c0001206007388 */ /* 0x000fe80000000800 */
[----:B------:R-:W-:Y:S01]  /*15840*/  STS [R6+0xc400], R17 ;  /* 0x00c4001106007388 */ /* 0x000fe20000000800 */
[----:B---3--:R-:W3:Y:S03]  /*15850*/  @P3 MUFU.LG2 R3, R135 ;  /* 0x0000008700033308 */ /* 0x008ee60000000c00 */
[----:B------:R-:W-:Y:S04]  /*15860*/  STS [R5+0xc000], R14 ;  /* 0x00c0000e05007388 */ /* 0x000fe80000000800 */
[----:B------:R5:W-:Y:S01]  /*15870*/  STS [R5+0xc400], R13 ;  /* 0x00c4000d05007388 */ /* 0x000be20000000800 */
[----:B--2---:R-:W-:Y:S01]  /*15880*/  @P4 FMUL.FTZ R4, R4, 0.69314718246459960938 ;  /* 0x3f31721804044820 */ /* 0x004fe20000410000 */
[----:B-1----:R-:W-:-:S02]  /*15890*/  MOV R7, 0x7f800000 ;  /* 0x7f80000000077802 */ /* 0x002fc40000000f00 */
[----:B------:R-:W-:Y:S01]  /*158a0*/  BAR.SYNC.DEFER_BLOCKING 0x0 ;  /* 0x0000000000007b1d */ /* 0x000fe20000010000 */
[----:B------:R-:W-:Y:S02]  /*158b0*/  @P4 FFMA.FTZ R7, R133, c[0x0][0x238], R4 ;  /* 0x00008e0085074a23 */ /* 0x000fe40000010004 */
[----:B---3--:R-:W-:-:S03]  /*158c0*/  @P3 FMUL.FTZ R3, R3, 0.69314718246459960938 ;  /* 0x3f31721803033820 */ /* 0x008fc60000410000 */
[----:B------:R-:W1:Y:S01]  /*158d0*/  S2R R12, SR_TID.X ;  /* 0x00000000000c7919 */ /* 0x000e620000002100 */
[----:B----4-:R-:W-:Y:S01]  /*158e0*/  MOV R8, 0x7f800000 ;  /* 0x7f80000000087802 */ /* 0x010fe20000000f00 */
[----:B------:R-:W-:Y:S02]  /*158f0*/  @P3 FFMA.FTZ R8, R132, c[0x0][0x238], R3 ;  /* 0x00008e0084083a23 */ /* 0x000fe40000010003 */
        /* <DEDUP_REMOVED lines=9> */
[----:B------:R-:W-:Y:S01]  /*15990*/  IADD3 R0, -R0, R12, RZ ;  /* 0x0000000c00007210 */ /* 0x000fe20007ffe1ff */
[----:B------:R2:W1:Y:S01]  /*159a0*/  LDS.128 R40, [R231+0x5000] ;  /* 0x00500000e7287984 */ /* 0x0004620000000c00 */
[----:B------:R-:W-:Y:S02]  /*159b0*/  LEA.HI R2, R2, R15, RZ, 0x3 ;  /* 0x0000000f02027211 */ /* 0x000fe400078f18ff */
[----:B-----5:R-:W-:Y:S01]  /*159c0*/  SHF.R.S32.HI R5, RZ, 0x1f, R0 ;  /* 0x0000001fff057819 */ /* 0x020fe20000011400 */
        /* <DEDUP_REMOVED lines=32> */
.L_x_467:
[----:B---34-:R-:W-:Y:S05]  /*15bd0*/  BSYNC B0 ;  /* 0x0000000000007941 */ /* 0x018fea0003800000 */
.L_x_466:
[----:B------:R-:W3:Y:S04]  /*15be0*/  LDL.64 R86, [R1+0x30] ;  /* 0x0000300001567983 */ /* 0x000ee80000100a00 */
[----:B------:R4:W5:Y:S04]  /*15bf0*/  LDL R84, [R1+0x4c] ;  /* 0x00004c0001547983 */ /* 0x0009680000100800 */
[----:B------:R4:W5:Y:S04]  /*15c00*/  LDL R83, [R1+0x48] ;  /* 0x0000480001537983 */ /* 0x0009680000100800 */
[----:B------:R4:W5:Y:S01]  /*15c10*/  LDL R80, [R1+0x50] ;  /* 0x0000500001507983 */ /* 0x0009620000100800 */
[----:B------:R-:W-:Y:S01]  /*15c20*/  LEA.HI R14, R82, R81, RZ, 0x3 ;  /* 0x00000051520e7211 */ /* 0x000fe200078f18ff */
[----:B------:R-:W-:Y:S01]  /*15c30*/  UIMAD UR9, UR9, -0x80, UR17 ;  /* 0xffffff80090978a4 */ /* 0x000fe2000f8e0211 */
[----:B------:R-:W-:Y:S01]  /*15c40*/  LEA.HI R12, R9, R12, RZ, 0x3 ;  /* 0x0000000c090c7211 */ /* 0x000fe200078f18ff */
[----:B------:R-:W2:Y:S01]  /*15c50*/  S2R R10, SR_CTAID.Z ;  /* 0x00000000000a7919 */ /* 0x000ea20000002700 */
[----:B------:R-:W-:Y:S01]  /*15c60*/  SHF.R.S32.HI R4, RZ, 0x3, R14 ;  /* 0x00000003ff047819 */ /* 0x000fe2000001140e */
[----:B------:R-:W-:Y:S01]  /*15c70*/  USHF.R.S32.HI UR6, URZ, 0x1f, UR10 ;  /* 0x0000001f3f067899 */ /* 0x000fe2000801140a */
[----:B------:R-:W-:Y:S01]  /*15c80*/  SHF.R.S32.HI R12, RZ, 0x3, R12 ;  /* 0x00000003ff0c7819 */ /* 0x000fe2000001140c */
[----:B------:R-:W-:Y:S01]  /*15c90*/  ULDC.64 UR4, c[0x0][0x1f0] ;  /* 0x00007c0000047ab9 */ /* 0x000fe20000000a00 */
[----:B------:R-:W-:Y:S01]  /*15ca0*/  BSSY B0, `(.L_x_468) ;  /* 0x000001c000007945 */ /* 0x000fe20003800000 */
[----:B------:R-:W-:Y:S01]  /*15cb0*/  UIMAD UR4, UR6, UR4, URZ ;  /* 0x00000004060472a4 */ /* 0x000fe2000f8e023f */
[----:B------:R-:W-:-:S03]  /*15cc0*/  SHF.R.S32.HI R13, RZ, 0x1f, R12 ;  /* 0x0000001fff0d7819 */ /* 0x000fc6000001140c */
[----:B------:R-:W-:Y:S01]  /*15cd0*/  UIMAD UR4, UR10, UR5, UR4 ;  /* 0x000000050a0472a4 */ /* 0x000fe2000f8e0204 */
[----:B---3--:R-:W-:Y:S02]  /*15ce0*/  SHF.R.S32.HI R0, RZ, 0x1f, R86 ;  /* 0x0000001fff007819 */ /* 0x008fe40000011456 */
[----:B------:R-:W-:-:S04]  /*15cf0*/  IADD3 R2, P0, R86, UR22, RZ ;  /* 0x0000001656027c10 */ /* 0x000fc8000ff1e0ff */
[----:B------:R-:W-:Y:S02]  /*15d00*/  IADD3.X R3, R0, UR7, RZ, P0, !PT ;  /* 0x0000000700037c10 */ /* 0x000fe400087fe4ff */
[----:B------:R-:W-:Y:S01]  /*15d10*/  ISETP.GE.AND P0, PT, R4, UR9, PT ;  /* 0x0000000904007c0c */ /* 0x000fe2000bf06270 */
[----:B------:R-:W-:Y:S02]  /*15d20*/  IMAD.U32 R4, RZ, RZ, UR14 ;  /* 0x0000000eff047e24 */ /* 0x000fe4000f8e00ff */
[----:B--2---:R-:W-:-:S04]  /*15d30*/  IMAD.WIDE.U32 R10, R10, c[0x0][0x1f0], R2 ;  /* 0x00007c000a0a7a25 */ /* 0x004fc800078e0002 */
[----:B------:R-:W-:Y:S01]  /*15d40*/  IMAD.WIDE R4, R4, 0x80, R12 ;  /* 0x0000008004047825 */ /* 0x000fe200078e020c */
[----:B------:R-:W-:-:S05]  /*15d50*/  IADD3 R9, R11, UR4, RZ ;  /* 0x000000040b097c10 */ /* 0x000fca000fffe0ff */
[----:B------:R-:W-:Y:S05]  /*15d60*/  @P0 BRA `(.L_x_469) ;  /* 0x000000f000000947 */ /* 0x000fea0003800000 */
[----:B----4-:R-:W-:Y:S01]  /*15d70*/  IMAD R0, R5, c[0x0][0x1e8], RZ ;  /* 0x00007a0005007a24 */ /* 0x010fe200078e02ff */
[----:B------:R-:W-:Y:S01]  /*15d80*/  ISETP.GE.AND P3, PT, R86, c[0x0][0x220], PT ;  /* 0x0000880056007a0c */ /* 0x000fe20003f66270 */
[----:B------:R-:W-:Y:S01]  /*15d90*/  IMAD.MOV.U32 R8, RZ, RZ, R10 ;  /* 0x000000ffff087224 */ /* 0x000fe200078e000a */
[----:B-----5:R-:W-:Y:S01]  /*15da0*/  ISETP.GE.AND P2, PT, R84, c[0x0][0x220], PT ;  /* 0x0000880054007a0c */ /* 0x020fe20003f46270 */
        /* <DEDUP_REMOVED lines=11> */
.L_x_469:
[----:B----4-:R-:W-:Y:S05]  /*15e60*/  BSYNC B0 ;  /* 0x0000000000007941 */ /* 0x010fea0003800000 */
.L_x_468:
[----:B------:R-:W-:Y:S01]  /*15e70*/  LEA.HI.SX32 R0, R14, 0x20, 0x1d ;  /* 0x000000200e007811 */ /* 0x000fe200078feaff */
[----:B------:R-:W-:Y:S03]  /*15e80*/  BSSY B0, `(.L_x_470) ;  /* 0x0000015000007945 */ /* 0x000fe60003800000 */
[----:B------:R-:W-:-:S13]  /*15e90*/  ISETP.GE.AND P0, PT, R0, UR9, PT ;  /* 0x0000000900007c0c */ /* 0x000fda000bf06270 */
[----:B------:R-:W-:Y:S05]  /*15ea0*/  @P0 BRA `(.L_x_471) ;  /* 0x0000012000000947 */ /* 0x000fea0003800000 */
[----:B------:R-:W-:Y:S01]  /*15eb0*/  IADD3 R0, P0, R4, 0x20, RZ ;  /* 0x0000002004007810 */ /* 0x000fe20007f1e0ff */
[----:B--2---:R-:W-:Y:S01]  /*15ec0*/  IMAD.MOV.U32 R3, RZ, RZ, R9 ;  /* 0x000000ffff037224 */ /* 0x004fe200078e0009 */
        /* <DEDUP_REMOVED lines=16> */
.L_x_471:
[----:B------:R-:W-:Y:S05]  /*15fd0*/  BSYNC B0 ;  /* 0x0000000000007941 */ /* 0x000fea0003800000 */
.L_x_470:
        /* <DEDUP_REMOVED lines=22> */
.L_x_473:
[----:B------:R-:W-:Y:S05]  /*16140*/  BSYNC B0 ;  /* 0x0000000000007941 */ /* 0x000fea0003800000 */
.L_x_472:
[----:B------:R-:W-:-:S04]  /*16150*/  IADD3 R0, R12, 0x60, RZ ;  /* 0x000000600c007810 */ /* 0x000fc80007ffe0ff */
[----:B------:R-:W-:-:S13]  /*16160*/  ISETP.GE.AND P0, PT, R0, UR20, PT ;  /* 0x0000001400007c0c */ /* 0x000fda000bf06270 */
[----:B------:R-:W-:Y:S05]  /*16170*/  @P0 EXIT ;  /* 0x000000000000094d */ /* 0x000fea0003800000 */
[----:B------:R-:W-:Y:S01]  /*16180*/  IADD3 R6, P0, R4, 0x60, RZ ;  /* 0x0000006004067810 */ /* 0x000fe20007f1e0ff */
[----:B-12---:R-:W-:Y:S01]  /*16190*/  IMAD.MOV.U32 R2, RZ, RZ, R10 ;  /* 0x000000ffff027224 */ /* 0x006fe200078e000a */
        /* <DEDUP_REMOVED lines=18> */
.L_x_474:
        /* <DEDUP_REMOVED lines=12> */
.L_x_2032:


//--------------------- .text._ZN5flash16flash_fwd_kernelI23Flash_fwd_kernel_traitsILi256ELi128ELi64ELi8ELb0ELb0EN7cutlass6half_tE19Flash_kernel_traitsILi256ELi128ELi64ELi8ES3_EELb0ELb0ELb1ELb1ELb0ELb0ELb0ELb0EEEvNS_16Flash_fwd_paramsE --------------------------
	.section	.text._ZN5flash16flash_fwd_kernelI23Flash_fwd_kernel_traitsILi256ELi128ELi64ELi8ELb0ELb0EN7cutlass6half_tE19Flash_kernel_traitsILi256ELi128ELi64ELi8ES3_EELb0ELb0ELb1ELb1ELb0ELb0ELb0ELb0EEEvNS_16Flash_fwd_paramsE,"ax",@progbits
	.sectioninfo	@"SHI_REGISTERS=255"
	.align	128
        .global         _ZN5flash16flash_fwd_kernelI23Flash_fwd_kernel_traitsILi256ELi128ELi64ELi8ELb0ELb0EN7cutlass6half_tE19Flash_kernel_traitsILi256ELi128ELi64ELi8ES3_EELb0ELb0ELb1ELb1ELb0ELb0ELb0ELb0EEEvNS_16Flash_fwd_paramsE
        .type           _ZN5flash16flash_fwd_kernelI23Flash_fwd_kernel_traitsILi256ELi128ELi64ELi8ELb0ELb0EN7cutlass6half_tE19Flash_kernel_traitsILi256ELi128ELi64ELi8ES3_EELb0ELb0ELb1ELb1ELb0ELb0ELb0ELb0EEEvNS_16Flash_fwd_paramsE,@function
        .size           _ZN5flash16flash_fwd_kernelI23Flash_fwd_kernel_traitsILi256ELi128ELi64ELi8ELb0ELb0EN7cutlass6half_tE19Flash_kernel_traitsILi256ELi128ELi64ELi8ES3_EELb0ELb0ELb1ELb1ELb0ELb0ELb0ELb0EEEvNS_16Flash_fwd_paramsE,(.L_x_2033 - _ZN5flash16flash_fwd_kernelI23Flash_fwd_kernel_traitsILi256ELi128ELi64ELi8ELb0ELb0EN7cutlass6half_tE19Flash_kernel_traitsILi256ELi128ELi64ELi8ES3_EELb0ELb0ELb1ELb1ELb0ELb0ELb0ELb0EEEvNS_16Flash_fwd_paramsE)
        .other          _ZN5flash16flash_fwd_kernelI23Flash_fwd_kernel_traitsILi256ELi128ELi64ELi8ELb0ELb0EN7cutlass6half_tE19Flash_kernel_traitsILi256ELi128ELi64ELi8ES3_EELb0ELb0ELb1ELb1ELb0ELb0ELb0ELb0EEEvNS_16Flash_fwd_paramsE,@"STO_CUDA_ENTRY STV_DEFAULT"
_ZN5flash16flash_fwd_kernelI23Flash_fwd_kernel_traitsILi256ELi128ELi64ELi8ELb0ELb0EN7cutlass6half_tE19Flash_kernel_traitsILi256ELi128ELi64ELi8ES3_EELb0ELb0ELb1ELb1ELb0ELb0ELb0ELb0EEEvNS_16Flash_fwd_paramsE:
.text._ZN5flash16flash_fwd_kernelI23Flash_fwd_kernel_traitsILi256ELi128ELi64ELi8ELb0ELb0EN7cutlass6half_tE19Flash_kernel_traitsILi256ELi128ELi64ELi8ES3_EELb0ELb0ELb1ELb1ELb0ELb0ELb0ELb0EEEvNS_16Flash_fwd_paramsE:
        /* <DEDUP_REMOVED lines=56> */
.L_x_475:
[----:B-1----:R-:W-:Y:S02]  /*0380*/  ULDC UR6, c[0x0][0x218] ;  /* 0x0000860000067ab9 */ /* 0x002fe40000000800 */
.L_x_476:
        /* <DEDUP_REMOVED lines=125> */
.L_x_479:
[----:B------:R-:W-:Y:S05]  /*0b60*/  BSYNC B0 ;  /* 0x0000000000007941 */ /* 0x000fea0003800000 */
.L_x_478:
        /* <DEDUP_REMOVED lines=22> */
.L_x_481:
[----:B------:R-:W-:Y:S05]  /*0cd0*/  BSYNC B0 ;  /* 0x0000000000007941 */ /* 0x000fea0003800000 */
.L_x_480:
        /* <DEDUP_REMOVED lines=22> */
.L_x_483:
[----:B------:R-:W-:Y:S05]  /*0e40*/  BSYNC B0 ;  /* 0x0000000000007941 */ /* 0x000fea0003800000 */
.L_x_482:
        /* <DEDUP_REMOVED lines=21> */
.L_x_485:
[----:B------:R-:W-:Y:S05]  /*0fa0*/  BSYNC B0 ;  /* 0x0000000000007941 */ /* 0x000fea0003800000 */
.L_x_484:
        /* <DEDUP_REMOVED lines=35> */
.L_x_477:
[----:B-1----:R-:W-:Y:S02]  /*11e0*/  UISETP.NE.AND UP1, UPT, UR15, -0x1, UPT ;  /* 0xffffffff0f00788c */ /* 0x002fe4000bf25270 */
[----:B------:R-:W-:Y:S02]  /*11f0*/  UISETP.NE.AND UP0, UPT, UR8, -0x1, UPT ;  /* 0xffffffff0800788c */ /* 0x000fe4000bf05270 */
[----:B------:R-:W-:Y:S02]  /*1200*/  ULDC.64 UR4, c[0x0][0x190] ;  /* 0x0000640000047ab9 */ /* 0x000fe40000000a00 */
[----:B------:R-:W-:Y:S02]  /*1210*/  ULDC.64 UR6, c[0x0][0x178] ;  /* 0x00005e0000067ab9 */ /* 0x000fe40000000a00 */
[----:B------:R-:W-:Y:S01]  /*1220*/  PLOP3.LUT P0, PT, PT, PT, UP0, 0x80, 0x0 ;  /* 0x000000000000781c */ /* 0x000fe20003f0f008 */
[----:B------:R-:W-:-:S02]  /*1230*/  USHF.R.S32.HI UR23, URZ, 0x1f, UR24 ;  /* 0x0000001f3f177899 */ /* 0x000fc40008011418 */
[----:B------:R-:W-:Y:S02]  /*1240*/  @UP1 UIMAD.WIDE.U32 UR12, UR15, UR4, URZ ;  /* 0x000000040f0c12a5 */ /* 0x000fe4000f8e003f */
[----:B------:R-:W-:Y:S02]  /*1250*/  @!UP1 USHF.R.S32.HI UR11, URZ, 0x1f, UR22 ;  /* 0x0000001f3f0b9899 */ /* 0x000fe40008011416 */
[----:B------:R-:W-:Y:S02]  /*1260*/  @UP1 UIMAD UR25, UR15, UR5, UR13 ;  /* 0x000000050f1912a4 */ /* 0x000fe4000f8e020d */
[----:B------:R-:W-:Y:S02]  /*1270*/  @UP0 UIADD3 UR13, UR26, UR8, URZ ;  /* 0x000000081a0d0290 */ /* 0x000fe4000fffe03f */
[----:B------:R-:W-:Y:S02]  /*1280*/  ULDC.64 UR4, c[0x0][0x198] ;  /* 0x0000660000047ab9 */ /* 0x000fe40000000a00 */
[----:B------:R-:W-:-:S02]  /*1290*/  @!UP1 UIMAD UR11, UR11, UR6, URZ ;  /* 0x000000060b0b92a4 */ /* 0x000fc4000f8e023f */
[----:B------:R-:W-:Y:S02]  /*12a0*/  @UP0 UIMAD.WIDE.U32 UR28, UR13, UR4, URZ ;  /* 0x000000040d1c02a5 */ /* 0x000fe4000f8e003f */
[----:B------:R-:W-:Y:S02]  /*12b0*/  @!UP1 UIMAD.WIDE.U32 UR30, UR22, UR6, URZ ;  /* 0x00000006161e92a5 */ /* 0x000fe4000f8e003f */
[----:B------:R-:W-:Y:S02]  /*12c0*/  @!UP1 UIMAD UR7, UR22, UR7, UR11 ;  /* 0x00000007160792a4 */ /* 0x000fe4000f8e020b */
[----:B------:R-:W-:Y:S02]  /*12d0*/  @UP1 UMOV UR6, UR12 ;  /* 0x0000000c00061c82 */ /* 0x000fe40008000000 */
[----:B------:R-:W-:Y:S02]  /*12e0*/  @UP0 UIMAD UR11, UR13, UR5, UR29 ;  /* 0x000000050d0b02a4 */ /* 0x000fe4000f8e021d */
        /* <DEDUP_REMOVED lines=16> */
.L_x_486:
        /* <DEDUP_REMOVED lines=51> */
.L_x_487:
[----:B------:R-:W-:Y:S01]  /*1720*/  SHF.R.S32.HI R11, RZ, 0x1f, R24 ;  /* 0x0000001fff0b7819 */ /* 0x000fe20000011418 */
[----:B------:R-:W1:Y:S01]  /*1730*/  S2R R18, SR_CTAID.Z ;  /* 0x0000000000127919 */ /* 0x000e620000002700 */
[----:B------:R-:W-:Y:S01]  /*1740*/  ULDC.64 UR4, c[0x0][0x1b0] ;  /* 0x00006c0000047ab9 */ /* 0x000fe20000000a00 */
[----:B------:R-:W-:Y:S01]  /*1750*/  BSSY B0, `(.L_x_488) ;  /* 0x0000081000007945 */ /* 0x000fe20003800000 */
[CC--:B------:R-:W-:Y:S01]  /*1760*/  LEA.HI R0, R11.reuse, R24.reuse, RZ, 0x3 ;  /* 0x000000180b007211 */ /* 0x0c0fe200078f18ff */
[----:B------:R-:W-:Y:S01]  /*1770*/  UIMAD UR4, UR27, UR4, URZ ;  /* 0x000000041b0472a4 */ /* 0x000fe2000f8e023f */
[----:B------:R-:W-:Y:S02]  /*1780*/  LEA.HI R2, R11, R24, RZ, 0x4 ;  /* 0x000000180b027211 */ /* 0x000fe400078f20ff */
[----:B------:R-:W-:-:S02]  /*1790*/  SHF.R.S32.HI R26, RZ, 0x3, R0 ;  /* 0x00000003ff1a7819 */ /* 0x000fc40000011400 */
[----:B------:R-:W-:Y:S02]  /*17a0*/  LOP3.LUT R0, R0, 0xfffffff8, RZ, 0xc0, !PT ;  /* 0xfffffff800007812 */ /* 0x000fe400078ec0ff */
        /* <DEDUP_REMOVED lines=39> */
[----:B------:R-:W-:Y:S01]  /*1a20*/  IADD3 R104, R108, 0x80, RZ ;  /* 0x000000806c687810 */ /* 0x000fe20007ffe0ff */
[----:B------:R-:W-:Y:S01]  /*1a30*/  UIADD3 UR6, -UR17, UR19, URZ ;  /* 0x0000001311067290 */ /* 0x000fe2000fffe13f */
[----:B------:R-:W-:Y:S01]  /*1a40*/  IMAD.WIDE.U32 R2, R26, c[0x0][0x1a0], R108 ;  /* 0x000068001a027a25 */ /* 0x000fe200078e006c */
[----:B------:R-:W-:Y:S01]  /*1a50*/  LOP3.LUT R0, R0, 0x1c0, RZ, 0xc0, !PT ;  /* 0x000001c000007812 */ /* 0x000fe200078ec0ff */
[----:B------:R1:W-:Y:S01]  /*1a60*/  STL.64 [R1+0x10], R26 ;  /* 0x0000101a01007387 */ /* 0x0003e20000100a00 */
[----:B------:R-:W-:Y:S01]  /*1a70*/  IADD3 R4, P1, R4, UR12, RZ ;  /* 0x0000000c04047c10 */ /* 0x000fe2000ff3e0ff */
[----:B------:R-:W-:Y:S01]  /*1a80*/  IMAD R6, R26, c[0x0][0x1a4], R6 ;  /* 0x000069001a067a24 */ /* 0x000fe200078e0206 */
[----:B------:R-:W-:Y:S01]  /*1a90*/  IADD3 R2, P0, R2, UR14, RZ ;  /* 0x0000000e02027c10 */ /* 0x000fe2000ff1e0ff */
[----:B------:R-:W-:Y:S01]  /*1aa0*/  ULDC.64 UR4, c[0x0][0x1a8] ;  /* 0x00006a0000047ab9 */ /* 0x000fe20000000a00 */
[----:B------:R-:W-:Y:S01]  /*1ab0*/  LOP3.LUT R8, R0, 0x8, R8, 0xf8, !PT ;  /* 0x0000000800087812 */ /* 0x000fe200078ef808 */
        /* <DEDUP_REMOVED lines=9> */
[----:B------:R-:W-:-:S02]  /*1b50*/  ISETP.GE.AND P0, PT, R26, UR6, PT ;  /* 0x000000061a007c0c */ /* 0x000fc4000bf06270 */
[----:B------:R-:W-:Y:S01]  /*1b60*/  LOP3.LUT R7, R8, R7, RZ, 0x3c, !PT ;  /* 0x0000000708077212 */ /* 0x000fe200078e3cff */
[----:B------:R-:W-:Y:S01]  /*1b70*/  IMAD.WIDE.U32 R28, R6, c[0x0][0x1b8], R2 ;  /* 0x00006e00061c7a25 */ /* 0x000fe200078e0002 */
[----:B------:R1:W-:Y:S01]  /*1b80*/  STL.64 [R1+0x58], R32 ;  /* 0x0000582001007387 */ /* 0x0003e20000100a00 */
[----:B------:R-:W-:Y:S02]  /*1b90*/  IADD3 R35, R33, UR25, RZ ;  /* 0x0000001921237c10 */ /* 0x000fe4000fffe0ff */
[----:B------:R-:W-:Y:S01]  /*1ba0*/  LEA.HI R2, R11, R24, RZ, 0x5 ;  /* 0x000000180b027211 */ /* 0x000fe200078f28ff */
[----:B------:R1:W-:Y:S01]  /*1bb0*/  STL.64 [R1+0x78], R28 ;  /* 0x0000781c01007387 */ /* 0x0003e20000100a00 */
[----:B------:R-:W-:Y:S01]  /*1bc0*/  IADD3 R31, R29, UR7, RZ ;  /* 0x000000071d1f7c10 */ /* 0x000fe2000fffe0ff */
[----:B------:R-:W-:Y:S01]  /*1bd0*/  IMAD.SHL.U32 R4, R10, 0x40, RZ ;  /* 0x000000400a047824 */ /* 0x000fe200078e00ff */
[----:B------:R-:W-:Y:S01]  /*1be0*/  LOP3.LUT R0, R2, 0xffffffe0, RZ, 0xc0, !PT ;  /* 0xffffffe002007812 */ /* 0x000fe200078ec0ff */
[----:B------:R1:W-:Y:S01]  /*1bf0*/  STL [R1+0x64], R105 ;  /* 0x0000646901007387 */ /* 0x0003e20000100800 */
[----:B------:R-:W-:Y:S01]  /*1c00*/  IMAD.MOV.U32 R3, RZ, RZ, 0x10 ;  /* 0x00000010ff037424 */ /* 0x000fe200078e00ff */
[----:B------:R-:W-:Y:S01]  /*1c10*/  IADD3 R11, R19, UR4, RZ ;  /* 0x00000004130b7c10 */ /* 0x000fe2000fffe0ff */
[----:B------:R-:W-:Y:S01]  /*1c20*/  IMAD.MOV.U32 R5, RZ, RZ, 0x20 ;  /* 0x00000020ff057424 */ /* 0x000fe200078e00ff */
[----:B------:R1:W-:Y:S01]  /*1c30*/  STL [R1+0x60], R104 ;  /* 0x0000606801007387 */ /* 0x0003e20000100800 */
[----:B------:R-:W-:Y:S01]  /*1c40*/  IMAD.U32 R8, RZ, RZ, UR16 ;  /* 0x00000010ff087e24 */ /* 0x000fe2000f8e00ff */
[----:B------:R-:W-:Y:S01]  /*1c50*/  LOP3.LUT R4, R7, 0xfffffe00, R4, 0xf8, !PT ;  /* 0xfffffe0007047812 */ /* 0x000fe200078ef804 */
[----:B------:R-:W-:Y:S01]  /*1c60*/  IMAD.IADD R21, R24, 0x1, -R0 ;  /* 0x0000000118157824 */ /* 0x000fe200078e0a00 */
[----:B------:R1:W-:Y:S01]  /*1c70*/  STL [R1+0x68], R103 ;  /* 0x0000686701007387 */ /* 0x0003e20000100800 */
[----:B------:R-:W-:Y:S01]  /*1c80*/  SHF.R.S32.HI R100, RZ, 0x5, R2 ;  /* 0x00000005ff647819 */ /* 0x000fe20000011402 */
[----:B------:R-:W-:Y:S01]  /*1c90*/  IMAD.WIDE R8, R8, 0x80, R26 ;  /* 0x0000008008087825 */ /* 0x000fe200078e021a */
[----:B------:R-:W-:Y:S01]  /*1ca0*/  SEL R3, R3, 0xfffffff0, !P2 ;  /* 0xfffffff003037807 */ /* 0x000fe20005000000 */
[----:B------:R1:W-:Y:S01]  /*1cb0*/  STL [R1+0x74], R31 ;  /* 0x0000741f01007387 */ /* 0x0003e20000100800 */
[----:B------:R-:W-:Y:S01]  /*1cc0*/  SEL R0, R5, 0xffffffe0, !P3 ;  /* 0xffffffe005007807 */ /* 0x000fe20005800000 */
[----:B------:R-:W-:-:S02]  /*1cd0*/  IMAD.SHL.U32 R227, R227, 0x2, RZ ;  /* 0x00000002e3e37824 */ /* 0x000fc400078e00ff */
[----:B------:R1:W-:Y:S01]  /*1ce0*/  STL [R1+0x54], R35 ;  /* 0x0000542301007387 */ /* 0x0003e20000100800 */
        /* <DEDUP_REMOVED lines=39> */
.L_x_489:
[----:B------:R-:W-:Y:S05]  /*1f60*/  BSYNC B0 ;  /* 0x0000000000007941 */ /* 0x000fea0003800000 */
.L_x_488:
        /* <DEDUP_REMOVED lines=45> */
.L_x_491:
[----:B------:R-:W-:Y:S05]  /*2240*/  BSYNC B0 ;  /* 0x0000000000007941 */ /* 0x000fea0003800000 */
.L_x_490:
        /* <DEDUP_REMOVED lines=45> */
.L_x_493:
[----:B------:R-:W-:Y:S05]  /*2520*/  BSYNC B0 ;  /* 0x0000000000007941 */ /* 0x000fea0003800000 */
.L_x_492:
        /* <DEDUP_REMOVED lines=48> */
.L_x_495:
[----:B------:R-:W-:Y:S05]  /*2830*/  BSYNC B0 ;  /* 0x0000000000007941 */ /* 0x000fea0003800000 */
.L_x_494:
        /* <DEDUP_REMOVED lines=48> */
.L_x_497:
[----:B------:R-:W-:Y:S05]  /*2b40*/  BSYNC B0 ;  /* 0x0000000000007941 */ /* 0x000fea0003800000 */
.L_x_496:
        /* <DEDUP_REMOVED lines=42> */
.L_x_499:
[----:B------:R-:W-:Y:S05]  /*2df0*/  BSYNC B0 ;  /* 0x0000000000007941 */ /* 0x000fea0003800000 */
.L_x_498:
[----:B------:R-:W-:Y:S01]  /*2e00*/  ULDC.64 UR4, c[0x0][0x318] ;  /* 0x0000c60000047ab9 */ /* 0x000fe20000000a00 */
[----:B------:R-:W0:Y:S01]  /*2e10*/  LDGDEPBAR ;  /* 0x00000000000079af */ /* 0x000e220000000000 */
[----:B------:R-:W-:Y:S01]  /*2e20*/  UISETP.NE.U32.AND UP1, UPT, URZ, UR4, UPT ;  /* 0x000000043f00728c */ /* 0x000fe2000bf25070 */
[----:B--2-4-:R-:W-:Y:S02]  /*2e30*/  IMAD.MOV.U32 R10, RZ, RZ, R30 ;  /* 0x000000ffff0a7224 */ /* 0x014fe400078e001e */
[----:B------:R-:W-:Y:S01]  /*2e40*/  IMAD.MOV.U32 R11, RZ, RZ, R31 ;  /* 0x000000ffff0b7224 */ /* 0x000fe200078e001f */
        /* <DEDUP_REMOVED lines=15> */
[----:B------:R-:W-:Y:S01]  /*2f40*/  IMAD.U32 R6, RZ, RZ, UR22 ;  /* 0x00000016ff067e24 */ /* 0x000fe2000f8e00ff */
[----:B------:R-:W2:Y:S01]  /*2f50*/  @P0 MUFU.RCP R5, c[0x0][0x238] ;  /* 0x00008e0000050b08 */ /* 0x000ea20000001000 */
[----:B------:R-:W-:Y:S01]  /*2f60*/  ISETP.GE.AND P1, PT, R26, UR25, PT ;  /* 0x000000191a007c0c */ /* 0x000fe2000bf26270 */
[----:B------:R-:W-:-:S02]  /*2f70*/  ULDC.64 UR4, c[0x0][0x1a0] ;  /* 0x0000680000047ab9 */ /* 0x000fc40000000a00 */
[----:B------:R-:W-:-:S05]  /*2f80*/  MOV R7, UR23 ;  /* 0x0000001700077c02 */ /* 0x000fca0008000f00 */
[----:B------:R4:W2:Y:S01]  /*2f90*/  @P0 LDG.E R2, [R6.64] ;  /* 0x0000001406020981 */ /* 0x0008a2000c1e1900 */
[----:B------:R-:W-:Y:S01]  /*2fa0*/  MOV R10, R28 ;  /* 0x0000001c000a7202 */ /* 0x000fe20000000f00 */
[----:B------:R-:W-:Y:S01]  /*2fb0*/  USHF.L.U32 UR22, UR4, 0x6, URZ ;  /* 0x0000000604167899 */ /* 0x000fe2000800063f */
[----:B------:R-:W-:Y:S01]  /*2fc0*/  IMAD.SHL.U32 R24, R24, 0x2, RZ ;  /* 0x0000000218187824 */ /* 0x000fe200078e00ff */
[----:B------:R-:W-:Y:S01]  /*2fd0*/  BAR.SYNC.DEFER_BLOCKING 0x0 ;  /* 0x0000000000007b1d */ /* 0x000fe20000010000 */
[----:B------:R-:W-:-:S03]  /*2fe0*/  USHF.L.U64.HI UR7, UR4, UR7, UR5 ;  /* 0x0000000704077299 */ /* 0x000fc60008010205 */
[----:B------:R-:W-:Y:S01]  /*2ff0*/  IMAD.U32 R8, RZ, RZ, UR22 ;  /* 0x00000016ff087e24 */ /* 0x000fe2000f8e00ff */
[----:B------:R-:W-:Y:S01]  /*3000*/  UIMAD UR5, UR7, UR31, URZ ;  /* 0x0000001f070572a4 */ /* 0x000fe2000f8e023f */
[----:B------:R1:W-:Y:S01]  /*3010*/  STL.64 [R1+0x70], R10 ;  /* 0x0000700a01007387 */ /* 0x0003e20000100a00 */
[----:B------:R-:W-:Y:S01]  /*3020*/  UMOV UR23, URZ ;  /* 0x0000003f00177c82 */ /* 0x000fe20008000000 */
[----:B------:R-:W-:Y:S01]  /*3030*/  BSSY B0, `(.L_x_500) ;  /* 0x0000031000007945 */ /* 0x000fe20003800000 */
[----:B------:R-:W-:Y:S01]  /*3040*/  UIMAD UR26, UR26, UR22, UR5 ;  /* 0x000000161a1a72a4 */ /* 0x000fe2000f8e0205 */
[----:B------:R-:W-:Y:S01]  /*3050*/  LOP3.LUT R110, R24, 0x6, RZ, 0xc0, !PT ;  /* 0x00000006186e7812 */ /* 0x000fe200078ec0ff */
[----:B----4-:R-:W-:Y:S01]  /*3060*/  IMAD.WIDE.U32 R6, R8, UR31, R10 ;  /* 0x0000001f08067c25 */ /* 0x010fe2000f8e000a */
[----:B------:R1:W-:Y:S04]  /*3070*/  @P1 STS.128 [R227+0x18000], RZ ;  /* 0x018000ffe3001388 */ /* 0x0003e80000000c00 */
[----:B------:R1:W-:Y:S04]  /*3080*/  @P1 STS.128 [R227+0x1a000], RZ ;  /* 0x01a000ffe3001388 */ /* 0x0003e80000000c00 */
[----:B------:R1:W-:Y:S04]  /*3090*/  @P1 STS.128 [R227+0x1c000], RZ ;  /* 0x01c000ffe3001388 */ /* 0x0003e80000000c00 */
[----:B------:R1:W-:Y:S01]  /*30a0*/  @P1 STS.128 [R227+0x1e000], RZ ;  /* 0x01e000ffe3001388 */ /* 0x0003e20000000c00 */
[----:B--2---:R-:W-:-:S04]  /*30b0*/  @P0 FMUL.FTZ R2, R2, R5 ;  /* 0x0000000502020220 */ /* 0x004fc80000410000 */
[----:B------:R2:W4:Y:S02]  /*30c0*/  @P0 R2UR UR24, R2 ;  /* 0x00000000021803c2 */ /* 0x00052400000e0000 */
[----:B--2---:R-:W-:Y:S01]  /*30d0*/  SHF.R.S32.HI R2, RZ, 0x1f, R21 ;  /* 0x0000001fff027819 */ /* 0x004fe20000011415 */
[----:B----4-:R-:W-:-:S03]  /*30e0*/  @UP1 UMOV UR23, UR24 ;  /* 0x0000001800171c82 */ /* 0x010fc60008000000 */
[----:B------:R-:W-:-:S04]  /*30f0*/  LEA.HI R2, R2, R21, RZ, 0x2 ;  /* 0x0000001502027211 */ /* 0x000fc800078f10ff */
[----:B------:R-:W-:Y:S02]  /*3100*/  SHF.R.S32.HI R101, RZ, 0x2, R2 ;  /* 0x00000002ff657819 */ /* 0x000fe40000011402 */
[----:B------:R-:W-:Y:S01]  /*3110*/  IADD3 R2, R7, UR26, RZ ;  /* 0x0000001a07027c10 */ /* 0x000fe2000fffe0ff */
        /* <DEDUP_REMOVED lines=34> */
.L_x_501:
[----:B-1----:R-:W-:Y:S05]  /*3340*/  BSYNC B0 ;  /* 0x0000000000007941 */ /* 0x002fea0003800000 */
.L_x_500:
        /* <DEDUP_REMOVED lines=45> */
.L_x_503:
[----:B------:R-:W-:Y:S05]  /*3620*/  BSYNC B0 ;  /* 0x0000000000007941 */ /* 0x000fea0003800000 */
.L_x_502:
[C---:B------:R-:W-:Y:S01]  /*3630*/  IMAD.SHL.U32 R2, R22.reuse, 0x40, RZ ;  /* 0x0000004016027824 */ /* 0x040fe200078e00ff */
[----:B------:R-:W-:Y:S01]  /*3640*/  R2P PR, R22, 0x6 ;  /* 0x0000000616007804 */ /* 0x000fe20000000000 */
[----:B------:R-:W-:Y:S01]  /*3650*/  IMAD.SHL.U32 R5, R26, 0x8, RZ ;  /* 0x000000081a057824 */ /* 0x000fe200078e00ff */
[----:B------:R-:W-:Y:S01]  /*3660*/  UIADD3 UR4, UR18, -UR19, URZ ;  /* 0x8000001312047290 */ /* 0x000fe2000fffe03f */
[----:B------:R-:W0:Y:S01]  /*3670*/  LDGDEPBAR ;  /* 0x00000000000079af */ /* 0x000e220000000000 */
[----:B------:R-:W-:Y:S01]  /*3680*/  LOP3.LUT R2, R2, 0x1c0, RZ, 0xc0, !PT ;  /* 0x000001c002027812 */ /* 0x000fe200078ec0ff */
[----:B------:R-:W-:Y:S02]  /*3690*/  UIADD3 UR5, UR18, 0x1, -UR19 ;  /* 0x0000000112057890 */ /* 0x000fe4000fffe813 */
[----:B------:R-:W-:Y:S01]  /*36a0*/  UISETP.GT.AND UP0, UPT, UR31, UR10, UPT ;  /* 0x0000000a1f00728c */ /* 0x000fe2000bf04270 */
[----:B------:R-:W-:Y:S02]  /*36b0*/  LOP3.LUT R5, R2, 0x8, R5, 0xf8, !PT ;  /* 0x0000000802057812 */ /* 0x000fe400078ef805 */
[----:B------:R-:W-:-:S04]  /*36c0*/  SHF.R.U32.HI R2, RZ, 0x3, R2 ;  /* 0x00000003ff027819 */ /* 0x000fc80000011602 */
[----:B------:R-:W-:Y:S01]  /*36d0*/  LOP3.LUT R2, R5, R2, RZ, 0x3c, !PT ;  /* 0x0000000205027212 */ /* 0x000fe200078e3cff */
[----:B------:R-:W-:-:S04]  /*36e0*/  IMAD R5, R100, 0x400, R4 ;  /* 0x0000040064057824 */ /* 0x000fc800078e0204 */
[----:B------:R-:W-:Y:S02]  /*36f0*/  IMAD R2, R23, 0x200, R2 ;  /* 0x0000020017027824 */ /* 0x000fe400078e0202 */
[----:B------:R-:W-:Y:S01]  /*3700*/  IMAD.SHL.U32 R207, R5, 0x2, RZ ;  /* 0x0000000205cf7824 */ /* 0x000fe200078e00ff */
[----:B------:R-:W-:Y:S01]  /*3710*/  LEA R5, R100, UR17, 0x4 ;  /* 0x0000001164057c11 */ /* 0x000fe2000f8e20ff */
[----:B------:R-:W-:Y:S02]  /*3720*/  IMAD.SHL.U32 R200, R2, 0x2, RZ ;  /* 0x0000000202c87824 */ /* 0x000fe400078e00ff */
[--C-:B------:R-:W-:Y:S01]  /*3730*/  IMAD R208, R3, 0x2, R207.reuse ;  /* 0x0000000203d07824 */ /* 0x100fe200078e02cf */
[----:B--2---:R-:W-:Y:S01]  /*3740*/  LDSM.16.M88.4 R12, [R207] ;  /* 0x00000000cf0c783b */ /* 0x004fe20000000200 */
[----:B------:R-:W-:Y:S01]  /*3750*/  IMAD R210, R0, 0x2, R207 ;  /* 0x0000000200d27824 */ /* 0x000fe200078e02cf */
[----:B------:R-:W-:Y:S01]  /*3760*/  IADD3 R2, R200, 0x10000, RZ ;  /* 0x00010000c8027810 */ /* 0x000fe20007ffe0ff */
[----:B------:R-:W-:Y:S01]  /*3770*/  IMAD R209, R0, 0x2, R208 ;  /* 0x0000000200d17824 */ /* 0x000fe200078e02d0 */
[----:B------:R-:W2:Y:S01]  /*3780*/  LDSM.16.M88.4 R8, [R200+0x10000] ;  /* 0x01000000c808783b */ /* 0x000ea20000000200 */
[----:B------:R-:W-:Y:S01]  /*3790*/  IADD3 R211, R200, 0x10020, RZ ;  /* 0x00010020c8d37810 */ /* 0x000fe20007ffe0ff */
[----:B------:R-:W-:Y:S01]  /*37a0*/  IMAD.IADD R5, R101, 0x1, R5 ;  /* 0x0000000165057824 */ /* 0x000fe200078e0205 */
[----:B------:R-:W-:Y:S01]  /*37b0*/  @P1 IADD3 R211, R2, -0x20, RZ ;  /* 0xffffffe002d31810 */ /* 0x000fe20007ffe0ff */
[----:B------:R-:W4:Y:S01]  /*37c0*/  LDSM.16.M88.4 R16, [R200+0x10800] ;  /* 0x01080000c810783b */ /* 0x000f220000000200 */
[----:B------:R-:W-:-:S02]  /*37d0*/  IMAD.MOV.U32 R2, RZ, RZ, 0x40 ;  /* 0x00000040ff027424 */ /* 0x000fc400078e00ff */
[----:B------:R-:W-:Y:S01]  /*37e0*/  IADD3 R228, R5, UR4, RZ ;  /* 0x0000000405e47c10 */ /* 0x000fe2000fffe0ff */
[----:B------:R-:W5:Y:S01]  /*37f0*/  LDSM.16.M88.4 R24, [R200+0x11000] ;  /* 0x01100000c818783b */ /* 0x000f620000000200 */
[C---:B------:R-:W-:Y:S02]  /*3800*/  IADD3 R226, R211.reuse, 0x800, RZ ;  /* 0x00000800d3e27810 */ /* 0x040fe40007ffe0ff */
[----:B------:R-:W-:Y:S01]  /*3810*/  SEL R2, R2, 0xffffffc0, !P2 ;  /* 0xffffffc002027807 */ /* 0x000fe20005000000 */
[----:B------:R-:W1:Y:S01]  /*3820*/  LDSM.16.M88.4 R40, [R200+0x11800] ;  /* 0x01180000c828783b */ /* 0x000e620000000200 */
[C---:B------:R-:W-:Y:S02]  /*3830*/  IADD3 R225, R211.reuse, 0x1000, RZ ;  /* 0x00001000d3e17810 */ /* 0x040fe40007ffe0ff */
[C---:B------:R-:W-:Y:S01]  /*3840*/  IADD3 R224, R211.reuse, 0x1800, RZ ;  /* 0x00001800d3e07810 */ /* 0x040fe20007ffe0ff */
[----:B------:R-:W-:Y:S01]  /*3850*/  LDSM.16.M88.4 R20, [R211] ;  /* 0x00000000d314783b */ /* 0x000fe20000000200 */
[----:B------:R-:W-:Y:S01]  /*3860*/  IMAD.IADD R206, R200, 0x1, R2 ;  /* 0x00000001c8ce7824 */ /* 0x000fe200078e0202 */
[C---:B------:R-:W-:Y:S01]  /*3870*/  IADD3 R223, R211.reuse, 0x2000, RZ ;  /* 0x00002000d3df7810 */ /* 0x040fe20007ffe0ff */
[----:B------:R-:W-:Y:S01]  /*3880*/  IMAD.IADD R205, R2, 0x1, R211 ;  /* 0x0000000102cd7824 */ /* 0x000fe200078e02d3 */
[----:B------:R-:W-:Y:S01]  /*3890*/  LDSM.16.M88.4 R68, [R211+0x1800] ;  /* 0x00180000d344783b */ /* 0x000fe20000000200 */
[----:B------:R-:W-:Y:S01]  /*38a0*/  IMAD.U32 R2, RZ, RZ, UR31 ;  /* 0x0000001fff027e24 */ /* 0x000fe2000f8e00ff */
[----:B------:R-:W-:-:S02]  /*38b0*/  IADD3 R222, R211, 0x2800, RZ ;  /* 0x00002800d3de7810 */ /* 0x000fc40007ffe0ff */
[----:B------:R-:W-:Y:S01]  /*38c0*/  LDSM.16.M88.4 R28, [R211+0x800] ;  /* 0x00080000d31c783b */ /* 0x000fe20000000200 */
[----:B------:R-:W-:Y:S01]  /*38d0*/  IMAD R2, R2, 0x40, R110 ;  /* 0x0000004002027824 */ /* 0x000fe200078e026e */
[C---:B------:R-:W-:Y:S02]  /*38e0*/  IADD3 R221, R211.reuse, 0x3000, RZ ;  /* 0x00003000d3dd7810 */ /* 0x040fe40007ffe0ff */
[----:B------:R-:W-:Y:S01]  /*38f0*/  LDSM.16.M88.4 R80, [R206+0x10000] ;  /* 0x01000000ce50783b */ /* 0x000fe20000000200 */
[----:B------:R-:W-:Y:S01]  /*3900*/  IMAD.IADD R6, R228, 0x1, -R2 ;  /* 0x00000001e4067824 */ /* 0x000fe200078e0a02 */
[C---:B------:R-:W-:Y:S02]  /*3910*/  IADD3 R220, R211.reuse, 0x3800, RZ ;  /* 0x00003800d3dc7810 */ /* 0x040fe40007ffe0ff */
[----:B------:R-:W-:Y:S01]  /*3920*/  LDSM.16.M88.4 R60, [R211+0x1000] ;  /* 0x00100000d33c783b */ /* 0x000fe20000000200 */
[C---:B------:R-:W-:Y:S02]  /*3930*/  IADD3 R219, R211.reuse, 0x4000, RZ ;  /* 0x00004000d3db7810 */ /* 0x040fe40007ffe0ff */
[----:B------:R-:W-:Y:S01]  /*3940*/  IABS R7, R6 ;  /* 0x0000000600077213 */ /* 0x000fe20000000000 */
[----:B------:R-:W-:Y:S01]  /*3950*/  LDSM.16.M88.4 R84, [R206+0x10800] ;  /* 0x01080000ce54783b */ /* 0x000fe20000000200 */
[----:B------:R-:W-:-:S02]  /*3960*/  IADD3 R218, R211, 0x4800, RZ ;  /* 0x00004800d3da7810 */ /* 0x000fc40007ffe0ff */
[C---:B------:R-:W-:Y:S01]  /*3970*/  IADD3 R217, R211.reuse, 0x5000, RZ ;  /* 0x00005000d3d97810 */ /* 0x040fe20007ffe0ff */
[C---:B--2---:R-:W-:Y:S01]  /*3980*/  HMMA.16816.F32 R36, R12.reuse, R8, RZ ;  /* 0x000000080c24723c */ /* 0x044fe200000018ff */
[----:B------:R-:W-:Y:S01]  /*3990*/  LDSM.16.M88.4 R88, [R206+0x15800] ;  /* 0x01580000ce58783b */ /* 0x000fe20000000200 */
[C---:B------:R-:W-:Y:S02]  /*39a0*/  IADD3 R216, R211.reuse, 0x5800, RZ ;  /* 0x00005800d3d87810 */ /* 0x040fe40007ffe0ff */
[C---:B------:R-:W-:Y:S01]  /*39b0*/  IADD3 R215, R211.reuse, 0x6000, RZ ;  /* 0x00006000d3d77810 */ /* 0x040fe20007ffe0ff */
[----:B------:R-:W-:Y:S01]  /*39c0*/  LDSM.16.M88.4 R92, [R200+0x17000] ;  /* 0x01700000c85c783b */ /* 0x000fe20000000200 */
[C---:B------:R-:W-:Y:S02]  /*39d0*/  IADD3 R214, R211.reuse, 0x6800, RZ ;  /* 0x00006800d3d67810 */ /* 0x040fe40007ffe0ff */
[----:B------:R-:W-:Y:S01]  /*39e0*/  HMMA.16816.F32 R32, R12, R10, RZ ;  /* 0x0000000a0c20723c */ /* 0x000fe200000018ff */
[----:B------:R-:W2:Y:S01]  /*39f0*/  LDSM.16.M88.4 R8, [R208] ;  /* 0x00000000d008783b */ /* 0x000ea20000000200 */
[----:B------:R-:W-:-:S02]  /*3a00*/  IADD3 R213, R211, 0x7000, RZ ;  /* 0x00007000d3d57810 */ /* 0x000fc40007ffe0ff */
[----:B------:R-:W-:Y:S01]  /*3a10*/  IADD3 R212, R211, 0x7800, RZ ;  /* 0x00007800d3d47810 */ /* 0x000fe20007ffe0ff */
[----:B------:R-:W-:Y:S03]  /*3a20*/  LDSM.16.M88.4 R96, [R211+0x7000] ;  /* 0x00700000d360783b */ /* 0x000fe60000000200 */
[C---:B----4-:R-:W-:Y:S08]  /*3a30*/  HMMA.16816.F32 R44, R12.reuse, R16, RZ ;  /* 0x000000100c2c723c */ /* 0x050ff000000018ff */
[C---:B------:R-:W-:Y:S01]  /*3a40*/  HMMA.16816.F32 R48, R12.reuse, R18, RZ ;  /* 0x000000120c30723c */ /* 0x040fe200000018ff */
[----:B------:R-:W4:Y:S07]  /*3a50*/  LDSM.16.M88.4 R16, [R210] ;  /* 0x00000000d210783b */ /* 0x000f2e0000000200 */
[C---:B-----5:R-:W-:Y:S08]  /*3a60*/  HMMA.16816.F32 R52, R12.reuse, R24, RZ ;  /* 0x000000180c34723c */ /* 0x060ff000000018ff */
[C---:B------:R-:W-:Y:S08]  /*3a70*/  HMMA.16816.F32 R56, R12.reuse, R26, RZ ;  /* 0x0000001a0c38723c */ /* 0x040ff000000018ff */
[C---:B-1----:R-:W-:Y:S08]  /*3a80*/  HMMA.16816.F32 R24, R12.reuse, R42, RZ ;  /* 0x0000002a0c18723c */ /* 0x042ff000000018ff */
[----:B------:R-:W-:Y:S08]  /*3a90*/  HMMA.16816.F32 R64, R12, R40, RZ ;  /* 0x000000280c40723c */ /* 0x000ff000000018ff */
[C---:B--2---:R-:W-:Y:S08]  /*3aa0*/  HMMA.16816.F32 R40, R8.reuse, R20, R36 ;  /* 0x000000140828723c */ /* 0x044ff00000001824 */
[C---:B------:R-:W-:Y:S01]  /*3ab0*/  HMMA.16816.F32 R76, R8.reuse, R70, R24 ;  /* 0x00000046084c723c */ /* 0x040fe20000001818 */
[----:B------:R-:W1:Y:S07]  /*3ac0*/  LDSM.16.M88.4 R24, [R206+0x11000] ;  /* 0x01100000ce18783b */ /* 0x000e6e0000000200 */
[----:B------:R-:W-:Y:S01]  /*3ad0*/  HMMA.16816.F32 R36, R8, R30, R48 ;  /* 0x0000001e0824723c */ /* 0x000fe20000001830 */
[----:B------:R-:W-:Y:S07]  /*3ae0*/  LDSM.16.M88.4 R48, [R205] ;  /* 0x00000000cd30783b */ /* 0x000fee0000000200 */
[----:B----4-:R-:W-:Y:S01]  /*3af0*/  HMMA.16816.F32 R72, R16, R80, R40 ;  /* 0x000000501048723c */ /* 0x010fe20000001828 */
[----:B------:R-:W2:Y:S07]  /*3b00*/  LDSM.16.M88.4 R40, [R206+0x11800] ;  /* 0x01180000ce28783b */ /* 0x000eae0000000200 */
[C---:B------:R-:W-:Y:S08]  /*3b10*/  HMMA.16816.F32 R12, R8.reuse, R22, R32 ;  /* 0x00000016080c723c */ /* 0x040ff00000001820 */
[C---:B------:R-:W-:Y:S08]  /*3b20*/  HMMA.16816.F32 R32, R8.reuse, R60, R52 ;  /* 0x0000003c0820723c */ /* 0x040ff00000001834 */
[C---:B------:R-:W-:Y:S08]  /*3b30*/  HMMA.16816.F32 R20, R8.reuse, R28, R44 ;  /* 0x0000001c0814723c */ /* 0x040ff0000000182c */
[C---:B------:R-:W-:Y:S01]  /*3b40*/  HMMA.16816.F32 R28, R8.reuse, R62, R56 ;  /* 0x0000003e081c723c */ /* 0x040fe20000001838 */
[----:B------:R-:W-:Y:S07]  /*3b50*/  LDSM.16.M88.4 R56, [R205+0x800] ;  /* 0x00080000cd38783b */ /* 0x000fee0000000200 */
[----:B------:R-:W-:Y:S01]  /*3b60*/  HMMA.16816.F32 R60, R8, R68, R64 ;  /* 0x00000044083c723c */ /* 0x000fe20000001840 */
[----:B------:R-:W4:Y:S07]  /*3b70*/  LDSM.16.M88.4 R8, [R209] ;  /* 0x00000000d108783b */ /* 0x000f2e0000000200 */
[C---:B------:R-:W-:Y:S01]  /*3b80*/  HMMA.16816.F32 R52, R16.reuse, R86, R36 ;  /* 0x000000561034723c */ /* 0x040fe20000001824 */
[----:B------:R-:W5:Y:S07]  /*3b90*/  LDSM.16.M88.4 R36, [R205+0x1000] ;  /* 0x00100000cd24783b */ /* 0x000f6e0000000200 */
[C---:B------:R-:W-:Y:S01]  /*3ba0*/  HMMA.16816.F32 R68, R16.reuse, R82, R12 ;  /* 0x000000521044723c */ /* 0x040fe2000000180c */
[----:B------:R-:W-:Y:S04]  /*3bb0*/  LDSM.16.M88.4 R12, [R207+0x4000] ;  /* 0x00400000cf0c783b */ /* 0x000fe80000000200 */
[----:B------:R-:W-:Y:S03]  /*3bc0*/  LDSM.16.M88.4 R80, [R200+0x12000] ;  /* 0x01200000c850783b */ /* 0x000fe60000000200 */
[C---:B-1----:R-:W-:Y:S01]  /*3bd0*/  HMMA.16816.F32 R44, R16.reuse, R24, R32 ;  /* 0x00000018102c723c */ /* 0x042fe20000001820 */
[----:B------:R-:W1:Y:S07]  /*3be0*/  LDSM.16.M88.4 R32, [R205+0x1800] ;  /* 0x00180000cd20783b */ /* 0x000e6e0000000200 */
[C---:B------:R-:W-:Y:S01]  /*3bf0*/  HMMA.16816.F32 R64, R16.reuse, R84, R20 ;  /* 0x000000541040723c */ /* 0x040fe20000001814 */
[----:B------:R-:W3:Y:S07]  /*3c00*/  LDSM.16.M88.4 R84, [R200+0x12800] ;  /* 0x01280000c854783b */ /* 0x000eee0000000200 */
[C---:B------:R-:W-:Y:S08]  /*3c10*/  HMMA.16816.F32 R28, R16.reuse, R26, R28 ;  /* 0x0000001a101c723c */ /* 0x040ff0000000181c */
[C---:B--2---:R-:W-:Y:S01]  /*3c20*/  HMMA.16816.F32 R20, R16.reuse, R42, R76 ;  /* 0x0000002a1014723c */ /* 0x044fe2000000184c */
[----:B------:R-:W2:Y:S07]  /*3c30*/  LDSM.16.M88.4 R76, [R200+0x13000] ;  /* 0x01300000c84c783b */ /* 0x000eae0000000200 */
[----:B------:R-:W-:Y:S08]  /*3c40*/  HMMA.16816.F32 R24, R16, R40, R60 ;  /* 0x000000281018723c */ /* 0x000ff0000000183c */
[C---:B----4-:R-:W-:Y:S01]  /*3c50*/  HMMA.16816.F32 R40, R8.reuse, R50, R68 ;  /* 0x000000320828723c */ /* 0x050fe20000001844 */
[----:B------:R-:W4:Y:S07]  /*3c60*/  LDSM.16.M88.4 R68, [R200+0x13800] ;  /* 0x01380000c844783b */ /* 0x000f2e0000000200 */
[C---:B------:R-:W-:Y:S01]  /*3c70*/  HMMA.16816.F32 R16, R8.reuse, R48, R72 ;  /* 0x000000300810723c */ /* 0x040fe20000001848 */
[----:B------:R-:W-:Y:S07]  /*3c80*/  LDSM.16.M88.4 R72, [R211+0x3000] ;  /* 0x00300000d348783b */ /* 0x000fee0000000200 */
[C---:B------:R-:W-:Y:S08]  /*3c90*/  HMMA.16816.F32 R60, R8.reuse, R56, R64 ;  /* 0x00000038083c723c */ /* 0x040ff00000001840 */
[C---:B------:R-:W-:Y:S08]  /*3ca0*/  HMMA.16816.F32 R56, R8.reuse, R58, R52 ;  /* 0x0000003a0838723c */ /* 0x040ff00000001834 */
[C---:B-----5:R-:W-:Y:S08]  /*3cb0*/  HMMA.16816.F32 R48, R8.reuse, R36, R44 ;  /* 0x000000240830723c */ /* 0x060ff0000000182c */
[C---:B------:R-:W-:Y:S01]  /*3cc0*/  HMMA.16816.F32 R52, R8.reuse, R38, R28 ;  /* 0x000000260834723c */ /* 0x040fe2000000181c */
[----:B------:R-:W-:Y:S07]  /*3cd0*/  LDSM.16.M88.4 R28, [R211+0x2000] ;  /* 0x00200000d31c783b */ /* 0x000fee0000000200 */
[C---:B-1----:R-:W-:Y:S08]  /*3ce0*/  HMMA.16816.F32 R36, R8.reuse, R32, R24 ;  /* 0x000000200824723c */ /* 0x042ff00000001818 */
[----:B------:R-:W-:Y:S01]  /*3cf0*/  HMMA.16816.F32 R32, R8, R34, R20 ;  /* 0x000000220820723c */ /* 0x000fe20000001814 */
[----:B------:R-:W1:Y:S07]  /*3d00*/  LDSM.16.M88.4 R8, [R208+0x4000] ;  /* 0x00400000d008783b */ /* 0x000e6e0000000200 */
[C---:B------:R-:W-:Y:S01]  /*3d10*/  HMMA.16816.F32 R20, R12.reuse, R82, R40 ;  /* 0x000000520c14723c */ /* 0x040fe20000001828 */
[----:B------:R-:W5:Y:S07]  /*3d20*/  LDSM.16.M88.4 R40, [R211+0x2800] ;  /* 0x00280000d328783b */ /* 0x000f6e0000000200 */
[C---:B------:R-:W-:Y:S08]  /*3d30*/  HMMA.16816.F32 R24, R12.reuse, R80, R16 ;  /* 0x000000500c18723c */ /* 0x040ff00000001810 */
[C---:B---3--:R-:W-:Y:S08]  /*3d40*/  HMMA.16816.F32 R16, R12.reuse, R84, R60 ;  /* 0x000000540c10723c */ /* 0x048ff0000000183c */
[C---:B--2---:R-:W-:Y:S08]  /*3d50*/  HMMA.16816.F32 R48, R12.reuse, R76, R48 ;  /* 0x0000004c0c30723c */ /* 0x044ff00000001830 */
[C---:B------:R-:W-:Y:S01]  /*3d60*/  HMMA.16816.F32 R60, R12.reuse, R78, R52 ;  /* 0x0000004e0c3c723c */ /* 0x040fe20000001834 */
[----:B------:R-:W2:Y:S07]  /*3d70*/  LDSM.16.M88.4 R76, [R211+0x3800] ;  /* 0x00380000d34c783b */ /* 0x000eae0000000200 */
[C---:B----4-:R-:W-:Y:S01]  /*3d80*/  HMMA.16816.F32 R52, R12.reuse, R68, R36 ;  /* 0x000000440c34723c */ /* 0x050fe20000001824 */
[----:B------:R-:W-:Y:S07]  /*3d90*/  LDSM.16.M88.4 R36, [R206+0x12800] ;  /* 0x01280000ce24783b */ /* 0x000fee0000000200 */
[C---:B------:R-:W-:Y:S01]  /*3da0*/  HMMA.16816.F32 R44, R12.reuse, R86, R56 ;  /* 0x000000560c2c723c */ /* 0x040fe20000001838 */
[----:B------:R-:W-:Y:S07]  /*3db0*/  LDSM.16.M88.4 R84, [R206+0x12000] ;  /* 0x01200000ce54783b */ /* 0x000fee0000000200 */
[----:B------:R-:W-:Y:S01]  /*3dc0*/  HMMA.16816.F32 R68, R12, R70, R32 ;  /* 0x000000460c44723c */ /* 0x000fe20000001820 */
[----:B------:R-:W3:Y:S04]  /*3dd0*/  LDSM.16.M88.4 R12, [R210+0x4000] ;  /* 0x00400000d20c783b */ /* 0x000ee80000000200 */
[----:B------:R-:W4:Y:S03]  /*3de0*/  LDSM.16.M88.4 R32, [R206+0x13000] ;  /* 0x01300000ce20783b */ /* 0x000f260000000200 */
[C---:B-1----:R-:W-:Y:S08]  /*3df0*/  HMMA.16816.F32 R64, R8.reuse, R28, R24 ;  /* 0x0000001c0840723c */ /* 0x042ff00000001818 */
[C---:B------:R-:W-:Y:S08]  /*3e00*/  HMMA.16816.F32 R56, R8.reuse, R30, R20 ;  /* 0x0000001e0838723c */ /* 0x040ff00000001814 */
[C---:B-----5:R-:W-:Y:S08]  /*3e10*/  HMMA.16816.F32 R28, R8.reuse, R40, R16 ;  /* 0x00000028081c723c */ /* 0x060ff00000001810 */
[C---:B------:R-:W-:Y:S01]  /*3e20*/  HMMA.16816.F32 R16, R8.reuse, R74, R60 ;  /* 0x0000004a0810723c */ /* 0x040fe2000000183c */
[----:B------:R-:W1:Y:S07]  /*3e30*/  LDSM.16.M88.4 R60, [R206+0x13800] ;  /* 0x01380000ce3c783b */ /* 0x000e6e0000000200 */
[C---:B------:R-:W-:Y:S01]  /*3e40*/  HMMA.16816.F32 R20, R8.reuse, R72, R48 ;  /* 0x000000480814723c */ /* 0x040fe20000001830 */
[----:B------:R-:W-:Y:S07]  /*3e50*/  LDSM.16.M88.4 R72, [R205+0x2000] ;  /* 0x00200000cd48783b */ /* 0x000fee0000000200 */
[C---:B------:R-:W-:Y:S01]  /*3e60*/  HMMA.16816.F32 R24, R8.reuse, R42, R44 ;  /* 0x0000002a0818723c */ /* 0x040fe2000000182c */
[----:B------:R-:W-:Y:S07]  /*3e70*/  LDSM.16.M88.4 R44, [R205+0x3000] ;  /* 0x00300000cd2c783b */ /* 0x000fee0000000200 */
[C---:B--2---:R-:W-:Y:S08]  /*3e80*/  HMMA.16816.F32 R52, R8.reuse, R76, R52 ;  /* 0x0000004c0834723c */ /* 0x044ff00000001834 */
[----:B------:R-:W-:Y:S01]  /*3e90*/  HMMA.16816.F32 R48, R8, R78, R68 ;  /* 0x0000004e0830723c */ /* 0x000fe20000001844 */
[----:B------:R-:W2:Y:S07]  /*3ea0*/  LDSM.16.M88.4 R8, [R209+0x4000] ;  /* 0x00400000d108783b */ /* 0x000eae0000000200 */
[C---:B---3--:R-:W-:Y:S01]  /*3eb0*/  HMMA.16816.F32 R80, R12.reuse, R84, R64 ;  /* 0x000000540c50723c */ /* 0x048fe20000001840 */
[----:B------:R-:W3:Y:S07]  /*3ec0*/  LDSM.16.M88.4 R64, [R205+0x2800] ;  /* 0x00280000cd40783b */ /* 0x000eee0000000200 */
[C---:B------:R-:W-:Y:S08]  /*3ed0*/  HMMA.16816.F32 R76, R12.reuse, R86, R56 ;  /* 0x000000560c4c723c */ /* 0x040ff00000001838 */
[C---:B----4-:R-:W-:Y:S08]  /*3ee0*/  HMMA.16816.F32 R56, R12.reuse, R32, R20 ;  /* 0x000000200c38723c */ /* 0x050ff00000001814 */
[C---:B------:R-:W-:Y:S01]  /*3ef0*/  HMMA.16816.F32 R40, R12.reuse, R34, R16 ;  /* 0x000000220c28723c */ /* 0x040fe20000001810 */
[----:B------:R-:W4:Y:S04]  /*3f00*/  LDSM.16.M88.4 R32, [R205+0x3800] ;  /* 0x00380000cd20783b */ /* 0x000f280000000200 */
[----:B------:R-:W-:Y:S03]  /*3f10*/  LDSM.16.M88.4 R16, [R207+0x8000] ;  /* 0x00800000cf10783b */ /* 0x000fe60000000200 */
[C---:B------:R-:W-:Y:S01]  /*3f20*/  HMMA.16816.F32 R68, R12.reuse, R38, R24 ;  /* 0x000000260c44723c */ /* 0x040fe20000001818 */
[----:B------:R-:W5:Y:S07]  /*3f30*/  LDSM.16.M88.4 R24, [R200+0x14000] ;  /* 0x01400000c818783b */ /* 0x000f6e0000000200 */
[C---:B------:R-:W-:Y:S08]  /*3f40*/  HMMA.16816.F32 R84, R12.reuse, R36, R28 ;  /* 0x000000240c54723c */ /* 0x040ff0000000181c */
[C---:B-1----:R-:W-:Y:S08]  /*3f50*/  HMMA.16816.F32 R36, R12.reuse, R60, R52 ;  /* 0x0000003c0c24723c */ /* 0x042ff00000001834 */
[----:B------:R-:W-:Y:S01]  /*3f60*/  HMMA.16816.F32 R28, R12, R62, R48 ;  /* 0x0000003e0c1c723c */ /* 0x000fe20000001830 */
[----:B------:R-:W1:Y:S07]  /*3f70*/  LDSM.16.M88.4 R60, [R200+0x14800] ;  /* 0x01480000c83c783b */ /* 0x000e6e0000000200 */
[C---:B--2---:R-:W-:Y:S01]  /*3f80*/  HMMA.16816.F32 R20, R8.reuse, R72, R80 ;  /* 0x000000480814723c */ /* 0x044fe20000001850 */
[----:B------:R-:W-:Y:S07]  /*3f90*/  LDSM.16.M88.4 R80, [R205+0x5000] ;  /* 0x00500000cd50783b */ /* 0x000fee0000000200 */
[C---:B------:R-:W-:Y:S01]  /*3fa0*/  HMMA.16816.F32 R12, R8.reuse, R74, R76 ;  /* 0x0000004a080c723c */ /* 0x040fe2000000184c */
[----:B------:R-:W2:Y:S04]  /*3fb0*/  LDSM.16.M88.4 R72, [R200+0x15000] ;  /* 0x01500000c848783b */ /* 0x000ea80000000200 */
[----:B------:R-:W1:Y:S03]  /*3fc0*/  LDSM.16.M88.4 R76, [R200+0x15800] ;  /* 0x01580000c84c783b */ /* 0x000e660000000200 */
[C---:B---3--:R-:W-:Y:S01]  /*3fd0*/  HMMA.16816.F32 R52, R8.reuse, R64, R84 ;  /* 0x000000400834723c */ /* 0x048fe20000001854 */
[----:B------:R-:W-:Y:S07]  /*3fe0*/  LDSM.16.M88.4 R84, [R206+0x14800] ;  /* 0x01480000ce54783b */ /* 0x000fee0000000200 */
[C---:B------:R-:W-:Y:S08]  /*3ff0*/  HMMA.16816.F32 R68, R8.reuse, R66, R68 ;  /* 0x000000420844723c */ /* 0x040ff00000001844 */
[C---:B------:R-:W-:Y:S08]  /*4000*/  HMMA.16816.F32 R64, R8.reuse, R44, R56 ;  /* 0x0000002c0840723c */ /* 0x040ff00000001838 */
[C---:B----4-:R-:W-:Y:S08]  /*4010*/  HMMA.16816.F32 R48, R8.reuse, R32, R36 ;  /* 0x000000200830723c */ /* 0x050ff00000001824 */
[----:B------:R-:W-:Y:S08]  /*4020*/  HMMA.16816.F32 R56, R8, R46, R40 ;  /* 0x0000002e0838723c */ /* 0x000ff00000001828 */
[----:B-----5:R-:W-:Y:S08]  /*4030*/  HMMA.16816.F32 R36, R16, R24, R20 ;  /* 0x000000181024723c */ /* 0x020ff00000001814 */
[----:B------:R-:W-:Y:S01]  /*4040*/  HMMA.16816.F32 R44, R8, R34, R28 ;  /* 0x00000022082c723c */ /* 0x000fe2000000181c */
[----:B------:R-:W-:Y:S04]  /*4050*/  LDSM.16.M88.4 R28, [R211+0x4000] ;  /* 0x00400000d31c783b */ /* 0x000fe80000000200 */
[----:B------:R-:W-:Y:S03]  /*4060*/  LDSM.16.M88.4 R32, [R211+0x4800] ;  /* 0x00480000d320783b */ /* 0x000fe60000000200 */
[C---:B------:R-:W-:Y:S01]  /*4070*/  HMMA.16816.F32 R24, R16.reuse, R26, R12 ;  /* 0x0000001a1018723c */ /* 0x040fe2000000180c */
[----:B------:R-:W3:Y:S04]  /*4080*/  LDSM.16.M88.4 R12, [R208+0x8000] ;  /* 0x00800000d00c783b */ /* 0x000ee80000000200 */
[----:B------:R-:W-:Y:S03]  /*4090*/  LDSM.16.M88.4 R8, [R210+0x8000] ;  /* 0x00800000d208783b */ /* 0x000fe60000000200 */
[C---:B-1----:R-:W-:Y:S08]  /*40a0*/  HMMA.16816.F32 R20, R16.reuse, R60, R52 ;  /* 0x0000003c1014723c */ /* 0x042ff00000001834 */
[C---:B------:R-:W-:Y:S01]  /*40b0*/  HMMA.16816.F32 R40, R16.reuse, R62, R68 ;  /* 0x0000003e1028723c */ /* 0x040fe20000001844 */
[----:B------:R-:W1:Y:S04]  /*40c0*/  LDSM.16.M88.4 R60, [R211+0x5000] ;  /* 0x00500000d33c783b */ /* 0x000e680000000200 */
[----:B------:R-:W-:Y:S03]  /*40d0*/  LDSM.16.M88.4 R68, [R206+0x14000] ;  /* 0x01400000ce44783b */ /* 0x000fe60000000200 */
[C---:B--2---:R-:W-:Y:S01]  /*40e0*/  HMMA.16816.F32 R52, R16.reuse, R72, R64 ;  /* 0x000000481034723c */ /* 0x044fe20000001840 */
[----:B------:R-:W2:Y:S07]  /*40f0*/  LDSM.16.M88.4 R64, [R211+0x5800] ;  /* 0x00580000d340783b */ /* 0x000eae0000000200 */
[C---:B------:R-:W-:Y:S01]  /*4100*/  HMMA.16816.F32 R56, R16.reuse, R74, R56 ;  /* 0x0000004a1038723c */ /* 0x040fe20000001838 */
[----:B------:R-:W-:Y:S07]  /*4110*/  LDSM.16.M88.4 R72, [R205+0x4000] ;  /* 0x00400000cd48783b */ /* 0x000fee0000000200 */
[C---:B------:R-:W-:Y:S08]  /*4120*/  HMMA.16816.F32 R48, R16.reuse, R76, R48 ;  /* 0x0000004c1030723c */ /* 0x040ff00000001830 */
[----:B------:R-:W-:Y:S01]  /*4130*/  HMMA.16816.F32 R16, R16, R78, R44 ;  /* 0x0000004e1010723c */ /* 0x000fe2000000182c */
[----:B------:R-:W4:Y:S07]  /*4140*/  LDSM.16.M88.4 R76, [R206+0x15000] ;  /* 0x01500000ce4c783b */ /* 0x000f2e0000000200 */
[C---:B---3--:R-:W-:Y:S08]  /*4150*/  HMMA.16816.F32 R44, R12.reuse, R28, R36 ;  /* 0x0000001c0c2c723c */ /* 0x048ff00000001824 */
[C---:B------:R-:W-:Y:S08]  /*4160*/  HMMA.16816.F32 R36, R12.reuse, R30, R24 ;  /* 0x0000001e0c24723c */ /* 0x040ff00000001818 */
[C---:B------:R-:W-:Y:S08]  /*4170*/  HMMA.16816.F32 R28, R12.reuse, R32, R20 ;  /* 0x000000200c1c723c */ /* 0x040ff00000001814 */
[C---:B-1----:R-:W-:Y:S08]  /*4180*/  HMMA.16816.F32 R20, R12.reuse, R60, R52 ;  /* 0x0000003c0c14723c */ /* 0x042ff00000001834 */
[C---:B------:R-:W-:Y:S08]  /*4190*/  HMMA.16816.F32 R52, R12.reuse, R62, R56 ;  /* 0x0000003e0c34723c */ /* 0x040ff00000001838 */
[C---:B------:R-:W-:Y:S08]  /*41a0*/  HMMA.16816.F32 R24, R12.reuse, R34, R40 ;  /* 0x000000220c18723c */ /* 0x040ff00000001828 */
[C---:B--2---:R-:W-:Y:S08]  /*41b0*/  HMMA.16816.F32 R56, R12.reuse, R64, R48 ;  /* 0x000000400c38723c */ /* 0x044ff00000001830 */
[----:B------:R-:W-:Y:S01]  /*41c0*/  HMMA.16816.F32 R12, R12, R66, R16 ;  /* 0x000000420c0c723c */ /* 0x000fe20000001810 */
[----:B------:R-:W1:Y:S04]  /*41d0*/  LDSM.16.M88.4 R16, [R209+0x8000] ;  /* 0x00800000d110783b */ /* 0x000e680000000200 */
[----:B------:R-:W-:Y:S03]  /*41e0*/  LDSM.16.M88.4 R64, [R205+0x5800] ;  /* 0x00580000cd40783b */ /* 0x000fe60000000200 */
[C---:B------:R-:W-:Y:S08]  /*41f0*/  HMMA.16816.F32 R40, R8.reuse, R68, R44 ;  /* 0x000000440828723c */ /* 0x040ff0000000182c */
[C---:B------:R-:W-:Y:S01]  /*4200*/  HMMA.16816.F32 R48, R8.reuse, R70, R36 ;  /* 0x000000460830723c */ /* 0x040fe20000001824 */
[----:B------:R-:W2:Y:S07]  /*4210*/  LDSM.16.M88.4 R68, [R205+0x4800] ;  /* 0x00480000cd44783b */ /* 0x000eae0000000200 */
[C---:B------:R-:W-:Y:S08]  /*4220*/  HMMA.16816.F32 R36, R8.reuse, R84, R28 ;  /* 0x000000540824723c */ /* 0x040ff0000000181c */
[C---:B------:R-:W-:Y:S01]  /*4230*/  HMMA.16816.F32 R32, R8.reuse, R86, R24 ;  /* 0x000000560820723c */ /* 0x040fe20000001818 */
[----:B------:R-:W-:Y:S07]  /*4240*/  LDSM.16.M88.4 R84, [R200+0x16800] ;  /* 0x01680000c854783b */ /* 0x000fee0000000200 */
[C---:B----4-:R-:W-:Y:S08]  /*4250*/  HMMA.16816.F32 R28, R8.reuse, R76, R20 ;  /* 0x0000004c081c723c */ /* 0x050ff00000001814 */
[C---:B------:R-:W-:Y:S01]  /*4260*/  HMMA.16816.F32 R52, R8.reuse, R78, R52 ;  /* 0x0000004e0834723c */ /* 0x040fe20000001834 */
[----:B------:R-:W-:Y:S07]  /*4270*/  LDSM.16.M88.4 R76, [R200+0x16000] ;  /* 0x01600000c84c783b */ /* 0x000fee0000000200 */
[C---:B------:R-:W-:Y:S08]  /*4280*/  HMMA.16816.F32 R60, R8.reuse, R88, R56 ;  /* 0x00000058083c723c */ /* 0x040ff00000001838 */
[----:B------:R-:W-:Y:S01]  /*4290*/  HMMA.16816.F32 R24, R8, R90, R12 ;  /* 0x0000005a0818723c */ /* 0x000fe2000000180c */
[----:B------:R-:W3:Y:S04]  /*42a0*/  LDSM.16.M88.4 R12, [R207+0xc000] ;  /* 0x00c00000cf0c783b */ /* 0x000ee80000000200 */
[----:B------:R-:W-:Y:S03]  /*42b0*/  LDSM.16.M88.4 R8, [R208+0xc000] ;  /* 0x00c00000d008783b */ /* 0x000fe60000000200 */
[C---:B-1----:R-:W-:Y:S01]  /*42c0*/  HMMA.16816.F32 R20, R16.reuse, R72, R40 ;  /* 0x000000481014723c */ /* 0x042fe20000001828 */
[----:B------:R-:W-:Y:S07]  /*42d0*/  LDSM.16.M88.4 R88, [R211+0x6000] ;  /* 0x00600000d358783b */ /* 0x000fee0000000200 */
[C---:B------:R-:W-:Y:S01]  /*42e0*/  HMMA.16816.F32 R48, R16.reuse, R74, R48 ;  /* 0x0000004a1030723c */ /* 0x040fe20000001830 */
[----:B------:R-:W1:Y:S07]  /*42f0*/  LDSM.16.M88.4 R72, [R200+0x17800] ;  /* 0x01780000c848783b */ /* 0x000e6e0000000200 */
        /* <DEDUP_REMOVED lines=8> */
[----:B------:R-:W4:Y:S04]  /*4380*/  LDSM.16.M88.4 R64, [R211+0x7800] ;  /* 0x00780000d340783b */ /* 0x000f280000000200 */
[----:B------:R-:W5:Y:S03]  /*4390*/  LDSM.16.M88.4 R16, [R210+0xc000] ;  /* 0x00c00000d210783b */ /* 0x000f660000000200 */
[C---:B---3--:R-:W-:Y:S08]  /*43a0*/  HMMA.16816.F32 R32, R12.reuse, R76, R20 ;  /* 0x0000004c0c20723c */ /* 0x048ff00000001814 */
[C---:B------:R-:W-:Y:S08]  /*43b0*/  HMMA.16816.F32 R24, R12.reuse, R84, R44 ;  /* 0x000000540c18723c */ /* 0x040ff0000000182c */
[C---:B------:R-:W-:Y:S08]  /*43c0*/  HMMA.16816.F32 R20, R12.reuse, R86, R40 ;  /* 0x000000560c14723c */ /* 0x040ff00000001828 */
[C---:B------:R-:W-:Y:S08]  /*43d0*/  HMMA.16816.F32 R36, R12.reuse, R92, R36 ;  /* 0x0000005c0c24723c */ /* 0x040ff00000001824 */
[C---:B------:R-:W-:Y:S08]  /*43e0*/  HMMA.16816.F32 R44, R12.reuse, R94, R56 ;  /* 0x0000005e0c2c723c */ /* 0x040ff00000001838 */
[C---:B------:R-:W-:Y:S01]  /*43f0*/  HMMA.16816.F32 R28, R12.reuse, R78, R48 ;  /* 0x0000004e0c1c723c */ /* 0x040fe20000001830 */
[----:B------:R-:W3:Y:S07]  /*4400*/  LDSM.16.M88.4 R76, [R206+0x17000] ;  /* 0x01700000ce4c783b */ /* 0x000eee0000000200 */
[C---:B-1----:R-:W-:Y:S08]  /*4410*/  HMMA.16816.F32 R60, R12.reuse, R72, R60 ;  /* 0x000000480c3c723c */ /* 0x042ff0000000183c */
[----:B------:R-:W-:Y:S01]  /*4420*/  HMMA.16816.F32 R52, R12, R74, R52 ;  /* 0x0000004a0c34723c */ /* 0x000fe20000001834 */
[----:B------:R-:W-:Y:S07]  /*4430*/  LDSM.16.M88.4 R72, [R206+0x16800] ;  /* 0x01680000ce48783b */ /* 0x000fee0000000200 */
[C---:B------:R-:W-:Y:S08]  /*4440*/  HMMA.16816.F32 R48, R8.reuse, R88, R32 ;  /* 0x000000580830723c */ /* 0x040ff00000001820 */
[C---:B--2---:R-:W-:Y:S08]  /*4450*/  HMMA.16816.F32 R40, R8.reuse, R68, R24 ;  /* 0x000000440828723c */ /* 0x044ff00000001818 */
[C---:B------:R-:W-:Y:S01]  /*4460*/  HMMA.16816.F32 R24, R8.reuse, R70, R20 ;  /* 0x000000460818723c */ /* 0x040fe20000001814 */
[----:B------:R-:W1:Y:S07]  /*4470*/  LDSM.16.M88.4 R68, [R206+0x17800] ;  /* 0x01780000ce44783b */ /* 0x000e6e0000000200 */
[C---:B------:R-:W-:Y:S08]  /*4480*/  HMMA.16816.F32 R20, R8.reuse, R96, R36 ;  /* 0x000000600814723c */ /* 0x040ff00000001824 */
[C---:B------:R-:W-:Y:S01]  /*4490*/  HMMA.16816.F32 R12, R8.reuse, R98, R44 ;  /* 0x00000062080c723c */ /* 0x040fe2000000182c */
[----:B------:R-:W-:Y:S07]  /*44a0*/  LDSM.16.M88.4 R44, [R205+0x6000] ;  /* 0x00600000cd2c783b */ /* 0x000fee0000000200 */
[C---:B------:R-:W-:Y:S08]  /*44b0*/  HMMA.16816.F32 R56, R8.reuse, R90, R28 ;  /* 0x0000005a0838723c */ /* 0x040ff0000000181c */
[C---:B----4-:R-:W-:Y:S08]  /*44c0*/  HMMA.16816.F32 R32, R8.reuse, R64, R60 ;  /* 0x000000400820723c */ /* 0x050ff0000000183c */
[----:B------:R-:W-:Y:S01]  /*44d0*/  HMMA.16816.F32 R28, R8, R66, R52 ;  /* 0x00000042081c723c */ /* 0x000fe20000001834 */
[----:B------:R-:W2:Y:S07]  /*44e0*/  LDSM.16.M88.4 R8, [R209+0xc000] ;  /* 0x00c00000d108783b */ /* 0x000eae0000000200 */
[C---:B-----5:R-:W-:Y:S08]  /*44f0*/  HMMA.16816.F32 R36, R16.reuse, R80, R48 ;  /* 0x000000501024723c */ /* 0x060ff00000001830 */
[C---:B---3--:R-:W-:Y:S01]  /*4500*/  HMMA.16816.F32 R48, R16.reuse, R76, R20 ;  /* 0x0000004c1030723c */ /* 0x048fe20000001814 */
[----:B------:R-:W3:Y:S07]  /*4510*/  LDSM.16.M88.4 R20, [R205+0x6800] ;  /* 0x00680000cd14783b */ /* 0x000eee0000000200 */
[C---:B------:R-:W-:Y:S01]  /*4520*/  HMMA.16816.F32 R76, R16.reuse, R78, R12 ;  /* 0x0000004e104c723c */ /* 0x040fe2000000180c */
[----:B------:R4:W-:Y:S06]  /*4530*/  I2F R15, R7 ;  /* 0x00000007000f7306 */ /* 0x0009ec0000201400 */
[----:B------:R-:W-:Y:S01]  /*4540*/  IADD3 R14, R5, 0x8, RZ ;  /* 0x00000008050e7810 */ /* 0x000fe20007ffe0ff */
[----:B-1----:R-:W-:Y:S01]  /*4550*/  HMMA.16816.F32 R64, R16, R68, R32 ;  /* 0x000000441040723c */ /* 0x002fe20000001820 */
[----:B------:R-:W-:-:S02]  /*4560*/  IADD3 R12, R2, 0x1, RZ ;  /* 0x00000001020c7810 */ /* 0x000fc40007ffe0ff */
[----:B------:R-:W-:Y:S01]  /*4570*/  IADD3 R229, R14, UR4, RZ ;  /* 0x000000040ee57c10 */ /* 0x000fe2000fffe0ff */
[----:B------:R-:W-:Y:S02]  /*4580*/  ULDC UR4, c[0x0][0x2e8] ;  /* 0x0000ba0000047ab9 */ /* 0x000fe40000000800 */
[----:B------:R-:W-:Y:S01]  /*4590*/  IMAD.IADD R13, R228, 0x1, -R12 ;  /* 0x00000001e40d7824 */ /* 0x000fe200078e0a0c */
[----:B------:R-:W-:Y:S01]  /*45a0*/  UIADD3 UR4, UR5, UR4, URZ ;  /* 0x0000000405047290 */ /* 0x000fe2000fffe03f */
[----:B------:R-:W-:Y:S01]  /*45b0*/  IMAD.IADD R6, R229, 0x1, -R2 ;  /* 0x00000001e5067824 */ /* 0x000fe200078e0a02 */
[----:B------:R-:W-:Y:S04]  /*45c0*/  HMMA.16816.F32 R56, R16, R82, R56 ;  /* 0x000000521038723c */ /* 0x000fe80000001838 */
[----:B------:R-:W-:-:S04]  /*45d0*/  IABS R6, R6 ;  /* 0x0000000600067213 */ /* 0x000fc80000000000 */
[C---:B------:R-:W-:Y:S01]  /*45e0*/  HMMA.16816.F32 R40, R16.reuse, R72, R40 ;  /* 0x000000481028723c */ /* 0x040fe20000001828 */
[----:B----4-:R-:W-:Y:S01]  /*45f0*/  IMAD.MOV.U32 R7, RZ, RZ, R6 ;  /* 0x000000ffff077224 */ /* 0x010fe200078e0006 */
[----:B------:R-:W-:Y:S02]  /*4600*/  IABS R6, R13 ;  /* 0x0000000d00067213 */ /* 0x000fe40000000000 */
[----:B------:R-:W-:Y:S02]  /*4610*/  IADD3 R13, R5, UR4, RZ ;  /* 0x00000004050d7c10 */ /* 0x000fe4000fffe0ff */
[----:B------:R-:W-:Y:S01]  /*4620*/  IADD3 R5, R2, 0x10, RZ ;  /* 0x0000001002057810 */ /* 0x000fe20007ffe0ff */
[----:B------:R-:W1:Y:S01]  /*4630*/  I2F R7, R7 ;  /* 0x0000000700077306 */ /* 0x000e620000201400 */
[----:B------:R-:W-:Y:S01]  /*4640*/  HMMA.16816.F32 R24, R16, R74, R24 ;  /* 0x0000004a1018723c */ /* 0x000fe20000001818 */
[----:B------:R-:W-:Y:S02]  /*4650*/  IMNMX R233, R13, UR18, PT ;  /* 0x000000120de97c17 */ /* 0x000fe4000b800200 */
[----:B------:R-:W-:-:S02]  /*4660*/  IADD3 R13, R228, -c[0x0][0x2e4], RZ ;  /* 0x8000b900e40d7a10 */ /* 0x000fc40007ffe0ff */
[----:B------:R-:W-:Y:S02]  /*4670*/  ISETP.GE.AND P5, PT, R2, R233, PT ;  /* 0x000000e90200720c */ /* 0x000fe40003fa6270 */
[----:B------:R-:W4:Y:S01]  /*4680*/  I2F R6, R6 ;  /* 0x0000000600067306 */ /* 0x000f220000201400 */
[----:B------:R-:W-:Y:S01]  /*4690*/  HMMA.16816.F32 R68, R16, R70, R28 ;  /* 0x000000461044723c */ /* 0x000fe2000000181c */
[----:B------:R-:W-:Y:S01]  /*46a0*/  IMNMX R231, RZ, R13, !PT ;  /* 0x0000000dffe77217 */ /* 0x000fe20007800200 */
[----:B------:R-:W5:Y:S01]  /*46b0*/  LDSM.16.M88.4 R28, [R205+0x7000] ;  /* 0x00700000cd1c783b */ /* 0x000f620000000200 */
[----:B------:R-:W-:Y:S02]  /*46c0*/  ISETP.GE.AND P2, PT, R12, R233, PT ;  /* 0x000000e90c00720c */ /* 0x000fe40003f46270 */
[-C--:B------:R-:W-:Y:S02]  /*46d0*/  ISETP.LT.OR P5, PT, R2, R231.reuse, P5 ;  /* 0x000000e70200720c */ /* 0x080fe40002fa1670 */
[----:B------:R-:W-:Y:S01]  /*46e0*/  ISETP.LT.OR P2, PT, R12, R231, P2 ;  /* 0x000000e70c00720c */ /* 0x000fe20001741670 */
[C---:B--2---:R-:W-:Y:S08]  /*46f0*/  HMMA.16816.F32 R16, R8.reuse, R44, R36 ;  /* 0x0000002c0810723c */ /* 0x044ff00000001824 */
[C---:B---3--:R-:W-:Y:S08]  /*4700*/  HMMA.16816.F32 R36, R8.reuse, R20, R40 ;  /* 0x000000140824723c */ /* 0x048ff00000001828 */
[C---:B------:R-:W-:Y:S08]  /*4710*/  HMMA.16816.F32 R52, R8.reuse, R22, R24 ;  /* 0x000000160834723c */ /* 0x040ff00000001818 */
[----:B-1----:R-:W-:Y:S01]  /*4720*/  FFMA.FTZ R21, R7, -UR23, R18 ;  /* 0x8000001707157c23 */ /* 0x002fe20008010012 */
[----:B------:R-:W-:Y:S01]  /*4730*/  IADD3 R7, R2, 0x8, RZ ;  /* 0x0000000802077810 */ /* 0x000fe20007ffe0ff */
[----:B----4-:R-:W-:Y:S01]  /*4740*/  FFMA.FTZ R23, R6, -UR23, R17 ;  /* 0x8000001706177c23 */ /* 0x010fe20008010011 */
[----:B------:R-:W-:Y:S01]  /*4750*/  IADD3 R6, R2, 0x9, RZ ;  /* 0x0000000902067810 */ /* 0x000fe20007ffe0ff */
[----:B------:R-:W-:Y:S01]  /*4760*/  FFMA.FTZ R20, R15, -UR23, R16 ;  /* 0x800000170f147c23 */ /* 0x000fe20008010010 */
[----:B------:R-:W-:Y:S01]  /*4770*/  IADD3 R15, R14, UR4, RZ ;  /* 0x000000040e0f7c10 */ /* 0x000fe2000fffe0ff */
[C---:B------:R-:W-:Y:S01]  /*4780*/  IMAD.IADD R14, R228.reuse, 0x1, -R7 ;  /* 0x00000001e40e7824 */ /* 0x040fe200078e0a07 */
[----:B------:R-:W-:Y:S01]  /*4790*/  ISETP.GE.AND P0, PT, R7, R233, PT ;  /* 0x000000e90700720c */ /* 0x000fe20003f06270 */
[C---:B------:R-:W-:Y:S01]  /*47a0*/  IMAD.IADD R16, R228.reuse, 0x1, -R6 ;  /* 0x00000001e4107824 */ /* 0x040fe200078e0a06 */
[----:B------:R-:W-:Y:S01]  /*47b0*/  IMNMX R232, R15, UR18, PT ;  /* 0x000000120fe87c17 */ /* 0x000fe2000b800200 */
[----:B------:R-:W-:Y:S01]  /*47c0*/  IMAD.IADD R17, R228, 0x1, -R5 ;  /* 0x00000001e4117824 */ /* 0x000fe200078e0a05 */
[----:B------:R-:W-:Y:S01]  /*47d0*/  IABS R13, R14 ;  /* 0x0000000e000d7213 */ /* 0x000fe20000000000 */
[----:B------:R-:W-:Y:S01]  /*47e0*/  HMMA.16816.F32 R56, R8, R46, R56 ;  /* 0x0000002e0838723c */ /* 0x000fe20000001838 */
[----:B------:R-:W-:-:S02]  /*47f0*/  IABS R15, R16 ;  /* 0x00000010000f7213 */ /* 0x000fc40000000000 */
[----:B------:R1:W2:Y:S01]  /*4800*/  I2F R22, R13 ;  /* 0x0000000d00167306 */ /* 0x0002a20000201400 */
[----:B------:R-:W-:Y:S02]  /*4810*/  IADD3 R14, R229, -c[0x0][0x2e4], RZ ;  /* 0x8000b900e50e7a10 */ /* 0x000fe40007ffe0ff */
[----:B------:R-:W-:Y:S02]  /*4820*/  IABS R16, R17 ;  /* 0x0000001100107213 */ /* 0x000fe40000000000 */
[----:B------:R-:W-:Y:S01]  /*4830*/  IMNMX R230, RZ, R14, !PT ;  /* 0x0000000effe67217 */ /* 0x000fe20007800200 */
[----:B-----5:R-:W-:Y:S01]  /*4840*/  HMMA.16816.F32 R44, R8, R28, R48 ;  /* 0x0000001c082c723c */ /* 0x020fe20000001830 */
[----:B------:R-:W-:Y:S02]  /*4850*/  ISETP.GE.AND P1, PT, R12, R232, PT ;  /* 0x000000e80c00720c */ /* 0x000fe40003f26270 */
[----:B------:R-:W-:Y:S02]  /*4860*/  FSEL R61, R20, -INF , !P5 ;  /* 0xff800000143d7808 */ /* 0x000fe40006800000 */
[----:B------:R-:W-:-:S02]  /*4870*/  ISETP.LT.OR P1, PT, R12, R230, P1 ;  /* 0x000000e60c00720c */ /* 0x000fc40000f21670 */
[CC--:B------:R-:W-:Y:S01]  /*4880*/  ISETP.GE.AND P6, PT, R7.reuse, R232.reuse, PT ;  /* 0x000000e80700720c */ /* 0x0c0fe20003fc6270 */
[----:B------:R-:W-:Y:S01]  /*4890*/  HMMA.16816.F32 R40, R8, R30, R76 ;  /* 0x0000001e0828723c */ /* 0x000fe2000000184c */
[C---:B------:R-:W-:Y:S01]  /*48a0*/  ISETP.GE.AND P3, PT, R6.reuse, R233, PT ;  /* 0x000000e90600720c */ /* 0x040fe20003f66270 */
[----:B-1----:R-:W-:Y:S01]  /*48b0*/  IMAD.MOV.U32 R13, RZ, RZ, R15 ;  /* 0x000000ffff0d7224 */ /* 0x002fe200078e000f */
[-C--:B------:R-:W-:Y:S01]  /*48c0*/  ISETP.GE.AND P5, PT, R6, R232.reuse, PT ;  /* 0x000000e80600720c */ /* 0x080fe20003fa6270 */
[----:B------:R-:W1:Y:S01]  /*48d0*/  LDSM.16.M88.4 R28, [R205+0x7800] ;  /* 0x00780000cd1c783b */ /* 0x000e620000000200 */
[----:B------:R-:W-:Y:S01]  /*48e0*/  ISETP.GE.AND P4, PT, R2, R232, PT ;  /* 0x000000e80200720c */ /* 0x000fe20003f86270 */
[----:B------:R3:W-:Y:S01]  /*48f0*/  I2F R26, R13 ;  /* 0x0000000d001a7306 */ /* 0x0007e20000201400 */
[CC--:B------:R-:W-:Y:S01]  /*4900*/  ISETP.LT.OR P0, PT, R7.reuse, R231.reuse, P0 ;  /* 0x000000e70700720c */ /* 0x0c0fe20000701670 */
[----:B--2---:R-:W-:Y:S01]  /*4910*/  FFMA.FTZ R17, R22, -UR23, R56 ;  /* 0x8000001716117c23 */ /* 0x004fe20008010038 */
[----:B------:R-:W-:Y:S01]  /*4920*/  ISETP.LT.OR P6, PT, R7, R230, P6 ;  /* 0x000000e60700720c */ /* 0x000fe200037c1670 */
[----:B------:R-:W-:Y:S01]  /*4930*/  IMAD.IADD R7, R229, 0x1, -R7 ;  /* 0x00000001e5077824 */ /* 0x000fe200078e0a07 */
[----:B------:R-:W-:Y:S01]  /*4940*/  ISETP.LT.OR P3, PT, R6, R231, P3 ;  /* 0x000000e70600720c */ /* 0x000fe20001f61670 */
[----:B------:R-:W-:-:S04]  /*4950*/  DEPBAR.LE SB0, 0x0 ;  /* 0x000080000000791a */ /* 0x000fc80000000000 */
[----:B------:R-:W-:Y:S01]  /*4960*/  BAR.SYNC.DEFER_BLOCKING 0x0 ;  /* 0x0000000000007b1d */ /* 0x000fe20000010000 */
[-C--:B------:R-:W-:Y:S01]  /*4970*/  ISETP.LT.OR P5, PT, R6, R230.reuse, P5 ;  /* 0x000000e60600720c */ /* 0x080fe20002fa1670 */
[C---:B------:R-:W-:Y:S01]  /*4980*/  IMAD.IADD R6, R229.reuse, 0x1, -R6 ;  /* 0x00000001e5067824 */ /* 0x040fe200078e0a06 */
[----:B------:R-:W-:Y:S02]  /*4990*/  ISETP.LT.OR P4, PT, R2, R230, P4 ;  /* 0x000000e60200720c */ /* 0x000fe40002781670 */
[----:B------:R-:W-:Y:S01]  /*49a0*/  IABS R7, R7 ;  /* 0x0000000700077213 */ /* 0x000fe20000000000 */
[----:B---3--:R-:W-:Y:S01]  /*49b0*/  IMAD.IADD R13, R229, 0x1, -R12 ;  /* 0x00000001e50d7824 */ /* 0x008fe200078e0a0c */
[----:B------:R-:W-:Y:S01]  /*49c0*/  FSEL R62, R21, -INF , !P4 ;  /* 0xff800000153e7808 */ /* 0x000fe20006000000 */
[----:B------:R-:W-:Y:S01]  /*49d0*/  IMAD.MOV.U32 R12, RZ, RZ, R16 ;  /* 0x000000ffff0c7224 */ /* 0x000fe200078e0010 */
[----:B------:R-:W-:Y:S01]  /*49e0*/  FSEL R60, R23, -INF , !P2 ;  /* 0xff800000173c7808 */ /* 0x000fe20005000000 */
[----:B------:R-:W2:Y:S01]  /*49f0*/  I2F R18, R7 ;  /* 0x0000000700127306 */ /* 0x000ea20000201400 */
[----:B------:R-:W-:-:S02]  /*4a00*/  IABS R13, R13 ;  /* 0x0000000d000d7213 */ /* 0x000fc40000000000 */
[C---:B------:R-:W-:Y:S02]  /*4a10*/  ISETP.GE.AND P4, PT, R5.reuse, R233, PT ;  /* 0x000000e90500720c */ /* 0x040fe40003f86270 */
[C---:B------:R-:W-:Y:S02]  /*4a20*/  ISETP.GE.AND P2, PT, R5.reuse, R232, PT ;  /* 0x000000e80500720c */ /* 0x040fe40003f46270 */
[C---:B------:R-:W-:Y:S01]  /*4a30*/  ISETP.LT.OR P4, PT, R5.reuse, R231, P4 ;  /* 0x000000e70500720c */ /* 0x040fe20002781670 */
[----:B------:R3:W4:Y:S01]  /*4a40*/  I2F R25, R12 ;  /* 0x0000000c00197306 */ /* 0x0007220000201400 */
[----:B------:R-:W-:Y:S02]  /*4a50*/  ISETP.LT.OR P2, PT, R5, R230, P2 ;  /* 0x000000e60500720c */ /* 0x000fe40001741670 */
[----:B------:R-:W-:Y:S01]  /*4a60*/  FSEL R48, R17, -INF , !P0 ;  /* 0xff80000011307808 */ /* 0x000fe20004000000 */
[----:B--2---:R-:W-:Y:S01]  /*4a70*/  FFMA.FTZ R20, R18, -UR23, R58 ;  /* 0x8000001712147c23 */ /* 0x004fe2000801003a */
[----:B------:R-:W-:-:S04]  /*4a80*/  IADD3 R18, R2, 0x21, RZ ;  /* 0x0000002102127810 */ /* 0x000fc80007ffe0ff */
[----:B------:R-:W-:Y:S01]  /*4a90*/  FSEL R50, R20, -INF , !P6 ;  /* 0xff80000014327808 */ /* 0x000fe20007000000 */
[----:B---3--:R-:W-:Y:S01]  /*4aa0*/  IMAD.MOV.U32 R12, RZ, RZ, R13 ;  /* 0x000000ffff0c7224 */ /* 0x008fe200078e000d */
[----:B------:R-:W-:Y:S01]  /*4ab0*/  IABS R13, R6 ;  /* 0x00000006000d7213 */ /* 0x000fe20000000000 */
[----:B------:R-:W-:Y:S02]  /*4ac0*/  IMAD.IADD R6, R229, 0x1, -R5 ;  /* 0x00000001e5067824 */ /* 0x000fe400078e0a05 */
[----:B------:R2:W3:Y:S01]  /*4ad0*/  I2F R14, R12 ;  /* 0x0000000c000e7306 */ /* 0x0004e20000201400 */
[----:B----4-:R-:W-:Y:S02]  /*4ae0*/  FFMA.FTZ R22, R25, -UR23, R36 ;  /* 0x8000001719167c23 */ /* 0x010fe40008010024 */
[----:B------:R-:W-:Y:S01]  /*4af0*/  IMAD.MOV.U32 R7, RZ, RZ, R13 ;  /* 0x000000ffff077224 */ /* 0x000fe200078e000d */
[----:B------:R-:W-:Y:S02]  /*4b00*/  IABS R6, R6 ;  /* 0x0000000600067213 */ /* 0x000fe40000000000 */
[----:B------:R-:W-:-:S02]  /*4b10*/  FSEL R136, R22, -INF , !P4 ;  /* 0xff80000016887808 */ /* 0x000fc40006000000 */
[----:B------:R-:W4:Y:S01]  /*4b20*/  I2F R21, R7 ;  /* 0x0000000700157306 */ /* 0x000f220000201400 */
[----:B--2---:R-:W-:-:S07]  /*4b30*/  IADD3 R12, R2, 0x11, RZ ;  /* 0x00000011020c7810 */ /* 0x004fce0007ffe0ff */
[----:B------:R2:W5:Y:S01]  /*4b40*/  I2F R15, R6 ;  /* 0x00000006000f7306 */ /* 0x0005620000201400 */
[----:B---3--:R-:W-:Y:S02]  /*4b50*/  FFMA.FTZ R16, R14, -UR23, R19 ;  /* 0x800000170e107c23 */ /* 0x008fe40008010013 */
[----:B------:R-:W-:Y:S01]  /*4b60*/  FFMA.FTZ R19, R26, -UR23, R57 ;  /* 0x800000171a137c23 */ /* 0x000fe20008010039 */
[----:B------:R-:W-:Y:S01]  /*4b70*/  ISETP.GE.AND P0, PT, R12, R232, PT ;  /* 0x000000e80c00720c */ /* 0x000fe20003f06270 */
[----:B------:R-:W-:Y:S01]  /*4b80*/  IMAD.IADD R5, R228, 0x1, -R12 ;  /* 0x00000001e4057824 */ /* 0x000fe200078e0a0c */
[----:B------:R-:W-:Y:S01]  /*4b90*/  FSEL R51, R16, -INF , !P1 ;  /* 0xff80000010337808 */ /* 0x000fe20004800000 */
[----:B----4-:R-:W-:Y:S01]  /*4ba0*/  FFMA.FTZ R21, R21, -UR23, R59 ;  /* 0x8000001715157c23 */ /* 0x010fe2000801003b */
[----:B------:R-:W-:Y:S02]  /*4bb0*/  IADD3 R7, R2, 0x18, RZ ;  /* 0x0000001802077810 */ /* 0x000fe40007ffe0ff */
[----:B------:R-:W-:-:S02]  /*4bc0*/  IABS R5, R5 ;  /* 0x0000000500057213 */ /* 0x000fc40000000000 */
[-C--:B------:R-:W-:Y:S01]  /*4bd0*/  ISETP.GE.AND P6, PT, R7, R233.reuse, PT ;  /* 0x000000e90700720c */ /* 0x080fe20003fc6270 */
[----:B------:R-:W-:Y:S01]  /*4be0*/  IMAD.IADD R14, R228, 0x1, -R7 ;  /* 0x00000001e40e7824 */ /* 0x000fe200078e0a07 */
[----:B------:R-:W-:Y:S01]  /*4bf0*/  ISETP.GE.AND P1, PT, R12, R233, PT ;  /* 0x000000e90c00720c */ /* 0x000fe20003f26270 */
[----:B------:R-:W-:Y:S01]  /*4c00*/  IMAD.MOV.U32 R13, RZ, RZ, R5 ;  /* 0x000000ffff0d7224 */ /* 0x000fe200078e0005 */
[C---:B--2---:R-:W-:Y:S01]  /*4c10*/  IADD3 R6, R2.reuse, 0x19, RZ ;  /* 0x0000001902067810 */ /* 0x044fe20007ffe0ff */
[----:B-----5:R-:W-:Y:S01]  /*4c20*/  FFMA.FTZ R23, R15, -UR23, R38 ;  /* 0x800000170f177c23 */ /* 0x020fe20008010026 */
[----:B------:R-:W-:Y:S01]  /*4c30*/  IABS R5, R14 ;  /* 0x0000000e00057213 */ /* 0x000fe20000000000 */
[----:B------:R2:W-:Y:S01]  /*4c40*/  I2F R24, R13 ;  /* 0x0000000d00187306 */ /* 0x0005e20000201400 */
[----:B------:R-:W-:Y:S02]  /*4c50*/  FSEL R38, R19, -INF , !P3 ;  /* 0xff80000013267808 */ /* 0x000fe40005800000 */
[----:B------:R-:W-:Y:S01]  /*4c60*/  ISETP.GE.AND P3, PT, R7, R232, PT ;  /* 0x000000e80700720c */ /* 0x000fe20003f66270 */
[----:B------:R-:W-:Y:S01]  /*4c70*/  IMAD.MOV.U32 R14, RZ, RZ, R5 ;  /* 0x000000ffff0e7224 */ /* 0x000fe200078e0005 */
[----:B------:R-:W-:-:S02]  /*4c80*/  IADD3 R5, R2, 0x20, RZ ;  /* 0x0000002002057810 */ /* 0x000fc40007ffe0ff */
[CC--:B------:R-:W-:Y:S01]  /*4c90*/  ISETP.LT.OR P6, PT, R7.reuse, R231.reuse, P6 ;  /* 0x000000e70700720c */ /* 0x0c0fe200037c1670 */
[----:B------:R-:W3:Y:S01]  /*4ca0*/  I2F R26, R14 ;  /* 0x0000000e001a7306 */ /* 0x000ee20000201400 */
[-C--:B------:R-:W-:Y:S01]  /*4cb0*/  ISETP.LT.OR P3, PT, R7, R230.reuse, P3 ;  /* 0x000000e60700720c */ /* 0x080fe20001f61670 */
[----:B------:R-:W-:Y:S01]  /*4cc0*/  IMAD.IADD R15, R228, 0x1, -R5 ;  /* 0x00000001e40f7824 */ /* 0x000fe200078e0a05 */
[C---:B------:R-:W-:Y:S01]  /*4cd0*/  ISETP.LT.OR P1, PT, R12.reuse, R231, P1 ;  /* 0x000000e70c00720c */ /* 0x040fe20000f21670 */
[----:B------:R-:W-:Y:S01]  /*4ce0*/  IMAD.IADD R7, R229, 0x1, -R7 ;  /* 0x00000001e5077824 */ /* 0x000fe200078e0a07 */
[----:B------:R-:W-:Y:S02]  /*4cf0*/  ISETP.LT.OR P0, PT, R12, R230, P0 ;  /* 0x000000e60c00720c */ /* 0x000fe40000701670 */
[----:B------:R-:W-:Y:S01]  /*4d00*/  FSEL R49, R21, -INF , !P5 ;  /* 0xff80000015317808 */ /* 0x000fe20006800000 */
[----:B--2---:R-:W-:Y:S01]  /*4d10*/  IMAD.IADD R13, R228, 0x1, -R6 ;  /* 0x00000001e40d7824 */ /* 0x004fe200078e0a06 */
[----:B------:R-:W-:-:S02]  /*4d20*/  IABS R7, R7 ;  /* 0x0000000700077213 */ /* 0x000fc40000000000 */
[C---:B------:R-:W-:Y:S02]  /*4d30*/  ISETP.GE.AND P5, PT, R6.reuse, R233, PT ;  /* 0x000000e90600720c */ /* 0x040fe40003fa6270 */
[----:B------:R-:W-:Y:S02]  /*4d40*/  IABS R13, R13 ;  /* 0x0000000d000d7213 */ /* 0x000fe40000000000 */
[----:B------:R-:W-:Y:S01]  /*4d50*/  ISETP.GE.AND P4, PT, R6, R232, PT ;  /* 0x000000e80600720c */ /* 0x000fe20003f86270 */
[----:B---3--:R-:W-:Y:S01]  /*4d60*/  FFMA.FTZ R17, R26, -UR23, R52 ;  /* 0x800000171a117c23 */ /* 0x008fe20008010034 */
[----:B------:R-:W-:Y:S01]  /*4d70*/  ISETP.LT.OR P5, PT, R6, R231, P5 ;  /* 0x000000e70600720c */ /* 0x000fe20002fa1670 */
[----:B------:R-:W-:Y:S01]  /*4d80*/  IMAD.MOV.U32 R14, RZ, RZ, R13 ;  /* 0x000000ffff0e7224 */ /* 0x000fe200078e000d */
[----:B------:R-:W-:Y:S01]  /*4d90*/  IABS R13, R15 ;  /* 0x0000000f000d7213 */ /* 0x000fe20000000000 */
[----:B------:R-:W-:Y:S01]  /*4da0*/  IMAD.IADD R15, R228, 0x1, -R18 ;  /* 0x00000001e40f7824 */ /* 0x000fe200078e0a12 */
[----:B------:R-:W-:Y:S01]  /*4db0*/  ISETP.LT.OR P4, PT, R6, R230, P4 ;  /* 0x000000e60600720c */ /* 0x000fe20002781670 */
[----:B------:R2:W3:Y:S01]  /*4dc0*/  I2F R27, R14 ;  /* 0x0000000e001b7306 */ /* 0x0004e20000201400 */
[----:B------:R-:W-:Y:S01]  /*4dd0*/  IMAD.IADD R6, R229, 0x1, -R6 ;  /* 0x00000001e5067824 */ /* 0x000fe200078e0a06 */
[----:B------:R-:W-:-:S02]  /*4de0*/  FSEL R148, R23, -INF , !P2 ;  /* 0xff80000017947808 */ /* 0x000fc40005000000 */
[----:B------:R-:W-:Y:S02]  /*4df0*/  ISETP.GE.AND P2, PT, R5, R233, PT ;  /* 0x000000e90500720c */ /* 0x000fe40003f46270 */
[----:B------:R-:W-:Y:S02]  /*4e00*/  FSEL R131, R17, -INF , !P6 ;  /* 0xff80000011837808 */ /* 0x000fe40007000000 */
[----:B------:R4:W5:Y:S01]  /*4e10*/  I2F R25, R13 ;  /* 0x0000000d00197306 */ /* 0x0009620000201400 */
[----:B------:R-:W-:Y:S02]  /*4e20*/  ISETP.LT.OR P2, PT, R5, R231, P2 ;  /* 0x000000e70500720c */ /* 0x000fe40001741670 */
[----:B------:R-:W-:-:S04]  /*4e30*/  ISETP.GE.AND P6, PT, R18, R232, PT ;  /* 0x000000e81200720c */ /* 0x000fc80003fc6270 */
[----:B------:R-:W-:Y:S01]  /*4e40*/  ISETP.LT.OR P6, PT, R18, R230, P6 ;  /* 0x000000e61200720c */ /* 0x000fe200037c1670 */
[----:B--2---:R-:W-:Y:S01]  /*4e50*/  IMAD.IADD R14, R229, 0x1, -R12 ;  /* 0x00000001e50e7824 */ /* 0x004fe200078e0a0c */
[----:B------:R-:W-:Y:S01]  /*4e60*/  IABS R12, R15 ;  /* 0x0000000f000c7213 */ /* 0x000fe20000000000 */
[----:B---3--:R-:W-:-:S03]  /*4e70*/  FFMA.FTZ R21, R27, -UR23, R53 ;  /* 0x800000171b157c23 */ /* 0x008fc60008010035 */
[----:B------:R-:W-:Y:S01]  /*4e80*/  IABS R14, R14 ;  /* 0x0000000e000e7213 */ /* 0x000fe20000000000 */
[----:B------:R2:W-:Y:S01]  /*4e90*/  I2F R33, R12 ;  /* 0x0000000c00217306 */ /* 0x0005e20000201400 */
[----:B------:R-:W-:Y:S01]  /*4ea0*/  FSEL R128, R21, -INF , !P5 ;  /* 0xff80000015807808 */ /* 0x000fe20006800000 */
[----:B----4-:R-:W-:Y:S02]  /*4eb0*/  IMAD.MOV.U32 R13, RZ, RZ, R7 ;  /* 0x000000ffff0d7224 */ /* 0x010fe400078e0007 */
[----:B------:R-:W-:Y:S02]  /*4ec0*/  FFMA.FTZ R7, R24, -UR23, R37 ;  /* 0x8000001718077c23 */ /* 0x000fe40008010025 */
[----:B-----5:R-:W-:Y:S02]  /*4ed0*/  FFMA.FTZ R25, R25, -UR23, R44 ;  /* 0x8000001719197c23 */ /* 0x020fe4000801002c */
[----:B------:R3:W4:Y:S01]  /*4ee0*/  I2F R20, R13 ;  /* 0x0000000d00147306 */ /* 0x0007220000201400 */
[----:B------:R-:W-:-:S02]  /*4ef0*/  FSEL R135, R7, -INF , !P1 ;  /* 0xff80000007877808 */ /* 0x000fc40004800000 */
[C---:B------:R-:W-:Y:S02]  /*4f00*/  ISETP.GE.AND P1, PT, R5.reuse, R232, PT ;  /* 0x000000e80500720c */ /* 0x040fe40003f26270 */
[----:B------:R-:W-:Y:S02]  /*4f10*/  IADD3 R7, R2, 0x29, RZ ;  /* 0x0000002902077810 */ /* 0x000fe40007ffe0ff */
[----:B------:R-:W-:Y:S01]  /*4f20*/  ISETP.LT.OR P1, PT, R5, R230, P1 ;  /* 0x000000e60500720c */ /* 0x000fe20000f21670 */
[----:B--2---:R-:W-:Y:S01]  /*4f30*/  IMAD.MOV.U32 R12, RZ, RZ, R14 ;  /* 0x000000ffff0c7224 */ /* 0x004fe200078e000e */
[----:B------:R-:W-:Y:S01]  /*4f40*/  IABS R14, R6 ;  /* 0x00000006000e7213 */ /* 0x000fe20000000000 */
[----:B------:R-:W-:Y:S01]  /*4f50*/  IMAD.IADD R6, R229, 0x1, -R5 ;  /* 0x00000001e5067824 */ /* 0x000fe200078e0a05 */
[----:B------:R-:W-:Y:S01]  /*4f60*/  FSEL R235, R25, -INF , !P2 ;  /* 0xff80000019eb7808 */ /* 0x000fe20005000000 */
[----:B------:R2:W5:Y:S01]  /*4f70*/  I2F R16, R12 ;  /* 0x0000000c00107306 */ /* 0x0005620000201400 */
[----:B------:R-:W-:-:S02]  /*4f80*/  ISETP.GE.AND P2, PT, R7, R232, PT ;  /* 0x000000e80700720c */ /* 0x000fc40003f46270 */
[----:B------:R-:W-:Y:S01]  /*4f90*/  IABS R6, R6 ;  /* 0x0000000600067213 */ /* 0x000fe20000000000 */
[----:B---3--:R-:W-:Y:S01]  /*4fa0*/  IMAD.MOV.U32 R13, RZ, RZ, R14 ;  /* 0x000000ffff0d7224 */ /* 0x008fe200078e000e */
[----:B------:R-:W-:Y:S01]  /*4fb0*/  ISETP.LT.OR P2, PT, R7, R230, P2 ;  /* 0x000000e60700720c */ /* 0x000fe20001741670 */
[----:B------:R-:W-:Y:S02]  /*4fc0*/  IMAD.IADD R14, R228, 0x1, -R7 ;  /* 0x00000001e40e7824 */ /* 0x000fe400078e0a07 */
[----:B------:R3:W1:Y:S01]  /*4fd0*/  I2F R15, R6 ;  /* 0x00000006000f7306 */ /* 0x0006620000201400 */
[----:B----4-:R-:W-:Y:S01]  /*4fe0*/  FFMA.FTZ R22, R20, -UR23, R54 ;  /* 0x8000001714167c23 */ /* 0x010fe20008010036 */
[----:B------:R-:W-:-:S04]  /*4ff0*/  IADD3 R20, R2, 0x38, RZ ;  /* 0x0000003802147810 */ /* 0x000fc80007ffe0ff */
[----:B------:R-:W-:Y:S02]  /*5000*/  FSEL R130, R22, -INF , !P3 ;  /* 0xff80000016827808 */ /* 0x000fe40005800000 */
[----:B--2---:R-:W-:Y:S01]  /*5010*/  IADD3 R12, R2, 0x28, RZ ;  /* 0x00000028020c7810 */ /* 0x004fe20007ffe0ff */
[----:B------:R2:W4:Y:S01]  /*5020*/  I2F R19, R13 ;  /* 0x0000000d00137306 */ /* 0x0005220000201400 */
[----:B-----5:R-:W-:Y:S02]  /*5030*/  FFMA.FTZ R16, R16, -UR23, R39 ;  /* 0x8000001710107c23 */ /* 0x020fe40008010027 */
[----:B------:R-:W-:Y:S01]  /*5040*/  ISETP.GE.AND P3, PT, R12, R233, PT ;  /* 0x000000e90c00720c */ /* 0x000fe20003f66270 */
[----:B------:R-:W-:Y:S01]  /*5050*/  IMAD.IADD R5, R228, 0x1, -R12 ;  /* 0x00000001e4057824 */ /* 0x000fe200078e0a0c */
[----:B------:R-:W-:Y:S02]  /*5060*/  ISETP.GE.AND P5, PT, R12, R232, PT ;  /* 0x000000e80c00720c */ /* 0x000fe40003fa6270 */
[----:B---3--:R-:W-:Y:S01]  /*5070*/  IADD3 R6, R2, 0x30, RZ ;  /* 0x0000003002067810 */ /* 0x008fe20007ffe0ff */
[----:B-1----:R-:W-:Y:S01]  /*5080*/  FFMA.FTZ R23, R15, -UR23, R46 ;  /* 0x800000170f177c23 */ /* 0x002fe2000801002e */
[----:B------:R-:W-:-:S02]  /*5090*/  IABS R5, R5 ;  /* 0x0000000500057213 */ /* 0x000fc40000000000 */
[C---:B------:R-:W-:Y:S02]  /*50a0*/  ISETP.LT.OR P3, PT, R12.reuse, R231, P3 ;  /* 0x000000e70c00720c */ /* 0x040fe40001f61670 */
[----:B------:R-:W-:Y:S01]  /*50b0*/  ISETP.LT.OR P5, PT, R12, R230, P5 ;  /* 0x000000e60c00720c */ /* 0x000fe20002fa1670 */
[----:B------:R-:W-:Y:S01]  /*50c0*/  IMAD.IADD R12, R229, 0x1, -R12 ;  /* 0x00000001e50c7824 */ /* 0x000fe200078e0a0c */
[----:B------:R-:W-:Y:S01]  /*50d0*/  FSEL R134, R16, -INF , !P0 ;  /* 0xff80000010867808 */ /* 0x000fe20004000000 */
[----:B--2---:R-:W-:Y:S01]  /*50e0*/  IMAD.MOV.U32 R13, RZ, RZ, R5 ;  /* 0x000000ffff0d7224 */ /* 0x004fe200078e0005 */
[----:B------:R-:W-:Y:S01]  /*50f0*/  IABS R5, R14 ;  /* 0x0000000e00057213 */ /* 0x000fe20000000000 */
[----:B----4-:R-:W-:Y:S01]  /*5100*/  FFMA.FTZ R24, R19, -UR23, R55 ;  /* 0x8000001713187c23 */ /* 0x010fe20008010037 */
[C---:B------:R-:W-:Y:S01]  /*5110*/  IADD3 R19, R2.reuse, 0x39, RZ ;  /* 0x0000003902137810 */ /* 0x040fe20007ffe0ff */
[----:B------:R1:W-:Y:S01]  /*5120*/  I2F R32, R13 ;  /* 0x0000000d00207306 */ /* 0x0003e20000201400 */
[----:B------:R-:W-:Y:S01]  /*5130*/  IABS R12, R12 ;  /* 0x0000000c000c7213 */ /* 0x000fe20000000000 */
[----:B------:R-:W-:Y:S01]  /*5140*/  IMAD.MOV.U32 R14, RZ, RZ, R5 ;  /* 0x000000ffff0e7224 */ /* 0x000fe200078e0005 */
[----:B------:R-:W-:-:S02]  /*5150*/  IADD3 R5, R2, 0x31, RZ ;  /* 0x0000003102057810 */ /* 0x000fc40007ffe0ff */
[----:B------:R-:W-:Y:S02]  /*5160*/  FSEL R129, R24, -INF , !P4 ;  /* 0xff80000018817808 */ /* 0x000fe40006000000 */
[CC--:B------:R-:W-:Y:S01]  /*5170*/  ISETP.GE.AND P4, PT, R7.reuse, R233.reuse, PT ;  /* 0x000000e90700720c */ /* 0x0c0fe20003f86270 */
[----:B------:R-:W-:Y:S01]  /*5180*/  IMAD.IADD R15, R228, 0x1, -R5 ;  /* 0x00000001e40f7824 */ /* 0x000fe200078e0a05 */
[----:B------:R2:W-:Y:S01]  /*5190*/  I2F R36, R14 ;  /* 0x0000000e00247306 */ /* 0x0005e20000201400 */
[C---:B------:R-:W-:Y:S01]  /*51a0*/  ISETP.GE.AND P0, PT, R18.reuse, R233, PT ;  /* 0x000000e91200720c */ /* 0x040fe20003f06270 */
[----:B------:R-:W-:Y:S01]  /*51b0*/  HMMA.16816.F32 R24, R8, R28, R64 ;  /* 0x0000001c0818723c */ /* 0x000fe20000001840 */
[----:B------:R-:W-:Y:S02]  /*51c0*/  ISETP.LT.OR P4, PT, R7, R231, P4 ;  /* 0x000000e70700720c */ /* 0x000fe40002781670 */
[----:B------:R-:W-:Y:S01]  /*51d0*/  IABS R2, R15 ;  /* 0x0000000f00027213 */ /* 0x000fe20000000000 */
[----:B------:R-:W-:Y:S01]  /*51e0*/  FFMA.FTZ R15, R33, -UR23, R45 ;  /* 0x80000017210f7c23 */ /* 0x000fe2000801002d */
[----:B------:R-:W-:Y:S01]  /*51f0*/  ISETP.LT.OR P0, PT, R18, R231, P0 ;  /* 0x000000e71200720c */ /* 0x000fe20000701670 */
[----:B-1----:R-:W-:Y:S01]  /*5200*/  IMAD.IADD R13, R228, 0x1, -R6 ;  /* 0x00000001e40d7824 */ /* 0x002fe200078e0a06 */
[----:B------:R-:W-:-:S02]  /*5210*/  FSEL R149, R23, -INF , !P1 ;  /* 0xff80000017957808 */ /* 0x000fc40004800000 */
[----:B------:R-:W-:Y:S02]  /*5220*/  FSEL R234, R15, -INF , !P0 ;  /* 0xff8000000fea7808 */ /* 0x000fe40004000000 */
[----:B------:R-:W-:Y:S02]  /*5230*/  IABS R13, R13 ;  /* 0x0000000d000d7213 */ /* 0x000fe40000000000 */
[----:B------:R-:W-:Y:S01]  /*5240*/  ISETP.GE.AND P1, PT, R6, R233, PT ;  /* 0x000000e90600720c */ /* 0x000fe20003f26270 */
[----:B--2---:R-:W-:Y:S01]  /*5250*/  IMAD.IADD R14, R228, 0x1, -R20 ;  /* 0x00000001e40e7824 */ /* 0x004fe200078e0a14 */
[----:B------:R1:W-:Y:S01]  /*5260*/  I2F R35, R13 ;  /* 0x0000000d00237306 */ /* 0x0003e20000201400 */
[C---:B------:R-:W-:Y:S02]  /*5270*/  ISETP.GE.AND P0, PT, R6.reuse, R232, PT ;  /* 0x000000e80600720c */ /* 0x040fe40003f06270 */
[C---:B------:R-:W-:Y:S02]  /*5280*/  ISETP.LT.OR P1, PT, R6.reuse, R231, P1 ;  /* 0x000000e70600720c */ /* 0x040fe40000f21670 */
[----:B------:R-:W-:Y:S01]  /*5290*/  ISETP.LT.OR P0, PT, R6, R230, P0 ;  /* 0x000000e60600720c */ /* 0x000fe20000701670 */
[----:B-1----:R-:W-:Y:S01]  /*52a0*/  IMAD.MOV.U32 R13, RZ, RZ, R2 ;  /* 0x000000ffff0d7224 */ /* 0x002fe200078e0002 */
[----:B------:R-:W-:Y:S01]  /*52b0*/  IABS R2, R14 ;  /* 0x0000000e00027213 */ /* 0x000fe20000000000 */
[----:B------:R-:W-:-:S02]  /*52c0*/  IMAD.IADD R14, R229, 0x1, -R18 ;  /* 0x00000001e50e7824 */ /* 0x000fc400078e0a12 */
[----:B------:R1:W-:Y:S03]  /*52d0*/  I2F R34, R13 ;  /* 0x0000000d00227306 */ /* 0x0003e60000201400 */
[----:B------:R-:W-:-:S05]  /*52e0*/  IABS R14, R14 ;  /* 0x0000000e000e7213 */ /* 0x000fca0000000000 */
[----:B------:R2:W-:Y:S01]  /*52f0*/  I2F R33, R2 ;  /* 0x0000000200217306 */ /* 0x0005e20000201400 */
[----:B-1----:R-:W-:-:S07]  /*5300*/  IMAD.IADD R13, R228, 0x1, -R19 ;  /* 0x00000001e40d7824 */ /* 0x002fce00078e0a13 */
[----:B------:R-:W1:Y:S01]  /*5310*/  I2F R14, R14 ;  /* 0x0000000e000e7306 */ /* 0x000e620000201400 */
[----:B--2---:R-:W-:-:S07]  /*5320*/  IABS R2, R13 ;  /* 0x0000000d00027213 */ /* 0x004fce0000000000 */
[----:B------:R2:W-:Y:S02]  /*5330*/  I2F R22, R2 ;  /* 0x0000000200167306 */ /* 0x0005e40000201400 */
[----:B--2---:R-:W-:Y:S02]  /*5340*/  IMAD.IADD R2, R229, 0x1, -R7 ;  /* 0x00000001e5027824 */ /* 0x004fe400078e0a07 */
[----:B------:R-:W-:-:S03]  /*5350*/  IMAD.MOV.U32 R7, RZ, RZ, R12 ;  /* 0x000000ffff077224 */ /* 0x000fc600078e000c */
[----:B------:R-:W-:Y:S01]  /*5360*/  IABS R12, R2 ;  /* 0x00000002000c7213 */ /* 0x000fe20000000000 */
[----:B------:R-:W-:Y:S01]  /*5370*/  IMAD.IADD R2, R229, 0x1, -R6 ;  /* 0x00000001e5027824 */ /* 0x000fe200078e0a06 */
[----:B------:R2:W-:Y:S01]  /*5380*/  I2F R21, R7 ;  /* 0x0000000700157306 */ /* 0x0005e20000201400 */
[----:B-1----:R-:W-:-:S05]  /*5390*/  FFMA.FTZ R6, R14, -UR23, R47 ;  /* 0x800000170e067c23 */ /* 0x002fca000801002f */
[----:B------:R-:W-:Y:S01]  /*53a0*/  FSEL R252, R6, -INF , !P6 ;  /* 0xff80000006fc7808 */ /* 0x000fe20007000000 */
[----:B------:R-:W-:Y:S01]  /*53b0*/  IMAD.IADD R6, R229, 0x1, -R20 ;  /* 0x00000001e5067824 */ /* 0x000fe200078e0a14 */
[----:B------:R-:W-:-:S04]  /*53c0*/  ISETP.GE.AND P6, PT, R5, R233, PT ;  /* 0x000000e90500720c */ /* 0x000fc80003fc6270 */
[----:B------:R-:W-:Y:S01]  /*53d0*/  ISETP.LT.OR P6, PT, R5, R231, P6 ;  /* 0x000000e70500720c */ /* 0x000fe200037c1670 */
[----:B--2---:R-:W-:Y:S01]  /*53e0*/  IMAD.MOV.U32 R7, RZ, RZ, R12 ;  /* 0x000000ffff077224 */ /* 0x004fe200078e000c */
[----:B------:R-:W-:Y:S01]  /*53f0*/  IABS R12, R2 ;  /* 0x00000002000c7213 */ /* 0x000fe20000000000 */
[----:B------:R-:W-:Y:S02]  /*5400*/  IMAD.IADD R2, R229, 0x1, -R5 ;  /* 0x00000001e5027824 */ /* 0x000fe400078e0a05 */
[----:B------:R1:W-:Y:S03]  /*5410*/  I2F R18, R7 ;  /* 0x0000000700127306 */ /* 0x0003e60000201400 */
[----:B------:R-:W-:-:S05]  /*5420*/  IABS R2, R2 ;  /* 0x0000000200027213 */ /* 0x000fca0000000000 */
[----:B------:R2:W3:Y:S01]  /*5430*/  I2F R16, R2 ;  /* 0x0000000200107306 */ /* 0x0004e20000201400 */
[----:B-1----:R-:W-:-:S07]  /*5440*/  FFMA.FTZ R7, R32, -UR23, R40 ;  /* 0x8000001720077c23 */ /* 0x002fce0008010028 */
[----:B------:R1:W-:Y:S01]  /*5450*/  I2F R17, R12 ;  /* 0x0000000c00117306 */ /* 0x0003e20000201400 */
[----:B------:R-:W-:Y:S01]  /*5460*/  FSEL R178, R7, -INF , !P3 ;  /* 0xff80000007b27808 */ /* 0x000fe20005800000 */
[----:B------:R-:W-:Y:S01]  /*5470*/  FFMA.FTZ R7, R36, -UR23, R41 ;  /* 0x8000001724077c23 */ /* 0x000fe20008010029 */
[----:B------:R-:W-:Y:S01]  /*5480*/  ISETP.GE.AND P3, PT, R5, R232, PT ;  /* 0x000000e80500720c */ /* 0x000fe20003f66270 */
[----:B--2---:R-:W-:Y:S02]  /*5490*/  IMAD.IADD R2, R229, 0x1, -R19 ;  /* 0x00000001e5027824 */ /* 0x004fe400078e0a13 */
[----:B---3--:R-:W-:Y:S01]  /*54a0*/  FFMA.FTZ R16, R16, -UR23, R27 ;  /* 0x8000001710107c23 */ /* 0x008fe2000801001b */
[----:B------:R-:W-:Y:S02]  /*54b0*/  ISETP.LT.OR P3, PT, R5, R230, P3 ;  /* 0x000000e60500720c */ /* 0x000fe40001f61670 */
[----:B------:R-:W-:Y:S02]  /*54c0*/  IABS R2, R2 ;  /* 0x0000000200027213 */ /* 0x000fe40000000000 */
[----:B------:R-:W-:Y:S01]  /*54d0*/  IABS R5, R6 ;  /* 0x0000000600057213 */ /* 0x000fe20000000000 */
[----:B-1----:R-:W-:Y:S01]  /*54e0*/  HMMA.16816.F32 R12, R8, R30, R68 ;  /* 0x0000001e080c723c */ /* 0x002fe20000001844 */
[----:B------:R-:W-:-:S02]  /*54f0*/  FSEL R176, R7, -INF , !P4 ;  /* 0xff80000007b07808 */ /* 0x000fc40006000000 */
[----:B------:R-:W1:Y:S01]  /*5500*/  I2F R2, R2 ;  /* 0x0000000200027306 */ /* 0x000e620000201400 */
[C---:B------:R-:W-:Y:S01]  /*5510*/  ISETP.GE.AND P4, PT, R19.reuse, R233, PT ;  /* 0x000000e91300720c */ /* 0x040fe20003f86270 */
[----:B------:R-:W-:Y:S01]  /*5520*/  FFMA.FTZ R7, R34, -UR23, R25 ;  /* 0x8000001722077c23 */ /* 0x000fe20008010019 */
[----:B------:R-:W-:Y:S02]  /*5530*/  FSEL R157, R16, -INF , !P3 ;  /* 0xff800000109d7808 */ /* 0x000fe40005800000 */
[----:B------:R-:W-:Y:S01]  /*5540*/  ISETP.LT.OR P4, PT, R19, R231, P4 ;  /* 0x000000e71300720c */ /* 0x000fe20002781670 */
[----:B------:R-:W-:Y:S01]  /*5550*/  FFMA.FTZ R9, R21, -UR23, R42 ;  /* 0x8000001715097c23 */ /* 0x000fe2000801002a */
[----:B------:R-:W-:Y:S01]  /*5560*/  FSEL R159, R7, -INF , !P6 ;  /* 0xff800000079f7808 */ /* 0x000fe20007000000 */
[----:B------:R2:W3:Y:S01]  /*5570*/  I2F R6, R5 ;  /* 0x0000000500067306 */ /* 0x0004e20000201400 */
[----:B------:R-:W-:Y:S02]  /*5580*/  FFMA.FTZ R8, R18, -UR23, R43 ;  /* 0x8000001712087c23 */ /* 0x000fe4000801002b */
[----:B------:R-:W-:-:S02]  /*5590*/  FSEL R179, R9, -INF , !P5 ;  /* 0xff80000009b37808 */ /* 0x000fc40006800000 */
[----:B------:R-:W-:Y:S02]  /*55a0*/  ISETP.GE.AND P5, PT, R20, R233, PT ;  /* 0x000000e91400720c */ /* 0x000fe40003fa6270 */
[----:B------:R-:W-:Y:S02]  /*55b0*/  FSEL R177, R8, -INF , !P2 ;  /* 0xff80000008b17808 */ /* 0x000fe40005000000 */
[C---:B------:R-:W-:Y:S02]  /*55c0*/  ISETP.GE.AND P2, PT, R20.reuse, R232, PT ;  /* 0x000000e81400720c */ /* 0x040fe40003f46270 */
[C---:B------:R-:W-:Y:S02]  /*55d0*/  ISETP.LT.OR P5, PT, R20.reuse, R231, P5 ;  /* 0x000000e71400720c */ /* 0x040fe40002fa1670 */
[----:B------:R-:W-:Y:S01]  /*55e0*/  ISETP.LT.OR P2, PT, R20, R230, P2 ;  /* 0x000000e61400720c */ /* 0x000fe20001741670 */
[----:B------:R-:W-:Y:S02]  /*55f0*/  FFMA.FTZ R13, R22, -UR23, R13 ;  /* 0x80000017160d7c23 */ /* 0x000fe4000801000d */
[----:B--2---:R-:W-:-:S02]  /*5600*/  FFMA.FTZ R5, R35, -UR23, R24 ;  /* 0x8000001723057c23 */ /* 0x004fc40008010018 */
[----:B-1----:R-:W-:Y:S02]  /*5610*/  FFMA.FTZ R2, R2, -UR23, R15 ;  /* 0x8000001702027c23 */ /* 0x002fe4000801000f */
[----:B------:R-:W-:Y:S01]  /*5620*/  FFMA.FTZ R12, R33, -UR23, R12 ;  /* 0x80000017210c7c23 */ /* 0x000fe2000801000c */
[----:B------:R-:W-:Y:S01]  /*5630*/  FSEL R150, R5, -INF , !P1 ;  /* 0xff80000005967808 */ /* 0x000fe20004800000 */
[----:B------:R-:W-:Y:S01]  /*5640*/  FFMA.FTZ R5, R17, -UR23, R26 ;  /* 0x8000001711057c23 */ /* 0x000fe2000801001a */
[----:B------:R-:W-:Y:S01]  /*5650*/  ISETP.GE.AND P1, PT, R19, R232, PT ;  /* 0x000000e81300720c */ /* 0x000fe20003f26270 */
[----:B---3--:R-:W-:Y:S01]  /*5660*/  FFMA.FTZ R6, R6, -UR23, R14 ;  /* 0x8000001706067c23 */ /* 0x008fe2000801000e */
[----:B------:R-:W-:Y:S02]  /*5670*/  FSEL R156, R12, -INF , !P5 ;  /* 0xff8000000c9c7808 */ /* 0x000fe40006800000 */
[----:B------:R-:W-:Y:S02]  /*5680*/  FSEL R5, R5, -INF , !P0 ;  /* 0xff80000005057808 */ /* 0x000fe40004000000 */
[----:B------:R-:W-:-:S02]  /*5690*/  ISETP.LT.OR P1, PT, R19, R230, P1 ;  /* 0x000000e61300720c */ /* 0x000fc40000f21670 */
[----:B------:R-:W-:Y:S01]  /*56a0*/  PLOP3.LUT P0, PT, PT, PT, UP0, 0x80, 0x0 ;  /* 0x000000000000781c */ /* 0x000fe20003f0f008 */
[----:B------:R1:W-:Y:S01]  /*56b0*/  STL [R1+0x3c], R5 ;  /* 0x00003c0501007387 */ /* 0x0003e20000100800 */
[----:B------:R-:W-:Y:S02]  /*56c0*/  FSEL R2, R2, -INF , !P1 ;  /* 0xff80000002027808 */ /* 0x000fe40004800000 */
[----:B------:R-:W-:Y:S02]  /*56d0*/  FSEL R151, R6, -INF , !P2 ;  /* 0xff80000006977808 */ /* 0x000fe40005000000 */
[----:B-1----:R-:W-:-:S05]  /*56e0*/  FSEL R5, R13, -INF , !P4 ;  /* 0xff8000000d057808 */ /* 0x002fca0006000000 */
[----:B------:R1:W-:Y:S04]  /*56f0*/  STL [R1+0x38], R5 ;  /* 0x0000380501007387 */ /* 0x0003e80000100800 */
[----:B------:R1:W-:Y:S01]  /*5700*/  STL [R1+0x40], R2 ;  /* 0x0000400201007387 */ /* 0x0003e20000100800 */
        /* <DEDUP_REMOVED lines=13> */
[----:B-1----:R-:W-:Y:S02]  /*57e0*/  IADD3 R5, R7, UR4, RZ ;  /* 0x0000000407057c10 */ /* 0x002fe4000fffe0ff */
        /* <DEDUP_REMOVED lines=32> */
[----:B-1----:R-:W-:-:S03]  /*59f0*/  @!P5 LEA R8, P2, R2, c[0x0][0x168], 0x1 ;  /* 0x00005a000208da11 */ /* 0x002fc600078408ff */
        /* <DEDUP_REMOVED lines=24> */
.L_x_506:
[----:B------:R-:W-:Y:S05]  /*5b80*/  BSYNC B0 ;  /* 0x0000000000007941 */ /* 0x000fea0003800000 */
.L_x_505:
[----:B------:R-:W0:Y:S02]  /*5b90*/  LDGDEPBAR ;  /* 0x00000000000079af */ /* 0x000e240000000000 */
.L_x_504:
[----:B------:R-:W-:Y:S04]  /*5ba0*/  STL [R1+0xb0], R216 ;  /* 0x0000b0d801007387 */ /* 0x000fe80000100800 */
[----:B------:R-:W-:Y:S04]  /*5bb0*/  STL [R1+0xac], R215 ;  /* 0x0000acd701007387 */ /* 0x000fe80000100800 */
[----:B------:R-:W-:Y:S04]  /*5bc0*/  STL [R1+0xa8], R214 ;  /* 0x0000a8d601007387 */ /* 0x000fe80000100800 */
[----:B------:R3:W-:Y:S04]  /*5bd0*/  STL [R1+0xa4], R213 ;  /* 0x0000a4d501007387 */ /* 0x0007e80000100800 */
[----:B---3--:R-:W3:Y:S04]  /*5be0*/  LDL.LU R213, [R1+0x38] ;  /* 0x0000380001d57983 */ /* 0x008ee80000300800 */
[----:B------:R4:W-:Y:S04]  /*5bf0*/  STL [R1+0xa0], R212 ;  /* 0x0000a0d401007387 */ /* 0x0009e80000100800 */
[----:B----4-:R-:W4:Y:S04]  /*5c00*/  LDL.LU R212, [R1+0x40] ;  /* 0x0000400001d47983 */ /* 0x010f280000300800 */
[----:B------:R-:W-:Y:S04]  /*5c10*/  STL [R1+0x9c], R211 ;  /* 0x00009cd301007387 */ /* 0x000fe80000100800 */
[----:B------:R-:W-:Y:S04]  /*5c20*/  STL [R1+0x98], R210 ;  /* 0x000098d201007387 */ /* 0x000fe80000100800 */
[----:B------:R1:W-:Y:S04]  /*5c30*/  STL [R1+0x94], R209 ;  /* 0x000094d101007387 */ /* 0x0003e80000100800 */
[----:B-12---:R-:W2:Y:S01]  /*5c40*/  LDL.LU R209, [R1+0x3c] ;  /* 0x00003c0001d17983 */ /* 0x006ea20000300800 */
[----:B------:R-:W-:-:S02]  /*5c50*/  FMNMX.FTZ R2, R61, R60, !PT ;  /* 0x0000003c3d027209 */ /* 0x000fc40007810000 */
[----:B------:R-:W-:Y:S01]  /*5c60*/  SHF.L.U32 R201, R4, 0x1, RZ ;  /* 0x0000000104c97819 */ /* 0x000fe200000006ff */
[----:B------:R-:W-:Y:S01]  /*5c70*/  STL [R1+0x90], R208 ;  /* 0x000090d001007387 */ /* 0x000fe20000100800 */
[----:B------:R-:W-:Y:S02]  /*5c80*/  FMNMX.FTZ R2, R48, R2, !PT ;  /* 0x0000000230027209 */ /* 0x000fe40007810000 */
[----:B------:R-:W-:Y:S01]  /*5c90*/  LEA R204, R0, R201, 0x1 ;  /* 0x000000c900cc7211 */ /* 0x000fe200078e08ff */
[----:B------:R-:W-:Y:S01]  /*5ca0*/  IMAD R202, R3, 0x2, R201 ;  /* 0x0000000203ca7824 */ /* 0x000fe200078e02c9 */
[----:B------:R-:W-:Y:S01]  /*5cb0*/  FMNMX.FTZ R2, R38, R2, !PT ;  /* 0x0000000226027209 */ /* 0x000fe20007810000 */
[----:B------:R-:W-:Y:S02]  /*5cc0*/  STL [R1+0x8c], R207 ;  /* 0x00008ccf01007387 */ /* 0x000fe40000100800 */
[----:B------:R-:W-:Y:S01]  /*5cd0*/  IMAD R203, R0, 0x2, R202 ;  /* 0x0000000200cb7824 */ /* 0x000fe200078e02ca */
[----:B------:R-:W-:Y:S01]  /*5ce0*/  FMNMX.FTZ R2, R136, R2, !PT ;  /* 0x0000000288027209 */ /* 0x000fe20007810000 */
[----:B------:R-:W-:Y:S03]  /*5cf0*/  LDSM.16.MT88.4 R16, [R202+0x18000] ;  /* 0x01800000ca10783b */ /* 0x000fe60000004200 */
        /* <DEDUP_REMOVED lines=24> */
[----:B------:R-:W-:Y:S01]  /*5e80*/  STL [R1+0x80], R200 ;  /* 0x000080c801007387 */ /* 0x000fe20000100800 */
[----:B------:R-:W-:Y:S02]  /*5e90*/  FMNMX.FTZ R2, R149, R2, !PT ;  /* 0x0000000295027209 */ /* 0x000fe40007810000 */
[----:B------:R-:W-:Y:S02]  /*5ea0*/  FMNMX.FTZ R133, R156, R133, !PT ;  /* 0x000000859c857209 */ /* 0x000fe40007810000 */
[----:B------:R-:W-:-:S04]  /*5eb0*/  FMNMX.FTZ R2, R252, R2, !PT ;  /* 0x00000002fc027209 */ /* 0x000fc80007810000 */
[----:B------:R-:W-:-:S04]  /*5ec0*/  FMNMX.FTZ R2, R179, R2, !PT ;  /* 0x00000002b3027209 */ /* 0x000fc80007810000 */
[----:B------:R-:W-:Y:S02]  /*5ed0*/  FMNMX.FTZ R2, R177, R2, !PT ;  /* 0x00000002b1027209 */ /* 0x000fe40007810000 */
[----:B---3--:R-:W-:-:S05]  /*5ee0*/  FMNMX.FTZ R133, R213, R133, !PT ;  /* 0x00000085d5857209 */ /* 0x008fca0007810000 */
[----:B------:R-:W1:Y:S02]  /*5ef0*/  SHFL.BFLY PT, R5, R133, 0x2, 0x1f ;  /* 0x0c401f0085057f89 */ /* 0x000e6400000e0000 */
[----:B-1----:R-:W-:-:S05]  /*5f00*/  FMNMX.FTZ R133, R133, R5, !PT ;  /* 0x0000000585857209 */ /* 0x002fca0007810000 */
[----:B------:R-:W1:Y:S02]  /*5f10*/  SHFL.BFLY PT, R6, R133, 0x1, 0x1f ;  /* 0x0c201f0085067f89 */ /* 0x000e6400000e0000 */
[----:B-1----:R-:W-:-:S04]  /*5f20*/  FMNMX.FTZ R133, R133, R6, !PT ;  /* 0x0000000685857209 */ /* 0x002fc80007810000 */
[C---:B------:R-:W-:Y:S01]  /*5f30*/  FSETP.NEU.FTZ.AND P1, PT, R133.reuse, -INF , PT ;  /* 0xff8000008500780b */ /* 0x040fe20003f3d000 */
[----:B------:R-:W-:Y:S01]  /*5f40*/  FMUL.FTZ R8, R133, c[0x0][0x23c] ;  /* 0x00008f0085087a20 */ /* 0x000fe20000410000 */
[----:B--2---:R-:W-:-:S04]  /*5f50*/  FMNMX.FTZ R2, R209, R2, !PT ;  /* 0x00000002d1027209 */ /* 0x004fc80007810000 */
[----:B------:R-:W-:Y:S02]  /*5f60*/  FSEL R8, R8, RZ, P1 ;  /* 0x000000ff08087208 */ /* 0x000fe40000800000 */
[----:B------:R-:W-:-:S03]  /*5f70*/  FMNMX.FTZ R2, R157, R2, !PT ;  /* 0x000000029d027209 */ /* 0x000fc60007810000 */
[----:B------:R-:W-:Y:S01]  /*5f80*/  FFMA.FTZ R0, R136, c[0x0][0x23c], -R8 ;  /* 0x00008f0088007a23 */ /* 0x000fe20000010808 */
[----:B------:R-:W-:-:S03]  /*5f90*/  FMNMX.FTZ R2, R151, R2, !PT ;  /* 0x0000000297027209 */ /* 0x000fc60007810000 */
[----:B------:R1:W-:Y:S01]  /*5fa0*/  MUFU.EX2 R205, R0 ;  /* 0x0000000000cd7308 */ /* 0x0003e20000000800 */
[----:B----4-:R-:W-:-:S05]  /*5fb0*/  FMNMX.FTZ R2, R212, R2, !PT ;  /* 0x00000002d4027209 */ /* 0x010fca0007810000 */
[----:B------:R-:W2:Y:S01]  /*5fc0*/  SHFL.BFLY PT, R5, R2, 0x2, 0x1f ;  /* 0x0c401f0002057f89 */ /* 0x000ea200000e0000 */
[----:B-1----:R-:W-:Y:S01]  /*5fd0*/  FFMA.FTZ R0, R135, c[0x0][0x23c], -R8 ;  /* 0x00008f0087007a23 */ /* 0x002fe20000010808 */
[----:B------:R-:W-:-:S03]  /*5fe0*/  MOV R135, R157 ;  /* 0x0000009d00877202 */ /* 0x000fc60000000f00 */
[----:B------:R1:W-:Y:S01]  /*5ff0*/  MUFU.EX2 R9, R0 ;  /* 0x0000000000097308 */ /* 0x0003e20000000800 */
[----:B--2---:R-:W-:Y:S01]  /*6000*/  FMNMX.FTZ R2, R2, R5, !PT ;  /* 0x0000000502027209 */ /* 0x004fe20007810000 */
[----:B------:R-:W-:-:S04]  /*6010*/  FFMA.FTZ R5, R61, c[0x0][0x23c], -R8 ;  /* 0x00008f003d057a23 */ /* 0x000fc80000010808 */
[----:B------:R-:W2:Y:S02]  /*6020*/  SHFL.BFLY PT, R132, R2, 0x1, 0x1f ;  /* 0x0c201f0002847f89 */ /* 0x000ea400000e0000 */
[----:B------:R3:W-:Y:S01]  /*6030*/  MUFU.EX2 R214, R5 ;  /* 0x0000000500d67308 */ /* 0x0007e20000000800 */
[----:B-1----:R-:W-:-:S07]  /*6040*/  FFMA.FTZ R0, R131, c[0x0][0x23c], -R8 ;  /* 0x00008f0083007a23 */ /* 0x002fce0000010808 */
[----:B------:R1:W-:Y:S01]  /*6050*/  MUFU.EX2 R160, R0 ;  /* 0x0000000000a07308 */ /* 0x0003e20000000800 */
[----:B---3--:R-:W-:-:S07]  /*6060*/  FFMA.FTZ R5, R60, c[0x0][0x23c], -R8 ;  /* 0x00008f003c057a23 */ /* 0x008fce0000010808 */
[----:B------:R3:W-:Y:S01]  /*6070*/  MUFU.EX2 R10, R5 ;  /* 0x00000005000a7308 */ /* 0x0007e20000000800 */
[----:B--2---:R-:W-:Y:S01]  /*6080*/  FMNMX.FTZ R132, R2, R132, !PT ;  /* 0x0000008402847209 */ /* 0x004fe20007810000 */
[----:B-1----:R-:W-:-:S03]  /*6090*/  FFMA.FTZ R0, R128, c[0x0][0x23c], -R8 ;  /* 0x00008f0080007a23 */ /* 0x002fc60000010808 */
[C---:B------:R-:W-:Y:S01]  /*60a0*/  FSETP.NEU.FTZ.AND P1, PT, R132.reuse, -INF , PT ;  /* 0xff8000008400780b */ /* 0x040fe20003f3d000 */
[----:B------:R-:W-:-:S05]  /*60b0*/  FMUL.FTZ R2, R132, c[0x0][0x23c] ;  /* 0x00008f0084027a20 */ /* 0x000fca0000410000 */
[----:B------:R-:W-:Y:S01]  /*60c0*/  FSEL R2, R2, RZ, P1 ;  /* 0x000000ff02027208 */ /* 0x000fe20000800000 */
[----:B---3--:R-:W-:-:S04]  /*60d0*/  FFMA.FTZ R5, R48, c[0x0][0x23c], -R8 ;  /* 0x00008f0030057a23 */ /* 0x008fc80000010808 */
[--C-:B------:R-:W-:Y:S01]  /*60e0*/  FFMA.FTZ R4, R62, c[0x0][0x23c], -R2.reuse ;  /* 0x00008f003e047a23 */ /* 0x100fe20000010802 */
[----:B------:R1:W-:Y:S01]  /*60f0*/  MUFU.EX2 R207, R5 ;  /* 0x0000000500cf7308 */ /* 0x0003e20000000800 */
[----:B------:R-:W-:-:S07]  /*6100*/  FFMA.FTZ R3, R50, c[0x0][0x23c], -R2 ;  /* 0x00008f0032037a23 */ /* 0x000fce0000010802 */
[----:B------:R2:W-:Y:S01]  /*6110*/  MUFU.EX2 R215, R4 ;  /* 0x0000000400d77308 */ /* 0x0005e20000000800 */
[----:B-1----:R-:W-:-:S07]  /*6120*/  FFMA.FTZ R5, R38, c[0x0][0x23c], -R8 ;  /* 0x00008f0026057a23 */ /* 0x002fce0000010808 */
[----:B------:R1:W-:Y:S01]  /*6130*/  MUFU.EX2 R208, R3 ;  /* 0x0000000300d07308 */ /* 0x0003e20000000800 */
[----:B------:R-:W3:Y:S01]  /*6140*/  LDSM.16.MT88.4 R36, [R202+0x1a000] ;  /* 0x01a00000ca24783b */ /* 0x000ee20000004200 */
[----:B--2---:R-:W-:-:S06]  /*6150*/  FFMA.FTZ R4, R51, c[0x0][0x23c], -R2 ;  /* 0x00008f0033047a23 */ /* 0x004fcc0000010802 */
[----:B------:R-:W2:Y:S01]  /*6160*/  MUFU.EX2 R210, R5 ;  /* 0x0000000500d27308 */ /* 0x000ea20000000800 */
[----:B-1----:R-:W-:-:S07]  /*6170*/  FFMA.FTZ R3, R49, c[0x0][0x23c], -R2 ;  /* 0x00008f0031037a23 */ /* 0x002fce0000010802 */
[----:B------:R1:W4:Y:S01]  /*6180*/  MUFU.EX2 R158, R4 ;  /* 0x00000004009e7308 */ /* 0x0003220000000800 */
[----:B--2---:R-:W-:-:S07]  /*6190*/  F2FP.PACK_AB R6, R210, R207 ;  /* 0x000000cfd206723e */ /* 0x004fce00000000ff */
[----:B------:R-:W2:Y:S01]  /*61a0*/  MUFU.EX2 R211, R3 ;  /* 0x0000000300d37308 */ /* 0x000ea20000000800 */
[----:B-1----:R-:W-:Y:S02]  /*61b0*/  F2FP.PACK_AB R4, R10, R214 ;  /* 0x000000d60a04723e */ /* 0x002fe400000000ff */
[----:B----4-:R-:W-:Y:S02]  /*61c0*/  F2FP.PACK_AB R5, R158, R215 ;  /* 0x000000d79e05723e */ /* 0x010fe400000000ff */
[----:B--2---:R-:W-:-:S07]  /*61d0*/  F2FP.PACK_AB R7, R211, R208 ;  /* 0x000000d0d307723e */ /* 0x004fce00000000ff */
[C---:B------:R-:W-:Y:S08]  /*61e0*/  HMMA.16816.F32 R80, R4.reuse, R16, RZ ;  /* 0x000000100450723c */ /* 0x040ff000000018ff */
[C---:B------:R-:W-:Y:S01]  /*61f0*/  HMMA.16816.F32 R48, R4.reuse, R18, RZ ;  /* 0x000000120430723c */ /* 0x040fe200000018ff */
[----:B------:R-:W1:Y:S07]  /*6200*/  LDSM.16.MT88.4 R16, [R202+0x1c000] ;  /* 0x01c00000ca10783b */ /* 0x000e6e0000004200 */
[C---:B------:R-:W-:Y:S08]  /*6210*/  HMMA.16816.F32 R72, R4.reuse, R24, RZ ;  /* 0x000000180448723c */ /* 0x040ff000000018ff */
[C---:B------:R-:W-:Y:S01]  /*6220*/  HMMA.16816.F32 R104, R4.reuse, R26, RZ ;  /* 0x0000001a0468723c */ /* 0x040fe200000018ff */
[----:B------:R-:W2:Y:S07]  /*6230*/  LDSM.16.MT88.4 R24, [R203+0x1c000] ;  /* 0x01c00000cb18783b */ /* 0x000eae0000004200 */
[C---:B---3--:R-:W-:Y:S08]  /*6240*/  HMMA.16816.F32 R64, R4.reuse, R36, RZ ;  /* 0x000000240440723c */ /* 0x048ff000000018ff */
[C---:B------:R-:W-:Y:S01]  /*6250*/  HMMA.16816.F32 R96, R4.reuse, R38, RZ ;  /* 0x000000260460723c */ /* 0x040fe200000018ff */
[----:B------:R-:W3:Y:S07]  /*6260*/  LDSM.16.MT88.4 R36, [R201+0x1e000] ;  /* 0x01e00000c924783b */ /* 0x000eee0000004200 */
[C---:B------:R-:W-:Y:S08]  /*6270*/  HMMA.16816.F32 R76, R4.reuse, R12, RZ ;  /* 0x0000000c044c723c */ /* 0x040ff000000018ff */
[C---:B------:R-:W-:Y:S01]  /*6280*/  HMMA.16816.F32 R44, R4.reuse, R14, RZ ;  /* 0x0000000e042c723c */ /* 0x040fe200000018ff */
[----:B------:R-:W4:Y:S07]  /*6290*/  LDSM.16.MT88.4 R12, [R204+0x1c000] ;  /* 0x01c00000cc0c783b */ /* 0x000f2e0000004200 */
[C---:B------:R-:W-:Y:S08]  /*62a0*/  HMMA.16816.F32 R84, R4.reuse, R20, RZ ;  /* 0x000000140454723c */ /* 0x040ff000000018ff */
[C---:B------:R-:W-:Y:S01]  /*62b0*/  HMMA.16816.F32 R108, R4.reuse, R22, RZ ;  /* 0x00000016046c723c */ /* 0x040fe200000018ff */
[----:B------:R-:W2:Y:S07]  /*62c0*/  LDSM.16.MT88.4 R20, [R201+0x1c000] ;  /* 0x01c00000c914783b */ /* 0x000eae0000004200 */
[C---:B------:R-:W-:Y:S08]  /*62d0*/  HMMA.16816.F32 R68, R4.reuse, R40, RZ ;  /* 0x000000280444723c */ /* 0x040ff000000018ff */
[C---:B------:R-:W-:Y:S08]  /*62e0*/  HMMA.16816.F32 R100, R4.reuse, R42, RZ ;  /* 0x0000002a0464723c */ /* 0x040ff000000018ff */
[C---:B------:R-:W-:Y:S08]  /*62f0*/  HMMA.16816.F32 R60, R4.reuse, R32, RZ ;  /* 0x00000020043c723c */ /* 0x040ff000000018ff */
[C---:B------:R-:W-:Y:S01]  /*6300*/  HMMA.16816.F32 R40, R4.reuse, R34, RZ ;  /* 0x000000220428723c */ /* 0x040fe200000018ff */
[----:B------:R-:W4:Y:S07]  /*6310*/  LDSM.16.MT88.4 R32, [R202+0x1e000] ;  /* 0x01e00000ca20783b */ /* 0x000f2e0000004200 */
[C---:B-1----:R-:W-:Y:S08]  /*6320*/  HMMA.16816.F32 R112, R4.reuse, R16, RZ ;  /* 0x000000100470723c */ /* 0x042ff000000018ff */
[C---:B------:R-:W-:Y:S01]  /*6330*/  HMMA.16816.F32 R116, R4.reuse, R18, RZ ;  /* 0x000000120474723c */ /* 0x040fe200000018ff */
[----:B------:R-:W1:Y:S07]  /*6340*/  LDSM.16.MT88.4 R16, [R204+0x1e000] ;  /* 0x01e00000cc10783b */ /* 0x000e6e0000004200 */
[C---:B--2---:R-:W-:Y:S08]  /*6350*/  HMMA.16816.F32 R136, R4.reuse, R24, RZ ;  /* 0x000000180488723c */ /* 0x044ff000000018ff */
[C---:B------:R-:W-:Y:S01]  /*6360*/  HMMA.16816.F32 R140, R4.reuse, R26, RZ ;  /* 0x0000001a048c723c */ /* 0x040fe200000018ff */
[----:B------:R-:W2:Y:S07]  /*6370*/  LDSM.16.MT88.4 R24, [R203+0x1e000] ;  /* 0x01e00000cb18783b */ /* 0x000eae0000004200 */
[C---:B---3--:R-:W-:Y:S01]  /*6380*/  HMMA.16816.F32 R152, R4.reuse, R38, RZ ;  /* 0x000000260498723c */ /* 0x048fe200000018ff */
[----:B------:R3:W-:Y:S07]  /*6390*/  MUFU.EX2 R39, R0 ;  /* 0x0000000000277308 */ /* 0x0007ee0000000800 */
[C---:B----4-:R-:W-:Y:S08]  /*63a0*/  HMMA.16816.F32 R120, R4.reuse, R12, RZ ;  /* 0x0000000c0478723c */ /* 0x050ff000000018ff */
[C---:B------:R-:W-:Y:S01]  /*63b0*/  HMMA.16816.F32 R124, R4.reuse, R14, RZ ;  /* 0x0000000e047c723c */ /* 0x040fe200000018ff */
[--C-:B---3--:R-:W-:Y:S01]  /*63c0*/  FFMA.FTZ R0, R148, c[0x0][0x23c], -R2.reuse ;  /* 0x00008f0094007a23 */ /* 0x108fe20000010802 */
[----:B------:R-:W3:Y:S03]  /*63d0*/  LDSM.16.MT88.4 R12, [R202+0x18800] ;  /* 0x01880000ca0c783b */ /* 0x000ee60000004200 */
[----:B------:R4:W-:Y:S03]  /*63e0*/  MUFU.EX2 R200, R0 ;  /* 0x0000000000c87308 */ /* 0x0009e60000000800 */
[C---:B------:R-:W-:Y:S08]  /*63f0*/  HMMA.16816.F32 R52, R4.reuse, R20, RZ ;  /* 0x000000140434723c */ /* 0x040ff000000018ff */
[----:B------:R-:W-:Y:S01]  /*6400*/  HMMA.16816.F32 R88, R4, R22, RZ ;  /* 0x000000160458723c */ /* 0x000fe200000018ff */
[----:B------:R-:W1:Y:S01]  /*6410*/  LDSM.16.MT88.4 R20, [R204+0x18800] ;  /* 0x01880000cc14783b */ /* 0x000e620000004200 */
[----:B----4-:R-:W-:Y:S01]  /*6420*/  FFMA.FTZ R0, R134, c[0x0][0x23c], -R2 ;  /* 0x00008f0086007a23 */ /* 0x010fe20000010802 */
[----:B------:R-:W-:-:S05]  /*6430*/  MOV R134, R151 ;  /* 0x0000009700867202 */ /* 0x000fca0000000f00 */
[C---:B------:R-:W-:Y:S01]  /*6440*/  HMMA.16816.F32 R56, R4.reuse, R28, RZ ;  /* 0x0000001c0438723c */ /* 0x040fe200000018ff */
[----:B------:R4:W1:Y:S07]  /*6450*/  MUFU.EX2 R216, R0 ;  /* 0x0000000000d87308 */ /* 0x00086e0000000800 */
[C---:B------:R-:W-:Y:S01]  /*6460*/  HMMA.16816.F32 R92, R4.reuse, R30, RZ ;  /* 0x0000001e045c723c */ /* 0x040fe200000018ff */
[----:B------:R-:W2:Y:S07]  /*6470*/  LDSM.16.MT88.4 R28, [R201+0x18800] ;  /* 0x01880000c91c783b */ /* 0x000eae0000004200 */
[----:B------:R-:W-:Y:S01]  /*6480*/  HMMA.16816.F32 R144, R4, R36, RZ ;  /* 0x000000240490723c */ /* 0x000fe200000018ff */
[----:B----4-:R-:W-:-:S04]  /*6490*/  FFMA.FTZ R0, R130, c[0x0][0x23c], -R2 ;  /* 0x00008f0082007a23 */ /* 0x010fc80000010802 */
[----:B------:R4:W-:Y:S02]  /*64a0*/  MUFU.EX2 R38, R0 ;  /* 0x0000000000267308 */ /* 0x0009e40000000800 */
[----:B------:R-:W-:Y:S01]  /*64b0*/  MOV R37, R149 ;  /* 0x0000009500257202 */ /* 0x000fe20000000f00 */
[C---:B------:R-:W-:Y:S08]  /*64c0*/  HMMA.16816.F32 R164, R4.reuse, R32, RZ ;  /* 0x0000002004a4723c */ /* 0x040ff000000018ff */
[----:B------:R-:W-:Y:S01]  /*64d0*/  HMMA.16816.F32 R172, R4, R34, RZ ;  /* 0x0000002204ac723c */ /* 0x000fe200000018ff */
[----:B------:R-:W-:Y:S01]  /*64e0*/  LDSM.16.MT88.4 R32, [R203+0x18800] ;  /* 0x01880000cb20783b */ /* 0x000fe20000004200 */
[----:B----4-:R-:W-:-:S06]  /*64f0*/  FFMA.FTZ R0, R129, c[0x0][0x23c], -R2 ;  /* 0x00008f0081007a23 */ /* 0x010fcc0000010802 */
[C---:B-1----:R-:W-:Y:S01]  /*6500*/  HMMA.16816.F32 R184, R4.reuse, R16, RZ ;  /* 0x0000001004b8723c */ /* 0x042fe200000018ff */
[----:B------:R-:W1:Y:S07]  /*6510*/  MUFU.EX2 R206, R0 ;  /* 0x0000000000ce7308 */ /* 0x000e6e0000000800 */
[C---:B------:R-:W-:Y:S01]  /*6520*/  HMMA.16816.F32 R188, R4.reuse, R18, RZ ;  /* 0x0000001204bc723c */ /* 0x040fe200000018ff */
[----:B------:R-:W-:Y:S07]  /*6530*/  LDSM.16.MT88.4 R16, [R202+0x1a800] ;  /* 0x01a80000ca10783b */ /* 0x000fee0000004200 */
[C---:B--2---:R-:W-:Y:S08]  /*6540*/  HMMA.16816.F32 R236, R4.reuse, R24, RZ ;  /* 0x0000001804ec723c */ /* 0x044ff000000018ff */
[----:B------:R-:W-:Y:S01]  /*6550*/  HMMA.16816.F32 R244, R4, R26, RZ ;  /* 0x0000001a04f4723c */ /* 0x000fe200000018ff */
[----:B------:R-:W2:Y:S06]  /*6560*/  LDSM.16.MT88.4 R24, [R201+0x1a800] ;  /* 0x01a80000c918783b */ /* 0x000eac0000004200 */
[----:B------:R-:W-:-:S02]  /*6570*/  F2FP.PACK_AB R4, R9, R205 ;  /* 0x000000cd0904723e */ /* 0x000fc400000000ff */
[----:B------:R-:W-:Y:S02]  /*6580*/  F2FP.PACK_AB R5, R216, R200 ;  /* 0x000000c8d805723e */ /* 0x000fe400000000ff */
[----:B------:R-:W-:Y:S02]  /*6590*/  F2FP.PACK_AB R6, R39, R160 ;  /* 0x000000a02706723e */ /* 0x000fe400000000ff */
[----:B-1----:R-:W-:-:S07]  /*65a0*/  F2FP.PACK_AB R7, R206, R38 ;  /* 0x00000026ce07723e */ /* 0x002fce00000000ff */
[C---:B---3--:R-:W-:Y:S07]  /*65b0*/  HMMA.16816.F32 R196, R4.reuse, R12, R80 ;  /* 0x0000000c04c4723c */ /* 0x048fee0000001850 */
[----:B------:R-:W-:Y:S01]  /*65c0*/  IMAD.MOV.U32 R83, RZ, RZ, R160 ;  /* 0x000000ffff537224 */ /* 0x000fe200078e00a0 */
[----:B------:R-:W-:Y:S01]  /*65d0*/  HMMA.16816.F32 R168, R4, R14, R48 ;  /* 0x0000000e04a8723c */ /* 0x000fe20000001830 */
[----:B------:R-:W-:Y:S01]  /*65e0*/  MOV R80, R159 ;  /* 0x0000009f00507202 */ /* 0x000fe20000000f00 */
[----:B------:R-:W-:-:S02]  /*65f0*/  IMAD.MOV.U32 R81, RZ, RZ, R158 ;  /* 0x000000ffff517224 */ /* 0x000fc400078e009e */
[----:B------:R-:W-:-:S04]  /*6600*/  IMAD.MOV.U32 R82, RZ, RZ, R156 ;  /* 0x000000ffff527224 */ /* 0x000fc800078e009c */
[C---:B------:R-:W-:Y:S07]  /*6610*/  HMMA.16816.F32 R12, R4.reuse, R20, R76 ;  /* 0x00000014040c723c */ /* 0x040fee000000184c */
[----:B------:R-:W-:Y:S01]  /*6620*/  IMAD.MOV.U32 R76, RZ, RZ, R82 ;  /* 0x000000ffff4c7224 */ /* 0x000fe200078e0052 */
[----:B------:R-:W-:Y:S01]  /*6630*/  HMMA.16816.F32 R248, R4, R28, R84 ;  /* 0x0000001c04f8723c */ /* 0x000fe20000001854 */
[----:B------:R-:W-:Y:S01]  /*6640*/  MOV R79, R83 ;  /* 0x00000053004f7202 */ /* 0x000fe20000000f00 */
[----:B------:R-:W-:Y:S01]  /*6650*/  IMAD.MOV.U32 R78, RZ, RZ, R38 ;  /* 0x000000ffff4e7224 */ /* 0x000fe200078e0026 */
[----:B------:R-:W-:-:S04]  /*6660*/  MOV R77, R39 ;  /* 0x00000027004d7202 */ /* 0x000fc80000000f00 */
[----:B------:R-:W-:Y:S01]  /*6670*/  MOV R87, R10 ;  /* 0x0000000a00577202 */ /* 0x000fe20000000f00 */
[----:B------:R-:W-:Y:S01]  /*6680*/  HMMA.16816.F32 R240, R4, R30, R108 ;  /* 0x0000001e04f0723c */ /* 0x000fe2000000186c */
[----:B------:R-:W-:Y:S01]  /*6690*/  MOV R51, R170 ;  /* 0x000000aa00337202 */ /* 0x000fe20000000f00 */
[----:B------:R-:W-:Y:S01]  /*66a0*/  IMAD.MOV.U32 R50, RZ, RZ, R171 ;  /* 0x000000ffff327224 */ /* 0x000fe200078e00ab */
[----:B------:R-:W-:Y:S01]  /*66b0*/  MOV R49, R168 ;  /* 0x000000a800317202 */ /* 0x000fe20000000f00 */
[----:B------:R-:W-:-:S04]  /*66c0*/  IMAD.MOV.U32 R48, RZ, RZ, R169 ;  /* 0x000000ffff307224 */ /* 0x000fc800078e00a9 */
[----:B------:R-:W-:Y:S01]  /*66d0*/  MOV R86, R12 ;  /* 0x0000000c00567202 */ /* 0x000fe20000000f00 */
[----:B------:R-:W-:Y:S01]  /*66e0*/  IMAD.MOV.U32 R85, RZ, RZ, R13 ;  /* 0x000000ffff557224 */ /* 0x000fe200078e000d */
[----:B------:R-:W-:Y:S01]  /*66f0*/  MOV R84, R14 ;  /* 0x0000000e00547202 */ /* 0x000fe20000000f00 */
[----:B------:R-:W-:Y:S01]  /*6700*/  IMAD.MOV.U32 R11, RZ, RZ, R15 ;  /* 0x000000ffff0b7224 */ /* 0x000fe200078e000f */
[C---:B--2---:R-:W-:Y:S07]  /*6710*/  HMMA.16816.F32 R192, R4.reuse, R24, R68 ;  /* 0x0000001804c0723c */ /* 0x044fee0000001844 */
[----:B------:R-:W-:Y:S01]  /*6720*/  IMAD.MOV.U32 R71, RZ, RZ, R150 ;  /* 0x000000ffff477224 */ /* 0x000fe200078e0096 */
[C---:B------:R-:W-:Y:S08]  /*6730*/  HMMA.16816.F32 R12, R4.reuse, R22, R44 ;  /* 0x00000016040c723c */ /* 0x040ff0000000182c */
[C---:B------:R-:W-:Y:S08]  /*6740*/  HMMA.16816.F32 R20, R4.reuse, R32, R72 ;  /* 0x000000200414723c */ /* 0x040ff00000001848 */
[C---:B------:R-:W-:Y:S08]  /*6750*/  HMMA.16816.F32 R32, R4.reuse, R34, R104 ;  /* 0x000000220420723c */ /* 0x040ff00000001868 */
[----:B------:R-:W-:Y:S01]  /*6760*/  IMAD.MOV.U32 R36, RZ, RZ, R12 ;  /* 0x000000ffff247224 */ /* 0x000fe200078e000c */
[----:B------:R-:W-:Y:S01]  /*6770*/  MOV R10, R13 ;  /* 0x0000000d000a7202 */ /* 0x000fe20000000f00 */
[----:B------:R-:W-:Y:S01]  /*6780*/  IMAD.MOV.U32 R3, RZ, RZ, R14 ;  /* 0x000000ffff037224 */ /* 0x000fe200078e000e */
[----:B------:R-:W-:Y:S01]  /*6790*/  MOV R0, R15 ;  /* 0x0000000f00007202 */ /* 0x000fe20000000f00 */
[C---:B------:R-:W-:Y:S01]  /*67a0*/  HMMA.16816.F32 R168, R4.reuse, R16, R64 ;  /* 0x0000001004a8723c */ /* 0x040fe20000001840 */
[----:B------:R-:W1:Y:S03]  /*67b0*/  LDSM.16.MT88.4 R12, [R204+0x1a800] ;  /* 0x01a80000cc0c783b */ /* 0x000e660000004200 */
[----:B------:R-:W-:Y:S01]  /*67c0*/  IMAD.MOV.U32 R30, RZ, RZ, R21 ;  /* 0x000000ffff1e7224 */ /* 0x000fe200078e0015 */
[----:B------:R-:W-:Y:S01]  /*67d0*/  MOV R29, R22 ;  /* 0x00000016001d7202 */ /* 0x000fe20000000f00 */
        /* <DEDUP_REMOVED lines=10> */
[----:B------:R-:W-:Y:S01]  /*6880*/  LDSM.16.MT88.4 R28, [R202+0x1c800] ;  /* 0x01c80000ca1c783b */ /* 0x000fe20000004200 */
[C---:B------:R-:W-:Y:S03]  /*6890*/  HMMA.16816.F32 R156, R4.reuse, R18, R96 ;  /* 0x00000012049c723c */ /* 0x040fe60000001860 */
[----:B------:R-:W3:Y:S04]  /*68a0*/  LDSM.16.MT88.4 R32, [R201+0x1c800] ;  /* 0x01c80000c920783b */ /* 0x000ee80000004200 */
[----:B------:R-:W-:Y:S01]  /*68b0*/  LDSM.16.MT88.4 R16, [R203+0x1c800] ;  /* 0x01c80000cb10783b */ /* 0x000fe20000004200 */
[----:B------:R-:W-:Y:S01]  /*68c0*/  HMMA.16816.F32 R180, R4, R26, R100 ;  /* 0x0000001a04b4723c */ /* 0x000fe20000001864 */
[----:B------:R-:W-:Y:S01]  /*68d0*/  IMAD.MOV.U32 R96, RZ, RZ, R47 ;  /* 0x000000ffff607224 */ /* 0x000fe200078e002f */
[----:B------:R-:W-:Y:S01]  /*68e0*/  MOV R97, R46 ;  /* 0x0000002e00617202 */ /* 0x000fe20000000f00 */
[----:B------:R-:W-:Y:S01]  /*68f0*/  LDSM.16.MT88.4 R24, [R202+0x1e800] ;  /* 0x01e80000ca18783b */ /* 0x000fe20000004200 */
[----:B------:R-:W-:Y:S01]  /*6900*/  IMAD.MOV.U32 R98, RZ, RZ, R45 ;  /* 0x000000ffff627224 */ /* 0x000fe200078e002d */
[----:B------:R-:W-:-:S02]  /*6910*/  MOV R99, R72 ;  /* 0x0000004800637202 */ /* 0x000fc40000000f00 */
[----:B------:R-:W-:Y:S01]  /*6920*/  IMAD.MOV.U32 R102, RZ, RZ, R51 ;  /* 0x000000ffff667224 */ /* 0x000fe200078e0033 */
[----:B------:R-:W-:Y:S01]  /*6930*/  MOV R103, R50 ;  /* 0x0000003200677202 */ /* 0x000fe20000000f00 */
[----:B------:R-:W-:Y:S01]  /*6940*/  IMAD.MOV.U32 R100, RZ, RZ, R49 ;  /* 0x000000ffff647224 */ /* 0x000fe200078e0031 */
[----:B------:R-:W-:Y:S01]  /*6950*/  MOV R101, R48 ;  /* 0x0000003000657202 */ /* 0x000fe20000000f00 */
[C---:B-1----:R-:W-:Y:S08]  /*6960*/  HMMA.16816.F32 R160, R4.reuse, R12, R60 ;  /* 0x0000000c04a0723c */ /* 0x042ff0000000183c */
[C---:B------:R-:W-:Y:S01]  /*6970*/  HMMA.16816.F32 R148, R4.reuse, R14, R40 ;  /* 0x0000000e0494723c */ /* 0x040fe20000001828 */
[----:B------:R-:W1:Y:S07]  /*6980*/  LDSM.16.MT88.4 R12, [R204+0x1c800] ;  /* 0x01c80000cc0c783b */ /* 0x000e6e0000004200 */
[C---:B--2---:R-:W-:Y:S08]  /*6990*/  HMMA.16816.F32 R128, R4.reuse, R20, R56 ;  /* 0x000000140480723c */ /* 0x044ff00000001838 */
[C---:B------:R-:W-:Y:S01]  /*69a0*/  HMMA.16816.F32 R108, R4.reuse, R22, R92 ;  /* 0x00000016046c723c */ /* 0x040fe2000000185c */
[----:B------:R-:W2:Y:S06]  /*69b0*/  LDSM.16.MT88.4 R20, [R201+0x1e800] ;  /* 0x01e80000c914783b */ /* 0x000eac0000004200 */
[----:B------:R-:W-:Y:S01]  /*69c0*/  MOV R95, R44 ;  /* 0x0000002c005f7202 */ /* 0x000fe20000000f00 */
[----:B---3--:R-:W-:Y:S01]  /*69d0*/  HMMA.16816.F32 R104, R4, R32, R52 ;  /* 0x000000200468723c */ /* 0x008fe20000001834 */
[----:B------:R-:W-:Y:S01]  /*69e0*/  IMAD.MOV.U32 R94, RZ, RZ, R80 ;  /* 0x000000ffff5e7224 */ /* 0x000fe200078e0050 */
[----:B------:R-:W-:Y:S01]  /*69f0*/  MOV R93, R81 ;  /* 0x00000051005d7202 */ /* 0x000fe20000000f00 */
[----:B------:R-:W-:-:S04]  /*6a00*/  IMAD.MOV.U32 R92, RZ, RZ, R36 ;  /* 0x000000ffff5c7224 */ /* 0x000fc800078e0024 */
[----:B------:R-:W-:Y:S01]  /*6a10*/  IMAD.MOV.U32 R55, RZ, RZ, R0 ;  /* 0x000000ffff377224 */ /* 0x000fe200078e0000 */
[----:B------:R-:W-:Y:S01]  /*6a20*/  MOV R54, R3 ;  /* 0x0000000300367202 */ /* 0x000fe20000000f00 */
[----:B------:R-:W-:Y:S01]  /*6a30*/  FFMA.FTZ R0, R235, c[0x0][0x23c], -R8 ;  /* 0x00008f00eb007a23 */ /* 0x000fe20000010808 */
[C---:B------:R-:W-:Y:S01]  /*6a40*/  HMMA.16816.F32 R60, R4.reuse, R30, R116 ;  /* 0x0000001e043c723c */ /* 0x040fe20000001874 */
[----:B------:R-:W-:Y:S01]  /*6a50*/  IMAD.MOV.U32 R53, RZ, RZ, R10 ;  /* 0x000000ffff357224 */ /* 0x000fe200078e000a */
[----:B------:R-:W-:Y:S01]  /*6a60*/  MOV R52, R37 ;  /* 0x0000002500347202 */ /* 0x000fe20000000f00 */
[----:B------:R3:W-:Y:S04]  /*6a70*/  MUFU.EX2 R3, R0 ;  /* 0x0000000000037308 */ /* 0x0007e80000000800 */
[----:B------:R-:W-:Y:S01]  /*6a80*/  IMAD.MOV.U32 R117, RZ, RZ, R54 ;  /* 0x000000ffff757224 */ /* 0x000fe200078e0036 */
[----:B-1----:R-:W-:Y:S01]  /*6a90*/  HMMA.16816.F32 R44, R4, R12, R120 ;  /* 0x0000000c042c723c */ /* 0x002fe20000001878 */
[----:B------:R-:W-:-:S06]  /*6aa0*/  MOV R118, R55 ;  /* 0x0000003700767202 */ /* 0x000fcc0000000f00 */
[----:B------:R-:W-:Y:S01]  /*6ab0*/  IMAD.MOV.U32 R121, RZ, RZ, R11 ;  /* 0x000000ffff797224 */ /* 0x000fe200078e000b */
[C---:B------:R-:W-:Y:S01]  /*6ac0*/  HMMA.16816.F32 R56, R4.reuse, R14, R124 ;  /* 0x0000000e0438723c */ /* 0x040fe2000000187c */
[----:B------:R-:W1:Y:S01]  /*6ad0*/  LDSM.16.MT88.4 R12, [R203+0x1e800] ;  /* 0x01e80000cb0c783b */ /* 0x000e620000004200 */
[----:B------:R-:W-:Y:S01]  /*6ae0*/  MOV R123, R53 ;  /* 0x00000035007b7202 */ /* 0x000fe20000000f00 */
[----:B---3--:R-:W-:Y:S01]  /*6af0*/  FFMA.FTZ R0, R234, c[0x0][0x23c], -R8 ;  /* 0x00008f00ea007a23 */ /* 0x008fe20000010808 */
[----:B------:R-:W-:Y:S01]  /*6b00*/  MOV R120, R84 ;  /* 0x0000005400787202 */ /* 0x000fe20000000f00 */
[----:B------:R-:W-:Y:S02]  /*6b10*/  IMAD.MOV.U32 R122, RZ, RZ, R92 ;  /* 0x000000ffff7a7224 */ /* 0x000fe400078e005c */
[----:B------:R3:W4:Y:S01]  /*6b20*/  MUFU.EX2 R119, R0 ;  /* 0x0000000000777308 */ /* 0x0007220000000800 */
[----:B------:R-:W-:Y:S01]  /*6b30*/  HMMA.16816.F32 R72, R4, R28, R112 ;  /* 0x0000001c0448723c */ /* 0x000fe20000001870 */
[----:B------:R-:W1:Y:S01]  /*6b40*/  LDSM.16.MT88.4 R28, [R204+0x1e800] ;  /* 0x01e80000cc1c783b */ /* 0x000e620000004200 */
[----:B------:R-:W-:Y:S01]  /*6b50*/  MOV R124, R99 ;  /* 0x00000063007c7202 */ /* 0x000fe20000000f00 */
[----:B------:R-:W-:Y:S01]  /*6b60*/  IMAD.MOV.U32 R125, RZ, RZ, R68 ;  /* 0x000000ffff7d7224 */ /* 0x000fe200078e0044 */
[----:B------:R-:W-:Y:S01]  /*6b70*/  MOV R126, R69 ;  /* 0x00000045007e7202 */ /* 0x000fe20000000f00 */
[----:B------:R-:W-:-:S02]  /*6b80*/  IMAD.MOV.U32 R127, RZ, RZ, R70 ;  /* 0x000000ffff7f7224 */ /* 0x000fc400078e0046 */
[----:B------:R-:W-:Y:S01]  /*6b90*/  MOV R112, R93 ;  /* 0x0000005d00707202 */ /* 0x000fe20000000f00 */
[----:B------:R-:W-:Y:S01]  /*6ba0*/  HMMA.16816.F32 R48, R4, R16, R136 ;  /* 0x000000100430723c */ /* 0x000fe20000001888 */
[----:B------:R-:W-:Y:S01]  /*6bb0*/  IMAD.MOV.U32 R115, RZ, RZ, R94 ;  /* 0x000000ffff737224 */ /* 0x000fe200078e005e */
[----:B------:R-:W-:Y:S01]  /*6bc0*/  MOV R114, R71 ;  /* 0x0000004700727202 */ /* 0x000fe20000000f00 */
[----:B------:R-:W-:Y:S02]  /*6bd0*/  IMAD.MOV.U32 R113, RZ, RZ, R87 ;  /* 0x000000ffff717224 */ /* 0x000fe400078e0057 */
[----:B---3--:R-:W-:-:S03]  /*6be0*/  FFMA.FTZ R0, R178, c[0x0][0x23c], -R8 ;  /* 0x00008f00b2007a23 */ /* 0x008fc60000010808 */
[C---:B------:R-:W-:Y:S01]  /*6bf0*/  HMMA.16816.F32 R40, R4.reuse, R18, R140 ;  /* 0x000000120428723c */ /* 0x040fe2000000188c */
[----:B------:R-:W3:Y:S01]  /*6c00*/  LDSM.16.MT88.4 R16, [R201+0x19000] ;  /* 0x01900000c910783b */ /* 0x000ee20000004200 */
[----:B------:R-:W-:Y:S01]  /*6c10*/  MOV R136, R97 ;  /* 0x0000006100887202 */ /* 0x000fe20000000f00 */
[----:B------:R4:W-:Y:S01]  /*6c20*/  MUFU.EX2 R10, R0 ;  /* 0x00000000000a7308 */ /* 0x0009e20000000800 */
[----:B------:R-:W-:Y:S01]  /*6c30*/  IMAD.MOV.U32 R137, RZ, RZ, R98 ;  /* 0x000000ffff897224 */ /* 0x000fe200078e0062 */
[----:B------:R-:W-:Y:S01]  /*6c40*/  MOV R138, R86 ;  /* 0x00000056008a7202 */ /* 0x000fe20000000f00 */
[----:B------:R-:W-:Y:S01]  /*6c50*/  IMAD.MOV.U32 R139, RZ, RZ, R85 ;  /* 0x000000ffff8b7224 */ /* 0x000fe200078e0055 */
[----:B------:R-:W-:Y:S01]  /*6c60*/  MOV R142, R95 ;  /* 0x0000005f008e7202 */ /* 0x000fe20000000f00 */
[----:B------:R-:W-:Y:S01]  /*6c70*/  HMMA.16816.F32 R80, R4, R24, R164 ;  /* 0x000000180450723c */ /* 0x000fe200000018a4 */
[----:B------:R-:W-:Y:S01]  /*6c80*/  IMAD.MOV.U32 R143, RZ, RZ, R96 ;  /* 0x000000ffff8f7224 */ /* 0x000fe200078e0060 */
[----:B------:R-:W-:-:S06]  /*6c90*/  MOV R141, R79 ;  /* 0x0000004f008d7202 */ /* 0x000fcc0000000f00 */
[----:B--2---:R-:W-:Y:S01]  /*6ca0*/  HMMA.16816.F32 R36, R4, R20, R144 ;  /* 0x000000140424723c */ /* 0x004fe20000001890 */
[----:B------:R-:W-:Y:S02]  /*6cb0*/  IMAD.MOV.U32 R167, RZ, RZ, R76 ;  /* 0x000000ffffa77224 */ /* 0x000fe400078e004c */
[----:B----4-:R-:W-:-:S05]  /*6cc0*/  FFMA.FTZ R0, R176, c[0x0][0x23c], -R8 ;  /* 0x00008f00b0007a23 */ /* 0x010fca0000010808 */
[C---:B------:R-:W-:Y:S01]  /*6cd0*/  HMMA.16816.F32 R88, R4.reuse, R34, R88 ;  /* 0x000000220458723c */ /* 0x040fe20000001858 */
[----:B------:R2:W-:Y:S01]  /*6ce0*/  MUFU.EX2 R235, R0 ;  /* 0x0000000000eb7308 */ /* 0x0005e20000000800 */
[----:B------:R-:W-:Y:S06]  /*6cf0*/  LDSM.16.MT88.4 R32, [R204+0x19000] ;  /* 0x01900000cc20783b */ /* 0x000fec0000004200 */
[C---:B------:R-:W-:Y:S08]  /*6d00*/  HMMA.16816.F32 R64, R4.reuse, R22, R152 ;  /* 0x000000160440723c */ /* 0x040ff00000001898 */
[----:B-1----:R-:W-:Y:S01]  /*6d10*/  HMMA.16816.F32 R68, R4, R12, R236 ;  /* 0x0000000c0444723c */ /* 0x002fe200000018ec */
[----:B--2---:R-:W-:Y:S01]  /*6d20*/  FFMA.FTZ R0, R52, c[0x0][0x23c], -R2 ;  /* 0x00008f0034007a23 */ /* 0x004fe20000010802 */
[----:B------:R-:W-:Y:S01]  /*6d30*/  MOV R153, R139 ;  /* 0x0000008b00997202 */ /* 0x000fe20000000f00 */
[----:B------:R-:W-:Y:S01]  /*6d40*/  IMAD.MOV.U32 R152, RZ, RZ, R138 ;  /* 0x000000ffff987224 */ /* 0x000fe200078e008a */
[----:B------:R-:W-:Y:S01]  /*6d50*/  MOV R155, R121 ;  /* 0x00000079009b7202 */ /* 0x000fe20000000f00 */
[----:B------:R1:W-:Y:S01]  /*6d60*/  MUFU.EX2 R116, R0 ;  /* 0x0000000000747308 */ /* 0x0003e20000000800 */
[----:B------:R-:W-:-:S02]  /*6d70*/  IMAD.MOV.U32 R154, RZ, RZ, R120 ;  /* 0x000000ffff9a7224 */ /* 0x000fc400078e0078 */
[----:B------:R-:W-:Y:S01]  /*6d80*/  HMMA.16816.F32 R52, R4, R14, R244 ;  /* 0x0000000e0434723c */ /* 0x000fe200000018f4 */
[----:B------:R-:W-:Y:S01]  /*6d90*/  LDSM.16.MT88.4 R12, [R202+0x1b000] ;  /* 0x01b00000ca0c783b */ /* 0x000fe20000004200 */
[----:B------:R-:W-:Y:S01]  /*6da0*/  IMAD.MOV.U32 R178, RZ, RZ, R214 ;  /* 0x000000ffffb27224 */ /* 0x000fe200078e00d6 */
[----:B------:R-:W-:Y:S01]  /*6db0*/  MOV R234, R213 ;  /* 0x000000d500ea7202 */ /* 0x000fe20000000f00 */
[----:B------:R-:W-:-:S04]  /*6dc0*/  IMAD.MOV.U32 R140, RZ, RZ, R216 ;  /* 0x000000ffff8c7224 */ /* 0x000fc800078e00d8 */
[----:B------:R-:W-:Y:S01]  /*6dd0*/  HMMA.16816.F32 R92, R4, R26, R172 ;  /* 0x0000001a045c723c */ /* 0x000fe200000018ac */
[----:B------:R-:W-:Y:S01]  /*6de0*/  LDSM.16.MT88.4 R24, [R202+0x19000] ;  /* 0x01900000ca18783b */ /* 0x000fe20000004200 */
[----:B-1----:R-:W-:-:S06]  /*6df0*/  FFMA.FTZ R0, R252, c[0x0][0x23c], -R2 ;  /* 0x00008f00fc007a23 */ /* 0x002fcc0000010802 */
[----:B------:R-:W-:Y:S01]  /*6e00*/  HMMA.16816.F32 R96, R4, R28, R184 ;  /* 0x0000001c0460723c */ /* 0x000fe200000018b8 */
[----:B------:R1:W2:Y:S01]  /*6e10*/  MUFU.EX2 R166, R0 ;  /* 0x0000000000a67308 */ /* 0x0002a20000000800 */
[----:B------:R-:W-:Y:S01]  /*6e20*/  IMAD.MOV.U32 R172, RZ, RZ, R122 ;  /* 0x000000ffffac7224 */ /* 0x000fe200078e007a */
[----:B------:R-:W-:Y:S01]  /*6e30*/  MOV R173, R123 ;  /* 0x0000007b00ad7202 */ /* 0x000fe20000000f00 */
[----:B------:R-:W-:Y:S01]  /*6e40*/  IMAD.MOV.U32 R174, RZ, RZ, R117 ;  /* 0x000000ffffae7224 */ /* 0x000fe200078e0075 */
[----:B------:R-:W-:-:S03]  /*6e50*/  MOV R175, R118 ;  /* 0x0000007600af7202 */ /* 0x000fc60000000f00 */
[----:B------:R-:W-:Y:S01]  /*6e60*/  HMMA.16816.F32 R84, R4, R30, R188 ;  /* 0x0000001e0454723c */ /* 0x000fe200000018bc */
[----:B------:R-:W-:Y:S01]  /*6e70*/  IMAD.MOV.U32 R184, RZ, RZ, R142 ;  /* 0x000000ffffb87224 */ /* 0x000fe200078e008e */
[----:B------:R-:W-:Y:S01]  /*6e80*/  MOV R185, R143 ;  /* 0x0000008f00b97202 */ /* 0x000fe20000000f00 */
[----:B------:R-:W-:Y:S01]  /*6e90*/  IMAD.MOV.U32 R186, RZ, RZ, R136 ;  /* 0x000000ffffba7224 */ /* 0x000fe200078e0088 */
[----:B------:R-:W-:Y:S01]  /*6ea0*/  MOV R187, R137 ;  /* 0x0000008900bb7202 */ /* 0x000fe20000000f00 */
[----:B------:R-:W-:Y:S01]  /*6eb0*/  IMAD.MOV.U32 R142, RZ, RZ, R78 ;  /* 0x000000ffff8e7224 */ /* 0x000fe200078e004e */
[----:B------:R-:W-:Y:S02]  /*6ec0*/  MOV R143, R77 ;  /* 0x0000004d008f7202 */ /* 0x000fe40000000f00 */
[----:B------:R-:W-:Y:S01]  /*6ed0*/  MOV R176, R215 ;  /* 0x000000d700b07202 */ /* 0x000fe20000000f00 */
[----:B-1----:R-:W-:Y:S01]  /*6ee0*/  FFMA.FTZ R0, R179, c[0x0][0x23c], -R2 ;  /* 0x00008f00b3007a23 */ /* 0x002fe20000010802 */
[----:B------:R-:W-:Y:S01]  /*6ef0*/  F2FP.PACK_AB R4, R119, R3 ;  /* 0x000000037704723e */ /* 0x000fe200000000ff */
[----:B------:R-:W-:Y:S01]  /*6f00*/  IMAD.MOV.U32 R120, RZ, RZ, R212 ;  /* 0x000000ffff787224 */ /* 0x000fe200078e00d4 */
[----:B--2---:R-:W-:Y:S01]  /*6f10*/  F2FP.PACK_AB R5, R166, R116 ;  /* 0x00000074a605723e */ /* 0x004fe200000000ff */
[----:B------:R1:W2:Y:S01]  /*6f20*/  MUFU.EX2 R20, R0 ;  /* 0x0000000000147308 */ /* 0x0002a20000000800 */
[----:B------:R-:W-:Y:S01]  /*6f30*/  F2FP.PACK_AB R6, R235, R10 ;  /* 0x0000000aeb06723e */ /* 0x000fe200000000ff */
[----:B------:R-:W-:Y:S01]  /*6f40*/  IMAD.MOV.U32 R122, RZ, RZ, R210 ;  /* 0x000000ffff7a7224 */ /* 0x000fe200078e00d2 */
[----:B------:R-:W-:Y:S01]  /*6f50*/  MOV R121, R211 ;  /* 0x000000d300797202 */ /* 0x000fe20000000f00 */
[----:B------:R-:W-:Y:S01]  /*6f60*/  IMAD.MOV.U32 R117, RZ, RZ, R208 ;  /* 0x000000ffff757224 */ /* 0x000fe200078e00d0 */
[----:B------:R-:W-:Y:S01]  /*6f70*/  MOV R123, R209 ;  /* 0x000000d1007b7202 */ /* 0x000fe20000000f00 */
[----:B------:R-:W-:Y:S04]  /*6f80*/  LDSM.16.MT88.4 R28, [R203+0x1b000] ;  /* 0x01b00000cb1c783b */ /* 0x000fe80000004200 */
[----:B------:R4:W5:Y:S01]  /*6f90*/  LDL.LU R216, [R1+0xb0] ;  /* 0x0000b00001d87983 */ /* 0x0009620000300800 */
[----:B------:R-:W-:-:S03]  /*6fa0*/  MOV R118, R207 ;  /* 0x000000cf00767202 */ /* 0x000fc60000000f00 */
[----:B------:R4:W5:Y:S01]  /*6fb0*/  LDL.LU R215, [R1+0xac] ;  /* 0x0000ac0001d77983 */ /* 0x0009620000300800 */
[----:B-1----:R-:W-:Y:S01]  /*6fc0*/  FFMA.FTZ R0, R177, c[0x0][0x23c], -R2 ;  /* 0x00008f00b1007a23 */ /* 0x002fe20000010802 */
[----:B--2---:R-:W-:Y:S02]  /*6fd0*/  MOV R247, R20 ;  /* 0x0000001400f77202 */ /* 0x004fe40000000f00 */
[----:B------:R4:W5:Y:S01]  /*6fe0*/  LDL.LU R214, [R1+0xa8] ;  /* 0x0000a80001d67983 */ /* 0x0009620000300800 */
[----:B------:R-:W1:Y:S03]  /*6ff0*/  MUFU.EX2 R11, R0 ;  /* 0x00000000000b7308 */ /* 0x000e660000000800 */
[----:B------:R-:W2:Y:S04]  /*7000*/  LDSM.16.MT88.4 R20, [R203+0x19000] ;  /* 0x01900000cb14783b */ /* 0x000ea80000004200 */
[----:B------:R4:W5:Y:S04]  /*7010*/  LDL.LU R213, [R1+0xa4] ;  /* 0x0000a40001d57983 */ /* 0x0009680000300800 */
[----:B------:R4:W5:Y:S04]  /*7020*/  LDL.LU R212, [R1+0xa0] ;  /* 0x0000a00001d47983 */ /* 0x0009680000300800 */
[----:B------:R4:W5:Y:S01]  /*7030*/  LDL.LU R211, [R1+0x9c] ;  /* 0x00009c0001d37983 */ /* 0x0009620000300800 */
[----:B-1----:R-:W-:-:S02]  /*7040*/  F2FP.PACK_AB R7, R11, R247 ;  /* 0x000000f70b07723e */ /* 0x002fc400000000ff */
[----:B------:R-:W-:Y:S01]  /*7050*/  MOV R0, R114 ;  /* 0x0000007200007202 */ /* 0x000fe20000000f00 */
[----:B------:R4:W5:Y:S04]  /*7060*/  LDL.LU R210, [R1+0x98] ;  /* 0x0000980001d27983 */ /* 0x0009680000300800 */
[C---:B---3--:R-:W-:Y:S08]  /*7070*/  HMMA.16816.F32 R136, R4.reuse, R16, R248 ;  /* 0x000000100488723c */ /* 0x048ff000000018f8 */
[C---:B------:R-:W-:Y:S01]  /*7080*/  HMMA.16816.F32 R76, R4.reuse, R18, R240 ;  /* 0x00000012044c723c */ /* 0x040fe200000018f0 */
[----:B------:R-:W1:Y:S07]  /*7090*/  LDSM.16.MT88.4 R16, [R201+0x1b000] ;  /* 0x01b00000c910783b */ /* 0x000e6e0000004200 */
[C---:B--2---:R-:W-:Y:S08]  /*70a0*/  HMMA.16816.F32 R188, R4.reuse, R20, R124 ;  /* 0x0000001404bc723c */ /* 0x044ff0000000187c */
[C---:B------:R-:W-:Y:S08]  /*70b0*/  HMMA.16816.F32 R236, R4.reuse, R22, R184 ;  /* 0x0000001604ec723c */ /* 0x040ff000000018b8 */
[C---:B------:R-:W-:Y:S08]  /*70c0*/  HMMA.16816.F32 R144, R4.reuse, R24, R196 ;  /* 0x000000180490723c */ /* 0x040ff000000018c4 */
[C---:B------:R-:W-:Y:S01]  /*70d0*/  HMMA.16816.F32 R100, R4.reuse, R26, R100 ;  /* 0x0000001a0464723c */ /* 0x040fe20000001864 */
[----:B------:R-:W2:Y:S07]  /*70e0*/  LDSM.16.MT88.4 R24, [R204+0x1b000] ;  /* 0x01b00000cc18783b */ /* 0x000eae0000004200 */
[C---:B------:R-:W-:Y:S01]  /*70f0*/  HMMA.16816.F32 R152, R4.reuse, R32, R152 ;  /* 0x000000200498723c */ /* 0x040fe20000001898 */
[----:B------:R-:W-:Y:S01]  /*7100*/  FFMA.FTZ R0, R0, c[0x0][0x23c], -R8 ;  /* 0x00008f0000007a23 */ /* 0x000fe20000010808 */
[----:B------:R4:W5:Y:S06]  /*7110*/  LDL.LU R209, [R1+0x94] ;  /* 0x0000940001d17983 */ /* 0x00096c0000300800 */
[C---:B-1----:R-:W-:Y:S01]  /*7120*/  HMMA.16816.F32 R20, R4.reuse, R16, R192 ;  /* 0x000000100414723c */ /* 0x042fe200000018c0 */
[----:B------:R-:W-:Y:S01]  /*7130*/  MOV R186, R112 ;  /* 0x0000007000ba7202 */ /* 0x000fe20000000f00 */
[----:B------:R-:W-:Y:S01]  /*7140*/  IMAD.MOV.U32 R187, RZ, RZ, R113 ;  /* 0x000000ffffbb7224 */ /* 0x000fe200078e0071 */
[----:B------:R-:W-:Y:S01]  /*7150*/  MOV R164, R189 ;  /* 0x000000bd00a47202 */ /* 0x000fe20000000f00 */
[----:B------:R-:W-:Y:S01]  /*7160*/  IMAD.MOV.U32 R165, RZ, RZ, R188 ;  /* 0x000000ffffa57224 */ /* 0x000fe200078e00bc */
[----:B------:R-:W-:Y:S01]  /*7170*/  MOV R126, R191 ;  /* 0x000000bf007e7202 */ /* 0x000fe20000000f00 */
[----:B------:R-:W-:Y:S01]  /*7180*/  IMAD.MOV.U32 R127, RZ, RZ, R190 ;  /* 0x000000ffff7f7224 */ /* 0x000fe200078e00be */
[----:B------:R4:W5:Y:S01]  /*7190*/  LDL.LU R208, [R1+0x90] ;  /* 0x0000900001d07983 */ /* 0x0009620000300800 */
[C---:B------:R-:W-:Y:S03]  /*71a0*/  HMMA.16816.F32 R196, R4.reuse, R18, R180 ;  /* 0x0000001204c4723c */ /* 0x040fe600000018b4 */
[----:B------:R-:W1:Y:S04]  /*71b0*/  LDSM.16.MT88.4 R16, [R202+0x1d000] ;  /* 0x01d00000ca10783b */ /* 0x000e680000004200 */
[----:B------:R4:W5:Y:S01]  /*71c0*/  LDL.LU R207, [R1+0x8c] ;  /* 0x00008c0001cf7983 */ /* 0x0009620000300800 */
[----:B------:R-:W-:Y:S07]  /*71d0*/  HMMA.16816.F32 R32, R4, R34, R172 ;  /* 0x000000220420723c */ /* 0x000fee00000018ac */
        /* <DEDUP_REMOVED lines=13> */
[----:B------:R-:W-:-:S02]  /*72b0*/  MOV R117, R23 ;  /* 0x0000001700757202 */ /* 0x000fc40000000f00 */
[----:B------:R-:W3:Y:S01]  /*72c0*/  LDSM.16.MT88.4 R20, [R201+0x1d000] ;  /* 0x01d00000c914783b */ /* 0x000ee20000004200 */
[----:B------:R-:W-:Y:S01]  /*72d0*/  IMAD.MOV.U32 R243, RZ, RZ, R176 ;  /* 0x000000fffff37224 */ /* 0x000fe200078e00b0 */
[----:B------:R-:W-:Y:S01]  /*72e0*/  MOV R244, R178 ;  /* 0x000000b200f47202 */ /* 0x000fe20000000f00 */
[C---:B------:R-:W-:Y:S08]  /*72f0*/  HMMA.16816.F32 R192, R4.reuse, R14, R156 ;  /* 0x0000000e04c0723c */ /* 0x040ff0000000189c */
        /* <DEDUP_REMOVED lines=9> */
[----:B--2---:R-:W-:Y:S01]  /*7390*/  HMMA.16816.F32 R172, R4, R24, R160 ;  /* 0x0000001804ac723c */ /* 0x004fe200000018a0 */
[----:B------:R-:W-:Y:S01]  /*73a0*/  IMAD.MOV.U32 R156, RZ, RZ, R185 ;  /* 0x000000ffff9c7224 */ /* 0x000fe200078e00b9 */
[----:B------:R-:W-:Y:S01]  /*73b0*/  MOV R157, R186 ;  /* 0x000000ba009d7202 */ /* 0x000fe20000000f00 */
[----:B------:R-:W-:-:S04]  /*73c0*/  IMAD.MOV.U32 R158, RZ, RZ, R187 ;  /* 0x000000ffff9e7224 */ /* 0x000fc800078e00bb */
[----:B------:R-:W-:Y:S01]  /*73d0*/  IMAD.MOV.U32 R160, RZ, RZ, R245 ;  /* 0x000000ffffa07224 */ /* 0x000fe200078e00f5 */
[C---:B------:R-:W-:Y:S01]  /*73e0*/  HMMA.16816.F32 R120, R4.reuse, R26, R148 ;  /* 0x0000001a0478723c */ /* 0x040fe20000001894 */
[----:B------:R-:W-:Y:S01]  /*73f0*/  MOV R161, R246 ;  /* 0x000000f600a17202 */ /* 0x000fe20000000f00 */
[----:B------:R-:W-:Y:S01]  /*7400*/  IMAD.MOV.U32 R162, RZ, RZ, R247 ;  /* 0x000000ffffa27224 */ /* 0x000fe200078e00f7 */
[----:B------:R-:W-:Y:S01]  /*7410*/  MOV R163, R184 ;  /* 0x000000b800a37202 */ /* 0x000fe20000000f00 */
[----:B------:R-:W-:Y:S03]  /*7420*/  LDSM.16.MT88.4 R24, [R203+0x1d000] ;  /* 0x01d00000cb18783b */ /* 0x000fe60000004200 */
[----:B------:R-:W-:Y:S01]  /*7430*/  MOV R151, R244 ;  /* 0x000000f400977202 */ /* 0x000fe20000000f00 */
[C---:B-1----:R-:W-:Y:S08]  /*7440*/  HMMA.16816.F32 R184, R4.reuse, R18, R60 ;  /* 0x0000001204b8723c */ /* 0x042ff0000000183c */
[----:B------:R-:W-:Y:S01]  /*7450*/  HMMA.16816.F32 R244, R4, R16, R72 ;  /* 0x0000001004f4723c */ /* 0x000fe20000001848 */
[----:B------:R-:W1:Y:S01]  /*7460*/  LDSM.16.MT88.4 R16, [R202+0x1f000] ;  /* 0x01f00000ca10783b */ /* 0x000e620000004200 */
[----:B------:R-:W-:-:S06]  /*7470*/  IMAD.MOV.U32 R149, RZ, RZ, R115 ;  /* 0x000000ffff957224 */ /* 0x000fcc00078e0073 */
[----:B---3--:R-:W-:Y:S01]  /*7480*/  HMMA.16816.F32 R88, R4, R22, R88 ;  /* 0x000000160458723c */ /* 0x008fe20000001858 */
[----:B------:R-:W-:Y:S01]  /*7490*/  MOV R159, R242 ;  /* 0x000000f2009f7202 */ /* 0x000fe20000000f00 */
[----:B------:R-:W-:-:S06]  /*74a0*/  IMAD.MOV.U32 R150, RZ, RZ, R243 ;  /* 0x000000ffff967224 */ /* 0x000fcc00078e00f3 */
[C---:B------:R-:W-:Y:S01]  /*74b0*/  HMMA.16816.F32 R240, R4.reuse, R12, R44 ;  /* 0x0000000c04f0723c */ /* 0x040fe2000000182c */
[----:B------:R2:W-:Y:S07]  /*74c0*/  MUFU.EX2 R44, R0 ;  /* 0x00000000002c7308 */ /* 0x0005ee0000000800 */
[----:B------:R-:W-:Y:S01]  /*74d0*/  HMMA.16816.F32 R112, R4, R28, R128 ;  /* 0x0000001c0470723c */ /* 0x000fe20000001880 */
[----:B--2---:R-:W-:-:S07]  /*74e0*/  FFMA.FTZ R0, R149, c[0x0][0x23c], -R8 ;  /* 0x00008f0095007a23 */ /* 0x004fce0000010808 */
[C---:B------:R-:W-:Y:S01]  /*74f0*/  HMMA.16816.F32 R188, R4.reuse, R30, R108 ;  /* 0x0000001e04bc723c */ /* 0x040fe2000000186c */
[----:B------:R-:W2:Y:S01]  /*7500*/  LDSM.16.MT88.4 R28, [R201+0x1f000] ;  /* 0x01f00000c91c783b */ /* 0x000ea20000004200 */
[----:B------:R3:W1:Y:S06]  /*7510*/  MUFU.EX2 R45, R0 ;  /* 0x00000000002d7308 */ /* 0x00066c0000000800 */
[----:B------:R-:W-:Y:S01]  /*7520*/  HMMA.16816.F32 R180, R4, R14, R56 ;  /* 0x0000000e04b4723c */ /* 0x000fe20000001838 */
[----:B------:R-:W1:Y:S01]  /*7530*/  LDSM.16.MT88.4 R12, [R204+0x1f000] ;  /* 0x01f00000cc0c783b */ /* 0x000e620000004200 */
[----:B------:R-:W-:Y:S01]  /*7540*/  MOV R75, R151 ;  /* 0x00000097004b7202 */ /* 0x000fe20000000f00 */
[----:B------:R-:W-:-:S02]  /*7550*/  IMAD.MOV.U32 R130, RZ, RZ, R90 ;  /* 0x000000ffff827224 */ /* 0x000fc400078e005a */
[----:B---3--:R-:W-:-:S03]  /*7560*/  FFMA.FTZ R0, R252, c[0x0][0x23c], -R8 ;  /* 0x00008f00fc007a23 */ /* 0x008fc60000010808 */
[----:B------:R-:W-:Y:S01]  /*7570*/  HMMA.16816.F32 R248, R4, R20, R104 ;  /* 0x0000001404f8723c */ /* 0x000fe20000001868 */
[----:B------:R-:W-:Y:S01]  /*7580*/  MOV R131, R89 ;  /* 0x0000005900837202 */ /* 0x000fe20000000f00 */
[----:B------:R-:W-:Y:S01]  /*7590*/  IMAD.MOV.U32 R128, RZ, RZ, R88 ;  /* 0x000000ffff807224 */ /* 0x000fe200078e0058 */
[----:B------:R3:W-:Y:S01]  /*75a0*/  MUFU.EX2 R252, R0 ;  /* 0x0000000000fc7308 */ /* 0x0007e20000000800 */
[----:B------:R-:W-:Y:S01]  /*75b0*/  MOV R129, R91 ;  /* 0x0000005b00817202 */ /* 0x000fe20000000f00 */
[----:B------:R-:W-:Y:S02]  /*75c0*/  LDSM.16.MT88.4 R56, [R204+0x1b800] ;  /* 0x01b80000cc38783b */ /* 0x000fe40000004200 */
[----:B------:R-:W-:Y:S01]  /*75d0*/  IMAD.MOV.U32 R105, RZ, RZ, R160 ;  /* 0x000000ffff697224 */ /* 0x000fe200078e00a0 */
[----:B------:R-:W-:Y:S01]  /*75e0*/  MOV R104, R161 ;  /* 0x000000a100687202 */ /* 0x000fe20000000f00 */
[----:B------:R-:W-:Y:S01]  /*75f0*/  IMAD.MOV.U32 R160, RZ, RZ, R167 ;  /* 0x000000ffffa07224 */ /* 0x000fe200078e00a7 */
[----:B------:R-:W-:Y:S01]  /*7600*/  MOV R161, R235 ;  /* 0x000000eb00a17202 */ /* 0x000fe20000000f00 */
[----:B------:R-:W-:Y:S01]  /*7610*/  IMAD.MOV.U32 R167, RZ, RZ, R143 ;  /* 0x000000ffffa77224 */ /* 0x000fe200078e008f */
[----:B------:R-:W-:Y:S01]  /*7620*/  MOV R90, R163 ;  /* 0x000000a3005a7202 */ /* 0x000fe20000000f00 */
[----:B------:R-:W-:-:S02]  /*7630*/  IMAD.MOV.U32 R91, RZ, RZ, R162 ;  /* 0x000000ffff5b7224 */ /* 0x000fc400078e00a2 */
[----:B---3--:R-:W-:Y:S02]  /*7640*/  FFMA.FTZ R0, R150, c[0x0][0x23c], -R8 ;  /* 0x00008f0096007a23 */ /* 0x008fe40000010808 */
[----:B------:R-:W3:Y:S01]  /*7650*/  LDSM.16.MT88.4 R148, [R202+0x19800] ;  /* 0x01980000ca94783b */ /* 0x000ee20000004200 */
[----:B------:R-:W-:Y:S01]  /*7660*/  IMAD.MOV.U32 R89, RZ, RZ, R156 ;  /* 0x000000ffff597224 */ /* 0x000fe200078e009c */
[----:B------:R2:W-:Y:S01]  /*7670*/  MUFU.EX2 R235, R0 ;  /* 0x0000000000eb7308 */ /* 0x0005e20000000800 */
[----:B------:R-:W-:Y:S01]  /*7680*/  IMAD.MOV.U32 R162, RZ, RZ, R11 ;  /* 0x000000ffffa27224 */ /* 0x000fe200078e000b */
[----:B------:R-:W-:Y:S01]  /*7690*/  MOV R163, R10 ;  /* 0x0000000a00a37202 */ /* 0x000fe20000000f00 */
[----:B------:R-:W-:Y:S01]  /*76a0*/  IMAD.MOV.U32 R156, RZ, RZ, R9 ;  /* 0x000000ffff9c7224 */ /* 0x000fe200078e0009 */
[----:B------:R-:W-:Y:S01]  /*76b0*/  MOV R88, R157 ;  /* 0x0000009d00587202 */ /* 0x000fe20000000f00 */
[----:B------:R-:W-:Y:S01]  /*76c0*/  IMAD.MOV.U32 R106, RZ, RZ, R158 ;  /* 0x000000ffff6a7224 */ /* 0x000fe200078e009e */
[----:B------:R-:W-:Y:S01]  /*76d0*/  MOV R107, R159 ;  /* 0x0000009f006b7202 */ /* 0x000fe20000000f00 */
[----:B------:R-:W3:Y:S01]  /*76e0*/  LDSM.16.MT88.4 R8, [R203+0x1f000] ;  /* 0x01f00000cb08783b */ /* 0x000ee20000004200 */
[----:B-1----:R-:W-:Y:S01]  /*76f0*/  HMMA.16816.F32 R108, R4, R16, R80 ;  /* 0x00000010046c723c */ /* 0x002fe20000001850 */
[----:B------:R-:W-:Y:S01]  /*7700*/  IMAD.MOV.U32 R73, RZ, RZ, R160 ;  /* 0x000000ffff497224 */ /* 0x000fe200078e00a0 */
[----:B------:R-:W-:Y:S01]  /*7710*/  MOV R72, R161 ;  /* 0x000000a100487202 */ /* 0x000fe20000000f00 */
[----:B------:R-:W-:Y:S01]  /*7720*/  IMAD.MOV.U32 R158, RZ, RZ, R141 ;  /* 0x000000ffff9e7224 */ /* 0x000fe200078e008d */
[----:B------:R-:W-:Y:S01]  /*7730*/  MOV R157, R140 ;  /* 0x0000008c009d7202 */ /* 0x000fe20000000f00 */
[----:B------:R-:W-:-:S02]  /*7740*/  IMAD.MOV.U32 R160, RZ, RZ, R165 ;  /* 0x000000ffffa07224 */ /* 0x000fc400078e00a5 */
[----:B--2---:R-:W-:Y:S01]  /*7750*/  FFMA.FTZ R0, R234, c[0x0][0x23c], -R2 ;  /* 0x00008f00ea007a23 */ /* 0x004fe20000010802 */
[----:B------:R-:W-:Y:S01]  /*7760*/  MOV R159, R142 ;  /* 0x0000008e009f7202 */ /* 0x000fe20000000f00 */
[----:B------:R-:W-:Y:S01]  /*7770*/  IMAD.MOV.U32 R81, RZ, RZ, R166 ;  /* 0x000000ffff517224 */ /* 0x000fe200078e00a6 */
[----:B------:R-:W-:Y:S01]  /*7780*/  MOV R80, R167 ;  /* 0x000000a700507202 */ /* 0x000fe20000000f00 */
[----:B------:R1:W-:Y:S01]  /*7790*/  MUFU.EX2 R234, R0 ;  /* 0x0000000000ea7308 */ /* 0x0003e20000000800 */
[----:B------:R-:W-:Y:S01]  /*77a0*/  MOV R161, R164 ;  /* 0x000000a400a17202 */ /* 0x000fe20000000f00 */
[----:B------:R-:W-:Y:S01]  /*77b0*/  LDSM.16.MT88.4 R140, [R201+0x19800] ;  /* 0x01980000c98c783b */ /* 0x000fe20000004200 */
[----:B------:R-:W-:-:S03]  /*77c0*/  MOV R83, R45 ;  /* 0x0000002d00537202 */ /* 0x000fc60000000f00 */
[----:B------:R-:W2:Y:S01]  /*77d0*/  LDSM.16.MT88.4 R164, [R203+0x19800] ;  /* 0x01980000cba4783b */ /* 0x000ea20000004200 */
[----:B------:R-:W-:Y:S01]  /*77e0*/  MOV R74, R107 ;  /* 0x0000006b004a7202 */ /* 0x000fe20000000f00 */
[----:B------:R-:W-:Y:S01]  /*77f0*/  IMAD.MOV.U32 R107, RZ, RZ, R156 ;  /* 0x000000ffff6b7224 */ /* 0x000fe200078e009c */
[----:B------:R-:W-:Y:S01]  /*7800*/  MOV R46, R157 ;  /* 0x0000009d002e7202 */ /* 0x000fe20000000f00 */
[----:B------:R-:W-:Y:S01]  /*7810*/  IMAD.MOV.U32 R45, RZ, RZ, R158 ;  /* 0x000000ffff2d7224 */ /* 0x000fe200078e009e */
[----:B------:R-:W-:Y:S02]  /*7820*/  MOV R82, R159 ;  /* 0x0000009f00527202 */ /* 0x000fe40000000f00 */
[----:B------:R-:W2:Y:S01]  /*7830*/  LDSM.16.MT88.4 R156, [R204+0x19800] ;  /* 0x01980000cc9c783b */ /* 0x000ea20000004200 */
[--C-:B-1----:R-:W-:Y:S01]  /*7840*/  FFMA.FTZ R0, R135, c[0x0][0x23c], -R2.reuse ;  /* 0x00008f0087007a23 */ /* 0x102fe20000010802 */
[C---:B------:R-:W-:Y:S02]  /*7850*/  HMMA.16816.F32 R168, R4.reuse, R24, R48 ;  /* 0x0000001804a8723c */ /* 0x040fe40000001830 */
[----:B------:R-:W1:Y:S01]  /*7860*/  LDSM.16.MT88.4 R48, [R202+0x1b800] ;  /* 0x01b80000ca30783b */ /* 0x000e620000004200 */
[----:B------:R3:W1:Y:S05]  /*7870*/  MUFU.EX2 R135, R0 ;  /* 0x0000000000877308 */ /* 0x00066a0000000800 */
[----:B------:R-:W-:Y:S07]  /*7880*/  HMMA.16816.F32 R16, R4, R18, R92 ;  /* 0x000000120410723c */ /* 0x000fee000000185c */
[----:B------:R-:W-:Y:S01]  /*7890*/  MOV R93, R3 ;  /* 0x00000003005d7202 */ /* 0x000fe20000000f00 */
[----:B---3--:R-:W-:-:S02]  /*78a0*/  FFMA.FTZ R0, R134, c[0x0][0x23c], -R2 ;  /* 0x00008f0086007a23 */ /* 0x008fc40000010802 */
[----:B------:R-:W-:Y:S02]  /*78b0*/  FFMA.FTZ R2, R75, c[0x0][0x23c], -R2 ;  /* 0x00008f004b027a23 */ /* 0x000fe40000010802 */
[----:B------:R3:W-:Y:S08]  /*78c0*/  MUFU.EX2 R134, R0 ;  /* 0x0000000000867308 */ /* 0x0007f00000000800 */
[----:B------:R-:W2:Y:S01]  /*78d0*/  MUFU.EX2 R3, R2 ;  /* 0x0000000200037308 */ /* 0x000ea20000000800 */
[----:B------:R-:W-:Y:S01]  /*78e0*/  HMMA.16816.F32 R24, R4, R26, R40 ;  /* 0x0000001a0418723c */ /* 0x000fe20000001828 */
[----:B------:R-:W4:Y:S01]  /*78f0*/  LDSM.16.MT88.4 R40, [R201+0x1b800] ;  /* 0x01b80000c928783b */ /* 0x000f220000004200 */
[----:B------:R-:W-:Y:S01]  /*7900*/  IMAD.MOV.U32 R75, RZ, RZ, R106 ;  /* 0x000000ffff4b7224 */ /* 0x000fe200078e006a */
[----:B------:R-:W-:Y:S01]  /*7910*/  MOV R60, R131 ;  /* 0x00000083003c7202 */ /* 0x000fe20000000f00 */
[----:B------:R-:W-:Y:S01]  /*7920*/  IMAD.MOV.U32 R61, RZ, RZ, R130 ;  /* 0x000000ffff3d7224 */ /* 0x000fe200078e0082 */
[----:B------:R-:W-:Y:S01]  /*7930*/  MOV R62, R129 ;  /* 0x00000081003e7202 */ /* 0x000fe20000000f00 */
[----:B------:R-:W-:-:S02]  /*7940*/  IMAD.MOV.U32 R47, RZ, RZ, R128 ;  /* 0x000000ffff2f7224 */ /* 0x000fc400078e0080 */
[----:B---3--:R-:W-:Y:S01]  /*7950*/  IMAD.MOV.U32 R0, RZ, RZ, R206 ;  /* 0x000000ffff007224 */ /* 0x008fe200078e00ce */
[C---:B------:R-:W-:Y:S01]  /*7960*/  HMMA.16816.F32 R20, R4.reuse, R28, R36 ;  /* 0x0000001c0414723c */ /* 0x040fe20000001824 */
[----:B------:R-:W-:Y:S01]  /*7970*/  MOV R95, R119 ;  /* 0x00000077005f7202 */ /* 0x000fe20000000f00 */
[----:B------:R-:W-:Y:S01]  /*7980*/  IMAD.MOV.U32 R94, RZ, RZ, R116 ;  /* 0x000000ffff5e7224 */ /* 0x000fe200078e0074 */
[----:B------:R-:W-:Y:S01]  /*7990*/  F2FP.PACK_AB R128, R83, R44 ;  /* 0x0000002c5380723e */ /* 0x000fe200000000ff */
[----:B------:R-:W-:Y:S01]  /*79a0*/  IMAD.MOV.U32 R92, RZ, RZ, R0 ;  /* 0x000000ffff5c7224 */ /* 0x000fe200078e0000 */
[----:B-1----:R-:W-:Y:S01]  /*79b0*/  F2FP.PACK_AB R129, R135, R234 ;  /* 0x000000ea8781723e */ /* 0x002fe200000000ff */
[----:B------:R-:W-:Y:S01]  /*79c0*/  IMAD.MOV.U32 R63, RZ, RZ, R162 ;  /* 0x000000ffff3f7224 */ /* 0x000fe200078e00a2 */
[----:B------:R-:W-:Y:S01]  /*79d0*/  MOV R39, R117 ;  /* 0x0000007500277202 */ /* 0x000fe20000000f00 */
[----:B------:R-:W-:Y:S01]  /*79e0*/  IMAD.MOV.U32 R38, RZ, RZ, R118 ;  /* 0x000000ffff267224 */ /* 0x000fe200078e0076 */
[----:B------:R-:W-:Y:S01]  /*79f0*/  F2FP.PACK_AB R130, R235, R252 ;  /* 0x000000fceb82723e */ /* 0x000fe200000000ff */
[----:B------:R-:W-:Y:S01]  /*7a00*/  HMMA.16816.F32 R116, R4, R12, R96 ;  /* 0x0000000c0474723c */ /* 0x000fe20000001860 */
[----:B--2---:R-:W-:Y:S01]  /*7a10*/  F2FP.PACK_AB R131, R3, R134 ;  /* 0x000000860383723e */ /* 0x004fe200000000ff */
[----:B------:R-:W-:Y:S01]  /*7a20*/  IMAD.MOV.U32 R0, RZ, RZ, R47 ;  /* 0x000000ffff007224 */ /* 0x000fe200078e002f */
[----:B------:R-:W-:Y:S01]  /*7a30*/  MOV R2, R46 ;  /* 0x0000002e00027202 */ /* 0x000fe20000000f00 */
[----:B------:R-:W-:Y:S01]  /*7a40*/  IMAD.MOV.U32 R47, RZ, RZ, R73 ;  /* 0x000000ffff2f7224 */ /* 0x000fe200078e0049 */
[----:B------:R-:W-:Y:S01]  /*7a50*/  MOV R46, R72 ;  /* 0x00000048002e7202 */ /* 0x000fe20000000f00 */
        /* <DEDUP_REMOVED lines=8> */
[----:B------:R-:W2:Y:S01]  /*7ae0*/  LDSM.16.MT88.4 R72, [R201+0x1d800] ;  /* 0x01d80000c948783b */ /* 0x000ea20000004200 */
        /* <DEDUP_REMOVED lines=8> */
[----:B------:R-:W-:Y:S02]  /*7b70*/  IMAD.MOV.U32 R36, RZ, RZ, R125 ;  /* 0x000000ffff247224 */ /* 0x000fe400078e007d */
[----:B------:R-:W-:Y:S01]  /*7b80*/  HMMA.16816.F32 R148, R128, R150, R100 ;  /* 0x000000968094723c */ /* 0x000fe20000001864 */
[----:B------:R-:W-:Y:S01]  /*7b90*/  IMAD.MOV.U32 R45, RZ, RZ, R63 ;  /* 0x000000ffff2d7224 */ /* 0x000fe200078e003f */
[----:B------:R-:W-:Y:S01]  /*7ba0*/  MOV R88, R90 ;  /* 0x0000005a00587202 */ /* 0x000fe20000000f00 */
[----:B------:R-:W-:-:S04]  /*7bb0*/  IMAD.MOV.U32 R63, RZ, RZ, R89 ;  /* 0x000000ffff3f7224 */ /* 0x000fc800078e0059 */
[----:B------:R-:W-:Y:S01]  /*7bc0*/  IMAD.MOV.U32 R100, RZ, RZ, R61 ;  /* 0x000000ffff647224 */ /* 0x000fe200078e003d */
[----:B------:R-:W-:Y:S01]  /*7bd0*/  HMMA.16816.F32 R124, R4, R8, R68 ;  /* 0x00000008047c723c */ /* 0x000fe20000001844 */
[----:B------:R-:W-:Y:S01]  /*7be0*/  MOV R101, R62 ;  /* 0x0000003e00657202 */ /* 0x000fe20000000f00 */
[----:B------:R-:W-:Y:S01]  /*7bf0*/  IMAD.MOV.U32 R89, RZ, RZ, R91 ;  /* 0x000000ffff597224 */ /* 0x000fe200078e005b */
[----:B------:R-:W-:Y:S01]  /*7c00*/  MOV R90, R104 ;  /* 0x00000068005a7202 */ /* 0x000fe20000000f00 */
[----:B------:R-:W-:Y:S01]  /*7c10*/  IMAD.MOV.U32 R91, RZ, RZ, R105 ;  /* 0x000000ffff5b7224 */ /* 0x000fe200078e0069 */
[----:B------:R-:W-:-:S03]  /*7c20*/  MOV R103, R88 ;  /* 0x0000005800677202 */ /* 0x000fc60000000f00 */
[----:B------:R-:W-:Y:S01]  /*7c30*/  HMMA.16816.F32 R28, R4, R30, R64 ;  /* 0x0000001e041c723c */ /* 0x000fe20000001840 */
[----:B------:R-:W3:Y:S01]  /*7c40*/  LDSM.16.MT88.4 R64, [R203+0x1b800] ;  /* 0x01b80000cb40783b */ /* 0x000ee20000004200 */
[----:B------:R-:W-:Y:S01]  /*7c50*/  IMAD.MOV.U32 R102, RZ, RZ, R63 ;  /* 0x000000ffff667224 */ /* 0x000fe200078e003f */
[----:B------:R-:W-:-:S05]  /*7c60*/  MOV R104, R205 ;  /* 0x000000cd00687202 */ /* 0x000fca0000000f00 */
[C---:B------:R-:W-:Y:S01]  /*7c70*/  HMMA.16816.F32 R12, R4.reuse, R14, R84 ;  /* 0x0000000e040c723c */ /* 0x040fe20000001854 */
[----:B------:R-:W-:Y:S01]  /*7c80*/  IMAD.MOV.U32 R105, RZ, RZ, R200 ;  /* 0x000000ffff697224 */ /* 0x000fe200078e00c8 */
[----:B------:R1:W5:Y:S04]  /*7c90*/  LDL.LU R205, [R1+0x84] ;  /* 0x0000840001cd7983 */ /* 0x0003680000300800 */
[----:B------:R1:W5:Y:S02]  /*7ca0*/  LDL.LU R200, [R1+0x80] ;  /* 0x0000800001c87983 */ /* 0x0003640000300800 */
[----:B------:R-:W-:Y:S07]  /*7cb0*/  HMMA.16816.F32 R8, R4, R10, R52 ;  /* 0x0000000a0408723c */ /* 0x000fee0000001834 */
[----:B------:R-:W-:Y:S01]  /*7cc0*/  MOV R7, R2 ;  /* 0x0000000200077202 */ /* 0x000fe20000000f00 */
[----:B------:R-:W-:Y:S01]  /*7cd0*/  HMMA.16816.F32 R160, R128, R164, R160 ;  /* 0x000000a480a0723c */ /* 0x000fe200000018a0 */
[----:B------:R-:W-:-:S07]  /*7ce0*/  MOV R2, R60 ;  /* 0x0000003c00027202 */ /* 0x000fce0000000f00 */
[C---:B------:R-:W-:Y:S07]  /*7cf0*/  HMMA.16816.F32 R52, R128.reuse, R56, R172 ;  /* 0x000000388034723c */ /* 0x040fee00000018ac */
[----:B------:R-:W-:Y:S01]  /*7d00*/  MOV R172, R100 ;  /* 0x0000006400ac7202 */ /* 0x000fe20000000f00 */
[----:B------:R-:W-:Y:S01]  /*7d10*/  HMMA.16816.F32 R164, R128, R166, R236 ;  /* 0x000000a680a4723c */ /* 0x000fe200000018ec */
[----:B------:R-:W-:Y:S01]  /*7d20*/  MOV R173, R101 ;  /* 0x0000006500ad7202 */ /* 0x000fe20000000f00 */
[----:B------:R-:W-:Y:S01]  /*7d30*/  IMAD.MOV.U32 R174, RZ, RZ, R102 ;  /* 0x000000ffffae7224 */ /* 0x000fe200078e0066 */
[----:B------:R-:W-:-:S04]  /*7d40*/  MOV R175, R103 ;  /* 0x0000006700af7202 */ /* 0x000fc80000000f00 */
[----:B------:R-:W-:Y:S01]  /*7d50*/  IMAD.MOV.U32 R236, RZ, RZ, R0 ;  /* 0x000000ffffec7224 */ /* 0x000fe200078e0000 */
[----:B------:R-:W-:Y:S01]  /*7d60*/  HMMA.16816.F32 R136, R128, R140, R136 ;  /* 0x0000008c8088723c */ /* 0x000fe20000001888 */
[----:B------:R-:W-:Y:S02]  /*7d70*/  IMAD.MOV.U32 R0, RZ, RZ, R47 ;  /* 0x000000ffff007224 */ /* 0x000fe400078e002f */
[----:B------:R-:W-:Y:S02]  /*7d80*/  FADD.FTZ R2, R2, R172 ;  /* 0x000000ac02027221 */ /* 0x000fe40000010000 */
[----:B------:R-:W-:-:S03]  /*7d90*/  FADD.FTZ R0, R0, R173 ;  /* 0x000000ad00007221 */ /* 0x000fc60000010000 */
[----:B------:R-:W-:Y:S01]  /*7da0*/  HMMA.16816.F32 R140, R128, R142, R76 ;  /* 0x0000008e808c723c */ /* 0x000fe2000000184c */
[----:B------:R-:W-:Y:S01]  /*7db0*/  MOV R4, R105 ;  /* 0x0000006900047202 */ /* 0x000fe20000000f00 */
[----:B------:R-:W-:-:S05]  /*7dc0*/  FADD.FTZ R2, R174, R2 ;  /* 0x00000002ae027221 */ /* 0x000fca0000010000 */
[----:B------:R-:W-:Y:S01]  /*7dd0*/  MOV R77, R90 ;  /* 0x0000005a004d7202 */ /* 0x000fe20000000f00 */
[----:B------:R-:W-:Y:S01]  /*7de0*/  HMMA.16816.F32 R152, R128, R156, R152 ;  /* 0x0000009c8098723c */ /* 0x000fe20000001898 */
[----:B------:R-:W-:Y:S01]  /*7df0*/  MOV R78, R91 ;  /* 0x0000005b004e7202 */ /* 0x000fe20000000f00 */
[----:B------:R-:W-:-:S06]  /*7e00*/  IMAD.MOV.U32 R79, RZ, RZ, R104 ;  /* 0x000000ffff4f7224 */ /* 0x000fcc00078e0068 */
[----:B------:R-:W-:Y:S01]  /*7e10*/  HMMA.16816.F32 R156, R128, R158, R32 ;  /* 0x0000009e809c723c */ /* 0x000fe20000001820 */
[----:B------:R-:W-:-:S06]  /*7e20*/  FADD.FTZ R0, R175, R0 ;  /* 0x00000000af007221 */ /* 0x000fcc0000010000 */
[----:B------:R-:W-:Y:S01]  /*7e30*/  MOV R34, R44 ;  /* 0x0000002c00227202 */ /* 0x000fe20000000f00 */
[----:B------:R-:W-:Y:S01]  /*7e40*/  IMAD.MOV.U32 R33, RZ, RZ, R45 ;  /* 0x000000ffff217224 */ /* 0x000fe200078e002d */
[----:B------:R-:W-:Y:S02]  /*7e50*/  MOV R32, R46 ;  /* 0x0000002e00207202 */ /* 0x000fe40000000f00 */
[----:B------:R-:W-:Y:S01]  /*7e60*/  HMMA.16816.F32 R44, R128, R48, R176 ;  /* 0x00000030802c723c */ /* 0x000fe200000018b0 */
[----:B------:R-:W-:-:S07]  /*7e70*/  IMAD.MOV.U32 R6, RZ, RZ, R107 ;  /* 0x000000ffff067224 */ /* 0x000fce00078e006b */
[----:B------:R-:W-:Y:S01]  /*7e80*/  HMMA.16816.F32 R48, R128, R50, R192 ;  /* 0x000000328030723c */ /* 0x000fe200000018c0 */
[----:B------:R-:W-:-:S06]  /*7e90*/  IMAD.MOV.U32 R84, RZ, RZ, R99 ;  /* 0x000000ffff547224 */ /* 0x000fcc00078e0063 */
[----:B------:R-:W-:Y:S01]  /*7ea0*/  IMAD.MOV.U32 R192, RZ, RZ, R77 ;  /* 0x000000ffffc07224 */ /* 0x000fe200078e004d */
[----:B------:R-:W-:Y:S02]  /*7eb0*/  MOV R193, R78 ;  /* 0x0000004e00c17202 */ /* 0x000fe40000000f00 */
[----:B------:R-:W-:Y:S01]  /*7ec0*/  MOV R194, R79 ;  /* 0x0000004f00c27202 */ /* 0x000fe20000000f00 */
[----:B------:R-:W-:Y:S02]  /*7ed0*/  FADD.FTZ R2, R192, R2 ;  /* 0x00000002c0027221 */ /* 0x000fe40000010000 */
[----:B------:R-:W-:Y:S02]  /*7ee0*/  IMAD.MOV.U32 R195, RZ, RZ, R4 ;  /* 0x000000ffffc37224 */ /* 0x000fe400078e0004 */
[----:B------:R-:W-:Y:S01]  /*7ef0*/  FADD.FTZ R0, R193, R0 ;  /* 0x00000000c1007221 */ /* 0x000fe20000010000 */
[----:B------:R-:W-:Y:S01]  /*7f00*/  MOV R176, R6 ;  /* 0x0000000600b07202 */ /* 0x000fe20000000f00 */
[----:B------:R-:W-:Y:S01]  /*7f10*/  FADD.FTZ R2, R194, R2 ;  /* 0x00000002c2027221 */ /* 0x000fe20000010000 */
[----:B------:R-:W-:Y:S01]  /*7f20*/  MOV R85, R98 ;  /* 0x0000006200557202 */ /* 0x000fe20000000f00 */
[----:B------:R-:W-:-:S02]  /*7f30*/  IMAD.MOV.U32 R177, RZ, RZ, R7 ;  /* 0x000000ffffb17224 */ /* 0x000fc400078e0007 */
[----:B------:R-:W-:Y:S01]  /*7f40*/  FADD.FTZ R0, R195, R0 ;  /* 0x00000000c3007221 */ /* 0x000fe20000010000 */
[----:B------:R-:W-:Y:S01]  /*7f50*/  MOV R87, R96 ;  /* 0x0000006000577202 */ /* 0x000fe20000000f00 */
[----:B------:R-:W-:Y:S01]  /*7f60*/  FADD.FTZ R2, R176, R2 ;  /* 0x00000002b0027221 */ /* 0x000fe20000010000 */
[----:B------:R-:W-:Y:S01]  /*7f70*/  MOV R178, R84 ;  /* 0x0000005400b27202 */ /* 0x000fe20000000f00 */
[----:B----4-:R-:W-:Y:S01]  /*7f80*/  HMMA.16816.F32 R36, R128, R40, R36 ;  /* 0x000000288024723c */ /* 0x010fe20000001824 */
[----:B------:R-:W-:Y:S01]  /*7f90*/  MOV R179, R85 ;  /* 0x0000005500b37202 */ /* 0x000fe20000000f00 */
[----:B------:R-:W-:Y:S01]  /*7fa0*/  FADD.FTZ R0, R177, R0 ;  /* 0x00000000b1007221 */ /* 0x000fe20000010000 */
[----:B------:R-:W-:Y:S01]  /*7fb0*/  MOV R237, R80 ;  /* 0x0000005000ed7202 */ /* 0x000fe20000000f00 */
[----:B------:R-:W-:Y:S01]  /*7fc0*/  IMAD.MOV.U32 R238, RZ, RZ, R81 ;  /* 0x000000ffffee7224 */ /* 0x000fe200078e0051 */
[----:B------:R-:W-:Y:S01]  /*7fd0*/  MOV R239, R82 ;  /* 0x0000005200ef7202 */ /* 0x000fe20000000f00 */
[----:B------:R-:W-:-:S02]  /*7fe0*/  FADD.FTZ R2, R178, R2 ;  /* 0x00000002b2027221 */ /* 0x000fc40000010000 */
[----:B------:R-:W-:Y:S01]  /*7ff0*/  HMMA.16816.F32 R40, R128, R42, R196 ;  /* 0x0000002a8028723c */ /* 0x000fe200000018c4 */
[----:B------:R-:W-:-:S06]  /*8000*/  FADD.FTZ R0, R179, R0 ;  /* 0x00000000b3007221 */ /* 0x000fcc0000010000 */
[----:B------:R-:W-:Y:S02]  /*8010*/  MOV R196, R87 ;  /* 0x0000005700c47202 */ /* 0x000fe40000000f00 */
[----:B------:R-:W-:Y:S01]  /*8020*/  MOV R197, R92 ;  /* 0x0000005c00c57202 */ /* 0x000fe20000000f00 */
[----:B------:R-:W-:Y:S01]  /*8030*/  IMAD.MOV.U32 R198, RZ, RZ, R93 ;  /* 0x000000ffffc67224 */ /* 0x000fe200078e005d */
[----:B------:R-:W-:Y:S01]  /*8040*/  MOV R199, R94 ;  /* 0x0000005e00c77202 */ /* 0x000fe20000000f00 */
[----:B------:R-:W-:Y:S01]  /*8050*/  FADD.FTZ R2, R196, R2 ;  /* 0x00000002c4027221 */ /* 0x000fe20000010000 */
[C---:B--2---:R-:W-:Y:S01]  /*8060*/  HMMA.16816.F32 R68, R128.reuse, R72, R248 ;  /* 0x000000488044723c */ /* 0x044fe200000018f8 */
[----:B------:R-:W-:Y:S02]  /*8070*/  IMAD.MOV.U32 R86, RZ, RZ, R97 ;  /* 0x000000ffff567224 */ /* 0x000fe400078e0061 */
[----:B------:R-:W-:Y:S01]  /*8080*/  FADD.FTZ R0, R197, R0 ;  /* 0x00000000c5007221 */ /* 0x000fe20000010000 */
[----:B------:R-:W-:Y:S01]  /*8090*/  MOV R5, R106 ;  /* 0x0000006a00057202 */ /* 0x000fe20000000f00 */
[----:B------:R-:W-:Y:S01]  /*80a0*/  IMAD.MOV.U32 R76, RZ, RZ, R89 ;  /* 0x000000ffff4c7224 */ /* 0x000fe200078e0059 */
[----:B------:R-:W-:Y:S02]  /*80b0*/  LDSM.16.MT88.4 R96, [R203+0x1d800] ;  /* 0x01d80000cb60783b */ /* 0x000fe40000004200 */
[----:B------:R-:W-:Y:S01]  /*80c0*/  HMMA.16816.F32 R72, R128, R74, R236 ;  /* 0x0000004a8048723c */ /* 0x000fe200000018ec */
[----:B------:R-:W-:Y:S01]  /*80d0*/  FADD.FTZ R2, R198, R2 ;  /* 0x00000002c6027221 */ /* 0x000fe20000010000 */
[----:B------:R-:W2:Y:S01]  /*80e0*/  LDSM.16.MT88.4 R88, [R204+0x1d800] ;  /* 0x01d80000cc58783b */ /* 0x000ea20000004200 */
[----:B------:R-:W-:-:S02]  /*80f0*/  FADD.FTZ R0, R199, R0 ;  /* 0x00000000c7007221 */ /* 0x000fc40000010000 */
[----:B------:R-:W-:Y:S01]  /*8100*/  IMAD.MOV.U32 R35, RZ, RZ, R83 ;  /* 0x000000ffff237224 */ /* 0x000fe200078e0053 */
[----:B------:R-:W-:Y:S01]  /*8110*/  LDSM.16.MT88.4 R104, [R201+0x1f800] ;  /* 0x01f80000c968783b */ /* 0x000fe20000004200 */
[----:B------:R-:W-:Y:S01]  /*8120*/  MOV R236, R95 ;  /* 0x0000005f00ec7202 */ /* 0x000fe20000000f00 */
[----:B------:R-:W-:Y:S01]  /*8130*/  IMAD.MOV.U32 R237, RZ, RZ, R86 ;  /* 0x000000ffffed7224 */ /* 0x000fe200078e0056 */
[----:B------:R-:W-:Y:S01]  /*8140*/  MOV R238, R5 ;  /* 0x0000000500ee7202 */ /* 0x000fe20000000f00 */
[C---:B------:R-:W-:Y:S01]  /*8150*/  HMMA.16816.F32 R56, R128.reuse, R58, R120 ;  /* 0x0000003a8038723c */ /* 0x040fe20000001878 */
[----:B------:R-:W-:Y:S01]  /*8160*/  MOV R239, R76 ;  /* 0x0000004c00ef7202 */ /* 0x000fe20000000f00 */
[----:B------:R-:W-:Y:S01]  /*8170*/  FADD.FTZ R2, R236, R2 ;  /* 0x00000002ec027221 */ /* 0x000fe20000010000 */
[----:B------:R-:W4:Y:S01]  /*8180*/  LDSM.16.MT88.4 R80, [R202+0x1d800] ;  /* 0x01d80000ca50783b */ /* 0x000f220000004200 */
[----:B------:R-:W-:Y:S02]  /*8190*/  FADD.FTZ R0, R237, R0 ;  /* 0x00000000ed007221 */ /* 0x000fe40000010000 */
[----:B------:R-:W-:Y:S01]  /*81a0*/  FADD.FTZ R2, R238, R2 ;  /* 0x00000002ee027221 */ /* 0x000fe20000010000 */
[----:B------:R-:W-:Y:S01]  /*81b0*/  LDSM.16.MT88.4 R120, [R204+0x1f800] ;  /* 0x01f80000cc78783b */ /* 0x000fe20000004200 */
[----:B---3--:R-:W-:Y:S01]  /*81c0*/  HMMA.16816.F32 R60, R128, R64, R112 ;  /* 0x00000040803c723c */ /* 0x008fe20000001870 */
[----:B------:R-:W-:-:S02]  /*81d0*/  FADD.FTZ R0, R239, R0 ;  /* 0x00000000ef007221 */ /* 0x000fc40000010000 */
[----:B------:R-:W3:Y:S01]  /*81e0*/  LDSM.16.MT88.4 R112, [R202+0x1f800] ;  /* 0x01f80000ca70783b */ /* 0x000ee20000004200 */
[----:B------:R-:W-:-:S03]  /*81f0*/  FADD.FTZ R2, R32, R2 ;  /* 0x0000000220027221 */ /* 0x000fc60000010000 */
[----:B------:R-:W1:Y:S01]  /*8200*/  LDSM.16.MT88.4 R4, [R203+0x1f800] ;  /* 0x01f80000cb04783b */ /* 0x000e620000004200 */
        /* <DEDUP_REMOVED lines=8> */
[----:B------:R-:W-:-:S03]  /*8290*/  FADD.FTZ R250, R3, R0 ;  /* 0x0000000003fa7221 */ /* 0x000fc60000010000 */
[----:B------:R1:W-:Y:S04]  /*82a0*/  STL [R1+0x24], R249 ;  /* 0x000024f901007387 */ /* 0x0003e80000100800 */
[----:B------:R1:W-:Y:S01]  /*82b0*/  STL [R1+0x30], R250 ;  /* 0x000030fa01007387 */ /* 0x0003e20000100800 */
[C---:B--2---:R-:W-:Y:S08]  /*82c0*/  HMMA.16816.F32 R84, R128.reuse, R88, R240 ;  /* 0x000000588054723c */ /* 0x044ff000000018f0 */
[C---:B----4-:R-:W-:Y:S08]  /*82d0*/  HMMA.16816.F32 R76, R128.reuse, R80, R244 ;  /* 0x00000050804c723c */ /* 0x050ff000000018f4 */
[C---:B------:R-:W-:Y:S08]  /*82e0*/  HMMA.16816.F32 R92, R128.reuse, R96, R168 ;  /* 0x00000060805c723c */ /* 0x040ff000000018a8 */
[C---:B------:R-:W-:Y:S08]  /*82f0*/  HMMA.16816.F32 R100, R128.reuse, R104, R20 ;  /* 0x000000688064723c */ /* 0x040ff00000001814 */
[C---:B---3--:R-:W-:Y:S08]  /*8300*/  HMMA.16816.F32 R108, R128.reuse, R112, R108 ;  /* 0x00000070806c723c */ /* 0x048ff0000000186c */
        /* <DEDUP_REMOVED lines=9> */
[----:B------:R-:W-:Y:S01]  /*83a0*/  HMMA.16816.F32 R128, R128, R6, R8 ;  /* 0x000000068080723c */ /* 0x000fe20000001808 */
[----:B------:R-:W-:Y:S07]  /*83b0*/  @!P0 BRA `(.L_x_507) ;  /* 0x00009f0000008947 */ /* 0x000fee0003800000 */
[----:B------:R-:W2:Y:S01]  /*83c0*/  LDL.64 R198, [R1+0x48] ;  /* 0x0000480001c67983 */ /* 0x000ea20000100a00 */
[----:B------:R-:W-:-:S04]  /*83d0*/  DEPBAR.LE SB0, 0x0 ;  /* 0x000080000000791a */ /* 0x000fc80000000000 */
[----:B------:R-:W3:Y:S04]  /*83e0*/  LDL R237, [R1+0x64] ;  /* 0x0000640001ed7983 */ /* 0x000ee80000100800 */
[----:B------:R-:W4:Y:S04]  /*83f0*/  LDL R35, [R1+0x60] ;  /* 0x0000600001237983 */ /* 0x000f280000100800 */
[----:B------:R-:W4:Y:S04]  /*8400*/  LDL.64 R238, [R1+0x70] ;  /* 0x0000700001ee7983 */ /* 0x000f280000100a00 */
[----:B------:R-:W4:Y:S04]  /*8410*/  LDL.64 R32, [R1+0x78] ;  /* 0x0000780001207983 */ /* 0x000f280000100a00 */
[----:B------:R-:W4:Y:S01]  /*8420*/  LDL R34, [R1+0x68] ;  /* 0x0000680001227983 */ /* 0x000f220000100800 */
        /* <DEDUP_REMOVED lines=9> */
[----:B------:R-:W-:Y:S02]  /*84c0*/  IMAD.MOV.U32 R3, RZ, RZ, R239 ;  /* 0x000000ffff037224 */ /* 0x000fe400078e00ef */
        /* <DEDUP_REMOVED lines=62> */
[----:B--2--5:R-:W-:Y:S04]  /*88b0*/  LDSM.16.M88.4 R12, [R200+0x10000] ;  /* 0x01000000c80c783b */ /* 0x024fe80000000200 */
[----:B------:R-:W-:Y:S04]  /*88c0*/  LDSM.16.M88.4 R24, [R200+0x10800] ;  /* 0x01080000c818783b */ /* 0x000fe80000000200 */
[----:B------:R-:W-:Y:S04]  /*88d0*/  LDSM.16.M88.4 R20, [R200+0x11000] ;  /* 0x01100000c814783b */ /* 0x000fe80000000200 */
[----:B-1----:R-:W-:Y:S04]  /*88e0*/  LDSM.16.M88.4 R16, [R200+0x11800] ;  /* 0x01180000c810783b */ /* 0x002fe80000000200 */
[----:B----4-:R-:W1:Y:S04]  /*88f0*/  LDSM.16.M88.4 R4, [R207] ;  /* 0x00000000cf04783b */ /* 0x010e680000000200 */
[----:B---3--:R-:W-:Y:S04]  /*8900*/  LDSM.16.M88.4 R8, [R208] ;  /* 0x00000000d008783b */ /* 0x008fe80000000200 */
[----:B------:R-:W2:Y:S04]  /*8910*/  LDSM.16.M88.4 R168, [R211] ;  /* 0x00000000d3a8783b */ /* 0x000ea80000000200 */
[----:B------:R-:W3:Y:S04]  /*8920*/  LDSM.16.M88.4 R188, [R226] ;  /* 0x00000000e2bc783b */ /* 0x000ee80000000200 */
[----:B------:R-:W4:Y:S04]  /*8930*/  LDSM.16.M88.4 R192, [R225] ;  /* 0x00000000e1c0783b */ /* 0x000f280000000200 */
[----:B------:R-:W2:Y:S04]  /*8940*/  LDSM.16.M88.4 R244, [R224] ;  /* 0x00000000e0f4783b */ /* 0x000ea80000000200 */
[----:B------:R-:W-:Y:S04]  /*8950*/  LDSM.16.M88.4 R236, [R206+0x10800] ;  /* 0x01080000ceec783b */ /* 0x000fe80000000200 */
[----:B------:R-:W2:Y:S01]  /*8960*/  S2R R251, SR_TID.X ;  /* 0x0000000000fb7919 */ /* 0x000ea20000002100 */
[----:B------:R-:W-:-:S03]  /*8970*/  IMAD.U32 R0, RZ, RZ, UR31 ;  /* 0x0000001fff007e24 */ /* 0x000fc6000f8e00ff */
[----:B------:R-:W0:Y:S01]  /*8980*/  LDGDEPBAR ;  /* 0x00000000000079af */ /* 0x000e220000000000 */
[C---:B-1----:R-:W-:Y:S08]  /*8990*/  HMMA.16816.F32 R32, R4.reuse, R12, RZ ;  /* 0x0000000c0420723c */ /* 0x042ff000000018ff */
[C---:B------:R-:W-:Y:S08]  /*89a0*/  HMMA.16816.F32 R12, R4.reuse, R14, RZ ;  /* 0x0000000e040c723c */ /* 0x040ff000000018ff */
[C---:B------:R-:W-:Y:S08]  /*89b0*/  HMMA.16816.F32 R28, R4.reuse, R24, RZ ;  /* 0x00000018041c723c */ /* 0x040ff000000018ff */
[C---:B------:R-:W-:Y:S08]  /*89c0*/  HMMA.16816.F32 R184, R4.reuse, R26, RZ ;  /* 0x0000001a04b8723c */ /* 0x040ff000000018ff */
[C---:B------:R-:W-:Y:S08]  /*89d0*/  HMMA.16816.F32 R180, R4.reuse, R20, RZ ;  /* 0x0000001404b4723c */ /* 0x040ff000000018ff */
[C---:B------:R-:W-:Y:S01]  /*89e0*/  HMMA.16816.F32 R176, R4.reuse, R22, RZ ;  /* 0x0000001604b0723c */ /* 0x040fe200000018ff */
[----:B------:R-:W-:Y:S07]  /*89f0*/  LDSM.16.M88.4 R20, [R206+0x10000] ;  /* 0x01000000ce14783b */ /* 0x000fee0000000200 */
[C---:B------:R-:W-:Y:S08]  /*8a00*/  HMMA.16816.F32 R172, R4.reuse, R16, RZ ;  /* 0x0000001004ac723c */ /* 0x040ff000000018ff */
[----:B------:R-:W-:Y:S01]  /*8a10*/  HMMA.16816.F32 R24, R4, R18, RZ ;  /* 0x000000120418723c */ /* 0x000fe200000018ff */
[----:B------:R-:W1:Y:S07]  /*8a20*/  LDSM.16.M88.4 R4, [R210] ;  /* 0x00000000d204783b */ /* 0x000e6e0000000200 */
[C---:B--2---:R-:W-:Y:S01]  /*8a30*/  HMMA.16816.F32 R196, R8.reuse, R168, R32 ;  /* 0x000000a808c4723c */ /* 0x044fe20000001820 */
[----:B------:R-:W2:Y:S07]  /*8a40*/  LDSM.16.M88.4 R32, [R206+0x11800] ;  /* 0x01180000ce20783b */ /* 0x000eae0000000200 */
[C---:B------:R-:W-:Y:S01]  /*8a50*/  HMMA.16816.F32 R16, R8.reuse, R170, R12 ;  /* 0x000000aa0810723c */ /* 0x040fe2000000180c */
[----:B------:R-:W1:Y:S07]  /*8a60*/  LDSM.16.M88.4 R168, [R206+0x11000] ;  /* 0x01100000cea8783b */ /* 0x000e6e0000000200 */
[C---:B---3--:R-:W-:Y:S08]  /*8a70*/  HMMA.16816.F32 R240, R8.reuse, R190, R184 ;  /* 0x000000be08f0723c */ /* 0x048ff000000018b8 */
[C---:B----4-:R-:W-:Y:S08]  /*8a80*/  HMMA.16816.F32 R184, R8.reuse, R192, R180 ;  /* 0x000000c008b8723c */ /* 0x050ff000000018b4 */
[C---:B------:R-:W-:Y:S01]  /*8a90*/  HMMA.16816.F32 R12, R8.reuse, R188, R28 ;  /* 0x000000bc080c723c */ /* 0x040fe2000000181c */
[----:B------:R-:W-:Y:S07]  /*8aa0*/  LDSM.16.M88.4 R28, [R205] ;  /* 0x00000000cd1c783b */ /* 0x000fee0000000200 */
[C---:B------:R-:W-:Y:S01]  /*8ab0*/  HMMA.16816.F32 R180, R8.reuse, R194, R176 ;  /* 0x000000c208b4723c */ /* 0x040fe200000018b0 */
[----:B------:R-:W-:Y:S07]  /*8ac0*/  LDSM.16.M88.4 R192, [R205+0x800] ;  /* 0x00080000cdc0783b */ /* 0x000fee0000000200 */
[C---:B------:R-:W-:Y:S08]  /*8ad0*/  HMMA.16816.F32 R176, R8.reuse, R244, R172 ;  /* 0x000000f408b0723c */ /* 0x040ff000000018ac */
[----:B------:R-:W-:Y:S01]  /*8ae0*/  HMMA.16816.F32 R24, R8, R246, R24 ;  /* 0x000000f60818723c */ /* 0x000fe20000001818 */
[----:B------:R-:W3:Y:S07]  /*8af0*/  LDSM.16.M88.4 R8, [R209] ;  /* 0x00000000d108783b */ /* 0x000eee0000000200 */
[C---:B-1----:R-:W-:Y:S08]  /*8b00*/  HMMA.16816.F32 R188, R4.reuse, R20, R196 ;  /* 0x0000001404bc723c */ /* 0x042ff000000018c4 */
[C---:B------:R-:W-:Y:S01]  /*8b10*/  HMMA.16816.F32 R172, R4.reuse, R22, R16 ;  /* 0x0000001604ac723c */ /* 0x040fe20000001810 */
[----:B------:R-:W1:Y:S07]  /*8b20*/  LDSM.16.M88.4 R20, [R205+0x1800] ;  /* 0x00180000cd14783b */ /* 0x000e6e0000000200 */
[C---:B------:R-:W-:Y:S08]  /*8b30*/  HMMA.16816.F32 R16, R4.reuse, R236, R12 ;  /* 0x000000ec0410723c */ /* 0x040ff0000000180c */
[C---:B--2---:R-:W-:Y:S08]  /*8b40*/  HMMA.16816.F32 R176, R4.reuse, R32, R176 ;  /* 0x0000002004b0723c */ /* 0x044ff000000018b0 */
[C---:B------:R-:W-:Y:S01]  /*8b50*/  HMMA.16816.F32 R12, R4.reuse, R34, R24 ;  /* 0x00000022040c723c */ /* 0x040fe20000001818 */
[----:B------:R-:W2:Y:S04]  /*8b60*/  LDSM.16.M88.4 R24, [R205+0x1000] ;  /* 0x00100000cd18783b */ /* 0x000ea80000000200 */
[----:B------:R-:W-:Y:S03]  /*8b70*/  LDSM.16.M88.4 R32, [R200+0x12000] ;  /* 0x01200000c820783b */ /* 0x000fe60000000200 */
[C---:B------:R-:W-:Y:S01]  /*8b80*/  HMMA.16816.F32 R196, R4.reuse, R168, R184 ;  /* 0x000000a804c4723c */ /* 0x040fe200000018b8 */
[----:B------:R-:W-:Y:S07]  /*8b90*/  LDSM.16.M88.4 R184, [R200+0x12800] ;  /* 0x01280000c8b8783b */ /* 0x000fee0000000200 */
[C---:B------:R-:W-:Y:S08]  /*8ba0*/  HMMA.16816.F32 R236, R4.reuse, R238, R240 ;  /* 0x000000ee04ec723c */ /* 0x040ff000000018f0 */
[----:B------:R-:W-:Y:S01]  /*8bb0*/  HMMA.16816.F32 R168, R4, R170, R180 ;  /* 0x000000aa04a8723c */ /* 0x000fe200000018b4 */
[----:B------:R-:W4:Y:S07]  /*8bc0*/  LDSM.16.M88.4 R4, [R207+0x4000] ;  /* 0x00400000cf04783b */ /* 0x000f2e0000000200 */
[C---:B---3--:R-:W-:Y:S01]  /*8bd0*/  HMMA.16816.F32 R180, R8.reuse, R28, R188 ;  /* 0x0000001c08b4723c */ /* 0x048fe200000018bc */
[----:B------:R-:W-:Y:S07]  /*8be0*/  LDSM.16.M88.4 R188, [R222] ;  /* 0x00000000debc783b */ /* 0x000fee0000000200 */
[C---:B------:R-:W-:Y:S08]  /*8bf0*/  HMMA.16816.F32 R172, R8.reuse, R30, R172 ;  /* 0x0000001e08ac723c */ /* 0x040ff000000018ac */
[C---:B------:R-:W-:Y:S01]  /*8c00*/  HMMA.16816.F32 R28, R8.reuse, R192, R16 ;  /* 0x000000c0081c723c */ /* 0x040fe20000001810 */
[----:B------:R-:W-:Y:S07]  /*8c10*/  LDSM.16.M88.4 R16, [R200+0x13800] ;  /* 0x01380000c810783b */ /* 0x000fee0000000200 */
[C---:B-1----:R-:W-:Y:S08]  /*8c20*/  HMMA.16816.F32 R176, R8.reuse, R20, R176 ;  /* 0x0000001408b0723c */ /* 0x042ff000000018b0 */
[C---:B------:R-:W-:Y:S01]  /*8c30*/  HMMA.16816.F32 R12, R8.reuse, R22, R12 ;  /* 0x00000016080c723c */ /* 0x040fe2000000180c */
[----:B------:R-:W1:Y:S07]  /*8c40*/  LDSM.16.M88.4 R20, [R200+0x13000] ;  /* 0x01300000c814783b */ /* 0x000e6e0000000200 */
[C---:B------:R-:W-:Y:S01]  /*8c50*/  HMMA.16816.F32 R236, R8.reuse, R194, R236 ;  /* 0x000000c208ec723c */ /* 0x040fe200000018ec */
[----:B------:R-:W-:Y:S07]  /*8c60*/  LDSM.16.M88.4 R192, [R206+0x12800] ;  /* 0x01280000cec0783b */ /* 0x000fee0000000200 */
[C---:B--2---:R-:W-:Y:S08]  /*8c70*/  HMMA.16816.F32 R196, R8.reuse, R24, R196 ;  /* 0x0000001808c4723c */ /* 0x044ff000000018c4 */
[----:B------:R-:W-:Y:S01]  /*8c80*/  HMMA.16816.F32 R168, R8, R26, R168 ;  /* 0x0000001a08a8723c */ /* 0x000fe200000018a8 */
[----:B------:R-:W-:Y:S07]  /*8c90*/  LDSM.16.M88.4 R8, [R208+0x4000] ;  /* 0x00400000d008783b */ /* 0x000fee0000000200 */
[C---:B----4-:R-:W-:Y:S01]  /*8ca0*/  HMMA.16816.F32 R24, R4.reuse, R184, R28 ;  /* 0x000000b80418723c */ /* 0x050fe2000000181c */
[----:B------:R-:W2:Y:S07]  /*8cb0*/  LDSM.16.M88.4 R28, [R223] ;  /* 0x00000000df1c783b */ /* 0x000eae0000000200 */
[C---:B------:R-:W-:Y:S08]  /*8cc0*/  HMMA.16816.F32 R236, R4.reuse, R186, R236 ;  /* 0x000000ba04ec723c */ /* 0x040ff000000018ec */
[C---:B------:R-:W-:Y:S08]  /*8cd0*/  HMMA.16816.F32 R180, R4.reuse, R32, R180 ;  /* 0x0000002004b4723c */ /* 0x040ff000000018b4 */
[C---:B------:R-:W-:Y:S01]  /*8ce0*/  HMMA.16816.F32 R172, R4.reuse, R34, R172 ;  /* 0x0000002204ac723c */ /* 0x040fe200000018ac */
[----:B------:R-:W-:Y:S07]  /*8cf0*/  LDSM.16.M88.4 R32, [R206+0x12000] ;  /* 0x01200000ce20783b */ /* 0x000fee0000000200 */
[C---:B-1----:R-:W-:Y:S08]  /*8d00*/  HMMA.16816.F32 R196, R4.reuse, R20, R196 ;  /* 0x0000001404c4723c */ /* 0x042ff000000018c4 */
[C---:B------:R-:W-:Y:S01]  /*8d10*/  HMMA.16816.F32 R184, R4.reuse, R22, R168 ;  /* 0x0000001604b8723c */ /* 0x040fe200000018a8 */
[----:B------:R-:W1:Y:S07]  /*8d20*/  LDSM.16.M88.4 R20, [R221] ;  /* 0x00000000dd14783b */ /* 0x000e6e0000000200 */
[C---:B------:R-:W-:Y:S08]  /*8d30*/  HMMA.16816.F32 R176, R4.reuse, R16, R176 ;  /* 0x0000001004b0723c */ /* 0x040ff000000018b0 */
[----:B------:R-:W-:Y:S01]  /*8d40*/  HMMA.16816.F32 R12, R4, R18, R12 ;  /* 0x00000012040c723c */ /* 0x000fe2000000180c */
[----:B------:R-:W3:Y:S04]  /*8d50*/  LDSM.16.M88.4 R16, [R220] ;  /* 0x00000000dc10783b */ /* 0x000ee80000000200 */
[----:B------:R-:W4:Y:S03]  /*8d60*/  LDSM.16.M88.4 R4, [R210+0x4000] ;  /* 0x00400000d204783b */ /* 0x000f260000000200 */
[C---:B--2---:R-:W-:Y:S08]  /*8d70*/  HMMA.16816.F32 R180, R8.reuse, R28, R180 ;  /* 0x0000001c08b4723c */ /* 0x044ff000000018b4 */
[C---:B------:R-:W-:Y:S01]  /*8d80*/  HMMA.16816.F32 R172, R8.reuse, R30, R172 ;  /* 0x0000001e08ac723c */ /* 0x040fe200000018ac */
[----:B------:R-:W2:Y:S07]  /*8d90*/  LDSM.16.M88.4 R28, [R206+0x13000] ;  /* 0x01300000ce1c783b */ /* 0x000eae0000000200 */
[C---:B------:R-:W-:Y:S01]  /*8da0*/  HMMA.16816.F32 R168, R8.reuse, R188, R24 ;  /* 0x000000bc08a8723c */ /* 0x040fe20000001818 */
[----:B------:R-:W2:Y:S07]  /*8db0*/  LDSM.16.M88.4 R24, [R206+0x13800] ;  /* 0x01380000ce18783b */ /* 0x000eae0000000200 */
[C---:B------:R-:W-:Y:S08]  /*8dc0*/  HMMA.16816.F32 R236, R8.reuse, R190, R236 ;  /* 0x000000be08ec723c */ /* 0x040ff000000018ec */
[C---:B-1----:R-:W-:Y:S08]  /*8dd0*/  HMMA.16816.F32 R196, R8.reuse, R20, R196 ;  /* 0x0000001408c4723c */ /* 0x042ff000000018c4 */
[C---:B------:R-:W-:Y:S01]  /*8de0*/  HMMA.16816.F32 R188, R8.reuse, R22, R184 ;  /* 0x0000001608bc723c */ /* 0x040fe200000018b8 */
[----:B------:R-:W-:Y:S07]  /*8df0*/  LDSM.16.M88.4 R184, [R205+0x2800] ;  /* 0x00280000cdb8783b */ /* 0x000fee0000000200 */
[C---:B---3--:R-:W-:Y:S08]  /*8e00*/  HMMA.16816.F32 R176, R8.reuse, R16, R176 ;  /* 0x0000001008b0723c */ /* 0x048ff000000018b0 */
[----:B------:R-:W-:Y:S01]  /*8e10*/  HMMA.16816.F32 R20, R8, R18, R12 ;  /* 0x000000120814723c */ /* 0x000fe2000000180c */
[----:B------:R-:W-:Y:S04]  /*8e20*/  LDSM.16.M88.4 R8, [R209+0x4000] ;  /* 0x00400000d108783b */ /* 0x000fe80000000200 */
[----:B------:R-:W1:Y:S03]  /*8e30*/  LDSM.16.M88.4 R16, [R205+0x2000] ;  /* 0x00200000cd10783b */ /* 0x000e660000000200 */
[C---:B----4-:R-:W-:Y:S08]  /*8e40*/  HMMA.16816.F32 R180, R4.reuse, R32, R180 ;  /* 0x0000002004b4723c */ /* 0x050ff000000018b4 */
[C---:B------:R-:W-:Y:S01]  /*8e50*/  HMMA.16816.F32 R12, R4.reuse, R34, R172 ;  /* 0x00000022040c723c */ /* 0x040fe200000018ac */
[----:B------:R-:W3:Y:S07]  /*8e60*/  LDSM.16.M88.4 R172, [R205+0x3800] ;  /* 0x00380000cdac783b */ /* 0x000eee0000000200 */
[C---:B------:R-:W-:Y:S08]  /*8e70*/  HMMA.16816.F32 R32, R4.reuse, R192, R168 ;  /* 0x000000c00420723c */ /* 0x040ff000000018a8 */
[C---:B------:R-:W-:Y:S08]  /*8e80*/  HMMA.16816.F32 R236, R4.reuse, R194, R236 ;  /* 0x000000c204ec723c */ /* 0x040ff000000018ec */
[C---:B--2---:R-:W-:Y:S08]  /*8e90*/  HMMA.16816.F32 R192, R4.reuse, R30, R188 ;  /* 0x0000001e04c0723c */ /* 0x044ff000000018bc */
[C---:B------:R-:W-:Y:S01]  /*8ea0*/  HMMA.16816.F32 R188, R4.reuse, R24, R176 ;  /* 0x0000001804bc723c */ /* 0x040fe200000018b0 */
[----:B------:R-:W2:Y:S07]  /*8eb0*/  LDSM.16.M88.4 R176, [R205+0x3000] ;  /* 0x00300000cdb0783b */ /* 0x000eae0000000200 */
[C---:B------:R-:W-:Y:S08]  /*8ec0*/  HMMA.16816.F32 R196, R4.reuse, R28, R196 ;  /* 0x0000001c04c4723c */ /* 0x040ff000000018c4 */
[----:B------:R-:W-:Y:S01]  /*8ed0*/  HMMA.16816.F32 R168, R4, R26, R20 ;  /* 0x0000001a04a8723c */ /* 0x000fe20000001814 */
[----:B------:R-:W-:Y:S04]  /*8ee0*/  LDSM.16.M88.4 R4, [R207+0x8000] ;  /* 0x00800000cf04783b */ /* 0x000fe80000000200 */
[----:B------:R-:W4:Y:S03]  /*8ef0*/  LDSM.16.M88.4 R20, [R200+0x14000] ;  /* 0x01400000c814783b */ /* 0x000f260000000200 */
[C---:B-1----:R-:W-:Y:S01]  /*8f00*/  HMMA.16816.F32 R180, R8.reuse, R16, R180 ;  /* 0x0000001008b4723c */ /* 0x042fe200000018b4 */
[----:B------:R-:W1:Y:S07]  /*8f10*/  LDSM.16.M88.4 R24, [R200+0x14800] ;  /* 0x01480000c818783b */ /* 0x000e6e0000000200 */
[C---:B------:R-:W-:Y:S08]  /*8f20*/  HMMA.16816.F32 R16, R8.reuse, R18, R12 ;  /* 0x000000120810723c */ /* 0x040ff0000000180c */
[C---:B------:R-:W-:Y:S01]  /*8f30*/  HMMA.16816.F32 R12, R8.reuse, R184, R32 ;  /* 0x000000b8080c723c */ /* 0x040fe20000001820 */
[----:B------:R-:W-:Y:S07]  /*8f40*/  LDSM.16.M88.4 R32, [R200+0x15800] ;  /* 0x01580000c820783b */ /* 0x000fee0000000200 */
[C---:B------:R-:W-:Y:S08]  /*8f50*/  HMMA.16816.F32 R28, R8.reuse, R186, R236 ;  /* 0x000000ba081c723c */ /* 0x040ff000000018ec */
[C---:B---3--:R-:W-:Y:S08]  /*8f60*/  HMMA.16816.F32 R188, R8.reuse, R172, R188 ;  /* 0x000000ac08bc723c */ /* 0x048ff000000018bc */
[C---:B------:R-:W-:Y:S01]  /*8f70*/  HMMA.16816.F32 R168, R8.reuse, R174, R168 ;  /* 0x000000ae08a8723c */ /* 0x040fe200000018a8 */
[----:B------:R-:W3:Y:S07]  /*8f80*/  LDSM.16.M88.4 R172, [R200+0x15000] ;  /* 0x01500000c8ac783b */ /* 0x000eee0000000200 */
[C---:B--2---:R-:W-:Y:S08]  /*8f90*/  HMMA.16816.F32 R196, R8.reuse, R176, R196 ;  /* 0x000000b008c4723c */ /* 0x044ff000000018c4 */
[----:B------:R-:W-:Y:S01]  /*8fa0*/  HMMA.16816.F32 R192, R8, R178, R192 ;  /* 0x000000b208c0723c */ /* 0x000fe200000018c0 */
[----:B------:R-:W-:Y:S07]  /*8fb0*/  LDSM.16.M88.4 R8, [R208+0x8000] ;  /* 0x00800000d008783b */ /* 0x000fee0000000200 */
[C---:B----4-:R-:W-:Y:S08]  /*8fc0*/  HMMA.16816.F32 R180, R4.reuse, R20, R180 ;  /* 0x0000001404b4723c */ /* 0x050ff000000018b4 */
[C---:B------:R-:W-:Y:S01]  /*8fd0*/  HMMA.16816.F32 R176, R4.reuse, R22, R16 ;  /* 0x0000001604b0723c */ /* 0x040fe20000001810 */
[----:B------:R-:W2:Y:S07]  /*8fe0*/  LDSM.16.M88.4 R20, [R218] ;  /* 0x00000000da14783b */ /* 0x000eae0000000200 */
[C---:B-1----:R-:W-:Y:S08]  /*8ff0*/  HMMA.16816.F32 R16, R4.reuse, R24, R12 ;  /* 0x000000180410723c */ /* 0x042ff0000000180c */
[C---:B------:R-:W-:Y:S01]  /*9000*/  HMMA.16816.F32 R12, R4.reuse, R26, R28 ;  /* 0x0000001a040c723c */ /* 0x040fe2000000181c */
[----:B------:R-:W1:Y:S07]  /*9010*/  LDSM.16.M88.4 R24, [R219] ;  /* 0x00000000db18783b */ /* 0x000e6e0000000200 */
[C---:B---3--:R-:W-:Y:S08]  /*9020*/  HMMA.16816.F32 R236, R4.reuse, R172, R196 ;  /* 0x000000ac04ec723c */ /* 0x048ff000000018c4 */
[C---:B------:R-:W-:Y:S08]  /*9030*/  HMMA.16816.F32 R196, R4.reuse, R174, R192 ;  /* 0x000000ae04c4723c */ /* 0x040ff000000018c0 */
[C---:B------:R-:W-:Y:S08]  /*9040*/  HMMA.16816.F32 R192, R4.reuse, R32, R188 ;  /* 0x0000002004c0723c */ /* 0x040ff000000018bc */
[----:B------:R-:W-:Y:S01]  /*9050*/  HMMA.16816.F32 R28, R4, R34, R168 ;  /* 0x00000022041c723c */ /* 0x000fe200000018a8 */
[----:B------:R-:W3:Y:S04]  /*9060*/  LDSM.16.M88.4 R32, [R216] ;  /* 0x00000000d820783b */ /* 0x000ee80000000200 */
[----:B------:R-:W-:Y:S03]  /*9070*/  LDSM.16.M88.4 R4, [R210+0x8000] ;  /* 0x00800000d204783b */ /* 0x000fe60000000200 */
[C---:B--2---:R-:W-:Y:S01]  /*9080*/  HMMA.16816.F32 R172, R8.reuse, R20, R16 ;  /* 0x0000001408ac723c */ /* 0x044fe20000001810 */
[----:B------:R-:W-:Y:S04]  /*9090*/  LDSM.16.M88.4 R168, [R217] ;  /* 0x00000000d9a8783b */ /* 0x000fe80000000200 */
[----:B------:R-:W-:Y:S03]  /*90a0*/  LDSM.16.M88.4 R16, [R206+0x14800] ;  /* 0x01480000ce10783b */ /* 0x000fe60000000200 */
[C---:B------:R-:W-:Y:S01]  /*90b0*/  HMMA.16816.F32 R12, R8.reuse, R22, R12 ;  /* 0x00000016080c723c */ /* 0x040fe2000000180c */
[----:B------:R-:W2:Y:S07]  /*90c0*/  LDSM.16.M88.4 R20, [R206+0x14000] ;  /* 0x01400000ce14783b */ /* 0x000eae0000000200 */
[C---:B-1----:R-:W-:Y:S08]  /*90d0*/  HMMA.16816.F32 R188, R8.reuse, R24, R180 ;  /* 0x0000001808bc723c */ /* 0x042ff000000018b4 */
[C---:B------:R-:W-:Y:S08]  /*90e0*/  HMMA.16816.F32 R176, R8.reuse, R26, R176 ;  /* 0x0000001a08b0723c */ /* 0x040ff000000018b0 */
[C---:B---3--:R-:W-:Y:S08]  /*90f0*/  HMMA.16816.F32 R192, R8.reuse, R32, R192 ;  /* 0x0000002008c0723c */ /* 0x048ff000000018c0 */
[----:B------:R-:W-:Y:S01]  /*9100*/  HMMA.16816.F32 R24, R8, R34, R28 ;  /* 0x000000220818723c */ /* 0x000fe2000000181c */
[----:B------:R-:W1:Y:S04]  /*9110*/  LDSM.16.M88.4 R32, [R206+0x15000] ;  /* 0x01500000ce20783b */ /* 0x000e680000000200 */
[----:B------:R-:W3:Y:S03]  /*9120*/  LDSM.16.M88.4 R28, [R206+0x15800] ;  /* 0x01580000ce1c783b */ /* 0x000ee60000000200 */
[C---:B--2---:R-:W-:Y:S08]  /*9130*/  HMMA.16816.F32 R188, R4.reuse, R20, R188 ;  /* 0x0000001404bc723c */ /* 0x044ff000000018bc */
[----:B------:R-:W-:Y:S01]  /*9140*/  HMMA.16816.F32 R184, R4, R22, R176 ;  /* 0x0000001604b8723c */ /* 0x000fe200000018b0 */
[----:B------:R-:W-:Y:S07]  /*9150*/  LDSM.16.M88.4 R176, [R205+0x5000] ;  /* 0x00500000cdb0783b */ /* 0x000fee0000000200 */
[C---:B------:R-:W-:Y:S08]  /*9160*/  HMMA.16816.F32 R236, R8.reuse, R168, R236 ;  /* 0x000000a808ec723c */ /* 0x040ff000000018ec */
[----:B------:R-:W-:Y:S01]  /*9170*/  HMMA.16816.F32 R196, R8, R170, R196 ;  /* 0x000000aa08c4723c */ /* 0x000fe200000018c4 */
[----:B------:R-:W-:Y:S07]  /*9180*/  LDSM.16.M88.4 R8, [R205+0x4800] ;  /* 0x00480000cd08783b */ /* 0x000fee0000000200 */
[C---:B------:R-:W-:Y:S01]  /*9190*/  HMMA.16816.F32 R20, R4.reuse, R18, R12 ;  /* 0x000000120414723c */ /* 0x040fe2000000180c */
[----:B------:R-:W2:Y:S07]  /*91a0*/  LDSM.16.M88.4 R12, [R209+0x8000] ;  /* 0x00800000d10c783b */ /* 0x000eae0000000200 */
[C---:B------:R-:W-:Y:S01]  /*91b0*/  HMMA.16816.F32 R180, R4.reuse, R16, R172 ;  /* 0x0000001004b4723c */ /* 0x040fe200000018ac */
[----:B------:R-:W4:Y:S04]  /*91c0*/  LDSM.16.M88.4 R16, [R205+0x4000] ;  /* 0x00400000cd10783b */ /* 0x000f280000000200 */
[----:B------:R-:W4:Y:S03]  /*91d0*/  LDSM.16.M88.4 R172, [R205+0x5800] ;  /* 0x00580000cdac783b */ /* 0x000f260000000200 */
[C---:B-1----:R-:W-:Y:S08]  /*91e0*/  HMMA.16816.F32 R236, R4.reuse, R32, R236 ;  /* 0x0000002004ec723c */ /* 0x042ff000000018ec */
[C---:B------:R-:W-:Y:S08]  /*91f0*/  HMMA.16816.F32 R196, R4.reuse, R34, R196 ;  /* 0x0000002204c4723c */ /* 0x040ff000000018c4 */
[C---:B---3--:R-:W-:Y:S08]  /*9200*/  HMMA.16816.F32 R192, R4.reuse, R28, R192 ;  /* 0x0000001c04c0723c */ /* 0x048ff000000018c0 */
[----:B------:R-:W-:Y:S08]  /*9210*/  HMMA.16816.F32 R168, R4, R30, R24 ;  /* 0x0000001e04a8723c */ /* 0x000ff00000001818 */
[C---:B--2---:R-:W-:Y:S08]  /*9220*/  HMMA.16816.F32 R24, R12.reuse, R8, R180 ;  /* 0x000000080c18723c */ /* 0x044ff000000018b4 */
[C---:B------:R-:W-:Y:S01]  /*9230*/  HMMA.16816.F32 R4, R12.reuse, R10, R20 ;  /* 0x0000000a0c04723c */ /* 0x040fe20000001814 */
[----:B------:R-:W-:Y:S04]  /*9240*/  LDSM.16.M88.4 R8, [R207+0xc000] ;  /* 0x00c00000cf08783b */ /* 0x000fe80000000200 */
[----:B------:R-:W1:Y:S03]  /*9250*/  LDSM.16.M88.4 R20, [R200+0x16000] ;  /* 0x01600000c814783b */ /* 0x000e660000000200 */
[C---:B----4-:R-:W-:Y:S08]  /*9260*/  HMMA.16816.F32 R32, R12.reuse, R16, R188 ;  /* 0x000000100c20723c */ /* 0x050ff000000018bc */
[C---:B------:R-:W-:Y:S01]  /*9270*/  HMMA.16816.F32 R28, R12.reuse, R18, R184 ;  /* 0x000000120c1c723c */ /* 0x040fe200000018b8 */
[----:B------:R-:W2:Y:S04]  /*9280*/  LDSM.16.M88.4 R16, [R200+0x16800] ;  /* 0x01680000c810783b */ /* 0x000ea80000000200 */
[----:B------:R-:W3:Y:S03]  /*9290*/  LDSM.16.M88.4 R184, [R200+0x17000] ;  /* 0x01700000c8b8783b */ /* 0x000ee60000000200 */
[C---:B------:R-:W-:Y:S08]  /*92a0*/  HMMA.16816.F32 R192, R12.reuse, R172, R192 ;  /* 0x000000ac0cc0723c */ /* 0x040ff000000018c0 */
[C---:B------:R-:W-:Y:S08]  /*92b0*/  HMMA.16816.F32 R180, R12.reuse, R174, R168 ;  /* 0x000000ae0cb4723c */ /* 0x040ff000000018a8 */
[----:B------:R-:W-:Y:S01]  /*92c0*/  HMMA.16816.F32 R188, R12, R178, R196 ;  /* 0x000000b20cbc723c */ /* 0x000fe200000018c4 */
[----:B------:R-:W4:Y:S07]  /*92d0*/  LDSM.16.M88.4 R196, [R200+0x17800] ;  /* 0x01780000c8c4783b */ /* 0x000f2e0000000200 */
[----:B-1----:R-:W-:Y:S08]  /*92e0*/  HMMA.16816.F32 R172, R8, R22, R28 ;  /* 0x0000001608ac723c */ /* 0x002ff0000000181c */
[----:B------:R-:W-:Y:S01]  /*92f0*/  HMMA.16816.F32 R236, R12, R176, R236 ;  /* 0x000000b00cec723c */ /* 0x000fe200000018ec */
[----:B------:R-:W-:Y:S07]  /*9300*/  LDSM.16.M88.4 R12, [R215] ;  /* 0x00000000d70c783b */ /* 0x000fee0000000200 */
[C---:B--2---:R-:W-:Y:S08]  /*9310*/  HMMA.16816.F32 R28, R8.reuse, R16, R24 ;  /* 0x00000010081c723c */ /* 0x044ff00000001818 */
[C---:B------:R-:W-:Y:S01]  /*9320*/  HMMA.16816.F32 R24, R8.reuse, R18, R4 ;  /* 0x000000120818723c */ /* 0x040fe20000001804 */
[----:B------:R-:W1:Y:S04]  /*9330*/  LDSM.16.M88.4 R4, [R208+0xc000] ;  /* 0x00c00000d004783b */ /* 0x000e680000000200 */
[----:B------:R-:W2:Y:S03]  /*9340*/  LDSM.16.M88.4 R16, [R214] ;  /* 0x00000000d610783b */ /* 0x000ea60000000200 */
[C---:B------:R-:W-:Y:S01]  /*9350*/  HMMA.16816.F32 R176, R8.reuse, R20, R32 ;  /* 0x0000001408b0723c */ /* 0x040fe20000001820 */
[----:B------:R-:W2:Y:S07]  /*9360*/  LDSM.16.M88.4 R32, [R213] ;  /* 0x00000000d520783b */ /* 0x000eae0000000200 */
[C---:B---3--:R-:W-:Y:S08]  /*9370*/  HMMA.16816.F32 R20, R8.reuse, R184, R236 ;  /* 0x000000b80814723c */ /* 0x048ff000000018ec */
[C---:B------:R-:W-:Y:S01]  /*9380*/  HMMA.16816.F32 R168, R8.reuse, R186, R188 ;  /* 0x000000ba08a8723c */ /* 0x040fe200000018bc */
[----:B------:R-:W3:Y:S07]  /*9390*/  LDSM.16.M88.4 R184, [R212] ;  /* 0x00000000d4b8783b */ /* 0x000eee0000000200 */
[C---:B----4-:R-:W-:Y:S08]  /*93a0*/  HMMA.16816.F32 R236, R8.reuse, R196, R192 ;  /* 0x000000c408ec723c */ /* 0x050ff000000018c0 */
[----:B------:R-:W-:Y:S01]  /*93b0*/  HMMA.16816.F32 R196, R8, R198, R180 ;  /* 0x000000c608c4723c */ /* 0x000fe200000018b4 */
[----:B------:R-:W-:Y:S07]  /*93c0*/  LDSM.16.M88.4 R8, [R210+0xc000] ;  /* 0x00c00000d208783b */ /* 0x000fee0000000200 */
[C---:B-1----:R-:W-:Y:S01]  /*93d0*/  HMMA.16816.F32 R240, R4.reuse, R12, R176 ;  /* 0x0000000c04f0723c */ /* 0x042fe200000018b0 */
[----:B------:R-:W1:Y:S07]  /*93e0*/  LDSM.16.M88.4 R176, [R206+0x16000] ;  /* 0x01600000ceb0783b */ /* 0x000e6e0000000200 */
[C---:B------:R-:W-:Y:S08]  /*93f0*/  HMMA.16816.F32 R192, R4.reuse, R14, R172 ;  /* 0x0000000e04c0723c */ /* 0x040ff000000018ac */
[C---:B--2---:R-:W-:Y:S01]  /*9400*/  HMMA.16816.F32 R172, R4.reuse, R18, R24 ;  /* 0x0000001204ac723c */ /* 0x044fe20000001818 */
[----:B------:R-:W2:Y:S07]  /*9410*/  LDSM.16.M88.4 R24, [R206+0x17000] ;  /* 0x01700000ce18783b */ /* 0x000eae0000000200 */
[C---:B------:R-:W-:Y:S01]  /*9420*/  HMMA.16816.F32 R188, R4.reuse, R16, R28 ;  /* 0x0000001004bc723c */ /* 0x040fe2000000181c */
[----:B------:R-:W-:Y:S04]  /*9430*/  LDSM.16.M88.4 R28, [R205+0x6000] ;  /* 0x00600000cd1c783b */ /* 0x000fe80000000200 */
[----:B------:R-:W-:Y:S03]  /*9440*/  LDSM.16.M88.4 R16, [R206+0x16800] ;  /* 0x01680000ce10783b */ /* 0x000fe60000000200 */
[C---:B------:R-:W-:Y:S08]  /*9450*/  HMMA.16816.F32 R20, R4.reuse, R32, R20 ;  /* 0x000000200414723c */ /* 0x040ff00000001814 */
[C---:B------:R-:W-:Y:S08]  /*9460*/  HMMA.16816.F32 R168, R4.reuse, R34, R168 ;  /* 0x0000002204a8723c */ /* 0x040ff000000018a8 */
[C---:B---3--:R-:W-:Y:S08]  /*9470*/  HMMA.16816.F32 R180, R4.reuse, R184, R236 ;  /* 0x000000b804b4723c */ /* 0x048ff000000018ec */
[----:B------:R-:W-:Y:S01]  /*9480*/  HMMA.16816.F32 R196, R4, R186, R196 ;  /* 0x000000ba04c4723c */ /* 0x000fe200000018c4 */
[----:B------:R-:W3:Y:S01]  /*9490*/  LDSM.16.M88.4 R4, [R209+0xc000] ;  /* 0x00c00000d104783b */ /* 0x000ee20000000200 */
[----:B------:R-:W-:-:S06]  /*94a0*/  IMAD.SHL.U32 R251, R251, 0x2, RZ ;  /* 0x00000002fbfb7824 */ /* 0x000fcc00078e00ff */
[----:B-1----:R-:W-:Y:S01]  /*94b0*/  HMMA.16816.F32 R12, R8, R176, R240 ;  /* 0x000000b0080c723c */ /* 0x002fe200000018f0 */
[----:B------:R-:W-:-:S07]  /*94c0*/  LOP3.LUT R251, R251, 0x6, RZ, 0xc0, !PT ;  /* 0x00000006fbfb7812 */ /* 0x000fce00078ec0ff */
[----:B------:R-:W-:Y:S01]  /*94d0*/  HMMA.16816.F32 R32, R8, R178, R192 ;  /* 0x000000b20820723c */ /* 0x000fe200000018c0 */
[----:B------:R-:W1:Y:S01]  /*94e0*/  LDSM.16.M88.4 R176, [R206+0x17800] ;  /* 0x01780000ceb0783b */ /* 0x000e620000000200 */
[----:B------:R-:W-:-:S04]  /*94f0*/  IMAD R0, R0, 0x40, R251 ;  /* 0x0000004000007824 */ /* 0x000fc800078e02fb */
[--C-:B------:R-:W-:Y:S02]  /*9500*/  IMAD.IADD R2, R228, 0x1, -R0.reuse ;  /* 0x00000001e4027824 */ /* 0x100fe400078e0a00 */
[----:B--2---:R-:W-:Y:S03]  /*9510*/  HMMA.16816.F32 R184, R8, R24, R20 ;  /* 0x0000001808b8723c */ /* 0x004fe60000001814 */
[----:B------:R-:W-:Y:S01]  /*9520*/  IABS R2, R2 ;  /* 0x0000000200027213 */ /* 0x000fe20000000000 */
[----:B------:R-:W-:-:S05]  /*9530*/  IMAD.IADD R3, R229, 0x1, -R0 ;  /* 0x00000001e5037824 */ /* 0x000fca00078e0a00 */
[----:B------:R-:W-:Y:S01]  /*9540*/  IABS R3, R3 ;  /* 0x0000000300037213 */ /* 0x000fe20000000000 */
[----:B---3--:R-:W-:Y:S07]  /*9550*/  HMMA.16816.F32 R20, R4, R28, R12 ;  /* 0x0000001c0414723c */ /* 0x008fee000000180c */
[----:B------:R-:W-:Y:S01]  /*9560*/  IMAD.MOV.U32 R12, RZ, RZ, R2 ;  /* 0x000000ffff0c7224 */ /* 0x000fe200078e0002 */
[----:B------:R-:W-:-:S03]  /*9570*/  IADD3 R2, R0, 0x1, RZ ;  /* 0x0000000100027810 */ /* 0x000fc60007ffe0ff */
[----:B------:R2:W3:Y:S02]  /*9580*/  I2F R14, R12 ;  /* 0x0000000c000e7306 */ /* 0x0004e40000201400 */
[--C-:B------:R-:W-:Y:S01]  /*9590*/  IMAD.IADD R13, R228, 0x1, -R2.reuse ;  /* 0x00000001e40d7824 */ /* 0x100fe200078e0a02 */
[----:B------:R-:W-:Y:S01]  /*95a0*/  HMMA.16816.F32 R188, R8, R16, R188 ;  /* 0x0000001008bc723c */ /* 0x000fe200000018bc */
[C---:B------:R-:W-:Y:S01]  /*95b0*/  ISETP.GE.AND P1, PT, R0.reuse, R233, PT ;  /* 0x000000e90000720c */ /* 0x040fe20003f26270 */
[----:B--2---:R-:W-:Y:S02]  /*95c0*/  IMAD.MOV.U32 R12, RZ, RZ, R3 ;  /* 0x000000ffff0c7224 */ /* 0x004fe400078e0003 */
[----:B------:R-:W-:Y:S02]  /*95d0*/  IABS R3, R13 ;  /* 0x0000000d00037213 */ /* 0x000fe40000000000 */
[----:B------:R2:W4:Y:S01]  /*95e0*/  I2F R16, R12 ;  /* 0x0000000c00107306 */ /* 0x0005220000201400 */
[----:B------:R-:W-:Y:S01]  /*95f0*/  IMAD.IADD R13, R229, 0x1, -R2 ;  /* 0x00000001e50d7824 */ /* 0x000fe200078e0a02 */
[----:B------:R-:W-:-:S02]  /*9600*/  ISETP.LT.OR P1, PT, R0, R231, P1 ;  /* 0x000000e70000720c */ /* 0x000fc40000f21670 */
[----:B---3--:R-:W-:Y:S01]  /*9610*/  FFMA.FTZ R14, R14, -UR23, R20 ;  /* 0x800000170e0e7c23 */ /* 0x008fe20008010014 */
[----:B------:R-:W-:-:S03]  /*9620*/  ISETP.GE.AND P0, PT, R2, R233, PT ;  /* 0x000000e90200720c */ /* 0x000fc60003f06270 */
[----:B------:R3:W3:Y:S01]  /*9630*/  I2F R15, R3 ;  /* 0x00000003000f7306 */ /* 0x0006e20000201400 */
[----:B------:R-:W-:Y:S01]  /*9640*/  ISETP.GE.AND P6, PT, R2, R232, PT ;  /* 0x000000e80200720c */ /* 0x000fe20003fc6270 */
[----:B-1----:R-:W-:Y:S01]  /*9650*/  HMMA.16816.F32 R236, R8, R176, R180 ;  /* 0x000000b008ec723c */ /* 0x002fe200000018b4 */
[----:B--2---:R-:W-:-:S07]  /*9660*/  IADD3 R12, R0, 0x8, RZ ;  /* 0x00000008000c7810 */ /* 0x004fce0007ffe0ff */
[----:B------:R-:W-:Y:S01]  /*9670*/  HMMA.16816.F32 R28, R4, R30, R32 ;  /* 0x0000001e041c723c */ /* 0x000fe20000001820 */
[----:B------:R-:W-:Y:S02]  /*9680*/  FSEL R180, R14, -INF , !P1 ;  /* 0xff8000000eb47808 */ /* 0x000fe40004800000 */
[----:B---3--:R-:W-:Y:S01]  /*9690*/  IABS R3, R13 ;  /* 0x0000000d00037213 */ /* 0x008fe20000000000 */
[----:B------:R-:W-:-:S04]  /*96a0*/  IMAD.IADD R13, R228, 0x1, -R12 ;  /* 0x00000001e40d7824 */ /* 0x000fc800078e0a0c */
[C---:B------:R-:W-:Y:S01]  /*96b0*/  HMMA.16816.F32 R192, R8.reuse, R26, R168 ;  /* 0x0000001a08c0723c */ /* 0x040fe200000018a8 */
[----:B------:R-:W1:Y:S01]  /*96c0*/  LDSM.16.M88.4 R168, [R205+0x6800] ;  /* 0x00680000cda8783b */ /* 0x000e620000000200 */
[----:B------:R-:W-:Y:S02]  /*96d0*/  ISETP.GE.AND P1, PT, R0, R232, PT ;  /* 0x000000e80000720c */ /* 0x000fe40003f26270 */
[C---:B------:R-:W-:Y:S02]  /*96e0*/  ISETP.LT.OR P0, PT, R2.reuse, R231, P0 ;  /* 0x000000e70200720c */ /* 0x040fe40000701670 */
[-C--:B------:R-:W-:Y:S01]  /*96f0*/  ISETP.LT.OR P6, PT, R2, R230.reuse, P6 ;  /* 0x000000e60200720c */ /* 0x080fe200037c1670 */
[----:B----4-:R-:W-:Y:S01]  /*9700*/  FFMA.FTZ R14, R16, -UR23, R22 ;  /* 0x80000017100e7c23 */ /* 0x010fe20008010016 */
[----:B------:R-:W-:Y:S01]  /*9710*/  HMMA.16816.F32 R172, R8, R18, R172 ;  /* 0x0000001208ac723c */ /* 0x000fe200000018ac */
[----:B------:R-:W-:Y:S01]  /*9720*/  IABS R2, R13 ;  /* 0x0000000d00027213 */ /* 0x000fe20000000000 */
[----:B------:R2:W-:Y:S01]  /*9730*/  I2F R18, R3 ;  /* 0x0000000300127306 */ /* 0x0005e20000201400 */
[----:B------:R-:W-:Y:S01]  /*9740*/  IMAD.IADD R13, R229, 0x1, -R12 ;  /* 0x00000001e50d7824 */ /* 0x000fe200078e0a0c */
[----:B------:R-:W-:Y:S01]  /*9750*/  ISETP.LT.OR P1, PT, R0, R230, P1 ;  /* 0x000000e60000720c */ /* 0x000fe20000f21670 */
[----:B------:R-:W-:Y:S01]  /*9760*/  FFMA.FTZ R15, R15, -UR23, R21 ;  /* 0x800000170f0f7c23 */ /* 0x000fe20008010015 */
[----:B------:R-:W3:Y:S02]  /*9770*/  LDSM.16.M88.4 R24, [R205+0x7000] ;  /* 0x00700000cd18783b */ /* 0x000ee40000000200 */
[----:B------:R-:W-:-:S02]  /*9780*/  FSEL R177, R14, -INF , !P1 ;  /* 0xff8000000eb17808 */ /* 0x000fc40004800000 */
[----:B------:R4:W1:Y:S01]  /*9790*/  I2F R16, R2 ;  /* 0x0000000200107306 */ /* 0x0008620000201400 */
[----:B--2---:R-:W-:-:S05]  /*97a0*/  IADD3 R3, R0, 0x9, RZ ;  /* 0x0000000900037810 */ /* 0x004fca0007ffe0ff */
[----:B------:R-:W-:Y:S01]  /*97b0*/  IMAD.IADD R14, R228, 0x1, -R3 ;  /* 0x00000001e40e7824 */ /* 0x000fe200078e0a03 */
[----:B----4-:R-:W-:Y:S02]  /*97c0*/  IABS R2, R13 ;  /* 0x0000000d00027213 */ /* 0x010fe40000000000 */
[----:B------:R-:W-:-:S03]  /*97d0*/  FSEL R181, R15, -INF , !P0 ;  /* 0xff8000000fb57808 */ /* 0x000fc60004000000 */
[----:B------:R-:W-:Y:S01]  /*97e0*/  IMAD.MOV.U32 R13, RZ, RZ, R2 ;  /* 0x000000ffff0d7224 */ /* 0x000fe200078e0002 */
[----:B------:R-:W-:Y:S02]  /*97f0*/  IABS R2, R14 ;  /* 0x0000000e00027213 */ /* 0x000fe40000000000 */
[C---:B------:R-:W-:Y:S02]  /*9800*/  ISETP.GE.AND P1, PT, R12.reuse, R233, PT ;  /* 0x000000e90c00720c */ /* 0x040fe40003f26270 */
[C---:B------:R-:W-:Y:S01]  /*9810*/  ISETP.GE.AND P0, PT, R12.reuse, R232, PT ;  /* 0x000000e80c00720c */ /* 0x040fe20003f06270 */
[----:B------:R2:W4:Y:S01]  /*9820*/  I2F R17, R13 ;  /* 0x0000000d00117306 */ /* 0x0005220000201400 */
[C---:B------:R-:W-:Y:S02]  /*9830*/  ISETP.LT.OR P1, PT, R12.reuse, R231, P1 ;  /* 0x000000e70c00720c */ /* 0x040fe40000f21670 */
[----:B------:R-:W-:Y:S01]  /*9840*/  ISETP.LT.OR P0, PT, R12, R230, P0 ;  /* 0x000000e60c00720c */ /* 0x000fe20000701670 */
[----:B------:R-:W-:-:S02]  /*9850*/  IMAD.IADD R12, R229, 0x1, -R3 ;  /* 0x00000001e50c7824 */ /* 0x000fc400078e0a03 */
[----:B-1----:R-:W-:Y:S02]  /*9860*/  FFMA.FTZ R15, R16, -UR23, R28 ;  /* 0x80000017100f7c23 */ /* 0x002fe4000801001c */
[----:B------:R-:W-:Y:S01]  /*9870*/  FFMA.FTZ R14, R18, -UR23, R23 ;  /* 0x80000017120e7c23 */ /* 0x000fe20008010017 */
[----:B------:R-:W-:Y:S01]  /*9880*/  IABS R12, R12 ;  /* 0x0000000c000c7213 */ /* 0x000fe20000000000 */
[----:B--2---:R-:W-:-:S04]  /*9890*/  IMAD.MOV.U32 R13, RZ, RZ, R2 ;  /* 0x000000ffff0d7224 */ /* 0x004fc800078e0002 */
[----:B------:R1:W2:Y:S01]  /*98a0*/  I2F R16, R13 ;  /* 0x0000000d00107306 */ /* 0x0002a20000201400 */
[----:B------:R-:W-:Y:S02]  /*98b0*/  IADD3 R2, R0, 0x10, RZ ;  /* 0x0000001000027810 */ /* 0x000fe40007ffe0ff */
[----:B------:R-:W-:Y:S02]  /*98c0*/  FSEL R176, R14, -INF , !P6 ;  /* 0xff8000000eb07808 */ /* 0x000fe40007000000 */
[----:B------:R-:W-:Y:S02]  /*98d0*/  FSEL R135, R15, -INF , !P1 ;  /* 0xff8000000f877808 */ /* 0x000fe40004800000 */
[C---:B------:R-:W-:Y:S02]  /*98e0*/  ISETP.GE.AND P6, PT, R3.reuse, R233, PT ;  /* 0x000000e90300720c */ /* 0x040fe40003fc6270 */
[C---:B------:R-:W-:Y:S01]  /*98f0*/  ISETP.GE.AND P1, PT, R3.reuse, R232, PT ;  /* 0x000000e80300720c */ /* 0x040fe20003f26270 */
[----:B------:R-:W-:Y:S01]  /*9900*/  IMAD.IADD R14, R228, 0x1, -R2 ;  /* 0x00000001e40e7824 */ /* 0x000fe200078e0a02 */
[C---:B------:R-:W-:Y:S01]  /*9910*/  ISETP.LT.OR P6, PT, R3.reuse, R231, P6 ;  /* 0x000000e70300720c */ /* 0x040fe200037c1670 */
[----:B-1----:R-:W-:Y:S01]  /*9920*/  IMAD.MOV.U32 R13, RZ, RZ, R12 ;  /* 0x000000ffff0d7224 */ /* 0x002fe200078e000c */
[----:B------:R-:W-:-:S02]  /*9930*/  ISETP.LT.OR P1, PT, R3, R230, P1 ;  /* 0x000000e60300720c */ /* 0x000fc40000f21670 */
[----:B------:R-:W-:Y:S01]  /*9940*/  IADD3 R3, R0, 0x11, RZ ;  /* 0x0000001100037810 */ /* 0x000fe20007ffe0ff */
[----:B------:R1:W1:Y:S01]  /*9950*/  I2F R15, R13 ;  /* 0x0000000d000f7306 */ /* 0x0002620000201400 */
[----:B------:R-:W-:Y:S01]  /*9960*/  IABS R12, R14 ;  /* 0x0000000e000c7213 */ /* 0x000fe20000000000 */
[----:B------:R-:W-:Y:S01]  /*9970*/  HMMA.16816.F32 R196, R8, R178, R196 ;  /* 0x000000b208c4723c */ /* 0x000fe200000018c4 */
[----:B----4-:R-:W-:-:S06]  /*9980*/  FFMA.FTZ R14, R17, -UR23, R30 ;  /* 0x80000017110e7c23 */ /* 0x010fcc000801001e */
[----:B--2---:R-:W-:Y:S01]  /*9990*/  FFMA.FTZ R10, R16, -UR23, R29 ;  /* 0x80000017100a7c23 */ /* 0x004fe2000801001d */
[----:B------:R-:W-:Y:S01]  /*99a0*/  HMMA.16816.F32 R32, R4, R168, R188 ;  /* 0x000000a80420723c */ /* 0x000fe200000018bc */
[----:B------:R-:W-:Y:S02]  /*99b0*/  IMAD.IADD R8, R228, 0x1, -R3 ;  /* 0x00000001e4087824 */ /* 0x000fe400078e0a03 */
[----:B-1----:R-:W-:Y:S01]  /*99c0*/  IMAD.IADD R13, R229, 0x1, -R2 ;  /* 0x00000001e50d7824 */ /* 0x002fe200078e0a02 */
[----:B------:R-:W-:-:S04]  /*99d0*/  FSEL R134, R14, -INF , !P0 ;  /* 0xff8000000e867808 */ /* 0x000fc80004000000 */
[----:B------:R-:W-:Y:S02]  /*99e0*/  IABS R13, R13 ;  /* 0x0000000d000d7213 */ /* 0x000fe40000000000 */
[----:B------:R-:W-:Y:S02]  /*99f0*/  FSEL R30, R10, -INF , !P6 ;  /* 0xff8000000a1e7808 */ /* 0x000fe40007000000 */
[C---:B------:R-:W-:Y:S01]  /*9a00*/  ISETP.GE.AND P0, PT, R2.reuse, R233, PT ;  /* 0x000000e90200720c */ /* 0x040fe20003f06270 */
[----:B------:R-:W-:Y:S01]  /*9a10*/  IMAD.MOV.U32 R9, RZ, RZ, R13 ;  /* 0x000000ffff097224 */ /* 0x000fe200078e000d */
[----:B------:R-:W-:Y:S02]  /*9a20*/  IABS R8, R8 ;  /* 0x0000000800087213 */ /* 0x000fe40000000000 */
[C---:B------:R-:W-:Y:S01]  /*9a30*/  ISETP.GE.AND P6, PT, R2.reuse, R232, PT ;  /* 0x000000e80200720c */ /* 0x040fe20003fc6270 */
[----:B------:R-:W1:Y:S01]  /*9a40*/  I2F R12, R12 ;  /* 0x0000000c000c7306 */ /* 0x000e620000201400 */
[C---:B------:R-:W-:Y:S01]  /*9a50*/  ISETP.LT.OR P0, PT, R2.reuse, R231, P0 ;  /* 0x000000e70200720c */ /* 0x040fe20000701670 */
[----:B------:R-:W-:Y:S01]  /*9a60*/  IMAD.IADD R10, R229, 0x1, -R3 ;  /* 0x00000001e50a7824 */ /* 0x000fe200078e0a03 */
[----:B------:R-:W-:-:S02]  /*9a70*/  ISETP.LT.OR P6, PT, R2, R230, P6 ;  /* 0x000000e60200720c */ /* 0x000fc400037c1670 */
[----:B------:R-:W-:-:S03]  /*9a80*/  IADD3 R2, R0, 0x18, RZ ;  /* 0x0000001800027810 */ /* 0x000fc60007ffe0ff */
[----:B------:R2:W4:Y:S01]  /*9a90*/  I2F R13, R9 ;  /* 0x00000009000d7306 */ /* 0x0005220000201400 */
[----:B------:R-:W-:Y:S02]  /*9aa0*/  FFMA.FTZ R11, R15, -UR23, R31 ;  /* 0x800000170f0b7c23 */ /* 0x000fe4000801001f */
[----:B--2---:R-:W-:Y:S01]  /*9ab0*/  IMAD.MOV.U32 R9, RZ, RZ, R8 ;  /* 0x000000ffff097224 */ /* 0x004fe200078e0008 */
[----:B------:R-:W-:-:S04]  /*9ac0*/  IABS R8, R10 ;  /* 0x0000000a00087213 */ /* 0x000fc80000000000 */
[----:B------:R2:W2:Y:S01]  /*9ad0*/  I2F R14, R9 ;  /* 0x00000009000e7306 */ /* 0x0004a20000201400 */
[----:B------:R-:W-:Y:S01]  /*9ae0*/  IMAD.MOV.U32 R10, RZ, RZ, R8 ;  /* 0x000000ffff0a7224 */ /* 0x000fe200078e0008 */
[----:B------:R-:W-:Y:S01]  /*9af0*/  IADD3 R8, R0, 0x19, RZ ;  /* 0x0000001900087810 */ /* 0x000fe20007ffe0ff */
[----:B-1----:R-:W-:Y:S02]  /*9b00*/  FFMA.FTZ R12, R12, -UR23, R32 ;  /* 0x800000170c0c7c23 */ /* 0x002fe40008010020 */
[----:B--2---:R-:W-:-:S03]  /*9b10*/  IMAD.IADD R9, R228, 0x1, -R2 ;  /* 0x00000001e4097824 */ /* 0x004fc600078e0a02 */
[----:B------:R1:W2:Y:S02]  /*9b20*/  I2F R17, R10 ;  /* 0x0000000a00117306 */ /* 0x0002a40000201400 */
[----:B------:R-:W-:Y:S02]  /*9b30*/  IABS R9, R9 ;  /* 0x0000000900097213 */ /* 0x000fe40000000000 */
[----:B------:R-:W-:Y:S01]  /*9b40*/  FSEL R29, R11, -INF , !P1 ;  /* 0xff8000000b1d7808 */ /* 0x000fe20004800000 */
[----:B------:R-:W-:Y:S01]  /*9b50*/  IMAD.IADD R11, R229, 0x1, -R2 ;  /* 0x00000001e50b7824 */ /* 0x000fe200078e0a02 */
[----:B------:R-:W-:Y:S02]  /*9b60*/  FSEL R190, R12, -INF , !P0 ;  /* 0xff8000000cbe7808 */ /* 0x000fe40004000000 */
[C---:B------:R-:W-:Y:S01]  /*9b70*/  ISETP.GE.AND P1, PT, R3.reuse, R233, PT ;  /* 0x000000e90300720c */ /* 0x040fe20003f26270 */
[----:B-1----:R-:W-:Y:S01]  /*9b80*/  IMAD.MOV.U32 R10, RZ, RZ, R9 ;  /* 0x000000ffff0a7224 */ /* 0x002fe200078e0009 */
[----:B------:R-:W-:-:S03]  /*9b90*/  ISETP.GE.AND P0, PT, R3, R232, PT ;  /* 0x000000e80300720c */ /* 0x000fc60003f06270 */
[----:B------:R1:W1:Y:S01]  /*9ba0*/  I2F R15, R10 ;  /* 0x0000000a000f7306 */ /* 0x0002620000201400 */
[----:B------:R-:W-:Y:S01]  /*9bb0*/  HMMA.16816.F32 R168, R4, R170, R172 ;  /* 0x000000aa04a8723c */ /* 0x000fe200000018ac */
[C---:B------:R-:W-:Y:S02]  /*9bc0*/  ISETP.LT.OR P1, PT, R3.reuse, R231, P1 ;  /* 0x000000e70300720c */ /* 0x040fe40000f21670 */
[----:B------:R-:W-:Y:S02]  /*9bd0*/  ISETP.LT.OR P0, PT, R3, R230, P0 ;  /* 0x000000e60300720c */ /* 0x000fe40000701670 */
[----:B------:R-:W-:Y:S01]  /*9be0*/  IABS R9, R11 ;  /* 0x0000000b00097213 */ /* 0x000fe20000000000 */
[----:B----4-:R-:W-:Y:S02]  /*9bf0*/  FFMA.FTZ R13, R13, -UR23, R34 ;  /* 0x800000170d0d7c23 */ /* 0x010fe40008010022 */
[----:B-1----:R-:W-:Y:S01]  /*9c00*/  IMAD.IADD R10, R228, 0x1, -R8 ;  /* 0x00000001e40a7824 */ /* 0x002fe200078e0a08 */
[----:B------:R1:W-:Y:S04]  /*9c10*/  I2F R18, R9 ;  /* 0x0000000900127306 */ /* 0x0003e80000201400 */
[----:B------:R-:W-:Y:S01]  /*9c20*/  IABS R3, R10 ;  /* 0x0000000a00037213 */ /* 0x000fe20000000000 */
[----:B------:R-:W-:-:S02]  /*9c30*/  FFMA.FTZ R12, R14, -UR23, R33 ;  /* 0x800000170e0c7c23 */ /* 0x000fc40008010021 */
[----:B------:R-:W-:Y:S02]  /*9c40*/  IMAD.IADD R11, R229, 0x1, -R8 ;  /* 0x00000001e50b7824 */ /* 0x000fe400078e0a08 */
[----:B------:R-:W-:Y:S01]  /*9c50*/  IMAD.MOV.U32 R10, RZ, RZ, R3 ;  /* 0x000000ffff0a7224 */ /* 0x000fe200078e0003 */
[----:B------:R-:W-:Y:S02]  /*9c60*/  FSEL R244, R13, -INF , !P6 ;  /* 0xff8000000df47808 */ /* 0x000fe40007000000 */
[----:B------:R-:W-:Y:S02]  /*9c70*/  FSEL R189, R12, -INF , !P1 ;  /* 0xff8000000cbd7808 */ /* 0x000fe40004800000 */
[----:B-1----:R-:W-:Y:S01]  /*9c80*/  IADD3 R9, R0, 0x20, RZ ;  /* 0x0000002000097810 */ /* 0x002fe20007ffe0ff */
[----:B------:R1:W4:Y:S01]  /*9c90*/  I2F R16, R10 ;  /* 0x0000000a00107306 */ /* 0x0003220000201400 */
[C---:B------:R-:W-:Y:S02]  /*9ca0*/  ISETP.GE.AND P6, PT, R2.reuse, R233, PT ;  /* 0x000000e90200720c */ /* 0x040fe40003fc6270 */
[----:B------:R-:W-:-:S02]  /*9cb0*/  ISETP.GE.AND P1, PT, R2, R232, PT ;  /* 0x000000e80200720c */ /* 0x000fc40003f26270 */
[----:B------:R-:W-:Y:S02]  /*9cc0*/  IABS R3, R11 ;  /* 0x0000000b00037213 */ /* 0x000fe40000000000 */
[C---:B------:R-:W-:Y:S02]  /*9cd0*/  ISETP.LT.OR P6, PT, R2.reuse, R231, P6 ;  /* 0x000000e70200720c */ /* 0x040fe400037c1670 */
[----:B------:R-:W-:Y:S01]  /*9ce0*/  ISETP.LT.OR P1, PT, R2, R230, P1 ;  /* 0x000000e60200720c */ /* 0x000fe20000f21670 */
[----:B------:R4:W4:Y:S01]  /*9cf0*/  I2F R19, R3 ;  /* 0x0000000300137306 */ /* 0x0009220000201400 */
[--C-:B-1----:R-:W-:Y:S02]  /*9d00*/  IMAD.IADD R10, R228, 0x1, -R9.reuse ;  /* 0x00000001e40a7824 */ /* 0x102fe400078e0a09 */
[----:B------:R-:W-:-:S03]  /*9d10*/  IMAD.IADD R11, R229, 0x1, -R9 ;  /* 0x00000001e50b7824 */ /* 0x000fc600078e0a09 */
[----:B------:R-:W-:Y:S01]  /*9d20*/  IABS R2, R10 ;  /* 0x0000000a00027213 */ /* 0x000fe20000000000 */
[----:B--2---:R-:W-:Y:S02]  /*9d30*/  FFMA.FTZ R13, R17, -UR23, R35 ;  /* 0x80000017110d7c23 */ /* 0x004fe40008010023 */
[----:B------:R-:W-:Y:S01]  /*9d40*/  FFMA.FTZ R12, R15, -UR23, R168 ;  /* 0x800000170f0c7c23 */ /* 0x000fe200080100a8 */
[C---:B---3--:R-:W-:Y:S01]  /*9d50*/  HMMA.16816.F32 R20, R4.reuse, R24, R184 ;  /* 0x000000180414723c */ /* 0x048fe200000018b8 */
[----:B----4-:R-:W-:Y:S01]  /*9d60*/  IADD3 R3, R0, 0x21, RZ ;  /* 0x0000002100037810 */ /* 0x010fe20007ffe0ff */
[----:B------:R-:W-:Y:S01]  /*9d70*/  IMAD.MOV.U32 R10, RZ, RZ, R2 ;  /* 0x000000ffff0a7224 */ /* 0x000fe200078e0002 */
[----:B------:R-:W-:Y:S01]  /*9d80*/  IABS R2, R11 ;  /* 0x0000000b00027213 */ /* 0x000fe20000000000 */
[----:B------:R-:W1:Y:S01]  /*9d90*/  LDSM.16.M88.4 R32, [R205+0x7800] ;  /* 0x00780000cd20783b */ /* 0x000e620000000200 */
[----:B------:R-:W-:Y:S01]  /*9da0*/  FSEL R235, R13, -INF , !P0 ;  /* 0xff8000000deb7808 */ /* 0x000fe20004000000 */
[----:B------:R-:W-:Y:S01]  /*9db0*/  IMAD.IADD R11, R228, 0x1, -R3 ;  /* 0x00000001e40b7824 */ /* 0x000fe200078e0a03 */
[----:B------:R-:W-:Y:S01]  /*9dc0*/  ISETP.GE.AND P0, PT, R8, R233, PT ;  /* 0x000000e90800720c */ /* 0x000fe20003f06270 */
[----:B------:R2:W3:Y:S01]  /*9dd0*/  I2F R13, R10 ;  /* 0x0000000a000d7306 */ /* 0x0004e20000201400 */
[----:B------:R-:W-:Y:S01]  /*9de0*/  FSEL R188, R12, -INF , !P6 ;  /* 0xff8000000cbc7808 */ /* 0x000fe20007000000 */
[----:B------:R-:W-:Y:S01]  /*9df0*/  FFMA.FTZ R12, R16, -UR23, R169 ;  /* 0x80000017100c7c23 */ /* 0x000fe200080100a9 */
[C---:B------:R-:W-:Y:S01]  /*9e00*/  ISETP.GE.AND P6, PT, R8.reuse, R232, PT ;  /* 0x000000e80800720c */ /* 0x040fe20003fc6270 */
[----:B------:R-:W-:Y:S01]  /*9e10*/  HMMA.16816.F32 R172, R4, R26, R192 ;  /* 0x0000001a04ac723c */ /* 0x000fe200000018c0 */
[C---:B------:R-:W-:Y:S01]  /*9e20*/  ISETP.LT.OR P0, PT, R8.reuse, R231, P0 ;  /* 0x000000e70800720c */ /* 0x040fe20000701670 */
[----:B------:R-:W-:Y:S01]  /*9e30*/  UISETP.GT.AND UP0, UPT, UR31, UR10, UPT ;  /* 0x0000000a1f00728c */ /* 0x000fe2000bf04270 */
[----:B------:R-:W-:Y:S01]  /*9e40*/  ISETP.LT.OR P6, PT, R8, R230, P6 ;  /* 0x000000e60800720c */ /* 0x000fe200037c1670 */
[----:B------:R-:W-:Y:S01]  /*9e50*/  IMAD.IADD R8, R229, 0x1, -R3 ;  /* 0x00000001e5087824 */ /* 0x000fe200078e0a03 */
[----:B------:R-:W-:Y:S01]  /*9e60*/  FSEL R31, R12, -INF , !P0 ;  /* 0xff8000000c1f7808 */ /* 0x000fe20004000000 */
[----:B------:R-:W-:-:S04]  /*9e70*/  DEPBAR.LE SB0, 0x0 ;  /* 0x000080000000791a */ /* 0x000fc80000000000 */
[----:B--2---:R-:W-:Y:S01]  /*9e80*/  IMAD.MOV.U32 R10, RZ, RZ, R2 ;  /* 0x000000ffff0a7224 */ /* 0x004fe200078e0002 */
[----:B------:R-:W-:Y:S01]  /*9e90*/  IABS R2, R11 ;  /* 0x0000000b00027213 */ /* 0x000fe20000000000 */
[----:B------:R-:W-:Y:S02]  /*9ea0*/  FFMA.FTZ R11, R18, -UR23, R170 ;  /* 0x80000017120b7c23 */ /* 0x000fe400080100aa */
[----:B------:R2:W4:Y:S01]  /*9eb0*/  I2F R14, R10 ;  /* 0x0000000a000e7306 */ /* 0x0005220000201400 */
[----:B------:R-:W-:Y:S02]  /*9ec0*/  ISETP.GE.AND P0, PT, R9, R232, PT ;  /* 0x000000e80900720c */ /* 0x000fe40003f06270 */
[----:B------:R-:W-:Y:S02]  /*9ed0*/  FSEL R234, R11, -INF , !P1 ;  /* 0xff8000000bea7808 */ /* 0x000fe40004800000 */
[C---:B------:R-:W-:Y:S02]  /*9ee0*/  ISETP.GE.AND P1, PT, R9.reuse, R233, PT ;  /* 0x000000e90900720c */ /* 0x040fe40003f26270 */
[----:B------:R-:W-:Y:S01]  /*9ef0*/  IABS R8, R8 ;  /* 0x0000000800087213 */ /* 0x000fe20000000000 */
[----:B------:R-:W-:Y:S01]  /*9f00*/  BAR.SYNC.DEFER_BLOCKING 0x0 ;  /* 0x0000000000007b1d */ /* 0x000fe20000010000 */
[----:B------:R-:W-:Y:S01]  /*9f10*/  ISETP.LT.OR P1, PT, R9, R231, P1 ;  /* 0x000000e70900720c */ /* 0x000fe20000f21670 */
[----:B--2---:R-:W-:Y:S01]  /*9f20*/  IMAD.MOV.U32 R10, RZ, RZ, R2 ;  /* 0x000000ffff0a7224 */ /* 0x004fe200078e0002 */
[----:B------:R-:W-:-:S02]  /*9f30*/  IADD3 R2, R0, 0x28, RZ ;  /* 0x0000002800027810 */ /* 0x000fc40007ffe0ff */
[----:B------:R-:W-:-:S03]  /*9f40*/  ISETP.LT.OR P0, PT, R9, R230, P0 ;  /* 0x000000e60900720c */ /* 0x000fc60000701670 */
[--C-:B------:R-:W-:Y:S02]  /*9f50*/  IMAD.IADD R11, R228, 0x1, -R2.reuse ;  /* 0x00000001e40b7824 */ /* 0x100fe400078e0a02 */
[----:B------:R-:W-:Y:S01]  /*9f60*/  IMAD.IADD R9, R229, 0x1, -R2 ;  /* 0x00000001e5097824 */ /* 0x000fe200078e0a02 */
[----:B------:R2:W1:Y:S04]  /*9f70*/  I2F R15, R10 ;  /* 0x0000000a000f7306 */ /* 0x0004680000201400 */
[----:B------:R-:W-:Y:S01]  /*9f80*/  IABS R9, R9 ;  /* 0x0000000900097213 */ /* 0x000fe20000000000 */
[----:B------:R-:W-:Y:S02]  /*9f90*/  FFMA.FTZ R12, R19, -UR23, R171 ;  /* 0x80000017130c7c23 */ /* 0x000fe400080100ab */
[----:B--2---:R-:W-:Y:S01]  /*9fa0*/  IMAD.MOV.U32 R10, RZ, RZ, R8 ;  /* 0x000000ffff0a7224 */ /* 0x004fe200078e0008 */
[----:B------:R-:W-:Y:S01]  /*9fb0*/  IABS R8, R11 ;  /* 0x0000000b00087213 */ /* 0x000fe20000000000 */
[----:B------:R-:W-:-:S02]  /*9fc0*/  IMAD.MOV.U32 R11, RZ, RZ, R9 ;  /* 0x000000ffff0b7224 */ /* 0x000fc400078e0009 */
[----:B------:R2:W-:Y:S01]  /*9fd0*/  I2F R18, R10 ;  /* 0x0000000a00127306 */ /* 0x0005e20000201400 */
[----:B---3--:R-:W-:Y:S01]  /*9fe0*/  FFMA.FTZ R13, R13, -UR23, R20 ;  /* 0x800000170d0d7c23 */ /* 0x008fe20008010014 */
[----:B------:R-:W-:Y:S02]  /*9ff0*/  FSEL R191, R12, -INF , !P6 ;  /* 0xff8000000cbf7808 */ /* 0x000fe40007000000 */
[----:B------:R-:W-:-:S04]  /*a000*/  ISETP.GE.AND P6, PT, R3, R233, PT ;  /* 0x000000e90300720c */ /* 0x000fc80003fc6270 */
[----:B------:R3:W-:Y:S01]  /*a010*/  I2F R28, R11 ;  /* 0x0000000b001c7306 */ /* 0x0007e20000201400 */
[----:B--2---:R-:W-:Y:S01]  /*a020*/  IMAD.MOV.U32 R10, RZ, RZ, R8 ;  /* 0x000000ffff0a7224 */ /* 0x004fe200078e0008 */
[----:B------:R-:W-:-:S06]  /*a030*/  IADD3 R8, R0, 0x29, RZ ;  /* 0x0000002900087810 */ /* 0x000fcc0007ffe0ff */
[----:B------:R2:W2:Y:S01]  /*a040*/  I2F R17, R10 ;  /* 0x0000000a00117306 */ /* 0x0004a20000201400 */
[----:B---3--:R-:W-:Y:S01]  /*a050*/  IMAD.IADD R11, R229, 0x1, -R8 ;  /* 0x00000001e50b7824 */ /* 0x008fe200078e0a08 */
[----:B------:R-:W-:Y:S01]  /*a060*/  FSEL R243, R13, -INF , !P1 ;  /* 0xff8000000df37808 */ /* 0x000fe20004800000 */
[----:B----4-:R-:W-:Y:S01]  /*a070*/  FFMA.FTZ R14, R14, -UR23, R22 ;  /* 0x800000170e0e7c23 */ /* 0x010fe20008010016 */
[----:B------:R-:W-:Y:S01]  /*a080*/  IADD3 R9, R0, 0x30, RZ ;  /* 0x0000003000097810 */ /* 0x000fe20007ffe0ff */
[----:B-1----:R-:W-:Y:S01]  /*a090*/  FFMA.FTZ R12, R15, -UR23, R21 ;  /* 0x800000170f0c7c23 */ /* 0x002fe20008010015 */
[C---:B------:R-:W-:Y:S02]  /*a0a0*/  ISETP.GE.AND P1, PT, R3.reuse, R232, PT ;  /* 0x000000e80300720c */ /* 0x040fe40003f26270 */
[----:B------:R-:W-:Y:S01]  /*a0b0*/  IABS R11, R11 ;  /* 0x0000000b000b7213 */ /* 0x000fe20000000000 */
[----:B--2---:R-:W-:Y:S01]  /*a0c0*/  IMAD.IADD R10, R228, 0x1, -R8 ;  /* 0x00000001e40a7824 */ /* 0x004fe200078e0a08 */
[----:B------:R-:W-:-:S04]  /*a0d0*/  ISETP.LT.OR P6, PT, R3, R231, P6 ;  /* 0x000000e70300720c */ /* 0x000fc800037c1670 */
[----:B------:R-:W-:Y:S02]  /*a0e0*/  IABS R10, R10 ;  /* 0x0000000a000a7213 */ /* 0x000fe40000000000 */
[----:B------:R-:W-:Y:S01]  /*a0f0*/  ISETP.LT.OR P1, PT, R3, R230, P1 ;  /* 0x000000e60300720c */ /* 0x000fe20000f21670 */
[----:B------:R-:W-:Y:S01]  /*a100*/  IMAD.IADD R3, R228, 0x1, -R9 ;  /* 0x00000001e4037824 */ /* 0x000fe200078e0a09 */
[----:B------:R1:W-:Y:S01]  /*a110*/  I2F R19, R10 ;  /* 0x0000000a00137306 */ /* 0x0003e20000201400 */
[----:B------:R-:W-:Y:S02]  /*a120*/  FSEL R240, R14, -INF , !P0 ;  /* 0xff8000000ef07808 */ /* 0x000fe40004000000 */
[----:B------:R-:W-:Y:S02]  /*a130*/  FSEL R182, R12, -INF , !P6 ;  /* 0xff8000000cb67808 */ /* 0x000fe40007000000 */
[C---:B------:R-:W-:Y:S02]  /*a140*/  ISETP.GE.AND P0, PT, R2.reuse, R233, PT ;  /* 0x000000e90200720c */ /* 0x040fe40003f06270 */
[----:B------:R-:W-:-:S02]  /*a150*/  ISETP.GE.AND P6, PT, R2, R232, PT ;  /* 0x000000e80200720c */ /* 0x000fc40003fc6270 */
[----:B------:R-:W-:Y:S02]  /*a160*/  IABS R3, R3 ;  /* 0x0000000300037213 */ /* 0x000fe40000000000 */
[C---:B------:R-:W-:Y:S01]  /*a170*/  ISETP.LT.OR P0, PT, R2.reuse, R231, P0 ;  /* 0x000000e70200720c */ /* 0x040fe20000701670 */
[----:B-1----:R-:W-:Y:S02]  /*a180*/  IMAD.MOV.U32 R10, RZ, RZ, R11 ;  /* 0x000000ffff0a7224 */ /* 0x002fe400078e000b */
[----:B------:R-:W-:Y:S01]  /*a190*/  IMAD.IADD R11, R229, 0x1, -R9 ;  /* 0x00000001e50b7824 */ /* 0x000fe200078e0a09 */
[----:B------:R-:W-:Y:S01]  /*a1a0*/  ISETP.LT.OR P6, PT, R2, R230, P6 ;  /* 0x000000e60200720c */ /* 0x000fe200037c1670 */
[----:B------:R1:W-:Y:S03]  /*a1b0*/  I2F R16, R10 ;  /* 0x0000000a00107306 */ /* 0x0003e60000201400 */
[----:B------:R-:W-:Y:S01]  /*a1c0*/  IABS R2, R11 ;  /* 0x0000000b00027213 */ /* 0x000fe20000000000 */
[----:B------:R-:W-:Y:S01]  /*a1d0*/  HMMA.16816.F32 R24, R4, R32, R236 ;  /* 0x000000200418723c */ /* 0x000fe200000018ec */
[----:B------:R-:W-:-:S03]  /*a1e0*/  FFMA.FTZ R13, R17, -UR23, R172 ;  /* 0x80000017110d7c23 */ /* 0x000fc600080100ac */
[----:B------:R-:W-:Y:S02]  /*a1f0*/  IMAD.MOV.U32 R11, RZ, RZ, R2 ;  /* 0x000000ffff0b7224 */ /* 0x000fe400078e0002 */
[----:B------:R-:W-:Y:S02]  /*a200*/  FFMA.FTZ R12, R18, -UR23, R23 ;  /* 0x80000017120c7c23 */ /* 0x000fe40008010017 */
[----:B-1----:R-:W-:Y:S01]  /*a210*/  IMAD.MOV.U32 R10, RZ, RZ, R3 ;  /* 0x000000ffff0a7224 */ /* 0x002fe200078e0003 */
[----:B------:R-:W-:Y:S01]  /*a220*/  IADD3 R3, R0, 0x31, RZ ;  /* 0x0000003100037810 */ /* 0x000fe20007ffe0ff */
[----:B------:R1:W-:Y:S01]  /*a230*/  I2F R17, R11 ;  /* 0x0000000b00117306 */ /* 0x0003e20000201400 */
[----:B------:R-:W-:Y:S02]  /*a240*/  FSEL R168, R12, -INF , !P1 ;  /* 0xff8000000ca87808 */ /* 0x000fe40004800000 */
[----:B------:R-:W-:-:S05]  /*a250*/  FSEL R247, R13, -INF , !P0 ;  /* 0xff8000000df77808 */ /* 0x000fca0004000000 */
[----:B------:R2:W3:Y:S01]  /*a260*/  I2F R14, R10 ;  /* 0x0000000a000e7306 */ /* 0x0004e20000201400 */
[----:B------:R-:W-:Y:S02]  /*a270*/  IADD3 R2, R0, 0x38, RZ ;  /* 0x0000003800027810 */ /* 0x000fe40007ffe0ff */
[C---:B------:R-:W-:Y:S01]  /*a280*/  ISETP.GE.AND P1, PT, R8.reuse, R233, PT ;  /* 0x000000e90800720c */ /* 0x040fe20003f26270 */
[--C-:B-1----:R-:W-:Y:S01]  /*a290*/  IMAD.IADD R11, R229, 0x1, -R3.reuse ;  /* 0x00000001e50b7824 */ /* 0x102fe200078e0a03 */
[----:B------:R-:W-:Y:S01]  /*a2a0*/  ISETP.GE.AND P0, PT, R8, R232, PT ;  /* 0x000000e80800720c */ /* 0x000fe20003f06270 */
[----:B--2---:R-:W-:-:S03]  /*a2b0*/  IMAD.IADD R10, R228, 0x1, -R3 ;  /* 0x00000001e40a7824 */ /* 0x004fc600078e0a03 */
[----:B------:R-:W-:Y:S02]  /*a2c0*/  IABS R11, R11 ;  /* 0x0000000b000b7213 */ /* 0x000fe40000000000 */
[----:B------:R-:W-:Y:S02]  /*a2d0*/  IABS R10, R10 ;  /* 0x0000000a000a7213 */ /* 0x000fe40000000000 */
[C---:B------:R-:W-:Y:S02]  /*a2e0*/  ISETP.LT.OR P1, PT, R8.reuse, R231, P1 ;  /* 0x000000e70800720c */ /* 0x040fe40000f21670 */
[----:B------:R1:W2:Y:S01]  /*a2f0*/  I2F R15, R10 ;  /* 0x0000000a000f7306 */ /* 0x0002a20000201400 */
[----:B------:R-:W-:Y:S01]  /*a300*/  ISETP.LT.OR P0, PT, R8, R230, P0 ;  /* 0x000000e60800720c */ /* 0x000fe20000701670 */
[----:B------:R-:W-:Y:S01]  /*a310*/  IMAD.IADD R8, R228, 0x1, -R2 ;  /* 0x00000001e4087824 */ /* 0x000fe200078e0a02 */
[----:B------:R-:W-:Y:S01]  /*a320*/  HMMA.16816.F32 R20, R4, R34, R196 ;  /* 0x000000220414723c */ /* 0x000fe200000018c4 */
[----:B------:R-:W-:-:S06]  /*a330*/  IADD3 R0, R0, 0x39, RZ ;  /* 0x0000003900007810 */ /* 0x000fcc0007ffe0ff */
[----:B------:R-:W-:Y:S01]  /*a340*/  IABS R4, R8 ;  /* 0x0000000800047213 */ /* 0x000fe20000000000 */
[----:B-1----:R-:W-:Y:S02]  /*a350*/  IMAD.MOV.U32 R10, RZ, RZ, R11 ;  /* 0x000000ffff0a7224 */ /* 0x002fe400078e000b */
[----:B------:R-:W-:Y:S02]  /*a360*/  FFMA.FTZ R11, R28, -UR23, R174 ;  /* 0x800000171c0b7c23 */ /* 0x000fe400080100ae */
[----:B------:R-:W-:Y:S01]  /*a370*/  IMAD.IADD R6, R229, 0x1, -R2 ;  /* 0x00000001e5067824 */ /* 0x000fe200078e0a02 */
[----:B------:R1:W-:Y:S02]  /*a380*/  I2F R13, R10 ;  /* 0x0000000a000d7306 */ /* 0x0003e40000201400 */
[----:B------:R-:W-:Y:S02]  /*a390*/  FSEL R246, R11, -INF , !P6 ;  /* 0xff8000000bf67808 */ /* 0x000fe40007000000 */
[C---:B------:R-:W-:Y:S01]  /*a3a0*/  ISETP.GE.AND P6, PT, R9.reuse, R233, PT ;  /* 0x000000e90900720c */ /* 0x040fe20003fc6270 */
[----:B------:R-:W-:Y:S01]  /*a3b0*/  IMAD.MOV.U32 R5, RZ, RZ, R4 ;  /* 0x000000ffff057224 */ /* 0x000fe200078e0004 */
[----:B------:R-:W-:Y:S01]  /*a3c0*/  IABS R4, R6 ;  /* 0x0000000600047213 */ /* 0x000fe20000000000 */
[----:B---3--:R-:W-:Y:S01]  /*a3d0*/  FFMA.FTZ R7, R14, -UR23, R24 ;  /* 0x800000170e077c23 */ /* 0x008fe20008010018 */
[----:B------:R-:W-:Y:S01]  /*a3e0*/  ISETP.LT.OR P6, PT, R9, R231, P6 ;  /* 0x000000e70900720c */ /* 0x000fe200037c1670 */
[----:B------:R-:W-:-:S02]  /*a3f0*/  FFMA.FTZ R8, R19, -UR23, R173 ;  /* 0x8000001713087c23 */ /* 0x000fc400080100ad */
[----:B-1----:R-:W-:Y:S01]  /*a400*/  FFMA.FTZ R10, R16, -UR23, R175 ;  /* 0x80000017100a7c23 */ /* 0x002fe200080100af */
[----:B------:R-:W-:Y:S02]  /*a410*/  FSEL R248, R7, -INF , !P6 ;  /* 0xff80000007f87808 */ /* 0x000fe40007000000 */
[C---:B------:R-:W-:Y:S02]  /*a420*/  ISETP.GE.AND P6, PT, R3.reuse, R232, PT ;  /* 0x000000e80300720c */ /* 0x040fe40003fc6270 */
[----:B------:R-:W-:Y:S02]  /*a430*/  FSEL R252, R10, -INF , !P0 ;  /* 0xff8000000afc7808 */ /* 0x000fe40004000000 */
[----:B------:R1:W3:Y:S01]  /*a440*/  I2F R10, R4 ;  /* 0x00000004000a7306 */ /* 0x0002e20000201400 */
[----:B------:R-:W-:Y:S02]  /*a450*/  ISETP.GE.AND P0, PT, R3, R233, PT ;  /* 0x000000e90300720c */ /* 0x000fe40003f06270 */
[----:B------:R-:W-:-:S02]  /*a460*/  FSEL R245, R8, -INF , !P1 ;  /* 0xff80000008f57808 */ /* 0x000fc40004800000 */
[----:B------:R-:W-:Y:S02]  /*a470*/  ISETP.GE.AND P1, PT, R9, R232, PT ;  /* 0x000000e80900720c */ /* 0x000fe40003f26270 */
[C---:B------:R-:W-:Y:S01]  /*a480*/  ISETP.LT.OR P0, PT, R3.reuse, R231, P0 ;  /* 0x000000e70300720c */ /* 0x040fe20000701670 */
[----:B------:R4:W3:Y:S01]  /*a490*/  I2F R12, R5 ;  /* 0x00000005000c7306 */ /* 0x0008e20000201400 */
[-C--:B------:R-:W-:Y:S01]  /*a4a0*/  ISETP.LT.OR P6, PT, R3, R230.reuse, P6 ;  /* 0x000000e60300720c */ /* 0x080fe200037c1670 */
[----:B-1----:R-:W-:Y:S01]  /*a4b0*/  IMAD.IADD R4, R228, 0x1, -R0 ;  /* 0x00000001e4047824 */ /* 0x002fe200078e0a00 */
[----:B------:R-:W-:Y:S01]  /*a4c0*/  ISETP.LT.OR P1, PT, R9, R230, P1 ;  /* 0x000000e60900720c */ /* 0x000fe20000f21670 */
[----:B--2---:R-:W-:-:S03]  /*a4d0*/  FFMA.FTZ R9, R15, -UR23, R25 ;  /* 0x800000170f097c23 */ /* 0x004fc60008010019 */
[----:B------:R-:W-:Y:S01]  /*a4e0*/  IABS R3, R4 ;  /* 0x0000000400037213 */ /* 0x000fe20000000000 */
[----:B----4-:R-:W-:-:S04]  /*a4f0*/  IMAD.IADD R5, R229, 0x1, -R0 ;  /* 0x00000001e5057824 */ /* 0x010fc800078e0a00 */
[----:B------:R-:W-:Y:S01]  /*a500*/  IMAD.MOV.U32 R4, RZ, RZ, R3 ;  /* 0x000000ffff047224 */ /* 0x000fe200078e0003 */
[----:B------:R-:W-:Y:S02]  /*a510*/  FSEL R241, R9, -INF , !P0 ;  /* 0xff80000009f17808 */ /* 0x000fe40004000000 */
[----:B------:R-:W-:Y:S01]  /*a520*/  IABS R3, R5 ;  /* 0x0000000500037213 */ /* 0x000fe20000000000 */
[----:B------:R-:W-:Y:S01]  /*a530*/  FFMA.FTZ R6, R17, -UR23, R26 ;  /* 0x8000001711067c23 */ /* 0x000fe2000801001a */
[----:B------:R-:W-:Y:S01]  /*a540*/  ISETP.GE.AND P0, PT, R2, R232, PT ;  /* 0x000000e80200720c */ /* 0x000fe20003f06270 */
[----:B------:R-:W1:Y:S01]  /*a550*/  I2F R4, R4 ;  /* 0x0000000400047306 */ /* 0x000e620000201400 */
[----:B---3--:R-:W-:Y:S02]  /*a560*/  FFMA.FTZ R5, R10, -UR23, R22 ;  /* 0x800000170a057c23 */ /* 0x008fe40008010016 */
[----:B------:R-:W-:Y:S02]  /*a570*/  FSEL R242, R6, -INF , !P1 ;  /* 0xff80000006f27808 */ /* 0x000fe40004800000 */
[----:B------:R-:W-:-:S03]  /*a580*/  ISETP.LT.OR P0, PT, R2, R230, P0 ;  /* 0x000000e60200720c */ /* 0x000fc60000701670 */
[----:B------:R-:W2:Y:S01]  /*a590*/  I2F R3, R3 ;  /* 0x0000000300037306 */ /* 0x000ea20000201400 */
[----:B------:R-:W-:Y:S01]  /*a5a0*/  ISETP.GE.AND P1, PT, R2, R233, PT ;  /* 0x000000e90200720c */ /* 0x000fe20003f26270 */
[----:B------:R-:W-:Y:S01]  /*a5b0*/  FFMA.FTZ R7, R13, -UR23, R27 ;  /* 0x800000170d077c23 */ /* 0x000fe2000801001b */
[----:B------:R-:W-:Y:S01]  /*a5c0*/  FSEL R178, R5, -INF , !P0 ;  /* 0xff80000005b27808 */ /* 0x000fe20004000000 */
[----:B------:R-:W-:Y:S01]  /*a5d0*/  FFMA.FTZ R8, R12, -UR23, R20 ;  /* 0x800000170c087c23 */ /* 0x000fe20008010014 */
[----:B------:R-:W-:Y:S02]  /*a5e0*/  ISETP.LT.OR P1, PT, R2, R231, P1 ;  /* 0x000000e70200720c */ /* 0x000fe40000f21670 */
[----:B------:R-:W-:Y:S02]  /*a5f0*/  PLOP3.LUT P0, PT, PT, PT, UP0, 0x80, 0x0 ;  /* 0x000000000000781c */ /* 0x000fe40003f0f008 */
[----:B------:R-:W-:Y:S02]  /*a600*/  FSEL R251, R7, -INF , !P6 ;  /* 0xff80000007fb7808 */ /* 0x000fe40007000000 */
[----:B------:R-:W-:-:S02]  /*a610*/  FSEL R179, R8, -INF , !P1 ;  /* 0xff80000008b37808 */ /* 0x000fc40004800000 */
[C---:B------:R-:W-:Y:S02]  /*a620*/  ISETP.GE.AND P6, PT, R0.reuse, R233, PT ;  /* 0x000000e90000720c */ /* 0x040fe40003fc6270 */
[----:B------:R-:W-:Y:S01]  /*a630*/  ISETP.GE.AND P1, PT, R0, R232, PT ;  /* 0x000000e80000720c */ /* 0x000fe20003f26270 */
[----:B-1----:R-:W-:Y:S01]  /*a640*/  FFMA.FTZ R2, R4, -UR23, R21 ;  /* 0x8000001704027c23 */ /* 0x002fe20008010015 */
[C---:B------:R-:W-:Y:S02]  /*a650*/  ISETP.LT.OR P6, PT, R0.reuse, R231, P6 ;  /* 0x000000e70000720c */ /* 0x040fe400037c1670 */
[----:B------:R-:W-:Y:S01]  /*a660*/  ISETP.LT.OR P1, PT, R0, R230, P1 ;  /* 0x000000e60000720c */ /* 0x000fe20000f21670 */
[----:B--2---:R-:W-:Y:S01]  /*a670*/  FFMA.FTZ R0, R3, -UR23, R23 ;  /* 0x8000001703007c23 */ /* 0x004fe20008010017 */
[----:B------:R-:W-:-:S04]  /*a680*/  FSEL R187, R2, -INF , !P6 ;  /* 0xff80000002bb7808 */ /* 0x000fc80007000000 */
        /* <DEDUP_REMOVED lines=76> */
.L_x_510:
[----:B------:R-:W-:Y:S05]  /*ab50*/  BSYNC B0 ;  /* 0x0000000000007941 */ /* 0x000fea0003800000 */
.L_x_509:
[----:B------:R-:W0:Y:S02]  /*ab60*/  LDGDEPBAR ;  /* 0x00000000000079af */ /* 0x000e240000000000 */
.L_x_508:
[----:B------:R-:W-:Y:S01]  /*ab70*/  FMNMX.FTZ R0, R133, R180, !PT ;  /* 0x000000b485007209 */ /* 0x000fe20007810000 */
[----:B-1----:R-:W-:Y:S01]  /*ab80*/  LDSM.16.MT88.4 R12, [R201+0x18000] ;  /* 0x01800000c90c783b */ /* 0x002fe20000004200 */
[----:B------:R-:W-:Y:S02]  /*ab90*/  MOV R10, R168 ;  /* 0x000000a8000a7202 */ /* 0x000fe40000000f00 */
[----:B------:R-:W-:Y:S01]  /*aba0*/  FMNMX.FTZ R0, R181, R0, !PT ;  /* 0x00000000b5007209 */ /* 0x000fe20007810000 */
[----:B------:R-:W-:Y:S01]  /*abb0*/  LDSM.16.MT88.4 R20, [R202+0x18000] ;  /* 0x01800000ca14783b */ /* 0x000fe20000004200 */
[----:B------:R-:W-:Y:S02]  /*abc0*/  MOV R11, R251 ;  /* 0x000000fb000b7202 */ /* 0x000fe40000000f00 */
[----:B------:R-:W-:Y:S01]  /*abd0*/  FMNMX.FTZ R0, R135, R0, !PT ;  /* 0x0000000087007209 */ /* 0x000fe20007810000 */
[----:B------:R-:W-:Y:S01]  /*abe0*/  LDSM.16.MT88.4 R16, [R204+0x18000] ;  /* 0x01800000cc10783b */ /* 0x000fe20000004200 */
        /* <DEDUP_REMOVED lines=40> */
[----:B------:R-:W-:Y:S04]  /*ae70*/  STL [R1+0x34], R170 ;  /* 0x000034aa01007387 */ /* 0x000fe80000100800 */
[----:B------:R-:W-:-:S05]  /*ae80*/  FSEL R2, R2, RZ, P6 ;  /* 0x000000ff02027208 */ /* 0x000fca0003000000 */
[----:B------:R-:W-:Y:S01]  /*ae90*/  FFMA.FTZ R0, R180, c[0x0][0x23c], -R2 ;  /* 0x00008f00b4007a23 */ /* 0x000fe20000010802 */
[----:B--2---:R-:W-:-:S03]  /*aea0*/  FMNMX.FTZ R7, R3, R5, !PT ;  /* 0x0000000503077209 */ /* 0x004fc60007810000 */
[----:B------:R1:W-:Y:S01]  /*aeb0*/  MUFU.EX2 R169, R0 ;  /* 0x0000000000a97308 */ /* 0x0003e20000000800 */
[----:B------:R-:W-:Y:S01]  /*aec0*/  FFMA.FTZ R3, R135, c[0x0][0x23c], -R2 ;  /* 0x00008f0087037a23 */ /* 0x000fe20000010802 */
[----:B------:R-:W-:Y:S02]  /*aed0*/  FSEL R5, R170, RZ, P6 ;  /* 0x000000ffaa057208 */ /* 0x000fe40003000000 */
[----:B------:R-:W-:Y:S01]  /*aee0*/  FSETP.NEU.FTZ.AND P1, PT, R7, -INF , PT ;  /* 0xff8000000700780b */ /* 0x000fe20003f3d000 */
[----:B------:R2:W-:Y:S02]  /*aef0*/  STL [R1+0x2c], R7 ;  /* 0x00002c0701007387 */ /* 0x0005e40000100800 */
[----:B------:R-:W-:Y:S01]  /*af00*/  FADD.FTZ R5, R133, -R5 ;  /* 0x8000000585057221 */ /* 0x000fe20000010000 */
[----:B------:R3:W-:Y:S01]  /*af10*/  MUFU.EX2 R32, R3 ;  /* 0x0000000300207308 */ /* 0x0007e20000000800 */
[----:B------:R-:W-:Y:S02]  /*af20*/  FSEL R4, R7, RZ, P1 ;  /* 0x000000ff07047208 */ /* 0x000fe40000800000 */
[----:B------:R-:W-:-:S02]  /*af30*/  FMUL.FTZ R5, R5, c[0x0][0x23c] ;  /* 0x00008f0005057a20 */ /* 0x000fc40000410000 */
[----:B-1----:R-:W-:-:S04]  /*af40*/  FFMA.FTZ R0, R181, c[0x0][0x23c], -R2 ;  /* 0x00008f00b5007a23 */ /* 0x002fc80000010802 */
[----:B------:R1:W4:Y:S01]  /*af50*/  MUFU.EX2 R8, R0 ;  /* 0x0000000000087308 */ /* 0x0003220000000800 */
[----:B---3--:R-:W-:-:S07]  /*af60*/  FFMA.FTZ R3, R30, c[0x0][0x23c], -R2 ;  /* 0x00008f001e037a23 */ /* 0x008fce0000010802 */
[----:B------:R3:W-:Y:S01]  /*af70*/  MUFU.EX2 R168, R3 ;  /* 0x0000000300a87308 */ /* 0x0007e20000000800 */
[----:B-1----:R-:W-:-:S05]  /*af80*/  FMUL.FTZ R0, R7, c[0x0][0x23c] ;  /* 0x00008f0007007a20 */ /* 0x002fca0000410000 */
[----:B------:R-:W-:-:S05]  /*af90*/  FSEL R0, R0, RZ, P1 ;  /* 0x000000ff00007208 */ /* 0x000fca0000800000 */
[--C-:B---3--:R-:W-:Y:S02]  /*afa0*/  FFMA.FTZ R3, R177, c[0x0][0x23c], -R0.reuse ;  /* 0x00008f00b1037a23 */ /* 0x108fe40000010800 */
[--C-:B------:R-:W-:Y:S02]  /*afb0*/  FFMA.FTZ R10, R10, c[0x0][0x23c], -R0.reuse ;  /* 0x00008f000a0a7a23 */ /* 0x100fe40000010800 */
[----:B------:R1:W-:Y:S02]  /*afc0*/  MUFU.EX2 R6, R3 ;  /* 0x0000000300067308 */ /* 0x0003e40000000800 */
[----:B-1----:R-:W-:-:S06]  /*afd0*/  FFMA.FTZ R3, R176, c[0x0][0x23c], -R0 ;  /* 0x00008f00b0037a23 */ /* 0x002fcc0000010800 */
[----:B------:R1:W-:Y:S02]  /*afe0*/  MUFU.EX2 R135, R3 ;  /* 0x0000000300877308 */ /* 0x0003e40000000800 */
[----:B-1----:R-:W-:Y:S01]  /*aff0*/  FFMA.FTZ R3, R134, c[0x0][0x23c], -R0 ;  /* 0x00008f0086037a23 */ /* 0x002fe20000010800 */
[----:B----4-:R-:W-:-:S05]  /*b000*/  MOV R134, R8 ;  /* 0x0000000800867202 */ /* 0x010fca0000000f00 */
[----:B------:R-:W1:Y:S08]  /*b010*/  MUFU.EX2 R8, R5 ;  /* 0x0000000500087308 */ /* 0x000e700000000800 */
[----:B------:R3:W-:Y:S01]  /*b020*/  MUFU.EX2 R35, R3 ;  /* 0x0000000300237308 */ /* 0x0007e20000000800 */
[-C--:B-1----:R-:W-:Y:S02]  /*b030*/  FMUL.FTZ R136, R136, R8.reuse ;  /* 0x0000000888887220 */ /* 0x082fe40000410000 */
[----:B------:R-:W-:-:S02]  /*b040*/  FMUL.FTZ R137, R137, R8 ;  /* 0x0000000889897220 */ /* 0x000fc40000410000 */
[-C--:B------:R-:W-:Y:S02]  /*b050*/  FMUL.FTZ R140, R140, R8.reuse ;  /* 0x000000088c8c7220 */ /* 0x080fe40000410000 */
[-C--:B------:R-:W-:Y:S02]  /*b060*/  FMUL.FTZ R141, R141, R8.reuse ;  /* 0x000000088d8d7220 */ /* 0x080fe40000410000 */
[----:B---3--:R-:W-:Y:S02]  /*b070*/  FFMA.FTZ R3, R29, c[0x0][0x23c], -R0 ;  /* 0x00008f001d037a23 */ /* 0x008fe40000010800 */
[-C--:B------:R-:W-:Y:S02]  /*b080*/  FMUL.FTZ R144, R144, R8.reuse ;  /* 0x0000000890907220 */ /* 0x080fe40000410000 */
[----:B------:R-:W2:Y:S01]  /*b090*/  MUFU.EX2 R133, R3 ;  /* 0x0000000300857308 */ /* 0x000ea20000000800 */
[-C--:B------:R-:W-:Y:S02]  /*b0a0*/  FMUL.FTZ R145, R145, R8.reuse ;  /* 0x0000000891917220 */ /* 0x080fe40000410000 */
[----:B------:R-:W-:-:S02]  /*b0b0*/  FMUL.FTZ R148, R148, R8 ;  /* 0x0000000894947220 */ /* 0x000fc40000410000 */
[-C--:B------:R-:W-:Y:S02]  /*b0c0*/  FMUL.FTZ R149, R149, R8.reuse ;  /* 0x0000000895957220 */ /* 0x080fe40000410000 */
[-C--:B------:R-:W-:Y:S02]  /*b0d0*/  FMUL.FTZ R152, R152, R8.reuse ;  /* 0x0000000898987220 */ /* 0x080fe40000410000 */
[-C--:B------:R-:W-:Y:S02]  /*b0e0*/  FMUL.FTZ R153, R153, R8.reuse ;  /* 0x0000000899997220 */ /* 0x080fe40000410000 */
[-C--:B------:R-:W-:Y:S02]  /*b0f0*/  FMUL.FTZ R156, R156, R8.reuse ;  /* 0x000000089c9c7220 */ /* 0x080fe40000410000 */
[-C--:B------:R-:W-:Y:S02]  /*b100*/  FMUL.FTZ R157, R157, R8.reuse ;  /* 0x000000089d9d7220 */ /* 0x080fe40000410000 */
[----:B------:R-:W-:Y:S01]  /*b110*/  FMUL.FTZ R160, R160, R8 ;  /* 0x00000008a0a07220 */ /* 0x000fe20000410000 */
[----:B--2---:R-:W-:Y:S01]  /*b120*/  F2FP.PACK_AB R7, R133, R35 ;  /* 0x000000238507723e */ /* 0x004fe200000000ff */
[----:B------:R-:W-:Y:S01]  /*b130*/  FADD.FTZ R3, R132, -R4 ;  /* 0x8000000484037221 */ /* 0x000fe20000010000 */
[----:B------:R-:W-:Y:S01]  /*b140*/  MOV R132, R6 ;  /* 0x0000000600847202 */ /* 0x000fe20000000f00 */
[----:B------:R-:W-:Y:S01]  /*b150*/  FMUL.FTZ R161, R161, R8 ;  /* 0x00000008a1a17220 */ /* 0x000fe20000410000 */
[----:B------:R-:W-:Y:S01]  /*b160*/  F2FP.PACK_AB R4, R134, R169 ;  /* 0x000000a98604723e */ /* 0x000fe200000000ff */
[----:B------:R-:W-:Y:S01]  /*b170*/  FMUL.FTZ R3, R3, c[0x0][0x23c] ;  /* 0x00008f0003037a20 */ /* 0x000fe20000410000 */
[----:B------:R-:W-:Y:S01]  /*b180*/  F2FP.PACK_AB R5, R135, R132 ;  /* 0x000000848705723e */ /* 0x000fe200000000ff */
[----:B------:R-:W-:Y:S01]  /*b190*/  FMUL.FTZ R164, R164, R8 ;  /* 0x00000008a4a47220 */ /* 0x000fe20000410000 */
[----:B------:R-:W-:Y:S01]  /*b1a0*/  F2FP.PACK_AB R6, R168, R32 ;  /* 0x00000020a806723e */ /* 0x000fe200000000ff */
[----:B------:R-:W-:-:S02]  /*b1b0*/  FMUL.FTZ R165, R165, R8 ;  /* 0x00000008a5a57220 */ /* 0x000fc40000410000 */
[----:B------:R-:W1:Y:S01]  /*b1c0*/  MUFU.EX2 R3, R3 ;  /* 0x0000000300037308 */ /* 0x000e620000000800 */
[-C--:B------:R-:W-:Y:S02]  /*b1d0*/  FMUL.FTZ R36, R36, R8.reuse ;  /* 0x0000000824247220 */ /* 0x080fe40000410000 */
[-C--:B------:R-:W-:Y:S02]  /*b1e0*/  FMUL.FTZ R37, R37, R8.reuse ;  /* 0x0000000825257220 */ /* 0x080fe40000410000 */
[-C--:B------:R-:W-:Y:S02]  /*b1f0*/  FMUL.FTZ R40, R40, R8.reuse ;  /* 0x0000000828287220 */ /* 0x080fe40000410000 */
[-C--:B------:R-:W-:Y:S02]  /*b200*/  FMUL.FTZ R41, R41, R8.reuse ;  /* 0x0000000829297220 */ /* 0x080fe40000410000 */
[-C--:B------:R-:W-:Y:S02]  /*b210*/  FMUL.FTZ R44, R44, R8.reuse ;  /* 0x000000082c2c7220 */ /* 0x080fe40000410000 */
[----:B------:R-:W-:-:S02]  /*b220*/  FMUL.FTZ R45, R45, R8 ;  /* 0x000000082d2d7220 */ /* 0x000fc40000410000 */
[-C--:B------:R-:W-:Y:S02]  /*b230*/  FMUL.FTZ R48, R48, R8.reuse ;  /* 0x0000000830307220 */ /* 0x080fe40000410000 */
[----:B------:R-:W-:Y:S02]  /*b240*/  FMUL.FTZ R49, R49, R8 ;  /* 0x0000000831317220 */ /* 0x000fe40000410000 */
[-C--:B-1----:R-:W-:Y:S02]  /*b250*/  FMUL.FTZ R138, R138, R3.reuse ;  /* 0x000000038a8a7220 */ /* 0x082fe40000410000 */
[-C--:B------:R-:W-:Y:S02]  /*b260*/  FMUL.FTZ R139, R139, R3.reuse ;  /* 0x000000038b8b7220 */ /* 0x080fe40000410000 */
[-C--:B------:R-:W-:Y:S02]  /*b270*/  FMUL.FTZ R142, R142, R3.reuse ;  /* 0x000000038e8e7220 */ /* 0x080fe40000410000 */
[----:B------:R-:W-:-:S02]  /*b280*/  FMUL.FTZ R143, R143, R3 ;  /* 0x000000038f8f7220 */ /* 0x000fc40000410000 */
[-C--:B------:R-:W-:Y:S01]  /*b290*/  FMUL.FTZ R146, R146, R3.reuse ;  /* 0x0000000392927220 */ /* 0x080fe20000410000 */
[C---:B------:R-:W-:Y:S01]  /*b2a0*/  HMMA.16816.F32 R136, R4.reuse, R12, R136 ;  /* 0x0000000c0488723c */ /* 0x040fe20000001888 */
        /* <DEDUP_REMOVED lines=9> */
[C---:B------:R-:W-:Y:S01]  /*b340*/  HMMA.16816.F32 R12, R4.reuse, R20, R144 ;  /* 0x00000014040c723c */ /* 0x040fe20000001890 */
        /* <DEDUP_REMOVED lines=8> */
[----:B------:R-:W-:Y:S01]  /*b3d0*/  MOV R140, R240 ;  /* 0x000000f0008c7202 */ /* 0x000fe20000000f00 */
[----:B------:R-:W-:Y:S01]  /*b3e0*/  FMUL.FTZ R39, R39, R3 ;  /* 0x0000000327277220 */ /* 0x000fe20000410000 */
[----:B------:R-:W-:Y:S01]  /*b3f0*/  MOV R147, R179 ;  /* 0x000000b300937202 */ /* 0x000fe20000000f00 */
[----:B------:R-:W-:-:S02]  /*b400*/  FMUL.FTZ R42, R42, R3 ;  /* 0x000000032a2a7220 */ /* 0x000fc40000410000 */
[-C--:B------:R-:W-:Y:S01]  /*b410*/  FMUL.FTZ R43, R43, R3.reuse ;  /* 0x000000032b2b7220 */ /* 0x080fe20000410000 */
[----:B------:R-:W-:Y:S01]  /*b420*/  MOV R149, R248 ;  /* 0x000000f800957202 */ /* 0x000fe20000000f00 */
[C---:B------:R-:W-:Y:S01]  /*b430*/  HMMA.16816.F32 R240, R4.reuse, R18, R156 ;  /* 0x0000001204f0723c */ /* 0x040fe2000000189c */
[-C--:B------:R-:W-:Y:S01]  /*b440*/  FMUL.FTZ R46, R46, R3.reuse ;  /* 0x000000032e2e7220 */ /* 0x080fe20000410000 */
[----:B------:R-:W-:Y:S01]  /*b450*/  MOV R26, R172 ;  /* 0x000000ac001a7202 */ /* 0x000fe20000000f00 */
[----:B------:R-:W-:Y:S01]  /*b460*/  FMUL.FTZ R47, R47, R3 ;  /* 0x000000032f2f7220 */ /* 0x000fe20000410000 */
[----:B------:R-:W-:Y:S01]  /*b470*/  MOV R25, R173 ;  /* 0x000000ad00197202 */ /* 0x000fe20000000f00 */
[-C--:B------:R-:W-:Y:S01]  /*b480*/  FMUL.FTZ R50, R50, R3.reuse ;  /* 0x0000000332327220 */ /* 0x080fe20000410000 */
[----:B------:R-:W-:Y:S01]  /*b490*/  MOV R24, R174 ;  /* 0x000000ae00187202 */ /* 0x000fe20000000f00 */
[----:B------:R-:W-:Y:S01]  /*b4a0*/  FMUL.FTZ R51, R51, R3 ;  /* 0x0000000333337220 */ /* 0x000fe20000410000 */
[----:B------:R-:W-:Y:S01]  /*b4b0*/  MOV R30, R12 ;  /* 0x0000000c001e7202 */ /* 0x000fe20000000f00 */
[C---:B------:R-:W-:Y:S01]  /*b4c0*/  HMMA.16816.F32 R248, R4.reuse, R16, R152 ;  /* 0x0000001004f8723c */ /* 0x040fe20000001898 */
[----:B------:R-:W-:Y:S01]  /*b4d0*/  MOV R29, R13 ;  /* 0x0000000d001d7202 */ /* 0x000fe20000000f00 */
[----:B------:R-:W1:Y:S01]  /*b4e0*/  LDSM.16.MT88.4 R16, [R202+0x1a000] ;  /* 0x01a00000ca10783b */ /* 0x000e620000004200 */
[----:B------:R-:W-:Y:S01]  /*b4f0*/  MOV R28, R14 ;  /* 0x0000000e001c7202 */ /* 0x000fe20000000f00 */
[-C--:B------:R-:W-:Y:S01]  /*b500*/  FMUL.FTZ R52, R52, R8.reuse ;  /* 0x0000000834347220 */ /* 0x080fe20000410000 */
[----:B------:R-:W-:Y:S01]  /*b510*/  MOV R27, R15 ;  /* 0x0000000f001b7202 */ /* 0x000fe20000000f00 */
[----:B------:R-:W-:Y:S01]  /*b520*/  FMUL.FTZ R53, R53, R8 ;  /* 0x0000000835357220 */ /* 0x000fe20000410000 */
[----:B------:R-:W2:Y:S01]  /*b530*/  LDSM.16.MT88.4 R12, [R203+0x18000] ;  /* 0x01800000cb0c783b */ /* 0x000ea20000004200 */
[----:B------:R-:W-:Y:S01]  /*b540*/  MOV R148, R20 ;  /* 0x0000001400947202 */ /* 0x000fe20000000f00 */
[----:B------:R-:W-:Y:S01]  /*b550*/  FMUL.FTZ R54, R54, R3 ;  /* 0x0000000336367220 */ /* 0x000fe20000410000 */
[----:B------:R-:W-:Y:S01]  /*b560*/  MOV R146, R21 ;  /* 0x0000001500927202 */ /* 0x000fe20000000f00 */
[----:B------:R-:W-:Y:S01]  /*b570*/  FMUL.FTZ R55, R55, R3 ;  /* 0x0000000337377220 */ /* 0x000fe20000410000 */
[----:B------:R-:W-:Y:S01]  /*b580*/  MOV R145, R22 ;  /* 0x0000001600917202 */ /* 0x000fe20000000f00 */
[-C--:B------:R-:W-:Y:S01]  /*b590*/  FMUL.FTZ R56, R56, R8.reuse ;  /* 0x0000000838387220 */ /* 0x080fe20000410000 */
[----:B------:R-:W-:Y:S01]  /*b5a0*/  MOV R144, R23 ;  /* 0x0000001700907202 */ /* 0x000fe20000000f00 */
[-C--:B------:R-:W-:Y:S01]  /*b5b0*/  FMUL.FTZ R57, R57, R8.reuse ;  /* 0x0000000839397220 */ /* 0x080fe20000410000 */
[----:B------:R-:W3:Y:S01]  /*b5c0*/  LDSM.16.MT88.4 R20, [R201+0x1a000] ;  /* 0x01a00000c914783b */ /* 0x000ee20000004200 */
[----:B------:R-:W-:Y:S01]  /*b5d0*/  MOV R154, R133 ;  /* 0x00000085009a7202 */ /* 0x000fe20000000f00 */
[----:B------:R-:W-:Y:S01]  /*b5e0*/  FMUL.FTZ R58, R58, R3 ;  /* 0x000000033a3a7220 */ /* 0x000fe20000410000 */
[----:B------:R-:W-:Y:S01]  /*b5f0*/  MOV R155, R187 ;  /* 0x000000bb009b7202 */ /* 0x000fe20000000f00 */
[----:B------:R-:W-:Y:S01]  /*b600*/  FMUL.FTZ R59, R59, R3 ;  /* 0x000000033b3b7220 */ /* 0x000fe20000410000 */
[----:B------:R-:W-:Y:S01]  /*b610*/  MOV R152, R35 ;  /* 0x0000002300987202 */ /* 0x000fe20000000f00 */
        /* <DEDUP_REMOVED lines=19> */
[----:B-1----:R-:W-:Y:S01]  /*b750*/  HMMA.16816.F32 R236, R4, R16, R44 ;  /* 0x0000001004ec723c */ /* 0x002fe2000000182c */
[----:B------:R-:W-:-:S02]  /*b760*/  FMUL.FTZ R70, R70, R3 ;  /* 0x0000000346467220 */ /* 0x000fc40000410000 */
[-C--:B------:R-:W-:Y:S02]  /*b770*/  FMUL.FTZ R71, R71, R3.reuse ;  /* 0x0000000347477220 */ /* 0x080fe40000410000 */
[-C--:B------:R-:W-:Y:S02]  /*b780*/  FMUL.FTZ R72, R72, R8.reuse ;  /* 0x0000000848487220 */ /* 0x080fe40000410000 */
[----:B------:R-:W-:Y:S01]  /*b790*/  FMUL.FTZ R73, R73, R8 ;  /* 0x0000000849497220 */ /* 0x000fe20000410000 */
[C---:B--2---:R-:W-:Y:S01]  /*b7a0*/  HMMA.16816.F32 R160, R4.reuse, R12, R160 ;  /* 0x0000000c04a0723c */ /* 0x044fe200000018a0 */
[-C--:B------:R-:W-:Y:S01]  /*b7b0*/  FMUL.FTZ R74, R74, R3.reuse ;  /* 0x000000034a4a7220 */ /* 0x080fe20000410000 */
[----:B------:R-:W-:Y:S01]  /*b7c0*/  MOV R46, R132 ;  /* 0x00000084002e7202 */ /* 0x000fe20000000f00 */
[----:B------:R-:W-:Y:S01]  /*b7d0*/  FMUL.FTZ R75, R75, R3 ;  /* 0x000000034b4b7220 */ /* 0x000fe20000410000 */
[----:B------:R-:W-:Y:S01]  /*b7e0*/  MOV R45, R133 ;  /* 0x00000085002d7202 */ /* 0x000fe20000000f00 */
[----:B------:R-:W-:Y:S01]  /*b7f0*/  FMUL.FTZ R76, R76, R8 ;  /* 0x000000084c4c7220 */ /* 0x000fe20000410000 */
[----:B------:R-:W-:Y:S01]  /*b800*/  MOV R44, R134 ;  /* 0x00000086002c7202 */ /* 0x000fe20000000f00 */
[----:B------:R-:W-:Y:S01]  /*b810*/  FMUL.FTZ R77, R77, R8 ;  /* 0x000000084d4d7220 */ /* 0x000fe20000410000 */
[----:B------:R-:W-:Y:S01]  /*b820*/  HMMA.16816.F32 R196, R4, R14, R164 ;  /* 0x0000000e04c4723c */ /* 0x000fe200000018a4 */
[----:B------:R-:W1:Y:S01]  /*b830*/  LDSM.16.MT88.4 R12, [R204+0x1a000] ;  /* 0x01a00000cc0c783b */ /* 0x000e620000004200 */
[----:B------:R-:W-:Y:S01]  /*b840*/  FMUL.FTZ R78, R78, R3 ;  /* 0x000000034e4e7220 */ /* 0x000fe20000410000 */
[----:B------:R-:W-:Y:S01]  /*b850*/  MOV R47, R147 ;  /* 0x00000093002f7202 */ /* 0x000fe20000000f00 */
[----:B------:R-:W-:-:S02]  /*b860*/  FMUL.FTZ R79, R79, R3 ;  /* 0x000000034f4f7220 */ /* 0x000fc40000410000 */
[-C--:B------:R-:W-:Y:S01]  /*b870*/  FMUL.FTZ R80, R80, R8.reuse ;  /* 0x0000000850507220 */ /* 0x080fe20000410000 */
[----:B------:R-:W-:Y:S01]  /*b880*/  MOV R167, R183 ;  /* 0x000000b700a77202 */ /* 0x000fe20000000f00 */
[C---:B---3--:R-:W-:Y:S01]  /*b890*/  HMMA.16816.F32 R32, R4.reuse, R20, R36 ;  /* 0x000000140420723c */ /* 0x048fe20000001824 */
[-C--:B------:R-:W-:Y:S02]  /*b8a0*/  FMUL.FTZ R81, R81, R8.reuse ;  /* 0x0000000851517220 */ /* 0x080fe40000410000 */
[-C--:B------:R-:W-:Y:S02]  /*b8b0*/  FMUL.FTZ R82, R82, R3.reuse ;  /* 0x0000000352527220 */ /* 0x080fe40000410000 */
[-C--:B------:R-:W-:Y:S02]  /*b8c0*/  FMUL.FTZ R83, R83, R3.reuse ;  /* 0x0000000353537220 */ /* 0x080fe40000410000 */
[-C--:B------:R-:W-:Y:S01]  /*b8d0*/  FMUL.FTZ R92, R92, R8.reuse ;  /* 0x000000085c5c7220 */ /* 0x080fe20000410000 */
[C---:B------:R-:W-:Y:S01]  /*b8e0*/  HMMA.16816.F32 R184, R4.reuse, R22, R40 ;  /* 0x0000001604b8723c */ /* 0x040fe20000001828 */
[----:B------:R-:W2:Y:S01]  /*b8f0*/  LDSM.16.MT88.4 R20, [R203+0x1a000] ;  /* 0x01a00000cb14783b */ /* 0x000ea20000004200 */
[----:B------:R-:W-:Y:S01]  /*b900*/  FMUL.FTZ R93, R93, R8 ;  /* 0x000000085d5d7220 */ /* 0x000fe20000410000 */
[----:B------:R-:W-:Y:S01]  /*b910*/  MOV R36, R148 ;  /* 0x0000009400247202 */ /* 0x000fe20000000f00 */
[-C--:B------:R-:W-:Y:S01]  /*b920*/  FMUL.FTZ R94, R94, R3.reuse ;  /* 0x000000035e5e7220 */ /* 0x080fe20000410000 */
[----:B------:R-:W-:Y:S01]  /*b930*/  MOV R37, R146 ;  /* 0x0000009200257202 */ /* 0x000fe20000000f00 */
[----:B------:R-:W-:Y:S01]  /*b940*/  FMUL.FTZ R95, R95, R3 ;  /* 0x000000035f5f7220 */ /* 0x000fe20000410000 */
[----:B------:R-:W-:Y:S01]  /*b950*/  MOV R38, R145 ;  /* 0x0000009100267202 */ /* 0x000fe20000000f00 */
[----:B------:R-:W-:Y:S01]  /*b960*/  HMMA.16816.F32 R192, R4, R18, R48 ;  /* 0x0000001204c0723c */ /* 0x000fe20000001830 */
[----:B------:R-:W3:Y:S01]  /*b970*/  LDSM.16.MT88.4 R16, [R201+0x1c000] ;  /* 0x01c00000c910783b */ /* 0x000ee20000004200 */
[----:B------:R-:W-:Y:S01]  /*b980*/  FMUL.FTZ R96, R96, R8 ;  /* 0x0000000860607220 */ /* 0x000fe20000410000 */
[----:B------:R-:W-:Y:S01]  /*b990*/  MOV R39, R144 ;  /* 0x0000009000277202 */ /* 0x000fe20000000f00 */
[----:B------:R-:W-:-:S02]  /*b9a0*/  FMUL.FTZ R97, R97, R8 ;  /* 0x0000000861617220 */ /* 0x000fc40000410000 */
        /* <DEDUP_REMOVED lines=8> */
[-C--:B------:R-:W-:Y:S02]  /*ba30*/  FMUL.FTZ R102, R102, R3.reuse ;  /* 0x0000000366667220 */ /* 0x080fe40000410000 */
[----:B------:R-:W-:Y:S01]  /*ba40*/  FMUL.FTZ R103, R103, R3 ;  /* 0x0000000367677220 */ /* 0x000fe20000410000 */
[----:B-1----:R-:W-:Y:S01]  /*ba50*/  HMMA.16816.F32 R180, R4, R12, R52 ;  /* 0x0000000c04b4723c */ /* 0x002fe20000001834 */
[----:B------:R-:W-:-:S02]  /*ba60*/  FMUL.FTZ R104, R104, R8 ;  /* 0x0000000868687220 */ /* 0x000fc40000410000 */
[-C--:B------:R-:W-:Y:S02]  /*ba70*/  FMUL.FTZ R105, R105, R8.reuse ;  /* 0x0000000869697220 */ /* 0x080fe40000410000 */
[-C--:B------:R-:W-:Y:S02]  /*ba80*/  FMUL.FTZ R106, R106, R3.reuse ;  /* 0x000000036a6a7220 */ /* 0x080fe40000410000 */
[----:B------:R-:W-:Y:S01]  /*ba90*/  FMUL.FTZ R107, R107, R3 ;  /* 0x000000036b6b7220 */ /* 0x000fe20000410000 */
[C---:B------:R-:W-:Y:S01]  /*baa0*/  HMMA.16816.F32 R176, R4.reuse, R14, R56 ;  /* 0x0000000e04b0723c */ /* 0x040fe20000001838 */
[----:B------:R-:W1:Y:S01]  /*bab0*/  LDSM.16.MT88.4 R12, [R202+0x1c000] ;  /* 0x01c00000ca0c783b */ /* 0x000e620000004200 */
[-C--:B------:R-:W-:Y:S01]  /*bac0*/  FMUL.FTZ R84, R84, R8.reuse ;  /* 0x0000000854547220 */ /* 0x080fe20000410000 */
[----:B------:R-:W-:Y:S01]  /*bad0*/  MOV R55, R9 ;  /* 0x0000000900377202 */ /* 0x000fe20000000f00 */
[----:B------:R-:W-:Y:S01]  /*bae0*/  FMUL.FTZ R85, R85, R8 ;  /* 0x0000000855557220 */ /* 0x000fe20000410000 */
[----:B------:R-:W-:Y:S01]  /*baf0*/  MOV R52, R26 ;  /* 0x0000001a00347202 */ /* 0x000fe20000000f00 */
[----:B------:R-:W-:Y:S01]  /*bb00*/  FMUL.FTZ R86, R86, R3 ;  /* 0x0000000356567220 */ /* 0x000fe20000410000 */
[----:B------:R-:W-:Y:S01]  /*bb10*/  MOV R59, R135 ;  /* 0x00000087003b7202 */ /* 0x000fe20000000f00 */
[C---:B--2---:R-:W-:Y:S01]  /*bb20*/  HMMA.16816.F32 R172, R4.reuse, R20, R60 ;  /* 0x0000001404ac723c */ /* 0x044fe2000000183c */
[----:B------:R-:W-:Y:S01]  /*bb30*/  FMUL.FTZ R87, R87, R3 ;  /* 0x0000000357577220 */ /* 0x000fe20000410000 */
[----:B------:R-:W-:Y:S01]  /*bb40*/  MOV R53, R25 ;  /* 0x0000001900357202 */ /* 0x000fe20000000f00 */
[----:B------:R-:W-:Y:S01]  /*bb50*/  FMUL.FTZ R88, R88, R8 ;  /* 0x0000000858587220 */ /* 0x000fe20000410000 */
[----:B------:R-:W-:Y:S01]  /*bb60*/  MOV R54, R24 ;  /* 0x0000001800367202 */ /* 0x000fe20000000f00 */
[----:B------:R-:W-:Y:S01]  /*bb70*/  FMUL.FTZ R89, R89, R8 ;  /* 0x0000000859597220 */ /* 0x000fe20000410000 */
[----:B------:R-:W-:Y:S01]  /*bb80*/  LDSM.16.MT88.4 R24, [R201+0x18800] ;  /* 0x01880000c918783b */ /* 0x000fe20000004200 */
[----:B------:R-:W-:Y:S01]  /*bb90*/  MOV R63, R140 ;  /* 0x0000008c003f7202 */ /* 0x000fe20000000f00 */
[C---:B------:R-:W-:Y:S01]  /*bba0*/  HMMA.16816.F32 R168, R4.reuse, R22, R64 ;  /* 0x0000001604a8723c */ /* 0x040fe20000001840 */
[----:B------:R-:W-:Y:S01]  /*bbb0*/  MOV R62, R141 ;  /* 0x0000008d003e7202 */ /* 0x000fe20000000f00 */
[----:B------:R-:W2:Y:S01]  /*bbc0*/  LDSM.16.MT88.4 R20, [R204+0x1c000] ;  /* 0x01c00000cc14783b */ /* 0x000ea20000004200 */
[----:B------:R-:W-:Y:S01]  /*bbd0*/  MOV R61, R142 ;  /* 0x0000008e003d7202 */ /* 0x000fe20000000f00 */
[----:B------:R-:W-:Y:S01]  /*bbe0*/  FMUL.FTZ R90, R90, R3 ;  /* 0x000000035a5a7220 */ /* 0x000fe20000410000 */
[----:B------:R-:W-:Y:S01]  /*bbf0*/  MOV R60, R143 ;  /* 0x0000008f003c7202 */ /* 0x000fe20000000f00 */
[----:B------:R-:W-:Y:S01]  /*bc00*/  FMUL.FTZ R91, R91, R3 ;  /* 0x000000035b5b7220 */ /* 0x000fe20000410000 */
[----:B------:R-:W-:Y:S01]  /*bc10*/  MOV R67, R167 ;  /* 0x000000a700437202 */ /* 0x000fe20000000f00 */
[C---:B---3--:R-:W-:Y:S01]  /*bc20*/  HMMA.16816.F32 R140, R4.reuse, R18, R72 ;  /* 0x00000012048c723c */ /* 0x048fe20000001848 */
[----:B------:R-:W-:Y:S01]  /*bc30*/  MOV R66, R156 ;  /* 0x0000009c00427202 */ /* 0x000fe20000000f00 */
[----:B------:R-:W-:Y:S01]  /*bc40*/  FFMA.FTZ R9, R190, c[0x0][0x23c], -R2 ;  /* 0x00008f00be097a23 */ /* 0x000fe20000010802 */
[----:B------:R-:W-:Y:S01]  /*bc50*/  MOV R65, R157 ;  /* 0x0000009d00417202 */ /* 0x000fe20000000f00 */
[----:B------:R-:W-:Y:S01]  /*bc60*/  FMUL.FTZ R116, R116, R8 ;  /* 0x0000000874747220 */ /* 0x000fe20000410000 */
[----:B------:R-:W-:Y:S01]  /*bc70*/  MOV R64, R158 ;  /* 0x0000009e00407202 */ /* 0x000fe20000000f00 */
[----:B------:R-:W-:Y:S01]  /*bc80*/  FMUL.FTZ R117, R117, R8 ;  /* 0x0000000875757220 */ /* 0x000fe20000410000 */
[----:B------:R-:W-:Y:S01]  /*bc90*/  MOV R75, R155 ;  /* 0x0000009b004b7202 */ /* 0x000fe20000000f00 */
[C---:B------:R-:W-:Y:S01]  /*bca0*/  HMMA.16816.F32 R164, R4.reuse, R16, R68 ;  /* 0x0000001004a4723c */ /* 0x040fe20000001844 */
[----:B------:R-:W3:Y:S01]  /*bcb0*/  LDSM.16.MT88.4 R16, [R203+0x1c000] ;  /* 0x01c00000cb10783b */ /* 0x000ee20000004200 */
[----:B------:R-:W-:Y:S01]  /*bcc0*/  MOV R74, R149 ;  /* 0x00000095004a7202 */ /* 0x000fe20000000f00 */
        /* <DEDUP_REMOVED lines=8> */
[----:B-1----:R-:W-:Y:S01]  /*bd50*/  HMMA.16816.F32 R156, R4, R12, R76 ;  /* 0x0000000c049c723c */ /* 0x002fe2000000184c */
[----:B------:R-:W-:Y:S01]  /*bd60*/  MOV R69, R153 ;  /* 0x0000009900457202 */ /* 0x000fe20000000f00 */
[-C--:B------:R-:W-:Y:S01]  /*bd70*/  FMUL.FTZ R122, R122, R3.reuse ;  /* 0x000000037a7a7220 */ /* 0x080fe20000410000 */
[----:B------:R-:W-:Y:S01]  /*bd80*/  MOV R68, R154 ;  /* 0x0000009a00447202 */ /* 0x000fe20000000f00 */
[----:B------:R-:W-:-:S02]  /*bd90*/  FMUL.FTZ R123, R123, R3 ;  /* 0x000000037b7b7220 */ /* 0x000fc40000410000 */
[----:B------:R-:W-:Y:S01]  /*bda0*/  FMUL.FTZ R124, R124, R8 ;  /* 0x000000087c7c7220 */ /* 0x000fe20000410000 */
[----:B------:R-:W-:Y:S01]  /*bdb0*/  MOV R76, R44 ;  /* 0x0000002c004c7202 */ /* 0x000fe20000000f00 */
[C---:B------:R-:W-:Y:S01]  /*bdc0*/  HMMA.16816.F32 R152, R4.reuse, R14, R80 ;  /* 0x0000000e0498723c */ /* 0x040fe20000001850 */
[----:B------:R-:W1:Y:S01]  /*bdd0*/  LDSM.16.MT88.4 R12, [R201+0x1e000] ;  /* 0x01e00000c90c783b */ /* 0x000e620000004200 */
[----:B------:R4:W-:Y:S01]  /*bde0*/  MUFU.EX2 R80, R9 ;  /* 0x0000000900507308 */ /* 0x0009e20000000800 */
[----:B------:R-:W-:Y:S01]  /*bdf0*/  FMUL.FTZ R125, R125, R8 ;  /* 0x000000087d7d7220 */ /* 0x000fe20000410000 */
[----:B------:R-:W-:Y:S01]  /*be00*/  MOV R77, R45 ;  /* 0x0000002d004d7202 */ /* 0x000fe20000000f00 */
[-C--:B------:R-:W-:Y:S01]  /*be10*/  FMUL.FTZ R126, R126, R3.reuse ;  /* 0x000000037e7e7220 */ /* 0x080fe20000410000 */
[----:B------:R-:W-:Y:S01]  /*be20*/  MOV R78, R46 ;  /* 0x0000002e004e7202 */ /* 0x000fe20000000f00 */
[----:B------:R-:W-:Y:S01]  /*be30*/  FMUL.FTZ R127, R127, R3 ;  /* 0x000000037f7f7220 */ /* 0x000fe20000410000 */
[----:B--2---:R-:W-:Y:S01]  /*be40*/  HMMA.16816.F32 R148, R4, R20, R84 ;  /* 0x000000140494723c */ /* 0x004fe20000001854 */
[-C--:B------:R-:W-:Y:S01]  /*be50*/  FMUL.FTZ R128, R128, R8.reuse ;  /* 0x0000000880807220 */ /* 0x080fe20000410000 */
[----:B------:R-:W-:Y:S01]  /*be60*/  MOV R79, R47 ;  /* 0x0000002f004f7202 */ /* 0x000fe20000000f00 */
[----:B------:R-:W-:Y:S01]  /*be70*/  FMUL.FTZ R129, R129, R8 ;  /* 0x0000000881817220 */ /* 0x000fe20000410000 */
[----:B------:R-:W-:Y:S01]  /*be80*/  MOV R190, R78 ;  /* 0x0000004e00be7202 */ /* 0x000fe20000000f00 */
[----:B------:R-:W-:-:S02]  /*be90*/  FMUL.FTZ R130, R130, R3 ;  /* 0x0000000382827220 */ /* 0x000fc40000410000 */
[----:B------:R-:W-:Y:S01]  /*bea0*/  FMUL.FTZ R131, R131, R3 ;  /* 0x0000000383837220 */ /* 0x000fe20000410000 */
[C---:B------:R-:W-:Y:S01]  /*beb0*/  HMMA.16816.F32 R144, R4.reuse, R22, R88 ;  /* 0x000000160490723c */ /* 0x040fe20000001858 */
[----:B------:R-:W2:Y:S01]  /*bec0*/  LDSM.16.MT88.4 R20, [R202+0x1e000] ;  /* 0x01e00000ca14783b */ /* 0x000ea20000004200 */
[--C-:B----4-:R-:W-:Y:S01]  /*bed0*/  FFMA.FTZ R9, R189, c[0x0][0x23c], -R2.reuse ;  /* 0x00008f00bd097a23 */ /* 0x110fe20000010802 */
[----:B------:R-:W-:Y:S01]  /*bee0*/  MOV R84, R61 ;  /* 0x0000003d00547202 */ /* 0x000fe20000000f00 */
[----:B------:R-:W-:Y:S01]  /*bef0*/  FMUL.FTZ R108, R108, R8 ;  /* 0x000000086c6c7220 */ /* 0x000fe20000410000 */
[----:B------:R-:W-:Y:S01]  /*bf00*/  MOV R85, R62 ;  /* 0x0000003e00557202 */ /* 0x000fe20000000f00 */
[----:B------:R4:W-:Y:S01]  /*bf10*/  MUFU.EX2 R82, R9 ;  /* 0x0000000900527308 */ /* 0x0009e20000000800 */
[----:B------:R-:W-:Y:S01]  /*bf20*/  FMUL.FTZ R109, R109, R8 ;  /* 0x000000086d6d7220 */ /* 0x000fe20000410000 */
[C---:B---3--:R-:W-:Y:S01]  /*bf30*/  HMMA.16816.F32 R132, R4.reuse, R16, R92 ;  /* 0x000000100484723c */ /* 0x048fe2000000185c */
[-C--:B------:R-:W-:Y:S01]  /*bf40*/  FMUL.FTZ R110, R110, R3.reuse ;  /* 0x000000036e6e7220 */ /* 0x080fe20000410000 */
[----:B------:R-:W-:Y:S01]  /*bf50*/  MOV R91, R60 ;  /* 0x0000003c005b7202 */ /* 0x000fe20000000f00 */
[----:B------:R-:W-:Y:S01]  /*bf60*/  FMUL.FTZ R111, R111, R3 ;  /* 0x000000036f6f7220 */ /* 0x000fe20000410000 */
[----:B------:R-:W-:Y:S01]  /*bf70*/  MOV R88, R73 ;  /* 0x0000004900587202 */ /* 0x000fe20000000f00 */
[----:B------:R-:W-:Y:S01]  /*bf80*/  FMUL.FTZ R112, R112, R8 ;  /* 0x0000000870707220 */ /* 0x000fe20000410000 */
[----:B------:R-:W-:Y:S01]  /*bf90*/  MOV R89, R74 ;  /* 0x0000004a00597202 */ /* 0x000fe20000000f00 */
[----:B------:R-:W-:Y:S01]  /*bfa0*/  FMUL.FTZ R113, R113, R8 ;  /* 0x0000000871717220 */ /* 0x000fe20000410000 */
[C---:B------:R-:W-:Y:S01]  /*bfb0*/  HMMA.16816.F32 R96, R4.reuse, R18, R96 ;  /* 0x000000120460723c */ /* 0x040fe20000001860 */
[----:B------:R-:W3:Y:S01]  /*bfc0*/  LDSM.16.MT88.4 R16, [R204+0x1e000] ;  /* 0x01e00000cc10783b */ /* 0x000ee20000004200 */
[----:B------:R-:W-:Y:S01]  /*bfd0*/  FMUL.FTZ R114, R114, R3 ;  /* 0x0000000372727220 */ /* 0x000fe20000410000 */
[----:B------:R-:W-:Y:S01]  /*bfe0*/  MOV R95, R59 ;  /* 0x0000003b005f7202 */ /* 0x000fe20000000f00 */
[----:B------:R-:W-:Y:S01]  /*bff0*/  FMUL.FTZ R115, R115, R3 ;  /* 0x0000000373737220 */ /* 0x000fe20000410000 */
[----:B------:R-:W-:Y:S01]  /*c000*/  MOV R90, R75 ;  /* 0x0000004b005a7202 */ /* 0x000fe20000000f00 */
[----:B----4-:R-:W-:Y:S01]  /*c010*/  FFMA.FTZ R9, R188, c[0x0][0x23c], -R2 ;  /* 0x00008f00bc097a23 */ /* 0x010fe20000010802 */
[----:B------:R-:W-:Y:S01]  /*c020*/  MOV R73, R64 ;  /* 0x0000004000497202 */ /* 0x000fe20000000f00 */
[----:B-1----:R-:W-:Y:S02]  /*c030*/  HMMA.16816.F32 R100, R4, R12, R100 ;  /* 0x0000000c0464723c */ /* 0x002fe40000001864 */
[----:B------:R1:W-:Y:S01]  /*c040*/  MUFU.EX2 R87, R9 ;  /* 0x0000000900577308 */ /* 0x0003e20000000800 */
[----:B------:R-:W-:-:S02]  /*c050*/  MOV R74, R66 ;  /* 0x00000042004a7202 */ /* 0x000fc40000000f00 */
[----:B------:R-:W-:Y:S02]  /*c060*/  MOV R75, R67 ;  /* 0x00000043004b7202 */ /* 0x000fe40000000f00 */
[----:B------:R-:W-:Y:S01]  /*c070*/  MOV R189, R90 ;  /* 0x0000005a00bd7202 */ /* 0x000fe20000000f00 */
[----:B------:R-:W-:Y:S01]  /*c080*/  HMMA.16816.F32 R104, R4, R14, R104 ;  /* 0x0000000e0468723c */ /* 0x000fe20000001868 */
[----:B------:R-:W4:Y:S01]  /*c090*/  LDSM.16.MT88.4 R12, [R203+0x1e000] ;  /* 0x01e00000cb0c783b */ /* 0x000f220000004200 */
[----:B------:R-:W-:-:S06]  /*c0a0*/  MOV R188, R84 ;  /* 0x0000005400bc7202 */ /* 0x000fcc0000000f00 */
[C---:B--2---:R-:W-:Y:S01]  /*c0b0*/  HMMA.16816.F32 R108, R4.reuse, R20, R108 ;  /* 0x00000014046c723c */ /* 0x044fe2000000186c */
[----:B-1----:R-:W-:Y:S02]  /*c0c0*/  FFMA.FTZ R9, R31, c[0x0][0x23c], -R2 ;  /* 0x00008f001f097a23 */ /* 0x002fe40000010802 */
[----:B------:R-:W-:Y:S02]  /*c0d0*/  LDSM.16.MT88.4 R28, [R201+0x1a800] ;  /* 0x01a80000c91c783b */ /* 0x000fe40000004200 */
[----:B------:R1:W2:Y:S03]  /*c0e0*/  MUFU.EX2 R86, R9 ;  /* 0x0000000900567308 */ /* 0x0002a60000000800 */
[C---:B------:R-:W-:Y:S01]  /*c0f0*/  HMMA.16816.F32 R112, R4.reuse, R22, R112 ;  /* 0x000000160470723c */ /* 0x040fe20000001870 */
[----:B------:R-:W-:Y:S07]  /*c100*/  LDSM.16.MT88.4 R20, [R202+0x18800] ;  /* 0x01880000ca14783b */ /* 0x000fee0000004200 */
[----:B---3--:R-:W-:Y:S01]  /*c110*/  HMMA.16816.F32 R116, R4, R16, R116 ;  /* 0x000000100474723c */ /* 0x008fe20000001874 */
[----:B-1----:R-:W-:-:S07]  /*c120*/  FFMA.FTZ R9, R244, c[0x0][0x23c], -R0 ;  /* 0x00008f00f4097a23 */ /* 0x002fce0000010800 */
[C---:B------:R-:W-:Y:S01]  /*c130*/  HMMA.16816.F32 R120, R4.reuse, R18, R120 ;  /* 0x000000120478723c */ /* 0x040fe20000001878 */
[----:B------:R-:W1:Y:S01]  /*c140*/  LDSM.16.MT88.4 R16, [R204+0x18800] ;  /* 0x01880000cc10783b */ /* 0x000e620000004200 */
[----:B------:R3:W-:Y:S06]  /*c150*/  MUFU.EX2 R83, R9 ;  /* 0x0000000900537308 */ /* 0x0007ec0000000800 */
[C---:B----4-:R-:W-:Y:S08]  /*c160*/  HMMA.16816.F32 R124, R4.reuse, R12, R124 ;  /* 0x0000000c047c723c */ /* 0x050ff0000000187c */
[----:B------:R-:W-:Y:S01]  /*c170*/  HMMA.16816.F32 R40, R4, R14, R128 ;  /* 0x0000000e0428723c */ /* 0x000fe20000001880 */
[----:B------:R-:W4:Y:S01]  /*c180*/  LDSM.16.MT88.4 R12, [R203+0x18800] ;  /* 0x01880000cb0c783b */ /* 0x000f220000004200 */
[----:B---3--:R-:W-:-:S04]  /*c190*/  FFMA.FTZ R9, R235, c[0x0][0x23c], -R0 ;  /* 0x00008f00eb097a23 */ /* 0x008fc80000010800 */
[----:B------:R-:W3:Y:S01]  /*c1a0*/  MUFU.EX2 R81, R9 ;  /* 0x0000000900517308 */ /* 0x000ee20000000800 */
[----:B------:R-:W-:Y:S01]  /*c1b0*/  FFMA.FTZ R4, R234, c[0x0][0x23c], -R0 ;  /* 0x00008f00ea047a23 */ /* 0x000fe20000010800 */
[----:B--2---:R-:W-:-:S06]  /*c1c0*/  F2FP.PACK_AB R6, R86, R87 ;  /* 0x000000575606723e */ /* 0x004fcc00000000ff */
[----:B------:R2:W-:Y:S01]  /*c1d0*/  MUFU.EX2 R244, R4 ;  /* 0x0000000400f47308 */ /* 0x0005e20000000800 */
[----:B---3--:R-:W-:Y:S02]  /*c1e0*/  F2FP.PACK_AB R5, R81, R83 ;  /* 0x000000535105723e */ /* 0x008fe400000000ff */
[----:B------:R-:W-:-:S05]  /*c1f0*/  MOV R9, R91 ;  /* 0x0000005b00097202 */ /* 0x000fca0000000f00 */
[----:B------:R-:W-:Y:S02]  /*c200*/  FFMA.FTZ R9, R9, c[0x0][0x23c], -R2 ;  /* 0x00008f0009097a23 */ /* 0x000fe40000010802 */
[----:B--2---:R-:W-:Y:S01]  /*c210*/  FFMA.FTZ R4, R191, c[0x0][0x23c], -R0 ;  /* 0x00008f00bf047a23 */ /* 0x004fe20000010800 */
[----:B------:R-:W-:Y:S01]  /*c220*/  MOV R191, R85 ;  /* 0x0000005500bf7202 */ /* 0x000fe20000000f00 */
[----:B------:R-:W-:Y:S08]  /*c230*/  MUFU.EX2 R234, R9 ;  /* 0x0000000900ea7308 */ /* 0x000ff00000000800 */
[----:B------:R2:W3:Y:S02]  /*c240*/  MUFU.EX2 R235, R4 ;  /* 0x0000000400eb7308 */ /* 0x0004e40000000800 */
[----:B--2---:R-:W-:-:S02]  /*c250*/  F2FP.PACK_AB R4, R82, R80 ;  /* 0x000000505204723e */ /* 0x004fc400000000ff */
[----:B---3--:R-:W-:-:S07]  /*c260*/  F2FP.PACK_AB R7, R235, R244 ;  /* 0x000000f4eb07723e */ /* 0x008fce00000000ff */
[C---:B-1----:R-:W-:Y:S07]  /*c270*/  HMMA.16816.F32 R56, R4.reuse, R18, R240 ;  /* 0x000000120438723c */ /* 0x042fee00000018f0 */
[----:B------:R-:W-:Y:S01]  /*c280*/  MOV R240, R80 ;  /* 0x0000005000f07202 */ /* 0x000fe20000000f00 */
[----:B----4-:R-:W-:Y:S01]  /*c290*/  HMMA.16816.F32 R160, R4, R12, R160 ;  /* 0x0000000c04a0723c */ /* 0x010fe200000018a0 */
[----:B------:R-:W-:Y:S02]  /*c2a0*/  MOV R80, R63 ;  /* 0x0000003f00507202 */ /* 0x000fe40000000f00 */
[----:B------:R-:W-:-:S02]  /*c2b0*/  MOV R243, R81 ;  /* 0x0000005100f37202 */ /* 0x000fc40000000f00 */
[----:B------:R-:W-:Y:S02]  /*c2c0*/  MOV R242, R82 ;  /* 0x0000005200f27202 */ /* 0x000fe40000000f00 */
[----:B------:R-:W-:Y:S01]  /*c2d0*/  MOV R241, R83 ;  /* 0x0000005300f17202 */ /* 0x000fe20000000f00 */
[C---:B------:R-:W-:Y:S01]  /*c2e0*/  HMMA.16816.F32 R60, R4.reuse, R14, R196 ;  /* 0x0000000e043c723c */ /* 0x040fe200000018c4 */
[----:B------:R-:W1:Y:S06]  /*c2f0*/  LDSM.16.MT88.4 R12, [R201+0x1c800] ;  /* 0x01c80000c90c783b */ /* 0x000e6c0000004200 */
[----:B------:R-:W-:Y:S01]  /*c300*/  MOV R199, R68 ;  /* 0x0000004400c77202 */ /* 0x000fe20000000f00 */
[----:B------:R-:W-:Y:S01]  /*c310*/  HMMA.16816.F32 R136, R4, R24, R136 ;  /* 0x000000180488723c */ /* 0x000fe20000001888 */
[----:B------:R-:W-:-:S02]  /*c320*/  MOV R198, R70 ;  /* 0x0000004600c67202 */ /* 0x000fc40000000f00 */
[----:B------:R-:W-:Y:S02]  /*c330*/  MOV R197, R65 ;  /* 0x0000004100c57202 */ /* 0x000fe40000000f00 */
[----:B------:R-:W-:-:S03]  /*c340*/  MOV R196, R80 ;  /* 0x0000005000c47202 */ /* 0x000fc60000000f00 */
[C---:B------:R-:W-:Y:S01]  /*c350*/  HMMA.16816.F32 R52, R4.reuse, R26, R52 ;  /* 0x0000001a0434723c */ /* 0x040fe20000001834 */
[----:B------:R-:W2:Y:S07]  /*c360*/  LDSM.16.MT88.4 R24, [R202+0x1a800] ;  /* 0x01a80000ca18783b */ /* 0x000eae0000004200 */
[C---:B------:R-:W-:Y:S08]  /*c370*/  HMMA.16816.F32 R44, R4.reuse, R22, R36 ;  /* 0x00000016042c723c */ /* 0x040ff00000001824 */
[C---:B------:R-:W-:Y:S01]  /*c380*/  HMMA.16816.F32 R36, R4.reuse, R16, R248 ;  /* 0x000000100424723c */ /* 0x040fe200000018f8 */
[----:B------:R-:W-:Y:S06]  /*c390*/  LDSM.16.MT88.4 R16, [R203+0x1a800] ;  /* 0x01a80000cb10783b */ /* 0x000fec0000004200 */
[----:B------:R-:W-:Y:S01]  /*c3a0*/  MOV R249, R72 ;  /* 0x0000004800f97202 */ /* 0x000fe20000000f00 */
[----:B------:R-:W-:Y:S01]  /*c3b0*/  HMMA.16816.F32 R64, R4, R28, R32 ;  /* 0x0000001c0440723c */ /* 0x000fe20000001820 */
[----:B------:R-:W-:Y:S01]  /*c3c0*/  MOV R251, R69 ;  /* 0x0000004500fb7202 */ /* 0x000fe20000000f00 */
[----:B------:R-:W-:Y:S01]  /*c3d0*/  LDSM.16.MT88.4 R32, [R204+0x1c800] ;  /* 0x01c80000cc20783b */ /* 0x000fe20000004200 */
[----:B------:R-:W-:-:S02]  /*c3e0*/  MOV R72, R71 ;  /* 0x0000004700487202 */ /* 0x000fc40000000f00 */
[----:B------:R-:W-:Y:S02]  /*c3f0*/  MOV R250, R86 ;  /* 0x0000005600fa7202 */ /* 0x000fe40000000f00 */
[----:B------:R-:W-:Y:S01]  /*c400*/  MOV R248, R87 ;  /* 0x0000005700f87202 */ /* 0x000fe20000000f00 */
[C---:B------:R-:W-:Y:S01]  /*c410*/  HMMA.16816.F32 R68, R4.reuse, R30, R184 ;  /* 0x0000001e0444723c */ /* 0x040fe200000018b8 */
[----:B------:R-:W3:Y:S06]  /*c420*/  LDSM.16.MT88.4 R28, [R202+0x1c800] ;  /* 0x01c80000ca1c783b */ /* 0x000eec0000004200 */
[----:B------:R-:W-:Y:S01]  /*c430*/  MOV R186, R76 ;  /* 0x0000004c00ba7202 */ /* 0x000fe20000000f00 */
[----:B------:R-:W-:Y:S01]  /*c440*/  HMMA.16816.F32 R48, R4, R20, R48 ;  /* 0x000000140430723c */ /* 0x000fe20000001830 */
[----:B------:R-:W4:Y:S01]  /*c450*/  LDSM.16.MT88.4 R20, [R204+0x1a800] ;  /* 0x01a80000cc14783b */ /* 0x000f220000004200 */
[----:B------:R-:W-:-:S02]  /*c460*/  MOV R185, R77 ;  /* 0x0000004d00b97202 */ /* 0x000fc40000000f00 */
[----:B------:R-:W-:Y:S02]  /*c470*/  MOV R184, R79 ;  /* 0x0000004f00b87202 */ /* 0x000fe40000000f00 */
[----:B------:R-:W-:Y:S02]  /*c480*/  MOV R187, R95 ;  /* 0x0000005f00bb7202 */ /* 0x000fe40000000f00 */
[C---:B-1----:R-:W-:Y:S08]  /*c490*/  HMMA.16816.F32 R128, R4.reuse, R12, R164 ;  /* 0x0000000c0480723c */ /* 0x042ff000000018a4 */
[C---:B------:R-:W-:Y:S01]  /*c4a0*/  HMMA.16816.F32 R140, R4.reuse, R14, R140 ;  /* 0x0000000e048c723c */ /* 0x040fe2000000188c */
[----:B------:R-:W1:Y:S07]  /*c4b0*/  LDSM.16.MT88.4 R12, [R203+0x1c800] ;  /* 0x01c80000cb0c783b */ /* 0x000e6e0000004200 */
[C---:B--2---:R-:W-:Y:S07]  /*c4c0*/  HMMA.16816.F32 R80, R4.reuse, R26, R192 ;  /* 0x0000001a0450723c */ /* 0x044fee00000018c0 */
[----:B------:R-:W-:Y:S01]  /*c4d0*/  MOV R194, R74 ;  /* 0x0000004a00c27202 */ /* 0x000fe20000000f00 */
[----:B------:R-:W-:Y:S01]  /*c4e0*/  HMMA.16816.F32 R76, R4, R24, R236 ;  /* 0x00000018044c723c */ /* 0x000fe200000018ec */
[----:B------:R-:W-:Y:S01]  /*c4f0*/  MOV R195, R75 ;  /* 0x0000004b00c37202 */ /* 0x000fe20000000f00 */
[----:B------:R-:W-:Y:S01]  /*c500*/  LDSM.16.MT88.4 R24, [R204+0x1e800] ;  /* 0x01e80000cc18783b */ /* 0x000fe20000004200 */
[----:B------:R-:W-:Y:S01]  /*c510*/  MOV R193, R186 ;  /* 0x000000ba00c17202 */ /* 0x000fe20000000f00 */
[----:B------:R-:W-:Y:S01]  /*c520*/  FFMA.FTZ R9, R194, c[0x0][0x23c], -R2 ;  /* 0x00008f00c2097a23 */ /* 0x000fe20000010802 */
[----:B------:R-:W-:-:S02]  /*c530*/  MOV R194, R184 ;  /* 0x000000b800c27202 */ /* 0x000fc40000000f00 */
[----:B------:R-:W-:Y:S01]  /*c540*/  MOV R239, R88 ;  /* 0x0000005800ef7202 */ /* 0x000fe20000000f00 */
[C---:B---3--:R-:W-:Y:S01]  /*c550*/  HMMA.16816.F32 R164, R4.reuse, R28, R156 ;  /* 0x0000001c04a4723c */ /* 0x048fe2000000189c */
[----:B------:R-:W-:Y:S02]  /*c560*/  MOV R236, R72 ;  /* 0x0000004800ec7202 */ /* 0x000fe40000000f00 */
[----:B------:R-:W-:Y:S02]  /*c570*/  MOV R237, R73 ;  /* 0x0000004900ed7202 */ /* 0x000fe40000000f00 */
[----:B------:R-:W-:Y:S02]  /*c580*/  MOV R238, R89 ;  /* 0x0000005900ee7202 */ /* 0x000fe40000000f00 */
[----:B------:R-:W-:Y:S01]  /*c590*/  MOV R28, R239 ;  /* 0x000000ef001c7202 */ /* 0x000fe20000000f00 */
[----:B------:R-:W-:Y:S01]  /*c5a0*/  HMMA.16816.F32 R156, R4, R30, R152 ;  /* 0x0000001e049c723c */ /* 0x000fe20000001898 */
[----:B------:R-:W-:-:S02]  /*c5b0*/  MOV R239, R199 ;  /* 0x000000c700ef7202 */ /* 0x000fc40000000f00 */
[----:B------:R2:W3:Y:S01]  /*c5c0*/  MUFU.EX2 R199, R9 ;  /* 0x0000000900c77308 */ /* 0x0004e20000000800 */
[----:B------:R-:W-:Y:S02]  /*c5d0*/  MOV R29, R185 ;  /* 0x000000b9001d7202 */ /* 0x000fe40000000f00 */
[----:B------:R-:W-:Y:S02]  /*c5e0*/  MOV R192, R238 ;  /* 0x000000ee00c07202 */ /* 0x000fe40000000f00 */
[----:B------:R-:W-:Y:S01]  /*c5f0*/  HMMA.16816.F32 R92, R4, R16, R172 ;  /* 0x00000010045c723c */ /* 0x000fe200000018ac */
[----:B------:R-:W-:Y:S02]  /*c600*/  MOV R30, R236 ;  /* 0x000000ec001e7202 */ /* 0x000fe40000000f00 */
[----:B------:R-:W-:Y:S02]  /*c610*/  MOV R31, R237 ;  /* 0x000000ed001f7202 */ /* 0x000fe40000000f00 */
[----:B------:R-:W-:-:S02]  /*c620*/  MOV R238, R198 ;  /* 0x000000c600ee7202 */ /* 0x000fc40000000f00 */
[----:B------:R-:W-:Y:S01]  /*c630*/  MOV R237, R197 ;  /* 0x000000c500ed7202 */ /* 0x000fe20000000f00 */
[C---:B------:R-:W-:Y:S01]  /*c640*/  HMMA.16816.F32 R72, R4.reuse, R18, R168 ;  /* 0x000000120448723c */ /* 0x040fe200000018a8 */
[----:B------:R-:W5:Y:S01]  /*c650*/  LDSM.16.MT88.4 R16, [R201+0x1e800] ;  /* 0x01e80000c910783b */ /* 0x000f620000004200 */
[----:B------:R-:W-:Y:S01]  /*c660*/  MOV R236, R187 ;  /* 0x000000bb00ec7202 */ /* 0x000fe20000000f00 */
[----:B--2---:R-:W-:Y:S01]  /*c670*/  FFMA.FTZ R9, R247, c[0x0][0x23c], -R2 ;  /* 0x00008f00f7097a23 */ /* 0x004fe20000010802 */
[----:B------:R-:W-:Y:S02]  /*c680*/  MOV R247, R193 ;  /* 0x000000c100f77202 */ /* 0x000fe40000000f00 */
[----:B------:R2:W-:Y:S02]  /*c690*/  MUFU.EX2 R193, R10 ;  /* 0x0000000a00c17308 */ /* 0x0005e40000000800 */
[C---:B------:R-:W-:Y:S06]  /*c6a0*/  HMMA.16816.F32 R152, R4.reuse, R32, R148 ;  /* 0x000000200498723c */ /* 0x040fec0000001894 */
[----:B------:R1:W-:Y:S01]  /*c6b0*/  MUFU.EX2 R198, R9 ;  /* 0x0000000900c67308 */ /* 0x0003e20000000800 */
[----:B------:R-:W-:Y:S01]  /*c6c0*/  MOV R32, R31 ;  /* 0x0000001f00207202 */ /* 0x000fe20000000f00 */
[----:B----4-:R-:W-:Y:S01]  /*c6d0*/  HMMA.16816.F32 R84, R4, R20, R180 ;  /* 0x000000140454723c */ /* 0x010fe200000018b4 */
[----:B------:R-:W-:-:S02]  /*c6e0*/  MOV R33, R28 ;  /* 0x0000001c00217202 */ /* 0x000fc40000000f00 */
[----:B--2---:R-:W-:-:S05]  /*c6f0*/  MOV R10, R32 ;  /* 0x00000020000a7202 */ /* 0x004fca0000000f00 */
[----:B------:R-:W-:Y:S01]  /*c700*/  HMMA.16816.F32 R88, R4, R22, R176 ;  /* 0x000000160458723c */ /* 0x000fe200000018b0 */
[----:B------:R-:W2:Y:S01]  /*c710*/  LDSM.16.MT88.4 R20, [R202+0x1e800] ;  /* 0x01e80000ca14783b */ /* 0x000ea20000004200 */
[----:B-1----:R-:W-:Y:S01]  /*c720*/  FFMA.FTZ R9, R245, c[0x0][0x23c], -R2 ;  /* 0x00008f00f5097a23 */ /* 0x002fe20000010802 */
[----:B------:R-:W-:-:S05]  /*c730*/  MOV R245, R29 ;  /* 0x0000001d00f57202 */ /* 0x000fca0000000f00 */
[C---:B------:R-:W-:Y:S01]  /*c740*/  HMMA.16816.F32 R168, R4.reuse, R12, R132 ;  /* 0x0000000c04a8723c */ /* 0x040fe20000001884 */
[----:B------:R1:W-:Y:S06]  /*c750*/  MUFU.EX2 R197, R9 ;  /* 0x0000000900c57308 */ /* 0x0003ec0000000800 */
[----:B------:R-:W-:Y:S01]  /*c760*/  MOV R134, R194 ;  /* 0x000000c200867202 */ /* 0x000fe20000000f00 */
[----:B------:R-:W-:Y:S01]  /*c770*/  HMMA.16816.F32 R148, R4, R14, R96 ;  /* 0x0000000e0494723c */ /* 0x000fe20000001860 */
[----:B------:R-:W4:Y:S01]  /*c780*/  LDSM.16.MT88.4 R12, [R203+0x1e800] ;  /* 0x01e80000cb0c783b */ /* 0x000f220000004200 */
[----:B------:R-:W-:-:S06]  /*c790*/  MOV R135, R33 ;  /* 0x0000002100877202 */ /* 0x000fcc0000000f00 */
[----:B------:R-:W-:Y:S01]  /*c7a0*/  HMMA.16816.F32 R144, R4, R34, R144 ;  /* 0x000000220490723c */ /* 0x000fe20000001890 */
[----:B-1----:R-:W-:-:S04]  /*c7b0*/  FFMA.FTZ R9, R196, c[0x0][0x23c], -R0 ;  /* 0x00008f00c4097a23 */ /* 0x002fc80000010800 */
[----:B------:R1:W1:Y:S02]  /*c7c0*/  MUFU.EX2 R196, R9 ;  /* 0x0000000900c47308 */ /* 0x0002640000000800 */
[----:B------:R-:W-:Y:S01]  /*c7d0*/  MOV R35, R30 ;  /* 0x0000001e00237202 */ /* 0x000fe20000000f00 */
[C---:B-----5:R-:W-:Y:S01]  /*c7e0*/  HMMA.16816.F32 R176, R4.reuse, R18, R104 ;  /* 0x0000001204b0723c */ /* 0x060fe20000001868 */
[----:B------:R-:W5:Y:S07]  /*c7f0*/  LDSM.16.MT88.4 R28, [R204+0x19000] ;  /* 0x01900000cc1c783b */ /* 0x000f6e0000004200 */
[----:B------:R-:W-:Y:S01]  /*c800*/  HMMA.16816.F32 R172, R4, R16, R100 ;  /* 0x0000001004ac723c */ /* 0x000fe20000001864 */
[----:B------:R-:W-:Y:S01]  /*c810*/  LDSM.16.MT88.4 R16, [R202+0x19000] ;  /* 0x01900000ca10783b */ /* 0x000fe20000004200 */
[----:B-1----:R-:W-:Y:S01]  /*c820*/  FFMA.FTZ R9, R246, c[0x0][0x23c], -R0 ;  /* 0x00008f00f6097a23 */ /* 0x002fe20000010800 */
[----:B------:R-:W-:-:S05]  /*c830*/  MOV R246, R195 ;  /* 0x000000c300f67202 */ /* 0x000fca0000000f00 */
[C---:B--2---:R-:W-:Y:S01]  /*c840*/  HMMA.16816.F32 R184, R4.reuse, R20, R108 ;  /* 0x0000001404b8723c */ /* 0x044fe2000000186c */
[----:B------:R1:W-:Y:S07]  /*c850*/  MUFU.EX2 R195, R9 ;  /* 0x0000000900c37308 */ /* 0x0003ee0000000800 */
[C---:B------:R-:W-:Y:S01]  /*c860*/  HMMA.16816.F32 R112, R4.reuse, R22, R112 ;  /* 0x000000160470723c */ /* 0x040fe20000001870 */
[----:B------:R-:W-:Y:S07]  /*c870*/  LDSM.16.MT88.4 R20, [R201+0x19000] ;  /* 0x01900000c914783b */ /* 0x000fee0000004200 */
[----:B------:R-:W-:Y:S01]  /*c880*/  HMMA.16816.F32 R180, R4, R24, R116 ;  /* 0x0000001804b4723c */ /* 0x000fe20000001874 */
[----:B-1----:R-:W-:Y:S01]  /*c890*/  FFMA.FTZ R9, R252, c[0x0][0x23c], -R0 ;  /* 0x00008f00fc097a23 */ /* 0x002fe20000010800 */
[----:B------:R-:W-:-:S02]  /*c8a0*/  MOV R252, R35 ;  /* 0x0000002300fc7202 */ /* 0x000fc40000000f00 */
[----:B------:R-:W-:Y:S01]  /*c8b0*/  LDSM.16.MT88.4 R32, [R201+0x1d000] ;  /* 0x01d00000c920783b */ /* 0x000fe20000004200 */
[----:B------:R1:W2:Y:S03]  /*c8c0*/  MUFU.EX2 R194, R9 ;  /* 0x0000000900c27308 */ /* 0x0002a60000000800 */
[C---:B------:R-:W-:Y:S01]  /*c8d0*/  HMMA.16816.F32 R104, R4.reuse, R26, R120 ;  /* 0x0000001a0468723c */ /* 0x040fe20000001878 */
[----:B------:R-:W5:Y:S07]  /*c8e0*/  LDSM.16.MT88.4 R24, [R203+0x19000] ;  /* 0x01900000cb18783b */ /* 0x000f6e0000004200 */
[----:B----4-:R-:W-:Y:S01]  /*c8f0*/  HMMA.16816.F32 R124, R4, R12, R124 ;  /* 0x0000000c047c723c */ /* 0x010fe2000000187c */
[----:B-1----:R-:W-:-:S07]  /*c900*/  FFMA.FTZ R9, R192, c[0x0][0x23c], -R2 ;  /* 0x00008f00c0097a23 */ /* 0x002fce0000010802 */
[----:B------:R-:W-:Y:S01]  /*c910*/  HMMA.16816.F32 R40, R4, R14, R40 ;  /* 0x0000000e0428723c */ /* 0x000fe20000001828 */
[----:B------:R-:W-:Y:S01]  /*c920*/  LDSM.16.MT88.4 R12, [R204+0x1b000] ;  /* 0x01b00000cc0c783b */ /* 0x000fe20000004200 */
[----:B------:R1:W-:Y:S05]  /*c930*/  MUFU.EX2 R192, R9 ;  /* 0x0000000900c07308 */ /* 0x0003ea0000000800 */
[----:B---3--:R-:W-:Y:S02]  /*c940*/  F2FP.PACK_AB R4, R199, R234 ;  /* 0x000000eac704723e */ /* 0x008fe400000000ff */
[----:B------:R-:W-:Y:S02]  /*c950*/  F2FP.PACK_AB R5, R193, R196 ;  /* 0x000000c4c105723e */ /* 0x000fe400000000ff */
[----:B------:R-:W-:-:S02]  /*c960*/  F2FP.PACK_AB R6, R197, R198 ;  /* 0x000000c6c506723e */ /* 0x000fc400000000ff */
[----:B--2---:R-:W-:Y:S01]  /*c970*/  F2FP.PACK_AB R7, R194, R195 ;  /* 0x000000c3c207723e */ /* 0x004fe200000000ff */
[----:B-1----:R-:W-:-:S06]  /*c980*/  FFMA.FTZ R9, R191, c[0x0][0x23c], -R2 ;  /* 0x00008f00bf097a23 */ /* 0x002fcc0000010802 */
[C---:B-----5:R-:W-:Y:S01]  /*c990*/  HMMA.16816.F32 R36, R4.reuse, R28, R36 ;  /* 0x0000001c0424723c */ /* 0x060fe20000001824 */
[----:B------:R1:W2:Y:S07]  /*c9a0*/  MUFU.EX2 R191, R9 ;  /* 0x0000000900bf7308 */ /* 0x0002ae0000000800 */
        /* <DEDUP_REMOVED lines=8> */
[C---:B------:R-:W-:Y:S08]  /*ca30*/  HMMA.16816.F32 R136, R4.reuse, R20, R136 ;  /* 0x000000140488723c */ /* 0x040ff00000001888 */
[C---:B---3--:R-:W-:Y:S08]  /*ca40*/  HMMA.16816.F32 R92, R4.reuse, R28, R92 ;  /* 0x0000001c045c723c */ /* 0x048ff0000000185c */
[C---:B------:R-:W-:Y:S01]  /*ca50*/  HMMA.16816.F32 R96, R4.reuse, R30, R72 ;  /* 0x0000001e0460723c */ /* 0x040fe20000001848 */
[----:B------:R-:W3:Y:S06]  /*ca60*/  LDSM.16.MT88.4 R28, [R202+0x1f000] ;  /* 0x01f00000ca1c783b */ /* 0x000eec0000004200 */
[----:B------:R-:W-:Y:S01]  /*ca70*/  MOV R74, R134 ;  /* 0x00000086004a7202 */ /* 0x000fe20000000f00 */
[----:B----4-:R-:W-:Y:S01]  /*ca80*/  HMMA.16816.F32 R172, R4, R24, R172 ;  /* 0x0000001804ac723c */ /* 0x010fe200000018ac */
[----:B------:R-:W-:-:S03]  /*ca90*/  MOV R75, R135 ;  /* 0x00000087004b7202 */ /* 0x000fc60000000f00 */
[--C-:B-1----:R-:W-:Y:S01]  /*caa0*/  FFMA.FTZ R9, R74, c[0x0][0x23c], -R2.reuse ;  /* 0x00008f004a097a23 */ /* 0x102fe20000010802 */
[----:B------:R-:W-:Y:S01]  /*cab0*/  MOV R74, R246 ;  /* 0x000000f6004a7202 */ /* 0x000fe20000000f00 */
[----:B------:R-:W-:Y:S01]  /*cac0*/  FFMA.FTZ R2, R189, c[0x0][0x23c], -R2 ;  /* 0x00008f00bd027a23 */ /* 0x000fe20000010802 */
[----:B------:R-:W-:Y:S01]  /*cad0*/  MOV R246, R190 ;  /* 0x000000be00f67202 */ /* 0x000fe20000000f00 */
[----:B------:R-:W-:Y:S01]  /*cae0*/  HMMA.16816.F32 R24, R4, R26, R176 ;  /* 0x0000001a0418723c */ /* 0x000fe200000018b0 */
[----:B------:R-:W-:Y:S03]  /*caf0*/  MUFU.EX2 R190, R9 ;  /* 0x0000000900be7308 */ /* 0x000fe60000000800 */
[----:B------:R-:W-:-:S04]  /*cb00*/  FFMA.FTZ R3, R245, R3, R246 ;  /* 0x00000003f5037223 */ /* 0x000fc800000100f6 */
[C---:B------:R-:W-:Y:S01]  /*cb10*/  HMMA.16816.F32 R52, R4.reuse, R22, R52 ;  /* 0x000000160434723c */ /* 0x040fe20000001834 */
[----:B------:R1:W-:Y:S01]  /*cb20*/  MUFU.EX2 R189, R2 ;  /* 0x0000000200bd7308 */ /* 0x0003e20000000800 */
[----:B------:R-:W4:Y:S06]  /*cb30*/  LDSM.16.MT88.4 R20, [R201+0x1b000] ;  /* 0x01b00000c914783b */ /* 0x000f2c0000004200 */
[C---:B-----5:R-:W-:Y:S08]  /*cb40*/  HMMA.16816.F32 R76, R4.reuse, R16, R76 ;  /* 0x00000010044c723c */ /* 0x060ff0000000184c */
[C---:B------:R-:W-:Y:S01]  /*cb50*/  HMMA.16816.F32 R80, R4.reuse, R18, R80 ;  /* 0x000000120450723c */ /* 0x040fe20000001850 */
[--C-:B-1----:R-:W-:Y:S01]  /*cb60*/  FFMA.FTZ R2, R188, c[0x0][0x23c], -R0.reuse ;  /* 0x00008f00bc027a23 */ /* 0x102fe20000010800 */
[----:B------:R-:W1:Y:S03]  /*cb70*/  LDSM.16.MT88.4 R16, [R202+0x1d000] ;  /* 0x01d00000ca10783b */ /* 0x000e660000004200 */
[----:B------:R5:W-:Y:S03]  /*cb80*/  MUFU.EX2 R188, R2 ;  /* 0x0000000200bc7308 */ /* 0x000be60000000800 */
[C---:B---3--:R-:W-:Y:S07]  /*cb90*/  HMMA.16816.F32 R176, R4.reuse, R28, R184 ;  /* 0x0000001c04b0723c */ /* 0x048fee00000018b8 */
[----:B------:R-:W-:Y:S01]  /*cba0*/  MOV R187, R75 ;  /* 0x0000004b00bb7202 */ /* 0x000fe20000000f00 */
[----:B------:R-:W-:Y:S01]  /*cbb0*/  HMMA.16816.F32 R84, R4, R12, R84 ;  /* 0x0000000c0454723c */ /* 0x000fe20000001854 */
[----:B-----5:R-:W-:-:S07]  /*cbc0*/  FFMA.FTZ R2, R11, c[0x0][0x23c], -R0 ;  /* 0x00008f000b027a23 */ /* 0x020fce0000010800 */
[C---:B------:R-:W-:Y:S01]  /*cbd0*/  HMMA.16816.F32 R88, R4.reuse, R14, R88 ;  /* 0x0000000e0458723c */ /* 0x040fe20000001858 */
[----:B------:R3:W5:Y:S01]  /*cbe0*/  MUFU.EX2 R11, R2 ;  /* 0x00000002000b7308 */ /* 0x0007620000000800 */
[----:B------:R-:W5:Y:S06]  /*cbf0*/  LDSM.16.MT88.4 R12, [R204+0x1d000] ;  /* 0x01d00000cc0c783b */ /* 0x000f6c0000004200 */
[C---:B----4-:R-:W-:Y:S08]  /*cc00*/  HMMA.16816.F32 R64, R4.reuse, R20, R64 ;  /* 0x000000140440723c */ /* 0x050ff00000001840 */
[----:B------:R-:W-:Y:S01]  /*cc10*/  HMMA.16816.F32 R68, R4, R22, R68 ;  /* 0x000000160444723c */ /* 0x000fe20000001844 */
[--C-:B---3--:R-:W-:Y:S01]  /*cc20*/  FFMA.FTZ R2, R10, c[0x0][0x23c], -R0.reuse ;  /* 0x00008f000a027a23 */ /* 0x108fe20000010800 */
[----:B------:R-:W3:Y:S01]  /*cc30*/  LDSM.16.MT88.4 R20, [R203+0x1d000] ;  /* 0x01d00000cb14783b */ /* 0x000ee20000004200 */
[----:B------:R-:W-:-:S02]  /*cc40*/  FFMA.FTZ R0, R74, c[0x0][0x23c], -R0 ;  /* 0x00008f004a007a23 */ /* 0x000fc40000010800 */
[----:B------:R-:W-:Y:S01]  /*cc50*/  MUFU.EX2 R10, R2 ;  /* 0x00000002000a7308 */ /* 0x000fe20000000800 */
[----:B------:R-:W-:Y:S02]  /*cc60*/  LDSM.16.MT88.4 R72, [R201+0x1d800] ;  /* 0x01d80000c948783b */ /* 0x000fe40000004200 */
[C---:B-1----:R-:W-:Y:S02]  /*cc70*/  HMMA.16816.F32 R116, R4.reuse, R18, R156 ;  /* 0x000000120474723c */ /* 0x042fe4000000189c */
[----:B------:R-:W1:Y:S03]  /*cc80*/  LDSM.16.MT88.4 R156, [R204+0x19800] ;  /* 0x01980000cc9c783b */ /* 0x000e660000004200 */
[----:B------:R4:W4:Y:S03]  /*cc90*/  MUFU.EX2 R9, R0 ;  /* 0x0000000000097308 */ /* 0x0009260000000800 */
[C---:B------:R-:W-:Y:S07]  /*cca0*/  HMMA.16816.F32 R100, R4.reuse, R32, R128 ;  /* 0x000000200464723c */ /* 0x040fee0000001880 */
[----:B--2---:R-:W-:Y:S01]  /*ccb0*/  F2FP.PACK_AB R128, R191, R192 ;  /* 0x000000c0bf80723e */ /* 0x004fe200000000ff */
[----:B------:R-:W-:Y:S01]  /*ccc0*/  HMMA.16816.F32 R32, R4, R34, R140 ;  /* 0x000000220420723c */ /* 0x000fe2000000188c */
[----:B-----5:R-:W-:Y:S01]  /*ccd0*/  F2FP.PACK_AB R129, R11, R188 ;  /* 0x000000bc0b81723e */ /* 0x020fe200000000ff */
[----:B------:R-:W-:Y:S01]  /*cce0*/  LDSM.16.MT88.4 R140, [R201+0x19800] ;  /* 0x01980000c98c783b */ /* 0x000fe20000004200 */
[----:B------:R-:W-:Y:S01]  /*ccf0*/  F2FP.PACK_AB R130, R189, R190 ;  /* 0x000000bebd82723e */ /* 0x000fe200000000ff */
[----:B----4-:R-:W-:Y:S01]  /*cd00*/  FFMA.FTZ R0, R252, R8, R187 ;  /* 0x00000008fc007223 */ /* 0x010fe200000100bb */
[----:B------:R-:W-:-:S03]  /*cd10*/  F2FP.PACK_AB R131, R9, R10 ;  /* 0x0000000a0983723e */ /* 0x000fc600000000ff */
[C---:B------:R-:W-:Y:S01]  /*cd20*/  HMMA.16816.F32 R120, R4.reuse, R12, R152 ;  /* 0x0000000c0478723c */ /* 0x040fe20000001898 */
[----:B------:R-:W-:Y:S02]  /*cd30*/  FADD.FTZ R2, R247, R0 ;  /* 0x00000000f7027221 */ /* 0x000fe40000010000 */
[----:B------:R-:W-:Y:S02]  /*cd40*/  FADD.FTZ R0, R236, R3 ;  /* 0x00000003ec007221 */ /* 0x000fe40000010000 */
[----:B------:R-:W-:Y:S02]  /*cd50*/  FADD.FTZ R2, R237, R2 ;  /* 0x00000002ed027221 */ /* 0x000fe40000010000 */
[----:B------:R-:W-:Y:S01]  /*cd60*/  FADD.FTZ R0, R238, R0 ;  /* 0x00000000ee007221 */ /* 0x000fe20000010000 */
[C---:B------:R-:W-:Y:S01]  /*cd70*/  HMMA.16816.F32 R132, R4.reuse, R14, R144 ;  /* 0x0000000e0484723c */ /* 0x040fe20000001890 */
[----:B------:R-:W-:Y:S01]  /*cd80*/  FADD.FTZ R2, R251, R2 ;  /* 0x00000002fb027221 */ /* 0x000fe20000010000 */
[----:B------:R-:W2:Y:S04]  /*cd90*/  LDSM.16.MT88.4 R12, [R203+0x1f000] ;  /* 0x01f00000cb0c783b */ /* 0x000ea80000004200 */
[----:B------:R-:W4:Y:S02]  /*cda0*/  LDL R251, [R1+0x2c] ;  /* 0x00002c0001fb7983 */ /* 0x000f240000100800 */
[C---:B---3--:R-:W-:Y:S08]  /*cdb0*/  HMMA.16816.F32 R168, R4.reuse, R20, R168 ;  /* 0x0000001404a8723c */ /* 0x048ff000000018a8 */
[----:B------:R-:W-:Y:S01]  /*cdc0*/  HMMA.16816.F32 R20, R4, R22, R148 ;  /* 0x000000160414723c */ /* 0x000fe20000001894 */
[----:B------:R-:W3:Y:S07]  /*cdd0*/  LDSM.16.MT88.4 R148, [R202+0x19800] ;  /* 0x01980000ca94783b */ /* 0x000eee0000004200 */
[C---:B-1----:R-:W-:Y:S08]  /*cde0*/  HMMA.16816.F32 R152, R128.reuse, R156, R36 ;  /* 0x0000009c8098723c */ /* 0x042ff00000001824 */
[----:B------:R-:W-:Y:S01]  /*cdf0*/  HMMA.16816.F32 R156, R128, R158, R56 ;  /* 0x0000009e809c723c */ /* 0x000fe20000001838 */
[----:B------:R-:W1:Y:S07]  /*ce00*/  LDSM.16.MT88.4 R56, [R204+0x1b800] ;  /* 0x01b80000cc38783b */ /* 0x000e6e0000004200 */
[C---:B------:R-:W-:Y:S01]  /*ce10*/  HMMA.16816.F32 R108, R4.reuse, R16, R164 ;  /* 0x00000010046c723c */ /* 0x040fe200000018a4 */
[----:B------:R-:W-:Y:S04]  /*ce20*/  LDSM.16.MT88.4 R164, [R203+0x19800] ;  /* 0x01980000cba4783b */ /* 0x000fe80000004200 */
[----:B------:R-:W-:Y:S03]  /*ce30*/  LDSM.16.MT88.4 R16, [R204+0x1f000] ;  /* 0x01f00000cc10783b */ /* 0x000fe60000004200 */
[C---:B--2---:R-:W-:Y:S08]  /*ce40*/  HMMA.16816.F32 R124, R4.reuse, R12, R124 ;  /* 0x0000000c047c723c */ /* 0x044ff0000000187c */
[----:B------:R-:W-:Y:S01]  /*ce50*/  HMMA.16816.F32 R12, R4, R14, R40 ;  /* 0x0000000e040c723c */ /* 0x000fe20000001828 */
[----:B------:R-:W2:Y:S07]  /*ce60*/  LDSM.16.MT88.4 R40, [R201+0x1b800] ;  /* 0x01b80000c928783b */ /* 0x000eae0000004200 */
[C---:B------:R-:W-:Y:S08]  /*ce70*/  HMMA.16816.F32 R136, R128.reuse, R140, R136 ;  /* 0x0000008c8088723c */ /* 0x040ff00000001888 */
[C---:B---3--:R-:W-:Y:S01]  /*ce80*/  HMMA.16816.F32 R144, R128.reuse, R148, R48 ;  /* 0x000000948090723c */ /* 0x048fe20000001830 */
[----:B------:R-:W3:Y:S07]  /*ce90*/  LDSM.16.MT88.4 R48, [R202+0x1b800] ;  /* 0x01b80000ca30783b */ /* 0x000eee0000004200 */
[C---:B------:R-:W-:Y:S08]  /*cea0*/  HMMA.16816.F32 R140, R128.reuse, R142, R52 ;  /* 0x0000008e808c723c */ /* 0x040ff00000001834 */
[C---:B-1----:R-:W-:Y:S08]  /*ceb0*/  HMMA.16816.F32 R52, R128.reuse, R56, R84 ;  /* 0x000000388034723c */ /* 0x042ff00000001854 */
[C---:B------:R-:W-:Y:S01]  /*cec0*/  HMMA.16816.F32 R56, R128.reuse, R58, R88 ;  /* 0x0000003a8038723c */ /* 0x040fe20000001858 */
[----:B------:R-:W-:Y:S07]  /*ced0*/  LDSM.16.MT88.4 R88, [R204+0x1d800] ;  /* 0x01d80000cc58783b */ /* 0x000fee0000004200 */
[----:B--2---:R-:W-:Y:S01]  /*cee0*/  HMMA.16816.F32 R36, R128, R40, R64 ;  /* 0x000000288024723c */ /* 0x004fe20000001840 */
[----:B------:R-:W1:Y:S01]  /*cef0*/  LDSM.16.MT88.4 R64, [R203+0x1b800] ;  /* 0x01b80000cb40783b */ /* 0x000e620000004200 */
        /* <DEDUP_REMOVED lines=14> */
[----:B---3--:R-:W-:Y:S01]  /*cfe0*/  HMMA.16816.F32 R44, R128, R48, R76 ;  /* 0x00000030802c723c */ /* 0x008fe2000000184c */
[----:B------:R-:W-:-:S02]  /*cff0*/  FADD.FTZ R0, R193, R0 ;  /* 0x00000000c1007221 */ /* 0x000fc40000010000 */
[----:B------:R-:W-:Y:S02]  /*d000*/  FADD.FTZ R2, R198, R2 ;  /* 0x00000002c6027221 */ /* 0x000fe40000010000 */
[----:B------:R-:W-:-:S03]  /*d010*/  FADD.FTZ R0, R195, R0 ;  /* 0x00000000c3007221 */ /* 0x000fc60000010000 */
[----:B------:R-:W-:Y:S01]  /*d020*/  HMMA.16816.F32 R164, R128, R166, R60 ;  /* 0x000000a680a4723c */ /* 0x000fe2000000183c */
[----:B------:R-:W-:-:S07]  /*d030*/  FADD.FTZ R2, R197, R2 ;  /* 0x00000002c5027221 */ /* 0x000fce0000010000 */
[----:B------:R-:W-:Y:S01]  /*d040*/  HMMA.16816.F32 R48, R128, R50, R80 ;  /* 0x000000328030723c */ /* 0x000fe20000001850 */
[----:B------:R-:W2:Y:S01]  /*d050*/  LDSM.16.MT88.4 R80, [R202+0x1d800] ;  /* 0x01d80000ca50783b */ /* 0x000ea20000004200 */
[----:B------:R-:W-:-:S06]  /*d060*/  FADD.FTZ R0, R194, R0 ;  /* 0x00000000c2007221 */ /* 0x000fcc0000010000 */
[----:B------:R-:W-:Y:S08]  /*d070*/  HMMA.16816.F32 R180, R4, R16, R180 ;  /* 0x0000001004b4723c */ /* 0x000ff000000018b4 */
[----:B-1----:R-:W-:Y:S08]  /*d080*/  HMMA.16816.F32 R60, R128, R64, R92 ;  /* 0x00000040803c723c */ /* 0x002ff0000000185c */
[C---:B------:R-:W-:Y:S01]  /*d090*/  HMMA.16816.F32 R28, R4.reuse, R30, R112 ;  /* 0x0000001e041c723c */ /* 0x040fe20000001870 */
[----:B------:R-:W-:Y:S07]  /*d0a0*/  LDSM.16.MT88.4 R112, [R202+0x1f800] ;  /* 0x01f80000ca70783b */ /* 0x000fee0000004200 */
[----:B------:R-:W-:Y:S01]  /*d0b0*/  HMMA.16816.F32 R16, R4, R18, R104 ;  /* 0x000000120410723c */ /* 0x000fe20000001868 */
[----:B------:R-:W-:Y:S04]  /*d0c0*/  LDSM.16.MT88.4 R104, [R201+0x1f800] ;  /* 0x01f80000c968783b */ /* 0x000fe80000004200 */
[----:B------:R-:W-:Y:S03]  /*d0d0*/  LDSM.16.MT88.4 R4, [R203+0x1f800] ;  /* 0x01f80000cb04783b */ /* 0x000fe60000004200 */
[C---:B------:R-:W-:Y:S01]  /*d0e0*/  HMMA.16816.F32 R64, R128.reuse, R66, R96 ;  /* 0x000000428040723c */ /* 0x040fe20000001860 */
[----:B------:R-:W1:Y:S07]  /*d0f0*/  LDSM.16.MT88.4 R96, [R203+0x1d800] ;  /* 0x01d80000cb60783b */ /* 0x000e6e0000004200 */
[----:B------:R-:W-:Y:S01]  /*d100*/  HMMA.16816.F32 R84, R128, R88, R120 ;  /* 0x000000588054723c */ /* 0x000fe20000001878 */
[----:B------:R-:W3:Y:S01]  /*d110*/  LDSM.16.MT88.4 R120, [R204+0x1f800] ;  /* 0x01f80000cc78783b */ /* 0x000ee20000004200 */
        /* <DEDUP_REMOVED lines=9> */
[C---:B--2---:R-:W-:Y:S02]  /*d1b0*/  HMMA.16816.F32 R76, R128.reuse, R80, R108 ;  /* 0x00000050804c723c */ /* 0x044fe4000000186c */
[----:B------:R2:W-:Y:S04]  /*d1c0*/  STL [R1+0x24], R244 ;  /* 0x000024f401007387 */ /* 0x0005e80000100800 */
[----:B------:R2:W-:Y:S02]  /*d1d0*/  STL [R1+0x30], R250 ;  /* 0x000030fa01007387 */ /* 0x0005e40000100800 */
[C---:B------:R-:W-:Y:S08]  /*d1e0*/  HMMA.16816.F32 R68, R128.reuse, R72, R100 ;  /* 0x000000488044723c */ /* 0x040ff00000001864 */
[C---:B------:R-:W-:Y:S08]  /*d1f0*/  HMMA.16816.F32 R80, R128.reuse, R82, R116 ;  /* 0x000000528050723c */ /* 0x040ff00000001874 */
[C---:B-1----:R-:W-:Y:S08]  /*d200*/  HMMA.16816.F32 R92, R128.reuse, R96, R168 ;  /* 0x00000060805c723c */ /* 0x042ff000000018a8 */
[C---:B------:R-:W-:Y:S08]  /*d210*/  HMMA.16816.F32 R100, R128.reuse, R104, R172 ;  /* 0x000000688064723c */ /* 0x040ff000000018ac */
[C---:B------:R-:W-:Y:S08]  /*d220*/  HMMA.16816.F32 R108, R128.reuse, R112, R176 ;  /* 0x00000070806c723c */ /* 0x040ff000000018b0 */
[C---:B---3--:R-:W-:Y:S08]  /*d230*/  HMMA.16816.F32 R116, R128.reuse, R120, R180 ;  /* 0x000000788074723c */ /* 0x048ff000000018b4 */
[C---:B------:R-:W-:Y:S08]  /*d240*/  HMMA.16816.F32 R72, R128.reuse, R74, R32 ;  /* 0x0000004a8048723c */ /* 0x040ff00000001820 */
[C---:B------:R-:W-:Y:S08]  /*d250*/  HMMA.16816.F32 R88, R128.reuse, R90, R132 ;  /* 0x0000005a8058723c */ /* 0x040ff00000001884 */
[----:B------:R-:W-:Y:S01]  /*d260*/  HMMA.16816.F32 R96, R128, R98, R20 ;  /* 0x000000628060723c */ /* 0x000fe20000001814 */
[----:B------:R-:W-:-:S07]  /*d270*/  MOV R133, R249 ;  /* 0x000000f900857202 */ /* 0x000fce0000000f00 */
[C---:B------:R-:W-:Y:S08]  /*d280*/  HMMA.16816.F32 R104, R128.reuse, R106, R24 ;  /* 0x0000006a8068723c */ /* 0x040ff00000001818 */
[C---:B------:R-:W-:Y:S08]  /*d290*/  HMMA.16816.F32 R112, R128.reuse, R114, R28 ;  /* 0x000000728070723c */ /* 0x040ff0000000181c */
[----:B------:R-:W-:Y:S01]  /*d2a0*/  HMMA.16816.F32 R120, R128, R122, R16 ;  /* 0x0000007a8078723c */ /* 0x000fe20000001810 */
[----:B----4-:R-:W-:-:S07]  /*d2b0*/  MOV R132, R251 ;  /* 0x000000fb00847202 */ /* 0x010fce0000000f00 */
[C---:B------:R-:W-:Y:S08]  /*d2c0*/  HMMA.16816.F32 R124, R128.reuse, R4, R124 ;  /* 0x00000004807c723c */ /* 0x040ff0000000187c */
[----:B------:R-:W-:Y:S01]  /*d2d0*/  HMMA.16816.F32 R128, R128, R6, R12 ;  /* 0x000000068080723c */ /* 0x000fe2000000180c */
[----:B------:R-:W-:Y:S07]  /*d2e0*/  @!P0 BRA `(.L_x_507) ;  /* 0x00004fd000008947 */ /* 0x000fee0003800000 */
[----:B--2---:R-:W2:Y:S04]  /*d2f0*/  LDL.64 R242, [R1+0x78] ;  /* 0x0000780001f27983 */ /* 0x004ea80000100a00 */
        /* <DEDUP_REMOVED lines=18> */
[C---:B------:R-:W-:Y:S01]  /*d420*/  @!P4 LEA R16, P1, R0.reuse, c[0x0][0x170], 0x1 ;  /* 0x00005c000010ca11 */ /* 0x040fe200078208ff */
[----:B------:R-:W1:Y:S01]  /*d430*/  S2R R249, SR_TID.X ;  /* 0x0000000000f97919 */ /* 0x000e620000002100 */
        /* <DEDUP_REMOVED lines=17> */
[----:B------:R-:W-:Y:S01]  /*d550*/  @!P2 LEA.HI.X R13, R0, c[0x0][0x174], R3, 0x1, P1 ;  /* 0x00005d00000daa11 */ /* 0x000fe200008f0c03 */
[----:B------:R-:W-:Y:S01]  /*d560*/  IMAD.U32 R0, RZ, RZ, UR31 ;  /* 0x0000001fff007e24 */ /* 0x000fe2000f8e00ff */
[C---:B------:R-:W-:Y:S01]  /*d570*/  @!P4 LEA R10, P6, R2.reuse, c[0x0][0x170], 0x1 ;  /* 0x00005c00020aca11 */ /* 0x040fe200078c08ff */
[----:B------:R-:W-:Y:S01]  /*d580*/  @P3 STS.128 [R227+0x1c000], RZ ;  /* 0x01c000ffe3003388 */ /* 0x000fe20000000c00 */
[----:B------:R-:W-:-:S02]  /*d590*/  @!P3 LEA R8, P1, R2, c[0x0][0x170], 0x1 ;  /* 0x00005c000208ba11 */ /* 0x000fc400078208ff */
[C-C-:B------:R-:W-:Y:S01]  /*d5a0*/  @!P5 LEA.HI.X R19, R2.reuse, c[0x0][0x174], R4.reuse, 0x1, P0 ;  /* 0x00005d000213da11 */ /* 0x140fe200000f0c04 */
[----:B------:R-:W-:Y:S01]  /*d5b0*/  @!PT LDS RZ, [RZ] ;  /* 0x00000000fffff984 */ /* 0x000fe20000000800 */
[----:B------:R-:W-:Y:S01]  /*d5c0*/  @!PT LDS RZ, [RZ] ;  /* 0x00000000fffff984 */ /* 0x000fe20000000800 */
[----:B------:R-:W-:Y:S01]  /*d5d0*/  @!PT LDS RZ, [RZ] ;  /* 0x00000000fffff984 */ /* 0x000fe20000000800 */
[----:B------:R4:W-:Y:S01]  /*d5e0*/  @!P3 LDGSTS.E.BYPASS.LTC128B.128 [R227+0x1c000], [R14.64+0x100] ;  /* 0x1c0001000ee3bfae */ /* 0x0009e2000b901d54 */
[C---:B------:R-:W-:Y:S01]  /*d5f0*/  @!P2 LEA R6, P0, R2.reuse, c[0x0][0x170], 0x1 ;  /* 0x00005c000206aa11 */ /* 0x040fe200078008ff */
[----:B-1----:R-:W-:Y:S01]  /*d600*/  IMAD.SHL.U32 R249, R249, 0x2, RZ ;  /* 0x00000002f9f97824 */ /* 0x002fe200078e00ff */
[C-C-:B------:R-:W-:Y:S01]  /*d610*/  @!P4 LEA.HI.X R11, R2.reuse, c[0x0][0x174], R4.reuse, 0x1, P6 ;  /* 0x00005d00020bca11 */ /* 0x140fe200030f0c04 */
[----:B------:R-:W-:Y:S01]  /*d620*/  @P2 STS.128 [R227+0x1e000], RZ ;  /* 0x01e000ffe3002388 */ /* 0x000fe20000000c00 */
[C-C-:B------:R-:W-:Y:S02]  /*d630*/  @!P3 LEA.HI.X R9, R2.reuse, c[0x0][0x174], R4.reuse, 0x1, P1 ;  /* 0x00005d000209ba11 */ /* 0x140fe400008f0c04 */
[----:B------:R-:W-:Y:S01]  /*d640*/  @!P2 LEA.HI.X R7, R2, c[0x0][0x174], R4, 0x1, P0 ;  /* 0x00005d000207aa11 */ /* 0x000fe200000f0c04 */
[----:B------:R-:W-:Y:S01]  /*d650*/  @!PT LDS RZ, [RZ] ;  /* 0x00000000fffff984 */ /* 0x000fe20000000800 */
[----:B------:R-:W-:Y:S01]  /*d660*/  @!PT LDS RZ, [RZ] ;  /* 0x00000000fffff984 */ /* 0x000fe20000000800 */
[----:B------:R-:W-:Y:S01]  /*d670*/  @!PT LDS RZ, [RZ] ;  /* 0x00000000fffff984 */ /* 0x000fe20000000800 */
[----:B------:R4:W-:Y:S01]  /*d680*/  @!P2 LDGSTS.E.BYPASS.LTC128B.128 [R227+0x1e000], [R12.64+0x180] ;  /* 0x1e0001800ce3afae */ /* 0x0009e2000b901d54 */
[----:B------:R-:W-:-:S03]  /*d690*/  LOP3.LUT R249, R249, 0x6, RZ, 0xc0, !PT ;  /* 0x00000006f9f97812 */ /* 0x000fc600078ec0ff */
[----:B------:R-:W-:Y:S02]  /*d6a0*/  @P5 STS.128 [R227+0x19000], RZ ;  /* 0x019000ffe3005388 */ /* 0x000fe40000000c00 */
[----:B------:R-:W-:Y:S02]  /*d6b0*/  IMAD R0, R0, 0x40, R249 ;  /* 0x0000004000007824 */ /* 0x000fe400078e02f9 */
[----:B------:R-:W-:Y:S01]  /*d6c0*/  @!PT LDS RZ, [RZ] ;  /* 0x00000000fffff984 */ /* 0x000fe20000000800 */
[----:B------:R-:W-:Y:S01]  /*d6d0*/  @!PT LDS RZ, [RZ] ;  /* 0x00000000fffff984 */ /* 0x000fe20000000800 */
[----:B------:R-:W-:Y:S01]  /*d6e0*/  @!PT LDS RZ, [RZ] ;  /* 0x00000000fffff984 */ /* 0x000fe20000000800 */
[----:B------:R3:W-:Y:S02]  /*d6f0*/  @!P5 LDGSTS.E.BYPASS.LTC128B.128 [R227+0x19000], [R18.64] ;  /* 0x1900000012e3dfae */ /* 0x0007e4000b901d54 */
[--C-:B------:R-:W-:Y:S01]  /*d700*/  IMAD.IADD R2, R228, 0x1, -R0.reuse ;  /* 0x00000001e4027824 */ /* 0x100fe200078e0a00 */
[C---:B------:R-:W-:Y:S01]  /*d710*/  ISETP.GE.AND P1, PT, R0.reuse, R233, PT ;  /* 0x000000e90000720c */ /* 0x040fe20003f26270 */
[----:B------:R-:W-:Y:S01]  /*d720*/  @P4 STS.128 [R227+0x1b000], RZ ;  /* 0x01b000ffe3004388 */ /* 0x000fe20000000c00 */
[----:B------:R-:W-:Y:S02]  /*d730*/  IMAD.IADD R3, R229, 0x1, -R0 ;  /* 0x00000001e5037824 */ /* 0x000fe400078e0a00 */
[----:B------:R-:W-:Y:S01]  /*d740*/  IABS R2, R2 ;  /* 0x0000000200027213 */ /* 0x000fe20000000000 */
[----:B------:R-:W-:Y:S01]  /*d750*/  @!PT LDS RZ, [RZ] ;  /* 0x00000000fffff984 */ /* 0x000fe20000000800 */
[----:B------:R-:W-:Y:S01]  /*d760*/  @!PT LDS RZ, [RZ] ;  /* 0x00000000fffff984 */ /* 0x000fe20000000800 */
[----:B------:R-:W-:Y:S01]  /*d770*/  @!PT LDS RZ, [RZ] ;  /* 0x00000000fffff984 */ /* 0x000fe20000000800 */
[----:B------:R1:W-:Y:S01]  /*d780*/  @!P4 LDGSTS.E.BYPASS.LTC128B.128 [R227+0x1b000], [R10.64+0x80] ;  /* 0x1b0000800ae3cfae */ /* 0x0003e2000b901d54 */
[----:B------:R-:W-:-:S02]  /*d790*/  ISETP.LT.OR P1, PT, R0, R231, P1 ;  /* 0x000000e70000720c */ /* 0x000fc40000f21670 */
[----:B------:R-:W-:Y:S01]  /*d7a0*/  IABS R3, R3 ;  /* 0x0000000300037213 */ /* 0x000fe20000000000 */
        /* <DEDUP_REMOVED lines=10> */
[----:B----4-:R-:W-:Y:S04]  /*d850*/  LDSM.16.M88.4 R12, [R200+0x10000] ;  /* 0x01000000c80c783b */ /* 0x010fe80000000200 */
[----:B------:R-:W-:Y:S04]  /*d860*/  LDSM.16.M88.4 R24, [R200+0x10800] ;  /* 0x01080000c818783b */ /* 0x000fe80000000200 */
[----:B--2---:R-:W-:Y:S04]  /*d870*/  LDSM.16.M88.4 R20, [R200+0x11000] ;  /* 0x01100000c814783b */ /* 0x004fe80000000200 */
[----:B---3--:R-:W-:Y:S04]  /*d880*/  LDSM.16.M88.4 R16, [R200+0x11800] ;  /* 0x01180000c810783b */ /* 0x008fe80000000200 */
[----:B-1----:R-:W-:Y:S04]  /*d890*/  LDSM.16.M88.4 R8, [R208] ;  /* 0x00000000d008783b */ /* 0x002fe80000000200 */
[----:B------:R-:W-:Y:S04]  /*d8a0*/  LDSM.16.M88.4 R132, [R211] ;  /* 0x00000000d384783b */ /* 0x000fe80000000200 */
[----:B-----5:R-:W1:Y:S04]  /*d8b0*/  LDSM.16.M88.4 R4, [R207] ;  /* 0x00000000cf04783b */ /* 0x020e680000000200 */
[----:B------:R-:W2:Y:S04]  /*d8c0*/  LDSM.16.M88.4 R184, [R226] ;  /* 0x00000000e2b8783b */ /* 0x000ea80000000200 */
[----:B------:R-:W3:Y:S04]  /*d8d0*/  LDSM.16.M88.4 R188, [R225] ;  /* 0x00000000e1bc783b */ /* 0x000ee80000000200 */
[----:B------:R-:W4:Y:S04]  /*d8e0*/  LDSM.16.M88.4 R240, [R224] ;  /* 0x00000000e0f0783b */ /* 0x000f280000000200 */
[----:B------:R-:W-:Y:S04]  /*d8f0*/  LDSM.16.M88.4 R196, [R206+0x10800] ;  /* 0x01080000cec4783b */ /* 0x000fe80000000200 */
        /* <DEDUP_REMOVED lines=11> */
[C---:B------:R-:W-:Y:S01]  /*d9b0*/  HMMA.16816.F32 R192, R8.reuse, R132, R32 ;  /* 0x0000008408c0723c */ /* 0x040fe20000001820 */
[----:B------:R-:W5:Y:S07]  /*d9c0*/  LDSM.16.M88.4 R32, [R206+0x11800] ;  /* 0x01180000ce20783b */ /* 0x000f6e0000000200 */
[C---:B------:R-:W-:Y:S01]  /*d9d0*/  HMMA.16816.F32 R16, R8.reuse, R134, R12 ;  /* 0x000000860810723c */ /* 0x040fe2000000180c */
[----:B------:R-:W1:Y:S07]  /*d9e0*/  LDSM.16.M88.4 R132, [R206+0x11000] ;  /* 0x01100000ce84783b */ /* 0x000e6e0000000200 */
[C---:B--2---:R-:W-:Y:S08]  /*d9f0*/  HMMA.16816.F32 R236, R8.reuse, R186, R180 ;  /* 0x000000ba08ec723c */ /* 0x044ff000000018b4 */
[C---:B---3--:R-:W-:Y:S08]  /*da00*/  HMMA.16816.F32 R180, R8.reuse, R188, R176 ;  /* 0x000000bc08b4723c */ /* 0x048ff000000018b0 */
[C---:B------:R-:W-:Y:S01]  /*da10*/  HMMA.16816.F32 R12, R8.reuse, R184, R28 ;  /* 0x000000b8080c723c */ /* 0x040fe2000000181c */
[----:B------:R-:W-:Y:S07]  /*da20*/  LDSM.16.M88.4 R28, [R205] ;  /* 0x00000000cd1c783b */ /* 0x000fee0000000200 */
[C---:B------:R-:W-:Y:S01]  /*da30*/  HMMA.16816.F32 R176, R8.reuse, R190, R172 ;  /* 0x000000be08b0723c */ /* 0x040fe200000018ac */
[----:B------:R-:W-:Y:S07]  /*da40*/  LDSM.16.M88.4 R188, [R205+0x800] ;  /* 0x00080000cdbc783b */ /* 0x000fee0000000200 */
[C---:B----4-:R-:W-:Y:S08]  /*da50*/  HMMA.16816.F32 R172, R8.reuse, R240, R168 ;  /* 0x000000f008ac723c */ /* 0x050ff000000018a8 */
[----:B------:R-:W-:Y:S01]  /*da60*/  HMMA.16816.F32 R24, R8, R242, R24 ;  /* 0x000000f20818723c */ /* 0x000fe20000001818 */
[----:B------:R-:W2:Y:S07]  /*da70*/  LDSM.16.M88.4 R8, [R209] ;  /* 0x00000000d108783b */ /* 0x000eae0000000200 */
[C---:B-1----:R-:W-:Y:S08]  /*da80*/  HMMA.16816.F32 R184, R4.reuse, R20, R192 ;  /* 0x0000001404b8723c */ /* 0x042ff000000018c0 */
[C---:B------:R-:W-:Y:S01]  /*da90*/  HMMA.16816.F32 R168, R4.reuse, R22, R16 ;  /* 0x0000001604a8723c */ /* 0x040fe20000001810 */
[----:B------:R-:W1:Y:S07]  /*daa0*/  LDSM.16.M88.4 R20, [R205+0x1800] ;  /* 0x00180000cd14783b */ /* 0x000e6e0000000200 */
[C---:B------:R-:W-:Y:S08]  /*dab0*/  HMMA.16816.F32 R16, R4.reuse, R196, R12 ;  /* 0x000000c40410723c */ /* 0x040ff0000000180c */
[C---:B-----5:R-:W-:Y:S08]  /*dac0*/  HMMA.16816.F32 R172, R4.reuse, R32, R172 ;  /* 0x0000002004ac723c */ /* 0x060ff000000018ac */
[C---:B------:R-:W-:Y:S01]  /*dad0*/  HMMA.16816.F32 R12, R4.reuse, R34, R24 ;  /* 0x00000022040c723c */ /* 0x040fe20000001818 */
[----:B------:R-:W3:Y:S04]  /*dae0*/  LDSM.16.M88.4 R24, [R205+0x1000] ;  /* 0x00100000cd18783b */ /* 0x000ee80000000200 */
[----:B------:R-:W-:Y:S03]  /*daf0*/  LDSM.16.M88.4 R32, [R200+0x12000] ;  /* 0x01200000c820783b */ /* 0x000fe60000000200 */
[C---:B------:R-:W-:Y:S01]  /*db00*/  HMMA.16816.F32 R192, R4.reuse, R132, R180 ;  /* 0x0000008404c0723c */ /* 0x040fe200000018b4 */
[----:B------:R-:W-:Y:S07]  /*db10*/  LDSM.16.M88.4 R180, [R200+0x12800] ;  /* 0x01280000c8b4783b */ /* 0x000fee0000000200 */
[C---:B------:R-:W-:Y:S08]  /*db20*/  HMMA.16816.F32 R196, R4.reuse, R198, R236 ;  /* 0x000000c604c4723c */ /* 0x040ff000000018ec */
[----:B------:R-:W-:Y:S01]  /*db30*/  HMMA.16816.F32 R132, R4, R134, R176 ;  /* 0x000000860484723c */ /* 0x000fe200000018b0 */
[----:B------:R-:W4:Y:S07]  /*db40*/  LDSM.16.M88.4 R4, [R207+0x4000] ;  /* 0x00400000cf04783b */ /* 0x000f2e0000000200 */
[C---:B--2---:R-:W-:Y:S01]  /*db50*/  HMMA.16816.F32 R176, R8.reuse, R28, R184 ;  /* 0x0000001c08b0723c */ /* 0x044fe200000018b8 */
        /* <DEDUP_REMOVED lines=9> */
[C---:B---3--:R-:W-:Y:S08]  /*dbf0*/  HMMA.16816.F32 R192, R8.reuse, R24, R192 ;  /* 0x0000001808c0723c */ /* 0x048ff000000018c0 */
        /* <DEDUP_REMOVED lines=19> */
[----:B------:R-:W5:Y:S07]  /*dd30*/  LDSM.16.M88.4 R24, [R206+0x13800] ;  /* 0x01380000ce18783b */ /* 0x000f6e0000000200 */
        /* <DEDUP_REMOVED lines=14> */
[C---:B-----5:R-:W-:Y:S01]  /*de20*/  HMMA.16816.F32 R184, R4.reuse, R24, R172 ;  /* 0x0000001804b8723c */ /* 0x060fe200000018ac */
        /* <DEDUP_REMOVED lines=50> */
[----:B------:R-:W5:Y:S03]  /*e150*/  LDSM.16.M88.4 R168, [R205+0x5800] ;  /* 0x00580000cda8783b */ /* 0x000f660000000200 */
        /* <DEDUP_REMOVED lines=12> */
[C---:B-----5:R-:W-:Y:S08]  /*e220*/  HMMA.16816.F32 R188, R12.reuse, R168, R188 ;  /* 0x000000a80cbc723c */ /* 0x060ff000000018bc */
        /* <DEDUP_REMOVED lines=11> */
[----:B------:R-:W5:Y:S07]  /*e2e0*/  LDSM.16.M88.4 R32, [R213] ;  /* 0x00000000d520783b */ /* 0x000f6e0000000200 */
        /* <DEDUP_REMOVED lines=13> */
[----:B------:R-:W4:Y:S03]  /*e3c0*/  LDSM.16.M88.4 R16, [R206+0x16800] ;  /* 0x01680000ce10783b */ /* 0x000f260000000200 */
[C---:B-----5:R-:W-:Y:S08]  /*e3d0*/  HMMA.16816.F32 R20, R4.reuse, R32, R20 ;  /* 0x000000200414723c */ /* 0x060ff00000001814 */
[C---:B------:R-:W-:Y:S08]  /*e3e0*/  HMMA.16816.F32 R132, R4.reuse, R34, R132 ;  /* 0x000000220484723c */ /* 0x040ff00000001884 */
[C---:B---3--:R-:W-:Y:S08]  /*e3f0*/  HMMA.16816.F32 R176, R4.reuse, R180, R196 ;  /* 0x000000b404b0723c */ /* 0x048ff000000018c4 */
[----:B------:R-:W-:Y:S01]  /*e400*/  HMMA.16816.F32 R192, R4, R182, R192 ;  /* 0x000000b604c0723c */ /* 0x000fe200000018c0 */
[----:B------:R-:W3:Y:S07]  /*e410*/  LDSM.16.M88.4 R4, [R209+0xc000] ;  /* 0x00c00000d104783b */ /* 0x000eee0000000200 */
[C---:B-1----:R-:W-:Y:S08]  /*e420*/  HMMA.16816.F32 R12, R8.reuse, R172, R236 ;  /* 0x000000ac080c723c */ /* 0x042ff000000018ec */
[C---:B------:R-:W-:Y:S01]  /*e430*/  HMMA.16816.F32 R32, R8.reuse, R174, R188 ;  /* 0x000000ae0820723c */ /* 0x040fe200000018bc */
[----:B------:R-:W1:Y:S07]  /*e440*/  LDSM.16.M88.4 R172, [R206+0x17800] ;  /* 0x01780000ceac783b */ /* 0x000e6e0000000200 */
[C---:B--2---:R-:W-:Y:S08]  /*e450*/  HMMA.16816.F32 R180, R8.reuse, R24, R20 ;  /* 0x0000001808b4723c */ /* 0x044ff00000001814 */
[C---:B----4-:R-:W-:Y:S08]  /*e460*/  HMMA.16816.F32 R184, R8.reuse, R16, R184 ;  /* 0x0000001008b8723c */ /* 0x050ff000000018b8 */
[----:B------:R-:W-:Y:S01]  /*e470*/  HMMA.16816.F32 R188, R8, R26, R132 ;  /* 0x0000001a08bc723c */ /* 0x000fe20000001884 */
[----:B------:R-:W2:Y:S04]  /*e480*/  LDSM.16.M88.4 R132, [R205+0x6800] ;  /* 0x00680000cd84783b */ /* 0x000ea80000000200 */
[----:B------:R-:W4:Y:S03]  /*e490*/  LDSM.16.M88.4 R24, [R205+0x7000] ;  /* 0x00700000cd18783b */ /* 0x000f260000000200 */
[----:B---3--:R-:W-:Y:S07]  /*e4a0*/  HMMA.16816.F32 R20, R4, R28, R12 ;  /* 0x0000001c0414723c */ /* 0x008fee000000180c */
[----:B------:R-:W-:Y:S01]  /*e4b0*/  IMAD.MOV.U32 R12, RZ, RZ, R2 ;  /* 0x000000ffff0c7224 */ /* 0x000fe200078e0002 */
[----:B------:R-:W-:Y:S01]  /*e4c0*/  IADD3 R2, R0, 0x1, RZ ;  /* 0x0000000100027810 */ /* 0x000fe20007ffe0ff */
[----:B-1----:R-:W-:Y:S02]  /*e4d0*/  HMMA.16816.F32 R196, R8, R172, R176 ;  /* 0x000000ac08c4723c */ /* 0x002fe400000018b0 */
[----:B------:R1:W3:Y:S01]  /*e4e0*/  I2F R14, R12 ;  /* 0x0000000c000e7306 */ /* 0x0002e20000201400 */
[----:B------:R-:W-:Y:S01]  /*e4f0*/  ISETP.GE.AND P0, PT, R2, R233, PT ;  /* 0x000000e90200720c */ /* 0x000fe20003f06270 */
[----:B------:R-:W-:Y:S01]  /*e500*/  IMAD.IADD R13, R228, 0x1, -R2 ;  /* 0x00000001e40d7824 */ /* 0x000fe200078e0a02 */
[----:B------:R-:W-:-:S02]  /*e510*/  ISETP.GE.AND P6, PT, R2, R232, PT ;  /* 0x000000e80200720c */ /* 0x000fc40003fc6270 */
[C---:B------:R-:W-:Y:S01]  /*e520*/  ISETP.LT.OR P0, PT, R2.reuse, R231, P0 ;  /* 0x000000e70200720c */ /* 0x040fe20000701670 */
[----:B------:R-:W-:Y:S01]  /*e530*/  HMMA.16816.F32 R28, R4, R30, R32 ;  /* 0x0000001e041c723c */ /* 0x000fe20000001820 */
[----:B------:R-:W-:-:S07]  /*e540*/  ISETP.LT.OR P6, PT, R2, R230, P6 ;  /* 0x000000e60200720c */ /* 0x000fce00037c1670 */
[C---:B------:R-:W-:Y:S01]  /*e550*/  HMMA.16816.F32 R168, R8.reuse, R18, R168 ;  /* 0x0000001208a8723c */ /* 0x040fe200000018a8 */
[----:B-1----:R-:W-:Y:S01]  /*e560*/  IMAD.MOV.U32 R12, RZ, RZ, R3 ;  /* 0x000000ffff0c7224 */ /* 0x002fe200078e0003 */
[----:B------:R-:W-:Y:S01]  /*e570*/  IABS R3, R13 ;  /* 0x0000000d00037213 */ /* 0x000fe20000000000 */
[----:B------:R-:W-:Y:S02]  /*e580*/  IMAD.IADD R13, R229, 0x1, -R2 ;  /* 0x00000001e50d7824 */ /* 0x000fe400078e0a02 */
[----:B------:R1:W5:Y:S01]  /*e590*/  I2F R16, R12 ;  /* 0x0000000c00107306 */ /* 0x0003620000201400 */
[----:B---3--:R-:W-:Y:S02]  /*e5a0*/  FFMA.FTZ R14, R14, -UR23, R20 ;  /* 0x800000170e0e7c23 */ /* 0x008fe40008010014 */
[----:B------:R-:W-:Y:S03]  /*e5b0*/  HMMA.16816.F32 R192, R8, R174, R192 ;  /* 0x000000ae08c0723c */ /* 0x000fe600000018c0 */
[----:B------:R-:W-:-:S02]  /*e5c0*/  FSEL R178, R14, -INF , !P1 ;  /* 0xff8000000eb27808 */ /* 0x000fc40004800000 */
[----:B------:R3:W3:Y:S01]  /*e5d0*/  I2F R15, R3 ;  /* 0x00000003000f7306 */ /* 0x0006e20000201400 */
[C---:B------:R-:W-:Y:S02]  /*e5e0*/  ISETP.GE.AND P1, PT, R0.reuse, R232, PT ;  /* 0x000000e80000720c */ /* 0x040fe40003f26270 */
[----:B--2---:R-:W-:Y:S02]  /*e5f0*/  HMMA.16816.F32 R32, R4, R132, R184 ;  /* 0x000000840420723c */ /* 0x004fe400000018b8 */
[C---:B------:R-:W-:Y:S02]  /*e600*/  ISETP.LT.OR P1, PT, R0.reuse, R230, P1 ;  /* 0x000000e60000720c */ /* 0x040fe40000f21670 */
[----:B-1----:R-:W-:Y:S01]  /*e610*/  IADD3 R12, R0, 0x8, RZ ;  /* 0x00000008000c7810 */ /* 0x002fe20007ffe0ff */
[----:B-----5:R-:W-:-:S03]  /*e620*/  FFMA.FTZ R14, R16, -UR23, R22 ;  /* 0x80000017100e7c23 */ /* 0x020fc60008010016 */
[C---:B------:R-:W-:Y:S02]  /*e630*/  HMMA.16816.F32 R132, R4.reuse, R134, R168 ;  /* 0x000000860484723c */ /* 0x040fe400000018a8 */
[----:B------:R-:W-:Y:S02]  /*e640*/  FSEL R177, R14, -INF , !P1 ;  /* 0xff8000000eb17808 */ /* 0x000fe40004800000 */
[----:B---3--:R-:W-:Y:S01]  /*e650*/  IABS R3, R13 ;  /* 0x0000000d00037213 */ /* 0x008fe20000000000 */
[--C-:B------:R-:W-:Y:S01]  /*e660*/  IMAD.IADD R13, R228, 0x1, -R12.reuse ;  /* 0x00000001e40d7824 */ /* 0x100fe200078e0a0c */
[----:B------:R-:W-:Y:S01]  /*e670*/  ISETP.GE.AND P1, PT, R12, R233, PT ;  /* 0x000000e90c00720c */ /* 0x000fe20003f26270 */
[----:B------:R-:W-:Y:S01]  /*e680*/  FFMA.FTZ R15, R15, -UR23, R21 ;  /* 0x800000170f0f7c23 */ /* 0x000fe20008010015 */
[----:B------:R1:W-:Y:S01]  /*e690*/  I2F R18, R3 ;  /* 0x0000000300127306 */ /* 0x0003e20000201400 */
[----:B----4-:R-:W-:Y:S01]  /*e6a0*/  HMMA.16816.F32 R168, R4, R26, R188 ;  /* 0x0000001a04a8723c */ /* 0x010fe200000018bc */
[----:B------:R-:W-:Y:S01]  /*e6b0*/  IABS R2, R13 ;  /* 0x0000000d00027213 */ /* 0x000fe20000000000 */
[----:B------:R-:W-:Y:S01]  /*e6c0*/  IMAD.IADD R13, R229, 0x1, -R12 ;  /* 0x00000001e50d7824 */ /* 0x000fe200078e0a0c */
[----:B------:R-:W-:-:S02]  /*e6d0*/  FSEL R179, R15, -INF , !P0 ;  /* 0xff8000000fb37808 */ /* 0x000fc40004000000 */
[C---:B------:R-:W-:Y:S02]  /*e6e0*/  ISETP.GE.AND P0, PT, R12.reuse, R232, PT ;  /* 0x000000e80c00720c */ /* 0x040fe40003f06270 */
[----:B------:R2:W3:Y:S01]  /*e6f0*/  I2F R16, R2 ;  /* 0x0000000200107306 */ /* 0x0004e20000201400 */
[C---:B------:R-:W-:Y:S02]  /*e700*/  ISETP.LT.OR P1, PT, R12.reuse, R231, P1 ;  /* 0x000000e70c00720c */ /* 0x040fe40000f21670 */
[----:B------:R-:W-:Y:S02]  /*e710*/  ISETP.LT.OR P0, PT, R12, R230, P0 ;  /* 0x000000e60c00720c */ /* 0x000fe40000701670 */
[----:B-1----:R-:W-:-:S05]  /*e720*/  IADD3 R3, R0, 0x9, RZ ;  /* 0x0000000900037810 */ /* 0x002fca0007ffe0ff */
[--C-:B------:R-:W-:Y:S02]  /*e730*/  IMAD.IADD R14, R228, 0x1, -R3.reuse ;  /* 0x00000001e40e7824 */ /* 0x100fe400078e0a03 */
[----:B------:R-:W-:Y:S01]  /*e740*/  IMAD.IADD R12, R229, 0x1, -R3 ;  /* 0x00000001e50c7824 */ /* 0x000fe200078e0a03 */
[----:B--2---:R-:W-:Y:S01]  /*e750*/  IABS R2, R13 ;  /* 0x0000000d00027213 */ /* 0x004fe20000000000 */
[----:B---3--:R-:W-:-:S03]  /*e760*/  FFMA.FTZ R15, R16, -UR23, R28 ;  /* 0x80000017100f7c23 */ /* 0x008fc6000801001c */
[----:B------:R-:W-:Y:S01]  /*e770*/  IABS R12, R12 ;  /* 0x0000000c000c7213 */ /* 0x000fe20000000000 */
[----:B------:R-:W-:Y:S01]  /*e780*/  IMAD.MOV.U32 R13, RZ, RZ, R2 ;  /* 0x000000ffff0d7224 */ /* 0x000fe200078e0002 */
[----:B------:R-:W-:Y:S01]  /*e790*/  IABS R2, R14 ;  /* 0x0000000e00027213 */ /* 0x000fe20000000000 */
[----:B------:R-:W-:Y:S01]  /*e7a0*/  FFMA.FTZ R14, R18, -UR23, R23 ;  /* 0x80000017120e7c23 */ /* 0x000fe20008010017 */
[----:B------:R-:W-:Y:S01]  /*e7b0*/  FSEL R173, R15, -INF , !P1 ;  /* 0xff8000000fad7808 */ /* 0x000fe20004800000 */
[----:B------:R1:W2:Y:S01]  /*e7c0*/  I2F R17, R13 ;  /* 0x0000000d00117306 */ /* 0x0002a20000201400 */
[C---:B------:R-:W-:Y:S01]  /*e7d0*/  ISETP.GE.AND P1, PT, R3.reuse, R232, PT ;  /* 0x000000e80300720c */ /* 0x040fe20003f26270 */
[----:B------:R-:W-:Y:S01]  /*e7e0*/  HMMA.16816.F32 R20, R4, R24, R180 ;  /* 0x000000180414723c */ /* 0x000fe200000018b4 */
[----:B------:R-:W-:Y:S02]  /*e7f0*/  FSEL R176, R14, -INF , !P6 ;  /* 0xff8000000eb07808 */ /* 0x000fe40007000000 */
[----:B------:R-:W-:-:S02]  /*e800*/  ISETP.GE.AND P6, PT, R3, R233, PT ;  /* 0x000000e90300720c */ /* 0x000fc40003fc6270 */
[C---:B------:R-:W-:Y:S02]  /*e810*/  ISETP.LT.OR P1, PT, R3.reuse, R230, P1 ;  /* 0x000000e60300720c */ /* 0x040fe40000f21670 */
[----:B------:R-:W-:Y:S02]  /*e820*/  ISETP.LT.OR P6, PT, R3, R231, P6 ;  /* 0x000000e70300720c */ /* 0x000fe400037c1670 */
[C---:B------:R-:W-:Y:S01]  /*e830*/  IADD3 R3, R0.reuse, 0x11, RZ ;  /* 0x0000001100037810 */ /* 0x040fe20007ffe0ff */
[----:B-1----:R-:W-:Y:S01]  /*e840*/  IMAD.MOV.U32 R13, RZ, RZ, R2 ;  /* 0x000000ffff0d7224 */ /* 0x002fe200078e0002 */
[----:B------:R-:W-:-:S03]  /*e850*/  IADD3 R2, R0, 0x10, RZ ;  /* 0x0000001000027810 */ /* 0x000fc60007ffe0ff */
[C---:B------:R-:W-:Y:S01]  /*e860*/  IMAD.IADD R8, R228.reuse, 0x1, -R3 ;  /* 0x00000001e4087824 */ /* 0x040fe200078e0a03 */
[----:B------:R1:W3:Y:S01]  /*e870*/  I2F R16, R13 ;  /* 0x0000000d00107306 */ /* 0x0002e20000201400 */
[----:B------:R-:W-:-:S03]  /*e880*/  IMAD.IADD R14, R228, 0x1, -R2 ;  /* 0x00000001e40e7824 */ /* 0x000fc600078e0a02 */
[----:B------:R-:W-:Y:S01]  /*e890*/  IABS R8, R8 ;  /* 0x0000000800087213 */ /* 0x000fe20000000000 */
[----:B-1----:R-:W-:Y:S01]  /*e8a0*/  IMAD.MOV.U32 R13, RZ, RZ, R12 ;  /* 0x000000ffff0d7224 */ /* 0x002fe200078e000c */
[----:B------:R-:W-:Y:S01]  /*e8b0*/  IABS R12, R14 ;  /* 0x0000000e000c7213 */ /* 0x000fe20000000000 */
[----:B--2---:R-:W-:Y:S02]  /*e8c0*/  FFMA.FTZ R14, R17, -UR23, R30 ;  /* 0x80000017110e7c23 */ /* 0x004fe4000801001e */
[----:B------:R1:W2:Y:S01]  /*e8d0*/  I2F R15, R13 ;  /* 0x0000000d000f7306 */ /* 0x0002a20000201400 */
[----:B---3--:R-:W-:Y:S02]  /*e8e0*/  FFMA.FTZ R10, R16, -UR23, R29 ;  /* 0x80000017100a7c23 */ /* 0x008fe4000801001d */
[----:B------:R-:W-:Y:S02]  /*e8f0*/  FSEL R172, R14, -INF , !P0 ;  /* 0xff8000000eac7808 */ /* 0x000fe40004000000 */
[----:B------:R-:W-:-:S02]  /*e900*/  ISETP.GE.AND P0, PT, R2, R233, PT ;  /* 0x000000e90200720c */ /* 0x000fc40003f06270 */
[----:B------:R-:W-:Y:S01]  /*e910*/  FSEL R30, R10, -INF , !P6 ;  /* 0xff8000000a1e7808 */ /* 0x000fe20007000000 */
[----:B------:R-:W3:Y:S01]  /*e920*/  I2F R12, R12 ;  /* 0x0000000c000c7306 */ /* 0x000ee20000201400 */
[C---:B------:R-:W-:Y:S01]  /*e930*/  ISETP.GE.AND P6, PT, R2.reuse, R232, PT ;  /* 0x000000e80200720c */ /* 0x040fe20003fc6270 */
[C---:B------:R-:W-:Y:S01]  /*e940*/  IMAD.IADD R10, R229.reuse, 0x1, -R3 ;  /* 0x00000001e50a7824 */ /* 0x040fe200078e0a03 */
[C---:B------:R-:W-:Y:S02]  /*e950*/  ISETP.LT.OR P0, PT, R2.reuse, R231, P0 ;  /* 0x000000e70200720c */ /* 0x040fe40000701670 */
[----:B------:R-:W-:Y:S01]  /*e960*/  ISETP.LT.OR P6, PT, R2, R230, P6 ;  /* 0x000000e60200720c */ /* 0x000fe200037c1670 */
[----:B-1----:R-:W-:Y:S01]  /*e970*/  IMAD.IADD R13, R229, 0x1, -R2 ;  /* 0x00000001e50d7824 */ /* 0x002fe200078e0a02 */
[----:B------:R-:W-:Y:S01]  /*e980*/  IADD3 R2, R0, 0x18, RZ ;  /* 0x0000001800027810 */ /* 0x000fe20007ffe0ff */
[----:B--2---:R-:W-:-:S03]  /*e990*/  FFMA.FTZ R11, R15, -UR23, R31 ;  /* 0x800000170f0b7c23 */ /* 0x004fc6000801001f */
[----:B------:R-:W-:Y:S02]  /*e9a0*/  IABS R13, R13 ;  /* 0x0000000d000d7213 */ /* 0x000fe40000000000 */
[----:B------:R-:W-:Y:S01]  /*e9b0*/  FSEL R29, R11, -INF , !P1 ;  /* 0xff8000000b1d7808 */ /* 0x000fe20004800000 */
[----:B---3--:R-:W-:Y:S01]  /*e9c0*/  FFMA.FTZ R12, R12, -UR23, R32 ;  /* 0x800000170c0c7c23 */ /* 0x008fe20008010020 */
[----:B------:R-:W-:Y:S01]  /*e9d0*/  ISETP.GE.AND P1, PT, R3, R233, PT ;  /* 0x000000e90300720c */ /* 0x000fe20003f26270 */
[----:B------:R-:W-:Y:S02]  /*e9e0*/  IMAD.MOV.U32 R9, RZ, RZ, R13 ;  /* 0x000000ffff097224 */ /* 0x000fe400078e000d */
[----:B------:R-:W-:Y:S01]  /*e9f0*/  IMAD.IADD R11, R229, 0x1, -R2 ;  /* 0x00000001e50b7824 */ /* 0x000fe200078e0a02 */
[----:B------:R-:W-:Y:S01]  /*ea00*/  FSEL R236, R12, -INF , !P0 ;  /* 0xff8000000cec7808 */ /* 0x000fe20004000000 */
[----:B------:R1:W2:Y:S01]  /*ea10*/  I2F R13, R9 ;  /* 0x00000009000d7306 */ /* 0x0002a20000201400 */
[----:B------:R-:W-:-:S02]  /*ea20*/  ISETP.GE.AND P0, PT, R3, R232, PT ;  /* 0x000000e80300720c */ /* 0x000fc40003f06270 */
[C---:B------:R-:W-:Y:S02]  /*ea30*/  ISETP.LT.OR P1, PT, R3.reuse, R231, P1 ;  /* 0x000000e70300720c */ /* 0x040fe40000f21670 */
[----:B------:R-:W-:Y:S01]  /*ea40*/  ISETP.LT.OR P0, PT, R3, R230, P0 ;  /* 0x000000e60300720c */ /* 0x000fe20000701670 */
[----:B-1----:R-:W-:Y:S01]  /*ea50*/  IMAD.MOV.U32 R9, RZ, RZ, R8 ;  /* 0x000000ffff097224 */ /* 0x002fe200078e0008 */
[----:B------:R-:W-:Y:S01]  /*ea60*/  IABS R8, R10 ;  /* 0x0000000a00087213 */ /* 0x000fe20000000000 */
[----:B--2---:R-:W-:Y:S02]  /*ea70*/  FFMA.FTZ R13, R13, -UR23, R34 ;  /* 0x800000170d0d7c23 */ /* 0x004fe40008010022 */
[----:B------:R1:W2:Y:S02]  /*ea80*/  I2F R14, R9 ;  /* 0x00000009000e7306 */ /* 0x0002a40000201400 */
[----:B------:R-:W-:Y:S01]  /*ea90*/  IMAD.MOV.U32 R10, RZ, RZ, R8 ;  /* 0x000000ffff0a7224 */ /* 0x000fe200078e0008 */
[----:B------:R-:W-:-:S02]  /*eaa0*/  IADD3 R8, R0, 0x19, RZ ;  /* 0x0000001900087810 */ /* 0x000fc40007ffe0ff */
[----:B------:R-:W-:Y:S02]  /*eab0*/  FSEL R239, R13, -INF , !P6 ;  /* 0xff8000000def7808 */ /* 0x000fe40007000000 */
[C---:B------:R-:W-:Y:S01]  /*eac0*/  ISETP.GE.AND P6, PT, R2.reuse, R233, PT ;  /* 0x000000e90200720c */ /* 0x040fe20003fc6270 */
[----:B------:R-:W3:Y:S03]  /*ead0*/  I2F R17, R10 ;  /* 0x0000000a00117306 */ /* 0x000ee60000201400 */
[----:B------:R-:W-:Y:S01]  /*eae0*/  ISETP.LT.OR P6, PT, R2, R231, P6 ;  /* 0x000000e70200720c */ /* 0x000fe200037c1670 */
[----:B-1----:R-:W-:Y:S02]  /*eaf0*/  IMAD.IADD R9, R228, 0x1, -R2 ;  /* 0x00000001e4097824 */ /* 0x002fe400078e0a02 */
[----:B--2---:R-:W-:-:S03]  /*eb00*/  FFMA.FTZ R12, R14, -UR23, R33 ;  /* 0x800000170e0c7c23 */ /* 0x004fc60008010021 */
[----:B------:R-:W-:Y:S02]  /*eb10*/  IABS R9, R9 ;  /* 0x0000000900097213 */ /* 0x000fe40000000000 */
[----:B------:R-:W-:Y:S01]  /*eb20*/  FSEL R235, R12, -INF , !P1 ;  /* 0xff8000000ceb7808 */ /* 0x000fe20004800000 */
[----:B---3--:R-:W-:Y:S01]  /*eb30*/  FFMA.FTZ R13, R17, -UR23, R35 ;  /* 0x80000017110d7c23 */ /* 0x008fe20008010023 */
[C---:B------:R-:W-:Y:S01]  /*eb40*/  ISETP.GE.AND P1, PT, R2.reuse, R232, PT ;  /* 0x000000e80200720c */ /* 0x040fe20003f26270 */
[----:B------:R-:W-:Y:S01]  /*eb50*/  IMAD.MOV.U32 R10, RZ, RZ, R9 ;  /* 0x000000ffff0a7224 */ /* 0x000fe200078e0009 */
[----:B------:R-:W-:Y:S01]  /*eb60*/  IABS R9, R11 ;  /* 0x0000000b00097213 */ /* 0x000fe20000000000 */
[----:B------:R-:W-:Y:S01]  /*eb70*/  IMAD.IADD R11, R229, 0x1, -R8 ;  /* 0x00000001e50b7824 */ /* 0x000fe200078e0a08 */
[----:B------:R-:W-:Y:S01]  /*eb80*/  ISETP.LT.OR P1, PT, R2, R230, P1 ;  /* 0x000000e60200720c */ /* 0x000fe20000f21670 */
[----:B------:R1:W2:Y:S01]  /*eb90*/  I2F R15, R10 ;  /* 0x0000000a000f7306 */ /* 0x0002a20000201400 */
[----:B------:R-:W-:Y:S01]  /*eba0*/  FSEL R238, R13, -INF , !P0 ;  /* 0xff8000000dee7808 */ /* 0x000fe20004000000 */
[----:B------:R-:W3:Y:S01]  /*ebb0*/  LDSM.16.M88.4 R32, [R205+0x7800] ;  /* 0x00780000cd20783b */ /* 0x000ee20000000200 */
[----:B------:R-:W-:Y:S01]  /*ebc0*/  ISETP.GE.AND P0, PT, R8, R233, PT ;  /* 0x000000e90800720c */ /* 0x000fe20003f06270 */
[----:B------:R-:W-:-:S04]  /*ebd0*/  DEPBAR.LE SB0, 0x0 ;  /* 0x000080000000791a */ /* 0x000fc80000000000 */
[----:B------:R4:W-:Y:S01]  /*ebe0*/  I2F R18, R9 ;  /* 0x0000000900127306 */ /* 0x0009e20000201400 */
[----:B------:R-:W-:Y:S01]  /*ebf0*/  BAR.SYNC.DEFER_BLOCKING 0x0 ;  /* 0x0000000000007b1d */ /* 0x000fe20000010000 */
[----:B------:R-:W-:Y:S01]  /*ec00*/  ISETP.LT.OR P0, PT, R8, R231, P0 ;  /* 0x000000e70800720c */ /* 0x000fe20000701670 */
[----:B-1----:R-:W-:Y:S02]  /*ec10*/  IMAD.IADD R10, R228, 0x1, -R8 ;  /* 0x00000001e40a7824 */ /* 0x002fe400078e0a08 */
[----:B--2---:R-:W-:-:S03]  /*ec20*/  FFMA.FTZ R12, R15, -UR23, R132 ;  /* 0x800000170f0c7c23 */ /* 0x004fc60008010084 */
[----:B------:R-:W-:Y:S02]  /*ec30*/  IABS R3, R10 ;  /* 0x0000000a00037213 */ /* 0x000fe40000000000 */
[----:B------:R-:W-:Y:S02]  /*ec40*/  FSEL R234, R12, -INF , !P6 ;  /* 0xff8000000cea7808 */ /* 0x000fe40007000000 */
[----:B----4-:R-:W-:Y:S01]  /*ec50*/  IADD3 R9, R0, 0x20, RZ ;  /* 0x0000002000097810 */ /* 0x010fe20007ffe0ff */
[----:B------:R-:W-:Y:S01]  /*ec60*/  IMAD.MOV.U32 R10, RZ, RZ, R3 ;  /* 0x000000ffff0a7224 */ /* 0x000fe200078e0003 */
[----:B------:R-:W-:Y:S02]  /*ec70*/  IABS R3, R11 ;  /* 0x0000000b00037213 */ /* 0x000fe40000000000 */
[----:B------:R-:W-:Y:S01]  /*ec80*/  ISETP.GE.AND P6, PT, R8, R232, PT ;  /* 0x000000e80800720c */ /* 0x000fe20003fc6270 */
[----:B------:R1:W2:Y:S01]  /*ec90*/  I2F R16, R10 ;  /* 0x0000000a00107306 */ /* 0x0002a20000201400 */
[----:B------:R-:W-:-:S02]  /*eca0*/  IMAD.IADD R11, R229, 0x1, -R9 ;  /* 0x00000001e50b7824 */ /* 0x000fc400078e0a09 */
[----:B------:R-:W-:-:S05]  /*ecb0*/  ISETP.LT.OR P6, PT, R8, R230, P6 ;  /* 0x000000e60800720c */ /* 0x000fca00037c1670 */
[----:B------:R-:W4:Y:S01]  /*ecc0*/  I2F R19, R3 ;  /* 0x0000000300137306 */ /* 0x000f220000201400 */
[----:B---3--:R-:W-:Y:S01]  /*ecd0*/  HMMA.16816.F32 R24, R4, R32, R196 ;  /* 0x000000200418723c */ /* 0x008fe200000018c4 */
[----:B-1----:R-:W-:Y:S02]  /*ece0*/  IMAD.IADD R10, R228, 0x1, -R9 ;  /* 0x00000001e40a7824 */ /* 0x002fe400078e0a09 */
[----:B--2---:R-:W-:-:S03]  /*ecf0*/  FFMA.FTZ R12, R16, -UR23, R133 ;  /* 0x80000017100c7c23 */ /* 0x004fc60008010085 */
[----:B------:R-:W-:Y:S02]  /*ed00*/  IABS R2, R10 ;  /* 0x0000000a00027213 */ /* 0x000fe40000000000 */
[----:B------:R-:W-:Y:S01]  /*ed10*/  FSEL R31, R12, -INF , !P0 ;  /* 0xff8000000c1f7808 */ /* 0x000fe20004000000 */
[----:B----4-:R-:W-:Y:S01]  /*ed20*/  FFMA.FTZ R12, R19, -UR23, R135 ;  /* 0x80000017130c7c23 */ /* 0x010fe20008010087 */
[----:B------:R-:W-:Y:S01]  /*ed30*/  IADD3 R3, R0, 0x21, RZ ;  /* 0x0000002100037810 */ /* 0x000fe20007ffe0ff */
[----:B------:R-:W-:Y:S01]  /*ed40*/  IMAD.MOV.U32 R10, RZ, RZ, R2 ;  /* 0x000000ffff0a7224 */ /* 0x000fe200078e0002 */
[----:B------:R-:W-:Y:S02]  /*ed50*/  IABS R2, R11 ;  /* 0x0000000b00027213 */ /* 0x000fe40000000000 */
[----:B------:R-:W-:Y:S01]  /*ed60*/  ISETP.GE.AND P0, PT, R9, R232, PT ;  /* 0x000000e80900720c */ /* 0x000fe20003f06270 */
[--C-:B------:R-:W-:Y:S01]  /*ed70*/  IMAD.IADD R11, R228, 0x1, -R3.reuse ;  /* 0x00000001e40b7824 */ /* 0x100fe200078e0a03 */
[----:B------:R1:W2:Y:S01]  /*ed80*/  I2F R13, R10 ;  /* 0x0000000a000d7306 */ /* 0x0002a20000201400 */
[----:B------:R-:W-:Y:S01]  /*ed90*/  IMAD.IADD R8, R229, 0x1, -R3 ;  /* 0x00000001e5087824 */ /* 0x000fe200078e0a03 */
[----:B------:R-:W-:-:S04]  /*eda0*/  ISETP.LT.OR P0, PT, R9, R230, P0 ;  /* 0x000000e60900720c */ /* 0x000fc80000701670 */
[----:B------:R-:W-:Y:S01]  /*edb0*/  IABS R8, R8 ;  /* 0x0000000800087213 */ /* 0x000fe20000000000 */
[----:B-1----:R-:W-:Y:S01]  /*edc0*/  IMAD.MOV.U32 R10, RZ, RZ, R2 ;  /* 0x000000ffff0a7224 */ /* 0x002fe200078e0002 */
[----:B------:R-:W-:Y:S01]  /*edd0*/  IABS R2, R11 ;  /* 0x0000000b00027213 */ /* 0x000fe20000000000 */
[----:B------:R-:W-:Y:S01]  /*ede0*/  FFMA.FTZ R11, R18, -UR23, R134 ;  /* 0x80000017120b7c23 */ /* 0x000fe20008010086 */
[----:B------:R-:W-:Y:S01]  /*edf0*/  FSEL R134, R12, -INF , !P6 ;  /* 0xff8000000c867808 */ /* 0x000fe20007000000 */
[----:B------:R1:W3:Y:S01]  /*ee00*/  I2F R14, R10 ;  /* 0x0000000a000e7306 */ /* 0x0002e20000201400 */
[----:B--2---:R-:W-:Y:S01]  /*ee10*/  FFMA.FTZ R13, R13, -UR23, R20 ;  /* 0x800000170d0d7c23 */ /* 0x004fe20008010014 */
[-C--:B------:R-:W-:Y:S02]  /*ee20*/  ISETP.GE.AND P6, PT, R3, R233.reuse, PT ;  /* 0x000000e90300720c */ /* 0x080fe40003fc6270 */
[----:B------:R-:W-:Y:S02]  /*ee30*/  FSEL R237, R11, -INF , !P1 ;  /* 0xff8000000bed7808 */ /* 0x000fe40004800000 */
[----:B------:R-:W-:-:S02]  /*ee40*/  ISETP.GE.AND P1, PT, R9, R233, PT ;  /* 0x000000e90900720c */ /* 0x000fc40003f26270 */
[-C--:B------:R-:W-:Y:S02]  /*ee50*/  ISETP.LT.OR P6, PT, R3, R231.reuse, P6 ;  /* 0x000000e70300720c */ /* 0x080fe400037c1670 */
[----:B------:R-:W-:-:S04]  /*ee60*/  ISETP.LT.OR P1, PT, R9, R231, P1 ;  /* 0x000000e70900720c */ /* 0x000fc80000f21670 */
[----:B------:R-:W-:Y:S01]  /*ee70*/  FSEL R245, R13, -INF , !P1 ;  /* 0xff8000000df57808 */ /* 0x000fe20004800000 */
[----:B-1----:R-:W-:Y:S01]  /*ee80*/  IMAD.MOV.U32 R10, RZ, RZ, R2 ;  /* 0x000000ffff0a7224 */ /* 0x002fe200078e0002 */
[----:B------:R-:W-:Y:S01]  /*ee90*/  IADD3 R2, R0, 0x28, RZ ;  /* 0x0000002800027810 */ /* 0x000fe20007ffe0ff */
[----:B---3--:R-:W-:Y:S01]  /*eea0*/  FFMA.FTZ R14, R14, -UR23, R22 ;  /* 0x800000170e0e7c23 */ /* 0x008fe20008010016 */
[C---:B------:R-:W-:Y:S01]  /*eeb0*/  ISETP.GE.AND P1, PT, R3.reuse, R232, PT ;  /* 0x000000e80300720c */ /* 0x040fe20003f26270 */
[----:B------:R1:W2:Y:S02]  /*eec0*/  I2F R15, R10 ;  /* 0x0000000a000f7306 */ /* 0x0002a40000201400 */
[--C-:B------:R-:W-:Y:S01]  /*eed0*/  IMAD.IADD R11, R228, 0x1, -R2.reuse ;  /* 0x00000001e40b7824 */ /* 0x100fe200078e0a02 */
[----:B------:R-:W-:Y:S01]  /*eee0*/  ISETP.LT.OR P1, PT, R3, R230, P1 ;  /* 0x000000e60300720c */ /* 0x000fe20000f21670 */
[----:B------:R-:W-:Y:S01]  /*eef0*/  IMAD.IADD R9, R229, 0x1, -R2 ;  /* 0x00000001e5097824 */ /* 0x000fe200078e0a02 */
[----:B------:R-:W-:-:S02]  /*ef00*/  FSEL R243, R14, -INF , !P0 ;  /* 0xff8000000ef37808 */ /* 0x000fc40004000000 */
[C---:B------:R-:W-:Y:S02]  /*ef10*/  ISETP.GE.AND P0, PT, R2.reuse, R233, PT ;  /* 0x000000e90200720c */ /* 0x040fe40003f06270 */
[----:B------:R-:W-:Y:S02]  /*ef20*/  IABS R9, R9 ;  /* 0x0000000900097213 */ /* 0x000fe40000000000 */
[----:B------:R-:W-:Y:S01]  /*ef30*/  ISETP.LT.OR P0, PT, R2, R231, P0 ;  /* 0x000000e70200720c */ /* 0x000fe20000701670 */
[----:B-1----:R-:W-:Y:S01]  /*ef40*/  IMAD.MOV.U32 R10, RZ, RZ, R8 ;  /* 0x000000ffff0a7224 */ /* 0x002fe200078e0008 */
[----:B------:R-:W-:Y:S01]  /*ef50*/  IABS R8, R11 ;  /* 0x0000000b00087213 */ /* 0x000fe20000000000 */
[----:B------:R-:W-:Y:S01]  /*ef60*/  IMAD.MOV.U32 R11, RZ, RZ, R9 ;  /* 0x000000ffff0b7224 */ /* 0x000fe200078e0009 */
[----:B------:R-:W-:Y:S01]  /*ef70*/  IADD3 R9, R0, 0x30, RZ ;  /* 0x0000003000097810 */ /* 0x000fe20007ffe0ff */
[----:B------:R1:W3:Y:S01]  /*ef80*/  I2F R18, R10 ;  /* 0x0000000a00127306 */ /* 0x0002e20000201400 */
[----:B--2---:R-:W-:-:S03]  /*ef90*/  FFMA.FTZ R12, R15, -UR23, R21 ;  /* 0x800000170f0c7c23 */ /* 0x004fc60008010015 */
[----:B------:R-:W-:Y:S02]  /*efa0*/  IMAD.IADD R3, R228, 0x1, -R9 ;  /* 0x00000001e4037824 */ /* 0x000fe400078e0a09 */
[----:B------:R-:W-:Y:S02]  /*efb0*/  FSEL R247, R12, -INF , !P6 ;  /* 0xff8000000cf77808 */ /* 0x000fe40007000000 */
[----:B------:R2:W-:Y:S01]  /*efc0*/  I2F R28, R11 ;  /* 0x0000000b001c7306 */ /* 0x0005e20000201400 */
[C---:B------:R-:W-:Y:S02]  /*efd0*/  ISETP.GE.AND P6, PT, R2.reuse, R232, PT ;  /* 0x000000e80200720c */ /* 0x040fe40003fc6270 */
[----:B------:R-:W-:Y:S02]  /*efe0*/  IABS R3, R3 ;  /* 0x0000000300037213 */ /* 0x000fe40000000000 */
[----:B------:R-:W-:Y:S01]  /*eff0*/  ISETP.LT.OR P6, PT, R2, R230, P6 ;  /* 0x000000e60200720c */ /* 0x000fe200037c1670 */
[----:B-1----:R-:W-:Y:S01]  /*f000*/  IMAD.MOV.U32 R10, RZ, RZ, R8 ;  /* 0x000000ffff0a7224 */ /* 0x002fe200078e0008 */
[----:B------:R-:W-:Y:S01]  /*f010*/  IADD3 R8, R0, 0x29, RZ ;  /* 0x0000002900087810 */ /* 0x000fe20007ffe0ff */
[----:B---3--:R-:W-:-:S02]  /*f020*/  FFMA.FTZ R12, R18, -UR23, R23 ;  /* 0x80000017120c7c23 */ /* 0x008fc40008010017 */
[----:B------:R1:W3:Y:S01]  /*f030*/  I2F R17, R10 ;  /* 0x0000000a00117306 */ /* 0x0002e20000201400 */
[----:B------:R-:W-:Y:S02]  /*f040*/  HMMA.16816.F32 R20, R4, R34, R192 ;  /* 0x000000220414723c */ /* 0x000fe400000018c0 */
[----:B------:R-:W-:Y:S01]  /*f050*/  FSEL R186, R12, -INF , !P1 ;  /* 0xff8000000cba7808 */ /* 0x000fe20004800000 */
[----:B--2---:R-:W-:Y:S01]  /*f060*/  IMAD.IADD R11, R229, 0x1, -R8 ;  /* 0x00000001e50b7824 */ /* 0x004fe200078e0a08 */
[----:B------:R-:W-:-:S04]  /*f070*/  ISETP.GE.AND P1, PT, R8, R233, PT ;  /* 0x000000e90800720c */ /* 0x000fc80003f26270 */
[----:B------:R-:W-:Y:S02]  /*f080*/  IABS R11, R11 ;  /* 0x0000000b000b7213 */ /* 0x000fe40000000000 */
[----:B------:R-:W-:Y:S01]  /*f090*/  ISETP.LT.OR P1, PT, R8, R231, P1 ;  /* 0x000000e70800720c */ /* 0x000fe20000f21670 */
[----:B-1----:R-:W-:Y:S02]  /*f0a0*/  IMAD.IADD R10, R228, 0x1, -R8 ;  /* 0x00000001e40a7824 */ /* 0x002fe400078e0a08 */
[----:B---3--:R-:W-:-:S03]  /*f0b0*/  FFMA.FTZ R13, R17, -UR23, R168 ;  /* 0x80000017110d7c23 */ /* 0x008fc600080100a8 */
[----:B------:R-:W-:Y:S02]  /*f0c0*/  IABS R10, R10 ;  /* 0x0000000a000a7213 */ /* 0x000fe40000000000 */
[----:B------:R-:W-:Y:S02]  /*f0d0*/  FSEL R185, R13, -INF , !P0 ;  /* 0xff8000000db97808 */ /* 0x000fe40004000000 */
[----:B------:R1:W2:Y:S01]  /*f0e0*/  I2F R19, R10 ;  /* 0x0000000a00137306 */ /* 0x0002a20000201400 */
[----:B------:R-:W-:-:S04]  /*f0f0*/  ISETP.GE.AND P0, PT, R8, R232, PT ;  /* 0x000000e80800720c */ /* 0x000fc80003f06270 */
[----:B------:R-:W-:Y:S01]  /*f100*/  ISETP.LT.OR P0, PT, R8, R230, P0 ;  /* 0x000000e60800720c */ /* 0x000fe20000701670 */
[----:B-1----:R-:W-:Y:S02]  /*f110*/  IMAD.MOV.U32 R10, RZ, RZ, R11 ;  /* 0x000000ffff0a7224 */ /* 0x002fe400078e000b */
[----:B------:R-:W-:Y:S02]  /*f120*/  IMAD.IADD R11, R229, 0x1, -R9 ;  /* 0x00000001e50b7824 */ /* 0x000fe400078e0a09 */
[----:B------:R1:W-:Y:S03]  /*f130*/  I2F R16, R10 ;  /* 0x0000000a00107306 */ /* 0x0003e60000201400 */
[----:B------:R-:W-:-:S05]  /*f140*/  IABS R2, R11 ;  /* 0x0000000b00027213 */ /* 0x000fca0000000000 */
[----:B------:R-:W-:Y:S01]  /*f150*/  IMAD.MOV.U32 R11, RZ, RZ, R2 ;  /* 0x000000ffff0b7224 */ /* 0x000fe200078e0002 */
[----:B------:R-:W-:-:S03]  /*f160*/  IADD3 R2, R0, 0x38, RZ ;  /* 0x0000003800027810 */ /* 0x000fc60007ffe0ff */
[----:B------:R3:W4:Y:S02]  /*f170*/  I2F R17, R11 ;  /* 0x0000000b00117306 */ /* 0x0007240000201400 */
[--C-:B------:R-:W-:Y:S02]  /*f180*/  IMAD.IADD R8, R228, 0x1, -R2.reuse ;  /* 0x00000001e4087824 */ /* 0x100fe400078e0a02 */
[----:B-1----:R-:W-:Y:S01]  /*f190*/  IMAD.MOV.U32 R10, RZ, RZ, R3 ;  /* 0x000000ffff0a7224 */ /* 0x002fe200078e0003 */
[C---:B------:R-:W-:Y:S01]  /*f1a0*/  IADD3 R3, R0.reuse, 0x31, RZ ;  /* 0x0000003100037810 */ /* 0x040fe20007ffe0ff */
[----:B------:R-:W-:Y:S01]  /*f1b0*/  IMAD.IADD R6, R229, 0x1, -R2 ;  /* 0x00000001e5067824 */ /* 0x000fe200078e0a02 */
[----:B------:R-:W-:Y:S01]  /*f1c0*/  IABS R4, R8 ;  /* 0x0000000800047213 */ /* 0x000fe20000000000 */
[----:B------:R1:W5:Y:S01]  /*f1d0*/  I2F R14, R10 ;  /* 0x0000000a000e7306 */ /* 0x0003620000201400 */
[----:B------:R-:W-:Y:S01]  /*f1e0*/  IADD3 R0, R0, 0x39, RZ ;  /* 0x0000003900007810 */ /* 0x000fe20007ffe0ff */
[----:B--2---:R-:W-:-:S02]  /*f1f0*/  FFMA.FTZ R8, R19, -UR23, R169 ;  /* 0x8000001713087c23 */ /* 0x004fc400080100a9 */
[----:B------:R-:W-:Y:S01]  /*f200*/  IMAD.MOV.U32 R5, RZ, RZ, R4 ;  /* 0x000000ffff057224 */ /* 0x000fe200078e0004 */
[----:B------:R-:W-:Y:S02]  /*f210*/  IABS R4, R6 ;  /* 0x0000000600047213 */ /* 0x000fe40000000000 */
[----:B------:R-:W-:Y:S01]  /*f220*/  FSEL R135, R8, -INF , !P1 ;  /* 0xff80000008877808 */ /* 0x000fe20004800000 */
[--C-:B---3--:R-:W-:Y:S01]  /*f230*/  IMAD.IADD R11, R229, 0x1, -R3.reuse ;  /* 0x00000001e50b7824 */ /* 0x108fe200078e0a03 */
[----:B------:R-:W-:Y:S01]  /*f240*/  ISETP.GE.AND P1, PT, R9, R232, PT ;  /* 0x000000e80900720c */ /* 0x000fe20003f26270 */
[----:B------:R2:W3:Y:S01]  /*f250*/  I2F R12, R5 ;  /* 0x00000005000c7306 */ /* 0x0004e20000201400 */
[----:B----4-:R-:W-:Y:S02]  /*f260*/  FFMA.FTZ R6, R17, -UR23, R26 ;  /* 0x8000001711067c23 */ /* 0x010fe4000801001a */
[----:B------:R-:W-:Y:S02]  /*f270*/  IABS R11, R11 ;  /* 0x0000000b000b7213 */ /* 0x000fe40000000000 */
[----:B------:R-:W-:Y:S01]  /*f280*/  ISETP.LT.OR P1, PT, R9, R230, P1 ;  /* 0x000000e60900720c */ /* 0x000fe20000f21670 */
[----:B-1----:R-:W-:-:S02]  /*f290*/  IMAD.IADD R10, R228, 0x1, -R3 ;  /* 0x00000001e40a7824 */ /* 0x002fc400078e0a03 */
[----:B-----5:R-:W-:Y:S01]  /*f2a0*/  FFMA.FTZ R7, R14, -UR23, R24 ;  /* 0x800000170e077c23 */ /* 0x020fe20008010018 */
[----:B------:R-:W-:Y:S02]  /*f2b0*/  FSEL R241, R6, -INF , !P1 ;  /* 0xff80000006f17808 */ /* 0x000fe40004800000 */
[----:B------:R-:W-:Y:S02]  /*f2c0*/  IABS R10, R10 ;  /* 0x0000000a000a7213 */ /* 0x000fe40000000000 */
[C---:B------:R-:W-:Y:S02]  /*f2d0*/  ISETP.GE.AND P1, PT, R2.reuse, R233, PT ;  /* 0x000000e90200720c */ /* 0x040fe40003f26270 */
[----:B------:R1:W4:Y:S01]  /*f2e0*/  I2F R15, R10 ;  /* 0x0000000a000f7306 */ /* 0x0003220000201400 */
[----:B--2---:R-:W-:Y:S01]  /*f2f0*/  IMAD.IADD R5, R229, 0x1, -R0 ;  /* 0x00000001e5057824 */ /* 0x004fe200078e0a00 */
[----:B------:R-:W-:Y:S01]  /*f300*/  ISETP.LT.OR P1, PT, R2, R231, P1 ;  /* 0x000000e70200720c */ /* 0x000fe20000f21670 */
[----:B---3--:R-:W-:-:S05]  /*f310*/  FFMA.FTZ R8, R12, -UR23, R20 ;  /* 0x800000170c087c23 */ /* 0x008fca0008010014 */
[----:B------:R-:W-:Y:S02]  /*f320*/  FSEL R174, R8, -INF , !P1 ;  /* 0xff80000008ae7808 */ /* 0x000fe40004800000 */
[----:B------:R-:W-:-:S04]  /*f330*/  ISETP.GE.AND P1, PT, R0, R232, PT ;  /* 0x000000e80000720c */ /* 0x000fc80003f26270 */
[----:B------:R-:W-:Y:S01]  /*f340*/  ISETP.LT.OR P1, PT, R0, R230, P1 ;  /* 0x000000e60000720c */ /* 0x000fe20000f21670 */
[----:B-1----:R-:W-:Y:S02]  /*f350*/  IMAD.MOV.U32 R10, RZ, RZ, R11 ;  /* 0x000000ffff0a7224 */ /* 0x002fe400078e000b */
[----:B------:R-:W-:Y:S02]  /*f360*/  FFMA.FTZ R11, R28, -UR23, R170 ;  /* 0x800000171c0b7c23 */ /* 0x000fe400080100aa */
[----:B------:R1:W2:Y:S03]  /*f370*/  I2F R13, R10 ;  /* 0x0000000a000d7306 */ /* 0x0002a60000201400 */
[----:B------:R-:W-:Y:S02]  /*f380*/  FSEL R252, R11, -INF , !P6 ;  /* 0xff8000000bfc7808 */ /* 0x000fe40007000000 */
[----:B------:R-:W-:-:S04]  /*f390*/  ISETP.GE.AND P6, PT, R9, R233, PT ;  /* 0x000000e90900720c */ /* 0x000fc80003fc6270 */
[----:B------:R-:W-:Y:S01]  /*f3a0*/  ISETP.LT.OR P6, PT, R9, R231, P6 ;  /* 0x000000e70900720c */ /* 0x000fe200037c1670 */
[----:B----4-:R-:W-:-:S03]  /*f3b0*/  FFMA.FTZ R9, R15, -UR23, R25 ;  /* 0x800000170f097c23 */ /* 0x010fc60008010019 */
[----:B------:R-:W-:Y:S02]  /*f3c0*/  FSEL R249, R7, -INF , !P6 ;  /* 0xff80000007f97808 */ /* 0x000fe40007000000 */
[----:B------:R-:W-:Y:S01]  /*f3d0*/  ISETP.GE.AND P6, PT, R3, R232, PT ;  /* 0x000000e80300720c */ /* 0x000fe20003fc6270 */
[----:B-1----:R-:W-:Y:S02]  /*f3e0*/  FFMA.FTZ R10, R16, -UR23, R171 ;  /* 0x80000017100a7c23 */ /* 0x002fe400080100ab */
[----:B--2---:R-:W-:Y:S01]  /*f3f0*/  FFMA.FTZ R7, R13, -UR23, R27 ;  /* 0x800000170d077c23 */ /* 0x004fe2000801001b */
[C---:B------:R-:W-:Y:S02]  /*f400*/  ISETP.LT.OR P6, PT, R3.reuse, R230, P6 ;  /* 0x000000e60300720c */ /* 0x040fe400037c1670 */
[----:B------:R-:W-:Y:S02]  /*f410*/  FSEL R242, R10, -INF , !P0 ;  /* 0xff8000000af27808 */ /* 0x000fe40004000000 */
[----:B------:R1:W2:Y:S01]  /*f420*/  I2F R10, R4 ;  /* 0x00000004000a7306 */ /* 0x0002a20000201400 */
[----:B------:R-:W-:-:S02]  /*f430*/  ISETP.GE.AND P0, PT, R3, R233, PT ;  /* 0x000000e90300720c */ /* 0x000fc40003f06270 */
[----:B------:R-:W-:Y:S02]  /*f440*/  FSEL R187, R7, -INF , !P6 ;  /* 0xff80000007bb7808 */ /* 0x000fe40007000000 */
[----:B------:R-:W-:Y:S02]  /*f450*/  ISETP.LT.OR P0, PT, R3, R231, P0 ;  /* 0x000000e70300720c */ /* 0x000fe40000701670 */
[----:B------:R-:W-:Y:S02]  /*f460*/  ISETP.GE.AND P6, PT, R0, R233, PT ;  /* 0x000000e90000720c */ /* 0x000fe40003fc6270 */
[----:B------:R-:W-:Y:S02]  /*f470*/  FSEL R246, R9, -INF , !P0 ;  /* 0xff80000009f67808 */ /* 0x000fe40004000000 */
[----:B------:R-:W-:Y:S02]  /*f480*/  ISETP.GE.AND P0, PT, R2, R232, PT ;  /* 0x000000e80200720c */ /* 0x000fe40003f06270 */
[----:B------:R-:W-:-:S02]  /*f490*/  ISETP.LT.OR P6, PT, R0, R231, P6 ;  /* 0x000000e70000720c */ /* 0x000fc400037c1670 */
[----:B------:R-:W-:Y:S01]  /*f4a0*/  ISETP.LT.OR P0, PT, R2, R230, P0 ;  /* 0x000000e60200720c */ /* 0x000fe20000701670 */
[----:B-1----:R-:W-:-:S05]  /*f4b0*/  IMAD.IADD R4, R228, 0x1, -R0 ;  /* 0x00000001e4047824 */ /* 0x002fca00078e0a00 */
[----:B------:R-:W-:-:S05]  /*f4c0*/  IABS R3, R4 ;  /* 0x0000000400037213 */ /* 0x000fca0000000000 */
[----:B------:R-:W-:Y:S01]  /*f4d0*/  IMAD.MOV.U32 R4, RZ, RZ, R3 ;  /* 0x000000ffff047224 */ /* 0x000fe200078e0003 */
[----:B------:R-:W-:Y:S01]  /*f4e0*/  IABS R3, R5 ;  /* 0x0000000500037213 */ /* 0x000fe20000000000 */
[----:B--2---:R-:W-:-:S04]  /*f4f0*/  FFMA.FTZ R5, R10, -UR23, R22 ;  /* 0x800000170a057c23 */ /* 0x004fc80008010016 */
[----:B------:R-:W1:Y:S01]  /*f500*/  I2F R4, R4 ;  /* 0x0000000400047306 */ /* 0x000e620000201400 */
[----:B------:R-:W-:Y:S02]  /*f510*/  FSEL R248, R5, -INF , !P0 ;  /* 0xff80000005f87808 */ /* 0x000fe40004000000 */
[----:B------:R-:W-:-:S05]  /*f520*/  PLOP3.LUT P0, PT, PT, PT, UP0, 0x80, 0x0 ;  /* 0x000000000000781c */ /* 0x000fca0003f0f008 */
[----:B------:R-:W2:Y:S01]  /*f530*/  I2F R3, R3 ;  /* 0x0000000300037306 */ /* 0x000ea20000201400 */
[----:B-1----:R-:W-:-:S05]  /*f540*/  FFMA.FTZ R2, R4, -UR23, R21 ;  /* 0x8000001704027c23 */ /* 0x002fca0008010015 */
[----:B------:R-:W-:Y:S01]  /*f550*/  FSEL R240, R2, -INF , !P6 ;  /* 0xff80000002f07808 */ /* 0x000fe20007000000 */
[----:B--2---:R-:W-:-:S05]  /*f560*/  FFMA.FTZ R0, R3, -UR23, R23 ;  /* 0x8000001703007c23 */ /* 0x004fca0008010017 */
        /* <DEDUP_REMOVED lines=76> */
.L_x_513:
[----:B------:R-:W-:Y:S05]  /*fa30*/  BSYNC B0 ;  /* 0x0000000000007941 */ /* 0x000fea0003800000 */
.L_x_512:
[----:B------:R-:W0:Y:S02]  /*fa40*/  LDGDEPBAR ;  /* 0x00000000000079af */ /* 0x000e240000000000 */
.L_x_511:
[----:B-1----:R-:W2:Y:S01]  /*fa50*/  LDL.LU R5, [R1+0x34] ;  /* 0x0000340001057983 */ /* 0x002ea20000300800 */
[----:B------:R-:W-:Y:S02]  /*fa60*/  MOV R169, R185 ;  /* 0x000000b900a97202 */ /* 0x000fe40000000f00 */
[----:B------:R-:W-:Y:S01]  /*fa70*/  MOV R10, R186 ;  /* 0x000000ba000a7202 */ /* 0x000fe20000000f00 */
[----:B------:R-:W-:Y:S01]  /*fa80*/  LDSM.16.MT88.4 R12, [R201+0x18000] ;  /* 0x01800000c90c783b */ /* 0x000fe20000004200 */
[----:B------:R-:W-:Y:S02]  /*fa90*/  MOV R11, R187 ;  /* 0x000000bb000b7202 */ /* 0x000fe40000000f00 */
[----:B------:R-:W-:Y:S01]  /*faa0*/  MOV R171, R250 ;  /* 0x000000fa00ab7202 */ /* 0x000fe20000000f00 */
[----:B------:R-:W-:Y:S04]  /*fab0*/  LDSM.16.MT88.4 R20, [R202+0x18000] ;  /* 0x01800000ca14783b */ /* 0x000fe80000004200 */
[----:B------:R-:W-:Y:S01]  /*fac0*/  LDSM.16.MT88.4 R16, [R204+0x18000] ;  /* 0x01800000cc10783b */ /* 0x000fe20000004200 */
[----:B--2---:R-:W-:-:S04]  /*fad0*/  FMNMX.FTZ R0, R5, R178, !PT ;  /* 0x000000b205007209 */ /* 0x004fc80007810000 */
[----:B------:R-:W-:-:S04]  /*fae0*/  FMNMX.FTZ R0, R179, R0, !PT ;  /* 0x00000000b3007209 */ /* 0x000fc80007810000 */
[----:B------:R-:W-:-:S04]  /*faf0*/  FMNMX.FTZ R0, R173, R0, !PT ;  /* 0x00000000ad007209 */ /* 0x000fc80007810000 */
[----:B------:R-:W-:-:S04]  /*fb00*/  FMNMX.FTZ R0, R30, R0, !PT ;  /* 0x000000001e007209 */ /* 0x000fc80007810000 */
        /* <DEDUP_REMOVED lines=38> */
[----:B------:R-:W-:-:S03]  /*fd70*/  FSEL R2, R2, RZ, P1 ;  /* 0x000000ff02027208 */ /* 0x000fc60000800000 */
[----:B------:R-:W-:Y:S02]  /*fd80*/  FADD.FTZ R5, R5, -R4 ;  /* 0x8000000405057221 */ /* 0x000fe40000010000 */
[--C-:B------:R-:W-:Y:S02]  /*fd90*/  FFMA.FTZ R3, R178, c[0x0][0x23c], -R2.reuse ;  /* 0x00008f00b2037a23 */ /* 0x100fe40000010802 */
[----:B------:R-:W-:Y:S01]  /*fda0*/  FMUL.FTZ R5, R5, c[0x0][0x23c] ;  /* 0x00008f0005057a20 */ /* 0x000fe20000410000 */
[----:B--2---:R-:W-:Y:S01]  /*fdb0*/  FMNMX.FTZ R132, R0, R132, !PT ;  /* 0x0000008400847209 */ /* 0x004fe20007810000 */
[----:B------:R-:W-:Y:S01]  /*fdc0*/  FFMA.FTZ R0, R179, c[0x0][0x23c], -R2 ;  /* 0x00008f00b3007a23 */ /* 0x000fe20000010802 */
[----:B------:R1:W-:Y:S02]  /*fdd0*/  MUFU.EX2 R34, R3 ;  /* 0x0000000300227308 */ /* 0x0003e40000000800 */
[----:B------:R-:W-:-:S04]  /*fde0*/  FSETP.NEU.FTZ.AND P0, PT, R132, -INF , PT ;  /* 0xff8000008400780b */ /* 0x000fc80003f1d000 */
[----:B------:R-:W-:Y:S02]  /*fdf0*/  FSEL R4, R132, RZ, P0 ;  /* 0x000000ff84047208 */ /* 0x000fe40000000000 */
[----:B------:R2:W-:Y:S01]  /*fe00*/  MUFU.EX2 R170, R0 ;  /* 0x0000000000aa7308 */ /* 0x0005e20000000800 */
[----:B-1----:R-:W-:-:S07]  /*fe10*/  FFMA.FTZ R3, R173, c[0x0][0x23c], -R2 ;  /* 0x00008f00ad037a23 */ /* 0x002fce0000010802 */
[----:B------:R-:W1:Y:S01]  /*fe20*/  MUFU.EX2 R8, R5 ;  /* 0x0000000500087308 */ /* 0x000e620000000800 */
[----:B------:R-:W-:Y:S01]  /*fe30*/  MOV R173, R246 ;  /* 0x000000f600ad7202 */ /* 0x000fe20000000f00 */
[----:B--2---:R-:W-:-:S06]  /*fe40*/  FMUL.FTZ R0, R132, c[0x0][0x23c] ;  /* 0x00008f0084007a20 */ /* 0x004fcc0000410000 */
[----:B------:R2:W-:Y:S01]  /*fe50*/  MUFU.EX2 R32, R3 ;  /* 0x0000000300207308 */ /* 0x0005e20000000800 */
[----:B------:R-:W-:Y:S01]  /*fe60*/  FSEL R0, R0, RZ, P0 ;  /* 0x000000ff00007208 */ /* 0x000fe20000000000 */
[-C--:B-1----:R-:W-:Y:S02]  /*fe70*/  FMUL.FTZ R136, R136, R8.reuse ;  /* 0x0000000888887220 */ /* 0x082fe40000410000 */
[-C--:B------:R-:W-:Y:S02]  /*fe80*/  FMUL.FTZ R137, R137, R8.reuse ;  /* 0x0000000889897220 */ /* 0x080fe40000410000 */
[-C--:B------:R-:W-:Y:S02]  /*fe90*/  FMUL.FTZ R140, R140, R8.reuse ;  /* 0x000000088c8c7220 */ /* 0x080fe40000410000 */
[----:B------:R-:W-:Y:S02]  /*fea0*/  FMUL.FTZ R141, R141, R8 ;  /* 0x000000088d8d7220 */ /* 0x000fe40000410000 */
[----:B--2---:R-:W-:-:S02]  /*feb0*/  FFMA.FTZ R3, R30, c[0x0][0x23c], -R2 ;  /* 0x00008f001e037a23 */ /* 0x004fc40000010802 */
[-C--:B------:R-:W-:Y:S02]  /*fec0*/  FMUL.FTZ R144, R144, R8.reuse ;  /* 0x0000000890907220 */ /* 0x080fe40000410000 */
[----:B------:R-:W1:Y:S01]  /*fed0*/  MUFU.EX2 R35, R3 ;  /* 0x0000000300237308 */ /* 0x000e620000000800 */
[-C--:B------:R-:W-:Y:S02]  /*fee0*/  FMUL.FTZ R145, R145, R8.reuse ;  /* 0x0000000891917220 */ /* 0x080fe40000410000 */
[-C--:B------:R-:W-:Y:S02]  /*fef0*/  FMUL.FTZ R148, R148, R8.reuse ;  /* 0x0000000894947220 */ /* 0x080fe40000410000 */
[-C--:B------:R-:W-:Y:S02]  /*ff00*/  FMUL.FTZ R149, R149, R8.reuse ;  /* 0x0000000895957220 */ /* 0x080fe40000410000 */
[-C--:B------:R-:W-:Y:S02]  /*ff10*/  FMUL.FTZ R152, R152, R8.reuse ;  /* 0x0000000898987220 */ /* 0x080fe40000410000 */
[----:B------:R-:W-:-:S02]  /*ff20*/  FMUL.FTZ R153, R153, R8 ;  /* 0x0000000899997220 */ /* 0x000fc40000410000 */
[-C--:B------:R-:W-:Y:S02]  /*ff30*/  FMUL.FTZ R156, R156, R8.reuse ;  /* 0x000000089c9c7220 */ /* 0x080fe40000410000 */
[-C--:B------:R-:W-:Y:S02]  /*ff40*/  FMUL.FTZ R157, R157, R8.reuse ;  /* 0x000000089d9d7220 */ /* 0x080fe40000410000 */
[----:B------:R-:W-:Y:S01]  /*ff50*/  FMUL.FTZ R160, R160, R8 ;  /* 0x00000008a0a07220 */ /* 0x000fe20000410000 */
[----:B-1----:R-:W-:Y:S01]  /*ff60*/  F2FP.PACK_AB R6, R35, R32 ;  /* 0x000000202306723e */ /* 0x002fe200000000ff */
[----:B------:R-:W-:Y:S02]  /*ff70*/  FFMA.FTZ R3, R177, c[0x0][0x23c], -R0 ;  /* 0x00008f00b1037a23 */ /* 0x000fe40000010800 */
[-C--:B------:R-:W-:Y:S02]  /*ff80*/  FMUL.FTZ R161, R161, R8.reuse ;  /* 0x00000008a1a17220 */ /* 0x080fe40000410000 */
[----:B------:R1:W-:Y:S01]  /*ff90*/  MUFU.EX2 R180, R3 ;  /* 0x0000000300b47308 */ /* 0x0003e20000000800 */
[----:B------:R-:W-:-:S02]  /*ffa0*/  FMUL.FTZ R164, R164, R8 ;  /* 0x00000008a4a47220 */ /* 0x000fc40000410000 */
[-C--:B------:R-:W-:Y:S02]  /*ffb0*/  FMUL.FTZ R165, R165, R8.reuse ;  /* 0x00000008a5a57220 */ /* 0x080fe40000410000 */
[-C--:B------:R-:W-:Y:S02]  /*ffc0*/  FMUL.FTZ R36, R36, R8.reuse ;  /* 0x0000000824247220 */ /* 0x080fe40000410000 */
[-C--:B------:R-:W-:Y:S02]  /*ffd0*/  FMUL.FTZ R37, R37, R8.reuse ;  /* 0x0000000825257220 */ /* 0x080fe40000410000 */
[-C--:B------:R-:W-:Y:S02]  /*ffe0*/  FMUL.FTZ R40, R40, R8.reuse ;  /* 0x0000000828287220 */ /* 0x080fe40000410000 */
[-C--:B------:R-:W-:Y:S02]  /*fff0*/  FMUL.FTZ R41, R41, R8.reuse ;  /* 0x0000000829297220 */ /* 0x080fe40000410000 */
[----:B------:R-:W-:-:S02]  /*10000*/  FMUL.FTZ R44, R44, R8 ;  /* 0x000000082c2c7220 */ /* 0x000fc40000410000 */
[-C--:B------:R-:W-:Y:S02]  /*10010*/  FMUL.FTZ R45, R45, R8.reuse ;  /* 0x000000082d2d7220 */ /* 0x080fe40000410000 */
[----:B-1----:R-:W-:Y:S02]  /*10020*/  FFMA.FTZ R3, R176, c[0x0][0x23c], -R0 ;  /* 0x00008f00b0037a23 */ /* 0x002fe40000010800 */
[-C--:B------:R-:W-:Y:S02]  /*10030*/  FMUL.FTZ R48, R48, R8.reuse ;  /* 0x0000000830307220 */ /* 0x080fe40000410000 */
[----:B------:R-:W1:Y:S01]  /*10040*/  MUFU.EX2 R168, R3 ;  /* 0x0000000300a87308 */ /* 0x000e620000000800 */
[-C--:B------:R-:W-:Y:S02]  /*10050*/  FMUL.FTZ R49, R49, R8.reuse ;  /* 0x0000000831317220 */ /* 0x080fe40000410000 */
[-C--:B------:R-:W-:Y:S02]  /*10060*/  FMUL.FTZ R52, R52, R8.reuse ;  /* 0x0000000834347220 */ /* 0x080fe40000410000 */
[----:B------:R-:W-:-:S02]  /*10070*/  FMUL.FTZ R53, R53, R8 ;  /* 0x0000000835357220 */ /* 0x000fc40000410000 */
[-C--:B------:R-:W-:Y:S02]  /*10080*/  FMUL.FTZ R56, R56, R8.reuse ;  /* 0x0000000838387220 */ /* 0x080fe40000410000 */
[-C--:B------:R-:W-:Y:S02]  /*10090*/  FMUL.FTZ R57, R57, R8.reuse ;  /* 0x0000000839397220 */ /* 0x080fe40000410000 */
[-C--:B------:R-:W-:Y:S02]  /*100a0*/  FMUL.FTZ R60, R60, R8.reuse ;  /* 0x000000083c3c7220 */ /* 0x080fe40000410000 */
[-C--:B------:R-:W-:Y:S02]  /*100b0*/  FMUL.FTZ R61, R61, R8.reuse ;  /* 0x000000083d3d7220 */ /* 0x080fe40000410000 */
[----:B------:R-:W-:Y:S01]  /*100c0*/  FMUL.FTZ R64, R64, R8 ;  /* 0x0000000840407220 */ /* 0x000fe20000410000 */
[----:B-1----:R-:W-:Y:S01]  /*100d0*/  F2FP.PACK_AB R5, R168, R180 ;  /* 0x000000b4a805723e */ /* 0x002fe200000000ff */
[----:B------:R-:W-:-:S02]  /*100e0*/  FFMA.FTZ R3, R172, c[0x0][0x23c], -R0 ;  /* 0x00008f00ac037a23 */ /* 0x000fc40000010800 */
[-C--:B------:R-:W-:Y:S02]  /*100f0*/  FMUL.FTZ R65, R65, R8.reuse ;  /* 0x0000000841417220 */ /* 0x080fe40000410000 */
[----:B------:R1:W-:Y:S01]  /*10100*/  MUFU.EX2 R33, R3 ;  /* 0x0000000300217308 */ /* 0x0003e20000000800 */
[-C--:B------:R-:W-:Y:S02]  /*10110*/  FMUL.FTZ R68, R68, R8.reuse ;  /* 0x0000000844447220 */ /* 0x080fe40000410000 */
[-C--:B------:R-:W-:Y:S02]  /*10120*/  FMUL.FTZ R69, R69, R8.reuse ;  /* 0x0000000845457220 */ /* 0x080fe40000410000 */
[-C--:B------:R-:W-:Y:S02]  /*10130*/  FMUL.FTZ R72, R72, R8.reuse ;  /* 0x0000000848487220 */ /* 0x080fe40000410000 */
[-C--:B------:R-:W-:Y:S02]  /*10140*/  FMUL.FTZ R73, R73, R8.reuse ;  /* 0x0000000849497220 */ /* 0x080fe40000410000 */
[----:B------:R-:W-:-:S02]  /*10150*/  FMUL.FTZ R76, R76, R8 ;  /* 0x000000084c4c7220 */ /* 0x000fc40000410000 */
[-C--:B------:R-:W-:Y:S02]  /*10160*/  FMUL.FTZ R77, R77, R8.reuse ;  /* 0x000000084d4d7220 */ /* 0x080fe40000410000 */
[-C--:B------:R-:W-:Y:S02]  /*10170*/  FMUL.FTZ R80, R80, R8.reuse ;  /* 0x0000000850507220 */ /* 0x080fe40000410000 */
[-C--:B------:R-:W-:Y:S02]  /*10180*/  FMUL.FTZ R81, R81, R8.reuse ;  /* 0x0000000851517220 */ /* 0x080fe40000410000 */
[----:B-1----:R-:W-:Y:S02]  /*10190*/  FFMA.FTZ R3, R29, c[0x0][0x23c], -R0 ;  /* 0x00008f001d037a23 */ /* 0x002fe40000010800 */
[-C--:B------:R-:W-:Y:S02]  /*101a0*/  FMUL.FTZ R92, R92, R8.reuse ;  /* 0x000000085c5c7220 */ /* 0x080fe40000410000 */
[----:B------:R-:W1:Y:S01]  /*101b0*/  MUFU.EX2 R172, R3 ;  /* 0x0000000300ac7308 */ /* 0x000e620000000800 */
[----:B------:R-:W-:-:S02]  /*101c0*/  FMUL.FTZ R93, R93, R8 ;  /* 0x000000085d5d7220 */ /* 0x000fc40000410000 */
[-C--:B------:R-:W-:Y:S02]  /*101d0*/  FMUL.FTZ R96, R96, R8.reuse ;  /* 0x0000000860607220 */ /* 0x080fe40000410000 */
[-C--:B------:R-:W-:Y:S02]  /*101e0*/  FMUL.FTZ R97, R97, R8.reuse ;  /* 0x0000000861617220 */ /* 0x080fe40000410000 */
[-C--:B------:R-:W-:Y:S02]  /*101f0*/  FMUL.FTZ R100, R100, R8.reuse ;  /* 0x0000000864647220 */ /* 0x080fe40000410000 */
[-C--:B------:R-:W-:Y:S02]  /*10200*/  FMUL.FTZ R101, R101, R8.reuse ;  /* 0x0000000865657220 */ /* 0x080fe40000410000 */
[-C--:B------:R-:W-:Y:S02]  /*10210*/  FMUL.FTZ R104, R104, R8.reuse ;  /* 0x0000000868687220 */ /* 0x080fe40000410000 */
[----:B------:R-:W-:-:S02]  /*10220*/  FMUL.FTZ R105, R105, R8 ;  /* 0x0000000869697220 */ /* 0x000fc40000410000 */
[----:B------:R-:W-:Y:S01]  /*10230*/  FMUL.FTZ R84, R84, R8 ;  /* 0x0000000854547220 */ /* 0x000fe20000410000 */
[----:B-1----:R-:W-:Y:S01]  /*10240*/  F2FP.PACK_AB R7, R172, R33 ;  /* 0x00000021ac07723e */ /* 0x002fe200000000ff */
[----:B------:R-:W-:Y:S01]  /*10250*/  FADD.FTZ R3, R251, -R4 ;  /* 0x80000004fb037221 */ /* 0x000fe20000010000 */
[----:B------:R-:W-:Y:S01]  /*10260*/  F2FP.PACK_AB R4, R170, R34 ;  /* 0x00000022aa04723e */ /* 0x000fe200000000ff */
[-C--:B------:R-:W-:Y:S02]  /*10270*/  FMUL.FTZ R85, R85, R8.reuse ;  /* 0x0000000855557220 */ /* 0x080fe40000410000 */
[----:B------:R-:W-:Y:S02]  /*10280*/  FMUL.FTZ R3, R3, c[0x0][0x23c] ;  /* 0x00008f0003037a20 */ /* 0x000fe40000410000 */
[-C--:B------:R-:W-:Y:S02]  /*10290*/  FMUL.FTZ R88, R88, R8.reuse ;  /* 0x0000000858587220 */ /* 0x080fe40000410000 */
        /* <DEDUP_REMOVED lines=26> */
[-C--:B------:R-:W-:Y:S02]  /*10440*/  FMUL.FTZ R163, R163, R3.reuse ;  /* 0x00000003a3a37220 */ /* 0x080fe40000410000 */
[-C--:B------:R-:W-:Y:S02]  /*10450*/  FMUL.FTZ R166, R166, R3.reuse ;  /* 0x00000003a6a67220 */ /* 0x080fe40000410000 */
[----:B------:R-:W-:-:S02]  /*10460*/  FMUL.FTZ R167, R167, R3 ;  /* 0x00000003a7a77220 */ /* 0x000fc40000410000 */
        /* <DEDUP_REMOVED lines=13> */
[C---:B------:R-:W-:Y:S01]  /*10540*/  HMMA.16816.F32 R248, R4.reuse, R16, R152 ;  /* 0x0000001004f8723c */ /* 0x040fe20000001898 */
[----:B------:R-:W-:Y:S01]  /*10550*/  MOV R149, R35 ;  /* 0x0000002300957202 */ /* 0x000fe20000000f00 */
[-C--:B------:R-:W-:Y:S01]  /*10560*/  FMUL.FTZ R50, R50, R3.reuse ;  /* 0x0000000332327220 */ /* 0x080fe20000410000 */
        /* <DEDUP_REMOVED lines=10> */
[----:B------:R-:W1:Y:S01]  /*10610*/  LDSM.16.MT88.4 R12, [R203+0x18000] ;  /* 0x01800000cb0c783b */ /* 0x000e620000004200 */
[----:B------:R-:W-:Y:S01]  /*10620*/  MOV R148, R20 ;  /* 0x0000001400947202 */ /* 0x000fe20000000f00 */
[----:B------:R-:W-:Y:S01]  /*10630*/  IMAD.MOV.U32 R143, RZ, RZ, R180 ;  /* 0x000000ffff8f7224 */ /* 0x000fe200078e00b4 */
[----:B------:R-:W-:Y:S01]  /*10640*/  MOV R142, R21 ;  /* 0x00000015008e7202 */ /* 0x000fe20000000f00 */
[-C--:B------:R-:W-:Y:S01]  /*10650*/  FMUL.FTZ R62, R62, R3.reuse ;  /* 0x000000033e3e7220 */ /* 0x080fe20000410000 */
[----:B------:R-:W-:Y:S01]  /*10660*/  MOV R141, R22 ;  /* 0x00000016008d7202 */ /* 0x000fe20000000f00 */
[----:B------:R-:W-:Y:S01]  /*10670*/  FMUL.FTZ R63, R63, R3 ;  /* 0x000000033f3f7220 */ /* 0x000fe20000410000 */
[----:B------:R-:W-:Y:S01]  /*10680*/  MOV R140, R23 ;  /* 0x00000017008c7202 */ /* 0x000fe20000000f00 */
[----:B------:R-:W-:Y:S01]  /*10690*/  FMUL.FTZ R66, R66, R3 ;  /* 0x0000000342427220 */ /* 0x000fe20000410000 */
[----:B------:R-:W2:Y:S01]  /*106a0*/  LDSM.16.MT88.4 R20, [R201+0x1a000] ;  /* 0x01a00000c914783b */ /* 0x000ea20000004200 */
[----:B------:R-:W-:Y:S01]  /*106b0*/  MOV R155, R247 ;  /* 0x000000f7009b7202 */ /* 0x000fe20000000f00 */
[----:B------:R-:W-:Y:S01]  /*106c0*/  FMUL.FTZ R67, R67, R3 ;  /* 0x0000000343437220 */ /* 0x000fe20000410000 */
[----:B------:R-:W-:Y:S01]  /*106d0*/  MOV R154, R245 ;  /* 0x000000f5009a7202 */ /* 0x000fe20000000f00 */
[----:B------:R-:W-:Y:S01]  /*106e0*/  FMUL.FTZ R70, R70, R3 ;  /* 0x0000000346467220 */ /* 0x000fe20000410000 */
[----:B------:R-:W-:Y:S01]  /*106f0*/  HMMA.16816.F32 R244, R4, R18, R156 ;  /* 0x0000001204f4723c */ /* 0x000fe2000000189c */
[----:B------:R-:W3:Y:S01]  /*10700*/  LDSM.16.MT88.4 R16, [R202+0x1a000] ;  /* 0x01a00000ca10783b */ /* 0x000ee20000004200 */
[----:B------:R-:W-:Y:S01]  /*10710*/  MOV R153, R243 ;  /* 0x000000f300997202 */ /* 0x000fe20000000f00 */
[-C--:B------:R-:W-:Y:S01]  /*10720*/  FMUL.FTZ R71, R71, R3.reuse ;  /* 0x0000000347477220 */ /* 0x080fe20000410000 */
        /* <DEDUP_REMOVED lines=8> */
[----:B------:R-:W-:Y:S01]  /*107b0*/  MOV R24, R178 ;  /* 0x000000b200187202 */ /* 0x000fe20000000f00 */
[----:B------:R-:W-:Y:S01]  /*107c0*/  FMUL.FTZ R82, R82, R3 ;  /* 0x0000000352527220 */ /* 0x000fe20000410000 */
[----:B------:R-:W-:Y:S01]  /*107d0*/  MOV R9, R179 ;  /* 0x000000b300097202 */ /* 0x000fe20000000f00 */
[----:B------:R-:W-:Y:S01]  /*107e0*/  FMUL.FTZ R83, R83, R3 ;  /* 0x0000000353537220 */ /* 0x000fe20000410000 */
[----:B------:R-:W-:Y:S01]  /*107f0*/  MOV R157, R175 ;  /* 0x000000af009d7202 */ /* 0x000fe20000000f00 */
[----:B------:R-:W-:-:S02]  /*10800*/  FMUL.FTZ R94, R94, R3 ;  /* 0x000000035e5e7220 */ /* 0x000fc40000410000 */
[-C--:B------:R-:W-:Y:S02]  /*10810*/  FMUL.FTZ R95, R95, R3.reuse ;  /* 0x000000035f5f7220 */ /* 0x080fe40000410000 */
[-C--:B------:R-:W-:Y:S02]  /*10820*/  FMUL.FTZ R98, R98, R3.reuse ;  /* 0x0000000362627220 */ /* 0x080fe40000410000 */
[-C--:B------:R-:W-:Y:S02]  /*10830*/  FMUL.FTZ R99, R99, R3.reuse ;  /* 0x0000000363637220 */ /* 0x080fe40000410000 */
[-C--:B------:R-:W-:Y:S01]  /*10840*/  FMUL.FTZ R102, R102, R3.reuse ;  /* 0x0000000366667220 */ /* 0x080fe20000410000 */
[----:B-1----:R-:W-:Y:S01]  /*10850*/  HMMA.16816.F32 R160, R4, R12, R160 ;  /* 0x0000000c04a0723c */ /* 0x002fe200000018a0 */
[-C--:B------:R-:W-:Y:S02]  /*10860*/  FMUL.FTZ R103, R103, R3.reuse ;  /* 0x0000000367677220 */ /* 0x080fe40000410000 */
[----:B------:R-:W-:-:S02]  /*10870*/  FMUL.FTZ R106, R106, R3 ;  /* 0x000000036a6a7220 */ /* 0x000fc40000410000 */
[-C--:B------:R-:W-:Y:S02]  /*10880*/  FMUL.FTZ R107, R107, R3.reuse ;  /* 0x000000036b6b7220 */ /* 0x080fe40000410000 */
[-C--:B------:R-:W-:Y:S01]  /*10890*/  FMUL.FTZ R86, R86, R3.reuse ;  /* 0x0000000356567220 */ /* 0x080fe20000410000 */
[C---:B------:R-:W-:Y:S01]  /*108a0*/  HMMA.16816.F32 R196, R4.reuse, R14, R164 ;  /* 0x0000000e04c4723c */ /* 0x040fe200000018a4 */
[----:B------:R-:W1:Y:S01]  /*108b0*/  LDSM.16.MT88.4 R12, [R204+0x1a000] ;  /* 0x01a00000cc0c783b */ /* 0x000e620000004200 */
[-C--:B------:R-:W-:Y:S02]  /*108c0*/  FMUL.FTZ R87, R87, R3.reuse ;  /* 0x0000000357577220 */ /* 0x080fe40000410000 */
[-C--:B------:R-:W-:Y:S02]  /*108d0*/  FMUL.FTZ R90, R90, R3.reuse ;  /* 0x000000035a5a7220 */ /* 0x080fe40000410000 */
[-C--:B------:R-:W-:Y:S02]  /*108e0*/  FMUL.FTZ R91, R91, R3.reuse ;  /* 0x000000035b5b7220 */ /* 0x080fe40000410000 */
        /* <DEDUP_REMOVED lines=8> */
[-C--:B------:R-:W-:Y:S02]  /*10970*/  FMUL.FTZ R127, R127, R3.reuse ;  /* 0x000000037f7f7220 */ /* 0x080fe40000410000 */
[----:B------:R-:W-:-:S02]  /*10980*/  FMUL.FTZ R130, R130, R3 ;  /* 0x0000000382827220 */ /* 0x000fc40000410000 */
[C---:B---3--:R-:W-:Y:S01]  /*10990*/  HMMA.16816.F32 R240, R4.reuse, R16, R44 ;  /* 0x0000001004f0723c */ /* 0x048fe2000000182c */
[----:B------:R-:W-:Y:S02]  /*109a0*/  FMUL.FTZ R131, R131, R3 ;  /* 0x0000000383837220 */ /* 0x000fe40000410000 */
[-C--:B------:R-:W-:Y:S02]  /*109b0*/  FMUL.FTZ R108, R108, R8.reuse ;  /* 0x000000086c6c7220 */ /* 0x080fe40000410000 */
[----:B------:R-:W-:Y:S02]  /*109c0*/  FMUL.FTZ R109, R109, R8 ;  /* 0x000000086d6d7220 */ /* 0x000fe40000410000 */
[----:B------:R-:W-:Y:S01]  /*109d0*/  MOV R45, R142 ;  /* 0x0000008e002d7202 */ /* 0x000fe20000000f00 */
[C---:B------:R-:W-:Y:S01]  /*109e0*/  HMMA.16816.F32 R192, R4.reuse, R18, R48 ;  /* 0x0000001204c0723c */ /* 0x040fe20000001830 */
[----:B------:R-:W-:Y:S01]  /*109f0*/  LDSM.16.MT88.4 R16, [R201+0x1c000] ;  /* 0x01c00000c910783b */ /* 0x000fe20000004200 */
[----:B------:R-:W-:Y:S01]  /*10a00*/  MOV R46, R141 ;  /* 0x0000008d002e7202 */ /* 0x000fe20000000f00 */
[-C--:B------:R-:W-:Y:S01]  /*10a10*/  FMUL.FTZ R110, R110, R3.reuse ;  /* 0x000000036e6e7220 */ /* 0x080fe20000410000 */
[----:B------:R-:W-:Y:S01]  /*10a20*/  MOV R47, R140 ;  /* 0x0000008c002f7202 */ /* 0x000fe20000000f00 */
[----:B------:R-:W-:Y:S01]  /*10a30*/  FMUL.FTZ R111, R111, R3 ;  /* 0x000000036f6f7220 */ /* 0x000fe20000410000 */
[----:B------:R-:W-:Y:S01]  /*10a40*/  MOV R44, R148 ;  /* 0x00000094002c7202 */ /* 0x000fe20000000f00 */
[-C--:B------:R-:W-:Y:S01]  /*10a50*/  FMUL.FTZ R112, R112, R8.reuse ;  /* 0x0000000870707220 */ /* 0x080fe20000410000 */
[----:B------:R-:W-:Y:S01]  /*10a60*/  MOV R51, R27 ;  /* 0x0000001b00337202 */ /* 0x000fe20000000f00 */
[C---:B-1----:R-:W-:Y:S01]  /*10a70*/  HMMA.16816.F32 R184, R4.reuse, R12, R52 ;  /* 0x0000000c04b8723c */ /* 0x042fe20000001834 */
[----:B------:R-:W-:Y:S01]  /*10a80*/  FMUL.FTZ R113, R113, R8 ;  /* 0x0000000871717220 */ /* 0x000fe20000410000 */
[----:B------:R-:W-:Y:S01]  /*10a90*/  MOV R48, R30 ;  /* 0x0000001e00307202 */ /* 0x000fe20000000f00 */
[----:B------:R-:W-:Y:S01]  /*10aa0*/  FMUL.FTZ R114, R114, R3 ;  /* 0x0000000372727220 */ /* 0x000fe20000410000 */
[----:B------:R-:W-:Y:S01]  /*10ab0*/  MOV R49, R29 ;  /* 0x0000001d00317202 */ /* 0x000fe20000000f00 */
[----:B------:R-:W-:Y:S01]  /*10ac0*/  FMUL.FTZ R115, R115, R3 ;  /* 0x0000000373737220 */ /* 0x000fe20000410000 */
[----:B------:R-:W-:Y:S01]  /*10ad0*/  MOV R50, R28 ;  /* 0x0000001c00327202 */ /* 0x000fe20000000f00 */
[----:B------:R-:W-:Y:S01]  /*10ae0*/  FFMA.FTZ R10, R10, c[0x0][0x23c], -R0 ;  /* 0x00008f000a0a7a23 */ /* 0x000fe20000010800 */
[----:B------:R-:W-:Y:S01]  /*10af0*/  HMMA.16816.F32 R180, R4, R14, R56 ;  /* 0x0000000e04b4723c */ /* 0x000fe20000001838 */
[----:B------:R-:W1:Y:S01]  /*10b00*/  LDSM.16.MT88.4 R12, [R202+0x1c000] ;  /* 0x01c00000ca0c783b */ /* 0x000e620000004200 */
[----:B------:R-:W-:Y:S01]  /*10b10*/  MOV R55, R9 ;  /* 0x0000000900377202 */ /* 0x000fe20000000f00 */
[----:B------:R-:W-:Y:S01]  /*10b20*/  FFMA.FTZ R9, R236, c[0x0][0x23c], -R2 ;  /* 0x00008f00ec097a23 */ /* 0x000fe20000010802 */
[----:B------:R-:W-:-:S02]  /*10b30*/  MOV R52, R26 ;  /* 0x0000001a00347202 */ /* 0x000fc40000000f00 */
[----:B------:R-:W-:Y:S01]  /*10b40*/  MOV R53, R25 ;  /* 0x0000001900357202 */ /* 0x000fe20000000f00 */
[----:B------:R3:W-:Y:S01]  /*10b50*/  MUFU.EX2 R56, R9 ;  /* 0x0000000900387308 */ /* 0x0007e20000000800 */
[----:B--2---:R-:W-:Y:S01]  /*10b60*/  HMMA.16816.F32 R176, R4, R20, R60 ;  /* 0x0000001404b0723c */ /* 0x004fe2000000183c */
[----:B------:R-:W-:Y:S02]  /*10b70*/  MOV R54, R24 ;  /* 0x0000001800367202 */ /* 0x000fe40000000f00 */
[----:B------:R-:W-:Y:S04]  /*10b80*/  LDSM.16.MT88.4 R24, [R201+0x18800] ;  /* 0x01880000c918783b */ /* 0x000fe80000004200 */
[----:B------:R-:W-:Y:S01]  /*10b90*/  IMAD.MOV.U32 R63, RZ, RZ, R158 ;  /* 0x000000ffff3f7224 */ /* 0x000fe200078e009e */
[----:B------:R-:W-:-:S02]  /*10ba0*/  MOV R62, R159 ;  /* 0x0000009f003e7202 */ /* 0x000fc40000000f00 */
[----:B------:R-:W-:Y:S02]  /*10bb0*/  MOV R61, R152 ;  /* 0x00000098003d7202 */ /* 0x000fe40000000f00 */
[----:B------:R-:W-:Y:S02]  /*10bc0*/  MOV R152, R172 ;  /* 0x000000ac00987202 */ /* 0x000fe40000000f00 */
[----:B------:R-:W-:Y:S01]  /*10bd0*/  MOV R159, R173 ;  /* 0x000000ad009f7202 */ /* 0x000fe20000000f00 */
[----:B---3--:R-:W-:Y:S01]  /*10be0*/  FFMA.FTZ R9, R235, c[0x0][0x23c], -R2 ;  /* 0x00008f00eb097a23 */ /* 0x008fe20000010802 */
[----:B------:R-:W-:Y:S02]  /*10bf0*/  MOV R158, R174 ;  /* 0x000000ae009e7202 */ /* 0x000fe40000000f00 */
[----:B------:R-:W-:Y:S01]  /*10c00*/  MOV R60, R153 ;  /* 0x00000099003c7202 */ /* 0x000fe20000000f00 */
[----:B------:R-:W-:Y:S01]  /*10c10*/  HMMA.16816.F32 R172, R4, R22, R64 ;  /* 0x0000001604ac723c */ /* 0x000fe20000001840 */
[----:B------:R-:W-:Y:S01]  /*10c20*/  MOV R153, R154 ;  /* 0x0000009a00997202 */ /* 0x000fe20000000f00 */
[----:B------:R-:W2:Y:S01]  /*10c30*/  LDSM.16.MT88.4 R20, [R204+0x1c000] ;  /* 0x01c00000cc14783b */ /* 0x000ea20000004200 */
[----:B------:R-:W-:Y:S01]  /*10c40*/  MOV R154, R151 ;  /* 0x00000097009a7202 */ /* 0x000fe20000000f00 */
[----:B------:R3:W-:Y:S01]  /*10c50*/  MUFU.EX2 R58, R9 ;  /* 0x00000009003a7308 */ /* 0x0007e20000000800 */
[----:B------:R-:W-:-:S02]  /*10c60*/  MOV R151, R169 ;  /* 0x000000a900977202 */ /* 0x000fc40000000f00 */
[----:B------:R-:W-:Y:S02]  /*10c70*/  MOV R66, R155 ;  /* 0x0000009b00427202 */ /* 0x000fe40000000f00 */
[----:B------:R-:W-:Y:S01]  /*10c80*/  MOV R65, R149 ;  /* 0x0000009500417202 */ /* 0x000fe20000000f00 */
[----:B------:R-:W-:Y:S01]  /*10c90*/  IMAD.MOV.U32 R39, RZ, RZ, R151 ;  /* 0x000000ffff277224 */ /* 0x000fe200078e0097 */
[----:B------:R-:W-:Y:S01]  /*10ca0*/  MOV R64, R150 ;  /* 0x0000009600407202 */ /* 0x000fe20000000f00 */
[----:B------:R-:W-:Y:S01]  /*10cb0*/  IMAD.MOV.U32 R150, RZ, RZ, R170 ;  /* 0x000000ffff967224 */ /* 0x000fe200078e00aa */
[----:B------:R-:W-:Y:S01]  /*10cc0*/  MOV R155, R143 ;  /* 0x0000008f009b7202 */ /* 0x000fe20000000f00 */
[----:B-1----:R-:W-:Y:S01]  /*10cd0*/  HMMA.16816.F32 R164, R4, R12, R76 ;  /* 0x0000000c04a4723c */ /* 0x002fe2000000184c */
[----:B------:R-:W-:Y:S02]  /*10ce0*/  MOV R149, R171 ;  /* 0x000000ab00957202 */ /* 0x000fe40000000f00 */
[----:B------:R-:W-:-:S02]  /*10cf0*/  MOV R143, R168 ;  /* 0x000000a8008f7202 */ /* 0x000fc40000000f00 */
[----:B------:R-:W-:Y:S01]  /*10d00*/  MOV R59, R153 ;  /* 0x00000099003b7202 */ /* 0x000fe20000000f00 */
[----:B---3--:R-:W-:Y:S01]  /*10d10*/  FFMA.FTZ R9, R234, c[0x0][0x23c], -R2 ;  /* 0x00008f00ea097a23 */ /* 0x008fe20000010802 */
[----:B------:R-:W-:Y:S01]  /*10d20*/  MOV R38, R143 ;  /* 0x0000008f00267202 */ /* 0x000fe20000000f00 */
[----:B------:R-:W-:Y:S01]  /*10d30*/  HMMA.16816.F32 R168, R4, R16, R68 ;  /* 0x0000001004a8723c */ /* 0x000fe20000001844 */
[----:B------:R-:W-:Y:S02]  /*10d40*/  MOV R79, R154 ;  /* 0x0000009a004f7202 */ /* 0x000fe40000000f00 */
[----:B------:R-:W-:Y:S02]  /*10d50*/  MOV R78, R155 ;  /* 0x0000009b004e7202 */ /* 0x000fe40000000f00 */
[----:B------:R-:W-:Y:S02]  /*10d60*/  MOV R77, R149 ;  /* 0x00000095004d7202 */ /* 0x000fe40000000f00 */
[----:B------:R-:W-:-:S02]  /*10d70*/  MOV R71, R144 ;  /* 0x0000009000477202 */ /* 0x000fc40000000f00 */
[----:B------:R-:W-:Y:S02]  /*10d80*/  MOV R70, R145 ;  /* 0x0000009100467202 */ /* 0x000fe40000000f00 */
[----:B------:R-:W-:Y:S02]  /*10d90*/  MOV R69, R146 ;  /* 0x0000009200457202 */ /* 0x000fe40000000f00 */
[----:B------:R-:W-:Y:S02]  /*10da0*/  MOV R68, R147 ;  /* 0x0000009300447202 */ /* 0x000fe40000000f00 */
[----:B------:R-:W-:Y:S01]  /*10db0*/  HMMA.16816.F32 R144, R4, R18, R72 ;  /* 0x000000120490723c */ /* 0x000fe20000001848 */
[----:B------:R-:W1:Y:S01]  /*10dc0*/  LDSM.16.MT88.4 R16, [R203+0x1c000] ;  /* 0x01c00000cb10783b */ /* 0x000e620000004200 */
[----:B------:R-:W-:Y:S02]  /*10dd0*/  MOV R76, R150 ;  /* 0x00000096004c7202 */ /* 0x000fe40000000f00 */
[----:B------:R-:W-:-:S02]  /*10de0*/  MOV R67, R38 ;  /* 0x0000002600437202 */ /* 0x000fc40000000f00 */
[----:B------:R-:W-:Y:S02]  /*10df0*/  MOV R234, R39 ;  /* 0x0000002700ea7202 */ /* 0x000fe40000000f00 */
[----:B------:R-:W-:Y:S01]  /*10e00*/  MOV R75, R157 ;  /* 0x0000009d004b7202 */ /* 0x000fe20000000f00 */
[----:B--2---:R-:W-:Y:S01]  /*10e10*/  HMMA.16816.F32 R148, R4, R22, R88 ;  /* 0x000000160494723c */ /* 0x004fe20000001858 */
[----:B------:R-:W-:Y:S02]  /*10e20*/  MOV R74, R158 ;  /* 0x0000009e004a7202 */ /* 0x000fe40000000f00 */
[----:B------:R-:W-:Y:S02]  /*10e30*/  MOV R73, R159 ;  /* 0x0000009f00497202 */ /* 0x000fe40000000f00 */
[----:B------:R-:W-:-:S03]  /*10e40*/  MOV R72, R152 ;  /* 0x0000009800487202 */ /* 0x000fc60000000f00 */
[C---:B------:R-:W-:Y:S01]  /*10e50*/  HMMA.16816.F32 R156, R4.reuse, R14, R80 ;  /* 0x0000000e049c723c */ /* 0x040fe20000001850 */
[----:B------:R-:W2:Y:S01]  /*10e60*/  LDSM.16.MT88.4 R12, [R201+0x1e000] ;  /* 0x01e00000c90c783b */ /* 0x000ea20000004200 */
[----:B------:R3:W-:Y:S05]  /*10e70*/  MUFU.EX2 R83, R9 ;  /* 0x0000000900537308 */ /* 0x0007ea0000000800 */
[----:B------:R-:W-:Y:S01]  /*10e80*/  MOV R80, R68 ;  /* 0x0000004400507202 */ /* 0x000fe20000000f00 */
[----:B------:R-:W-:Y:S01]  /*10e90*/  HMMA.16816.F32 R152, R4, R20, R84 ;  /* 0x000000140498723c */ /* 0x000fe20000001854 */
[----:B------:R-:W4:Y:S01]  /*10ea0*/  LDSM.16.MT88.4 R20, [R202+0x1e000] ;  /* 0x01e00000ca14783b */ /* 0x000f220000004200 */
[----:B------:R-:W-:-:S02]  /*10eb0*/  MOV R81, R69 ;  /* 0x0000004500517202 */ /* 0x000fc40000000f00 */
[----:B------:R-:W-:-:S03]  /*10ec0*/  MOV R82, R70 ;  /* 0x0000004600527202 */ /* 0x000fc60000000f00 */
[----:B------:R-:W-:Y:S02]  /*10ed0*/  MOV R84, R76 ;  /* 0x0000004c00547202 */ /* 0x000fe40000000f00 */
[----:B------:R-:W-:Y:S01]  /*10ee0*/  MOV R76, R77 ;  /* 0x0000004d004c7202 */ /* 0x000fe20000000f00 */
[----:B---3--:R-:W-:Y:S01]  /*10ef0*/  FFMA.FTZ R9, R31, c[0x0][0x23c], -R2 ;  /* 0x00008f001f097a23 */ /* 0x008fe20000010802 */
[----:B------:R-:W-:Y:S01]  /*10f00*/  MOV R77, R78 ;  /* 0x0000004e004d7202 */ /* 0x000fe20000000f00 */
[----:B------:R-:W-:Y:S01]  /*10f10*/  LDSM.16.MT88.4 R28, [R201+0x1a800] ;  /* 0x01a80000c91c783b */ /* 0x000fe20000004200 */
        /* <DEDUP_REMOVED lines=11> */
[----:B------:R-:W-:Y:S01]  /*10fd0*/  MOV R73, R66 ;  /* 0x0000004200497202 */ /* 0x000fe20000000f00 */
[----:B---3--:R-:W-:Y:S01]  /*10fe0*/  FFMA.FTZ R9, R239, c[0x0][0x23c], -R0 ;  /* 0x00008f00ef097a23 */ /* 0x008fe20000010800 */
[----:B------:R-:W-:-:S02]  /*10ff0*/  MOV R236, R79 ;  /* 0x0000004f00ec7202 */ /* 0x000fc40000000f00 */
[C---:B--2---:R-:W-:Y:S01]  /*11000*/  HMMA.16816.F32 R100, R4.reuse, R12, R100 ;  /* 0x0000000c0464723c */ /* 0x044fe20000001864 */
[----:B------:R2:W-:Y:S07]  /*11010*/  MUFU.EX2 R57, R9 ;  /* 0x0000000900397308 */ /* 0x0005ee0000000800 */
[C---:B------:R-:W-:Y:S01]  /*11020*/  HMMA.16816.F32 R104, R4.reuse, R14, R104 ;  /* 0x0000000e0468723c */ /* 0x040fe20000001868 */
[----:B------:R-:W3:Y:S07]  /*11030*/  LDSM.16.MT88.4 R12, [R203+0x1e000] ;  /* 0x01e00000cb0c783b */ /* 0x000eee0000004200 */
[----:B----4-:R-:W-:Y:S01]  /*11040*/  HMMA.16816.F32 R108, R4, R20, R108 ;  /* 0x00000014046c723c */ /* 0x010fe2000000186c */
[----:B--2---:R-:W-:-:S04]  /*11050*/  FFMA.FTZ R9, R238, c[0x0][0x23c], -R0 ;  /* 0x00008f00ee097a23 */ /* 0x004fc80000010800 */
[----:B------:R2:W4:Y:S03]  /*11060*/  MUFU.EX2 R239, R9 ;  /* 0x0000000900ef7308 */ /* 0x0005260000000800 */
[C---:B------:R-:W-:Y:S01]  /*11070*/  HMMA.16816.F32 R112, R4.reuse, R22, R112 ;  /* 0x000000160470723c */ /* 0x040fe20000001870 */
[----:B------:R-:W-:Y:S07]  /*11080*/  LDSM.16.MT88.4 R20, [R202+0x18800] ;  /* 0x01880000ca14783b */ /* 0x000fee0000004200 */
[----:B-1----:R-:W-:Y:S01]  /*11090*/  HMMA.16816.F32 R116, R4, R16, R116 ;  /* 0x000000100474723c */ /* 0x002fe20000001874 */
[----:B--2---:R-:W-:-:S07]  /*110a0*/  FFMA.FTZ R9, R236, c[0x0][0x23c], -R2 ;  /* 0x00008f00ec097a23 */ /* 0x004fce0000010802 */
[C---:B------:R-:W-:Y:S01]  /*110b0*/  HMMA.16816.F32 R120, R4.reuse, R18, R120 ;  /* 0x000000120478723c */ /* 0x040fe20000001878 */
[----:B------:R-:W1:Y:S01]  /*110c0*/  LDSM.16.MT88.4 R16, [R204+0x18800] ;  /* 0x01880000cc10783b */ /* 0x000e620000004200 */
[----:B------:R-:W-:Y:S06]  /*110d0*/  MUFU.EX2 R236, R9 ;  /* 0x0000000900ec7308 */ /* 0x000fec0000000800 */
[C---:B---3--:R-:W-:Y:S08]  /*110e0*/  HMMA.16816.F32 R124, R4.reuse, R12, R124 ;  /* 0x0000000c047c723c */ /* 0x048ff0000000187c */
[----:B------:R-:W-:Y:S01]  /*110f0*/  HMMA.16816.F32 R40, R4, R14, R128 ;  /* 0x0000000e0428723c */ /* 0x000fe20000001880 */
[----:B------:R-:W2:Y:S06]  /*11100*/  LDSM.16.MT88.4 R12, [R203+0x18800] ;  /* 0x01880000cb0c783b */ /* 0x000eac0000004200 */
[----:B------:R-:W-:Y:S01]  /*11110*/  FFMA.FTZ R4, R237, c[0x0][0x23c], -R0 ;  /* 0x00008f00ed047a23 */ /* 0x000fe20000010800 */
[----:B----4-:R-:W-:-:S02]  /*11120*/  F2FP.PACK_AB R5, R239, R57 ;  /* 0x00000039ef05723e */ /* 0x010fc400000000ff */
[----:B------:R-:W-:Y:S01]  /*11130*/  F2FP.PACK_AB R6, R235, R83 ;  /* 0x00000053eb06723e */ /* 0x000fe200000000ff */
[----:B------:R3:W-:Y:S02]  /*11140*/  MUFU.EX2 R237, R4 ;  /* 0x0000000400ed7308 */ /* 0x0007e40000000800 */
[----:B---3--:R-:W-:Y:S01]  /*11150*/  FFMA.FTZ R4, R134, c[0x0][0x23c], -R0 ;  /* 0x00008f0086047a23 */ /* 0x008fe20000010800 */
[----:B------:R-:W-:-:S05]  /*11160*/  MOV R134, R81 ;  /* 0x0000005100867202 */ /* 0x000fca0000000f00 */
[----:B------:R3:W4:Y:S02]  /*11170*/  MUFU.EX2 R238, R4 ;  /* 0x0000000400ee7308 */ /* 0x0007240000000800 */
[----:B---3--:R-:W-:Y:S02]  /*11180*/  F2FP.PACK_AB R4, R58, R56 ;  /* 0x000000383a04723e */ /* 0x008fe400000000ff */
[----:B----4-:R-:W-:-:S07]  /*11190*/  F2FP.PACK_AB R7, R238, R237 ;  /* 0x000000edee07723e */ /* 0x010fce00000000ff */
[C---:B-1----:R-:W-:Y:S07]  /*111a0*/  HMMA.16816.F32 R36, R4.reuse, R16, R248 ;  /* 0x000000100424723c */ /* 0x042fee00000018f8 */
[----:B------:R-:W-:Y:S01]  /*111b0*/  MOV R250, R58 ;  /* 0x0000003a00fa7202 */ /* 0x000fe20000000f00 */
[----:B--2---:R-:W-:Y:S01]  /*111c0*/  HMMA.16816.F32 R160, R4, R12, R160 ;  /* 0x0000000c04a0723c */ /* 0x004fe200000018a0 */
[----:B------:R-:W-:Y:S01]  /*111d0*/  MOV R249, R57 ;  /* 0x0000003900f97202 */ /* 0x000fe20000000f00 */
[----:B------:R-:W-:Y:S01]  /*111e0*/  IMAD.MOV.U32 R251, RZ, RZ, R83 ;  /* 0x000000fffffb7224 */ /* 0x000fe200078e0053 */
[----:B------:R-:W-:Y:S01]  /*111f0*/  MOV R248, R56 ;  /* 0x0000003800f87202 */ /* 0x000fe20000000f00 */
[----:B------:R-:W-:-:S04]  /*11200*/  IMAD.MOV.U32 R83, RZ, RZ, R71 ;  /* 0x000000ffff537224 */ /* 0x000fc800078e0047 */
[C---:B------:R-:W-:Y:S01]  /*11210*/  HMMA.16816.F32 R56, R4.reuse, R18, R244 ;  /* 0x000000120438723c */ /* 0x040fe200000018f4 */
[----:B------:R-:W1:Y:S06]  /*11220*/  LDSM.16.MT88.4 R16, [R203+0x1a800] ;  /* 0x01a80000cb10783b */ /* 0x000e6c0000004200 */
[----:B------:R-:W-:Y:S01]  /*11230*/  MOV R245, R62 ;  /* 0x0000003e00f57202 */ /* 0x000fe20000000f00 */
[----:B------:R-:W-:Y:S01]  /*11240*/  HMMA.16816.F32 R136, R4, R24, R136 ;  /* 0x000000180488723c */ /* 0x000fe20000001888 */
[----:B------:R-:W-:Y:S02]  /*11250*/  MOV R244, R63 ;  /* 0x0000003f00f47202 */ /* 0x000fe40000000f00 */
[----:B------:R-:W-:-:S02]  /*11260*/  MOV R247, R72 ;  /* 0x0000004800f77202 */ /* 0x000fc40000000f00 */
[----:B------:R-:W-:Y:S02]  /*11270*/  MOV R72, R64 ;  /* 0x0000004000487202 */ /* 0x000fe40000000f00 */
[----:B------:R-:W-:Y:S01]  /*11280*/  MOV R246, R65 ;  /* 0x0000004100f67202 */ /* 0x000fe20000000f00 */
[C---:B------:R-:W-:Y:S01]  /*11290*/  HMMA.16816.F32 R60, R4.reuse, R14, R196 ;  /* 0x0000000e043c723c */ /* 0x040fe200000018c4 */
[----:B------:R-:W2:Y:S06]  /*112a0*/  LDSM.16.MT88.4 R12, [R201+0x1c800] ;  /* 0x01c80000c90c783b */ /* 0x000eac0000004200 */
[----:B------:R-:W-:Y:S01]  /*112b0*/  MOV R198, R80 ;  /* 0x0000005000c67202 */ /* 0x000fe20000000f00 */
[----:B------:R-:W-:Y:S01]  /*112c0*/  HMMA.16816.F32 R52, R4, R26, R52 ;  /* 0x0000001a0434723c */ /* 0x000fe20000001834 */
[----:B------:R-:W3:Y:S01]  /*112d0*/  LDSM.16.MT88.4 R24, [R202+0x1a800] ;  /* 0x01a80000ca18783b */ /* 0x000ee20000004200 */
[----:B------:R-:W-:Y:S01]  /*112e0*/  MOV R199, R67 ;  /* 0x0000004300c77202 */ /* 0x000fe20000000f00 */
[----:B------:R-:W-:Y:S01]  /*112f0*/  IMAD.MOV.U32 R196, RZ, RZ, R87 ;  /* 0x000000ffffc47224 */ /* 0x000fe200078e0057 */
[----:B------:R-:W-:-:S04]  /*11300*/  MOV R197, R86 ;  /* 0x0000005600c57202 */ /* 0x000fc80000000f00 */
[C---:B------:R-:W-:Y:S08]  /*11310*/  HMMA.16816.F32 R48, R4.reuse, R20, R48 ;  /* 0x000000140430723c */ /* 0x040ff00000001830 */
[C---:B------:R-:W-:Y:S01]  /*11320*/  HMMA.16816.F32 R44, R4.reuse, R22, R44 ;  /* 0x00000016042c723c */ /* 0x040fe2000000182c */
[----:B------:R-:W4:Y:S07]  /*11330*/  LDSM.16.MT88.4 R20, [R204+0x1a800] ;  /* 0x01a80000cc14783b */ /* 0x000f2e0000004200 */
[C---:B------:R-:W-:Y:S07]  /*11340*/  HMMA.16816.F32 R68, R4.reuse, R30, R188 ;  /* 0x0000001e0444723c */ /* 0x040fee00000018bc */
[----:B------:R-:W-:Y:S01]  /*11350*/  MOV R190, R76 ;  /* 0x0000004c00be7202 */ /* 0x000fe20000000f00 */
[----:B-1----:R-:W-:Y:S01]  /*11360*/  HMMA.16816.F32 R92, R4, R16, R176 ;  /* 0x00000010045c723c */ /* 0x002fe200000018b0 */
[----:B------:R-:W-:-:S02]  /*11370*/  MOV R189, R77 ;  /* 0x0000004d00bd7202 */ /* 0x000fc40000000f00 */
[----:B------:R-:W-:Y:S02]  /*11380*/  MOV R188, R78 ;  /* 0x0000004e00bc7202 */ /* 0x000fe40000000f00 */
[----:B------:R-:W-:-:S03]  /*11390*/  MOV R191, R84 ;  /* 0x0000005400bf7202 */ /* 0x000fc60000000f00 */
[C---:B--2---:R-:W-:Y:S08]  /*113a0*/  HMMA.16816.F32 R128, R4.reuse, R12, R168 ;  /* 0x0000000c0480723c */ /* 0x044ff000000018a8 */
[C---:B------:R-:W-:Y:S01]  /*113b0*/  HMMA.16816.F32 R144, R4.reuse, R14, R144 ;  /* 0x0000000e0490723c */ /* 0x040fe20000001890 */
[----:B------:R-:W1:Y:S07]  /*113c0*/  LDSM.16.MT88.4 R12, [R203+0x1c800] ;  /* 0x01c80000cb0c783b */ /* 0x000e6e0000004200 */
[C---:B---3--:R-:W-:Y:S07]  /*113d0*/  HMMA.16816.F32 R76, R4.reuse, R24, R240 ;  /* 0x00000018044c723c */ /* 0x048fee00000018f0 */
[----:B------:R-:W-:Y:S01]  /*113e0*/  MOV R240, R82 ;  /* 0x0000005200f07202 */ /* 0x000fe20000000f00 */
[----:B------:R-:W-:Y:S01]  /*113f0*/  HMMA.16816.F32 R64, R4, R28, R32 ;  /* 0x0000001c0440723c */ /* 0x000fe20000001820 */
[----:B------:R-:W-:Y:S01]  /*11400*/  MOV R241, R83 ;  /* 0x0000005300f17202 */ /* 0x000fe20000000f00 */
[----:B------:R-:W2:Y:S01]  /*11410*/  LDSM.16.MT88.4 R32, [R204+0x1c800] ;  /* 0x01c80000cc20783b */ /* 0x000ea20000004200 */
[----:B------:R-:W-:-:S02]  /*11420*/  MOV R242, R72 ;  /* 0x0000004800f27202 */ /* 0x000fc40000000f00 */
[----:B------:R-:W-:Y:S01]  /*11430*/  MOV R243, R85 ;  /* 0x0000005500f37202 */ /* 0x000fe20000000f00 */
[----:B------:R-:W3:Y:S01]  /*11440*/  LDSM.16.MT88.4 R28, [R202+0x1c800] ;  /* 0x01c80000ca1c783b */ /* 0x000ee20000004200 */
[----:B------:R-:W-:Y:S01]  /*11450*/  MOV R170, R240 ;  /* 0x000000f000aa7202 */ /* 0x000fe20000000f00 */
[C---:B------:R-:W-:Y:S01]  /*11460*/  HMMA.16816.F32 R80, R4.reuse, R26, R192 ;  /* 0x0000001a0450723c */ /* 0x040fe200000018c0 */
[----:B------:R-:W-:Y:S01]  /*11470*/  MOV R171, R243 ;  /* 0x000000f300ab7202 */ /* 0x000fe20000000f00 */
[----:B------:R-:W-:Y:S01]  /*11480*/  LDSM.16.MT88.4 R24, [R204+0x1e800] ;  /* 0x01e80000cc18783b */ /* 0x000fe20000004200 */
[----:B------:R-:W-:Y:S02]  /*11490*/  MOV R243, R244 ;  /* 0x000000f400f37202 */ /* 0x000fe40000000f00 */
[----:B------:R-:W-:Y:S02]  /*114a0*/  MOV R244, R245 ;  /* 0x000000f500f47202 */ /* 0x000fe40000000f00 */
[----:B------:R-:W-:Y:S01]  /*114b0*/  MOV R193, R73 ;  /* 0x0000004900c17202 */ /* 0x000fe20000000f00 */
[----:B----4-:R-:W-:Y:S01]  /*114c0*/  HMMA.16816.F32 R84, R4, R20, R184 ;  /* 0x000000140454723c */ /* 0x010fe200000018b8 */
[----:B------:R-:W-:-:S02]  /*114d0*/  MOV R194, R74 ;  /* 0x0000004a00c27202 */ /* 0x000fc40000000f00 */
[----:B------:R-:W-:Y:S01]  /*114e0*/  MOV R195, R75 ;  /* 0x0000004b00c37202 */ /* 0x000fe20000000f00 */
[----:B------:R-:W-:Y:S01]  /*114f0*/  FFMA.FTZ R9, R193, c[0x0][0x23c], -R2 ;  /* 0x00008f00c1097a23 */ /* 0x000fe20000010802 */
[----:B------:R-:W-:Y:S02]  /*11500*/  MOV R245, R246 ;  /* 0x000000f600f57202 */ /* 0x000fe40000000f00 */
[----:B------:R-:W-:Y:S01]  /*11510*/  MOV R246, R247 ;  /* 0x000000f700f67202 */ /* 0x000fe20000000f00 */
[----:B------:R-:W-:Y:S01]  /*11520*/  HMMA.16816.F32 R72, R4, R18, R172 ;  /* 0x000000120448723c */ /* 0x000fe200000018ac */
[----:B------:R-:W4:Y:S01]  /*11530*/  LDSM.16.MT88.4 R16, [R201+0x1e800] ;  /* 0x01e80000c910783b */ /* 0x000f220000004200 */
[----:B------:R-:W-:Y:S02]  /*11540*/  MOV R247, R248 ;  /* 0x000000f800f77202 */ /* 0x000fe40000000f00 */
[----:B------:R-:W-:Y:S02]  /*11550*/  MOV R248, R249 ;  /* 0x000000f900f87202 */ /* 0x000fe40000000f00 */
[----:B------:R-:W-:-:S02]  /*11560*/  MOV R249, R250 ;  /* 0x000000fa00f97202 */ /* 0x000fc40000000f00 */
[C---:B-1----:R-:W-:Y:S01]  /*11570*/  HMMA.16816.F32 R172, R4.reuse, R12, R140 ;  /* 0x0000000c04ac723c */ /* 0x042fe2000000188c */
[----:B------:R-:W-:Y:S02]  /*11580*/  MOV R250, R251 ;  /* 0x000000fb00fa7202 */ /* 0x000fe40000000f00 */
[----:B------:R-:W-:Y:S02]  /*11590*/  MOV R251, R235 ;  /* 0x000000eb00fb7202 */ /* 0x000fe40000000f00 */
[----:B------:R1:W5:Y:S01]  /*115a0*/  MUFU.EX2 R235, R9 ;  /* 0x0000000900eb7308 */ /* 0x0003620000000800 */
[----:B------:R-:W-:Y:S02]  /*115b0*/  MOV R168, R194 ;  /* 0x000000c200a87202 */ /* 0x000fe40000000f00 */
[----:B------:R-:W-:Y:S01]  /*115c0*/  HMMA.16816.F32 R88, R4, R22, R180 ;  /* 0x000000160458723c */ /* 0x000fe200000018b4 */
[----:B------:R-:W5:Y:S01]  /*115d0*/  LDSM.16.MT88.4 R20, [R202+0x1e800] ;  /* 0x01e80000ca14783b */ /* 0x000f620000004200 */
[----:B------:R-:W-:-:S02]  /*115e0*/  MOV R193, R242 ;  /* 0x000000f200c17202 */ /* 0x000fc40000000f00 */
[----:B------:R-:W-:Y:S01]  /*115f0*/  MOV R169, R195 ;  /* 0x000000c300a97202 */ /* 0x000fe20000000f00 */
[----:B------:R-:W-:Y:S01]  /*11600*/  IMAD.MOV.U32 R195, RZ, RZ, R189 ;  /* 0x000000ffffc37224 */ /* 0x000fe200078e00bd */
[----:B------:R-:W-:Y:S02]  /*11610*/  MOV R242, R199 ;  /* 0x000000c700f27202 */ /* 0x000fe40000000f00 */
[----:B------:R-:W-:Y:S01]  /*11620*/  HMMA.16816.F32 R140, R4, R14, R96 ;  /* 0x0000000e048c723c */ /* 0x000fe20000001860 */
[----:B------:R-:W5:Y:S01]  /*11630*/  LDSM.16.MT88.4 R12, [R203+0x1e800] ;  /* 0x01e80000cb0c783b */ /* 0x000f620000004200 */
[----:B------:R-:W-:Y:S02]  /*11640*/  MOV R192, R241 ;  /* 0x000000f100c07202 */ /* 0x000fe40000000f00 */
[----:B------:R-:W-:Y:S01]  /*11650*/  MOV R194, R188 ;  /* 0x000000bc00c27202 */ /* 0x000fe20000000f00 */
[----:B-1----:R-:W-:Y:S01]  /*11660*/  FFMA.FTZ R9, R234, c[0x0][0x23c], -R2 ;  /* 0x00008f00ea097a23 */ /* 0x002fe20000010802 */
[----:B------:R-:W-:-:S02]  /*11670*/  MOV R240, R190 ;  /* 0x000000be00f07202 */ /* 0x000fc40000000f00 */
[----:B--2---:R-:W-:Y:S01]  /*11680*/  HMMA.16816.F32 R152, R4, R32, R152 ;  /* 0x000000200498723c */ /* 0x004fe20000001898 */
[----:B------:R1:W-:Y:S01]  /*11690*/  MUFU.EX2 R234, R9 ;  /* 0x0000000900ea7308 */ /* 0x0003e20000000800 */
[----:B------:R-:W-:-:S05]  /*116a0*/  MOV R241, R191 ;  /* 0x000000bf00f17202 */ /* 0x000fca0000000f00 */
[----:B------:R-:W-:Y:S01]  /*116b0*/  MOV R32, R169 ;  /* 0x000000a900207202 */ /* 0x000fe20000000f00 */
[----:B---3--:R-:W-:Y:S01]  /*116c0*/  HMMA.16816.F32 R164, R4, R28, R164 ;  /* 0x0000001c04a4723c */ /* 0x008fe200000018a4 */
[----:B------:R-:W-:Y:S02]  /*116d0*/  MOV R169, R197 ;  /* 0x000000c500a97202 */ /* 0x000fe40000000f00 */
[----:B------:R-:W-:Y:S02]  /*116e0*/  MOV R33, R170 ;  /* 0x000000aa00217202 */ /* 0x000fe40000000f00 */
[----:B------:R-:W-:-:S03]  /*116f0*/  MOV R170, R196 ;  /* 0x000000c400aa7202 */ /* 0x000fc60000000f00 */
[----:B----4-:R-:W-:Y:S01]  /*11700*/  HMMA.16816.F32 R176, R4, R16, R100 ;  /* 0x0000001004b0723c */ /* 0x010fe20000001864 */
[----:B-1----:R-:W-:Y:S01]  /*11710*/  FFMA.FTZ R9, R135, c[0x0][0x23c], -R2 ;  /* 0x00008f0087097a23 */ /* 0x002fe20000010802 */
[----:B------:R-:W-:-:S03]  /*11720*/  MOV R135, R33 ;  /* 0x0000002100877202 */ /* 0x000fc60000000f00 */
[----:B------:R1:W-:Y:S03]  /*11730*/  MUFU.EX2 R199, R9 ;  /* 0x0000000900c77308 */ /* 0x0003e60000000800 */
[C---:B------:R-:W-:Y:S01]  /*11740*/  HMMA.16816.F32 R180, R4.reuse, R18, R104 ;  /* 0x0000001204b4723c */ /* 0x040fe20000001868 */
[----:B------:R-:W2:Y:S07]  /*11750*/  LDSM.16.MT88.4 R16, [R202+0x19000] ;  /* 0x01900000ca10783b */ /* 0x000eae0000004200 */
[----:B------:R-:W-:Y:S01]  /*11760*/  HMMA.16816.F32 R156, R4, R30, R156 ;  /* 0x0000001e049c723c */ /* 0x000fe2000000189c */
[----:B------:R-:W3:Y:S01]  /*11770*/  LDSM.16.MT88.4 R28, [R204+0x19000] ;  /* 0x01900000cc1c783b */ /* 0x000ee20000004200 */
[----:B-1----:R-:W-:Y:S01]  /*11780*/  FFMA.FTZ R9, R168, c[0x0][0x23c], -R0 ;  /* 0x00008f00a8097a23 */ /* 0x002fe20000010800 */
[----:B------:R-:W-:Y:S01]  /*11790*/  MOV R168, R171 ;  /* 0x000000ab00a87202 */ /* 0x000fe20000000f00 */
[----:B------:R-:W-:-:S04]  /*117a0*/  IMAD.MOV.U32 R171, RZ, RZ, R195 ;  /* 0x000000ffffab7224 */ /* 0x000fc800078e00c3 */
[C---:B------:R-:W-:Y:S01]  /*117b0*/  HMMA.16816.F32 R148, R4.reuse, R34, R148 ;  /* 0x000000220494723c */ /* 0x040fe20000001894 */
[----:B------:R1:W-:Y:S07]  /*117c0*/  MUFU.EX2 R197, R9 ;  /* 0x0000000900c57308 */ /* 0x0003ee0000000800 */
[C---:B-----5:R-:W-:Y:S01]  /*117d0*/  HMMA.16816.F32 R188, R4.reuse, R20, R108 ;  /* 0x0000001404bc723c */ /* 0x060fe2000000186c */
[----:B------:R4:W5:Y:S07]  /*117e0*/  MUFU.EX2 R195, R10 ;  /* 0x0000000a00c37308 */ /* 0x00096e0000000800 */
[----:B------:R-:W-:Y:S01]  /*117f0*/  HMMA.16816.F32 R112, R4, R22, R112 ;  /* 0x000000160470723c */ /* 0x000fe20000001870 */
[----:B-1----:R-:W-:Y:S01]  /*11800*/  FFMA.FTZ R9, R252, c[0x0][0x23c], -R0 ;  /* 0x00008f00fc097a23 */ /* 0x002fe20000010800 */
[----:B------:R-:W1:Y:S01]  /*11810*/  LDSM.16.MT88.4 R20, [R201+0x19000] ;  /* 0x01900000c914783b */ /* 0x000e620000004200 */
[----:B------:R-:W-:-:S02]  /*11820*/  MOV R252, R171 ;  /* 0x000000ab00fc7202 */ /* 0x000fc40000000f00 */
[----:B------:R2:W-:Y:S03]  /*11830*/  MUFU.EX2 R196, R9 ;  /* 0x0000000900c47308 */ /* 0x0005e60000000800 */
[----:B------:R-:W-:Y:S01]  /*11840*/  HMMA.16816.F32 R184, R4, R24, R116 ;  /* 0x0000001804b8723c */ /* 0x000fe20000001874 */
[----:B----4-:R-:W-:Y:S01]  /*11850*/  MOV R10, R168 ;  /* 0x000000a8000a7202 */ /* 0x010fe20000000f00 */
[----:B------:R-:W-:Y:S01]  /*11860*/  FFMA.FTZ R3, R240, R3, R252 ;  /* 0x00000003f0037223 */ /* 0x000fe200000100fc */
[----:B------:R-:W-:-:S05]  /*11870*/  MOV R168, R198 ;  /* 0x000000c600a87202 */ /* 0x000fca0000000f00 */
[----:B------:R-:W-:Y:S01]  /*11880*/  HMMA.16816.F32 R104, R4, R26, R120 ;  /* 0x0000001a0468723c */ /* 0x000fe20000001878 */
[----:B------:R-:W-:Y:S01]  /*11890*/  LDSM.16.MT88.4 R24, [R203+0x19000] ;  /* 0x01900000cb18783b */ /* 0x000fe20000004200 */
[----:B--2---:R-:W-:-:S03]  /*118a0*/  FFMA.FTZ R9, R32, c[0x0][0x23c], -R0 ;  /* 0x00008f0020097a23 */ /* 0x004fc60000010800 */
[----:B------:R-:W-:Y:S03]  /*118b0*/  LDSM.16.MT88.4 R32, [R201+0x1d000] ;  /* 0x01d00000c920783b */ /* 0x000fe60000004200 */
[C---:B------:R-:W-:Y:S01]  /*118c0*/  HMMA.16816.F32 R124, R4.reuse, R12, R124 ;  /* 0x0000000c047c723c */ /* 0x040fe2000000187c */
[----:B------:R2:W4:Y:S07]  /*118d0*/  MUFU.EX2 R198, R9 ;  /* 0x0000000900c67308 */ /* 0x00052e0000000800 */
[----:B------:R-:W-:Y:S01]  /*118e0*/  HMMA.16816.F32 R40, R4, R14, R40 ;  /* 0x0000000e0428723c */ /* 0x000fe20000001828 */
[----:B------:R-:W1:Y:S06]  /*118f0*/  LDSM.16.MT88.4 R12, [R204+0x1b000] ;  /* 0x01b00000cc0c783b */ /* 0x000e6c0000004200 */
[----:B------:R-:W-:-:S02]  /*11900*/  F2FP.PACK_AB R4, R235, R236 ;  /* 0x000000eceb04723e */ /* 0x000fc400000000ff */
[----:B-----5:R-:W-:Y:S01]  /*11910*/  F2FP.PACK_AB R5, R195, R197 ;  /* 0x000000c5c305723e */ /* 0x020fe200000000ff */
[--C-:B--2---:R-:W-:Y:S01]  /*11920*/  FFMA.FTZ R9, R194, c[0x0][0x23c], -R2.reuse ;  /* 0x00008f00c2097a23 */ /* 0x104fe20000010802 */
[----:B------:R-:W-:Y:S02]  /*11930*/  F2FP.PACK_AB R6, R199, R234 ;  /* 0x000000eac706723e */ /* 0x000fe400000000ff */
[----:B----4-:R-:W-:Y:S01]  /*11940*/  F2FP.PACK_AB R7, R198, R196 ;  /* 0x000000c4c607723e */ /* 0x010fe200000000ff */
[----:B------:R2:W-:Y:S06]  /*11950*/  MUFU.EX2 R194, R9 ;  /* 0x0000000900c27308 */ /* 0x0005ec0000000800 */
[C---:B------:R-:W-:Y:S08]  /*11960*/  HMMA.16816.F32 R48, R4.reuse, R16, R48 ;  /* 0x000000100430723c */ /* 0x040ff00000001830 */
[----:B------:R-:W-:Y:S01]  /*11970*/  HMMA.16816.F32 R44, R4, R18, R44 ;  /* 0x00000012042c723c */ /* 0x000fe2000000182c */
[----:B------:R-:W4:Y:S01]  /*11980*/  LDSM.16.MT88.4 R16, [R202+0x1b000] ;  /* 0x01b00000ca10783b */ /* 0x000f220000004200 */
[----:B--2---:R-:W-:Y:S01]  /*11990*/  FFMA.FTZ R9, R10, c[0x0][0x23c], -R2 ;  /* 0x00008f000a097a23 */ /* 0x004fe20000010802 */
[----:B------:R-:W-:-:S03]  /*119a0*/  MOV R10, R193 ;  /* 0x000000c1000a7202 */ /* 0x000fc60000000f00 */
[----:B------:R2:W5:Y:S02]  /*119b0*/  MUFU.EX2 R193, R9 ;  /* 0x0000000900c17308 */ /* 0x0005640000000800 */
[C---:B---3--:R-:W-:Y:S08]  /*119c0*/  HMMA.16816.F32 R36, R4.reuse, R28, R36 ;  /* 0x0000001c0424723c */ /* 0x048ff00000001824 */
[C---:B------:R-:W-:Y:S01]  /*119d0*/  HMMA.16816.F32 R56, R4.reuse, R30, R56 ;  /* 0x0000001e0438723c */ /* 0x040fe20000001838 */
[----:B------:R-:W3:Y:S07]  /*119e0*/  LDSM.16.MT88.4 R28, [R203+0x1b000] ;  /* 0x01b00000cb1c783b */ /* 0x000eee0000004200 */
[C---:B-1----:R-:W-:Y:S08]  /*119f0*/  HMMA.16816.F32 R136, R4.reuse, R20, R136 ;  /* 0x000000140488723c */ /* 0x042ff00000001888 */
[C---:B------:R-:W-:Y:S01]  /*11a00*/  HMMA.16816.F32 R52, R4.reuse, R22, R52 ;  /* 0x000000160434723c */ /* 0x040fe20000001834 */
[----:B------:R-:W1:Y:S07]  /*11a10*/  LDSM.16.MT88.4 R20, [R201+0x1b000] ;  /* 0x01b00000c914783b */ /* 0x000e6e0000004200 */
[C---:B------:R-:W-:Y:S08]  /*11a20*/  HMMA.16816.F32 R84, R4.reuse, R12, R84 ;  /* 0x0000000c0454723c */ /* 0x040ff00000001854 */
[C---:B----4-:R-:W-:Y:S08]  /*11a30*/  HMMA.16816.F32 R76, R4.reuse, R16, R76 ;  /* 0x00000010044c723c */ /* 0x050ff0000000184c */
[C---:B------:R-:W-:Y:S01]  /*11a40*/  HMMA.16816.F32 R80, R4.reuse, R18, R80 ;  /* 0x000000120450723c */ /* 0x040fe20000001850 */
[----:B------:R-:W4:Y:S07]  /*11a50*/  LDSM.16.MT88.4 R16, [R202+0x1d000] ;  /* 0x01d00000ca10783b */ /* 0x000f2e0000004200 */
[C---:B------:R-:W-:Y:S01]  /*11a60*/  HMMA.16816.F32 R88, R4.reuse, R14, R88 ;  /* 0x0000000e0458723c */ /* 0x040fe20000001858 */
[----:B------:R-:W4:Y:S07]  /*11a70*/  LDSM.16.MT88.4 R12, [R204+0x1d000] ;  /* 0x01d00000cc0c783b */ /* 0x000f2e0000004200 */
[C---:B---3--:R-:W-:Y:S07]  /*11a80*/  HMMA.16816.F32 R96, R4.reuse, R30, R72 ;  /* 0x0000001e0460723c */ /* 0x048fee0000001848 */
[----:B------:R-:W-:Y:S01]  /*11a90*/  MOV R73, R169 ;  /* 0x000000a900497202 */ /* 0x000fe20000000f00 */
[----:B-1----:R-:W-:Y:S01]  /*11aa0*/  HMMA.16816.F32 R64, R4, R20, R64 ;  /* 0x000000140440723c */ /* 0x002fe20000001840 */
[----:B------:R-:W-:-:S02]  /*11ab0*/  MOV R75, R168 ;  /* 0x000000a8004b7202 */ /* 0x000fc40000000f00 */
[----:B------:R-:W-:Y:S01]  /*11ac0*/  MOV R74, R170 ;  /* 0x000000aa004a7202 */ /* 0x000fe20000000f00 */
[--C-:B--2---:R-:W-:Y:S02]  /*11ad0*/  FFMA.FTZ R9, R73, c[0x0][0x23c], -R2.reuse ;  /* 0x00008f0049097a23 */ /* 0x104fe40000010802 */
[----:B------:R-:W-:Y:S01]  /*11ae0*/  FFMA.FTZ R2, R135, c[0x0][0x23c], -R2 ;  /* 0x00008f0087027a23 */ /* 0x000fe20000010802 */
[----:B------:R-:W-:Y:S01]  /*11af0*/  MOV R73, R74 ;  /* 0x0000004a00497202 */ /* 0x000fe20000000f00 */
[----:B------:R-:W-:Y:S01]  /*11b00*/  HMMA.16816.F32 R68, R4, R22, R68 ;  /* 0x000000160444723c */ /* 0x000fe20000001844 */
[----:B------:R-:W1:Y:S01]  /*11b10*/  LDSM.16.MT88.4 R20, [R203+0x1d000] ;  /* 0x01d00000cb14783b */ /* 0x000e620000004200 */
[----:B------:R2:W-:Y:S01]  /*11b20*/  MUFU.EX2 R135, R2 ;  /* 0x0000000200877308 */ /* 0x0005e20000000800 */
[----:B------:R-:W-:Y:S02]  /*11b30*/  MOV R74, R75 ;  /* 0x0000004b004a7202 */ /* 0x000fe40000000f00 */
[----:B------:R-:W-:-:S03]  /*11b40*/  MOV R75, R192 ;  /* 0x000000c0004b7202 */ /* 0x000fc60000000f00 */
[C---:B------:R-:W-:Y:S02]  /*11b50*/  HMMA.16816.F32 R100, R4.reuse, R32, R128 ;  /* 0x000000200464723c */ /* 0x040fe40000001880 */
[----:B------:R-:W3:Y:S05]  /*11b60*/  MUFU.EX2 R192, R9 ;  /* 0x0000000900c07308 */ /* 0x000eea0000000800 */
[----:B-----5:R-:W-:Y:S01]  /*11b70*/  F2FP.PACK_AB R128, R193, R194 ;  /* 0x000000c2c180723e */ /* 0x020fe200000000ff */
[----:B----4-:R-:W-:Y:S01]  /*11b80*/  HMMA.16816.F32 R116, R4, R18, R156 ;  /* 0x000000120474723c */ /* 0x010fe2000000189c */
[----:B------:R-:W-:Y:S01]  /*11b90*/  LDSM.16.MT88.4 R156, [R204+0x19800] ;  /* 0x01980000cc9c783b */ /* 0x000fe20000004200 */
[----:B--2---:R-:W-:-:S04]  /*11ba0*/  FFMA.FTZ R2, R134, c[0x0][0x23c], -R0 ;  /* 0x00008f0086027a23 */ /* 0x004fc80000010800 */
[----:B------:R2:W-:Y:S02]  /*11bb0*/  MUFU.EX2 R134, R2 ;  /* 0x0000000200867308 */ /* 0x0005e40000000800 */
[----:B------:R-:W-:Y:S01]  /*11bc0*/  HMMA.16816.F32 R120, R4, R12, R152 ;  /* 0x0000000c0478723c */ /* 0x000fe20000001898 */
[----:B---3--:R-:W-:-:S07]  /*11bd0*/  F2FP.PACK_AB R130, R135, R192 ;  /* 0x000000c08782723e */ /* 0x008fce00000000ff */
[C---:B------:R-:W-:Y:S01]  /*11be0*/  HMMA.16816.F32 R168, R4.reuse, R14, R148 ;  /* 0x0000000e04a8723c */ /* 0x040fe20000001894 */
[----:B------:R-:W3:Y:S04]  /*11bf0*/  LDSM.16.MT88.4 R12, [R203+0x1f000] ;  /* 0x01f00000cb0c783b */ /* 0x000ee80000004200 */
[----:B------:R-:W-:Y:S01]  /*11c00*/  LDSM.16.MT88.4 R148, [R202+0x19800] ;  /* 0x01980000ca94783b */ /* 0x000fe20000004200 */
[--C-:B--2---:R-:W-:Y:S02]  /*11c10*/  FFMA.FTZ R2, R11, c[0x0][0x23c], -R0.reuse ;  /* 0x00008f000b027a23 */ /* 0x104fe40000010800 */
[C---:B------:R-:W-:Y:S02]  /*11c20*/  HMMA.16816.F32 R160, R4.reuse, R24, R160 ;  /* 0x0000001804a0723c */ /* 0x040fe400000018a0 */
[----:B------:R2:W4:Y:S06]  /*11c30*/  MUFU.EX2 R11, R2 ;  /* 0x00000002000b7308 */ /* 0x00052c0000000800 */
[C---:B-1----:R-:W-:Y:S08]  /*11c40*/  HMMA.16816.F32 R172, R4.reuse, R20, R172 ;  /* 0x0000001404ac723c */ /* 0x042ff000000018ac */
[----:B------:R-:W-:Y:S01]  /*11c50*/  HMMA.16816.F32 R20, R4, R22, R140 ;  /* 0x000000160414723c */ /* 0x000fe2000000188c */
[----:B------:R-:W1:Y:S01]  /*11c60*/  LDSM.16.MT88.4 R140, [R201+0x19800] ;  /* 0x01980000c98c783b */ /* 0x000e620000004200 */
[--C-:B--2---:R-:W-:Y:S01]  /*11c70*/  FFMA.FTZ R2, R10, c[0x0][0x23c], -R0.reuse ;  /* 0x00008f000a027a23 */ /* 0x104fe20000010800 */
[----:B----4-:R-:W-:Y:S01]  /*11c80*/  F2FP.PACK_AB R129, R11, R134 ;  /* 0x000000860b81723e */ /* 0x010fe200000000ff */
[----:B------:R-:W-:-:S02]  /*11c90*/  FFMA.FTZ R0, R73, c[0x0][0x23c], -R0 ;  /* 0x00008f0049007a23 */ /* 0x000fc40000010800 */
[----:B------:R-:W-:Y:S02]  /*11ca0*/  MUFU.EX2 R10, R2 ;  /* 0x00000002000a7308 */ /* 0x000fe40000000800 */
[C---:B------:R-:W-:Y:S01]  /*11cb0*/  HMMA.16816.F32 R60, R4.reuse, R26, R60 ;  /* 0x0000001a043c723c */ /* 0x040fe2000000183c */
[----:B------:R-:W-:Y:S05]  /*11cc0*/  LDSM.16.MT88.4 R24, [R201+0x1f000] ;  /* 0x01f00000c918783b */ /* 0x000fea0000004200 */
[----:B------:R-:W2:Y:S02]  /*11cd0*/  MUFU.EX2 R9, R0 ;  /* 0x0000000000097308 */ /* 0x000ea40000000800 */
[C---:B------:R-:W-:Y:S01]  /*11ce0*/  HMMA.16816.F32 R92, R4.reuse, R28, R92 ;  /* 0x0000001c045c723c */ /* 0x040fe2000000185c */
[----:B------:R-:W-:Y:S07]  /*11cf0*/  LDSM.16.MT88.4 R28, [R202+0x1f000] ;  /* 0x01f00000ca1c783b */ /* 0x000fee0000004200 */
[----:B---3--:R-:W-:Y:S01]  /*11d00*/  HMMA.16816.F32 R124, R4, R12, R124 ;  /* 0x0000000c047c723c */ /* 0x008fe2000000187c */
[----:B--2---:R-:W-:-:S07]  /*11d10*/  F2FP.PACK_AB R131, R9, R10 ;  /* 0x0000000a0983723e */ /* 0x004fce00000000ff */
[----:B------:R-:W-:Y:S01]  /*11d20*/  HMMA.16816.F32 R12, R4, R14, R40 ;  /* 0x0000000e040c723c */ /* 0x000fe20000001828 */
[----:B------:R-:W2:Y:S07]  /*11d30*/  LDSM.16.MT88.4 R40, [R201+0x1b800] ;  /* 0x01b80000c928783b */ /* 0x000eae0000004200 */
[C---:B------:R-:W-:Y:S08]  /*11d40*/  HMMA.16816.F32 R152, R128.reuse, R156, R36 ;  /* 0x0000009c8098723c */ /* 0x040ff00000001824 */
[----:B------:R-:W-:Y:S01]  /*11d50*/  HMMA.16816.F32 R156, R128, R158, R56 ;  /* 0x0000009e809c723c */ /* 0x000fe20000001838 */
[----:B------:R-:W3:Y:S07]  /*11d60*/  LDSM.16.MT88.4 R56, [R204+0x1b800] ;  /* 0x01b80000cc38783b */ /* 0x000eee0000004200 */
[C---:B------:R-:W-:Y:S08]  /*11d70*/  HMMA.16816.F32 R32, R4.reuse, R34, R144 ;  /* 0x000000220420723c */ /* 0x040ff00000001890 */
[----:B------:R-:W-:Y:S01]  /*11d80*/  HMMA.16816.F32 R108, R4, R16, R164 ;  /* 0x00000010046c723c */ /* 0x000fe200000018a4 */
[----:B------:R-:W4:Y:S04]  /*11d90*/  LDSM.16.MT88.4 R164, [R203+0x19800] ;  /* 0x01980000cba4783b */ /* 0x000f280000004200 */
[----:B------:R-:W-:Y:S03]  /*11da0*/  LDSM.16.MT88.4 R16, [R204+0x1f000] ;  /* 0x01f00000cc10783b */ /* 0x000fe60000004200 */
[C---:B-1----:R-:W-:Y:S08]  /*11db0*/  HMMA.16816.F32 R136, R128.reuse, R140, R136 ;  /* 0x0000008c8088723c */ /* 0x042ff00000001888 */
[C---:B------:R-:W-:Y:S01]  /*11dc0*/  HMMA.16816.F32 R144, R128.reuse, R148, R48 ;  /* 0x000000948090723c */ /* 0x040fe20000001830 */
[----:B------:R-:W1:Y:S07]  /*11dd0*/  LDSM.16.MT88.4 R48, [R202+0x1b800] ;  /* 0x01b80000ca30783b */ /* 0x000e6e0000004200 */
[C---:B------:R-:W-:Y:S08]  /*11de0*/  HMMA.16816.F32 R140, R128.reuse, R142, R52 ;  /* 0x0000008e808c723c */ /* 0x040ff00000001834 */
[C---:B--2---:R-:W-:Y:S01]  /*11df0*/  HMMA.16816.F32 R36, R128.reuse, R40, R64 ;  /* 0x000000288024723c */ /* 0x044fe20000001840 */
[----:B------:R-:W2:Y:S07]  /*11e00*/  LDSM.16.MT88.4 R64, [R203+0x1b800] ;  /* 0x01b80000cb40783b */ /* 0x000eae0000004200 */
[C---:B---3--:R-:W-:Y:S08]  /*11e10*/  HMMA.16816.F32 R52, R128.reuse, R56, R84 ;  /* 0x000000388034723c */ /* 0x048ff00000001854 */
[----:B------:R-:W-:Y:S01]  /*11e20*/  HMMA.16816.F32 R56, R128, R58, R88 ;  /* 0x0000003a8038723c */ /* 0x000fe20000001858 */
[----:B------:R-:W3:Y:S07]  /*11e30*/  LDSM.16.MT88.4 R88, [R204+0x1d800] ;  /* 0x01d80000cc58783b */ /* 0x000eee0000004200 */
[C---:B------:R-:W-:Y:S08]  /*11e40*/  HMMA.16816.F32 R176, R4.reuse, R24, R176 ;  /* 0x0000001804b0723c */ /* 0x040ff000000018b0 */
[C---:B------:R-:W-:Y:S08]  /*11e50*/  HMMA.16816.F32 R24, R4.reuse, R26, R180 ;  /* 0x0000001a0418723c */ /* 0x040ff000000018b4 */
[----:B------:R-:W-:Y:S07]  /*11e60*/  HMMA.16816.F32 R180, R4, R28, R188 ;  /* 0x0000001c04b4723c */ /* 0x000fee00000018bc */
[----:B------:R-:W-:Y:S01]  /*11e70*/  MOV R191, R74 ;  /* 0x0000004a00bf7202 */ /* 0x000fe20000000f00 */
[----:B------:R-:W-:Y:S01]  /*11e80*/  HMMA.16816.F32 R148, R128, R150, R44 ;  /* 0x000000968094723c */ /* 0x000fe2000000182c */
[----:B------:R-:W-:-:S02]  /*11e90*/  MOV R190, R75 ;  /* 0x0000004b00be7202 */ /* 0x000fc40000000f00 */
[----:B------:R-:W-:Y:S03]  /*11ea0*/  LDSM.16.MT88.4 R72, [R201+0x1d800] ;  /* 0x01d80000c948783b */ /* 0x000fe60000004200 */
[----:B------:R-:W-:Y:S02]  /*11eb0*/  FFMA.FTZ R0, R191, R8, R190 ;  /* 0x00000008bf007223 */ /* 0x000fe400000100be */
[----:B----4-:R-:W-:Y:S02]  /*11ec0*/  HMMA.16816.F32 R160, R128, R164, R160 ;  /* 0x000000a480a0723c */ /* 0x010fe400000018a0 */
        /* <DEDUP_REMOVED lines=15> */
[----:B------:R-:W1:Y:S01]  /*11fc0*/  LDSM.16.MT88.4 R80, [R202+0x1d800] ;  /* 0x01d80000ca50783b */ /* 0x000e620000004200 */
[----:B------:R-:W-:Y:S02]  /*11fd0*/  FADD.FTZ R2, R251, R2 ;  /* 0x00000002fb027221 */ /* 0x000fe40000010000 */
[----:B------:R-:W-:Y:S02]  /*11fe0*/  FADD.FTZ R0, R238, R0 ;  /* 0x00000000ee007221 */ /* 0x000fe40000010000 */
[----:B------:R-:W-:-:S02]  /*11ff0*/  FADD.FTZ R2, R236, R2 ;  /* 0x00000002ec027221 */ /* 0x000fc40000010000 */
[----:B------:R-:W-:Y:S01]  /*12000*/  HMMA.16816.F32 R184, R4, R16, R184 ;  /* 0x0000001004b8723c */ /* 0x000fe200000018b8 */
[----:B------:R-:W-:Y:S02]  /*12010*/  FADD.FTZ R0, R197, R0 ;  /* 0x00000000c5007221 */ /* 0x000fe40000010000 */
[----:B------:R-:W-:Y:S02]  /*12020*/  FADD.FTZ R2, R235, R2 ;  /* 0x00000002eb027221 */ /* 0x000fe40000010000 */
[----:B------:R-:W-:Y:S02]  /*12030*/  FADD.FTZ R0, R195, R0 ;  /* 0x00000000c3007221 */ /* 0x000fe40000010000 */
[----:B------:R-:W-:Y:S01]  /*12040*/  FADD.FTZ R2, R234, R2 ;  /* 0x00000002ea027221 */ /* 0x000fe20000010000 */
[----:B--2---:R-:W-:Y:S01]  /*12050*/  HMMA.16816.F32 R60, R128, R64, R92 ;  /* 0x00000040803c723c */ /* 0x004fe2000000185c */
[----:B------:R-:W-:Y:S02]  /*12060*/  FADD.FTZ R0, R196, R0 ;  /* 0x00000000c4007221 */ /* 0x000fe40000010000 */
[----:B------:R-:W-:-:S02]  /*12070*/  FADD.FTZ R2, R199, R2 ;  /* 0x00000002c7027221 */ /* 0x000fc40000010000 */
[----:B------:R-:W-:Y:S02]  /*12080*/  FADD.FTZ R0, R198, R0 ;  /* 0x00000000c6007221 */ /* 0x000fe40000010000 */
[----:B------:R-:W-:Y:S01]  /*12090*/  FADD.FTZ R2, R194, R2 ;  /* 0x00000002c2027221 */ /* 0x000fe20000010000 */
[C---:B------:R-:W-:Y:S01]  /*120a0*/  HMMA.16816.F32 R28, R4.reuse, R30, R112 ;  /* 0x0000001e041c723c */ /* 0x040fe20000001870 */
[----:B------:R-:W-:Y:S01]  /*120b0*/  LDSM.16.MT88.4 R112, [R202+0x1f800] ;  /* 0x01f80000ca70783b */ /* 0x000fe20000004200 */
[----:B------:R-:W-:Y:S02]  /*120c0*/  FADD.FTZ R0, R134, R0 ;  /* 0x0000000086007221 */ /* 0x000fe40000010000 */
[----:B------:R-:W-:Y:S02]  /*120d0*/  FADD.FTZ R2, R193, R2 ;  /* 0x00000002c1027221 */ /* 0x000fe40000010000 */
[----:B------:R-:W-:Y:S02]  /*120e0*/  FADD.FTZ R0, R11, R0 ;  /* 0x000000000b007221 */ /* 0x000fe40000010000 */
[----:B------:R-:W-:Y:S01]  /*120f0*/  HMMA.16816.F32 R16, R4, R18, R104 ;  /* 0x000000120410723c */ /* 0x000fe20000001868 */
[----:B------:R-:W-:Y:S01]  /*12100*/  LDSM.16.MT88.4 R104, [R201+0x1f800] ;  /* 0x01f80000c968783b */ /* 0x000fe20000004200 */
[----:B------:R-:W-:-:S02]  /*12110*/  FADD.FTZ R2, R192, R2 ;  /* 0x00000002c0027221 */ /* 0x000fc40000010000 */
[----:B------:R-:W-:Y:S01]  /*12120*/  FADD.FTZ R0, R10, R0 ;  /* 0x000000000a007221 */ /* 0x000fe20000010000 */
[----:B------:R-:W-:Y:S01]  /*12130*/  LDSM.16.MT88.4 R4, [R203+0x1f800] ;  /* 0x01f80000cb04783b */ /* 0x000fe20000004200 */
[----:B------:R-:W-:Y:S02]  /*12140*/  FADD.FTZ R2, R135, R2 ;  /* 0x0000000287027221 */ /* 0x000fe40000010000 */
[----:B------:R-:W-:Y:S01]  /*12150*/  HMMA.16816.F32 R64, R128, R66, R96 ;  /* 0x000000428040723c */ /* 0x000fe20000001860 */
[----:B------:R-:W2:Y:S01]  /*12160*/  LDSM.16.MT88.4 R96, [R203+0x1d800] ;  /* 0x01d80000cb60783b */ /* 0x000ea20000004200 */
[----:B------:R-:W-:-:S03]  /*12170*/  FADD.FTZ R0, R9, R0 ;  /* 0x0000000009007221 */ /* 0x000fc60000010000 */
[----:B------:R-:W-:Y:S03]  /*12180*/  STL [R1+0x24], R2 ;  /* 0x0000240201007387 */ /* 0x000fe60000100800 */
[C---:B---3--:R-:W-:Y:S01]  /*12190*/  HMMA.16816.F32 R84, R128.reuse, R88, R120 ;  /* 0x000000588054723c */ /* 0x048fe20000001878 */
[----:B------:R-:W3:Y:S04]  /*121a0*/  LDSM.16.MT88.4 R120, [R204+0x1f800] ;  /* 0x01f80000cc78783b */ /* 0x000ee80000004200 */
[----:B------:R4:W-:Y:S03]  /*121b0*/  STL [R1+0x30], R0 ;  /* 0x0000300001007387 */ /* 0x0009e60000100800 */
[C---:B------:R-:W-:Y:S08]  /*121c0*/  HMMA.16816.F32 R40, R128.reuse, R42, R68 ;  /* 0x0000002a8028723c */ /* 0x040ff00000001844 */
[C---:B-1----:R-:W-:Y:S08]  /*121d0*/  HMMA.16816.F32 R76, R128.reuse, R80, R108 ;  /* 0x00000050804c723c */ /* 0x042ff0000000186c */
[C---:B------:R-:W-:Y:S08]  /*121e0*/  HMMA.16816.F32 R68, R128.reuse, R72, R100 ;  /* 0x000000488044723c */ /* 0x040ff00000001864 */
[C---:B------:R-:W-:Y:S08]  /*121f0*/  HMMA.16816.F32 R80, R128.reuse, R82, R116 ;  /* 0x000000528050723c */ /* 0x040ff00000001874 */
[C---:B--2---:R-:W-:Y:S08]  /*12200*/  HMMA.16816.F32 R92, R128.reuse, R96, R172 ;  /* 0x00000060805c723c */ /* 0x044ff000000018ac */
        /* <DEDUP_REMOVED lines=11> */
.L_x_507:
[----:B--2-4-:R-:W-:-:S06]  /*122c0*/  UISETP.GT.AND UP0, UPT, UR31, UR10, UPT ;  /* 0x0000000a1f00728c */ /* 0x014fcc000bf04270 */
[----:B------:R-:W-:-:S13]  /*122d0*/  PLOP3.LUT P0, PT, PT, PT, UP0, 0x80, 0x0 ;  /* 0x000000000000781c */ /* 0x000fda0003f0f008 */
[----:B------:R-:W-:Y:S05]  /*122e0*/  @!P0 BRA `(.L_x_514) ;  /* 0x0000497000008947 */ /* 0x000fea0003800000 */
[----:B------:R-:W2:Y:S01]  /*122f0*/  LDL.64 R16, [R1+0x48] ;  /* 0x0000480001107983 */ /* 0x000ea20000100a00 */
[----:B------:R-:W-:Y:S01]  /*12300*/  USHF.R.S32.HI UR9, URZ, 0x1f, UR8 ;  /* 0x0000001f3f097899 */ /* 0x000fe20008011408 */
[----:B------:R-:W-:Y:S01]  /*12310*/  IMAD.U32 R4, RZ, RZ, UR8 ;  /* 0x00000008ff047e24 */ /* 0x000fe2000f8e00ff */
[----:B------:R-:W-:Y:S01]  /*12320*/  ULDC.64 UR4, c[0x0][0x1b0] ;  /* 0x00006c0000047ab9 */ /* 0x000fe20000000a00 */
[----:B------:R-:W1:Y:S01]  /*12330*/  S2R R8, SR_TID.X ;  /* 0x0000000000087919 */ /* 0x000e620000002100 */
[----:B------:R-:W-:Y:S01]  /*12340*/  UIMAD UR4, UR9, UR4, URZ ;  /* 0x00000004090472a4 */ /* 0x000fe2000f8e023f */
[----:B------:R-:W-:Y:S02]  /*12350*/  IMAD.U32 R0, RZ, RZ, UR8 ;  /* 0x00000008ff007e24 */ /* 0x000fe4000f8e00ff */
[----:B------:R-:W-:Y:S01]  /*12360*/  IMAD.MOV.U32 R134, RZ, RZ, R132 ;  /* 0x000000ffff867224 */ /* 0x000fe200078e0084 */
[----:B------:R-:W-:-:S03]  /*12370*/  UIMAD UR17, UR8, UR5, UR4 ;  /* 0x00000005081172a4 */ /* 0x000fc6000f8e0204 */
[----:B------:R-:W-:Y:S02]  /*12380*/  ULDC.64 UR4, c[0x0][0x1b8] ;  /* 0x00006e0000047ab9 */ /* 0x000fe40000000a00 */
[----:B------:R-:W-:Y:S01]  /*12390*/  UIMAD UR4, UR9, UR4, URZ ;  /* 0x00000004090472a4 */ /* 0x000fe2000f8e023f */
[----:B------:R-:W-:Y:S01]  /*123a0*/  IMAD.U32 R6, RZ, RZ, UR17 ;  /* 0x00000011ff067e24 */ /* 0x000fe2000f8e00ff */
[----:B------:R-:W-:Y:S02]  /*123b0*/  UIADD3 UR9, UR31, -0x1, URZ ;  /* 0xffffffff1f097890 */ /* 0x000fe4000fffe03f */
[----:B------:R-:W-:Y:S01]  /*123c0*/  UIMAD UR4, UR8, UR5, UR4 ;  /* 0x00000005080472a4 */ /* 0x000fe2000f8e0204 */
[----:B-1----:R-:W-:Y:S02]  /*123d0*/  SHF.R.S32.HI R7, RZ, 0x1f, R8 ;  /* 0x0000001fff077819 */ /* 0x002fe40000011408 */
[--C-:B--2---:R-:W-:Y:S01]  /*123e0*/  SHF.R.S32.HI R3, RZ, 0x1f, R16.reuse ;  /* 0x0000001fff037819 */ /* 0x104fe20000011410 */
[----:B------:R-:W-:-:S04]  /*123f0*/  IMAD.MOV.U32 R2, RZ, RZ, R16 ;  /* 0x000000ffff027224 */ /* 0x000fc800078e0010 */
[----:B------:R-:W-:-:S04]  /*12400*/  IMAD.WIDE.U32 R4, R4, c[0x0][0x1b0], R2 ;  /* 0x00006c0004047a25 */ /* 0x000fc800078e0002 */
[----:B------:R-:W-:Y:S01]  /*12410*/  IMAD.WIDE.U32 R2, R0, c[0x0][0x1b8], R2 ;  /* 0x00006e0000027a25 */ /* 0x000fe200078e0002 */
[----:B------:R-:W-:Y:S01]  /*12420*/  IADD3 R4, P1, R4, UR12, RZ ;  /* 0x0000000c04047c10 */ /* 0x000fe2000ff3e0ff */
[----:B------:R-:W-:Y:S01]  /*12430*/  UMOV UR12, URZ ;  /* 0x0000003f000c7c82 */ /* 0x000fe20008000000 */
[----:B------:R-:W-:Y:S01]  /*12440*/  LEA.HI R0, R7, R8, RZ, 0x3 ;  /* 0x0000000807007211 */ /* 0x000fe200078f18ff */
[----:B------:R-:W-:Y:S01]  /*12450*/  IMAD.U32 R7, RZ, RZ, UR4 ;  /* 0x00000004ff077e24 */ /* 0x000fe2000f8e00ff */
[----:B------:R-:W-:Y:S01]  /*12460*/  IADD3.X R5, R6, UR11, R5, P1, !PT ;  /* 0x0000000b06057c10 */ /* 0x000fe20008ffe405 */
[----:B------:R-:W-:Y:S01]  /*12470*/  UIADD3 UR11, UR31, -0x2, URZ ;  /* 0xfffffffe1f0b7890 */ /* 0x000fe2000fffe03f */
[----:B------:R-:W-:Y:S02]  /*12480*/  LEA R6, P1, R4, c[0x0][0x168], 0x1 ;  /* 0x00005a0004067a11 */ /* 0x000fe400078208ff */
[----:B------:R-:W-:Y:S02]  /*12490*/  IADD3 R2, P0, R2, UR14, RZ ;  /* 0x0000000e02027c10 */ /* 0x000fe4000ff1e0ff */
[----:B------:R-:W-:Y:S01]  /*124a0*/  LEA.HI.X R4, R4, c[0x0][0x16c], R5, 0x1, P1 ;  /* 0x00005b0004047a11 */ /* 0x000fe200008f0c05 */
[----:B------:R1:W-:Y:S01]  /*124b0*/  STL [R1+0x20], R6 ;  /* 0x0000200601007387 */ /* 0x0003e20000100800 */
[----:B------:R-:W-:-:S02]  /*124c0*/  SHF.R.S32.HI R0, RZ, 0x3, R0 ;  /* 0x00000003ff007819 */ /* 0x000fc40000011400 */
[----:B------:R-:W-:Y:S01]  /*124d0*/  IADD3.X R3, R7, UR13, R3, P0, !PT ;  /* 0x0000000d07037c10 */ /* 0x000fe200087fe403 */
[----:B------:R2:W-:Y:S01]  /*124e0*/  STL [R1+0x1c], R4 ;  /* 0x00001c0401007387 */ /* 0x0005e20000100800 */
[----:B-1----:R-:W-:Y:S02]  /*124f0*/  LEA R6, P0, R2, c[0x0][0x170], 0x1 ;  /* 0x00005c0002067a11 */ /* 0x002fe400078008ff */
[----:B--2---:R-:W-:-:S03]  /*12500*/  IADD3 R4, P1, R0, 0x20, RZ ;  /* 0x0000002000047810 */ /* 0x004fc60007f3e0ff */
[----:B------:R-:W-:Y:S01]  /*12510*/  STL [R1+0x18], R6 ;  /* 0x0000180601007387 */ /* 0x000fe20000100800 */
[----:B------:R-:W-:Y:S02]  /*12520*/  SHF.R.S32.HI R0, RZ, 0x1f, R0 ;  /* 0x0000001fff007819 */ /* 0x000fe40000011400 */
[----:B------:R-:W-:Y:S01]  /*12530*/  LEA.HI.X R2, R2, c[0x0][0x174], R3, 0x1, P0 ;  /* 0x00005d0002027a11 */ /* 0x000fe200000f0c03 */
[----:B------:R-:W-:Y:S02]  /*12540*/  IMAD.MOV.U32 R3, RZ, RZ, R133 ;  /* 0x000000ffff037224 */ /* 0x000fe400078e0085 */
[----:B------:R-:W-:Y:S02]  /*12550*/  IMAD.X R5, RZ, RZ, R0, P1 ;  /* 0x000000ffff057224 */ /* 0x000fe400008e0600 */
[----:B------:R-:W-:Y:S04]  /*12560*/  STL [R1], R2 ;  /* 0x0000000201007387 */ /* 0x000fe80000100800 */
[----:B------:R1:W-:Y:S04]  /*12570*/  STL.64 [R1+0x8], R4 ;  /* 0x0000080401007387 */ /* 0x0003e80000100a00 */
[----:B------:R-:W2:Y:S04]  /*12580*/  LDL R15, [R1+0x64] ;  /* 0x00006400010f7983 */ /* 0x000ea80000100800 */
[----:B------:R-:W3:Y:S04]  /*12590*/  LDL R14, [R1+0x60] ;  /* 0x00006000010e7983 */ /* 0x000ee80000100800 */
[----:B------:R-:W4:Y:S04]  /*125a0*/  LDL R9, [R1+0x68] ;  /* 0x0000680001097983 */ /* 0x000f280000100800 */
[----:B------:R-:W1:Y:S04]  /*125b0*/  LDL.LU.64 R12, [R1+0x70] ;  /* 0x00007000010c7983 */ /* 0x000e680000300a00 */
[----:B------:R-:W4:Y:S01]  /*125c0*/  LDL.LU.64 R10, [R1+0x78] ;  /* 0x00007800010a7983 */ /* 0x000f220000300a00 */
[----:B------:R-:W-:-:S02]  /*125d0*/  ISETP.GE.AND P5, PT, R16, c[0x0][0x220], PT ;  /* 0x0000880010007a0c */ /* 0x000fc40003fa6270 */
[----:B--2---:R-:W-:Y:S02]  /*125e0*/  ISETP.GE.AND P4, PT, R15, c[0x0][0x220], PT ;  /* 0x000088000f007a0c */ /* 0x004fe40003f86270 */
[----:B---3--:R-:W-:Y:S02]  /*125f0*/  ISETP.GE.AND P3, PT, R14, c[0x0][0x220], PT ;  /* 0x000088000e007a0c */ /* 0x008fe40003f66270 */
[----:B----4-:R-:W-:Y:S01]  /*12600*/  ISETP.GE.AND P2, PT, R9, c[0x0][0x220], PT ;  /* 0x0000880009007a0c */ /* 0x010fe20003f46270 */
[----:B-1----:R-:W-:Y:S02]  /*12610*/  IMAD.MOV.U32 R5, RZ, RZ, R13 ;  /* 0x000000ffff057224 */ /* 0x002fe400078e000d */
[----:B------:R-:W-:-:S05]  /*12620*/  IMAD.MOV.U32 R4, RZ, RZ, R10 ;  /* 0x000000ffff047224 */ /* 0x000fca00078e000a */
[----:B------:R1:W-:Y:S01]  /*12630*/  STL.64 [R1+0x28], R4 ;  /* 0x0000280401007387 */ /* 0x0003e20000100a00 */
[----:B------:R-:W-:Y:S05]  /*12640*/  BRA `(.L_x_515) ;  /* 0x000003e000007947 */ /* 0x000fea0003800000 */
.L_x_517:
        /* <DEDUP_REMOVED lines=62> */
.L_x_515:
[----:B------:R-:W2:Y:S01]  /*12a30*/  LDL.64 R236, [R1+0x10] ;  /* 0x0000100001ec7983 */ /* 0x000ea20000100a00 */
[----:B------:R-:W-:Y:S01]  /*12a40*/  UIADD3 UR4, UR9, -UR12, URZ ;  /* 0x8000000c09047290 */ /* 0x000fe2000fffe03f */
[----:B------:R-:W-:Y:S04]  /*12a50*/  DEPBAR.LE SB0, 0x0 ;  /* 0x000080000000791a */ /* 0x000fe80000000000 */
[----:B-1----:R-:W3:Y:S01]  /*12a60*/  LDL.64 R4, [R1+0x28] ;  /* 0x0000280001047983 */ /* 0x002ee20000100a00 */
[----:B------:R-:W-:Y:S01]  /*12a70*/  IMAD.U32 R0, RZ, RZ, UR4 ;  /* 0x00000004ff007e24 */ /* 0x000fe2000f8e00ff */
[----:B------:R-:W-:Y:S01]  /*12a80*/  UIADD3 UR8, UR31, -0x1, URZ ;  /* 0xffffffff1f087890 */ /* 0x000fe2000fffe03f */
[----:B------:R-:W-:Y:S01]  /*12a90*/  IMAD.U32 R2, RZ, RZ, UR22 ;  /* 0x00000016ff027e24 */ /* 0x000fe2000f8e00ff */
[----:B------:R-:W4:Y:S02]  /*12aa0*/  LDL.64 R234, [R1+0x8] ;  /* 0x0000080001ea7983 */ /* 0x000f240000100a00 */
[----:B------:R-:W-:Y:S02]  /*12ab0*/  USHF.R.S32.HI UR5, URZ, 0x1f, UR8 ;  /* 0x0000001f3f057899 */ /* 0x000fe40008011408 */
[----:B------:R-:W4:Y:S01]  /*12ac0*/  LDL R17, [R1+0x18] ;  /* 0x0000180001117983 */ /* 0x000f220000100800 */
[----:B------:R-:W-:Y:S02]  /*12ad0*/  UIMAD UR4, UR7, UR8, URZ ;  /* 0x00000008070472a4 */ /* 0x000fe4000f8e023f */
[----:B------:R-:W-:Y:S01]  /*12ae0*/  UISETP.GT.AND UP0, UPT, UR8, UR10, UPT ;  /* 0x0000000a0800728c */ /* 0x000fe2000bf04270 */
[----:B------:R-:W4:Y:S01]  /*12af0*/  LDL R16, [R1] ;  /* 0x0000000001107983 */ /* 0x000f220000100800 */
[----:B------:R-:W-:Y:S03]  /*12b00*/  UIMAD UR4, UR5, UR22, UR4 ;  /* 0x00000016050472a4 */ /* 0x000fe6000f8e0204 */
[----:B------:R-:W-:Y:S06]  /*12b10*/  BAR.SYNC.DEFER_BLOCKING 0x0 ;  /* 0x0000000000007b1d */ /* 0x000fec0000010000 */
[----:B------:R-:W-:Y:S04]  /*12b20*/  @P5 STS.128 [R227+0x18000], RZ ;  /* 0x018000ffe3005388 */ /* 0x000fe80000000c00 */
[----:B------:R-:W4:Y:S01]  /*12b30*/  LDL R135, [R1+0x20] ;  /* 0x0000200001877983 */ /* 0x000f220000100800 */
[C---:B--2---:R-:W-:Y:S04]  /*12b40*/  LEA R6, P0, R0.reuse, R236, 0x6 ;  /* 0x000000ec00067211 */ /* 0x044fe800078030ff */
[----:B------:R-:W-:Y:S01]  /*12b50*/  LEA.HI.X.SX32 R7, R0, R237, 0x6, P0 ;  /* 0x000000ed00077211 */ /* 0x000fe200000f36ff */
[----:B------:R-:W-:Y:S04]  /*12b60*/  IMAD.WIDE.U32 R14, R6, c[0x0][0x1a0], RZ ;  /* 0x00006800060e7a25 */ /* 0x000fe800078e00ff */
[----:B---3--:R-:W-:Y:S01]  /*12b70*/  IMAD.WIDE.U32 R8, R2, UR8, R4 ;  /* 0x0000000802087c25 */ /* 0x008fe2000f8e0004 */
[----:B----4-:R-:W-:Y:S03]  /*12b80*/  LEA R4, P1, R0, R234, 0x6 ;  /* 0x000000ea00047211 */ /* 0x010fe600078230ff */
[----:B------:R-:W-:Y:S01]  /*12b90*/  IMAD R7, R7, c[0x0][0x1a0], RZ ;  /* 0x0000680007077a24 */ /* 0x000fe200078e02ff */
[----:B------:R-:W-:Y:S01]  /*12ba0*/  @!P5 LEA R10, P0, R8, c[0x0][0x170], 0x1 ;  /* 0x00005c00080ada11 */ /* 0x000fe200078008ff */
[----:B------:R-:W-:Y:S01]  /*12bb0*/  IMAD.WIDE.U32 R12, R4, c[0x0][0x1a0], RZ ;  /* 0x00006800040c7a25 */ /* 0x000fe200078e00ff */
[----:B------:R-:W-:Y:S02]  /*12bc0*/  LEA.HI.X.SX32 R5, R0, R235, 0x6, P1 ;  /* 0x000000eb00057211 */ /* 0x000fe400008f36ff */
[----:B------:R-:W-:Y:S01]  /*12bd0*/  IADD3 R0, R9, UR4, RZ ;  /* 0x0000000409007c10 */ /* 0x000fe2000fffe0ff */
[----:B------:R-:W-:Y:S01]  /*12be0*/  IMAD R7, R6, c[0x0][0x1a4], R7 ;  /* 0x0000690006077a24 */ /* 0x000fe200078e0207 */
[-C--:B------:R-:W-:Y:S01]  /*12bf0*/  LEA R6, P6, R14, R17.reuse, 0x1 ;  /* 0x000000110e067211 */ /* 0x080fe200078c08ff */
        /* <DEDUP_REMOVED lines=10> */
[-C--:B------:R-:W-:Y:S01]  /*12ca0*/  LEA.HI.X R7, R14, R16.reuse, R7, 0x1, P6 ;  /* 0x000000100e077211 */ /* 0x080fe200030f0c07 */
        /* <DEDUP_REMOVED lines=50> */
[----:B------:R-:W3:Y:S04]  /*12fd0*/  LDSM.16.M88.4 R24, [R200+0x11000] ;  /* 0x01100000c818783b */ /* 0x000ee80000000200 */
[----:B------:R-:W4:Y:S04]  /*12fe0*/  LDL R2, [R1+0x1c] ;  /* 0x00001c0001027983 */ /* 0x000f280000100800 */
[----:B------:R-:W1:Y:S04]  /*12ff0*/  LDSM.16.M88.4 R168, [R200+0x11800] ;  /* 0x01180000c8a8783b */ /* 0x000e680000000200 */
[----:B------:R-:W0:Y:S04]  /*13000*/  LDGDEPBAR ;  /* 0x00000000000079af */ /* 0x000e280000000000 */
[----:B------:R-:W-:Y:S04]  /*13010*/  LDSM.16.M88.4 R172, [R208] ;  /* 0x00000000d0ac783b */ /* 0x000fe80000000200 */
[----:B------:R-:W3:Y:S04]  /*13020*/  LDSM.16.M88.4 R176, [R211] ;  /* 0x00000000d3b0783b */ /* 0x000ee80000000200 */
[----:B------:R-:W3:Y:S04]  /*13030*/  LDSM.16.M88.4 R180, [R226] ;  /* 0x00000000e2b4783b */ /* 0x000ee80000000200 */
[----:B------:R-:W3:Y:S01]  /*13040*/  LDSM.16.M88.4 R184, [R225] ;  /* 0x00000000e1b8783b */ /* 0x000ee20000000200 */
[C---:B--2---:R-:W-:Y:S03]  /*13050*/  HMMA.16816.F32 R4, R32.reuse, R8, RZ ;  /* 0x000000082004723c */ /* 0x044fe600000018ff */
[----:B------:R-:W2:Y:S04]  /*13060*/  LDSM.16.M88.4 R188, [R224] ;  /* 0x00000000e0bc783b */ /* 0x000ea80000000200 */
[----:B------:R-:W-:Y:S01]  /*13070*/  LDSM.16.M88.4 R192, [R210] ;  /* 0x00000000d2c0783b */ /* 0x000fe20000000200 */
[C---:B------:R-:W-:Y:S03]  /*13080*/  HMMA.16816.F32 R8, R32.reuse, R10, RZ ;  /* 0x0000000a2008723c */ /* 0x040fe600000018ff */
[----:B------:R-:W2:Y:S05]  /*13090*/  LDSM.16.M88.4 R196, [R206+0x10000] ;  /* 0x01000000cec4783b */ /* 0x000eaa0000000200 */
[C---:B-1----:R-:W-:Y:S08]  /*130a0*/  HMMA.16816.F32 R12, R32.reuse, R16, RZ ;  /* 0x00000010200c723c */ /* 0x042ff000000018ff */
[C---:B------:R-:W-:Y:S08]  /*130b0*/  HMMA.16816.F32 R16, R32.reuse, R18, RZ ;  /* 0x000000122010723c */ /* 0x040ff000000018ff */
[C---:B---3--:R-:W-:Y:S08]  /*130c0*/  HMMA.16816.F32 R20, R32.reuse, R24, RZ ;  /* 0x000000182014723c */ /* 0x048ff000000018ff */
[C---:B------:R-:W-:Y:S08]  /*130d0*/  HMMA.16816.F32 R24, R32.reuse, R26, RZ ;  /* 0x0000001a2018723c */ /* 0x040ff000000018ff */
[C---:B------:R-:W-:Y:S08]  /*130e0*/  HMMA.16816.F32 R28, R32.reuse, R168, RZ ;  /* 0x000000a8201c723c */ /* 0x040ff000000018ff */
[----:B------:R-:W-:Y:S01]  /*130f0*/  HMMA.16816.F32 R32, R32, R170, RZ ;  /* 0x000000aa2020723c */ /* 0x000fe200000018ff */
[----:B------:R-:W1:Y:S07]  /*13100*/  LDSM.16.M88.4 R168, [R206+0x10800] ;  /* 0x01080000cea8783b */ /* 0x000e6e0000000200 */
[C---:B------:R-:W-:Y:S08]  /*13110*/  HMMA.16816.F32 R4, R172.reuse, R176, R4 ;  /* 0x000000b0ac04723c */ /* 0x040ff00000001804 */
[C---:B------:R-:W-:Y:S01]  /*13120*/  HMMA.16816.F32 R8, R172.reuse, R178, R8 ;  /* 0x000000b2ac08723c */ /* 0x040fe20000001808 */
[----:B------:R-:W3:Y:S07]  /*13130*/  LDSM.16.M88.4 R176, [R206+0x11000] ;  /* 0x01100000ceb0783b */ /* 0x000eee0000000200 */
[C---:B------:R-:W-:Y:S08]  /*13140*/  HMMA.16816.F32 R12, R172.reuse, R180, R12 ;  /* 0x000000b4ac0c723c */ /* 0x040ff0000000180c */
[C---:B------:R-:W-:Y:S01]  /*13150*/  HMMA.16816.F32 R16, R172.reuse, R182, R16 ;  /* 0x000000b6ac10723c */ /* 0x040fe20000001810 */
[----:B------:R-:W1:Y:S07]  /*13160*/  LDSM.16.M88.4 R180, [R206+0x11800] ;  /* 0x01180000ceb4783b */ /* 0x000e6e0000000200 */
[C---:B------:R-:W-:Y:S08]  /*13170*/  HMMA.16816.F32 R20, R172.reuse, R184, R20 ;  /* 0x000000b8ac14723c */ /* 0x040ff00000001814 */
[C---:B------:R-:W-:Y:S01]  /*13180*/  HMMA.16816.F32 R24, R172.reuse, R186, R24 ;  /* 0x000000baac18723c */ /* 0x040fe20000001818 */
[----:B------:R-:W-:Y:S07]  /*13190*/  LDSM.16.M88.4 R184, [R205] ;  /* 0x00000000cdb8783b */ /* 0x000fee0000000200 */
[C---:B--2---:R-:W-:Y:S08]  /*131a0*/  HMMA.16816.F32 R28, R172.reuse, R188, R28 ;  /* 0x000000bcac1c723c */ /* 0x044ff0000000181c */
[----:B------:R-:W-:Y:S01]  /*131b0*/  HMMA.16816.F32 R32, R172, R190, R32 ;  /* 0x000000beac20723c */ /* 0x000fe20000001820 */
[----:B------:R-:W2:Y:S04]  /*131c0*/  LDSM.16.M88.4 R172, [R209] ;  /* 0x00000000d1ac783b */ /* 0x000ea80000000200 */
[----:B------:R-:W2:Y:S03]  /*131d0*/  LDSM.16.M88.4 R188, [R205+0x800] ;  /* 0x00080000cdbc783b */ /* 0x000ea60000000200 */
[C---:B------:R-:W-:Y:S08]  /*131e0*/  HMMA.16816.F32 R4, R192.reuse, R196, R4 ;  /* 0x000000c4c004723c */ /* 0x040ff00000001804 */
        /* <DEDUP_REMOVED lines=8> */
[C---:B------:R-:W-:Y:S08]  /*13270*/  HMMA.16816.F32 R28, R192.reuse, R180, R28 ;  /* 0x000000b4c01c723c */ /* 0x040ff0000000181c */
[----:B------:R-:W-:Y:S01]  /*13280*/  HMMA.16816.F32 R32, R192, R182, R32 ;  /* 0x000000b6c020723c */ /* 0x000fe20000001820 */
[----:B------:R-:W3:Y:S04]  /*13290*/  LDSM.16.M88.4 R180, [R200+0x12000] ;  /* 0x01200000c8b4783b */ /* 0x000ee80000000200 */
[----:B------:R-:W1:Y:S03]  /*132a0*/  LDSM.16.M88.4 R192, [R200+0x12800] ;  /* 0x01280000c8c0783b */ /* 0x000e660000000200 */
[C---:B--2---:R-:W-:Y:S08]  /*132b0*/  HMMA.16816.F32 R4, R172.reuse, R184, R4 ;  /* 0x000000b8ac04723c */ /* 0x044ff00000001804 */
[C---:B------:R-:W-:Y:S01]  /*132c0*/  HMMA.16816.F32 R8, R172.reuse, R186, R8 ;  /* 0x000000baac08723c */ /* 0x040fe20000001808 */
[----:B------:R-:W2:Y:S07]  /*132d0*/  LDSM.16.M88.4 R184, [R200+0x13000] ;  /* 0x01300000c8b8783b */ /* 0x000eae0000000200 */
        /* <DEDUP_REMOVED lines=9> */
[----:B------:R-:W1:Y:S03]  /*13370*/  LDSM.16.M88.4 R172, [R208+0x4000] ;  /* 0x00400000d0ac783b */ /* 0x000e660000000200 */
[C---:B---3--:R-:W-:Y:S08]  /*13380*/  HMMA.16816.F32 R4, R176.reuse, R180, R4 ;  /* 0x000000b4b004723c */ /* 0x048ff00000001804 */
[C---:B------:R-:W-:Y:S01]  /*13390*/  HMMA.16816.F32 R8, R176.reuse, R182, R8 ;  /* 0x000000b6b008723c */ /* 0x040fe20000001808 */
[----:B------:R-:W3:Y:S07]  /*133a0*/  LDSM.16.M88.4 R180, [R221] ;  /* 0x00000000ddb4783b */ /* 0x000eee0000000200 */
[C---:B------:R-:W-:Y:S08]  /*133b0*/  HMMA.16816.F32 R12, R176.reuse, R192, R12 ;  /* 0x000000c0b00c723c */ /* 0x040ff0000000180c */
[C---:B------:R-:W-:Y:S01]  /*133c0*/  HMMA.16816.F32 R16, R176.reuse, R194, R16 ;  /* 0x000000c2b010723c */ /* 0x040fe20000001810 */
[----:B------:R-:W3:Y:S07]  /*133d0*/  LDSM.16.M88.4 R192, [R220] ;  /* 0x00000000dcc0783b */ /* 0x000eee0000000200 */
[C---:B--2---:R-:W-:Y:S08]  /*133e0*/  HMMA.16816.F32 R20, R176.reuse, R184, R20 ;  /* 0x000000b8b014723c */ /* 0x044ff00000001814 */
[C---:B------:R-:W-:Y:S01]  /*133f0*/  HMMA.16816.F32 R24, R176.reuse, R186, R24 ;  /* 0x000000bab018723c */ /* 0x040fe20000001818 */
[----:B------:R-:W-:Y:S07]  /*13400*/  LDSM.16.M88.4 R184, [R206+0x12800] ;  /* 0x01280000ceb8783b */ /* 0x000fee0000000200 */
[C---:B-1----:R-:W-:Y:S08]  /*13410*/  HMMA.16816.F32 R28, R176.reuse, R168, R28 ;  /* 0x000000a8b01c723c */ /* 0x042ff0000000181c */
[----:B------:R-:W-:Y:S01]  /*13420*/  HMMA.16816.F32 R32, R176, R170, R32 ;  /* 0x000000aab020723c */ /* 0x000fe20000001820 */
[----:B------:R-:W-:Y:S04]  /*13430*/  LDSM.16.M88.4 R168, [R210+0x4000] ;  /* 0x00400000d2a8783b */ /* 0x000fe80000000200 */
[----:B------:R-:W1:Y:S03]  /*13440*/  LDSM.16.M88.4 R176, [R206+0x12000] ;  /* 0x01200000ceb0783b */ /* 0x000e660000000200 */
[C---:B------:R-:W-:Y:S08]  /*13450*/  HMMA.16816.F32 R4, R172.reuse, R188, R4 ;  /* 0x000000bcac04723c */ /* 0x040ff00000001804 */
[C---:B------:R-:W-:Y:S01]  /*13460*/  HMMA.16816.F32 R8, R172.reuse, R190, R8 ;  /* 0x000000beac08723c */ /* 0x040fe20000001808 */
[----:B------:R-:W2:Y:S07]  /*13470*/  LDSM.16.M88.4 R188, [R206+0x13000] ;  /* 0x01300000cebc783b */ /* 0x000eae0000000200 */
[C---:B------:R-:W-:Y:S08]  /*13480*/  HMMA.16816.F32 R12, R172.reuse, R196, R12 ;  /* 0x000000c4ac0c723c */ /* 0x040ff0000000180c */
[C---:B------:R-:W-:Y:S01]  /*13490*/  HMMA.16816.F32 R16, R172.reuse, R198, R16 ;  /* 0x000000c6ac10723c */ /* 0x040fe20000001810 */
[----:B------:R-:W2:Y:S07]  /*134a0*/  LDSM.16.M88.4 R196, [R206+0x13800] ;  /* 0x01380000cec4783b */ /* 0x000eae0000000200 */
        /* <DEDUP_REMOVED lines=10> */
[C---:B------:R-:W-:Y:S08]  /*13550*/  HMMA.16816.F32 R12, R168.reuse, R184, R12 ;  /* 0x000000b8a80c723c */ /* 0x040ff0000000180c */
        /* <DEDUP_REMOVED lines=8> */
[----:B------:R-:W2:Y:S03]  /*135e0*/  LDSM.16.M88.4 R196, [R200+0x14800] ;  /* 0x01480000c8c4783b */ /* 0x000ea60000000200 */
[C---:B---3--:R-:W-:Y:S08]  /*135f0*/  HMMA.16816.F32 R4, R172.reuse, R180, R4 ;  /* 0x000000b4ac04723c */ /* 0x048ff00000001804 */
[C---:B------:R-:W-:Y:S01]  /*13600*/  HMMA.16816.F32 R8, R172.reuse, R182, R8 ;  /* 0x000000b6ac08723c */ /* 0x040fe20000001808 */
[----:B------:R-:W3:Y:S07]  /*13610*/  LDSM.16.M88.4 R180, [R200+0x15000] ;  /* 0x01500000c8b4783b */ /* 0x000eee0000000200 */
[C---:B------:R-:W-:Y:S08]  /*13620*/  HMMA.16816.F32 R12, R172.reuse, R192, R12 ;  /* 0x000000c0ac0c723c */ /* 0x040ff0000000180c */
[C---:B------:R-:W-:Y:S01]  /*13630*/  HMMA.16816.F32 R16, R172.reuse, R194, R16 ;  /* 0x000000c2ac10723c */ /* 0x040fe20000001810 */
[----:B------:R-:W3:Y:S07]  /*13640*/  LDSM.16.M88.4 R192, [R200+0x15800] ;  /* 0x01580000c8c0783b */ /* 0x000eee0000000200 */
[C---:B-1----:R-:W-:Y:S08]  /*13650*/  HMMA.16816.F32 R20, R172.reuse, R176, R20 ;  /* 0x000000b0ac14723c */ /* 0x042ff00000001814 */
[C---:B------:R-:W-:Y:S01]  /*13660*/  HMMA.16816.F32 R24, R172.reuse, R178, R24 ;  /* 0x000000b2ac18723c */ /* 0x040fe20000001818 */
[----:B------:R-:W-:Y:S07]  /*13670*/  LDSM.16.M88.4 R176, [R218] ;  /* 0x00000000dab0783b */ /* 0x000fee0000000200 */
[C---:B--2---:R-:W-:Y:S08]  /*13680*/  HMMA.16816.F32 R28, R172.reuse, R168, R28 ;  /* 0x000000a8ac1c723c */ /* 0x044ff0000000181c */
[----:B------:R-:W-:Y:S01]  /*13690*/  HMMA.16816.F32 R32, R172, R170, R32 ;  /* 0x000000aaac20723c */ /* 0x000fe20000001820 */
[----:B------:R-:W-:Y:S04]  /*136a0*/  LDSM.16.M88.4 R168, [R208+0x8000] ;  /* 0x00800000d0a8783b */ /* 0x000fe80000000200 */
[----:B------:R-:W1:Y:S03]  /*136b0*/  LDSM.16.M88.4 R172, [R219] ;  /* 0x00000000dbac783b */ /* 0x000e660000000200 */
[C---:B------:R-:W-:Y:S08]  /*136c0*/  HMMA.16816.F32 R4, R184.reuse, R188, R4 ;  /* 0x000000bcb804723c */ /* 0x040ff00000001804 */
        /* <DEDUP_REMOVED lines=33> */
[----:B------:R-:W-:Y:S07]  /*138e0*/  LDSM.16.M88.4 R172, [R200+0x16000] ;  /* 0x01600000c8ac783b */ /* 0x000fee0000000200 */
[C---:B--2---:R-:W-:Y:S08]  /*138f0*/  HMMA.16816.F32 R28, R180.reuse, R168, R28 ;  /* 0x000000a8b41c723c */ /* 0x044ff0000000181c */
[----:B------:R-:W-:Y:S01]  /*13900*/  HMMA.16816.F32 R32, R180, R170, R32 ;  /* 0x000000aab420723c */ /* 0x000fe20000001820 */
[----:B------:R-:W1:Y:S04]  /*13910*/  LDSM.16.M88.4 R168, [R207+0xc000] ;  /* 0x00c00000cfa8783b */ /* 0x000e680000000200 */
[----:B------:R-:W2:Y:S03]  /*13920*/  LDSM.16.M88.4 R180, [R200+0x16800] ;  /* 0x01680000c8b4783b */ /* 0x000ea60000000200 */
[C---:B------:R-:W-:Y:S08]  /*13930*/  HMMA.16816.F32 R4, R176.reuse, R188, R4 ;  /* 0x000000bcb004723c */ /* 0x040ff00000001804 */
[C---:B------:R-:W-:Y:S01]  /*13940*/  HMMA.16816.F32 R8, R176.reuse, R190, R8 ;  /* 0x000000beb008723c */ /* 0x040fe20000001808 */
[----:B------:R-:W1:Y:S07]  /*13950*/  LDSM.16.M88.4 R188, [R200+0x17000] ;  /* 0x01700000c8bc783b */ /* 0x000e6e0000000200 */
[C---:B------:R-:W-:Y:S08]  /*13960*/  HMMA.16816.F32 R12, R176.reuse, R196, R12 ;  /* 0x000000c4b00c723c */ /* 0x040ff0000000180c */
[C---:B------:R-:W-:Y:S01]  /*13970*/  HMMA.16816.F32 R16, R176.reuse, R198, R16 ;  /* 0x000000c6b010723c */ /* 0x040fe20000001810 */
[----:B------:R-:W2:Y:S07]  /*13980*/  LDSM.16.M88.4 R196, [R200+0x17800] ;  /* 0x01780000c8c4783b */ /* 0x000eae0000000200 */
[C---:B---3--:R-:W-:Y:S08]  /*13990*/  HMMA.16816.F32 R20, R176.reuse, R184, R20 ;  /* 0x000000b8b014723c */ /* 0x048ff00000001814 */
[C---:B------:R-:W-:Y:S01]  /*139a0*/  HMMA.16816.F32 R24, R176.reuse, R186, R24 ;  /* 0x000000bab018723c */ /* 0x040fe20000001818 */
[----:B------:R-:W-:Y:S07]  /*139b0*/  LDSM.16.M88.4 R184, [R215] ;  /* 0x00000000d7b8783b */ /* 0x000fee0000000200 */
[C---:B------:R-:W-:Y:S08]  /*139c0*/  HMMA.16816.F32 R28, R176.reuse, R192, R28 ;  /* 0x000000c0b01c723c */ /* 0x040ff0000000181c */
[----:B------:R-:W-:Y:S01]  /*139d0*/  HMMA.16816.F32 R32, R176, R194, R32 ;  /* 0x000000c2b020723c */ /* 0x000fe20000001820 */
[----:B------:R-:W3:Y:S04]  /*139e0*/  LDSM.16.M88.4 R176, [R208+0xc000] ;  /* 0x00c00000d0b0783b */ /* 0x000ee80000000200 */
[----:B------:R-:W-:Y:S03]  /*139f0*/  LDSM.16.M88.4 R192, [R206+0x16000] ;  /* 0x01600000cec0783b */ /* 0x000fe60000000200 */
[C---:B-1----:R-:W-:Y:S08]  /*13a00*/  HMMA.16816.F32 R4, R168.reuse, R172, R4 ;  /* 0x000000aca804723c */ /* 0x042ff00000001804 */
[C---:B------:R-:W-:Y:S01]  /*13a10*/  HMMA.16816.F32 R8, R168.reuse, R174, R8 ;  /* 0x000000aea808723c */ /* 0x040fe20000001808 */
[----:B------:R-:W1:Y:S07]  /*13a20*/  LDSM.16.M88.4 R172, [R214] ;  /* 0x00000000d6ac783b */ /* 0x000e6e0000000200 */
[C---:B--2---:R-:W-:Y:S08]  /*13a30*/  HMMA.16816.F32 R12, R168.reuse, R180, R12 ;  /* 0x000000b4a80c723c */ /* 0x044ff0000000180c */
[C---:B------:R-:W-:Y:S01]  /*13a40*/  HMMA.16816.F32 R16, R168.reuse, R182, R16 ;  /* 0x000000b6a810723c */ /* 0x040fe20000001810 */
[----:B------:R-:W2:Y:S07]  /*13a50*/  LDSM.16.M88.4 R180, [R213] ;  /* 0x00000000d5b4783b */ /* 0x000eae0000000200 */
[C---:B------:R-:W-:Y:S08]  /*13a60*/  HMMA.16816.F32 R20, R168.reuse, R188, R20 ;  /* 0x000000bca814723c */ /* 0x040ff00000001814 */
[C---:B------:R-:W-:Y:S01]  /*13a70*/  HMMA.16816.F32 R24, R168.reuse, R190, R24 ;  /* 0x000000bea818723c */ /* 0x040fe20000001818 */
[----:B------:R-:W2:Y:S07]  /*13a80*/  LDSM.16.M88.4 R188, [R212] ;  /* 0x00000000d4bc783b */ /* 0x000eae0000000200 */
[C---:B------:R-:W-:Y:S08]  /*13a90*/  HMMA.16816.F32 R28, R168.reuse, R196, R28 ;  /* 0x000000c4a81c723c */ /* 0x040ff0000000181c */
[----:B------:R-:W-:Y:S01]  /*13aa0*/  HMMA.16816.F32 R32, R168, R198, R32 ;  /* 0x000000c6a820723c */ /* 0x000fe20000001820 */
[----:B------:R-:W4:Y:S04]  /*13ab0*/  LDSM.16.M88.4 R168, [R210+0xc000] ;  /* 0x00c00000d2a8783b */ /* 0x000f280000000200 */
[----:B------:R-:W4:Y:S03]  /*13ac0*/  LDSM.16.M88.4 R196, [R206+0x16800] ;  /* 0x01680000cec4783b */ /* 0x000f260000000200 */
[C---:B---3--:R-:W-:Y:S08]  /*13ad0*/  HMMA.16816.F32 R4, R176.reuse, R184, R4 ;  /* 0x000000b8b004723c */ /* 0x048ff00000001804 */
[C---:B------:R-:W-:Y:S01]  /*13ae0*/  HMMA.16816.F32 R8, R176.reuse, R186, R8 ;  /* 0x000000bab008723c */ /* 0x040fe20000001808 */
[----:B------:R-:W3:Y:S07]  /*13af0*/  LDSM.16.M88.4 R184, [R206+0x17000] ;  /* 0x01700000ceb8783b */ /* 0x000eee0000000200 */
        /* <DEDUP_REMOVED lines=9> */
[----:B------:R-:W1:Y:S03]  /*13b90*/  LDSM.16.M88.4 R188, [R205+0x6800] ;  /* 0x00680000cdbc783b */ /* 0x000e660000000200 */
[C---:B----4-:R-:W-:Y:S08]  /*13ba0*/  HMMA.16816.F32 R4, R168.reuse, R192, R4 ;  /* 0x000000c0a804723c */ /* 0x050ff00000001804 */
[C---:B------:R-:W-:Y:S01]  /*13bb0*/  HMMA.16816.F32 R8, R168.reuse, R194, R8 ;  /* 0x000000c2a808723c */ /* 0x040fe20000001808 */
[----:B------:R-:W4:Y:S07]  /*13bc0*/  LDSM.16.M88.4 R192, [R205+0x7000] ;  /* 0x00700000cdc0783b */ /* 0x000f2e0000000200 */
[C---:B------:R-:W-:Y:S08]  /*13bd0*/  HMMA.16816.F32 R12, R168.reuse, R196, R12 ;  /* 0x000000c4a80c723c */ /* 0x040ff0000000180c */
[C---:B------:R-:W-:Y:S01]  /*13be0*/  HMMA.16816.F32 R16, R168.reuse, R198, R16 ;  /* 0x000000c6a810723c */ /* 0x040fe20000001810 */
[----:B------:R-:W4:Y:S01]  /*13bf0*/  LDSM.16.M88.4 R196, [R205+0x7800] ;  /* 0x00780000cdc4783b */ /* 0x000f220000000200 */
[----:B------:R-:W-:Y:S04]  /*13c00*/  DEPBAR.LE SB0, 0x0 ;  /* 0x000080000000791a */ /* 0x000fe80000000000 */
[----:B------:R-:W-:Y:S02]  /*13c10*/  BAR.SYNC.DEFER_BLOCKING 0x0 ;  /* 0x0000000000007b1d */ /* 0x000fe40000010000 */
[C---:B---3--:R-:W-:Y:S08]  /*13c20*/  HMMA.16816.F32 R20, R168.reuse, R184, R20 ;  /* 0x000000b8a814723c */ /* 0x048ff00000001814 */
[C---:B------:R-:W-:Y:S08]  /*13c30*/  HMMA.16816.F32 R24, R168.reuse, R186, R24 ;  /* 0x000000baa818723c */ /* 0x040ff00000001818 */
[C---:B-1----:R-:W-:Y:S08]  /*13c40*/  HMMA.16816.F32 R28, R168.reuse, R172, R28 ;  /* 0x000000aca81c723c */ /* 0x042ff0000000181c */
[----:B------:R-:W-:Y:S07]  /*13c50*/  HMMA.16816.F32 R32, R168, R174, R32 ;  /* 0x000000aea820723c */ /* 0x000fee0000001820 */
[C---:B------:R-:W-:Y:S01]  /*13c60*/  LEA R168, P1, R0.reuse, R236, 0x6 ;  /* 0x000000ec00a87211 */ /* 0x040fe200078230ff */
[C---:B--2---:R-:W-:Y:S05]  /*13c70*/  HMMA.16816.F32 R4, R176.reuse, R180, R4 ;  /* 0x000000b4b004723c */ /* 0x044fea0000001804 */
[----:B------:R-:W-:Y:S01]  /*13c80*/  LEA.HI.X.SX32 R169, R0, R237, 0x6, P1 ;  /* 0x000000ed00a97211 */ /* 0x000fe200008f36ff */
[----:B------:R-:W-:Y:S02]  /*13c90*/  IMAD.WIDE.U32 R172, R168, c[0x0][0x198], RZ ;  /* 0x00006600a8ac7a25 */ /* 0x000fe400078e00ff */
[C---:B------:R-:W-:Y:S04]  /*13ca0*/  HMMA.16816.F32 R8, R176.reuse, R182, R8 ;  /* 0x000000b6b008723c */ /* 0x040fe80000001808 */
[----:B------:R-:W-:Y:S02]  /*13cb0*/  IMAD R0, R169, c[0x0][0x198], RZ ;  /* 0x00006600a9007a24 */ /* 0x000fe400078e02ff */
[----:B------:R-:W-:Y:S02]  /*13cc0*/  IMAD.WIDE.U32 R170, R132, c[0x0][0x198], RZ ;  /* 0x0000660084aa7a25 */ /* 0x000fe400078e00ff */
[C---:B------:R-:W-:Y:S04]  /*13cd0*/  HMMA.16816.F32 R12, R176.reuse, R188, R12 ;  /* 0x000000bcb00c723c */ /* 0x040fe8000000180c */
[----:B------:R-:W-:Y:S01]  /*13ce0*/  IMAD R0, R168, c[0x0][0x19c], R0 ;  /* 0x00006700a8007a24 */ /* 0x000fe200078e0200 */
[-C--:B------:R-:W-:Y:S01]  /*13cf0*/  LEA R168, P6, R172, R135.reuse, 0x1 ;  /* 0x00000087aca87211 */ /* 0x080fe200078c08ff */
[----:B------:R-:W-:Y:S01]  /*13d00*/  IMAD.IADD R133, R171, 0x1, R133 ;  /* 0x00000001ab857824 */ /* 0x000fe200078e0285 */
[C---:B------:R-:W-:Y:S01]  /*13d10*/  LEA R132, P1, R170.reuse, R135, 0x1 ;  /* 0x00000087aa847211 */ /* 0x040fe200078208ff */
[C---:B------:R-:W-:Y:S04]  /*13d20*/  HMMA.16816.F32 R16, R176.reuse, R190, R16 ;  /* 0x000000beb010723c */ /* 0x040fe80000001810 */
[----:B------:R-:W-:Y:S01]  /*13d30*/  IMAD.IADD R0, R173, 0x1, R0 ;  /* 0x00000001ad007824 */ /* 0x000fe200078e0200 */
[-C--:B------:R-:W-:Y:S03]  /*13d40*/  LEA.HI.X R133, R170, R2.reuse, R133, 0x1, P1 ;  /* 0x00000002aa857211 */ /* 0x080fe600008f0c85 */
[C---:B----4-:R-:W-:Y:S04]  /*13d50*/  HMMA.16816.F32 R20, R176.reuse, R192, R20 ;  /* 0x000000c0b014723c */ /* 0x050fe80000001814 */
[----:B------:R-:W-:Y:S04]  /*13d60*/  LEA.HI.X R169, R172, R2, R0, 0x1, P6 ;  /* 0x00000002aca97211 */ /* 0x000fe800030f0c00 */
[C---:B------:R-:W-:Y:S08]  /*13d70*/  HMMA.16816.F32 R24, R176.reuse, R194, R24 ;  /* 0x000000c2b018723c */ /* 0x040ff00000001818 */
[C---:B------:R-:W-:Y:S08]  /*13d80*/  HMMA.16816.F32 R28, R176.reuse, R196, R28 ;  /* 0x000000c4b01c723c */ /* 0x040ff0000000181c */
[----:B------:R-:W-:Y:S01]  /*13d90*/  HMMA.16816.F32 R32, R176, R198, R32 ;  /* 0x000000c6b020723c */ /* 0x000fe20000001820 */
[----:B------:R-:W-:-:S07]  /*13da0*/  @P0 BRA `(.L_x_517) ;  /* 0xffffe8a000000947 */ /* 0x000fce000383ffff */
.L_x_516:
        /* <DEDUP_REMOVED lines=8> */
[----:B------:R-:W-:Y:S01]  /*13e30*/  IADD3 R2, R228, -R0, RZ ;  /* 0x80000000e4027210 */ /* 0x000fe20007ffe0ff */
[----:B-1----:R-:W-:Y:S01]  /*13e40*/  IMAD.IADD R132, R229, 0x1, -R0 ;  /* 0x00000001e5847824 */ /* 0x002fe200078e0a00 */
[C---:B------:R-:W-:Y:S02]  /*13e50*/  IADD3 R169, R0.reuse, 0x10, RZ ;  /* 0x0000001000a97810 */ /* 0x040fe40007ffe0ff */
[----:B------:R-:W-:Y:S02]  /*13e60*/  IABS R2, R2 ;  /* 0x0000000200027213 */ /* 0x000fe40000000000 */
[----:B------:R-:W-:Y:S02]  /*13e70*/  IABS R132, R132 ;  /* 0x0000008400847213 */ /* 0x000fe40000000000 */
[----:B------:R1:W2:Y:S01]  /*13e80*/  I2F R177, R2 ;  /* 0x0000000200b17306 */ /* 0x0002a20000201400 */
[C---:B------:R-:W-:Y:S02]  /*13e90*/  IADD3 R173, R0.reuse, 0x19, RZ ;  /* 0x0000001900ad7810 */ /* 0x040fe40007ffe0ff */
[C---:B------:R-:W-:Y:S02]  /*13ea0*/  IADD3 R172, R0.reuse, 0x20, RZ ;  /* 0x0000002000ac7810 */ /* 0x040fe40007ffe0ff */
[C---:B------:R-:W-:Y:S04]  /*13eb0*/  ISETP.GE.AND P1, PT, R0.reuse, R231, PT ;  /* 0x000000e70000720c */ /* 0x040fe80003f26270 */
[C---:B------:R-:W-:Y:S01]  /*13ec0*/  ISETP.GE.OR P1, PT, R0.reuse, R233, !P1 ;  /* 0x000000e90000720c */ /* 0x040fe20004f26670 */
[----:B------:R3:W4:Y:S01]  /*13ed0*/  I2F R176, R132 ;  /* 0x0000008400b07306 */ /* 0x0007220000201400 */
[----:B-1----:R-:W-:Y:S01]  /*13ee0*/  IADD3 R2, R0, 0x1, RZ ;  /* 0x0000000100027810 */ /* 0x002fe20007ffe0ff */
[----:B--2---:R-:W-:Y:S03]  /*13ef0*/  FFMA.FTZ R4, R177, -UR23, R4 ;  /* 0x80000017b1047c23 */ /* 0x004fe60008010004 */
[----:B------:R-:W-:Y:S02]  /*13f00*/  IADD3 R133, R228, -R2, RZ ;  /* 0x80000002e4857210 */ /* 0x000fe40007ffe0ff */
[C---:B------:R-:W-:Y:S02]  /*13f10*/  ISETP.GE.AND P0, PT, R2.reuse, R231, PT ;  /* 0x000000e70200720c */ /* 0x040fe40003f06270 */
[----:B------:R-:W-:Y:S02]  /*13f20*/  ISETP.GE.AND P6, PT, R2, R230, PT ;  /* 0x000000e60200720c */ /* 0x000fe40003fc6270 */
[----:B---3--:R-:W-:Y:S01]  /*13f30*/  IABS R132, R133 ;  /* 0x0000008500847213 */ /* 0x008fe20000000000 */
[----:B----4-:R-:W-:Y:S01]  /*13f40*/  FFMA.FTZ R6, R176, -UR23, R6 ;  /* 0x80000017b0067c23 */ /* 0x010fe20008010006 */
[----:B------:R-:W-:Y:S02]  /*13f50*/  IADD3 R133, R0, 0x8, RZ ;  /* 0x0000000800857810 */ /* 0x000fe40007ffe0ff */
[----:B------:R1:W2:Y:S01]  /*13f60*/  I2F R179, R132 ;  /* 0x0000008400b37306 */ /* 0x0002a20000201400 */
[----:B------:R-:W-:Y:S02]  /*13f70*/  ISETP.GE.OR P0, PT, R2, R233, !P0 ;  /* 0x000000e90200720c */ /* 0x000fe40004706670 */
[----:B------:R-:W-:Y:S02]  /*13f80*/  IADD3 R135, R228, -R133, RZ ;  /* 0x80000085e4877210 */ /* 0x000fe40007ffe0ff */
[----:B------:R-:W-:Y:S02]  /*13f90*/  ISETP.GE.OR P6, PT, R2, R232, !P6 ;  /* 0x000000e80200720c */ /* 0x000fe400077c6670 */
[----:B------:R-:W-:Y:S02]  /*13fa0*/  FSEL R177, R4, -INF , !P1 ;  /* 0xff80000004b17808 */ /* 0x000fe40004800000 */
[C---:B------:R-:W-:Y:S04]  /*13fb0*/  ISETP.GE.AND P1, PT, R0.reuse, R230, PT ;  /* 0x000000e60000720c */ /* 0x040fe80003f26270 */
[C---:B------:R-:W-:Y:S02]  /*13fc0*/  ISETP.GE.OR P1, PT, R0.reuse, R232, !P1 ;  /* 0x000000e80000720c */ /* 0x040fe40004f26670 */
[----:B-1----:R-:W-:Y:S01]  /*13fd0*/  IABS R132, R135 ;  /* 0x0000008700847213 */ /* 0x002fe20000000000 */
[----:B--2---:R-:W-:Y:S01]  /*13fe0*/  FFMA.FTZ R5, R179, -UR23, R5 ;  /* 0x80000017b3057c23 */ /* 0x004fe20008010005 */
[----:B------:R-:W-:Y:S02]  /*13ff0*/  IADD3 R135, R0, 0x9, RZ ;  /* 0x0000000900877810 */ /* 0x000fe40007ffe0ff */
[----:B------:R1:W2:Y:S02]  /*14000*/  I2F R178, R132 ;  /* 0x0000008400b27306 */ /* 0x0002a40000201400 */
[----:B------:R-:W-:Y:S02]  /*14010*/  IADD3 R168, R228, -R135, RZ ;  /* 0x80000087e4a87210 */ /* 0x000fe40007ffe0ff */
[----:B------:R-:W-:Y:S02]  /*14020*/  FSEL R176, R5, -INF , !P0 ;  /* 0xff80000005b07808 */ /* 0x000fe40004000000 */
[----:B------:R-:W-:Y:S02]  /*14030*/  IADD3 R5, R0, 0x30, RZ ;  /* 0x0000003000057810 */ /* 0x000fe40007ffe0ff */
[C---:B------:R-:W-:Y:S04]  /*14040*/  ISETP.GE.AND P0, PT, R135.reuse, R231, PT ;  /* 0x000000e78700720c */ /* 0x040fe80003f06270 */
[----:B------:R-:W-:Y:S02]  /*14050*/  ISETP.GE.OR P0, PT, R135, R233, !P0 ;  /* 0x000000e98700720c */ /* 0x000fe40004706670 */
[----:B-1----:R-:W-:Y:S01]  /*14060*/  IABS R132, R168 ;  /* 0x000000a800847213 */ /* 0x002fe20000000000 */
[----:B------:R-:W-:Y:S02]  /*14070*/  IMAD.IADD R168, R228, 0x1, -R169 ;  /* 0x00000001e4a87824 */ /* 0x000fe400078e0aa9 */
[----:B--2---:R-:W-:Y:S01]  /*14080*/  FFMA.FTZ R8, R178, -UR23, R8 ;  /* 0x80000017b2087c23 */ /* 0x004fe20008010008 */
[----:B------:R1:W2:Y:S01]  /*14090*/  I2F R180, R132 ;  /* 0x0000008400b47306 */ /* 0x0002a20000201400 */
[----:B------:R-:W-:Y:S02]  /*140a0*/  FSEL R178, R6, -INF , !P1 ;  /* 0xff80000006b27808 */ /* 0x000fe40004800000 */
[----:B------:R-:W-:Y:S02]  /*140b0*/  IADD3 R6, R0, 0x29, RZ ;  /* 0x0000002900067810 */ /* 0x000fe40007ffe0ff */
[C---:B------:R-:W-:Y:S04]  /*140c0*/  ISETP.GE.AND P1, PT, R133.reuse, R231, PT ;  /* 0x000000e78500720c */ /* 0x040fe80003f26270 */
[----:B------:R-:W-:Y:S02]  /*140d0*/  ISETP.GE.OR P1, PT, R133, R233, !P1 ;  /* 0x000000e98500720c */ /* 0x000fe40004f26670 */
[----:B-1----:R-:W-:Y:S01]  /*140e0*/  IABS R132, R168 ;  /* 0x000000a800847213 */ /* 0x002fe20000000000 */
[----:B--2---:R-:W-:Y:S01]  /*140f0*/  FFMA.FTZ R9, R180, -UR23, R9 ;  /* 0x80000017b4097c23 */ /* 0x004fe20008010009 */
[----:B------:R-:W-:Y:S02]  /*14100*/  IADD3 R168, R0, 0x11, RZ ;  /* 0x0000001100a87810 */ /* 0x000fe40007ffe0ff */
[----:B------:R1:W2:Y:S02]  /*14110*/  I2F R175, R132 ;  /* 0x0000008400af7306 */ /* 0x0002a40000201400 */
[----:B------:R-:W-:Y:S04]  /*14120*/  IADD3 R170, R228, -R168, RZ ;  /* 0x800000a8e4aa7210 */ /* 0x000fe80007ffe0ff */
[----:B-1----:R-:W-:Y:S01]  /*14130*/  IABS R132, R170 ;  /* 0x000000aa00847213 */ /* 0x002fe20000000000 */
[----:B--2---:R-:W-:Y:S01]  /*14140*/  FFMA.FTZ R12, R175, -UR23, R12 ;  /* 0x80000017af0c7c23 */ /* 0x004fe2000801000c */
[----:B------:R-:W-:Y:S02]  /*14150*/  IADD3 R170, R0, 0x18, RZ ;  /* 0x0000001800aa7810 */ /* 0x000fe40007ffe0ff */
[----:B------:R1:W2:Y:S01]  /*14160*/  I2F R184, R132 ;  /* 0x0000008400b87306 */ /* 0x0002a20000201400 */
[----:B------:R-:W-:Y:S02]  /*14170*/  FSEL R175, R8, -INF , !P1 ;  /* 0xff80000008af7808 */ /* 0x000fe40004800000 */
[----:B------:R-:W-:Y:S02]  /*14180*/  IADD3 R171, R228, -R170, RZ ;  /* 0x800000aae4ab7210 */ /* 0x000fe40007ffe0ff */
[C---:B------:R-:W-:Y:S04]  /*14190*/  ISETP.GE.AND P1, PT, R169.reuse, R231, PT ;  /* 0x000000e7a900720c */ /* 0x040fe80003f26270 */
[----:B------:R-:W-:Y:S04]  /*141a0*/  ISETP.GE.OR P1, PT, R169, R233, !P1 ;  /* 0x000000e9a900720c */ /* 0x000fe80004f26670 */
[----:B------:R-:W-:Y:S02]  /*141b0*/  FSEL R192, R12, -INF , !P1 ;  /* 0xff8000000cc07808 */ /* 0x000fe40004800000 */
[C---:B------:R-:W-:Y:S04]  /*141c0*/  ISETP.GE.AND P1, PT, R133.reuse, R230, PT ;  /* 0x000000e68500720c */ /* 0x040fe80003f26270 */
[----:B------:R-:W-:Y:S02]  /*141d0*/  ISETP.GE.OR P1, PT, R133, R232, !P1 ;  /* 0x000000e88500720c */ /* 0x000fe40004f26670 */
[----:B-1----:R-:W-:Y:S01]  /*141e0*/  IABS R132, R171 ;  /* 0x000000ab00847213 */ /* 0x002fe20000000000 */
[----:B--2---:R-:W-:Y:S01]  /*141f0*/  FFMA.FTZ R13, R184, -UR23, R13 ;  /* 0x80000017b80d7c23 */ /* 0x004fe2000801000d */
[C---:B------:R-:W-:Y:S02]  /*14200*/  IADD3 R171, R229.reuse, -R2, RZ ;  /* 0x80000002e5ab7210 */ /* 0x040fe40007ffe0ff */
[----:B------:R1:W2:Y:S02]  /*14210*/  I2F R186, R132 ;  /* 0x0000008400ba7306 */ /* 0x0002a40000201400 */
[----:B-1----:R-:W-:Y:S01]  /*14220*/  IABS R132, R171 ;  /* 0x000000ab00847213 */ /* 0x002fe20000000000 */
[----:B--2---:R-:W-:Y:S01]  /*14230*/  FFMA.FTZ R16, R186, -UR23, R16 ;  /* 0x80000017ba107c23 */ /* 0x004fe20008010010 */
[C---:B------:R-:W-:Y:S06]  /*14240*/  IADD3 R171, R228.reuse, -R173, RZ ;  /* 0x800000ade4ab7210 */ /* 0x040fec0007ffe0ff */
[----:B------:R1:W2:Y:S02]  /*14250*/  I2F R185, R132 ;  /* 0x0000008400b97306 */ /* 0x0002a40000201400 */
[----:B-1----:R-:W-:Y:S01]  /*14260*/  IABS R132, R171 ;  /* 0x000000ab00847213 */ /* 0x002fe20000000000 */
[----:B------:R-:W-:Y:S02]  /*14270*/  IMAD.IADD R171, R229, 0x1, -R133 ;  /* 0x00000001e5ab7824 */ /* 0x000fe400078e0a85 */
[----:B--2---:R-:W-:Y:S05]  /*14280*/  FFMA.FTZ R7, R185, -UR23, R7 ;  /* 0x80000017b9077c23 */ /* 0x004fea0008010007 */
[----:B------:R1:W2:Y:S02]  /*14290*/  I2F R189, R132 ;  /* 0x0000008400bd7306 */ /* 0x0002a40000201400 */
[----:B-1----:R-:W-:Y:S01]  /*142a0*/  IABS R132, R171 ;  /* 0x000000ab00847213 */ /* 0x002fe20000000000 */
[----:B--2---:R-:W-:Y:S01]  /*142b0*/  FFMA.FTZ R17, R189, -UR23, R17 ;  /* 0x80000017bd117c23 */ /* 0x004fe20008010011 */
[----:B------:R-:W-:Y:S06]  /*142c0*/  IADD3 R171, R228, -R172, RZ ;  /* 0x800000ace4ab7210 */ /* 0x000fec0007ffe0ff */
[----:B------:R1:W2:Y:S02]  /*142d0*/  I2F R187, R132 ;  /* 0x0000008400bb7306 */ /* 0x0002a40000201400 */
[----:B-1----:R-:W-:Y:S01]  /*142e0*/  IABS R132, R171 ;  /* 0x000000ab00847213 */ /* 0x002fe20000000000 */
[----:B--2---:R-:W-:Y:S01]  /*142f0*/  FFMA.FTZ R10, R187, -UR23, R10 ;  /* 0x80000017bb0a7c23 */ /* 0x004fe2000801000a */
[----:B------:R-:W-:Y:S06]  /*14300*/  IADD3 R171, R229, -R135, RZ ;  /* 0x80000087e5ab7210 */ /* 0x000fec0007ffe0ff */
[----:B------:R1:W2:Y:S02]  /*14310*/  I2F R188, R132 ;  /* 0x0000008400bc7306 */ /* 0x0002a40000201400 */
[----:B-1----:R-:W-:Y:S01]  /*14320*/  IABS R132, R171 ;  /* 0x000000ab00847213 */ /* 0x002fe20000000000 */
[----:B--2---:R-:W-:Y:S01]  /*14330*/  FFMA.FTZ R20, R188, -UR23, R20 ;  /* 0x80000017bc147c23 */ /* 0x004fe20008010014 */
[----:B------:R-:W-:Y:S06]  /*14340*/  IADD3 R171, R0, 0x21, RZ ;  /* 0x0000002100ab7810 */ /* 0x000fec0007ffe0ff */
[----:B------:R1:W2:Y:S01]  /*14350*/  I2F R191, R132 ;  /* 0x0000008400bf7306 */ /* 0x0002a20000201400 */
[----:B------:R-:W-:Y:S04]  /*14360*/  IADD3 R174, R228, -R171, RZ ;  /* 0x800000abe4ae7210 */ /* 0x000fe80007ffe0ff */
[----:B-1----:R-:W-:Y:S01]  /*14370*/  IABS R132, R174 ;  /* 0x000000ae00847213 */ /* 0x002fe20000000000 */
[----:B--2---:R-:W-:Y:S01]  /*14380*/  FFMA.FTZ R11, R191, -UR23, R11 ;  /* 0x80000017bf0b7c23 */ /* 0x004fe2000801000b */
[----:B------:R-:W-:Y:S02]  /*14390*/  FSEL R174, R9, -INF , !P0 ;  /* 0xff80000009ae7808 */ /* 0x000fe40004000000 */
[----:B------:R-:W-:Y:S01]  /*143a0*/  MOV R2, R132 ;  /* 0x0000008400027202 */ /* 0x000fe20000000f00 */
[----:B------:R-:W-:Y:S01]  /*143b0*/  IMAD.IADD R132, R229, 0x1, -R169 ;  /* 0x00000001e5847824 */ /* 0x000fe200078e0aa9 */
[C---:B------:R-:W-:Y:S02]  /*143c0*/  ISETP.GE.AND P0, PT, R168.reuse, R231, PT ;  /* 0x000000e7a800720c */ /* 0x040fe40003f06270 */
[----:B------:R1:W2:Y:S02]  /*143d0*/  I2F R190, R2 ;  /* 0x0000000200be7306 */ /* 0x0002a40000201400 */
[----:B------:R-:W-:Y:S04]  /*143e0*/  ISETP.GE.OR P0, PT, R168, R233, !P0 ;  /* 0x000000e9a800720c */ /* 0x000fe80004706670 */
[----:B------:R-:W-:Y:S02]  /*143f0*/  FSEL R184, R13, -INF , !P0 ;  /* 0xff8000000db87808 */ /* 0x000fe40004000000 */
[----:B------:R-:W-:Y:S02]  /*14400*/  ISETP.GE.AND P0, PT, R170, R231, PT ;  /* 0x000000e7aa00720c */ /* 0x000fe40003f06270 */
[----:B------:R-:W-:Y:S02]  /*14410*/  FSEL R13, R10, -INF , !P1 ;  /* 0xff8000000a0d7808 */ /* 0x000fe40004800000 */
[----:B------:R-:W-:Y:S02]  /*14420*/  ISETP.GE.OR P0, PT, R170, R233, !P0 ;  /* 0x000000e9aa00720c */ /* 0x000fe40004706670 */
[----:B------:R-:W-:Y:S02]  /*14430*/  ISETP.GE.AND P1, PT, R169, R230, PT ;  /* 0x000000e6a900720c */ /* 0x000fe40003f26270 */
[----:B------:R-:W-:Y:S02]  /*14440*/  FSEL R185, R16, -INF , !P0 ;  /* 0xff80000010b97808 */ /* 0x000fe40004000000 */
[----:B------:R-:W-:Y:S02]  /*14450*/  FSEL R16, R7, -INF , !P6 ;  /* 0xff80000007107808 */ /* 0x000fe40007000000 */
[----:B------:R-:W-:Y:S02]  /*14460*/  ISETP.GE.AND P6, PT, R173, R231, PT ;  /* 0x000000e7ad00720c */ /* 0x000fe40003fc6270 */
[----:B------:R-:W-:Y:S02]  /*14470*/  ISETP.GE.OR P1, PT, R169, R232, !P1 ;  /* 0x000000e8a900720c */ /* 0x000fe40004f26670 */
[----:B-1----:R-:W-:Y:S01]  /*14480*/  IABS R2, R132 ;  /* 0x0000008400027213 */ /* 0x002fe20000000000 */
[----:B--2---:R-:W-:Y:S01]  /*14490*/  FFMA.FTZ R21, R190, -UR23, R21 ;  /* 0x80000017be157c23 */ /* 0x004fe20008010015 */
[----:B------:R-:W-:Y:S02]  /*144a0*/  IADD3 R132, R0, 0x28, RZ ;  /* 0x0000002800847810 */ /* 0x000fe40007ffe0ff */
[----:B------:R-:W-:Y:S02]  /*144b0*/  MOV R4, R2 ;  /* 0x0000000200047202 */ /* 0x000fe40000000f00 */
[----:B------:R-:W-:Y:S02]  /*144c0*/  IADD3 R2, R228, -R132, RZ ;  /* 0x80000084e4027210 */ /* 0x000fe40007ffe0ff */
[----:B------:R-:W1:Y:S01]  /*144d0*/  I2F R183, R4 ;  /* 0x0000000400b77306 */ /* 0x000e620000201400 */
[----:B------:R-:W-:Y:S02]  /*144e0*/  ISETP.GE.OR P6, PT, R173, R233, !P6 ;  /* 0x000000e9ad00720c */ /* 0x000fe400077c6670 */
[----:B------:R-:W-:Y:S02]  /*144f0*/  IABS R2, R2 ;  /* 0x0000000200027213 */ /* 0x000fe40000000000 */
[----:B------:R-:W-:Y:S02]  /*14500*/  FSEL R186, R17, -INF , !P6 ;  /* 0xff80000011ba7808 */ /* 0x000fe40007000000 */
[C---:B------:R-:W-:Y:S02]  /*14510*/  ISETP.GE.AND P6, PT, R172.reuse, R231, PT ;  /* 0x000000e7ac00720c */ /* 0x040fe40003fc6270 */
[C---:B------:R-:W-:Y:S01]  /*14520*/  ISETP.GE.AND P0, PT, R135.reuse, R230, PT ;  /* 0x000000e68700720c */ /* 0x040fe20003f06270 */
[----:B------:R-:W2:Y:S01]  /*14530*/  I2F R182, R2 ;  /* 0x0000000200b67306 */ /* 0x000ea20000201400 */
[----:B------:R-:W-:Y:S02]  /*14540*/  ISETP.GE.OR P6, PT, R172, R233, !P6 ;  /* 0x000000e9ac00720c */ /* 0x000fe400077c6670 */
[----:B------:R-:W-:Y:S02]  /*14550*/  ISETP.GE.OR P0, PT, R135, R232, !P0 ;  /* 0x000000e88700720c */ /* 0x000fe40004706670 */
[----:B------:R-:W-:Y:S02]  /*14560*/  FSEL R194, R20, -INF , !P6 ;  /* 0xff80000014c27808 */ /* 0x000fe40007000000 */
[C---:B------:R-:W-:Y:S02]  /*14570*/  ISETP.GE.AND P6, PT, R168.reuse, R230, PT ;  /* 0x000000e6a800720c */ /* 0x040fe40003fc6270 */
[----:B------:R-:W-:Y:S02]  /*14580*/  FSEL R11, R11, -INF , !P0 ;  /* 0xff8000000b0b7808 */ /* 0x000fe40004000000 */
[----:B------:R-:W-:Y:S02]  /*14590*/  ISETP.GE.OR P6, PT, R168, R232, !P6 ;  /* 0x000000e8a800720c */ /* 0x000fe400077c6670 */
[----:B------:R-:W-:Y:S01]  /*145a0*/  ISETP.GE.AND P0, PT, R171, R231, PT ;  /* 0x000000e7ab00720c */ /* 0x000fe20003f06270 */
[----:B-1----:R-:W-:Y:S01]  /*145b0*/  FFMA.FTZ R14, R183, -UR23, R14 ;  /* 0x80000017b70e7c23 */ /* 0x002fe2000801000e */
[----:B------:R-:W-:Y:S02]  /*145c0*/  IADD3 R4, R229, -R168, RZ ;  /* 0x800000a8e5047210 */ /* 0x000fe40007ffe0ff */
[----:B------:R-:W-:Y:S02]  /*145d0*/  ISETP.GE.OR P0, PT, R171, R233, !P0 ;  /* 0x000000e9ab00720c */ /* 0x000fe40004706670 */
[----:B------:R-:W-:Y:S02]  /*145e0*/  FSEL R183, R14, -INF , !P1 ;  /* 0xff8000000eb77808 */ /* 0x000fe40004800000 */
[----:B------:R-:W-:Y:S02]  /*145f0*/  ISETP.GE.AND P1, PT, R170, R230, PT ;  /* 0x000000e6aa00720c */ /* 0x000fe40003f26270 */
[----:B------:R-:W-:Y:S01]  /*14600*/  FSEL R193, R21, -INF , !P0 ;  /* 0xff80000015c17808 */ /* 0x000fe20004000000 */
[----:B--2---:R-:W-:Y:S01]  /*14610*/  FFMA.FTZ R24, R182, -UR23, R24 ;  /* 0x80000017b6187c23 */ /* 0x004fe20008010018 */
[----:B------:R-:W-:Y:S02]  /*14620*/  IABS R2, R4 ;  /* 0x0000000400027213 */ /* 0x000fe40000000000 */
[----:B------:R-:W-:Y:S02]  /*14630*/  IADD3 R4, R228, -R6, RZ ;  /* 0x80000006e4047210 */ /* 0x000fe40007ffe0ff */
[----:B------:R1:W2:Y:S01]  /*14640*/  I2F R181, R2 ;  /* 0x0000000200b57306 */ /* 0x0002a20000201400 */
[----:B------:R-:W-:Y:S02]  /*14650*/  ISETP.GE.OR P1, PT, R170, R232, !P1 ;  /* 0x000000e8aa00720c */ /* 0x000fe40004f26670 */
[C---:B------:R-:W-:Y:S04]  /*14660*/  ISETP.GE.AND P0, PT, R132.reuse, R231, PT ;  /* 0x000000e78400720c */ /* 0x040fe80003f06270 */
[----:B------:R-:W-:Y:S04]  /*14670*/  ISETP.GE.OR P0, PT, R132, R233, !P0 ;  /* 0x000000e98400720c */ /* 0x000fe80004706670 */
[----:B------:R-:W-:Y:S02]  /*14680*/  FSEL R191, R24, -INF , !P0 ;  /* 0xff80000018bf7808 */ /* 0x000fe40004000000 */
[C---:B------:R-:W-:Y:S04]  /*14690*/  ISETP.GE.AND P0, PT, R173.reuse, R230, PT ;  /* 0x000000e6ad00720c */ /* 0x040fe80003f06270 */
[----:B------:R-:W-:Y:S02]  /*146a0*/  ISETP.GE.OR P0, PT, R173, R232, !P0 ;  /* 0x000000e8ad00720c */ /* 0x000fe40004706670 */
[----:B-1----:R-:W-:Y:S01]  /*146b0*/  IABS R2, R4 ;  /* 0x0000000400027213 */ /* 0x002fe20000000000 */
[----:B------:R-:W-:Y:S02]  /*146c0*/  IMAD.IADD R4, R229, 0x1, -R170 ;  /* 0x00000001e5047824 */ /* 0x000fe400078e0aaa */
[----:B--2---:R-:W-:Y:S01]  /*146d0*/  FFMA.FTZ R15, R181, -UR23, R15 ;  /* 0x80000017b50f7c23 */ /* 0x004fe2000801000f */
[----:B------:R1:W2:Y:S02]  /*146e0*/  I2F R180, R2 ;  /* 0x0000000200b47306 */ /* 0x0002a40000201400 */
[----:B-1----:R-:W-:Y:S01]  /*146f0*/  IABS R2, R4 ;  /* 0x0000000400027213 */ /* 0x002fe20000000000 */
[----:B--2---:R-:W-:Y:S01]  /*14700*/  FFMA.FTZ R25, R180, -UR23, R25 ;  /* 0x80000017b4197c23 */ /* 0x004fe20008010019 */
[----:B------:R-:W-:Y:S06]  /*14710*/  IADD3 R4, R228, -R5, RZ ;  /* 0x80000005e4047210 */ /* 0x000fec0007ffe0ff */
[----:B------:R1:W2:Y:S01]  /*14720*/  I2F R179, R2 ;  /* 0x0000000200b37306 */ /* 0x0002a20000201400 */
[----:B------:R-:W-:Y:S02]  /*14730*/  FSEL R180, R15, -INF , !P6 ;  /* 0xff8000000fb47808 */ /* 0x000fe40007000000 */
[----:B------:R-:W-:Y:S02]  /*14740*/  IABS R4, R4 ;  /* 0x0000000400047213 */ /* 0x000fe40000000000 */
[C---:B------:R-:W-:Y:S04]  /*14750*/  ISETP.GE.AND P6, PT, R6.reuse, R231, PT ;  /* 0x000000e70600720c */ /* 0x040fe80003fc6270 */
[----:B------:R-:W-:Y:S01]  /*14760*/  ISETP.GE.OR P6, PT, R6, R233, !P6 ;  /* 0x000000e90600720c */ /* 0x000fe200077c6670 */
[----:B------:R3:W4:Y:S03]  /*14770*/  I2F R133, R4 ;  /* 0x0000000400857306 */ /* 0x0007260000201400 */
[----:B------:R-:W-:Y:S02]  /*14780*/  FSEL R190, R25, -INF , !P6 ;  /* 0xff80000019be7808 */ /* 0x000fe40007000000 */
[C---:B------:R-:W-:Y:S04]  /*14790*/  ISETP.GE.AND P6, PT, R5.reuse, R231, PT ;  /* 0x000000e70500720c */ /* 0x040fe80003fc6270 */
[----:B------:R-:W-:Y:S02]  /*147a0*/  ISETP.GE.OR P6, PT, R5, R233, !P6 ;  /* 0x000000e90500720c */ /* 0x000fe400077c6670 */
[----:B-1----:R-:W-:Y:S01]  /*147b0*/  IADD3 R2, R229, -R173, RZ ;  /* 0x800000ade5027210 */ /* 0x002fe20007ffe0ff */
[----:B--2---:R-:W-:Y:S03]  /*147c0*/  FFMA.FTZ R18, R179, -UR23, R18 ;  /* 0x80000017b3127c23 */ /* 0x004fe60008010012 */
[----:B------:R-:W-:Y:S02]  /*147d0*/  IABS R2, R2 ;  /* 0x0000000200027213 */ /* 0x000fe40000000000 */
[----:B------:R-:W-:Y:S02]  /*147e0*/  FSEL R179, R18, -INF , !P1 ;  /* 0xff80000012b37808 */ /* 0x000fe40004800000 */
[----:B------:R1:W2:Y:S01]  /*147f0*/  I2F R12, R2 ;  /* 0x00000002000c7306 */ /* 0x0002a20000201400 */
[----:B---3--:R-:W-:Y:S01]  /*14800*/  IADD3 R4, R0, 0x31, RZ ;  /* 0x0000003100047810 */ /* 0x008fe20007ffe0ff */
[----:B----4-:R-:W-:Y:S03]  /*14810*/  FFMA.FTZ R28, R133, -UR23, R28 ;  /* 0x80000017851c7c23 */ /* 0x010fe6000801001c */
[----:B------:R-:W-:Y:S02]  /*14820*/  IADD3 R7, R228, -R4, RZ ;  /* 0x80000004e4077210 */ /* 0x000fe40007ffe0ff */
[----:B------:R-:W-:Y:S02]  /*14830*/  ISETP.GE.AND P1, PT, R4, R231, PT ;  /* 0x000000e70400720c */ /* 0x000fe40003f26270 */
[----:B------:R-:W-:Y:S02]  /*14840*/  FSEL R245, R28, -INF , !P6 ;  /* 0xff8000001cf57808 */ /* 0x000fe40007000000 */
[----:B------:R-:W-:Y:S02]  /*14850*/  ISETP.GE.OR P1, PT, R4, R233, !P1 ;  /* 0x000000e90400720c */ /* 0x000fe40004f26670 */
[C---:B------:R-:W-:Y:S04]  /*14860*/  ISETP.GE.AND P6, PT, R172.reuse, R230, PT ;  /* 0x000000e6ac00720c */ /* 0x040fe80003fc6270 */
[----:B------:R-:W-:Y:S02]  /*14870*/  ISETP.GE.OR P6, PT, R172, R232, !P6 ;  /* 0x000000e8ac00720c */ /* 0x000fe400077c6670 */
[----:B-1----:R-:W-:Y:S01]  /*14880*/  IABS R2, R7 ;  /* 0x0000000700027213 */ /* 0x002fe20000000000 */
[----:B--2---:R-:W-:Y:S01]  /*14890*/  FFMA.FTZ R19, R12, -UR23, R19 ;  /* 0x800000170c137c23 */ /* 0x004fe20008010013 */
[----:B------:R-:W-:Y:S02]  /*148a0*/  IADD3 R7, R229, -R172, RZ ;  /* 0x800000ace5077210 */ /* 0x000fe40007ffe0ff */
[----:B------:R1:W2:Y:S02]  /*148b0*/  I2F R10, R2 ;  /* 0x00000002000a7306 */ /* 0x0002a40000201400 */
[----:B------:R-:W-:Y:S02]  /*148c0*/  IABS R7, R7 ;  /* 0x0000000700077213 */ /* 0x000fe40000000000 */
[----:B------:R-:W-:Y:S02]  /*148d0*/  FSEL R181, R19, -INF , !P0 ;  /* 0xff80000013b57808 */ /* 0x000fe40004000000 */
[C---:B------:R-:W-:Y:S04]  /*148e0*/  ISETP.GE.AND P0, PT, R171.reuse, R230, PT ;  /* 0x000000e6ab00720c */ /* 0x040fe80003f06270 */
[----:B------:R3:W4:Y:S01]  /*148f0*/  I2F R17, R7 ;  /* 0x0000000700117306 */ /* 0x0007220000201400 */
[----:B------:R-:W-:Y:S02]  /*14900*/  ISETP.GE.OR P0, PT, R171, R232, !P0 ;  /* 0x000000e8ab00720c */ /* 0x000fe40004706670 */
[----:B-1----:R-:W-:Y:S01]  /*14910*/  IADD3 R2, R0, 0x38, RZ ;  /* 0x0000003800027810 */ /* 0x002fe20007ffe0ff */
[----:B--2---:R-:W-:Y:S01]  /*14920*/  FFMA.FTZ R29, R10, -UR23, R29 ;  /* 0x800000170a1d7c23 */ /* 0x004fe2000801001d */
[----:B------:R-:W-:Y:S03]  /*14930*/  IADD3 R0, R0, 0x39, RZ ;  /* 0x0000003900007810 */ /* 0x000fe60007ffe0ff */
[----:B------:R-:W-:Y:S01]  /*14940*/  IMAD.IADD R8, R228, 0x1, -R2 ;  /* 0x00000001e4087824 */ /* 0x000fe200078e0a02 */
[----:B------:R-:W-:Y:S02]  /*14950*/  FSEL R247, R29, -INF , !P1 ;  /* 0xff8000001df77808 */ /* 0x000fe40004800000 */
[C---:B------:R-:W-:Y:S02]  /*14960*/  ISETP.GE.AND P1, PT, R2.reuse, R231, PT ;  /* 0x000000e70200720c */ /* 0x040fe40003f26270 */
[----:B---3--:R-:W-:Y:S01]  /*14970*/  IABS R7, R8 ;  /* 0x0000000800077213 */ /* 0x008fe20000000000 */
[----:B----4-:R-:W-:Y:S01]  /*14980*/  FFMA.FTZ R22, R17, -UR23, R22 ;  /* 0x8000001711167c23 */ /* 0x010fe20008010016 */
[----:B------:R-:W-:Y:S02]  /*14990*/  IADD3 R8, R229, -R171, RZ ;  /* 0x800000abe5087210 */ /* 0x000fe40007ffe0ff */
[----:B------:R1:W2:Y:S01]  /*149a0*/  I2F R9, R7 ;  /* 0x0000000700097306 */ /* 0x0002a20000201400 */
[----:B------:R-:W-:Y:S02]  /*149b0*/  ISETP.GE.OR P1, PT, R2, R233, !P1 ;  /* 0x000000e90200720c */ /* 0x000fe40004f26670 */
[----:B------:R-:W-:Y:S02]  /*149c0*/  FSEL R189, R22, -INF , !P6 ;  /* 0xff80000016bd7808 */ /* 0x000fe40007000000 */
[C---:B------:R-:W-:Y:S04]  /*149d0*/  ISETP.GE.AND P6, PT, R132.reuse, R230, PT ;  /* 0x000000e68400720c */ /* 0x040fe80003fc6270 */
[----:B------:R-:W-:Y:S02]  /*149e0*/  ISETP.GE.OR P6, PT, R132, R232, !P6 ;  /* 0x000000e88400720c */ /* 0x000fe400077c6670 */
[----:B-1----:R-:W-:Y:S01]  /*149f0*/  IABS R7, R8 ;  /* 0x0000000800077213 */ /* 0x002fe20000000000 */
[----:B--2---:R-:W-:Y:S01]  /*14a00*/  FFMA.FTZ R32, R9, -UR23, R32 ;  /* 0x8000001709207c23 */ /* 0x004fe20008010020 */
[----:B------:R-:W-:Y:S01]  /*14a10*/  IADD3 R8, R228, -R0, RZ ;  /* 0x80000000e4087210 */ /* 0x000fe20007ffe0ff */
[----:B------:R-:W-:Y:S01]  /*14a20*/  IMAD.IADD R9, R229, 0x1, -R5 ;  /* 0x00000001e5097824 */ /* 0x000fe200078e0a05 */
[----:B------:R1:W2:Y:S02]  /*14a30*/  I2F R15, R7 ;  /* 0x00000007000f7306 */ /* 0x0002a40000201400 */
[----:B------:R-:W-:Y:S02]  /*14a40*/  FSEL R246, R32, -INF , !P1 ;  /* 0xff80000020f67808 */ /* 0x000fe40004800000 */
[C---:B------:R-:W-:Y:S04]  /*14a50*/  ISETP.GE.AND P1, PT, R6.reuse, R230, PT ;  /* 0x000000e60600720c */ /* 0x040fe80003f26270 */
[----:B------:R-:W-:Y:S02]  /*14a60*/  ISETP.GE.OR P1, PT, R6, R232, !P1 ;  /* 0x000000e80600720c */ /* 0x000fe40004f26670 */
[----:B-1----:R-:W-:Y:S01]  /*14a70*/  IABS R7, R8 ;  /* 0x0000000800077213 */ /* 0x002fe20000000000 */
[----:B--2---:R-:W-:Y:S01]  /*14a80*/  FFMA.FTZ R23, R15, -UR23, R23 ;  /* 0x800000170f177c23 */ /* 0x004fe20008010017 */
[----:B------:R-:W-:Y:S02]  /*14a90*/  IADD3 R8, R229, -R132, RZ ;  /* 0x80000084e5087210 */ /* 0x000fe40007ffe0ff */
[----:B------:R1:W2:Y:S02]  /*14aa0*/  I2F R14, R7 ;  /* 0x00000007000e7306 */ /* 0x0002a40000201400 */
[----:B------:R-:W-:Y:S02]  /*14ab0*/  FSEL R188, R23, -INF , !P0 ;  /* 0xff80000017bc7808 */ /* 0x000fe40004000000 */
[C---:B------:R-:W-:Y:S01]  /*14ac0*/  ISETP.GE.AND P0, PT, R0.reuse, R231, PT ;  /* 0x000000e70000720c */ /* 0x040fe20003f06270 */
[----:B------:R-:W-:Y:S03]  /*14ad0*/  LDSM.16.MT88.4 R20, [R202+0x18000] ;  /* 0x01800000ca14783b */ /* 0x000fe60000004200 */
[----:B------:R-:W-:Y:S02]  /*14ae0*/  ISETP.GE.OR P0, PT, R0, R233, !P0 ;  /* 0x000000e90000720c */ /* 0x000fe40004706670 */
[----:B-1----:R-:W-:Y:S01]  /*14af0*/  IABS R7, R8 ;  /* 0x0000000800077213 */ /* 0x002fe20000000000 */
[----:B--2---:R-:W-:Y:S01]  /*14b00*/  FFMA.FTZ R33, R14, -UR23, R33 ;  /* 0x800000170e217c23 */ /* 0x004fe20008010021 */
[----:B------:R-:W-:Y:S02]  /*14b10*/  IADD3 R8, R229, -R6, RZ ;  /* 0x80000006e5087210 */ /* 0x000fe40007ffe0ff */
[----:B------:R1:W2:Y:S02]  /*14b20*/  I2F R12, R7 ;  /* 0x00000007000c7306 */ /* 0x0002a40000201400 */
[----:B------:R-:W-:Y:S02]  /*14b30*/  FSEL R243, R33, -INF , !P0 ;  /* 0xff80000021f37808 */ /* 0x000fe40004000000 */
[C---:B------:R-:W-:Y:S04]  /*14b40*/  ISETP.GE.AND P0, PT, R5.reuse, R230, PT ;  /* 0x000000e60500720c */ /* 0x040fe80003f06270 */
[----:B------:R-:W-:Y:S02]  /*14b50*/  ISETP.GE.OR P0, PT, R5, R232, !P0 ;  /* 0x000000e80500720c */ /* 0x000fe40004706670 */
[----:B-1----:R-:W-:Y:S01]  /*14b60*/  IABS R7, R8 ;  /* 0x0000000800077213 */ /* 0x002fe20000000000 */
[----:B--2---:R-:W-:Y:S03]  /*14b70*/  FFMA.FTZ R26, R12, -UR23, R26 ;  /* 0x800000170c1a7c23 */ /* 0x004fe6000801001a */
[----:B------:R1:W2:Y:S02]  /*14b80*/  I2F R10, R7 ;  /* 0x00000007000a7306 */ /* 0x0002a40000201400 */
[----:B------:R-:W-:Y:S02]  /*14b90*/  FSEL R182, R26, -INF , !P6 ;  /* 0xff8000001ab67808 */ /* 0x000fe40007000000 */
[C---:B------:R-:W-:Y:S04]  /*14ba0*/  ISETP.GE.AND P6, PT, R4.reuse, R230, PT ;  /* 0x000000e60400720c */ /* 0x040fe80003fc6270 */
[----:B------:R-:W-:Y:S02]  /*14bb0*/  ISETP.GE.OR P6, PT, R4, R232, !P6 ;  /* 0x000000e80400720c */ /* 0x000fe400077c6670 */
[----:B-1----:R-:W-:Y:S01]  /*14bc0*/  FMNMX.FTZ R7, R177, R3, !PT ;  /* 0x00000003b1077209 */ /* 0x002fe20007810000 */
[----:B--2---:R-:W-:Y:S03]  /*14bd0*/  FFMA.FTZ R27, R10, -UR23, R27 ;  /* 0x800000170a1b7c23 */ /* 0x004fe6000801001b */
[----:B------:R-:W-:Y:S02]  /*14be0*/  FMNMX.FTZ R8, R176, R7, !PT ;  /* 0x00000007b0087209 */ /* 0x000fe40007810000 */
[----:B------:R-:W-:Y:S02]  /*14bf0*/  IABS R7, R9 ;  /* 0x0000000900077213 */ /* 0x000fe40000000000 */
[----:B------:R-:W-:Y:S02]  /*14c00*/  FMNMX.FTZ R8, R175, R8, !PT ;  /* 0x00000008af087209 */ /* 0x000fe40007810000 */
[----:B------:R-:W-:Y:S02]  /*14c10*/  MOV R6, R7 ;  /* 0x0000000700067202 */ /* 0x000fe40000000f00 */
[C---:B------:R-:W-:Y:S02]  /*14c20*/  IADD3 R7, R229.reuse, -R4, RZ ;  /* 0x80000004e5077210 */ /* 0x040fe40007ffe0ff */
[----:B------:R1:W2:Y:S01]  /*14c30*/  I2F R15, R6 ;  /* 0x00000006000f7306 */ /* 0x0002a20000201400 */
[----:B------:R-:W-:Y:S02]  /*14c40*/  FMNMX.FTZ R8, R174, R8, !PT ;  /* 0x00000008ae087209 */ /* 0x000fe40007810000 */
[----:B------:R-:W-:Y:S02]  /*14c50*/  IADD3 R9, R229, -R2, RZ ;  /* 0x80000002e5097210 */ /* 0x000fe40007ffe0ff */
[----:B------:R-:W-:Y:S02]  /*14c60*/  FMNMX.FTZ R8, R192, R8, !PT ;  /* 0x00000008c0087209 */ /* 0x000fe40007810000 */
[----:B------:R-:W-:Y:S02]  /*14c70*/  FSEL R187, R27, -INF , !P1 ;  /* 0xff8000001bbb7808 */ /* 0x000fe40004800000 */
[----:B------:R-:W-:Y:S02]  /*14c80*/  FMNMX.FTZ R8, R184, R8, !PT ;  /* 0x00000008b8087209 */ /* 0x000fe40007810000 */
[C---:B------:R-:W-:Y:S02]  /*14c90*/  ISETP.GE.AND P1, PT, R2.reuse, R230, PT ;  /* 0x000000e60200720c */ /* 0x040fe40003f26270 */
[----:B------:R-:W-:Y:S02]  /*14ca0*/  FMNMX.FTZ R8, R185, R8, !PT ;  /* 0x00000008b9087209 */ /* 0x000fe40007810000 */
[----:B------:R-:W-:Y:S02]  /*14cb0*/  ISETP.GE.OR P1, PT, R2, R232, !P1 ;  /* 0x000000e80200720c */ /* 0x000fe40004f26670 */
[----:B------:R-:W-:Y:S04]  /*14cc0*/  FMNMX.FTZ R8, R186, R8, !PT ;  /* 0x00000008ba087209 */ /* 0x000fe80007810000 */
[----:B------:R-:W-:Y:S02]  /*14cd0*/  FMNMX.FTZ R8, R194, R8, !PT ;  /* 0x00000008c2087209 */ /* 0x000fe40007810000 */
[----:B-1----:R-:W-:Y:S01]  /*14ce0*/  IABS R6, R7 ;  /* 0x0000000700067213 */ /* 0x002fe20000000000 */
[----:B--2---:R-:W-:Y:S01]  /*14cf0*/  FFMA.FTZ R30, R15, -UR23, R30 ;  /* 0x800000170f1e7c23 */ /* 0x004fe2000801001e */
[----:B------:R-:W-:Y:S02]  /*14d00*/  FMNMX.FTZ R8, R193, R8, !PT ;  /* 0x00000008c1087209 */ /* 0x000fe40007810000 */
[----:B------:R-:W1:Y:S01]  /*14d10*/  I2F R12, R6 ;  /* 0x00000006000c7306 */ /* 0x000e620000201400 */
        /* <DEDUP_REMOVED lines=11> */
[----:B------:R-:W-:Y:S01]  /*14dd0*/  FMNMX.FTZ R133, R243, R133, !PT ;  /* 0x00000085f3857209 */ /* 0x000fe20007810000 */
[----:B-1----:R-:W-:Y:S01]  /*14de0*/  FFMA.FTZ R31, R12, -UR23, R31 ;  /* 0x800000170c1f7c23 */ /* 0x002fe2000801001f */
[----:B------:R-:W-:Y:S02]  /*14df0*/  IABS R6, R9 ;  /* 0x0000000900067213 */ /* 0x000fe40000000000 */
[----:B------:R-:W-:Y:S01]  /*14e00*/  IADD3 R9, R229, -R0, RZ ;  /* 0x80000000e5097210 */ /* 0x000fe20007ffe0ff */
[----:B------:R-:W1:Y:S01]  /*14e10*/  SHFL.BFLY PT, R5, R133, 0x2, 0x1f ;  /* 0x0c401f0085057f89 */ /* 0x000e6200000e0000 */
[----:B------:R-:W2:Y:S01]  /*14e20*/  I2F R10, R6 ;  /* 0x00000006000a7306 */ /* 0x000ea20000201400 */
[----:B------:R-:W-:Y:S02]  /*14e30*/  FMNMX.FTZ R7, R179, R7, !PT ;  /* 0x00000007b3077209 */ /* 0x000fe40007810000 */
[----:B------:R-:W-:Y:S02]  /*14e40*/  FSEL R241, R30, -INF , !P0 ;  /* 0xff8000001ef17808 */ /* 0x000fe40004000000 */
[----:B------:R-:W-:Y:S02]  /*14e50*/  FSEL R242, R31, -INF , !P6 ;  /* 0xff8000001ff27808 */ /* 0x000fe40007000000 */
[C---:B------:R-:W-:Y:S01]  /*14e60*/  ISETP.GE.AND P0, PT, R0.reuse, R230, PT ;  /* 0x000000e60000720c */ /* 0x040fe20003f06270 */
[----:B------:R-:W-:Y:S03]  /*14e70*/  LDSM.16.MT88.4 R28, [R204+0x18000] ;  /* 0x01800000cc1c783b */ /* 0x000fe60000004200 */
[----:B------:R-:W-:Y:S02]  /*14e80*/  ISETP.GE.OR P0, PT, R0, R232, !P0 ;  /* 0x000000e80000720c */ /* 0x000fe40004706670 */
[----:B-1----:R-:W-:Y:S01]  /*14e90*/  FMNMX.FTZ R133, R133, R5, !PT ;  /* 0x0000000585857209 */ /* 0x002fe20007810000 */
[----:B--2---:R-:W-:Y:S01]  /*14ea0*/  FFMA.FTZ R34, R10, -UR23, R34 ;  /* 0x800000170a227c23 */ /* 0x004fe20008010022 */
[----:B------:R-:W-:Y:S04]  /*14eb0*/  IABS R6, R9 ;  /* 0x0000000900067213 */ /* 0x000fe80000000000 */
[----:B------:R1:W2:Y:S01]  /*14ec0*/  I2F R8, R6 ;  /* 0x0000000600087306 */ /* 0x0002a20000201400 */
[----:B------:R-:W-:Y:S02]  /*14ed0*/  FSEL R244, R34, -INF , !P1 ;  /* 0xff80000022f47808 */ /* 0x000fe40004800000 */
[----:B-1----:R-:W-:Y:S01]  /*14ee0*/  FMNMX.FTZ R6, R181, R7, !PT ;  /* 0x00000007b5067209 */ /* 0x002fe20007810000 */
[----:B--2---:R-:W-:Y:S03]  /*14ef0*/  FFMA.FTZ R35, R8, -UR23, R35 ;  /* 0x8000001708237c23 */ /* 0x004fe60008010023 */
[----:B------:R-:W-:Y:S02]  /*14f00*/  FMNMX.FTZ R6, R189, R6, !PT ;  /* 0x00000006bd067209 */ /* 0x000fe40007810000 */
[----:B------:R-:W-:Y:S02]  /*14f10*/  FSEL R135, R35, -INF , !P0 ;  /* 0xff80000023877808 */ /* 0x000fe40004000000 */
[----:B------:R-:W-:Y:S04]  /*14f20*/  FMNMX.FTZ R4, R188, R6, !PT ;  /* 0x00000006bc047209 */ /* 0x000fe80007810000 */
[----:B------:R-:W-:Y:S04]  /*14f30*/  FMNMX.FTZ R4, R182, R4, !PT ;  /* 0x00000004b6047209 */ /* 0x000fe80007810000 */
[----:B------:R-:W-:Y:S02]  /*14f40*/  FMNMX.FTZ R2, R187, R4, !PT ;  /* 0x00000004bb027209 */ /* 0x000fe40007810000 */
[----:B------:R-:W1:Y:S02]  /*14f50*/  SHFL.BFLY PT, R4, R133, 0x1, 0x1f ;  /* 0x0c201f0085047f89 */ /* 0x000e6400000e0000 */
[----:B------:R-:W-:Y:S04]  /*14f60*/  FMNMX.FTZ R2, R241, R2, !PT ;  /* 0x00000002f1027209 */ /* 0x000fe80007810000 */
[----:B------:R-:W-:Y:S04]  /*14f70*/  FMNMX.FTZ R0, R242, R2, !PT ;  /* 0x00000002f2007209 */ /* 0x000fe80007810000 */
[----:B------:R-:W-:Y:S04]  /*14f80*/  FMNMX.FTZ R0, R244, R0, !PT ;  /* 0x00000000f4007209 */ /* 0x000fe80007810000 */
[----:B------:R-:W-:Y:S05]  /*14f90*/  FMNMX.FTZ R0, R135, R0, !PT ;  /* 0x0000000087007209 */ /* 0x000fea0007810000 */
[----:B------:R-:W2:Y:S01]  /*14fa0*/  SHFL.BFLY PT, R2, R0, 0x2, 0x1f ;  /* 0x0c401f0000027f89 */ /* 0x000ea200000e0000 */
[----:B-1----:R-:W-:Y:S04]  /*14fb0*/  FMNMX.FTZ R133, R133, R4, !PT ;  /* 0x0000000485857209 */ /* 0x002fe80007810000 */
[C---:B------:R-:W-:Y:S01]  /*14fc0*/  FSETP.NEU.FTZ.AND P1, PT, R133.reuse, -INF , PT ;  /* 0xff8000008500780b */ /* 0x040fe20003f3d000 */
[----:B------:R-:W-:Y:S05]  /*14fd0*/  FMUL.FTZ R172, R133, c[0x0][0x23c] ;  /* 0x00008f0085ac7a20 */ /* 0x000fea0000410000 */
[----:B------:R-:W-:Y:S05]  /*14fe0*/  FSEL R172, R172, RZ, P1 ;  /* 0x000000ffacac7208 */ /* 0x000fea0000800000 */
[--C-:B------:R-:W-:Y:S01]  /*14ff0*/  FFMA.FTZ R4, R177, c[0x0][0x23c], -R172.reuse ;  /* 0x00008f00b1047a23 */ /* 0x100fe200000108ac */
[----:B--2---:R-:W-:Y:S03]  /*15000*/  FMNMX.FTZ R0, R0, R2, !PT ;  /* 0x0000000200007209 */ /* 0x004fe60007810000 */
[----:B------:R1:W-:Y:S02]  /*15010*/  MUFU.EX2 R252, R4 ;  /* 0x0000000400fc7308 */ /* 0x0003e40000000800 */
[----:B------:R-:W2:Y:S01]  /*15020*/  SHFL.BFLY PT, R2, R0, 0x1, 0x1f ;  /* 0x0c201f0000027f89 */ /* 0x000ea200000e0000 */
[--C-:B-1----:R-:W-:Y:S01]  /*15030*/  FFMA.FTZ R4, R176, c[0x0][0x23c], -R172.reuse ;  /* 0x00008f00b0047a23 */ /* 0x102fe200000108ac */
[----:B--2---:R-:W-:Y:S01]  /*15040*/  FMNMX.FTZ R132, R0, R2, !PT ;  /* 0x0000000200847209 */ /* 0x004fe20007810000 */
[--C-:B------:R-:W-:Y:S05]  /*15050*/  FFMA.FTZ R0, R175, c[0x0][0x23c], -R172.reuse ;  /* 0x00008f00af007a23 */ /* 0x100fea00000108ac */
[----:B------:R-:W1:Y:S01]  /*15060*/  MUFU.EX2 R177, R4 ;  /* 0x0000000400b17308 */ /* 0x000e620000000800 */
[C---:B------:R-:W-:Y:S01]  /*15070*/  FSETP.NEU.FTZ.AND P0, PT, R132.reuse, -INF , PT ;  /* 0xff8000008400780b */ /* 0x040fe20003f1d000 */
[----:B------:R-:W-:Y:S05]  /*15080*/  FMUL.FTZ R173, R132, c[0x0][0x23c] ;  /* 0x00008f0084ad7a20 */ /* 0x000fea0000410000 */
[----:B------:R-:W-:Y:S03]  /*15090*/  FSEL R173, R173, RZ, P0 ;  /* 0x000000ffadad7208 */ /* 0x000fe60000000000 */
[----:B------:R2:W-:Y:S02]  /*150a0*/  MUFU.EX2 R176, R0 ;  /* 0x0000000000b07308 */ /* 0x0005e40000000800 */
[--C-:B------:R-:W-:Y:S08]  /*150b0*/  FFMA.FTZ R2, R11, c[0x0][0x23c], -R173.reuse ;  /* 0x00008f000b027a23 */ /* 0x100ff000000108ad */
[----:B------:R3:W-:Y:S01]  /*150c0*/  MUFU.EX2 R248, R2 ;  /* 0x0000000200f87308 */ /* 0x0007e20000000800 */
[----:B-1----:R-:W-:Y:S01]  /*150d0*/  F2FP.PACK_AB R168, R177, R252 ;  /* 0x000000fcb1a8723e */ /* 0x002fe200000000ff */
[----:B--2---:R-:W-:Y:S08]  /*150e0*/  FFMA.FTZ R0, R174, c[0x0][0x23c], -R172 ;  /* 0x00008f00ae007a23 */ /* 0x004ff000000108ac */
[----:B------:R1:W2:Y:S01]  /*150f0*/  MUFU.EX2 R175, R0 ;  /* 0x0000000000af7308 */ /* 0x0002a20000000800 */
[----:B---3--:R-:W-:Y:S02]  /*15100*/  FSEL R2, R132, RZ, P0 ;  /* 0x000000ff84027208 */ /* 0x008fe40000000000 */
[----:B------:R-:W-:Y:S01]  /*15110*/  PLOP3.LUT P0, PT, PT, PT, UP0, 0x80, 0x0 ;  /* 0x000000000000781c */ /* 0x000fe20003f0f008 */
[--C-:B-1----:R-:W-:Y:S01]  /*15120*/  FFMA.FTZ R0, R178, c[0x0][0x23c], -R173.reuse ;  /* 0x00008f00b2007a23 */ /* 0x102fe200000108ad */
[----:B--2---:R-:W-:Y:S05]  /*15130*/  F2FP.PACK_AB R170, R175, R176 ;  /* 0x000000b0afaa723e */ /* 0x004fea00000000ff */
[----:B------:R1:W-:Y:S02]  /*15140*/  MUFU.EX2 R251, R0 ;  /* 0x0000000000fb7308 */ /* 0x0003e40000000800 */
[--C-:B-1----:R-:W-:Y:S08]  /*15150*/  FFMA.FTZ R0, R16, c[0x0][0x23c], -R173.reuse ;  /* 0x00008f0010007a23 */ /* 0x102ff000000108ad */
[----:B------:R1:W2:Y:S02]  /*15160*/  MUFU.EX2 R250, R0 ;  /* 0x0000000000fa7308 */ /* 0x0002a40000000800 */
[----:B-1----:R-:W-:Y:S01]  /*15170*/  FFMA.FTZ R0, R13, c[0x0][0x23c], -R173 ;  /* 0x00008f000d007a23 */ /* 0x002fe200000108ad */
[----:B--2---:R-:W-:Y:S01]  /*15180*/  F2FP.PACK_AB R169, R250, R251 ;  /* 0x000000fbfaa9723e */ /* 0x004fe200000000ff */
[----:B------:R-:W1:Y:S06]  /*15190*/  LDSM.16.MT88.4 R12, [R201+0x18000] ;  /* 0x01800000c90c783b */ /* 0x000e6c0000004200 */
[----:B------:R2:W3:Y:S02]  /*151a0*/  MUFU.EX2 R249, R0 ;  /* 0x0000000000f97308 */ /* 0x0004e40000000800 */
[----:B--2---:R-:W-:Y:S02]  /*151b0*/  FSEL R0, R133, RZ, P1 ;  /* 0x000000ff85007208 */ /* 0x004fe40000800000 */
[----:B---3--:R-:W-:Y:S03]  /*151c0*/  F2FP.PACK_AB R171, R248, R249 ;  /* 0x000000f9f8ab723e */ /* 0x008fe600000000ff */
[----:B------:R-:W-:Y:S04]  /*151d0*/  FADD.FTZ R0, -R0, R3 ;  /* 0x0000000300007221 */ /* 0x000fe80000010100 */
[----:B------:R-:W-:Y:S04]  /*151e0*/  FMUL.FTZ R0, R0, c[0x0][0x23c] ;  /* 0x00008f0000007a20 */ /* 0x000fe80000410000 */
[----:B------:R2:W3:Y:S02]  /*151f0*/  MUFU.EX2 R3, R0 ;  /* 0x0000000000037308 */ /* 0x0004e40000000800 */
[----:B--2---:R-:W-:Y:S02]  /*15200*/  FADD.FTZ R0, -R2, R134 ;  /* 0x0000008602007221 */ /* 0x004fe40000010100 */
[C---:B---3--:R-:W-:Y:S02]  /*15210*/  FMUL.FTZ R4, R3.reuse, R136 ;  /* 0x0000008803047220 */ /* 0x048fe40000410000 */
[----:B------:R-:W-:Y:S02]  /*15220*/  FMUL.FTZ R0, R0, c[0x0][0x23c] ;  /* 0x00008f0000007a20 */ /* 0x000fe40000410000 */
[C---:B------:R-:W-:Y:S02]  /*15230*/  FMUL.FTZ R5, R3.reuse, R137 ;  /* 0x0000008903057220 */ /* 0x040fe40000410000 */
[C---:B------:R-:W-:Y:S02]  /*15240*/  FMUL.FTZ R8, R3.reuse, R140 ;  /* 0x0000008c03087220 */ /* 0x040fe40000410000 */
[----:B------:R-:W2:Y:S01]  /*15250*/  MUFU.EX2 R0, R0 ;  /* 0x0000000000007308 */ /* 0x000ea20000000800 */
[C---:B------:R-:W-:Y:S02]  /*15260*/  FMUL.FTZ R9, R3.reuse, R141 ;  /* 0x0000008d03097220 */ /* 0x040fe40000410000 */
[C---:B------:R-:W-:Y:S02]  /*15270*/  FMUL.FTZ R16, R3.reuse, R148 ;  /* 0x0000009403107220 */ /* 0x040fe40000410000 */
[C---:B------:R-:W-:Y:S02]  /*15280*/  FMUL.FTZ R17, R3.reuse, R149 ;  /* 0x0000009503117220 */ /* 0x040fe40000410000 */
[C---:B------:R-:W-:Y:S02]  /*15290*/  FMUL.FTZ R24, R3.reuse, R156 ;  /* 0x0000009c03187220 */ /* 0x040fe40000410000 */
[C---:B------:R-:W-:Y:S02]  /*152a0*/  FMUL.FTZ R25, R3.reuse, R157 ;  /* 0x0000009d03197220 */ /* 0x040fe40000410000 */
[C---:B------:R-:W-:Y:S02]  /*152b0*/  FMUL.FTZ R32, R3.reuse, R164 ;  /* 0x000000a403207220 */ /* 0x040fe40000410000 */
[C---:B------:R-:W-:Y:S02]  /*152c0*/  FMUL.FTZ R33, R3.reuse, R165 ;  /* 0x000000a503217220 */ /* 0x040fe40000410000 */
[--C-:B------:R-:W-:Y:S02]  /*152d0*/  FFMA.FTZ R2, R192, c[0x0][0x23c], -R172.reuse ;  /* 0x00008f00c0027a23 */ /* 0x100fe400000108ac */
[C---:B------:R-:W-:Y:S02]  /*152e0*/  FMUL.FTZ R36, R3.reuse, R36 ;  /* 0x0000002403247220 */ /* 0x040fe40000410000 */
[C---:B------:R-:W-:Y:S01]  /*152f0*/  FMUL.FTZ R37, R3.reuse, R37 ;  /* 0x0000002503257220 */ /* 0x040fe20000410000 */
[----:B------:R3:W-:Y:S01]  /*15300*/  MUFU.EX2 R240, R2 ;  /* 0x0000000200f07308 */ /* 0x0007e20000000800 */
[C---:B------:R-:W-:Y:S02]  /*15310*/  FMUL.FTZ R40, R3.reuse, R40 ;  /* 0x0000002803287220 */ /* 0x040fe40000410000 */
[C---:B------:R-:W-:Y:S02]  /*15320*/  FMUL.FTZ R41, R3.reuse, R41 ;  /* 0x0000002903297220 */ /* 0x040fe40000410000 */
[C---:B--2---:R-:W-:Y:S02]  /*15330*/  FMUL.FTZ R6, R0.reuse, R138 ;  /* 0x0000008a00067220 */ /* 0x044fe40000410000 */
[C---:B------:R-:W-:Y:S02]  /*15340*/  FMUL.FTZ R7, R0.reuse, R139 ;  /* 0x0000008b00077220 */ /* 0x040fe40000410000 */
[----:B------:R-:W2:Y:S01]  /*15350*/  LDSM.16.MT88.4 R136, [R203+0x18000] ;  /* 0x01800000cb88783b */ /* 0x000ea20000004200 */
[C---:B------:R-:W-:Y:S02]  /*15360*/  FMUL.FTZ R10, R0.reuse, R142 ;  /* 0x0000008e000a7220 */ /* 0x040fe40000410000 */
[C---:B------:R-:W-:Y:S02]  /*15370*/  FMUL.FTZ R11, R0.reuse, R143 ;  /* 0x0000008f000b7220 */ /* 0x040fe40000410000 */
[C---:B-1----:R-:W-:Y:S03]  /*15380*/  HMMA.16816.F32 R4, R168.reuse, R12, R4 ;  /* 0x0000000ca804723c */ /* 0x042fe60000001804 */
[----:B------:R-:W1:Y:S02]  /*15390*/  LDSM.16.MT88.4 R140, [R201+0x1a000] ;  /* 0x01a00000c98c783b */ /* 0x000e640000004200 */
[C---:B------:R-:W-:Y:S02]  /*153a0*/  FMUL.FTZ R18, R0.reuse, R150 ;  /* 0x0000009600127220 */ /* 0x040fe40000410000 */
[C---:B------:R-:W-:Y:S01]  /*153b0*/  FMUL.FTZ R12, R3.reuse, R144 ;  /* 0x00000090030c7220 */ /* 0x040fe20000410000 */
[C---:B------:R-:W-:Y:S04]  /*153c0*/  HMMA.16816.F32 R8, R168.reuse, R14, R8 ;  /* 0x0000000ea808723c */ /* 0x040fe80000001808 */
[C---:B------:R-:W-:Y:S02]  /*153d0*/  FMUL.FTZ R13, R3.reuse, R145 ;  /* 0x00000091030d7220 */ /* 0x040fe40000410000 */
        /* <DEDUP_REMOVED lines=10> */
[C---:B------:R-:W-:Y:S01]  /*15480*/  FMUL.FTZ R38, R0.reuse, R38 ;  /* 0x0000002600267220 */ /* 0x040fe20000410000 */
[----:B------:R-:W-:Y:S01]  /*15490*/  LDSM.16.MT88.4 R156, [R201+0x1a800] ;  /* 0x01a80000c99c783b */ /* 0x000fe20000004200 */
[C---:B------:R-:W-:Y:S01]  /*154a0*/  FMUL.FTZ R20, R3.reuse, R152 ;  /* 0x0000009803147220 */ /* 0x040fe20000410000 */
[C---:B------:R-:W-:Y:S04]  /*154b0*/  HMMA.16816.F32 R16, R168.reuse, R22, R16 ;  /* 0x00000016a810723c */ /* 0x040fe80000001810 */
[C---:B------:R-:W-:Y:S02]  /*154c0*/  FMUL.FTZ R21, R3.reuse, R153 ;  /* 0x0000009903157220 */ /* 0x040fe40000410000 */
[C---:B------:R-:W-:Y:S01]  /*154d0*/  FMUL.FTZ R39, R0.reuse, R39 ;  /* 0x0000002700277220 */ /* 0x040fe20000410000 */
[----:B------:R-:W-:Y:S01]  /*154e0*/  LDSM.16.MT88.4 R164, [R203+0x19800] ;  /* 0x01980000cba4783b */ /* 0x000fe20000004200 */
[C---:B------:R-:W-:Y:S04]  /*154f0*/  FMUL.FTZ R22, R0.reuse, R154 ;  /* 0x0000009a00167220 */ /* 0x040fe80000410000 */
[----:B------:R-:W-:Y:S02]  /*15500*/  FMUL.FTZ R23, R0, R155 ;  /* 0x0000009b00177220 */ /* 0x000fe40000410000 */
[--C-:B---3--:R-:W-:Y:S01]  /*15510*/  FFMA.FTZ R2, R184, c[0x0][0x23c], -R172.reuse ;  /* 0x00008f00b8027a23 */ /* 0x108fe200000108ac */
[----:B------:R-:W-:Y:S01]  /*15520*/  LDSM.16.MT88.4 R152, [R204+0x18800] ;  /* 0x01880000cc98783b */ /* 0x000fe20000004200 */
[C---:B------:R-:W-:Y:S02]  /*15530*/  FMUL.FTZ R42, R0.reuse, R42 ;  /* 0x0000002a002a7220 */ /* 0x040fe40000410000 */
[C---:B------:R-:W-:Y:S01]  /*15540*/  FMUL.FTZ R43, R0.reuse, R43 ;  /* 0x0000002b002b7220 */ /* 0x040fe20000410000 */
[C---:B------:R-:W-:Y:S01]  /*15550*/  HMMA.16816.F32 R20, R168.reuse, R28, R20 ;  /* 0x0000001ca814723c */ /* 0x040fe20000001814 */
[----:B------:R3:W5:Y:S02]  /*15560*/  MUFU.EX2 R239, R2 ;  /* 0x0000000200ef7308 */ /* 0x0007640000000800 */
[C---:B------:R-:W-:Y:S02]  /*15570*/  FMUL.FTZ R44, R3.reuse, R44 ;  /* 0x0000002c032c7220 */ /* 0x040fe40000410000 */
[C---:B------:R-:W-:Y:S02]  /*15580*/  FMUL.FTZ R45, R3.reuse, R45 ;  /* 0x0000002d032d7220 */ /* 0x040fe40000410000 */
[C---:B------:R-:W-:Y:S01]  /*15590*/  FMUL.FTZ R28, R3.reuse, R160 ;  /* 0x000000a0031c7220 */ /* 0x040fe20000410000 */
[C---:B------:R-:W-:Y:S04]  /*155a0*/  HMMA.16816.F32 R24, R168.reuse, R30, R24 ;  /* 0x0000001ea818723c */ /* 0x040fe80000001818 */
[C---:B------:R-:W-:Y:S02]  /*155b0*/  FMUL.FTZ R29, R3.reuse, R161 ;  /* 0x000000a1031d7220 */ /* 0x040fe40000410000 */
[C---:B------:R-:W-:Y:S02]  /*155c0*/  FMUL.FTZ R46, R0.reuse, R46 ;  /* 0x0000002e002e7220 */ /* 0x040fe40000410000 */
[C---:B------:R-:W-:Y:S04]  /*155d0*/  FMUL.FTZ R30, R0.reuse, R162 ;  /* 0x000000a2001e7220 */ /* 0x040fe80000410000 */
[C---:B------:R-:W-:Y:S02]  /*155e0*/  FMUL.FTZ R31, R0.reuse, R163 ;  /* 0x000000a3001f7220 */ /* 0x040fe40000410000 */
[----:B------:R-:W-:Y:S01]  /*155f0*/  LDSM.16.MT88.4 R160, [R201+0x1c800] ;  /* 0x01c80000c9a0783b */ /* 0x000fe20000004200 */
[C---:B------:R-:W-:Y:S02]  /*15600*/  FMUL.FTZ R47, R0.reuse, R47 ;  /* 0x0000002f002f7220 */ /* 0x040fe40000410000 */
[C---:B------:R-:W-:Y:S02]  /*15610*/  FMUL.FTZ R48, R3.reuse, R48 ;  /* 0x0000003003307220 */ /* 0x040fe40000410000 */
[C---:B--2---:R-:W-:Y:S03]  /*15620*/  HMMA.16816.F32 R28, R168.reuse, R136, R28 ;  /* 0x00000088a81c723c */ /* 0x044fe6000000181c */
[----:B------:R-:W-:Y:S02]  /*15630*/  FMUL.FTZ R49, R3, R49 ;  /* 0x0000003103317220 */ /* 0x000fe40000410000 */
[C---:B------:R-:W-:Y:S02]  /*15640*/  FMUL.FTZ R50, R0.reuse, R50 ;  /* 0x0000003200327220 */ /* 0x040fe40000410000 */
[C---:B------:R-:W-:Y:S01]  /*15650*/  FMUL.FTZ R51, R0.reuse, R51 ;  /* 0x0000003300337220 */ /* 0x040fe20000410000 */
[C---:B------:R-:W-:Y:S01]  /*15660*/  HMMA.16816.F32 R32, R168.reuse, R138, R32 ;  /* 0x0000008aa820723c */ /* 0x040fe20000001820 */
[----:B------:R-:W2:Y:S03]  /*15670*/  LDSM.16.MT88.4 R136, [R204+0x1a000] ;  /* 0x01a00000cc88783b */ /* 0x000ea60000004200 */
[--C-:B---3--:R-:W-:Y:S02]  /*15680*/  FFMA.FTZ R2, R185, c[0x0][0x23c], -R172.reuse ;  /* 0x00008f00b9027a23 */ /* 0x108fe400000108ac */
[C---:B------:R-:W-:Y:S02]  /*15690*/  FMUL.FTZ R52, R3.reuse, R52 ;  /* 0x0000003403347220 */ /* 0x040fe40000410000 */
[C---:B-1----:R-:W-:Y:S01]  /*156a0*/  HMMA.16816.F32 R36, R168.reuse, R140, R36 ;  /* 0x0000008ca824723c */ /* 0x042fe20000001824 */
[----:B------:R1:W-:Y:S03]  /*156b0*/  MUFU.EX2 R238, R2 ;  /* 0x0000000200ee7308 */ /* 0x0003e60000000800 */
[C---:B------:R-:W-:Y:S02]  /*156c0*/  FMUL.FTZ R53, R3.reuse, R53 ;  /* 0x0000003503357220 */ /* 0x040fe40000410000 */
[C---:B------:R-:W-:Y:S02]  /*156d0*/  FMUL.FTZ R54, R0.reuse, R54 ;  /* 0x0000003600367220 */ /* 0x040fe40000410000 */
[C---:B------:R-:W-:Y:S01]  /*156e0*/  HMMA.16816.F32 R40, R168.reuse, R142, R40 ;  /* 0x0000008ea828723c */ /* 0x040fe20000001828 */
[----:B------:R-:W3:Y:S03]  /*156f0*/  LDSM.16.MT88.4 R140, [R203+0x1a000] ;  /* 0x01a00000cb8c783b */ /* 0x000ee60000004200 */
        /* <DEDUP_REMOVED lines=18> */
[C---:B---3--:R-:W-:Y:S04]  /*15820*/  HMMA.16816.F32 R60, R168.reuse, R140, R60 ;  /* 0x0000008ca83c723c */ /* 0x048fe8000000183c */
[----:B------:R-:W-:Y:S02]  /*15830*/  FMUL.FTZ R67, R0, R67 ;  /* 0x0000004300437220 */ /* 0x000fe40000410000 */
[--C-:B-1----:R-:W-:Y:S02]  /*15840*/  FFMA.FTZ R2, R186, c[0x0][0x23c], -R172.reuse ;  /* 0x00008f00ba027a23 */ /* 0x102fe400000108ac */
        /* <DEDUP_REMOVED lines=9> */
[C---:B----4-:R-:W-:Y:S03]  /*158e0*/  HMMA.16816.F32 R68, R168.reuse, R144, R68 ;  /* 0x00000090a844723c */ /* 0x050fe60000001844 */
[C---:B------:R-:W-:Y:S02]  /*158f0*/  FMUL.FTZ R74, R0.reuse, R74 ;  /* 0x0000004a004a7220 */ /* 0x040fe40000410000 */
[C---:B------:R-:W-:Y:S02]  /*15900*/  FMUL.FTZ R75, R0.reuse, R75 ;  /* 0x0000004b004b7220 */ /* 0x040fe40000410000 */
[----:B------:R-:W-:Y:S02]  /*15910*/  FMUL.FTZ R76, R3, R76 ;  /* 0x0000004c034c7220 */ /* 0x000fe40000410000 */
[--C-:B-1----:R-:W-:Y:S03]  /*15920*/  FFMA.FTZ R2, R183, c[0x0][0x23c], -R173.reuse ;  /* 0x00008f00b7027a23 */ /* 0x102fe600000108ad */
[C---:B------:R-:W-:Y:S01]  /*15930*/  HMMA.16816.F32 R72, R168.reuse, R146, R72 ;  /* 0x00000092a848723c */ /* 0x040fe20000001848 */
[----:B------:R-:W1:Y:S01]  /*15940*/  LDSM.16.MT88.4 R144, [R203+0x1c000] ;  /* 0x01c00000cb90783b */ /* 0x000e620000004200 */
[----:B------:R4:W-:Y:S01]  /*15950*/  MUFU.EX2 R236, R2 ;  /* 0x0000000200ec7308 */ /* 0x0009e20000000800 */
[C---:B------:R-:W-:Y:S02]  /*15960*/  FMUL.FTZ R77, R3.reuse, R77 ;  /* 0x0000004d034d7220 */ /* 0x040fe40000410000 */
[C---:B------:R-:W-:Y:S02]  /*15970*/  FMUL.FTZ R78, R0.reuse, R78 ;  /* 0x0000004e004e7220 */ /* 0x040fe40000410000 */
[C---:B------:R-:W-:Y:S02]  /*15980*/  FMUL.FTZ R79, R0.reuse, R79 ;  /* 0x0000004f004f7220 */ /* 0x040fe40000410000 */
[C---:B------:R-:W-:Y:S03]  /*15990*/  FMUL.FTZ R80, R3.reuse, R80 ;  /* 0x0000005003507220 */ /* 0x040fe60000410000 */
[C---:B------:R-:W-:Y:S02]  /*159a0*/  FMUL.FTZ R81, R3.reuse, R81 ;  /* 0x0000005103517220 */ /* 0x040fe40000410000 */
[C---:B--2---:R-:W-:Y:S03]  /*159b0*/  HMMA.16816.F32 R76, R168.reuse, R136, R76 ;  /* 0x00000088a84c723c */ /* 0x044fe6000000184c */
[C---:B------:R-:W-:Y:S02]  /*159c0*/  FMUL.FTZ R82, R0.reuse, R82 ;  /* 0x0000005200527220 */ /* 0x040fe40000410000 */
[C---:B------:R-:W-:Y:S02]  /*159d0*/  FMUL.FTZ R83, R0.reuse, R83 ;  /* 0x0000005300537220 */ /* 0x040fe40000410000 */
[C---:B------:R-:W-:Y:S02]  /*159e0*/  FMUL.FTZ R84, R3.reuse, R84 ;  /* 0x0000005403547220 */ /* 0x040fe40000410000 */
[C---:B------:R-:W-:Y:S03]  /*159f0*/  FMUL.FTZ R85, R3.reuse, R85 ;  /* 0x0000005503557220 */ /* 0x040fe60000410000 */
[C---:B------:R-:W-:Y:S01]  /*15a00*/  HMMA.16816.F32 R80, R168.reuse, R138, R80 ;  /* 0x0000008aa850723c */ /* 0x040fe20000001850 */
[----:B------:R-:W2:Y:S02]  /*15a10*/  LDSM.16.MT88.4 R136, [R201+0x1e000] ;  /* 0x01e00000c988783b */ /* 0x000ea40000004200 */
[C---:B------:R-:W-:Y:S02]  /*15a20*/  FMUL.FTZ R86, R0.reuse, R86 ;  /* 0x0000005600567220 */ /* 0x040fe40000410000 */
[----:B------:R-:W-:Y:S02]  /*15a30*/  FMUL.FTZ R87, R0, R87 ;  /* 0x0000005700577220 */ /* 0x000fe40000410000 */
[--C-:B----4-:R-:W-:Y:S02]  /*15a40*/  FFMA.FTZ R2, R180, c[0x0][0x23c], -R173.reuse ;  /* 0x00008f00b4027a23 */ /* 0x110fe400000108ad */
[C---:B------:R-:W-:Y:S02]  /*15a50*/  FMUL.FTZ R88, R3.reuse, R88 ;  /* 0x0000005803587220 */ /* 0x040fe40000410000 */
[----:B------:R4:W1:Y:S01]  /*15a60*/  MUFU.EX2 R235, R2 ;  /* 0x0000000200eb7308 */ /* 0x0008620000000800 */
[C---:B---3--:R-:W-:Y:S03]  /*15a70*/  HMMA.16816.F32 R84, R168.reuse, R140, R84 ;  /* 0x0000008ca854723c */ /* 0x048fe60000001854 */
[C---:B------:R-:W-:Y:S02]  /*15a80*/  FMUL.FTZ R89, R3.reuse, R89 ;  /* 0x0000005903597220 */ /* 0x040fe40000410000 */
[C---:B------:R-:W-:Y:S02]  /*15a90*/  FMUL.FTZ R90, R0.reuse, R90 ;  /* 0x0000005a005a7220 */ /* 0x040fe40000410000 */
[C---:B------:R-:W-:Y:S02]  /*15aa0*/  FMUL.FTZ R91, R0.reuse, R91 ;  /* 0x0000005b005b7220 */ /* 0x040fe40000410000 */
[C---:B------:R-:W-:Y:S03]  /*15ab0*/  FMUL.FTZ R92, R3.reuse, R92 ;  /* 0x0000005c035c7220 */ /* 0x040fe60000410000 */
[C---:B------:R-:W-:Y:S02]  /*15ac0*/  FMUL.FTZ R93, R3.reuse, R93 ;  /* 0x0000005d035d7220 */ /* 0x040fe40000410000 */
[C---:B------:R-:W-:Y:S01]  /*15ad0*/  HMMA.16816.F32 R88, R168.reuse, R142, R88 ;  /* 0x0000008ea858723c */ /* 0x040fe20000001858 */
[----:B------:R-:W3:Y:S02]  /*15ae0*/  LDSM.16.MT88.4 R140, [R202+0x1e000] ;  /* 0x01e00000ca8c783b */ /* 0x000ee40000004200 */
[C---:B------:R-:W-:Y:S02]  /*15af0*/  FMUL.FTZ R94, R0.reuse, R94 ;  /* 0x0000005e005e7220 */ /* 0x040fe40000410000 */
[C---:B------:R-:W-:Y:S02]  /*15b00*/  FMUL.FTZ R95, R0.reuse, R95 ;  /* 0x0000005f005f7220 */ /* 0x040fe40000410000 */
[----:B------:R-:W-:Y:S02]  /*15b10*/  FMUL.FTZ R96, R3, R96 ;  /* 0x0000006003607220 */ /* 0x000fe40000410000 */
[--C-:B----4-:R-:W-:Y:S03]  /*15b20*/  FFMA.FTZ R2, R179, c[0x0][0x23c], -R173.reuse ;  /* 0x00008f00b3027a23 */ /* 0x110fe600000108ad */
[C---:B-1----:R-:W-:Y:S01]  /*15b30*/  HMMA.16816.F32 R92, R168.reuse, R144, R92 ;  /* 0x00000090a85c723c */ /* 0x042fe2000000185c */
[----:B------:R1:W-:Y:S02]  /*15b40*/  MUFU.EX2 R234, R2 ;  /* 0x0000000200ea7308 */ /* 0x0003e40000000800 */
        /* <DEDUP_REMOVED lines=11> */
[C---:B--2---:R-:W-:Y:S03]  /*15c00*/  HMMA.16816.F32 R100, R168.reuse, R136, R100 ;  /* 0x00000088a864723c */ /* 0x044fe60000001864 */
[C---:B------:R-:W-:Y:S02]  /*15c10*/  FMUL.FTZ R106, R0.reuse, R106 ;  /* 0x0000006a006a7220 */ /* 0x040fe40000410000 */
[C---:B------:R-:W-:Y:S02]  /*15c20*/  FMUL.FTZ R107, R0.reuse, R107 ;  /* 0x0000006b006b7220 */ /* 0x040fe40000410000 */
[--C-:B-1----:R-:W-:Y:S02]  /*15c30*/  FFMA.FTZ R2, R181, c[0x0][0x23c], -R173.reuse ;  /* 0x00008f00b5027a23 */ /* 0x102fe400000108ad */
[C---:B------:R-:W-:Y:S02]  /*15c40*/  FMUL.FTZ R108, R3.reuse, R108 ;  /* 0x0000006c036c7220 */ /* 0x040fe40000410000 */
[----:B------:R1:W2:Y:S01]  /*15c50*/  MUFU.EX2 R199, R2 ;  /* 0x0000000200c77308 */ /* 0x0002a20000000800 */
[C---:B------:R-:W-:Y:S01]  /*15c60*/  HMMA.16816.F32 R104, R168.reuse, R138, R104 ;  /* 0x0000008aa868723c */ /* 0x040fe20000001868 */
[----:B------:R-:W1:Y:S02]  /*15c70*/  LDSM.16.MT88.4 R136, [R203+0x1e000] ;  /* 0x01e00000cb88783b */ /* 0x000e640000004200 */
[C---:B------:R-:W-:Y:S02]  /*15c80*/  FMUL.FTZ R109, R3.reuse, R109 ;  /* 0x0000006d036d7220 */ /* 0x040fe40000410000 */
[C---:B------:R-:W-:Y:S02]  /*15c90*/  FMUL.FTZ R110, R0.reuse, R110 ;  /* 0x0000006e006e7220 */ /* 0x040fe40000410000 */
[C---:B------:R-:W-:Y:S02]  /*15ca0*/  FMUL.FTZ R111, R0.reuse, R111 ;  /* 0x0000006f006f7220 */ /* 0x040fe40000410000 */
[C---:B------:R-:W-:Y:S03]  /*15cb0*/  FMUL.FTZ R112, R3.reuse, R112 ;  /* 0x0000007003707220 */ /* 0x040fe60000410000 */
[C---:B------:R-:W-:Y:S02]  /*15cc0*/  FMUL.FTZ R113, R3.reuse, R113 ;  /* 0x0000007103717220 */ /* 0x040fe40000410000 */
[C---:B---3--:R-:W-:Y:S03]  /*15cd0*/  HMMA.16816.F32 R108, R168.reuse, R140, R108 ;  /* 0x0000008ca86c723c */ /* 0x048fe6000000186c */
[C---:B------:R-:W-:Y:S02]  /*15ce0*/  FMUL.FTZ R114, R0.reuse, R114 ;  /* 0x0000007200727220 */ /* 0x040fe40000410000 */
[C---:B------:R-:W-:Y:S02]  /*15cf0*/  FMUL.FTZ R115, R0.reuse, R115 ;  /* 0x0000007300737220 */ /* 0x040fe40000410000 */
[C---:B------:R-:W-:Y:S02]  /*15d00*/  FMUL.FTZ R116, R3.reuse, R116 ;  /* 0x0000007403747220 */ /* 0x040fe40000410000 */
[C---:B------:R-:W-:Y:S03]  /*15d10*/  FMUL.FTZ R117, R3.reuse, R117 ;  /* 0x0000007503757220 */ /* 0x040fe60000410000 */
[C---:B------:R-:W-:Y:S01]  /*15d20*/  HMMA.16816.F32 R112, R168.reuse, R142, R112 ;  /* 0x0000008ea870723c */ /* 0x040fe20000001870 */
[----:B------:R-:W3:Y:S02]  /*15d30*/  LDSM.16.MT88.4 R140, [R201+0x18800] ;  /* 0x01880000c98c783b */ /* 0x000ee40000004200 */
[C---:B------:R-:W-:Y:S02]  /*15d40*/  FMUL.FTZ R118, R0.reuse, R118 ;  /* 0x0000007600767220 */ /* 0x040fe40000410000 */
[C---:B------:R-:W-:Y:S02]  /*15d50*/  FMUL.FTZ R119, R0.reuse, R119 ;  /* 0x0000007700777220 */ /* 0x040fe40000410000 */
[C---:B------:R-:W-:Y:S02]  /*15d60*/  FMUL.FTZ R120, R3.reuse, R120 ;  /* 0x0000007803787220 */ /* 0x040fe40000410000 */
[C---:B------:R-:W-:Y:S03]  /*15d70*/  FMUL.FTZ R121, R3.reuse, R121 ;  /* 0x0000007903797220 */ /* 0x040fe60000410000 */
[C---:B----4-:R-:W-:Y:S03]  /*15d80*/  HMMA.16816.F32 R116, R168.reuse, R144, R116 ;  /* 0x00000090a874723c */ /* 0x050fe60000001874 */
[C---:B------:R-:W-:Y:S02]  /*15d90*/  FMUL.FTZ R122, R0.reuse, R122 ;  /* 0x0000007a007a7220 */ /* 0x040fe40000410000 */
[----:B------:R-:W-:Y:S02]  /*15da0*/  FMUL.FTZ R123, R0, R123 ;  /* 0x0000007b007b7220 */ /* 0x000fe40000410000 */
[--C-:B-1----:R-:W-:Y:S02]  /*15db0*/  FFMA.FTZ R2, R194, c[0x0][0x23c], -R172.reuse ;  /* 0x00008f00c2027a23 */ /* 0x102fe400000108ac */
[C---:B------:R-:W-:Y:S02]  /*15dc0*/  FMUL.FTZ R124, R3.reuse, R124 ;  /* 0x0000007c037c7220 */ /* 0x040fe40000410000 */
[----:B------:R1:W-:Y:S01]  /*15dd0*/  MUFU.EX2 R198, R2 ;  /* 0x0000000200c67308 */ /* 0x0003e20000000800 */
[C---:B------:R-:W-:Y:S01]  /*15de0*/  HMMA.16816.F32 R120, R168.reuse, R146, R120 ;  /* 0x00000092a878723c */ /* 0x040fe20000001878 */
[----:B------:R-:W4:Y:S02]  /*15df0*/  LDSM.16.MT88.4 R144, [R203+0x18800] ;  /* 0x01880000cb90783b */ /* 0x000f240000004200 */
        /* <DEDUP_REMOVED lines=8> */
[----:B-----5:R-:W-:Y:S02]  /*15e80*/  F2FP.PACK_AB R136, R239, R240 ;  /* 0x000000f0ef88723e */ /* 0x020fe400000000ff */
[----:B------:R-:W-:Y:S03]  /*15e90*/  F2FP.PACK_AB R137, R235, R236 ;  /* 0x000000eceb89723e */ /* 0x000fe600000000ff */
[----:B------:R-:W-:Y:S03]  /*15ea0*/  HMMA.16816.F32 R128, R168, R138, R128 ;  /* 0x0000008aa880723c */ /* 0x000fe60000001880 */
[--C-:B-1----:R-:W-:Y:S04]  /*15eb0*/  FFMA.FTZ R2, R193, c[0x0][0x23c], -R172.reuse ;  /* 0x00008f00c1027a23 */ /* 0x102fe800000108ac */
[----:B------:R-:W-:Y:S01]  /*15ec0*/  F2FP.PACK_AB R138, R237, R238 ;  /* 0x000000eeed8a723e */ /* 0x000fe200000000ff */
[----:B------:R1:W5:Y:S01]  /*15ed0*/  MUFU.EX2 R197, R2 ;  /* 0x0000000200c57308 */ /* 0x0003620000000800 */
[----:B--2---:R-:W-:Y:S07]  /*15ee0*/  F2FP.PACK_AB R139, R199, R234 ;  /* 0x000000eac78b723e */ /* 0x004fee00000000ff */
[C---:B---3--:R-:W-:Y:S08]  /*15ef0*/  HMMA.16816.F32 R4, R136.reuse, R140, R4 ;  /* 0x0000008c8804723c */ /* 0x048ff00000001804 */
[C---:B------:R-:W-:Y:S01]  /*15f00*/  HMMA.16816.F32 R8, R136.reuse, R142, R8 ;  /* 0x0000008e8808723c */ /* 0x040fe20000001808 */
[----:B------:R-:W2:Y:S07]  /*15f10*/  LDSM.16.MT88.4 R140, [R202+0x1a800] ;  /* 0x01a80000ca8c783b */ /* 0x000eae0000004200 */
[C---:B------:R-:W-:Y:S04]  /*15f20*/  HMMA.16816.F32 R12, R136.reuse, R148, R12 ;  /* 0x00000094880c723c */ /* 0x040fe8000000180c */
[--C-:B-1----:R-:W-:Y:S04]  /*15f30*/  FFMA.FTZ R2, R191, c[0x0][0x23c], -R172.reuse ;  /* 0x00008f00bf027a23 */ /* 0x102fe800000108ac */
[C---:B------:R-:W-:Y:S01]  /*15f40*/  HMMA.16816.F32 R16, R136.reuse, R150, R16 ;  /* 0x000000968810723c */ /* 0x040fe20000001810 */
[----:B------:R-:W1:Y:S01]  /*15f50*/  LDSM.16.MT88.4 R148, [R204+0x1a800] ;  /* 0x01a80000cc94783b */ /* 0x000e620000004200 */
[----:B------:R3:W-:Y:S06]  /*15f60*/  MUFU.EX2 R196, R2 ;  /* 0x0000000200c47308 */ /* 0x0007ec0000000800 */
[C---:B------:R-:W-:Y:S08]  /*15f70*/  HMMA.16816.F32 R20, R136.reuse, R152, R20 ;  /* 0x000000988814723c */ /* 0x040ff00000001814 */
[C---:B------:R-:W-:Y:S01]  /*15f80*/  HMMA.16816.F32 R24, R136.reuse, R154, R24 ;  /* 0x0000009a8818723c */ /* 0x040fe20000001818 */
[----:B------:R-:W1:Y:S07]  /*15f90*/  LDSM.16.MT88.4 R152, [R203+0x1a800] ;  /* 0x01a80000cb98783b */ /* 0x000e6e0000004200 */
[C---:B----4-:R-:W-:Y:S04]  /*15fa0*/  HMMA.16816.F32 R28, R136.reuse, R144, R28 ;  /* 0x00000090881c723c */ /* 0x050fe8000000181c */
[--C-:B---3--:R-:W-:Y:S04]  /*15fb0*/  FFMA.FTZ R2, R190, c[0x0][0x23c], -R172.reuse ;  /* 0x00008f00be027a23 */ /* 0x108fe800000108ac */
[C---:B------:R-:W-:Y:S01]  /*15fc0*/  HMMA.16816.F32 R32, R136.reuse, R146, R32 ;  /* 0x000000928820723c */ /* 0x040fe20000001820 */
[----:B------:R-:W3:Y:S01]  /*15fd0*/  LDSM.16.MT88.4 R144, [R202+0x1c800] ;  /* 0x01c80000ca90783b */ /* 0x000ee20000004200 */
[----:B------:R4:W1:Y:S06]  /*15fe0*/  MUFU.EX2 R195, R2 ;  /* 0x0000000200c37308 */ /* 0x00086c0000000800 */
[C---:B------:R-:W-:Y:S08]  /*15ff0*/  HMMA.16816.F32 R36, R136.reuse, R156, R36 ;  /* 0x0000009c8824723c */ /* 0x040ff00000001824 */
[C---:B------:R-:W-:Y:S01]  /*16000*/  HMMA.16816.F32 R40, R136.reuse, R158, R40 ;  /* 0x0000009e8828723c */ /* 0x040fe20000001828 */
[----:B------:R-:W3:Y:S07]  /*16010*/  LDSM.16.MT88.4 R156, [R204+0x1c800] ;  /* 0x01c80000cc9c783b */ /* 0x000eee0000004200 */
[C---:B--2---:R-:W-:Y:S04]  /*16020*/  HMMA.16816.F32 R44, R136.reuse, R140, R44 ;  /* 0x0000008c882c723c */ /* 0x044fe8000000182c */
[--C-:B----4-:R-:W-:Y:S04]  /*16030*/  FFMA.FTZ R2, R189, c[0x0][0x23c], -R173.reuse ;  /* 0x00008f00bd027a23 */ /* 0x110fe800000108ad */
[C---:B------:R-:W-:Y:S01]  /*16040*/  HMMA.16816.F32 R48, R136.reuse, R142, R48 ;  /* 0x0000008e8830723c */ /* 0x040fe20000001830 */
[----:B------:R-:W2:Y:S01]  /*16050*/  LDSM.16.MT88.4 R140, [R203+0x1c800] ;  /* 0x01c80000cb8c783b */ /* 0x000ea20000004200 */
[----:B------:R4:W-:Y:S06]  /*16060*/  MUFU.EX2 R194, R2 ;  /* 0x0000000200c27308 */ /* 0x0009ec0000000800 */
[C---:B-1----:R-:W-:Y:S08]  /*16070*/  HMMA.16816.F32 R52, R136.reuse, R148, R52 ;  /* 0x000000948834723c */ /* 0x042ff00000001834 */
[C---:B------:R-:W-:Y:S01]  /*16080*/  HMMA.16816.F32 R56, R136.reuse, R150, R56 ;  /* 0x000000968838723c */ /* 0x040fe20000001838 */
[----:B------:R-:W1:Y:S07]  /*16090*/  LDSM.16.MT88.4 R148, [R201+0x1e800] ;  /* 0x01e80000c994783b */ /* 0x000e6e0000004200 */
[C---:B------:R-:W-:Y:S04]  /*160a0*/  HMMA.16816.F32 R60, R136.reuse, R152, R60 ;  /* 0x00000098883c723c */ /* 0x040fe8000000183c */
[--C-:B----4-:R-:W-:Y:S04]  /*160b0*/  FFMA.FTZ R2, R188, c[0x0][0x23c], -R173.reuse ;  /* 0x00008f00bc027a23 */ /* 0x110fe800000108ad */
[C---:B------:R-:W-:Y:S01]  /*160c0*/  HMMA.16816.F32 R64, R136.reuse, R154, R64 ;  /* 0x0000009a8840723c */ /* 0x040fe20000001840 */
[----:B------:R-:W-:Y:S01]  /*160d0*/  LDSM.16.MT88.4 R152, [R204+0x1e800] ;  /* 0x01e80000cc98783b */ /* 0x000fe20000004200 */
[----:B------:R4:W1:Y:S06]  /*160e0*/  MUFU.EX2 R193, R2 ;  /* 0x0000000200c17308 */ /* 0x00086c0000000800 */
[C---:B------:R-:W-:Y:S08]  /*160f0*/  HMMA.16816.F32 R68, R136.reuse, R160, R68 ;  /* 0x000000a08844723c */ /* 0x040ff00000001844 */
[C---:B------:R-:W-:Y:S01]  /*16100*/  HMMA.16816.F32 R72, R136.reuse, R162, R72 ;  /* 0x000000a28848723c */ /* 0x040fe20000001848 */
[----:B------:R-:W-:Y:S07]  /*16110*/  LDSM.16.MT88.4 R160, [R201+0x1d000] ;  /* 0x01d00000c9a0783b */ /* 0x000fee0000004200 */
[C---:B---3--:R-:W-:Y:S04]  /*16120*/  HMMA.16816.F32 R76, R136.reuse, R144, R76 ;  /* 0x00000090884c723c */ /* 0x048fe8000000184c */
[--C-:B----4-:R-:W-:Y:S02]  /*16130*/  FFMA.FTZ R2, R182, c[0x0][0x23c], -R173.reuse ;  /* 0x00008f00b6027a23 */ /* 0x110fe400000108ad */
[----:B------:R-:W-:Y:S02]  /*16140*/  LDSM.16.MT88.4 R180, [R204+0x1b800] ;  /* 0x01b80000ccb4783b */ /* 0x000fe40000004200 */
[C---:B------:R-:W-:Y:S01]  /*16150*/  HMMA.16816.F32 R80, R136.reuse, R146, R80 ;  /* 0x000000928850723c */ /* 0x040fe20000001850 */
[----:B------:R3:W-:Y:S05]  /*16160*/  MUFU.EX2 R192, R2 ;  /* 0x0000000200c07308 */ /* 0x0007ea0000000800 */
[----:B------:R-:W4:Y:S02]  /*16170*/  LDSM.16.MT88.4 R144, [R202+0x1e800] ;  /* 0x01e80000ca90783b */ /* 0x000f240000004200 */
[C---:B------:R-:W-:Y:S08]  /*16180*/  HMMA.16816.F32 R84, R136.reuse, R156, R84 ;  /* 0x0000009c8854723c */ /* 0x040ff00000001854 */
[C---:B------:R-:W-:Y:S01]  /*16190*/  HMMA.16816.F32 R88, R136.reuse, R158, R88 ;  /* 0x0000009e8858723c */ /* 0x040fe20000001858 */
[----:B------:R-:W-:Y:S07]  /*161a0*/  LDSM.16.MT88.4 R156, [R202+0x19000] ;  /* 0x01900000ca9c783b */ /* 0x000fee0000004200 */
[C---:B--2---:R-:W-:Y:S04]  /*161b0*/  HMMA.16816.F32 R92, R136.reuse, R140, R92 ;  /* 0x0000008c885c723c */ /* 0x044fe8000000185c */
[----:B---3--:R-:W-:Y:S04]  /*161c0*/  FFMA.FTZ R2, R187, c[0x0][0x23c], -R173 ;  /* 0x00008f00bb027a23 */ /* 0x008fe800000108ad */
[C---:B------:R-:W-:Y:S01]  /*161d0*/  HMMA.16816.F32 R96, R136.reuse, R142, R96 ;  /* 0x0000008e8860723c */ /* 0x040fe20000001860 */
[----:B------:R-:W2:Y:S01]  /*161e0*/  LDSM.16.MT88.4 R140, [R203+0x1e800] ;  /* 0x01e80000cb8c783b */ /* 0x000ea20000004200 */
[----:B------:R3:W2:Y:S06]  /*161f0*/  MUFU.EX2 R191, R2 ;  /* 0x0000000200bf7308 */ /* 0x0006ac0000000800 */
[C---:B-1----:R-:W-:Y:S08]  /*16200*/  HMMA.16816.F32 R100, R136.reuse, R148, R100 ;  /* 0x000000948864723c */ /* 0x042ff00000001864 */
[C---:B------:R-:W-:Y:S01]  /*16210*/  HMMA.16816.F32 R104, R136.reuse, R150, R104 ;  /* 0x000000968868723c */ /* 0x040fe20000001868 */
[----:B------:R-:W1:Y:S07]  /*16220*/  LDSM.16.MT88.4 R148, [R201+0x19000] ;  /* 0x01900000c994783b */ /* 0x000e6e0000004200 */
[C---:B----4-:R-:W-:Y:S04]  /*16230*/  HMMA.16816.F32 R108, R136.reuse, R144, R108 ;  /* 0x00000090886c723c */ /* 0x050fe8000000186c */
[--C-:B---3--:R-:W-:Y:S02]  /*16240*/  FFMA.FTZ R2, R245, c[0x0][0x23c], -R172.reuse ;  /* 0x00008f00f5027a23 */ /* 0x108fe400000108ac */
[----:B------:R-:W-:Y:S02]  /*16250*/  IMAD.MOV.U32 R245, RZ, RZ, R175 ;  /* 0x000000fffff57224 */ /* 0x000fe400078e00af */
[C---:B------:R-:W-:Y:S01]  /*16260*/  HMMA.16816.F32 R112, R136.reuse, R146, R112 ;  /* 0x000000928870723c */ /* 0x040fe20000001870 */
[----:B------:R-:W3:Y:S01]  /*16270*/  LDSM.16.MT88.4 R144, [R204+0x19000] ;  /* 0x01900000cc90783b */ /* 0x000ee20000004200 */
[----:B------:R4:W-:Y:S06]  /*16280*/  MUFU.EX2 R190, R2 ;  /* 0x0000000200be7308 */ /* 0x0009ec0000000800 */
[C---:B------:R-:W-:Y:S08]  /*16290*/  HMMA.16816.F32 R116, R136.reuse, R152, R116 ;  /* 0x000000988874723c */ /* 0x040ff00000001874 */
[C---:B------:R-:W-:Y:S01]  /*162a0*/  HMMA.16816.F32 R120, R136.reuse, R154, R120 ;  /* 0x0000009a8878723c */ /* 0x040fe20000001878 */
[----:B------:R-:W3:Y:S07]  /*162b0*/  LDSM.16.MT88.4 R152, [R203+0x19000] ;  /* 0x01900000cb98783b */ /* 0x000eee0000004200 */
[C---:B--2---:R-:W-:Y:S04]  /*162c0*/  HMMA.16816.F32 R124, R136.reuse, R140, R124 ;  /* 0x0000008c887c723c */ /* 0x044fe8000000187c */
[--C-:B----4-:R-:W-:Y:S01]  /*162d0*/  FFMA.FTZ R2, R247, c[0x0][0x23c], -R172.reuse ;  /* 0x00008f00f7027a23 */ /* 0x110fe200000108ac */
[----:B------:R-:W-:Y:S03]  /*162e0*/  MOV R247, R176 ;  /* 0x000000b000f77202 */ /* 0x000fe60000000f00 */
[----:B------:R-:W-:Y:S01]  /*162f0*/  HMMA.16816.F32 R128, R136, R142, R128 ;  /* 0x0000008e8880723c */ /* 0x000fe20000001880 */
[----:B------:R-:W2:Y:S01]  /*16300*/  LDSM.16.MT88.4 R140, [R201+0x1b000] ;  /* 0x01b00000c98c783b */ /* 0x000ea20000004200 */
[----:B------:R4:W3:Y:S05]  /*16310*/  MUFU.EX2 R189, R2 ;  /* 0x0000000200bd7308 */ /* 0x0008ea0000000800 */
[----:B-----5:R-:W-:Y:S02]  /*16320*/  F2FP.PACK_AB R136, R197, R198 ;  /* 0x000000c6c588723e */ /* 0x020fe400000000ff */
[----:B------:R-:W-:Y:S03]  /*16330*/  F2FP.PACK_AB R138, R195, R196 ;  /* 0x000000c4c38a723e */ /* 0x000fe600000000ff */
[----:B------:R-:W-:Y:S02]  /*16340*/  F2FP.PACK_AB R137, R193, R194 ;  /* 0x000000c2c189723e */ /* 0x000fe400000000ff */
[----:B------:R-:W-:Y:S07]  /*16350*/  F2FP.PACK_AB R139, R191, R192 ;  /* 0x000000c0bf8b723e */ /* 0x000fee00000000ff */
[C---:B-1----:R-:W-:Y:S03]  /*16360*/  HMMA.16816.F32 R4, R136.reuse, R148, R4 ;  /* 0x000000948804723c */ /* 0x042fe60000001804 */
[--C-:B----4-:R-:W-:Y:S01]  /*16370*/  FFMA.FTZ R2, R246, c[0x0][0x23c], -R172.reuse ;  /* 0x00008f00f6027a23 */ /* 0x110fe200000108ac */
[----:B------:R-:W-:Y:S01]  /*16380*/  MOV R246, R177 ;  /* 0x000000b100f67202 */ /* 0x000fe20000000f00 */
[----:B------:R-:W-:Y:S03]  /*16390*/  FFMA.FTZ R172, R243, c[0x0][0x23c], -R172 ;  /* 0x00008f00f3ac7a23 */ /* 0x000fe600000108ac */
[C---:B------:R-:W-:Y:S01]  /*163a0*/  HMMA.16816.F32 R8, R136.reuse, R150, R8 ;  /* 0x000000968808723c */ /* 0x040fe20000001808 */
[----:B------:R-:W4:Y:S01]  /*163b0*/  LDL.LU R243, [R1+0x30] ;  /* 0x0000300001f37983 */ /* 0x000f220000300800 */
[----:B------:R1:W-:Y:S02]  /*163c0*/  MUFU.EX2 R188, R2 ;  /* 0x0000000200bc7308 */ /* 0x0003e40000000800 */
[----:B---3--:R-:W-:Y:S01]  /*163d0*/  F2FP.PACK_AB R168, R189, R190 ;  /* 0x000000bebda8723e */ /* 0x008fe200000000ff */
[----:B------:R-:W3:Y:S03]  /*163e0*/  LDSM.16.MT88.4 R148, [R202+0x1b000] ;  /* 0x01b00000ca94783b */ /* 0x000ee60000004200 */
[C---:B------:R-:W-:Y:S04]  /*163f0*/  HMMA.16816.F32 R12, R136.reuse, R156, R12 ;  /* 0x0000009c880c723c */ /* 0x040fe8000000180c */
[----:B------:R-:W5:Y:S01]  /*16400*/  MUFU.EX2 R187, R172 ;  /* 0x000000ac00bb7308 */ /* 0x000f620000000800 */
[----:B------:R-:W-:Y:S03]  /*16410*/  LDSM.16.MT88.4 R176, [R202+0x1b800] ;  /* 0x01b80000cab0783b */ /* 0x000fe60000004200 */
[C---:B------:R-:W-:Y:S05]  /*16420*/  HMMA.16816.F32 R16, R136.reuse, R158, R16 ;  /* 0x0000009e8810723c */ /* 0x040fea0000001810 */
[----:B------:R-:W3:Y:S03]  /*16430*/  LDSM.16.MT88.4 R156, [R204+0x1b000] ;  /* 0x01b00000cc9c783b */ /* 0x000ee60000004200 */
[C---:B------:R-:W-:Y:S04]  /*16440*/  HMMA.16816.F32 R20, R136.reuse, R144, R20 ;  /* 0x000000908814723c */ /* 0x040fe80000001814 */
[--C-:B-1----:R-:W-:Y:S02]  /*16450*/  FFMA.FTZ R2, R241, c[0x0][0x23c], -R173.reuse ;  /* 0x00008f00f1027a23 */ /* 0x102fe400000108ad */
[----:B------:R-:W4:Y:S02]  /*16460*/  LDL.LU R241, [R1+0x24] ;  /* 0x0000240001f17983 */ /* 0x000f240000300800 */
[C---:B------:R-:W-:Y:S01]  /*16470*/  HMMA.16816.F32 R24, R136.reuse, R146, R24 ;  /* 0x000000928818723c */ /* 0x040fe20000001818 */
[----:B------:R1:W-:Y:S01]  /*16480*/  MUFU.EX2 R186, R2 ;  /* 0x0000000200ba7308 */ /* 0x0003e20000000800 */
[----:B------:R-:W3:Y:S02]  /*16490*/  LDSM.16.MT88.4 R144, [R203+0x1b000] ;  /* 0x01b00000cb90783b */ /* 0x000ee40000004200 */
[----:B-----5:R-:W-:Y:S04]  /*164a0*/  F2FP.PACK_AB R170, R187, R188 ;  /* 0x000000bcbbaa723e */ /* 0x020fe800000000ff */
[C---:B------:R-:W-:Y:S08]  /*164b0*/  HMMA.16816.F32 R28, R136.reuse, R152, R28 ;  /* 0x00000098881c723c */ /* 0x040ff0000000181c */
[C---:B------:R-:W-:Y:S01]  /*164c0*/  HMMA.16816.F32 R32, R136.reuse, R154, R32 ;  /* 0x0000009a8820723c */ /* 0x040fe20000001820 */
[----:B------:R-:W5:Y:S07]  /*164d0*/  LDSM.16.MT88.4 R152, [R202+0x1d000] ;  /* 0x01d00000ca98783b */ /* 0x000f6e0000004200 */
[C---:B--2---:R-:W-:Y:S04]  /*164e0*/  HMMA.16816.F32 R36, R136.reuse, R140, R36 ;  /* 0x0000008c8824723c */ /* 0x044fe80000001824 */
[--C-:B-1----:R-:W-:Y:S04]  /*164f0*/  FFMA.FTZ R2, R242, c[0x0][0x23c], -R173.reuse ;  /* 0x00008f00f2027a23 */ /* 0x102fe800000108ad */
[C---:B------:R-:W-:Y:S01]  /*16500*/  HMMA.16816.F32 R40, R136.reuse, R142, R40 ;  /* 0x0000008e8828723c */ /* 0x040fe20000001828 */
[----:B------:R-:W1:Y:S01]  /*16510*/  LDSM.16.MT88.4 R140, [R204+0x1d000] ;  /* 0x01d00000cc8c783b */ /* 0x000e620000004200 */
[----:B------:R2:W2:Y:S06]  /*16520*/  MUFU.EX2 R185, R2 ;  /* 0x0000000200b97308 */ /* 0x0004ac0000000800 */
[C---:B---3--:R-:W-:Y:S08]  /*16530*/  HMMA.16816.F32 R44, R136.reuse, R148, R44 ;  /* 0x00000094882c723c */ /* 0x048ff0000000182c */
[C---:B------:R-:W-:Y:S01]  /*16540*/  HMMA.16816.F32 R48, R136.reuse, R150, R48 ;  /* 0x000000968830723c */ /* 0x040fe20000001830 */
[----:B------:R-:W3:Y:S07]  /*16550*/  LDSM.16.MT88.4 R148, [R203+0x1d000] ;  /* 0x01d00000cb94783b */ /* 0x000eee0000004200 */
[C---:B------:R-:W-:Y:S04]  /*16560*/  HMMA.16816.F32 R52, R136.reuse, R156, R52 ;  /* 0x0000009c8834723c */ /* 0x040fe80000001834 */
[--C-:B--2---:R-:W-:Y:S01]  /*16570*/  FFMA.FTZ R2, R244, c[0x0][0x23c], -R173.reuse ;  /* 0x00008f00f4027a23 */ /* 0x104fe200000108ad */
[----:B------:R-:W-:Y:S01]  /*16580*/  F2FP.PACK_AB R169, R185, R186 ;  /* 0x000000bab9a9723e */ /* 0x000fe200000000ff */
[----:B------:R-:W-:Y:S02]  /*16590*/  FFMA.FTZ R173, R135, c[0x0][0x23c], -R173 ;  /* 0x00008f0087ad7a23 */ /* 0x000fe400000108ad */
[C---:B------:R-:W-:Y:S01]  /*165a0*/  HMMA.16816.F32 R56, R136.reuse, R158, R56 ;  /* 0x0000009e8838723c */ /* 0x040fe20000001838 */
[----:B------:R-:W-:Y:S01]  /*165b0*/  LDSM.16.MT88.4 R156, [R202+0x19800] ;  /* 0x01980000ca9c783b */ /* 0x000fe20000004200 */
[----:B------:R2:W-:Y:S06]  /*165c0*/  MUFU.EX2 R134, R173 ;  /* 0x000000ad00867308 */ /* 0x0005ec0000000800 */
[C---:B------:R-:W-:Y:S04]  /*165d0*/  HMMA.16816.F32 R60, R136.reuse, R144, R60 ;  /* 0x00000090883c723c */ /* 0x040fe8000000183c */
[----:B------:R-:W1:Y:S04]  /*165e0*/  MUFU.EX2 R184, R2 ;  /* 0x0000000200b87308 */ /* 0x000e680000000800 */
[C---:B------:R-:W-:Y:S01]  /*165f0*/  HMMA.16816.F32 R64, R136.reuse, R146, R64 ;  /* 0x000000928840723c */ /* 0x040fe20000001840 */
[----:B------:R-:W3:Y:S07]  /*16600*/  LDSM.16.MT88.4 R144, [R201+0x1f000] ;  /* 0x01f00000c990783b */ /* 0x000eee0000004200 */
[C---:B------:R-:W-:Y:S01]  /*16610*/  HMMA.16816.F32 R68, R136.reuse, R160, R68 ;  /* 0x000000a08844723c */ /* 0x040fe20000001844 */
[----:B--2---:R-:W-:Y:S07]  /*16620*/  LDSM.16.MT88.4 R172, [R201+0x1b800] ;  /* 0x01b80000c9ac783b */ /* 0x004fee0000004200 */
[C---:B------:R-:W-:Y:S01]  /*16630*/  HMMA.16816.F32 R72, R136.reuse, R162, R72 ;  /* 0x000000a28848723c */ /* 0x040fe20000001848 */
[----:B------:R-:W-:Y:S03]  /*16640*/  LDSM.16.MT88.4 R160, [R204+0x19800] ;  /* 0x01980000cca0783b */ /* 0x000fe60000004200 */
[----:B-1----:R-:W-:Y:S04]  /*16650*/  F2FP.PACK_AB R171, R134, R184 ;  /* 0x000000b886ab723e */ /* 0x002fe800000000ff */
[C---:B-----5:R-:W-:Y:S08]  /*16660*/  HMMA.16816.F32 R76, R136.reuse, R152, R76 ;  /* 0x00000098884c723c */ /* 0x060ff0000000184c */
[C---:B------:R-:W-:Y:S01]  /*16670*/  HMMA.16816.F32 R80, R136.reuse, R154, R80 ;  /* 0x0000009a8850723c */ /* 0x040fe20000001850 */
[----:B------:R-:W1:Y:S07]  /*16680*/  LDSM.16.MT88.4 R152, [R202+0x1f000] ;  /* 0x01f00000ca98783b */ /* 0x000e6e0000004200 */
[C---:B------:R-:W-:Y:S08]  /*16690*/  HMMA.16816.F32 R84, R136.reuse, R140, R84 ;  /* 0x0000008c8854723c */ /* 0x040ff00000001854 */
        /* <DEDUP_REMOVED lines=8> */
[C---:B-1----:R-:W-:Y:S08]  /*16720*/  HMMA.16816.F32 R108, R136.reuse, R152, R108 ;  /* 0x00000098886c723c */ /* 0x042ff0000000186c */
[C---:B------:R-:W-:Y:S08]  /*16730*/  HMMA.16816.F32 R112, R136.reuse, R154, R112 ;  /* 0x0000009a8870723c */ /* 0x040ff00000001870 */
[C---:B--2---:R-:W-:Y:S08]  /*16740*/  HMMA.16816.F32 R116, R136.reuse, R140, R116 ;  /* 0x0000008c8874723c */ /* 0x044ff00000001874 */
[C---:B------:R-:W-:Y:S08]  /*16750*/  HMMA.16816.F32 R120, R136.reuse, R142, R120 ;  /* 0x0000008e8878723c */ /* 0x040ff00000001878 */
[C---:B---3--:R-:W-:Y:S08]  /*16760*/  HMMA.16816.F32 R124, R136.reuse, R148, R124 ;  /* 0x00000094887c723c */ /* 0x048ff0000000187c */
[----:B------:R-:W-:Y:S08]  /*16770*/  HMMA.16816.F32 R128, R136, R150, R128 ;  /* 0x000000968880723c */ /* 0x000ff00000001880 */
[C---:B-----5:R-:W-:Y:S01]  /*16780*/  HMMA.16816.F32 R136, R168.reuse, R144, R4 ;  /* 0x00000090a888723c */ /* 0x060fe20000001804 */
[----:B------:R-:W1:Y:S07]  /*16790*/  LDSM.16.MT88.4 R4, [R203+0x1b800] ;  /* 0x01b80000cb04783b */ /* 0x000e6e0000004200 */
[C---:B------:R-:W-:Y:S01]  /*167a0*/  HMMA.16816.F32 R140, R168.reuse, R146, R8 ;  /* 0x00000092a88c723c */ /* 0x040fe20000001808 */
[----:B------:R-:W2:Y:S07]  /*167b0*/  LDSM.16.MT88.4 R8, [R201+0x1d800] ;  /* 0x01d80000c908783b */ /* 0x000eae0000004200 */
[C---:B------:R-:W-:Y:S01]  /*167c0*/  HMMA.16816.F32 R144, R168.reuse, R156, R12 ;  /* 0x0000009ca890723c */ /* 0x040fe2000000180c */
[----:B------:R-:W3:Y:S07]  /*167d0*/  LDSM.16.MT88.4 R12, [R202+0x1d800] ;  /* 0x01d80000ca0c783b */ /* 0x000eee0000004200 */
[C---:B------:R-:W-:Y:S01]  /*167e0*/  HMMA.16816.F32 R148, R168.reuse, R158, R16 ;  /* 0x0000009ea894723c */ /* 0x040fe20000001810 */
[----:B------:R-:W5:Y:S07]  /*167f0*/  LDSM.16.MT88.4 R16, [R204+0x1d800] ;  /* 0x01d80000cc10783b */ /* 0x000f6e0000004200 */
[C---:B------:R-:W-:Y:S01]  /*16800*/  HMMA.16816.F32 R152, R168.reuse, R160, R20 ;  /* 0x000000a0a898723c */ /* 0x040fe20000001814 */
[----:B------:R-:W1:Y:S07]  /*16810*/  LDSM.16.MT88.4 R20, [R203+0x1d800] ;  /* 0x01d80000cb14783b */ /* 0x000e6e0000004200 */
[C---:B------:R-:W-:Y:S01]  /*16820*/  HMMA.16816.F32 R156, R168.reuse, R162, R24 ;  /* 0x000000a2a89c723c */ /* 0x040fe20000001818 */
[----:B------:R-:W1:Y:S07]  /*16830*/  LDSM.16.MT88.4 R24, [R201+0x1f800] ;  /* 0x01f80000c918783b */ /* 0x000e6e0000004200 */
[C---:B------:R-:W-:Y:S01]  /*16840*/  HMMA.16816.F32 R160, R168.reuse, R164, R28 ;  /* 0x000000a4a8a0723c */ /* 0x040fe2000000181c */
[----:B------:R-:W1:Y:S03]  /*16850*/  LDSM.16.MT88.4 R28, [R202+0x1f800] ;  /* 0x01f80000ca1c783b */ /* 0x000e660000004200 */
[----:B----4-:R-:W-:Y:S04]  /*16860*/  FFMA.FTZ R0, R0, R243, R251 ;  /* 0x000000f300007223 */ /* 0x010fe800000100fb */
[C---:B------:R-:W-:Y:S04]  /*16870*/  HMMA.16816.F32 R164, R168.reuse, R166, R32 ;  /* 0x000000a6a8a4723c */ /* 0x040fe80000001820 */
[----:B------:R-:W-:Y:S04]  /*16880*/  FADD.FTZ R0, R250, R0 ;  /* 0x00000000fa007221 */ /* 0x000fe80000010000 */
[C---:B------:R-:W-:Y:S04]  /*16890*/  HMMA.16816.F32 R36, R168.reuse, R172, R36 ;  /* 0x000000aca824723c */ /* 0x040fe80000001824 */
[----:B------:R-:W-:Y:S04]  /*168a0*/  FADD.FTZ R0, R249, R0 ;  /* 0x00000000f9007221 */ /* 0x000fe80000010000 */
[C---:B------:R-:W-:Y:S04]  /*168b0*/  HMMA.16816.F32 R40, R168.reuse, R174, R40 ;  /* 0x000000aea828723c */ /* 0x040fe80000001828 */
[----:B------:R-:W-:Y:S04]  /*168c0*/  FADD.FTZ R0, R248, R0 ;  /* 0x00000000f8007221 */ /* 0x000fe80000010000 */
[C---:B------:R-:W-:Y:S04]  /*168d0*/  HMMA.16816.F32 R44, R168.reuse, R176, R44 ;  /* 0x000000b0a82c723c */ /* 0x040fe8000000182c */
[----:B------:R-:W-:Y:S02]  /*168e0*/  FADD.FTZ R0, R236, R0 ;  /* 0x00000000ec007221 */ /* 0x000fe40000010000 */
[----:B------:R-:W-:Y:S01]  /*168f0*/  FFMA.FTZ R2, R3, R241, R252 ;  /* 0x000000f103027223 */ /* 0x000fe200000100fc */
        /* <DEDUP_REMOVED lines=24> */
[C---:B---3--:R-:W-:Y:S04]  /*16a80*/  HMMA.16816.F32 R76, R168.reuse, R12, R76 ;  /* 0x0000000ca84c723c */ /* 0x048fe8000000184c */
[----:B------:R-:W-:Y:S02]  /*16a90*/  FADD.FTZ R0, R186, R0 ;  /* 0x00000000ba007221 */ /* 0x000fe40000010000 */
[----:B------:R-:W-:Y:S02]  /*16aa0*/  FADD.FTZ R2, R198, R2 ;  /* 0x00000002c6027221 */ /* 0x000fe40000010000 */
[C---:B------:R-:W-:Y:S04]  /*16ab0*/  HMMA.16816.F32 R80, R168.reuse, R14, R80 ;  /* 0x0000000ea850723c */ /* 0x040fe80000001850 */
[----:B------:R-:W-:Y:S02]  /*16ac0*/  FADD.FTZ R0, R185, R0 ;  /* 0x00000000b9007221 */ /* 0x000fe40000010000 */
[----:B------:R-:W-:Y:S02]  /*16ad0*/  FADD.FTZ R2, R197, R2 ;  /* 0x00000002c5027221 */ /* 0x000fe40000010000 */
[C---:B-----5:R-:W-:Y:S04]  /*16ae0*/  HMMA.16816.F32 R84, R168.reuse, R16, R84 ;  /* 0x00000010a854723c */ /* 0x060fe80000001854 */
[----:B------:R-:W-:Y:S02]  /*16af0*/  FADD.FTZ R0, R184, R0 ;  /* 0x00000000b8007221 */ /* 0x000fe40000010000 */
[----:B------:R-:W-:Y:S02]  /*16b00*/  FADD.FTZ R2, R196, R2 ;  /* 0x00000002c4027221 */ /* 0x000fe40000010000 */
[C---:B------:R-:W-:Y:S04]  /*16b10*/  HMMA.16816.F32 R88, R168.reuse, R18, R88 ;  /* 0x00000012a858723c */ /* 0x040fe80000001858 */
[----:B------:R-:W-:Y:S01]  /*16b20*/  FADD.FTZ R0, R134, R0 ;  /* 0x0000000086007221 */ /* 0x000fe20000010000 */
[----:B------:R-:W-:Y:S01]  /*16b30*/  MOV R134, R132 ;  /* 0x0000008400867202 */ /* 0x000fe20000000f00 */
[----:B------:R-:W-:Y:S02]  /*16b40*/  FADD.FTZ R2, R195, R2 ;  /* 0x00000002c3027221 */ /* 0x000fe40000010000 */
[C---:B------:R-:W-:Y:S04]  /*16b50*/  HMMA.16816.F32 R92, R168.reuse, R20, R92 ;  /* 0x00000014a85c723c */ /* 0x040fe8000000185c */
        /* <DEDUP_REMOVED lines=11> */
[C---:B-1----:R-:W-:Y:S08]  /*16c10*/  HMMA.16816.F32 R116, R168.reuse, R4, R116 ;  /* 0x00000004a874723c */ /* 0x042ff00000001874 */
[C---:B------:R-:W-:Y:S08]  /*16c20*/  HMMA.16816.F32 R120, R168.reuse, R6, R120 ;  /* 0x00000006a878723c */ /* 0x040ff00000001878 */
[C---:B--2---:R-:W-:Y:S08]  /*16c30*/  HMMA.16816.F32 R124, R168.reuse, R8, R124 ;  /* 0x00000008a87c723c */ /* 0x044ff0000000187c */
[----:B------:R-:W-:Y:S01]  /*16c40*/  HMMA.16816.F32 R128, R168, R10, R128 ;  /* 0x0000000aa880723c */ /* 0x000fe20000001880 */
[----:B---3--:R-:W-:-:S07]  /*16c50*/  @P0 BRA `(.L_x_515) ;  /* 0xffffbdd000000947 */ /* 0x008fce000383ffff */
.L_x_514:
        /* <DEDUP_REMOVED lines=408> */
.L_x_519:
[----:B---34-:R-:W-:Y:S05]  /*185e0*/  BSYNC B0 ;  /* 0x0000000000007941 */ /* 0x018fea0003800000 */
.L_x_518:
        /* <DEDUP_REMOVED lines=40> */
.L_x_521:
[----:B----4-:R-:W-:Y:S05]  /*18870*/  BSYNC B0 ;  /* 0x0000000000007941 */ /* 0x010fea0003800000 */
.L_x_520:
        /* <DEDUP_REMOVED lines=22> */
.L_x_523:
[----:B------:R-:W-:Y:S05]  /*189e0*/  BSYNC B0 ;  /* 0x0000000000007941 */ /* 0x000fea0003800000 */
.L_x_522:
        /* <DEDUP_REMOVED lines=22> */
.L_x_525:
[----:B------:R-:W-:Y:S05]  /*18b50*/  BSYNC B0 ;  /* 0x0000000000007941 */ /* 0x000fea0003800000 */
.L_x_524:
        /* <DEDUP_REMOVED lines=23> */
.L_x_526:
        /* <DEDUP_REMOVED lines=11> */
.L_x_2033:


//--------------------- .text._ZN5flash16flash_fwd_kernelI23Flash_fwd_kernel_traitsILi256ELi64ELi64ELi4ELb0ELb0EN7cutlass6half_tE19Flash_kernel_traitsILi256ELi64ELi64ELi4ES3_EELb1ELb0ELb0ELb0ELb0ELb0ELb0ELb0EEEvNS_16Flash_fwd_paramsE --------------------------
	.section	.text._ZN5flash16flash_fwd_kernelI23Flash_fwd_kernel_traitsILi256ELi64ELi64ELi4ELb0ELb0EN7cutlass6half_tE19Flash_kernel_traitsILi256ELi64ELi64ELi4ES3_EELb1ELb0ELb0ELb0ELb0ELb0ELb0ELb0EEEvNS_16Flash_fwd_paramsE,"ax",@progbits
	.sectioninfo	@"SHI_REGISTERS=255"
	.align	128
        .global         _ZN5flash16flash_fwd_kernelI23Flash_fwd_kernel_traitsILi256ELi64ELi64ELi4ELb0ELb0EN7cutlass6half_tE19Flash_kernel_traitsILi256ELi64ELi64ELi4ES3_EELb1ELb0ELb0ELb0ELb0ELb0ELb0ELb0EEEvNS_16Flash_fwd_paramsE
        .type           _ZN5flash16flash_fwd_kernelI23Flash_fwd_kernel_traitsILi256ELi64ELi64ELi4ELb0ELb0EN7cutlass6half_tE19Flash_kernel_traitsILi256ELi64ELi64ELi4ES3_EELb1ELb0ELb0ELb0ELb0ELb0ELb0ELb0EEEvNS_16Flash_fwd_paramsE,@function
        .size           _ZN5flash16flash_fwd_kernelI23Flash_fwd_kernel_traitsILi256ELi64ELi64ELi4ELb0ELb0EN7cutlass6half_tE19Flash_kernel_traitsILi256ELi64ELi64ELi4ES3_EELb1ELb0ELb0ELb0ELb0ELb0ELb0ELb0EEEvNS_16Flash_fwd_paramsE,(.L_x_2034 - _ZN5flash16flash_fwd_kernelI23Flash_fwd_kernel_traitsILi256ELi64ELi64ELi4ELb0ELb0EN7cutlass6half_tE19Flash_kernel_traitsILi256ELi64ELi64ELi4ES3_EELb1ELb0ELb0ELb0ELb0ELb0ELb0ELb0EEEvNS_16Flash_fwd_paramsE)
        .other          _ZN5flash16flash_fwd_kernelI23Flash_fwd_kernel_traitsILi256ELi64ELi64ELi4ELb0ELb0EN7cutlass6half_tE19Flash_kernel_traitsILi256ELi64ELi64ELi4ES3_EELb1ELb0ELb0ELb0ELb0ELb0ELb0ELb0EEEvNS_16Flash_fwd_paramsE,@"STO_CUDA_ENTRY STV_DEFAULT"
_ZN5flash16flash_fwd_kernelI23Flash_fwd_kernel_traitsILi256ELi64ELi64ELi4ELb0ELb0EN7cutlass6half_tE19Flash_kernel_traitsILi256ELi64ELi64ELi4ES3_EELb1ELb0ELb0ELb0ELb0ELb0ELb0ELb0EEEvNS_16Flash_fwd_paramsE:
.text._ZN5flash16flash_fwd_kernelI23Flash_fwd_kernel_traitsILi256ELi64ELi64ELi4ELb0ELb0EN7cutlass6half_tE19Flash_kernel_traitsILi256ELi64ELi64ELi4ES3_EELb1ELb0ELb0ELb0ELb0ELb0ELb0ELb0EEEvNS_16Flash_fwd_paramsE:
[----:B------:R-:W-:-:S03]  /*0000*/  MOV R1, c[0x0][0x28] ;  /* 0x00000a0000017a02 */ /* 0x000fc60000000f00 */
[----:B------:R-:W-:Y:S01]  /*0010*/  ULDC.U8 UR4, c[0x0][0x304] ;  /* 0x0000c10000047ab9 */ /* 0x000fe20000000000 */
[----:B------:R-:W-:Y:S01]  /*0020*/  IADD3 R1, R1, -0x38, RZ ;  /* 0xffffffc801017810 */ /* 0x000fe20007ffe0ff */
[----:B------:R-:W-:Y:S01]  /*0030*/  ULDC.64 UR18, c[0x0][0x2f0] ;  /* 0x0000bc0000127ab9 */ /* 0x000fe20000000a00 */
[----:B------:R-:W-:Y:S01]  /*0040*/  ISETP.NE.AND P2, PT, RZ, UR4, PT ;  /* 0x00000004ff007c0c */ /* 0x000fe2000bf45270 */
[----:B------:R-:W-:Y:S01]  /*0050*/  IMAD.U32 R2, RZ, RZ, UR18 ;  /* 0x00000012ff027e24 */ /* 0x000fe2000f8e00ff */
[----:B------:R-:W-:Y:S01]  /*0060*/  ULDC.64 UR16, c[0x0][0x118] ;  /* 0x0000460000107ab9 */ /* 0x000fe20000000a00 */
[----:B------:R-:W-:Y:S02]  /*0070*/  IMAD.U32 R3, RZ, RZ, UR19 ;  /* 0x00000013ff037e24 */ /* 0x000fe4000f8e00ff */
[----:B------:R-:W-:Y:S02]  /*0080*/  IMAD.MOV.U32 R8, RZ, RZ, c[0x0][0x2fc] ;  /* 0x0000bf00ff087624 */ /* 0x000fe400078e00ff */
[----:B------:R-:W-:Y:S01]  /*0090*/  IMAD.MOV.U32 R7, RZ, RZ, c[0x0][0x2f8] ;  /* 0x0000be00ff077624 */ /* 0x000fe200078e00ff */
[----:B------:R-:W1:Y:S01]  /*00a0*/  S2UR UR12, SR_CTAID.X ;  /* 0x00000000000c79c3 */ /* 0x000e620000002500 */
[----:B------:R-:W2:Y:S01]  /*00b0*/  S2R R99, SR_TID.X ;  /* 0x0000000000637919 */ /* 0x000ea20000002100 */
[----:B------:R-:W-:-:S02]  /*00c0*/  ULDC.64 UR4, c[0x0][0x250] ;  /* 0x0000940000047ab9 */ /* 0x000fc40000000a00 */
[----:B------:R-:W-:Y:S01]  /*00d0*/  ULDC.64 UR6, c[0x0][0x240] ;  /* 0x0000900000067ab9 */ /* 0x000fe20000000a00 */
[----:B------:R3:W4:Y:S02]  /*00e0*/  @P2 LDG.E.64 R4, [R2.64] ;  /* 0x0000001002042981 */ /* 0x000724000c1e1b00 */
[----:B---3--:R-:W-:Y:S01]  /*00f0*/  @P2 IMAD.MOV.U32 R2, RZ, RZ, R7 ;  /* 0x000000ffff022224 */ /* 0x008fe200078e0007 */
[----:B------:R-:W-:-:S06]  /*0100*/  @P2 MOV R3, R8 ;  /* 0x0000000800032202 */ /* 0x000fcc0000000f00 */
[----:B------:R-:W3:Y:S01]  /*0110*/  @P2 LDG.E.64 R2, [R2.64] ;  /* 0x0000001002022981 */ /* 0x000ee2000c1e1b00 */
[----:B------:R-:W5:Y:S01]  /*0120*/  S2UR UR20, SR_CTAID.Y ;  /* 0x00000000001479c3 */ /* 0x000f620000002600 */
[----:B------:R-:W-:Y:S02]  /*0130*/  UISETP.NE.U32.AND UP1, UPT, URZ, UR4, UPT ;  /* 0x000000043f00728c */ /* 0x000fe4000bf25070 */
[----:B------:R-:W-:Y:S02]  /*0140*/  UISETP.NE.U32.AND UP2, UPT, URZ, UR6, UPT ;  /* 0x000000063f00728c */ /* 0x000fe4000bf45070 */
[----:B------:R-:W-:Y:S02]  /*0150*/  UISETP.NE.AND.EX UP1, UPT, URZ, UR5, UPT, UP1 ;  /* 0x000000053f00728c */ /* 0x000fe4000bf25310 */
[----:B------:R-:W-:Y:S01]  /*0160*/  UISETP.NE.AND.EX UP2, UPT, URZ, UR7, UPT, UP2 ;  /* 0x000000073f00728c */ /* 0x000fe2000bf45320 */
[----:B------:R-:W1:Y:S01]  /*0170*/  S2UR UR11, SR_CTAID.Z ;  /* 0x00000000000b79c3 */ /* 0x000e620000002700 */
[----:B------:R-:W-:-:S02]  /*0180*/  ULDC.U8 UR6, c[0x0][0x312] ;  /* 0x0000c48000067ab9 */ /* 0x000fc40000000000 */
[----:B------:R-:W-:Y:S02]  /*0190*/  ULDC.64 UR4, c[0x0][0x248] ;  /* 0x0000920000047ab9 */ /* 0x000fe40000000a00 */
[----:B------:R-:W-:Y:S01]  /*01a0*/  UISETP.NE.AND UP3, UPT, UR6, URZ, UPT ;  /* 0x0000003f0600728c */ /* 0x000fe2000bf65270 */
[----:B------:R-:W-:Y:S01]  /*01b0*/  PLOP3.LUT P0, PT, PT, PT, UP2, 0x80, 0x0 ;  /* 0x000000000000781c */ /* 0x000fe20003f0f028 */
[----:B------:R-:W-:Y:S02]  /*01c0*/  UISETP.EQ.U32.AND UP0, UPT, URZ, UR4, UPT ;  /* 0x000000043f00728c */ /* 0x000fe4000bf02070 */
[----:B------:R-:W-:Y:S02]  /*01d0*/  UMOV UR9, 0x4 ;  /* 0x0000000400097882 */ /* 0x000fe40000000000 */
[----:B------:R-:W-:Y:S02]  /*01e0*/  ULDC.64 UR14, c[0x0][0x240] ;  /* 0x00009000000e7ab9 */ /* 0x000fe40000000a00 */
[----:B------:R-:W-:-:S02]  /*01f0*/  UISETP.EQ.OR.EX UP0, UPT, URZ, UR5, !UP3, UP0 ;  /* 0x000000053f00728c */ /* 0x000fc4000df02700 */
[----:B-----5:R-:W-:Y:S02]  /*0200*/  UIMAD.WIDE UR14, UR20, UR9, UR14 ;  /* 0x00000009140e72a5 */ /* 0x020fe4000f8e020e */
[----:B-1----:R-:W-:-:S06]  /*0210*/  ULOP3.LUT UR8, UR11, UR12, UR20, 0xfe, !UPT ;  /* 0x0000000c0b087292 */ /* 0x002fcc000f8efe14 */
[----:B--2---:R-:W-:Y:S01]  /*0220*/  LOP3.LUT P3, RZ, R99, UR8, RZ, 0xfc, !PT ;  /* 0x0000000863ff7c12 */ /* 0x004fe2000f86fcff */
[----:B------:R-:W-:Y:S02]  /*0230*/  ULDC.64 UR4, c[0x0][0x248] ;  /* 0x0000920000047ab9 */ /* 0x000fe40000000a00 */
[----:B------:R-:W-:-:S10]  /*0240*/  UIMAD.WIDE UR4, UR20, UR9, UR4 ;  /* 0x00000009140472a5 */ /* 0x000fd4000f8e0204 */
[----:B------:R-:W-:Y:S02]  /*0250*/  @!P3 IMAD.MOV.U32 R10, RZ, RZ, c[0x0][0x308] ;  /* 0x0000c200ff0ab624 */ /* 0x000fe400078e00ff */
[----:B------:R-:W-:Y:S01]  /*0260*/  @!P3 IMAD.MOV.U32 R11, RZ, RZ, c[0x0][0x30c] ;  /* 0x0000c300ff0bb624 */ /* 0x000fe200078e00ff */
[----:B------:R-:W-:Y:S02]  /*0270*/  ULDC.64 UR6, c[0x0][0x250] ;  /* 0x0000940000067ab9 */ /* 0x000fe40000000a00 */
[----:B------:R-:W-:Y:S01]  /*0280*/  @UP1 UIMAD.WIDE UR6, UR20, UR9, UR6 ;  /* 0x00000009140612a5 */ /* 0x000fe2000f8e0206 */
[----:B----4-:R-:W1:Y:S08]  /*0290*/  @P2 R2UR UR18, R4 ;  /* 0x00000000041223c2 */ /* 0x010e7000000e0000 */
[----:B------:R-:W2:Y:S01]  /*02a0*/  @P2 R2UR UR19, R5 ;  /* 0x00000000051323c2 */ /* 0x000ea200000e0000 */
[----:B-1----:R-:W-:Y:S01]  /*02b0*/  IMAD.U32 R4, RZ, RZ, UR18 ;  /* 0x00000012ff047e24 */ /* 0x002fe2000f8e00ff */
[----:B---3--:R-:W-:Y:S01]  /*02c0*/  @P2 IADD3 R7, P1, R2, c[0x0][0x300], RZ ;  /* 0x0000c00002072a10 */ /* 0x008fe20007f3e0ff */
[----:B------:R-:W-:Y:S01]  /*02d0*/  IMAD.U32 R2, RZ, RZ, UR14 ;  /* 0x0000000eff027e24 */ /* 0x000fe2000f8e00ff */
[----:B--2---:R-:W-:-:S03]  /*02e0*/  MOV R5, UR19 ;  /* 0x0000001300057c02 */ /* 0x004fc60008000f00 */
[----:B------:R-:W-:Y:S01]  /*02f0*/  @P2 IMAD.X R8, RZ, RZ, R3, P1 ;  /* 0x000000ffff082224 */ /* 0x000fe200008e0603 */
[----:B------:R-:W-:Y:S01]  /*0300*/  PLOP3.LUT P2, PT, PT, PT, UP0, 0x80, 0x0 ;  /* 0x000000000000781c */ /* 0x000fe20003f4f008 */
[----:B------:R1:W-:Y:S01]  /*0310*/  @!P3 STG.E.64 [R10.64], R4 ;  /* 0x000000040a00b986 */ /* 0x0003e2000c101b10 */
[----:B------:R-:W-:Y:S01]  /*0320*/  IMAD.U32 R3, RZ, RZ, UR15 ;  /* 0x0000000fff037e24 */ /* 0x000fe2000f8e00ff */
[----:B------:R-:W-:Y:S02]  /*0330*/  PLOP3.LUT P1, PT, PT, PT, UP1, 0x80, 0x0 ;  /* 0x000000000000781c */ /* 0x000fe40003f2f018 */
[----:B-1----:R-:W-:Y:S01]  /*0340*/  @!P3 MOV R4, R7 ;  /* 0x000000070004b202 */ /* 0x002fe20000000f00 */
[----:B------:R-:W-:-:S05]  /*0350*/  @!P3 IMAD.MOV.U32 R5, RZ, RZ, R8 ;  /* 0x000000ffff05b224 */ /* 0x000fca00078e0008 */
[----:B------:R1:W-:Y:S04]  /*0360*/  @!P3 STG.E.64 [R10.64+0x8], R4 ;  /* 0x000008040a00b986 */ /* 0x0003e8000c101b10 */
[----:B------:R2:W3:Y:S04]  /*0370*/  @P0 LDG.E R9, [R2.64] ;  /* 0x0000001002090981 */ /* 0x0004e8000c1e1900 */
[----:B------:R2:W4:Y:S01]  /*0380*/  @P0 LDG.E R6, [R2.64+0x4] ;  /* 0x0000041002060981 */ /* 0x000522000c1e1900 */
[----:B-1----:R-:W-:Y:S02]  /*0390*/  IMAD.U32 R4, RZ, RZ, UR6 ;  /* 0x00000006ff047e24 */ /* 0x002fe4000f8e00ff */
[----:B------:R-:W-:Y:S01]  /*03a0*/  IMAD.U32 R5, RZ, RZ, UR7 ;  /* 0x00000007ff057e24 */ /* 0x000fe2000f8e00ff */
[----:B--2---:R-:W-:Y:S01]  /*03b0*/  MOV R2, UR4 ;  /* 0x0000000400027c02 */ /* 0x004fe20008000f00 */
[----:B------:R-:W-:-:S03]  /*03c0*/  IMAD.U32 R3, RZ, RZ, UR5 ;  /* 0x00000005ff037e24 */ /* 0x000fc6000f8e00ff */
[----:B------:R-:W2:Y:S04]  /*03d0*/  @P1 LDG.E R4, [R4.64] ;  /* 0x0000001004041981 */ /* 0x000ea8000c1e1900 */
[----:B------:R-:W5:Y:S01]  /*03e0*/  @!P2 LDG.E R0, [R2.64] ;  /* 0x000000100200a981 */ /* 0x000f62000c1e1900 */
[----:B------:R-:W-:Y:S01]  /*03f0*/  SHF.R.S32.HI R10, RZ, 0x1f, R99 ;  /* 0x0000001fff0a7819 */ /* 0x000fe20000011463 */
[----:B------:R-:W-:Y:S02]  /*0400*/  UMOV UR23, 0xffffffff ;  /* 0xffffffff00177882 */ /* 0x000fe40000000000 */
[----:B------:R-:W-:Y:S01]  /*0410*/  UMOV UR10, 0xffffffff ;  /* 0xffffffff000a7882 */ /* 0x000fe20000000000 */
[----:B------:R-:W-:Y:S01]  /*0420*/  LEA.HI R13, R10, R99, RZ, 0x5 ;  /* 0x000000630a0d7211 */ /* 0x000fe200078f28ff */
[----:B------:R-:W-:-:S02]  /*0430*/  ULDC UR4, c[0x0][0x1c0] ;  /* 0x0000700000047ab9 */ /* 0x000fc40000000800 */
[----:B------:R-:W-:Y:S02]  /*0440*/  UIMAD UR4, UR20, UR4, UR11 ;  /* 0x00000004140472a4 */ /* 0x000fe4000f8e020b */
[----:B------:R-:W-:Y:S02]  /*0450*/  UMOV UR22, URZ ;  /* 0x0000003f00167c82 */ /* 0x000fe40008000000 */
[----:B------:R-:W-:-:S04]  /*0460*/  USHF.L.U32 UR5, UR4, 0x5, URZ ;  /* 0x0000000504057899 */ /* 0x000fc8000800063f */
[----:B------:R-:W-:Y:S01]  /*0470*/  USHF.R.S32.HI UR4, URZ, 0x1f, UR5 ;  /* 0x0000001f3f047899 */ /* 0x000fe20008011405 */
[----:B---3--:R-:W1:Y:S08]  /*0480*/  @P0 R2UR UR10, R9 ;  /* 0x00000000090a03c2 */ /* 0x008e7000000e0000 */
[----:B----4-:R-:W1:Y:S08]  /*0490*/  @P0 R2UR UR15, R6 ;  /* 0x00000000060f03c2 */ /* 0x010e7000000e0000 */
[----:B--2---:R2:W3:Y:S01]  /*04a0*/  @P1 R2UR UR22, R4 ;  /* 0x00000000041613c2 */ /* 0x0044e200000e0000 */
[----:B-1----:R-:W-:-:S07]  /*04b0*/  @UP2 UIADD3 UR15, UR15, -UR10, URZ ;  /* 0x8000000a0f0f2290 */ /* 0x002fce000fffe03f */
[----:B-----5:R1:W4:Y:S01]  /*04c0*/  @!P2 R2UR UR23, R0 ;  /* 0x000000000017a3c2 */ /* 0x02032200000e0000 */
[----:B------:R-:W-:Y:S01]  /*04d0*/  ISETP.NE.U32.AND P2, PT, RZ, c[0x0][0x248], PT ;  /* 0x00009200ff007a0c */ /* 0x000fe20003f45070 */
[----:B------:R-:W-:-:S03]  /*04e0*/  @!UP2 ULDC UR15, c[0x0][0x214] ;  /* 0x00008500000faab9 */ /* 0x000fc60000000800 */
[----:B------:R-:W-:Y:S02]  /*04f0*/  ISETP.NE.AND.EX P2, PT, RZ, c[0x0][0x24c], PT, P2 ;  /* 0x00009300ff007a0c */ /* 0x000fe40003f45320 */
[----:B-1----:R-:W-:-:S05]  /*0500*/  LOP3.LUT R0, R13, 0xffffffe0, RZ, 0xc0, !PT ;  /* 0xffffffe00d007812 */ /* 0x002fca00078ec0ff */
[----:B------:R-:W-:-:S05]  /*0510*/  IMAD.IADD R0, R99, 0x1, -R0 ;  /* 0x0000000163007824 */ /* 0x000fca00078e0a00 */
[--C-:B------:R-:W-:Y:S02]  /*0520*/  IADD3 R101, P1, P0, R7, UR5, R0.reuse ;  /* 0x0000000507657c10 */ /* 0x100fe4000f83e000 */
[----:B------:R-:W-:-:S03]  /*0530*/  SHF.R.S32.HI R0, RZ, 0x1f, R0 ;  /* 0x0000001fff007819 */ /* 0x000fc60000011400 */
[----:B------:R2:W-:Y:S01]  /*0540*/  STL [R1+0x34], R101 ;  /* 0x0000346501007387 */ /* 0x0005e20000100800 */
[----:B------:R-:W-:Y:S01]  /*0550*/  IADD3.X R98, R8, UR4, R0, P1, P0 ;  /* 0x0000000408627c10 */ /* 0x000fe20008fe0400 */
[----:B--234-:R-:W-:Y:S05]  /*0560*/  @!P2 BRA `(.L_x_527) ;  /* 0x000000700000a947 */ /* 0x01cfea0003800000 */
[----:B------:R-:W-:-:S13]  /*0570*/  PLOP3.LUT P0, PT, PT, PT, UP3, 0x80, 0x0 ;  /* 0x000000000000781c */ /* 0x000fda0003f0f038 */
[----:B------:R-:W2:Y:S04]  /*0580*/  @P0 LDG.E R0, [R2.64+0x4] ;  /* 0x0000041002000981 */ /* 0x000ea8000c1e1900 */
[----:B------:R-:W3:Y:S01]  /*0590*/  @!P0 LDG.E R2, [R2.64] ;  /* 0x0000001002028981 */ /* 0x000ee2000c1e1900 */
[----:B--2---:R-:W1:Y:S02]  /*05a0*/  @P0 R2UR UR6, R0 ;  /* 0x00000000000603c2 */ /* 0x004e6400000e0000 */
[----:B-1----:R-:W-:-:S11]  /*05b0*/  @UP3 UIADD3 UR6, UR6, -UR23, URZ ;  /* 0x8000001706063290 */ /* 0x002fd6000fffe03f */
[----:B---3--:R1:W2:Y:S02]  /*05c0*/  @!P0 R2UR UR6, R2 ;  /* 0x00000000020683c2 */ /* 0x0082a400000e0000 */
[----:B-12---:R-:W-:Y:S05]  /*05d0*/  BRA `(.L_x_528) ;  /* 0x0000001000007947 */ /* 0x006fea0003800000 */
.L_x_527:
[----:B------:R-:W-:Y:S02]  /*05e0*/  ULDC UR6, c[0x0][0x218] ;  /* 0x0000860000067ab9 */ /* 0x000fe40000000800 */
.L_x_528:
        /* <DEDUP_REMOVED lines=60> */
.L_x_530:
[----:B------:R-:W-:Y:S01]  /*09b0*/  IABS R0, c[0x0][0x1c8] ;  /* 0x0000720000007a13 */ /* 0x000fe20000000000 */
[----:B------:R-:W1:Y:S01]  /*09c0*/  S2R R2, SR_CTAID.Z ;  /* 0x0000000000027919 */ /* 0x000e620000002700 */
[----:B------:R-:W-:Y:S02]  /*09d0*/  UMOV UR28, URZ ;  /* 0x0000003f001c7c82 */ /* 0x000fe40008000000 */
[----:B------:R-:W2:Y:S01]  /*09e0*/  R2UR UR7, R0 ;  /* 0x00000000000773c2 */ /* 0x000ea200000e0000 */
[----:B------:R-:W-:Y:S01]  /*09f0*/  USHF.R.S32.HI UR27, URZ, 0x1f, UR11 ;  /* 0x0000001f3f1b7899 */ /* 0x000fe2000801140b */
        /* <DEDUP_REMOVED lines=11> */
[----:B-1----:R-:W-:-:S07]  /*0ab0*/  UIMAD.WIDE.U32 UR28, UR5, UR4, URZ ;  /* 0x00000004051c72a5 */ /* 0x002fce000f8e003f */
[----:B------:R-:W-:Y:S02]  /*0ac0*/  UMOV UR5, UR29 ;  /* 0x0000001d00057c82 */ /* 0x000fe40008000000 */
[----:B------:R-:W-:-:S04]  /*0ad0*/  UIADD3 UR25, -UR5, URZ, URZ ;  /* 0x0000003f05197290 */ /* 0x000fc8000fffe13f */
[----:B------:R-:W-:Y:S02]  /*0ae0*/  UIMAD UR4, UR7, UR25, UR4 ;  /* 0x00000019070472a4 */ /* 0x000fe4000f8e0204 */
[----:B------:R-:W-:Y:S02]  /*0af0*/  @UP0 UIADD3 UR25, UR22, UR23, URZ ;  /* 0x0000001716190290 */ /* 0x000fe4000fffe03f */
        /* <DEDUP_REMOVED lines=8> */
[----:B------:R-:W-:-:S05]  /*0b80*/  UISETP.NE.AND UP2, UPT, URZ, UR7, UPT ;  /* 0x000000073f00728c */ /* 0x000fca000bf45270 */
[----:B------:R-:W-:Y:S02]  /*0b90*/  UMOV UR23, UR5 ;  /* 0x0000000500177c82 */ /* 0x000fe40008000000 */
[----:B------:R-:W-:Y:S02]  /*0ba0*/  ULDC.64 UR4, c[0x0][0x1a0] ;  /* 0x0000680000047ab9 */ /* 0x000fe40000000a00 */
[----:B------:R-:W-:Y:S02]  /*0bb0*/  @!UP1 UIADD3 UR23, -UR23, URZ, URZ ;  /* 0x0000003f17179290 */ /* 0x000fe4000fffe13f */
[----:B------:R-:W-:Y:S02]  /*0bc0*/  @UP0 UIMAD.WIDE.U32 UR28, UR25, UR4, URZ ;  /* 0x00000004191c02a5 */ /* 0x000fe4000f8e003f */
[----:B------:R-:W-:Y:S02]  /*0bd0*/  @!UP2 ULOP3.LUT UR23, URZ, UR7, URZ, 0x33, !UPT ;  /* 0x000000073f17a292 */ /* 0x000fe4000f8e333f */
[----:B------:R-:W-:-:S02]  /*0be0*/  @UP0 UIMAD UR25, UR25, UR5, UR29 ;  /* 0x00000005191902a4 */ /* 0x000fc4000f8e021d */
        /* <DEDUP_REMOVED lines=15> */
.L_x_531:
[CC--:B------:R-:W-:Y:S01]  /*0ce0*/  LEA.HI R4, R10.reuse, R99.reuse, RZ, 0x4 ;  /* 0x000000630a047211 */ /* 0x0c0fe200078f20ff */
[----:B------:R-:W1:Y:S01]  /*0cf0*/  S2R R18, SR_CTAID.Z ;  /* 0x0000000000127919 */ /* 0x000e620000002700 */
[----:B------:R-:W-:Y:S01]  /*0d00*/  LEA.HI R0, R10, R99, RZ, 0x3 ;  /* 0x000000630a007211 */ /* 0x000fe200078f18ff */
[----:B------:R-:W-:Y:S01]  /*0d10*/  ULDC.64 UR4, c[0x0][0x1b8] ;  /* 0x00006e0000047ab9 */ /* 0x000fe20000000a00 */
[----:B------:R-:W-:Y:S01]  /*0d20*/  SHF.R.S32.HI R5, RZ, 0x4, R4 ;  /* 0x00000004ff057819 */ /* 0x000fe20000011404 */
[----:B------:R-:W-:Y:S01]  /*0d30*/  UIMAD UR4, UR29, UR4, URZ ;  /* 0x000000041d0472a4 */ /* 0x000fe2000f8e023f */
[----:B------:R-:W-:Y:S01]  /*0d40*/  LOP3.LUT R2, R0, 0xfffffff8, RZ, 0xc0, !PT ;  /* 0xfffffff800027812 */ /* 0x000fe200078ec0ff */
[----:B------:R-:W-:Y:S01]  /*0d50*/  IMAD.MOV.U32 R23, RZ, RZ, 0x10 ;  /* 0x00000010ff177424 */ /* 0x000fe200078e00ff */
[C---:B------:R-:W-:Y:S01]  /*0d60*/  LEA.HI R3, R4.reuse, R5, RZ, 0x1 ;  /* 0x0000000504037211 */ /* 0x040fe200078f08ff */
[----:B------:R-:W-:Y:S01]  /*0d70*/  UIMAD UR20, UR23, UR5, UR4 ;  /* 0x00000005171472a4 */ /* 0x000fe2000f8e0204 */
[----:B------:R-:W-:Y:S01]  /*0d80*/  SHF.R.S32.HI R168, RZ, 0x3, R0 ;  /* 0x00000003ffa87819 */ /* 0x000fe20000011400 */
[----:B------:R-:W-:Y:S01]  /*0d90*/  IMAD.IADD R21, R99, 0x1, -R2 ;  /* 0x0000000163157824 */ /* 0x000fe200078e0a02 */
[----:B------:R-:W-:Y:S01]  /*0da0*/  LOP3.LUT R2, R4, 0xfffffff0, RZ, 0xc0, !PT ;  /* 0xfffffff004027812 */ /* 0x000fe200078ec0ff */
[----:B------:R-:W-:Y:S01]  /*0db0*/  ULDC.64 UR4, c[0x0][0x1a8] ;  /* 0x00006a0000047ab9 */ /* 0x000fe20000000a00 */
        /* <DEDUP_REMOVED lines=10> */
[----:B------:R-:W-:Y:S01]  /*0e60*/  UIMAD UR4, UR27, UR4, URZ ;  /* 0x000000041b0472a4 */ /* 0x000fe2000f8e023f */
[----:B------:R-:W-:Y:S01]  /*0e70*/  IMAD.SHL.U32 R10, R10, 0x8, RZ ;  /* 0x000000080a0a7824 */ /* 0x000fe200078e00ff */
[----:B------:R-:W-:Y:S01]  /*0e80*/  LOP3.LUT R2, R0, 0x38, R106, 0xf8, !PT ;  /* 0x0000003800027812 */ /* 0x000fe200078ef86a */
[----:B------:R-:W-:Y:S01]  /*0e90*/  IMAD.U32 R8, RZ, RZ, UR12 ;  /* 0x0000000cff087e24 */ /* 0x000fe2000f8e00ff */
[----:B------:R-:W-:Y:S01]  /*0ea0*/  SHF.R.U32.HI R0, RZ, 0x3, R0 ;  /* 0x00000003ff007819 */ /* 0x000fe20000011600 */
[----:B------:R-:W-:Y:S01]  /*0eb0*/  UIMAD UR4, UR11, UR5, UR4 ;  /* 0x000000050b0472a4 */ /* 0x000fe2000f8e0204 */
[----:B------:R-:W-:Y:S01]  /*0ec0*/  LEA.HI R12, R3, R6, RZ, 0x3 ;  /* 0x00000006030c7211 */ /* 0x000fe200078f18ff */
[----:B------:R-:W-:Y:S01]  /*0ed0*/  BSSY B0, `(.L_x_532) ;  /* 0x000005f000007945 */ /* 0x000fe20003800000 */
[----:B------:R-:W-:Y:S01]  /*0ee0*/  SHF.R.S32.HI R107, RZ, 0x1f, R106 ;  /* 0x0000001fff6b7819 */ /* 0x000fe2000001146a */
[----:B------:R-:W-:Y:S01]  /*0ef0*/  IMAD.WIDE R8, R8, 0x40, R168 ;  /* 0x0000004008087825 */ /* 0x000fe200078e02a8 */
[----:B------:R-:W-:-:S02]  /*0f00*/  LOP3.LUT R11, R2, R0, RZ, 0x3c, !PT ;  /* 0x00000000020b7212 */ /* 0x000fc400078e3cff */
[----:B------:R-:W-:Y:S01]  /*0f10*/  LOP3.LUT R0, R12, 0xfffffff8, RZ, 0xc0, !PT ;  /* 0xfffffff80c007812 */ /* 0x000fe200078ec0ff */
[----:B------:R-:W-:Y:S01]  /*0f20*/  IMAD.WIDE.U32 R4, R168, c[0x0][0x198], R106 ;  /* 0x00006600a8047a25 */ /* 0x000fe200078e006a */
[C---:B------:R-:W-:Y:S01]  /*0f30*/  IADD3 R2, P0, R106.reuse, UR6, RZ ;  /* 0x000000066a027c10 */ /* 0x040fe2000ff1e0ff */
[----:B------:R-:W-:Y:S01]  /*0f40*/  ULDC.64 UR6, c[0x0][0x1b0] ;  /* 0x00006c0000067ab9 */ /* 0x000fe20000000a00 */
[----:B------:R-:W-:Y:S01]  /*0f50*/  IADD3 R103, R106, 0x40, RZ ;  /* 0x000000406a677810 */ /* 0x000fe20007ffe0ff */
        /* <DEDUP_REMOVED lines=15> */
[----:B------:R-:W-:Y:S01]  /*1050*/  LOP3.LUT R0, R0, 0x1c0, RZ, 0xc0, !PT ;  /* 0x000001c000007812 */ /* 0x000fe200078ec0ff */
[----:B------:R1:W-:Y:S01]  /*1060*/  STL.64 [R1], R106 ;  /* 0x0000006a01007387 */ /* 0x0003e20000100a00 */
[----:B------:R-:W-:Y:S01]  /*1070*/  UIADD3 UR6, -UR13, UR15, URZ ;  /* 0x0000000f0d067290 */ /* 0x000fe2000fffe13f */
[----:B------:R-:W-:Y:S01]  /*1080*/  IMAD R6, R168, c[0x0][0x1a4], R6 ;  /* 0x00006900a8067a24 */ /* 0x000fe200078e0206 */
[----:B------:R-:W-:-:S02]  /*1090*/  IADD3 R2, P0, R2, UR28, RZ ;  /* 0x0000001c02027c10 */ /* 0x000fc4000ff1e0ff */
[----:B------:R-:W-:Y:S02]  /*10a0*/  LOP3.LUT R7, R0, 0x8, R7, 0xf8, !PT ;  /* 0x0000000800077812 */ /* 0x000fe400078ef807 */
[----:B------:R-:W-:Y:S02]  /*10b0*/  SHF.R.U32.HI R0, RZ, 0x3, R0 ;  /* 0x00000003ff007819 */ /* 0x000fe40000011600 */
[----:B------:R-:W-:Y:S01]  /*10c0*/  IADD3.X R3, R3, UR25, R6, P0, !PT ;  /* 0x0000001903037c10 */ /* 0x000fe200087fe406 */
[----:B------:R-:W-:Y:S01]  /*10d0*/  IMAD.U32 R6, RZ, RZ, UR23 ;  /* 0x00000017ff067e24 */ /* 0x000fe2000f8e00ff */
[----:B------:R-:W-:Y:S01]  /*10e0*/  LOP3.LUT R7, R7, R0, RZ, 0x3c, !PT ;  /* 0x0000000007077212 */ /* 0x000fe200078e3cff */
[----:B------:R-:W-:Y:S01]  /*10f0*/  IMAD.U32 R0, RZ, RZ, UR23 ;  /* 0x00000017ff007e24 */ /* 0x000fe2000f8e00ff */
[----:B------:R-:W-:Y:S01]  /*1100*/  ISETP.GE.AND P0, PT, R168, UR6, PT ;  /* 0x00000006a8007c0c */ /* 0x000fe2000bf06270 */
[----:B------:R-:W-:Y:S01]  /*1110*/  IMAD.WIDE.U32 R26, R6, c[0x0][0x1b8], R2 ;  /* 0x00006e00061a7a25 */ /* 0x000fe200078e0002 */
[----:B------:R-:W-:-:S02]  /*1120*/  LOP3.LUT R10, R11, 0xfffffe00, R10, 0xf8, !PT ;  /* 0xfffffe000b0a7812 */ /* 0x000fc400078ef80a */
[----:B------:R-:W-:Y:S01]  /*1130*/  SHF.R.S32.HI R97, RZ, 0x5, R13 ;  /* 0x00000005ff617819 */ /* 0x000fe2000001140d */
[----:B------:R-:W-:Y:S01]  /*1140*/  IMAD.WIDE.U32 R28, R0, c[0x0][0x1b0], R4 ;  /* 0x00006c00001c7a25 */ /* 0x000fe200078e0004 */
[----:B------:R-:W-:Y:S02]  /*1150*/  IADD3 R24, R27, UR20, RZ ;  /* 0x000000141b187c10 */ /* 0x000fe4000fffe0ff */
[----:B------:R-:W-:Y:S01]  /*1160*/  IADD3 R252, R106, 0x80, RZ ;  /* 0x000000806afc7810 */ /* 0x000fe20007ffe0ff */
[----:B------:R-:W-:Y:S01]  /*1170*/  IMAD.SHL.U32 R5, R12, 0x40, RZ ;  /* 0x000000400c057824 */ /* 0x000fe200078e00ff */
[----:B------:R1:W-:Y:S01]  /*1180*/  STL.64 [R1+0x20], R28 ;  /* 0x0000201c01007387 */ /* 0x0003e20000100a00 */
[----:B------:R-:W-:Y:S01]  /*1190*/  IADD3 R31, R29, UR7, RZ ;  /* 0x000000071d1f7c10 */ /* 0x000fe2000fffe0ff */
[----:B------:R-:W-:Y:S01]  /*11a0*/  IMAD.MOV.U32 R0, RZ, RZ, 0x20 ;  /* 0x00000020ff007424 */ /* 0x000fe200078e00ff */
[----:B------:R-:W-:Y:S01]  /*11b0*/  SEL R4, R23, 0xfffffff0, !P1 ;  /* 0xfffffff017047807 */ /* 0x000fe20004800000 */
[----:B------:R1:W-:Y:S01]  /*11c0*/  STL.64 [R1+0x18], R26 ;  /* 0x0000181a01007387 */ /* 0x0003e20000100a00 */
[----:B------:R-:W-:Y:S01]  /*11d0*/  LOP3.LUT R5, R7, 0xfffffe00, R5, 0xf8, !PT ;  /* 0xfffffe0007057812 */ /* 0x000fe200078ef805 */
[----:B------:R-:W-:Y:S01]  /*11e0*/  IMAD.SHL.U32 R223, R10, 0x2, RZ ;  /* 0x000000020adf7824 */ /* 0x000fe200078e00ff */
[----:B------:R-:W-:Y:S01]  /*11f0*/  IADD3 R7, R19, UR4, RZ ;  /* 0x0000000413077c10 */ /* 0x000fe2000fffe0ff */
[----:B------:R1:W-:Y:S01]  /*1200*/  STL [R1+0x10], R103 ;  /* 0x0000106701007387 */ /* 0x0003e20000100800 */
[----:B------:R-:W-:-:S03]  /*1210*/  SEL R0, R0, 0xffffffe0, !P2 ;  /* 0xffffffe000007807 */ /* 0x000fc60005000000 */
[----:B------:R1:W-:Y:S04]  /*1220*/  STL [R1+0x14], R102 ;  /* 0x0000146601007387 */ /* 0x0003e80000100800 */
        /* <DEDUP_REMOVED lines=41> */
.L_x_533:
[----:B------:R-:W-:Y:S05]  /*14c0*/  BSYNC B0 ;  /* 0x0000000000007941 */ /* 0x000fea0003800000 */
.L_x_532:
        /* <DEDUP_REMOVED lines=45> */
.L_x_535:
[----:B------:R-:W-:Y:S05]  /*17a0*/  BSYNC B0 ;  /* 0x0000000000007941 */ /* 0x000fea0003800000 */
.L_x_534:
        /* <DEDUP_REMOVED lines=45> */
.L_x_537:
[----:B------:R-:W-:Y:S05]  /*1a80*/  BSYNC B0 ;  /* 0x0000000000007941 */ /* 0x000fea0003800000 */
.L_x_536:
        /* <DEDUP_REMOVED lines=48> */
.L_x_539:
[----:B------:R-:W-:Y:S05]  /*1d90*/  BSYNC B0 ;  /* 0x0000000000007941 */ /* 0x000fea0003800000 */
.L_x_538:
[----:B------:R-:W-:Y:S01]  /*1da0*/  IMAD.MOV.U32 R104, RZ, RZ, R30 ;  /* 0x000000ffff687224 */ /* 0x000fe200078e001e */
[----:B------:R-:W-:Y:S01]  /*1db0*/  ULEA.HI.SX32 UR30, UR8, 0xffffffff, 0x1a ;  /* 0xffffffff081e7891 */ /* 0x000fe2000f8fd23f */
        /* <DEDUP_REMOVED lines=46> */
.L_x_541:
[----:B------:R-:W-:Y:S05]  /*20a0*/  BSYNC B0 ;  /* 0x0000000000007941 */ /* 0x000fea0003800000 */
.L_x_540:
        /* <DEDUP_REMOVED lines=41> */
.L_x_543:
[----:B------:R-:W-:Y:S05]  /*2340*/  BSYNC B0 ;  /* 0x0000000000007941 */ /* 0x000fea0003800000 */
.L_x_542:
        /* <DEDUP_REMOVED lines=40> */
.L_x_545:
[----:B------:R-:W-:Y:S05]  /*25d0*/  BSYNC B0 ;  /* 0x0000000000007941 */ /* 0x000fea0003800000 */
.L_x_544:
        /* <DEDUP_REMOVED lines=42> */
.L_x_547:
[----:B------:R-:W-:Y:S05]  /*2880*/  BSYNC B0 ;  /* 0x0000000000007941 */ /* 0x000fea0003800000 */
.L_x_546:
        /* <DEDUP_REMOVED lines=53> */
.L_x_549:
[----:B------:R-:W-:Y:S05]  /*2be0*/  BSYNC B0 ;  /* 0x0000000000007941 */ /* 0x000fea0003800000 */
.L_x_548:
        /* <DEDUP_REMOVED lines=8> */
[----:B----4-:R-:W-:Y:S01]  /*2c70*/  IMAD.WIDE.U32 R6, R23, c[0x0][0x1a0], RZ ;  /* 0x0000680017067a25 */ /* 0x010fe200078e00ff */
        /* <DEDUP_REMOVED lines=35> */
.L_x_551:
[----:B------:R-:W-:Y:S05]  /*2eb0*/  BSYNC B0 ;  /* 0x0000000000007941 */ /* 0x000fea0003800000 */
.L_x_550:
        /* <DEDUP_REMOVED lines=8> */
[----:B----4-:R-:W-:Y:S01]  /*2f40*/  IMAD.MOV.U32 R7, RZ, RZ, c[0x0][0x1a0] ;  /* 0x00006800ff077624 */ /* 0x010fe200078e00ff */
        /* <DEDUP_REMOVED lines=35> */
.L_x_553:
[----:B------:R-:W-:Y:S05]  /*3180*/  BSYNC B0 ;  /* 0x0000000000007941 */ /* 0x000fea0003800000 */
.L_x_552:
[----:B------:R-:W-:Y:S01]  /*3190*/  ISETP.GE.AND P0, PT, R16, UR6, PT ;  /* 0x0000000610007c0c */ /* 0x000fe2000bf06270 */
[----:B------:R-:W1:Y:S01]  /*31a0*/  LDC.U8 R96, c[0x0][0x2d8] ;  /* 0x0000b600ff607b82 */ /* 0x000e620000000000 */
[----:B------:R-:W-:Y:S11]  /*31b0*/  BSSY B0, `(.L_x_554) ;  /* 0x000002c000007945 */ /* 0x000ff60003800000 */
[----:B------:R2:W-:Y:S04]  /*31c0*/  @P0 STS.128 [R223+0x11800], RZ ;  /* 0x011800ffdf000388 */ /* 0x0005e80000000c00 */
[----:B------:R2:W-:Y:S04]  /*31d0*/  @P0 STS.128 [R223+0x13800], RZ ;  /* 0x013800ffdf000388 */ /* 0x0005e80000000c00 */
[----:B------:R2:W-:Y:S04]  /*31e0*/  @P0 STS.128 [R223+0x15800], RZ ;  /* 0x015800ffdf000388 */ /* 0x0005e80000000c00 */
[----:B------:R2:W-:Y:S01]  /*31f0*/  @P0 STS.128 [R223+0x17800], RZ ;  /* 0x017800ffdf000388 */ /* 0x0005e20000000c00 */
[----:B------:R-:W-:Y:S05]  /*3200*/  @P0 BRA `(.L_x_555) ;  /* 0x0000026000000947 */ /* 0x000fea0003800000 */
[----:B-1----:R-:W-:Y:S01]  /*3210*/  ISETP.GE.AND P5, PT, R106, c[0x0][0x220], PT ;  /* 0x000088006a007a0c */ /* 0x002fe20003fa6270 */
[----:B----4-:R-:W-:Y:S01]  /*3220*/  IMAD.MOV.U32 R10, RZ, RZ, c[0x0][0x1a0] ;  /* 0x00006800ff0a7624 */ /* 0x010fe200078e00ff */
        /* <DEDUP_REMOVED lines=36> */
.L_x_555:
[----:B-1----:R-:W-:Y:S05]  /*3470*/  BSYNC B0 ;  /* 0x0000000000007941 */ /* 0x002fea0003800000 */
.L_x_554:
[C---:B------:R-:W-:Y:S01]  /*3480*/  IMAD.SHL.U32 R2, R21.reuse, 0x40, RZ ;  /* 0x0000004015027824 */ /* 0x040fe200078e00ff */
        /* <DEDUP_REMOVED lines=13> */
[----:B----4-:R-:W-:Y:S01]  /*3560*/  LDSM.16.M88.4 R8, [R203] ;  /* 0x00000000cb08783b */ /* 0x010fe20000000200 */
[----:B------:R-:W-:Y:S01]  /*3570*/  IMAD R206, R0, 0x2, R203 ;  /* 0x0000000200ce7824 */ /* 0x000fe200078e02cb */
[----:B------:R-:W-:Y:S01]  /*3580*/  IADD3 R2, R196, 0x8000, RZ ;  /* 0x00008000c4027810 */ /* 0x000fe20007ffe0ff */
[----:B------:R-:W-:Y:S01]  /*3590*/  IMAD R205, R0, 0x2, R204 ;  /* 0x0000000200cd7824 */ /* 0x000fe200078e02cc */
[----:B------:R-:W1:Y:S01]  /*35a0*/  LDSM.16.M88.4 R12, [R196+0x8000] ;  /* 0x00800000c40c783b */ /* 0x000e620000000200 */
[----:B------:R-:W-:Y:S01]  /*35b0*/  IADD3 R207, R196, 0x8020, RZ ;  /* 0x00008020c4cf7810 */ /* 0x000fe20007ffe0ff */
[----:B------:R-:W-:Y:S01]  /*35c0*/  IMAD.SHL.U32 R3, R99, 0x2, RZ ;  /* 0x0000000263037824 */ /* 0x000fe200078e00ff */
[----:B------:R-:W-:Y:S01]  /*35d0*/  @P1 IADD3 R207, R2, -0x20, RZ ;  /* 0xffffffe002cf1810 */ /* 0x000fe20007ffe0ff */
[----:B------:R-:W4:Y:S01]  /*35e0*/  LDSM.16.M88.4 R20, [R196+0x8800] ;  /* 0x00880000c414783b */ /* 0x000f220000000200 */
[----:B------:R-:W-:-:S02]  /*35f0*/  IMAD.MOV.U32 R2, RZ, RZ, 0x40 ;  /* 0x00000040ff027424 */ /* 0x000fc400078e00ff */
[----:B------:R-:W-:Y:S01]  /*3600*/  LOP3.LUT R3, R3, 0x6, RZ, 0xc0, !PT ;  /* 0x0000000603037812 */ /* 0x000fe200078ec0ff */
[----:B------:R-:W5:Y:S01]  /*3610*/  LDSM.16.M88.4 R32, [R196+0x9000] ;  /* 0x00900000c420783b */ /* 0x000f620000000200 */
[C---:B------:R-:W-:Y:S02]  /*3620*/  IADD3 R222, R207.reuse, 0x800, RZ ;  /* 0x00000800cfde7810 */ /* 0x040fe40007ffe0ff */
[----:B------:R-:W-:Y:S01]  /*3630*/  SEL R2, R2, 0xffffffc0, !P2 ;  /* 0xffffffc002027807 */ /* 0x000fe20005000000 */
[----:B------:R-:W2:Y:S01]  /*3640*/  LDSM.16.M88.4 R28, [R196+0x9800] ;  /* 0x00980000c41c783b */ /* 0x000ea20000000200 */
[C---:B------:R-:W-:Y:S02]  /*3650*/  IADD3 R221, R207.reuse, 0x1000, RZ ;  /* 0x00001000cfdd7810 */ /* 0x040fe40007ffe0ff */
[C---:B------:R-:W-:Y:S01]  /*3660*/  IADD3 R220, R207.reuse, 0x1800, RZ ;  /* 0x00001800cfdc7810 */ /* 0x040fe20007ffe0ff */
[----:B------:R-:W-:Y:S01]  /*3670*/  LDSM.16.M88.4 R16, [R204] ;  /* 0x00000000cc10783b */ /* 0x000fe20000000200 */
[----:B------:R-:W-:Y:S01]  /*3680*/  IMAD.IADD R202, R196, 0x1, R2 ;  /* 0x00000001c4ca7824 */ /* 0x000fe200078e0202 */
[C---:B------:R-:W-:Y:S01]  /*3690*/  IADD3 R219, R207.reuse, 0x2000, RZ ;  /* 0x00002000cfdb7810 */ /* 0x040fe20007ffe0ff */
[----:B------:R-:W-:Y:S01]  /*36a0*/  IMAD.IADD R201, R2, 0x1, R207 ;  /* 0x0000000102c97824 */ /* 0x000fe200078e02cf */
[----:B------:R-:W3:Y:S01]  /*36b0*/  LDSM.16.M88.4 R40, [R207] ;  /* 0x00000000cf28783b */ /* 0x000ee20000000200 */
        /* <DEDUP_REMOVED lines=9> */
[C---:B------:R-:W-:Y:S02]  /*3750*/  ISETP.GE.AND P1, PT, R2.reuse, UR14, PT ;  /* 0x0000000e02007c0c */ /* 0x040fe4000bf26270 */
[----:B------:R-:W-:Y:S01]  /*3760*/  ISETP.GE.AND P4, PT, R3, UR14, PT ;  /* 0x0000000e03007c0c */ /* 0x000fe2000bf86270 */
[----:B------:R-:W-:Y:S01]  /*3770*/  LDSM.16.M88.4 R88, [R196+0xa000] ;  /* 0x00a00000c458783b */ /* 0x000fe20000000200 */
[----:B------:R-:W-:-:S02]  /*3780*/  IADD3 R3, R2, 0x11, RZ ;  /* 0x0000001102037810 */ /* 0x000fc40007ffe0ff */
[C---:B------:R-:W-:Y:S01]  /*3790*/  IADD3 R7, R2.reuse, 0x8, RZ ;  /* 0x0000000802077810 */ /* 0x040fe20007ffe0ff */
[C---:B-1----:R-:W-:Y:S01]  /*37a0*/  HMMA.16816.F32 R36, R8.reuse, R12, RZ ;  /* 0x0000000c0824723c */ /* 0x042fe200000018ff */
[----:B------:R-:W-:Y:S01]  /*37b0*/  LDSM.16.M88.4 R92, [R196+0xa800] ;  /* 0x00a80000c45c783b */ /* 0x000fe20000000200 */
[----:B------:R-:W-:Y:S02]  /*37c0*/  ISETP.GE.AND P3, PT, R3, UR14, PT ;  /* 0x0000000e03007c0c */ /* 0x000fe4000bf66270 */
[C---:B------:R-:W-:Y:S02]  /*37d0*/  IADD3 R6, R2.reuse, 0x9, RZ ;  /* 0x0000000902067810 */ /* 0x040fe40007ffe0ff */
[----:B------:R-:W-:Y:S02]  /*37e0*/  IADD3 R3, R2, 0x19, RZ ;  /* 0x0000001902037810 */ /* 0x000fe40007ffe0ff */
[----:B------:R-:W-:Y:S01]  /*37f0*/  HMMA.16816.F32 R12, R8, R14, RZ ;  /* 0x0000000e080c723c */ /* 0x000fe200000018ff */
[----:B------:R-:W-:-:S02]  /*3800*/  ISETP.GE.AND P6, PT, R7, UR14, PT ;  /* 0x0000000e07007c0c */ /* 0x000fc4000bfc6270 */
[----:B------:R-:W-:Y:S02]  /*3810*/  ISETP.GE.AND P5, PT, R6, UR14, PT ;  /* 0x0000000e06007c0c */ /* 0x000fe4000bfa6270 */
[----:B------:R-:W-:Y:S02]  /*3820*/  IADD3 R6, R2, 0x18, RZ ;  /* 0x0000001802067810 */ /* 0x000fe40007ffe0ff */
[C---:B------:R-:W-:Y:S01]  /*3830*/  IADD3 R215, R207.reuse, 0x4000, RZ ;  /* 0x00004000cfd77810 */ /* 0x040fe20007ffe0ff */
[----:B----4-:R-:W-:Y:S01]  /*3840*/  HMMA.16816.F32 R24, R8, R20, RZ ;  /* 0x000000140818723c */ /* 0x010fe200000018ff */
        /* <DEDUP_REMOVED lines=9> */
[----:B-----5:R-:W-:Y:S01]  /*38e0*/  HMMA.16816.F32 R56, R8, R32, RZ ;  /* 0x000000200838723c */ /* 0x020fe200000018ff */
[----:B------:R-:W-:-:S07]  /*38f0*/  IADD3 R208, R207, 0x7800, RZ ;  /* 0x00007800cfd07810 */ /* 0x000fce0007ffe0ff */
[C---:B------:R-:W-:Y:S01]  /*3900*/  HMMA.16816.F32 R52, R8.reuse, R34, RZ ;  /* 0x000000220834723c */ /* 0x040fe200000018ff */
[----:B------:R-:W-:Y:S07]  /*3910*/  LDSM.16.M88.4 R32, [R202+0x8800] ;  /* 0x00880000ca20783b */ /* 0x000fee0000000200 */
[C---:B--2---:R-:W-:Y:S08]  /*3920*/  HMMA.16816.F32 R60, R8.reuse, R28, RZ ;  /* 0x0000001c083c723c */ /* 0x044ff000000018ff */
[----:B------:R-:W-:Y:S01]  /*3930*/  HMMA.16816.F32 R80, R8, R30, RZ ;  /* 0x0000001e0850723c */ /* 0x000fe200000018ff */
[----:B------:R-:W1:Y:S04]  /*3940*/  LDSM.16.M88.4 R8, [R207+0x1000] ;  /* 0x00100000cf08783b */ /* 0x000e680000000200 */
[----:B------:R-:W-:Y:S03]  /*3950*/  LDSM.16.M88.4 R28, [R202+0x9000] ;  /* 0x00900000ca1c783b */ /* 0x000fe60000000200 */
[C---:B---3--:R-:W-:Y:S01]  /*3960*/  HMMA.16816.F32 R76, R16.reuse, R40, R36 ;  /* 0x00000028104c723c */ /* 0x048fe20000001824 */
        /* <DEDUP_REMOVED lines=70> */
[C---:B------:R-:W-:Y:S08]  /*3dd0*/  HMMA.16816.F32 R24, R12.reuse, R74, R60 ;  /* 0x0000004a0c18723c */ /* 0x040ff0000000183c */
[C---:B------:R-:W-:Y:S01]  /*3de0*/  HMMA.16816.F32 R28, R12.reuse, R72, R16 ;  /* 0x000000480c1c723c */ /* 0x040fe20000001810 */
[----:B------:R-:W2:Y:S04]  /*3df0*/  LDSM.16.M88.4 R16, [R203+0x4000] ;  /* 0x00400000cb10783b */ /* 0x000ea80000000200 */
[----:B------:R-:W3:Y:S03]  /*3e00*/  LDSM.16.M88.4 R72, [R196+0xc800] ;  /* 0x00c80000c448783b */ /* 0x000ee60000000200 */
        /* <DEDUP_REMOVED lines=45> */
[C---:B------:R-:W-:Y:S01]  /*40e0*/  HMMA.16816.F32 R16, R12.reuse, R82, R28 ;  /* 0x000000520c10723c */ /* 0x040fe2000000181c */
[----:B------:R-:W4:Y:S07]  /*40f0*/  LDSM.16.M88.4 R80, [R196+0xe000] ;  /* 0x00e00000c450783b */ /* 0x000f2e0000000200 */
[C---:B-1----:R-:W-:Y:S08]  /*4100*/  HMMA.16816.F32 R32, R12.reuse, R36, R32 ;  /* 0x000000240c20723c */ /* 0x042ff00000001820 */
[C---:B------:R-:W-:Y:S08]  /*4110*/  HMMA.16816.F32 R36, R12.reuse, R38, R40 ;  /* 0x000000260c24723c */ /* 0x040ff00000001828 */
[C---:B------:R-:W-:Y:S08]  /*4120*/  HMMA.16816.F32 R56, R12.reuse, R74, R56 ;  /* 0x0000004a0c38723c */ /* 0x040ff00000001838 */
[C---:B------:R-:W-:Y:S08]  /*4130*/  HMMA.16816.F32 R52, R12.reuse, R88, R52 ;  /* 0x000000580c34723c */ /* 0x040ff00000001834 */
[C---:B------:R-:W-:Y:S01]  /*4140*/  HMMA.16816.F32 R48, R12.reuse, R90, R48 ;  /* 0x0000005a0c30723c */ /* 0x040fe20000001830 */
[----:B------:R-:W1:Y:S07]  /*4150*/  LDSM.16.M88.4 R88, [R196+0xf000] ;  /* 0x00f00000c458783b */ /* 0x000e6e0000000200 */
[----:B------:R-:W-:Y:S01]  /*4160*/  HMMA.16816.F32 R44, R12, R72, R60 ;  /* 0x000000480c2c723c */ /* 0x000fe2000000183c */
[----:B------:R-:W5:Y:S04]  /*4170*/  LDSM.16.M88.4 R60, [R196+0xf800] ;  /* 0x00f80000c43c783b */ /* 0x000f680000000200 */
[----:B------:R-:W-:Y:S03]  /*4180*/  LDSM.16.M88.4 R72, [R207+0x6800] ;  /* 0x00680000cf48783b */ /* 0x000fe60000000200 */
[C---:B--2---:R-:W-:Y:S08]  /*4190*/  HMMA.16816.F32 R40, R8.reuse, R64, R24 ;  /* 0x000000400828723c */ /* 0x044ff00000001818 */
[C---:B------:R-:W-:Y:S01]  /*41a0*/  HMMA.16816.F32 R28, R8.reuse, R66, R16 ;  /* 0x00000042081c723c */ /* 0x040fe20000001810 */
[----:B------:R-:W-:Y:S07]  /*41b0*/  LDSM.16.M88.4 R16, [R204+0x6000] ;  /* 0x00600000cc10783b */ /* 0x000fee0000000200 */
[C---:B------:R-:W-:Y:S08]  /*41c0*/  HMMA.16816.F32 R24, R8.reuse, R68, R32 ;  /* 0x000000440818723c */ /* 0x040ff00000001820 */
[C---:B------:R-:W-:Y:S01]  /*41d0*/  HMMA.16816.F32 R12, R8.reuse, R70, R36 ;  /* 0x00000046080c723c */ /* 0x040fe20000001824 */
[----:B------:R-:W2:Y:S07]  /*41e0*/  LDSM.16.M88.4 R68, [R207+0x6000] ;  /* 0x00600000cf44783b */ /* 0x000eae0000000200 */
[C---:B---3--:R-:W-:Y:S08]  /*41f0*/  HMMA.16816.F32 R56, R8.reuse, R78, R56 ;  /* 0x0000004e0838723c */ /* 0x048ff00000001838 */
[C---:B------:R-:W-:Y:S08]  /*4200*/  HMMA.16816.F32 R52, R8.reuse, R84, R52 ;  /* 0x000000540834723c */ /* 0x040ff00000001834 */
[C---:B------:R-:W-:Y:S01]  /*4210*/  HMMA.16816.F32 R48, R8.reuse, R86, R48 ;  /* 0x000000560830723c */ /* 0x040fe20000001830 */
[----:B------:R-:W3:Y:S07]  /*4220*/  LDSM.16.M88.4 R84, [R207+0x7000] ;  /* 0x00700000cf54783b */ /* 0x000eee0000000200 */
[----:B------:R-:W-:Y:S01]  /*4230*/  HMMA.16816.F32 R36, R8, R76, R44 ;  /* 0x0000004c0824723c */ /* 0x000fe2000000182c */
[----:B------:R-:W2:Y:S04]  /*4240*/  LDSM.16.M88.4 R76, [R207+0x7800] ;  /* 0x00780000cf4c783b */ /* 0x000ea80000000200 */
[----:B------:R-:W-:Y:S03]  /*4250*/  LDSM.16.M88.4 R8, [R206+0x6000] ;  /* 0x00600000ce08783b */ /* 0x000fe60000000200 */
[C---:B----4-:R-:W-:Y:S08]  /*4260*/  HMMA.16816.F32 R44, R20.reuse, R80, R40 ;  /* 0x00000050142c723c */ /* 0x050ff00000001828 */
[C---:B------:R-:W-:Y:S01]  /*4270*/  HMMA.16816.F32 R40, R20.reuse, R82, R28 ;  /* 0x000000521428723c */ /* 0x040fe2000000181c */
[----:B------:R-:W4:Y:S07]  /*4280*/  LDSM.16.M88.4 R80, [R202+0xe000] ;  /* 0x00e00000ca50783b */ /* 0x000f2e0000000200 */
[C---:B------:R-:W-:Y:S08]  /*4290*/  HMMA.16816.F32 R32, R20.reuse, R92, R24 ;  /* 0x0000005c1420723c */ /* 0x040ff00000001818 */
[C---:B------:R-:W-:Y:S08]  /*42a0*/  HMMA.16816.F32 R28, R20.reuse, R94, R12 ;  /* 0x0000005e141c723c */ /* 0x040ff0000000180c */
[C---:B-1----:R-:W-:Y:S08]  /*42b0*/  HMMA.16816.F32 R12, R20.reuse, R90, R56 ;  /* 0x0000005a140c723c */ /* 0x042ff00000001838 */
[C---:B------:R-:W-:Y:S08]  /*42c0*/  HMMA.16816.F32 R24, R20.reuse, R88, R36 ;  /* 0x000000581418723c */ /* 0x040ff00000001824 */
[C---:B-----5:R-:W-:Y:S08]  /*42d0*/  HMMA.16816.F32 R64, R20.reuse, R60, R52 ;  /* 0x0000003c1440723c */ /* 0x060ff00000001834 */
[----:B------:R-:W-:Y:S01]  /*42e0*/  HMMA.16816.F32 R20, R20, R62, R48 ;  /* 0x0000003e1414723c */ /* 0x000fe20000001830 */
[----:B------:R-:W1:Y:S07]  /*42f0*/  LDSM.16.M88.4 R48, [R202+0xe800] ;  /* 0x00e80000ca30783b */ /* 0x000e6e0000000200 */
[C---:B--2---:R-:W-:Y:S08]  /*4300*/  HMMA.16816.F32 R36, R16.reuse, R70, R40 ;  /* 0x000000461024723c */ /* 0x044ff00000001828 */
[C---:B------:R-:W-:Y:S01]  /*4310*/  HMMA.16816.F32 R56, R16.reuse, R72, R32 ;  /* 0x000000481038723c */ /* 0x040fe20000001820 */
[----:B------:R-:W2:Y:S07]  /*4320*/  LDSM.16.M88.4 R32, [R202+0xf800] ;  /* 0x00f80000ca20783b */ /* 0x000eae0000000200 */
[C---:B------:R-:W-:Y:S01]  /*4330*/  HMMA.16816.F32 R60, R16.reuse, R68, R44 ;  /* 0x00000044103c723c */ /* 0x040fe2000000182c */
[----:B------:R-:W5:Y:S04]  /*4340*/  LDSM.16.M88.4 R44, [R202+0xf000] ;  /* 0x00f00000ca2c783b */ /* 0x000f680000000200 */
[----:B------:R-:W-:Y:S03]  /*4350*/  LDSM.16.M88.4 R68, [R201+0x6000] ;  /* 0x00600000c944783b */ /* 0x000fe60000000200 */
[C---:B------:R-:W-:Y:S01]  /*4360*/  HMMA.16816.F32 R52, R16.reuse, R74, R28 ;  /* 0x0000004a1034723c */ /* 0x040fe2000000181c */
[----:B------:R-:W-:Y:S07]  /*4370*/  LDSM.16.M88.4 R72, [R201+0x6800] ;  /* 0x00680000c948783b */ /* 0x000fee0000000200 */
[C---:B---3--:R-:W-:Y:S01]  /*4380*/  HMMA.16816.F32 R28, R16.reuse, R86, R12 ;  /* 0x00000056101c723c */ /* 0x048fe2000000180c */
[----:B------:R-:W3:Y:S07]  /*4390*/  LDSM.16.M88.4 R12, [R205+0x6000] ;  /* 0x00600000cd0c783b */ /* 0x000eee0000000200 */
[C---:B------:R-:W-:Y:S08]  /*43a0*/  HMMA.16816.F32 R40, R16.reuse, R84, R24 ;  /* 0x000000541028723c */ /* 0x040ff00000001818 */
[C---:B------:R-:W-:Y:S08]  /*43b0*/  HMMA.16816.F32 R24, R16.reuse, R76, R64 ;  /* 0x0000004c1018723c */ /* 0x040ff00000001840 */
[----:B------:R-:W-:Y:S08]  /*43c0*/  HMMA.16816.F32 R20, R16, R78, R20 ;  /* 0x0000004e1014723c */ /* 0x000ff00000001814 */
[C---:B----4-:R-:W-:Y:S08]  /*43d0*/  HMMA.16816.F32 R36, R8.reuse, R82, R36 ;  /* 0x000000520824723c */ /* 0x050ff00000001824 */
[C---:B------:R-:W-:Y:S08]  /*43e0*/  HMMA.16816.F32 R16, R8.reuse, R80, R60 ;  /* 0x000000500810723c */ /* 0x040ff0000000183c */
[C---:B-1----:R-:W-:Y:S08]  /*43f0*/  HMMA.16816.F32 R56, R8.reuse, R48, R56 ;  /* 0x000000300838723c */ /* 0x042ff00000001838 */
[C---:B------:R-:W-:Y:S08]  /*4400*/  HMMA.16816.F32 R64, R8.reuse, R50, R52 ;  /* 0x000000320840723c */ /* 0x040ff00000001834 */
[C---:B--2---:R-:W-:Y:S01]  /*4410*/  HMMA.16816.F32 R48, R8.reuse, R32, R24 ;  /* 0x000000200830723c */ /* 0x044fe20000001818 */
[----:B------:R-:W1:Y:S07]  /*4420*/  LDSM.16.M88.4 R24, [R201+0x7000] ;  /* 0x00700000c918783b */ /* 0x000e6e0000000200 */
[C---:B-----5:R-:W-:Y:S08]  /*4430*/  HMMA.16816.F32 R60, R8.reuse, R44, R40 ;  /* 0x0000002c083c723c */ /* 0x060ff00000001828 */
[C---:B------:R-:W-:Y:S08]  /*4440*/  HMMA.16816.F32 R52, R8.reuse, R46, R28 ;  /* 0x0000002e0834723c */ /* 0x040ff0000000181c */
[----:B------:R-:W-:Y:S07]  /*4450*/  HMMA.16816.F32 R44, R8, R34, R20 ;  /* 0x00000022082c723c */ /* 0x000fee0000001814 */
[----:B------:R-:W-:Y:S01]  /*4460*/  IADD3 R8, R2, 0x1, RZ ;  /* 0x0000000102087810 */ /* 0x000fe20007ffe0ff */
[----:B---3--:R-:W-:Y:S01]  /*4470*/  HMMA.16816.F32 R20, R12, R70, R36 ;  /* 0x000000460c14723c */ /* 0x008fe20000001824 */
[----:B------:R-:W2:Y:S01]  /*4480*/  LDSM.16.M88.4 R36, [R201+0x7800] ;  /* 0x00780000c924783b */ /* 0x000ea20000000200 */
[----:B------:R-:W-:-:S04]  /*4490*/  DEPBAR.LE SB0, 0x0 ;  /* 0x000080000000791a */ /* 0x000fc80000000000 */
[----:B------:R-:W-:Y:S02]  /*44a0*/  ISETP.GE.AND P0, PT, R8, UR14, PT ;  /* 0x0000000e08007c0c */ /* 0x000fe4000bf06270 */
[C---:B------:R-:W-:Y:S08]  /*44b0*/  HMMA.16816.F32 R16, R12.reuse, R68, R16 ;  /* 0x000000440c10723c */ /* 0x040ff00000001810 */
[C---:B------:R-:W-:Y:S08]  /*44c0*/  HMMA.16816.F32 R32, R12.reuse, R72, R56 ;  /* 0x000000480c20723c */ /* 0x040ff00000001838 */
[----:B------:R-:W-:Y:S01]  /*44d0*/  HMMA.16816.F32 R40, R12, R74, R64 ;  /* 0x0000004a0c28723c */ /* 0x000fe20000001840 */
[----:B------:R-:W-:-:S02]  /*44e0*/  FSEL R22, R22, -INF , !P6 ;  /* 0xff80000016167808 */ /* 0x000fc40007000000 */
[----:B------:R-:W-:Y:S02]  /*44f0*/  FSEL R20, R20, -INF , !P6 ;  /* 0xff80000014147808 */ /* 0x000fe40007000000 */
[----:B------:R-:W-:Y:S02]  /*4500*/  FSEL R23, R23, -INF , !P5 ;  /* 0xff80000017177808 */ /* 0x000fe40006800000 */
[----:B------:R-:W-:Y:S01]  /*4510*/  FSEL R21, R21, -INF , !P5 ;  /* 0xff80000015157808 */ /* 0x000fe20006800000 */
[----:B-1----:R-:W-:Y:S01]  /*4520*/  HMMA.16816.F32 R28, R12, R24, R60 ;  /* 0x000000180c1c723c */ /* 0x002fe2000000183c */
[----:B------:R-:W-:Y:S02]  /*4530*/  FSEL R59, R18, -INF , !P1 ;  /* 0xff800000123b7808 */ /* 0x000fe40004800000 */
[----:B------:R-:W-:Y:S02]  /*4540*/  FSEL R58, R16, -INF , !P1 ;  /* 0xff800000103a7808 */ /* 0x000fe40004800000 */
[----:B------:R-:W-:-:S02]  /*4550*/  ISETP.GE.AND P1, PT, R3, UR14, PT ;  /* 0x0000000e03007c0c */ /* 0x000fc4000bf26270 */
[----:B------:R-:W-:Y:S02]  /*4560*/  FSEL R25, R19, -INF , !P0 ;  /* 0xff80000013197808 */ /* 0x000fe40004000000 */
[----:B------:R-:W-:Y:S01]  /*4570*/  FSEL R24, R17, -INF , !P0 ;  /* 0xff80000011187808 */ /* 0x000fe20004000000 */
[C---:B--2---:R-:W-:Y:S01]  /*4580*/  HMMA.16816.F32 R8, R12.reuse, R36, R48 ;  /* 0x000000240c08723c */ /* 0x044fe20000001830 */
[----:B------:R-:W-:Y:S02]  /*4590*/  IADD3 R3, R2, 0x21, RZ ;  /* 0x0000002102037810 */ /* 0x000fe40007ffe0ff */
[----:B------:R-:W-:Y:S02]  /*45a0*/  FSEL R151, R34, -INF , !P4 ;  /* 0xff80000022977808 */ /* 0x000fe40006000000 */
[----:B------:R-:W-:Y:S02]  /*45b0*/  ISETP.GE.AND P6, PT, R3, UR14, PT ;  /* 0x0000000e03007c0c */ /* 0x000fe4000bfc6270 */
[----:B------:R-:W-:Y:S01]  /*45c0*/  IADD3 R3, R2, 0x29, RZ ;  /* 0x0000002902037810 */ /* 0x000fe20007ffe0ff */
[----:B------:R-:W-:Y:S01]  /*45d0*/  HMMA.16816.F32 R16, R12, R26, R52 ;  /* 0x0000001a0c10723c */ /* 0x000fe20000001834 */
[----:B------:R-:W-:-:S02]  /*45e0*/  FSEL R119, R32, -INF , !P4 ;  /* 0xff80000020777808 */ /* 0x000fc40006000000 */
[----:B------:R-:W-:Y:S02]  /*45f0*/  ISETP.GE.AND P0, PT, R6, UR14, PT ;  /* 0x0000000e06007c0c */ /* 0x000fe4000bf06270 */
[----:B------:R-:W-:Y:S02]  /*4600*/  ISETP.GE.AND P4, PT, R3, UR14, PT ;  /* 0x0000000e03007c0c */ /* 0x000fe4000bf86270 */
[C---:B------:R-:W-:Y:S01]  /*4610*/  IADD3 R6, R2.reuse, 0x28, RZ ;  /* 0x0000002802067810 */ /* 0x040fe20007ffe0ff */
[----:B------:R-:W-:Y:S01]  /*4620*/  HMMA.16816.F32 R12, R12, R38, R44 ;  /* 0x000000260c0c723c */ /* 0x000fe2000000182c */
[----:B------:R-:W-:Y:S02]  /*4630*/  IADD3 R3, R2, 0x31, RZ ;  /* 0x0000003102037810 */ /* 0x000fe40007ffe0ff */
[----:B------:R-:W-:Y:S02]  /*4640*/  FSEL R150, R42, -INF , !P2 ;  /* 0xff8000002a967808 */ /* 0x000fe40005000000 */
[----:B------:R-:W-:-:S02]  /*4650*/  FSEL R117, R40, -INF , !P2 ;  /* 0xff80000028757808 */ /* 0x000fc40005000000 */
[----:B------:R-:W-:Y:S02]  /*4660*/  ISETP.GE.AND P5, PT, R6, UR14, PT ;  /* 0x0000000e06007c0c */ /* 0x000fe4000bfa6270 */
[----:B------:R-:W-:Y:S02]  /*4670*/  ISETP.GE.AND P2, PT, R3, UR14, PT ;  /* 0x0000000e03007c0c */ /* 0x000fe4000bf46270 */
[C---:B------:R-:W-:Y:S02]  /*4680*/  IADD3 R6, R2.reuse, 0x30, RZ ;  /* 0x0000003002067810 */ /* 0x040fe40007ffe0ff */
[C---:B------:R-:W-:Y:S02]  /*4690*/  IADD3 R3, R2.reuse, 0x38, RZ ;  /* 0x0000003802037810 */ /* 0x040fe40007ffe0ff */
[----:B------:R-:W-:Y:S02]  /*46a0*/  IADD3 R2, R2, 0x39, RZ ;  /* 0x0000003902027810 */ /* 0x000fe40007ffe0ff */
[----:B------:R-:W-:-:S02]  /*46b0*/  FSEL R225, R30, -INF , !P0 ;  /* 0xff8000001ee17808 */ /* 0x000fc40004000000 */
[----:B------:R-:W-:Y:S02]  /*46c0*/  FSEL R165, R28, -INF , !P0 ;  /* 0xff8000001ca57808 */ /* 0x000fe40004000000 */
[----:B------:R-:W-:Y:S02]  /*46d0*/  ISETP.GE.AND P0, PT, R2, UR14, PT ;  /* 0x0000000e02007c0c */ /* 0x000fe4000bf06270 */
[----:B------:R-:W-:Y:S02]  /*46e0*/  FSEL R164, R35, -INF , !P3 ;  /* 0xff80000023a47808 */ /* 0x000fe40005800000 */
[----:B------:R-:W-:Y:S02]  /*46f0*/  FSEL R248, R15, -INF , !P0 ;  /* 0xff8000000ff87808 */ /* 0x000fe40004000000 */
[----:B------:R-:W-:Y:S02]  /*4700*/  FSEL R184, R13, -INF , !P0 ;  /* 0xff8000000db87808 */ /* 0x000fe40004000000 */
[----:B------:R-:W-:-:S02]  /*4710*/  PLOP3.LUT P0, PT, PT, PT, UP0, 0x80, 0x0 ;  /* 0x000000000000781c */ /* 0x000fc40003f0f008 */
[----:B------:R-:W-:Y:S02]  /*4720*/  FSEL R118, R33, -INF , !P3 ;  /* 0xff80000021767808 */ /* 0x000fe40005800000 */
[----:B------:R-:W-:Y:S02]  /*4730*/  FSEL R149, R43, -INF , !P1 ;  /* 0xff8000002b957808 */ /* 0x000fe40004800000 */
[----:B------:R-:W-:Y:S02]  /*4740*/  FSEL R116, R41, -INF , !P1 ;  /* 0xff80000029747808 */ /* 0x000fe40004800000 */
[----:B------:R-:W-:Y:S02]  /*4750*/  ISETP.GE.AND P3, PT, R6, UR14, PT ;  /* 0x0000000e06007c0c */ /* 0x000fe4000bf66270 */
[----:B------:R-:W-:Y:S02]  /*4760*/  ISETP.GE.AND P1, PT, R3, UR14, PT ;  /* 0x0000000e03007c0c */ /* 0x000fe4000bf26270 */
        /* <DEDUP_REMOVED lines=144> */
.L_x_558:
[----:B------:R-:W-:Y:S05]  /*5070*/  BSYNC B0 ;  /* 0x0000000000007941 */ /* 0x000fea0003800000 */
.L_x_557:
[----:B------:R-:W0:Y:S02]  /*5080*/  LDGDEPBAR ;  /* 0x00000000000079af */ /* 0x000e240000000000 */
.L_x_556:
[----:B--2---:R-:W-:Y:S01]  /*5090*/  FMNMX.FTZ R2, R58, R24, !PT ;  /* 0x000000183a027209 */ /* 0x004fe20007810000 */
[----:B------:R-:W-:Y:S01]  /*50a0*/  IMAD.U32 R6, RZ, RZ, UR12 ;  /* 0x0000000cff067e24 */ /* 0x000fe2000f8e00ff */
[----:B------:R-:W-:Y:S01]  /*50b0*/  USHF.L.U32 UR30, UR30, 0x1, URZ ;  /* 0x000000011e1e7899 */ /* 0x000fe2000800063f */
[----:B------:R-:W-:Y:S01]  /*50c0*/  IMAD.WIDE.U32 R166, R101, -0x2daee0ad, RZ ;  /* 0xd2511f5365a67825 */ /* 0x000fe200078e00ff */
[----:B------:R-:W-:Y:S01]  /*50d0*/  FMNMX.FTZ R2, R20, R2, !PT ;  /* 0x0000000214027209 */ /* 0x000fe20007810000 */
[----:B------:R-:W-:Y:S01]  /*50e0*/  UIADD3 UR4, UR19, -0x4498517b, URZ ;  /* 0xbb67ae8513047890 */ /* 0x000fe2000fffe03f */
[----:B------:R-:W-:Y:S01]  /*50f0*/  SHF.L.U32 R197, R5, 0x1, RZ ;  /* 0x0000000105c57819 */ /* 0x000fe200000006ff */
[----:B------:R-:W-:Y:S01]  /*5100*/  IMAD R7, R6, 0x4, R97 ;  /* 0x0000000406077824 */ /* 0x000fe200078e0261 */
[----:B------:R-:W-:Y:S01]  /*5110*/  FMNMX.FTZ R2, R21, R2, !PT ;  /* 0x0000000215027209 */ /* 0x000fe20007810000 */
[----:B------:R-:W-:Y:S02]  /*5120*/  UIADD3 UR5, UR18, -0x61c88647, URZ ;  /* 0x9e3779b912057890 */ /* 0x000fe4000fffe03f */
[----:B------:R-:W-:Y:S01]  /*5130*/  IMAD.WIDE.U32 R64, R7, -0x326172a9, RZ ;  /* 0xcd9e8d5707407825 */ /* 0x000fe200078e00ff */
[----:B------:R-:W-:Y:S01]  /*5140*/  FMNMX.FTZ R2, R119, R2, !PT ;  /* 0x0000000277027209 */ /* 0x000fe20007810000 */
[----:B------:R-:W-:Y:S01]  /*5150*/  STL [R1+0x2c], R7 ;  /* 0x00002c0701007387 */ /* 0x000fe20000100800 */
[----:B------:R-:W-:Y:S01]  /*5160*/  UIADD3 UR29, UR19, 0x76cf5d0a, URZ ;  /* 0x76cf5d0a131d7890 */ /* 0x000fe2000fffe03f */
[--C-:B------:R-:W-:Y:S01]  /*5170*/  IMAD R198, R4, 0x2, R197.reuse ;  /* 0x0000000204c67824 */ /* 0x100fe200078e02c5 */
[----:B------:R-:W-:Y:S01]  /*5180*/  FMNMX.FTZ R2, R118, R2, !PT ;  /* 0x0000000276027209 */ /* 0x000fe20007810000 */
[----:B------:R-:W-:Y:S01]  /*5190*/  UIADD3 UR22, UR19, 0x32370b8f, URZ ;  /* 0x32370b8f13167890 */ /* 0x000fe2000fffe03f */
[C---:B------:R-:W-:Y:S01]  /*51a0*/  IMAD R200, R0.reuse, 0x2, R197 ;  /* 0x0000000200c87824 */ /* 0x040fe200078e02c5 */
[----:B------:R-:W-:Y:S01]  /*51b0*/  UIADD3 UR27, UR18, -0x255992d5, URZ ;  /* 0xdaa66d2b121b7890 */ /* 0x000fe2000fffe03f */
[----:B------:R-:W-:Y:S01]  /*51c0*/  FMNMX.FTZ R2, R117, R2, !PT ;  /* 0x0000000275027209 */ /* 0x000fe20007810000 */
[----:B------:R-:W-:Y:S01]  /*51d0*/  UIADD3 UR21, UR18, 0x78dde6e4, URZ ;  /* 0x78dde6e412157890 */ /* 0x000fe2000fffe03f */
[----:B------:R-:W-:Y:S01]  /*51e0*/  LEA R199, R0, R198, 0x1 ;  /* 0x000000c600c77211 */ /* 0x000fe200078e08ff */
[----:B------:R-:W-:Y:S01]  /*51f0*/  UIADD3 UR13, UR19, -0x56f99767, URZ ;  /* 0xa9066899130d7890 */ /* 0x000fe2000fffe03f */
[----:B------:R-:W-:Y:S01]  /*5200*/  FMNMX.FTZ R3, R116, R2, !PT ;  /* 0x0000000274037209 */ /* 0x000fe20007810000 */
[----:B------:R-:W-:Y:S01]  /*5210*/  UIADD3 UR20, UR19, -0x126145ec, URZ ;  /* 0xed9eba1413147890 */ /* 0x000fe2000fffe03f */
[----:B------:R-:W-:Y:S01]  /*5220*/  FMNMX.FTZ R2, R59, R25, !PT ;  /* 0x000000193b027209 */ /* 0x000fe20007810000 */
[----:B------:R-:W-:Y:S01]  /*5230*/  UIADD3 UR7, UR18, -0x4ab325aa, URZ ;  /* 0xb54cda5612077890 */ /* 0x000fe2000fffe03f */
[----:B------:R-:W-:Y:S01]  /*5240*/  FMNMX.FTZ R3, R165, R3, !PT ;  /* 0x00000003a5037209 */ /* 0x000fe20007810000 */
[----:B------:R-:W-:Y:S01]  /*5250*/  LDSM.16.MT88.4 R40, [R199+0x10000] ;  /* 0x01000000c728783b */ /* 0x000fe20000004200 */
[----:B------:R-:W-:Y:S01]  /*5260*/  FMNMX.FTZ R2, R22, R2, !PT ;  /* 0x0000000216027209 */ /* 0x000fe20007810000 */
[----:B------:R-:W-:Y:S01]  /*5270*/  UIADD3 UR14, UR18, 0x1715609d, URZ ;  /* 0x1715609d120e7890 */ /* 0x000fe2000fffe03f */
[----:B------:R-:W-:Y:S01]  /*5280*/  FMNMX.FTZ R148, R170, R3, !PT ;  /* 0x00000003aa947209 */ /* 0x000fe20007810000 */
[----:B------:R-:W-:Y:S01]  /*5290*/  LDSM.16.MT88.4 R60, [R197+0x12000] ;  /* 0x01200000c53c783b */ /* 0x000fe20000004200 */
[----:B------:R-:W-:Y:S01]  /*52a0*/  FMNMX.FTZ R2, R23, R2, !PT ;  /* 0x0000000217027209 */ /* 0x000fe20007810000 */
[----:B------:R-:W-:Y:S01]  /*52b0*/  UIADD3 UR6, UR19, 0x646e171e, URZ ;  /* 0x646e171e13067890 */ /* 0x000fe2000fffe03f */
[----:B------:R-:W-:Y:S01]  /*52c0*/  FMNMX.FTZ R148, R171, R148, !PT ;  /* 0x00000094ab947209 */ /* 0x000fe20007810000 */
[----:B------:R-:W-:Y:S01]  /*52d0*/  LDSM.16.MT88.4 R48, [R200+0x10000] ;  /* 0x01000000c830783b */ /* 0x000fe20000004200 */
[----:B------:R-:W-:-:S02]  /*52e0*/  FMNMX.FTZ R2, R151, R2, !PT ;  /* 0x0000000297027209 */ /* 0x000fc40007810000 */
[----:B------:R-:W-:Y:S01]  /*52f0*/  FMNMX.FTZ R148, R224, R148, !PT ;  /* 0x00000094e0947209 */ /* 0x000fe20007810000 */
[----:B-1----:R-:W-:Y:S01]  /*5300*/  LDSM.16.MT88.4 R16, [R198+0x14000] ;  /* 0x01400000c610783b */ /* 0x002fe20000004200 */
        /* <DEDUP_REMOVED lines=12> */
[----:B------:R-:W-:-:S03]  /*53d0*/  FMNMX.FTZ R2, R226, R2, !PT ;  /* 0x00000002e2027209 */ /* 0x000fc60007810000 */
[----:B------:R-:W1:Y:S01]  /*53e0*/  SHFL.BFLY PT, R3, R148, 0x2, 0x1f ;  /* 0x0c401f0094037f89 */ /* 0x000e6200000e0000 */
[----:B------:R-:W-:-:S04]  /*53f0*/  FMNMX.FTZ R2, R227, R2, !PT ;  /* 0x00000002e3027209 */ /* 0x000fc80007810000 */
[----:B------:R-:W-:-:S04]  /*5400*/  FMNMX.FTZ R2, R195, R2, !PT ;  /* 0x00000002c3027209 */ /* 0x000fc80007810000 */
[----:B------:R-:W-:-:S04]  /*5410*/  FMNMX.FTZ R2, R193, R2, !PT ;  /* 0x00000002c1027209 */ /* 0x000fc80007810000 */
[----:B------:R-:W-:-:S04]  /*5420*/  FMNMX.FTZ R2, R181, R2, !PT ;  /* 0x00000002b5027209 */ /* 0x000fc80007810000 */
[----:B------:R-:W-:-:S04]  /*5430*/  FMNMX.FTZ R2, R230, R2, !PT ;  /* 0x00000002e6027209 */ /* 0x000fc80007810000 */
[----:B------:R-:W-:Y:S02]  /*5440*/  FMNMX.FTZ R2, R248, R2, !PT ;  /* 0x00000002f8027209 */ /* 0x000fe40007810000 */
[----:B-1----:R-:W-:-:S03]  /*5450*/  FMNMX.FTZ R148, R148, R3, !PT ;  /* 0x0000000394947209 */ /* 0x002fc60007810000 */
[----:B------:R-:W1:Y:S01]  /*5460*/  SHFL.BFLY PT, R10, R2, 0x2, 0x1f ;  /* 0x0c401f00020a7f89 */ /* 0x000e6200000e0000 */
[----:B------:R-:W-:-:S03]  /*5470*/  LOP3.LUT R3, R98, UR18, RZ, 0x3c, !PT ;  /* 0x0000001262037c12 */ /* 0x000fc6000f8e3cff */
[----:B------:R-:W2:Y:S01]  /*5480*/  SHFL.BFLY PT, R9, R148, 0x1, 0x1f ;  /* 0x0c201f0094097f89 */ /* 0x000ea200000e0000 */
[----:B------:R-:W-:-:S03]  /*5490*/  LOP3.LUT R6, R65, R3, RZ, 0x3c, !PT ;  /* 0x0000000341067212 */ /* 0x000fc600078e3cff */
[----:B------:R3:W-:Y:S02]  /*54a0*/  STL [R1+0x30], R3 ;  /* 0x0000300301007387 */ /* 0x0007e40000100800 */
[----:B------:R-:W-:-:S05]  /*54b0*/  IMAD.WIDE.U32 R66, R6, -0x2daee0ad, RZ ;  /* 0xd2511f5306427825 */ /* 0x000fca00078e00ff */
[----:B------:R-:W-:Y:S01]  /*54c0*/  LOP3.LUT R8, R67, UR4, R166, 0x96, !PT ;  /* 0x0000000443087c12 */ /* 0x000fe2000f8e96a6 */
[----:B------:R-:W-:Y:S01]  /*54d0*/  UIADD3 UR4, UR18, 0x3c6ef372, URZ ;  /* 0x3c6ef37212047890 */ /* 0x000fe2000fffe03f */
[----:B------:R-:W-:-:S03]  /*54e0*/  IMAD R166, R96, 0x10000, R96 ;  /* 0x0001000060a67824 */ /* 0x000fc600078e0260 */
[----:B------:R-:W-:Y:S01]  /*54f0*/  IMAD.WIDE.U32 R56, R8, -0x326172a9, RZ ;  /* 0xcd9e8d5708387825 */ /* 0x000fe200078e00ff */
[----:B-1----:R-:W-:Y:S02]  /*5500*/  FMNMX.FTZ R10, R2, R10, !PT ;  /* 0x0000000a020a7209 */ /* 0x002fe40007810000 */
[----:B--2---:R-:W-:-:S03]  /*5510*/  FMNMX.FTZ R148, R148, R9, !PT ;  /* 0x0000000994947209 */ /* 0x004fc60007810000 */
[----:B------:R-:W1:Y:S01]  /*5520*/  SHFL.BFLY PT, R11, R10, 0x1, 0x1f ;  /* 0x0c201f000a0b7f89 */ /* 0x000e6200000e0000 */
[C---:B------:R-:W-:Y:S01]  /*5530*/  FSETP.NEU.FTZ.AND P1, PT, R148.reuse, -INF , PT ;  /* 0xff8000009400780b */ /* 0x040fe20003f3d000 */
[----:B---3--:R-:W-:Y:S01]  /*5540*/  IMAD.U32 R3, RZ, RZ, UR30 ;  /* 0x0000001eff037e24 */ /* 0x008fe2000f8e00ff */
[----:B------:R-:W-:Y:S01]  /*5550*/  UIADD3 UR30, UR30, 0x1, URZ ;  /* 0x000000011e1e7890 */ /* 0x000fe2000fffe03f */
[----:B------:R-:W-:-:S03]  /*5560*/  FMUL.FTZ R12, R148, c[0x0][0x23c] ;  /* 0x00008f00940c7a20 */ /* 0x000fc60000410000 */
[----:B------:R-:W-:Y:S02]  /*5570*/  LOP3.LUT R3, R167, UR19, R3, 0x96, !PT ;  /* 0x00000013a7037c12 */ /* 0x000fe4000f8e9603 */
[----:B------:R-:W-:-:S03]  /*5580*/  FSEL R12, R12, RZ, P1 ;  /* 0x000000ff0c0c7208 */ /* 0x000fc60000800000 */
[----:B------:R-:W-:-:S05]  /*5590*/  IMAD.WIDE.U32 R6, R3, -0x326172a9, RZ ;  /* 0xcd9e8d5703067825 */ /* 0x000fca00078e00ff */
[----:B------:R-:W-:Y:S01]  /*55a0*/  LOP3.LUT R2, R7, UR5, R64, 0x96, !PT ;  /* 0x0000000507027c12 */ /* 0x000fe2000f8e9640 */
[----:B------:R-:W-:Y:S01]  /*55b0*/  FFMA.FTZ R7, R58, c[0x0][0x23c], -R12 ;  /* 0x00008f003a077a23 */ /* 0x000fe2000001080c */
[----:B------:R-:W-:Y:S02]  /*55c0*/  LOP3.LUT R8, R57, UR4, R6, 0x96, !PT ;  /* 0x0000000439087c12 */ /* 0x000fe4000f8e9606 */
[----:B------:R-:W-:Y:S01]  /*55d0*/  MOV R58, R195 ;  /* 0x000000c3003a7202 */ /* 0x000fe20000000f00 */
[----:B------:R-:W-:Y:S01]  /*55e0*/  IMAD.WIDE.U32 R2, R2, -0x2daee0ad, RZ ;  /* 0xd2511f5302027825 */ /* 0x000fe200078e00ff */
[----:B------:R2:W-:Y:S03]  /*55f0*/  MUFU.EX2 R189, R7 ;  /* 0x0000000700bd7308 */ /* 0x0005e60000000800 */
[----:B------:R-:W-:Y:S01]  /*5600*/  IMAD.WIDE.U32 R8, R8, -0x2daee0ad, RZ ;  /* 0xd2511f5308087825 */ /* 0x000fe200078e00ff */
[----:B------:R-:W-:-:S04]  /*5610*/  LOP3.LUT R3, R3, UR29, R66, 0x96, !PT ;  /* 0x0000001d03037c12 */ /* 0x000fc8000f8e9642 */
[----:B------:R-:W-:Y:S01]  /*5620*/  LOP3.LUT R6, R9, UR22, R2, 0x96, !PT ;  /* 0x0000001609067c12 */ /* 0x000fe2000f8e9602 */
[----:B------:R-:W-:-:S04]  /*5630*/  IMAD.WIDE.U32 R2, R3, -0x326172a9, RZ ;  /* 0xcd9e8d5703027825 */ /* 0x000fc800078e00ff */
[----:B------:R-:W-:Y:S01]  /*5640*/  IMAD.WIDE.U32 R44, R6, -0x326172a9, RZ ;  /* 0xcd9e8d57062c7825 */ /* 0x000fe200078e00ff */
[----:B------:R-:W-:-:S03]  /*5650*/  LOP3.LUT R6, R3, UR27, R56, 0x96, !PT ;  /* 0x0000001b03067c12 */ /* 0x000fc6000f8e9638 */
[----:B------:R-:W-:Y:S01]  /*5660*/  FFMA.FTZ R3, R24, c[0x0][0x23c], -R12 ;  /* 0x00008f0018037a23 */ /* 0x000fe2000001080c */
[----:B------:R-:W-:Y:S01]  /*5670*/  LOP3.LUT R2, R45, UR21, R2, 0x96, !PT ;  /* 0x000000152d027c12 */ /* 0x000fe2000f8e9602 */
[----:B--2---:R-:W-:Y:S02]  /*5680*/  IMAD.WIDE.U32 R6, R6, -0x2daee0ad, RZ ;  /* 0xd2511f5306067825 */ /* 0x004fe400078e00ff */
[----:B------:R1:W-:Y:S02]  /*5690*/  MUFU.EX2 R188, R3 ;  /* 0x0000000300bc7308 */ /* 0x0003e40000000800 */
[----:B------:R-:W-:Y:S01]  /*56a0*/  IMAD.WIDE.U32 R46, R2, -0x2daee0ad, RZ ;  /* 0xd2511f53022e7825 */ /* 0x000fe200078e00ff */
[----:B------:R-:W-:-:S03]  /*56b0*/  LOP3.LUT R8, R7, UR20, R8, 0x96, !PT ;  /* 0x0000001407087c12 */ /* 0x000fc6000f8e9608 */
[----:B------:R-:W-:Y:S01]  /*56c0*/  FFMA.FTZ R2, R20, c[0x0][0x23c], -R12 ;  /* 0x00008f0014027a23 */ /* 0x000fe2000001080c */
[----:B------:R-:W-:Y:S01]  /*56d0*/  LOP3.LUT R6, R47, UR13, R6, 0x96, !PT ;  /* 0x0000000d2f067c12 */ /* 0x000fe2000f8e9606 */
[----:B------:R-:W-:Y:S02]  /*56e0*/  FFMA.FTZ R9, R21, c[0x0][0x23c], -R12 ;  /* 0x00008f0015097a23 */ /* 0x000fe4000001080c */
[----:B------:R2:W-:Y:S01]  /*56f0*/  MUFU.EX2 R190, R2 ;  /* 0x0000000200be7308 */ /* 0x0005e20000000800 */
[----:B------:R-:W-:-:S04]  /*5700*/  IMAD.WIDE.U32 R14, R8, -0x326172a9, RZ ;  /* 0xcd9e8d57080e7825 */ /* 0x000fc800078e00ff */
[----:B------:R-:W-:Y:S01]  /*5710*/  IMAD.WIDE.U32 R6, R6, -0x326172a9, RZ ;  /* 0xcd9e8d5706067825 */ /* 0x000fe200078e00ff */
[----:B-1----:R-:W-:Y:S02]  /*5720*/  FMNMX.FTZ R3, R10, R11, !PT ;  /* 0x0000000b0a037209 */ /* 0x002fe40007810000 */
[----:B------:R1:W-:Y:S02]  /*5730*/  MUFU.EX2 R229, R9 ;  /* 0x0000000900e57308 */ /* 0x0003e40000000800 */
[C---:B------:R-:W-:Y:S02]  /*5740*/  FSETP.NEU.FTZ.AND P1, PT, R3.reuse, -INF , PT ;  /* 0xff8000000300780b */ /* 0x040fe40003f3d000 */
[C---:B------:R-:W-:Y:S02]  /*5750*/  LOP3.LUT R8, R6.reuse, 0xffff, RZ, 0xc0, !PT ;  /* 0x0000ffff06087812 */ /* 0x040fe400078ec0ff */
[----:B------:R-:W-:Y:S01]  /*5760*/  LOP3.LUT R11, R6, 0xff, RZ, 0xc0, !PT ;  /* 0x000000ff060b7812 */ /* 0x000fe200078ec0ff */
[----:B--2---:R-:W-:Y:S01]  /*5770*/  FMUL.FTZ R2, R3, c[0x0][0x23c] ;  /* 0x00008f0003027a20 */ /* 0x004fe20000410000 */
[----:B------:R-:W-:-:S02]  /*5780*/  SHF.R.U32.HI R13, RZ, 0x18, R6 ;  /* 0x00000018ff0d7819 */ /* 0x000fc40000011606 */
[----:B------:R-:W-:Y:S02]  /*5790*/  SHF.R.U32.HI R8, RZ, 0x8, R8 ;  /* 0x00000008ff087819 */ /* 0x000fe40000011608 */
[----:B------:R-:W-:Y:S02]  /*57a0*/  FSEL R2, R2, RZ, P1 ;  /* 0x000000ff02027208 */ /* 0x000fe40000800000 */
[----:B-1----:R-:W-:Y:S02]  /*57b0*/  SHF.R.U32.HI R9, RZ, 0x10, R6 ;  /* 0x00000010ff097819 */ /* 0x002fe40000011606 */
[----:B------:R-:W-:Y:S01]  /*57c0*/  LOP3.LUT R6, R7, UR7, R14, 0x96, !PT ;  /* 0x0000000707067c12 */ /* 0x000fe2000f8e960e */
[--C-:B------:R-:W-:Y:S01]  /*57d0*/  FFMA.FTZ R10, R22, c[0x0][0x23c], -R2.reuse ;  /* 0x00008f00160a7a23 */ /* 0x100fe20000010802 */
[----:B------:R-:W-:Y:S01]  /*57e0*/  LOP3.LUT R9, R9, 0xff, RZ, 0xc0, !PT ;  /* 0x000000ff09097812 */ /* 0x000fe200078ec0ff */
[--C-:B------:R-:W-:Y:S01]  /*57f0*/  FFMA.FTZ R7, R23, c[0x0][0x23c], -R2.reuse ;  /* 0x00008f0017077a23 */ /* 0x100fe20000010802 */
[----:B------:R-:W-:Y:S01]  /*5800*/  LOP3.LUT R0, R6, 0xffff, RZ, 0xc0, !PT ;  /* 0x0000ffff06007812 */ /* 0x000fe200078ec0ff */
[----:B------:R1:W-:Y:S01]  /*5810*/  MUFU.EX2 R180, R10 ;  /* 0x0000000a00b47308 */ /* 0x0003e20000000800 */
[----:B------:R-:W-:Y:S01]  /*5820*/  FFMA.FTZ R4, R59, c[0x0][0x23c], -R2 ;  /* 0x00008f003b047a23 */ /* 0x000fe20000010802 */
[----:B------:R-:W-:Y:S01]  /*5830*/  PRMT R14, R11, 0x5410, R8 ;  /* 0x000054100b0e7816 */ /* 0x000fe20000000008 */
[----:B------:R-:W-:Y:S01]  /*5840*/  FFMA.FTZ R5, R25, c[0x0][0x23c], -R2 ;  /* 0x00008f0019057a23 */ /* 0x000fe20000010802 */
[----:B------:R-:W-:Y:S01]  /*5850*/  PRMT R11, R9, 0x5410, R13 ;  /* 0x00005410090b7816 */ /* 0x000fe2000000000d */
[----:B------:R-:W2:Y:S01]  /*5860*/  LDSM.16.MT88.4 R20, [R197+0x10000] ;  /* 0x01000000c514783b */ /* 0x000ea20000004200 */
[----:B------:R-:W-:-:S02]  /*5870*/  SHF.R.U32.HI R9, RZ, 0x18, R6 ;  /* 0x00000018ff097819 */ /* 0x000fc40000011606 */
[----:B------:R-:W3:Y:S01]  /*5880*/  MUFU.EX2 R249, R7 ;  /* 0x0000000700f97308 */ /* 0x000ee20000000800 */
[----:B------:R-:W-:Y:S01]  /*5890*/  SHF.R.U32.HI R8, RZ, 0x8, R0 ;  /* 0x00000008ff087819 */ /* 0x000fe20000011600 */
[----:B------:R-:W-:Y:S01]  /*58a0*/  HSET2.LE.AND R0, R14, R166, PT ;  /* 0x000000a60e007233 */ /* 0x000fe20003803000 */
[----:B------:R-:W-:Y:S05]  /*58b0*/  LDSM.16.MT88.4 R24, [R197+0x14000] ;  /* 0x01400000c518783b */ /* 0x000fea0000004200 */
[----:B------:R4:W-:Y:S01]  /*58c0*/  MUFU.EX2 R182, R4 ;  /* 0x0000000400b67308 */ /* 0x0009e20000000800 */
[----:B-1----:R-:W-:-:S04]  /*58d0*/  LOP3.LUT R10, R6, 0xff, RZ, 0xc0, !PT ;  /* 0x000000ff060a7812 */ /* 0x002fc800078ec0ff */
[----:B------:R-:W-:-:S03]  /*58e0*/  PRMT R8, R10, 0x5410, R8 ;  /* 0x000054100a087816 */ /* 0x000fc60000000008 */
[----:B------:R1:W5:Y:S01]  /*58f0*/  MUFU.EX2 R228, R5 ;  /* 0x0000000500e47308 */ /* 0x0003620000000800 */
[----:B----4-:R-:W-:Y:S02]  /*5900*/  SHF.R.U32.HI R4, RZ, 0x10, R6 ;  /* 0x00000010ff047819 */ /* 0x010fe40000011606 */
[----:B---3--:R-:W-:Y:S02]  /*5910*/  F2FP.PACK_AB R6, R249, R180 ;  /* 0x000000b4f906723e */ /* 0x008fe400000000ff */
[----:B------:R-:W-:Y:S02]  /*5920*/  LOP3.LUT R7, R4, 0xff, RZ, 0xc0, !PT ;  /* 0x000000ff04077812 */ /* 0x000fe400078ec0ff */
[----:B------:R-:W-:Y:S01]  /*5930*/  F2FP.PACK_AB R4, R229, R190 ;  /* 0x000000bee504723e */ /* 0x000fe200000000ff */
[--C-:B-1----:R-:W-:Y:S01]  /*5940*/  HSET2.LE.AND R5, R11, R166.reuse, PT ;  /* 0x000000a60b057233 */ /* 0x102fe20003803000 */
[----:B------:R-:W-:Y:S02]  /*5950*/  PRMT R7, R7, 0x5410, R9 ;  /* 0x0000541007077816 */ /* 0x000fe40000000009 */
[----:B------:R-:W-:Y:S01]  /*5960*/  LOP3.LUT R10, R0, R4, RZ, 0xc0, !PT ;  /* 0x00000004000a7212 */ /* 0x000fe200078ec0ff */
[--C-:B------:R-:W-:Y:S01]  /*5970*/  HSET2.LE.AND R0, R8, R166.reuse, PT ;  /* 0x000000a608007233 */ /* 0x100fe20003803000 */
[----:B------:R-:W-:Y:S01]  /*5980*/  LOP3.LUT R11, R5, R6, RZ, 0xc0, !PT ;  /* 0x00000006050b7212 */ /* 0x000fe200078ec0ff */
[----:B------:R-:W-:Y:S01]  /*5990*/  HSET2.LE.AND R5, R7, R166, PT ;  /* 0x000000a607057233 */ /* 0x000fe20003803000 */
[----:B------:R-:W-:-:S02]  /*59a0*/  F2FP.PACK_AB R4, R188, R189 ;  /* 0x000000bdbc04723e */ /* 0x000fc400000000ff */
[----:B-----5:R-:W-:Y:S02]  /*59b0*/  F2FP.PACK_AB R6, R228, R182 ;  /* 0x000000b6e406723e */ /* 0x020fe400000000ff */
[----:B------:R-:W-:Y:S01]  /*59c0*/  LOP3.LUT R8, R0, R4, RZ, 0xc0, !PT ;  /* 0x0000000400087212 */ /* 0x000fe200078ec0ff */
[--C-:B------:R-:W-:Y:S01]  /*59d0*/  FFMA.FTZ R0, R119, c[0x0][0x23c], -R12.reuse ;  /* 0x00008f0077007a23 */ /* 0x100fe2000001080c */
[----:B------:R-:W-:Y:S02]  /*59e0*/  LOP3.LUT R9, R5, R6, RZ, 0xc0, !PT ;  /* 0x0000000605097212 */ /* 0x000fe400078ec0ff */
[----:B------:R-:W1:Y:S01]  /*59f0*/  LDSM.16.MT88.4 R4, [R200+0x14000] ;  /* 0x01400000c804783b */ /* 0x000e620000004200 */
[----:B------:R3:W-:Y:S04]  /*5a00*/  MUFU.EX2 R250, R0 ;  /* 0x0000000000fa7308 */ /* 0x0007e80000000800 */
[C---:B------:R-:W-:Y:S08]  /*5a10*/  HMMA.16816.F32 R140, R8.reuse, R40, RZ ;  /* 0x00000028088c723c */ /* 0x040ff000000018ff */
[----:B------:R-:W-:Y:S01]  /*5a20*/  HMMA.16816.F32 R100, R8, R42, RZ ;  /* 0x0000002a0864723c */ /* 0x000fe200000018ff */
[----:B------:R-:W-:Y:S01]  /*5a30*/  LDSM.16.MT88.4 R40, [R200+0x16000] ;  /* 0x01600000c828783b */ /* 0x000fe20000004200 */
[----:B---3--:R-:W-:-:S06]  /*5a40*/  FFMA.FTZ R0, R118, c[0x0][0x23c], -R12 ;  /* 0x00008f0076007a23 */ /* 0x008fcc000001080c */
[C---:B------:R-:W-:Y:S01]  /*5a50*/  HMMA.16816.F32 R136, R8.reuse, R60, RZ ;  /* 0x0000003c0888723c */ /* 0x040fe200000018ff */
[----:B------:R3:W-:Y:S07]  /*5a60*/  MUFU.EX2 R176, R0 ;  /* 0x0000000000b07308 */ /* 0x0007ee0000000800 */
[C---:B------:R-:W-:Y:S08]  /*5a70*/  HMMA.16816.F32 R96, R8.reuse, R62, RZ ;  /* 0x0000003e0860723c */ /* 0x040ff000000018ff */
[----:B--2---:R-:W-:Y:S01]  /*5a80*/  HMMA.16816.F32 R152, R8, R20, RZ ;  /* 0x000000140898723c */ /* 0x004fe200000018ff */
[----:B---3--:R-:W-:-:S07]  /*5a90*/  LOP3.LUT R0, R15, UR14, R44, 0x96, !PT ;  /* 0x0000000e0f007c12 */ /* 0x008fce000f8e962c */
[C---:B-1----:R-:W-:Y:S07]  /*5aa0*/  HMMA.16816.F32 R60, R8.reuse, R4, RZ ;  /* 0x00000004083c723c */ /* 0x042fee00000018ff */
[----:B------:R-:W-:Y:S01]  /*5ab0*/  FFMA.FTZ R4, R117, c[0x0][0x23c], -R12 ;  /* 0x00008f0075047a23 */ /* 0x000fe2000001080c */
[C---:B------:R-:W-:Y:S01]  /*5ac0*/  HMMA.16816.F32 R112, R8.reuse, R22, RZ ;  /* 0x000000160870723c */ /* 0x040fe200000018ff */
[----:B------:R-:W1:Y:S02]  /*5ad0*/  LDSM.16.MT88.4 R20, [R199+0x14000] ;  /* 0x01400000c714783b */ /* 0x000e640000004200 */
[----:B------:R2:W-:Y:S05]  /*5ae0*/  MUFU.EX2 R185, R4 ;  /* 0x0000000400b97308 */ /* 0x0005ea0000000800 */
[C---:B------:R-:W-:Y:S08]  /*5af0*/  HMMA.16816.F32 R128, R8.reuse, R24, RZ ;  /* 0x000000180880723c */ /* 0x040ff000000018ff */
[----:B------:R-:W-:Y:S01]  /*5b00*/  HMMA.16816.F32 R84, R8, R26, RZ ;  /* 0x0000001a0854723c */ /* 0x000fe200000018ff */
[----:B------:R-:W3:Y:S01]  /*5b10*/  LDSM.16.MT88.4 R24, [R198+0x16000] ;  /* 0x01600000c618783b */ /* 0x000ee20000004200 */
[----:B--2---:R-:W-:-:S06]  /*5b20*/  IMAD.WIDE.U32 R4, R0, -0x2daee0ad, RZ ;  /* 0xd2511f5300047825 */ /* 0x004fcc00078e00ff */
[C---:B------:R-:W-:Y:S01]  /*5b30*/  HMMA.16816.F32 R144, R8.reuse, R48, RZ ;  /* 0x000000300890723c */ /* 0x040fe200000018ff */
[C---:B------:R-:W-:Y:S02]  /*5b40*/  LOP3.LUT R0, R4.reuse, 0xffff, RZ, 0xc0, !PT ;  /* 0x0000ffff04007812 */ /* 0x040fe400078ec0ff */
[----:B------:R-:W-:Y:S02]  /*5b50*/  LOP3.LUT R14, R4, 0xff, RZ, 0xc0, !PT ;  /* 0x000000ff040e7812 */ /* 0x000fe400078ec0ff */
[----:B------:R-:W-:Y:S02]  /*5b60*/  SHF.R.U32.HI R13, RZ, 0x8, R0 ;  /* 0x00000008ff0d7819 */ /* 0x000fe40000011600 */
[----:B------:R-:W-:Y:S01]  /*5b70*/  LOP3.LUT R0, R5, UR6, R46, 0x96, !PT ;  /* 0x0000000605007c12 */ /* 0x000fe2000f8e962e */
[----:B------:R-:W-:Y:S01]  /*5b80*/  HMMA.16816.F32 R104, R8, R50, RZ ;  /* 0x000000320868723c */ /* 0x000fe200000018ff */
[----:B------:R-:W-:Y:S02]  /*5b90*/  PRMT R15, R14, 0x5410, R13 ;  /* 0x000054100e0f7816 */ /* 0x000fe4000000000d */
[----:B------:R-:W-:-:S02]  /*5ba0*/  LOP3.LUT R14, R0, 0xff, RZ, 0xc0, !PT ;  /* 0x000000ff000e7812 */ /* 0x000fc400078ec0ff */
[--C-:B------:R-:W-:Y:S02]  /*5bb0*/  SHF.R.U32.HI R5, RZ, 0x10, R0.reuse ;  /* 0x00000010ff057819 */ /* 0x100fe40000011600 */
[----:B------:R-:W-:Y:S01]  /*5bc0*/  SHF.R.U32.HI R13, RZ, 0x18, R0 ;  /* 0x00000018ff0d7819 */ /* 0x000fe20000011600 */
[C---:B------:R-:W-:Y:S07]  /*5bd0*/  HMMA.16816.F32 R48, R8.reuse, R6, RZ ;  /* 0x000000060830723c */ /* 0x040fee00000018ff */
[----:B------:R-:W-:Y:S01]  /*5be0*/  FFMA.FTZ R6, R116, c[0x0][0x23c], -R12 ;  /* 0x00008f0074067a23 */ /* 0x000fe2000001080c */
[----:B------:R-:W-:Y:S01]  /*5bf0*/  HMMA.16816.F32 R124, R8, R16, RZ ;  /* 0x00000010087c723c */ /* 0x000fe200000018ff */
[----:B------:R-:W-:-:S02]  /*5c00*/  FFMA.FTZ R7, R151, c[0x0][0x23c], -R2 ;  /* 0x00008f0097077a23 */ /* 0x000fc40000010802 */
[----:B------:R2:W-:Y:S01]  /*5c10*/  MUFU.EX2 R192, R6 ;  /* 0x0000000600c07308 */ /* 0x0005e20000000800 */
[----:B------:R-:W-:-:S04]  /*5c20*/  IMAD.MOV.U32 R151, RZ, RZ, R182 ;  /* 0x000000ffff977224 */ /* 0x000fc800078e00b6 */
[C---:B------:R-:W-:Y:S03]  /*5c30*/  HMMA.16816.F32 R72, R8.reuse, R52, RZ ;  /* 0x000000340848723c */ /* 0x040fe600000018ff */
[----:B------:R4:W-:Y:S05]  /*5c40*/  MUFU.EX2 R251, R7 ;  /* 0x0000000700fb7308 */ /* 0x0009ea0000000800 */
[----:B------:R-:W-:Y:S01]  /*5c50*/  HMMA.16816.F32 R92, R8, R54, RZ ;  /* 0x00000036085c723c */ /* 0x000fe200000018ff */
[----:B--2---:R-:W-:-:S04]  /*5c60*/  SHF.R.U32.HI R6, RZ, 0x10, R4 ;  /* 0x00000010ff067819 */ /* 0x004fc80000011604 */
[----:B------:R-:W-:-:S03]  /*5c70*/  LOP3.LUT R6, R6, 0xff, RZ, 0xc0, !PT ;  /* 0x000000ff06067812 */ /* 0x000fc600078ec0ff */
[C---:B-1----:R-:W-:Y:S01]  /*5c80*/  HMMA.16816.F32 R52, R8.reuse, R20, RZ ;  /* 0x000000140834723c */ /* 0x042fe200000018ff */
[----:B----4-:R-:W-:Y:S01]  /*5c90*/  SHF.R.U32.HI R7, RZ, 0x18, R4 ;  /* 0x00000018ff077819 */ /* 0x010fe20000011604 */
[--C-:B------:R-:W-:Y:S01]  /*5ca0*/  FFMA.FTZ R4, R150, c[0x0][0x23c], -R2.reuse ;  /* 0x00008f0096047a23 */ /* 0x100fe20000010802 */
[----:B------:R-:W-:Y:S02]  /*5cb0*/  MOV R150, R184 ;  /* 0x000000b800967202 */ /* 0x000fe40000000f00 */
[----:B------:R-:W-:Y:S01]  /*5cc0*/  PRMT R16, R6, 0x5410, R7 ;  /* 0x0000541006107816 */ /* 0x000fe20000000007 */
[----:B------:R1:W2:Y:S01]  /*5cd0*/  MUFU.EX2 R177, R4 ;  /* 0x0000000400b17308 */ /* 0x0002a20000000800 */
[----:B------:R-:W-:Y:S01]  /*5ce0*/  FFMA.FTZ R6, R149, c[0x0][0x23c], -R2 ;  /* 0x00008f0095067a23 */ /* 0x000fe20000010802 */
[C---:B------:R-:W-:Y:S01]  /*5cf0*/  HMMA.16816.F32 R120, R8.reuse, R22, RZ ;  /* 0x000000160878723c */ /* 0x040fe200000018ff */
[----:B------:R-:W4:Y:S05]  /*5d00*/  LDSM.16.MT88.4 R20, [R199+0x16000] ;  /* 0x01600000c714783b */ /* 0x000f2a0000004200 */
[----:B------:R5:W3:Y:S02]  /*5d10*/  MUFU.EX2 R59, R6 ;  /* 0x00000006003b7308 */ /* 0x000ae40000000800 */
[----:B------:R-:W-:Y:S01]  /*5d20*/  HMMA.16816.F32 R76, R8, R36, RZ ;  /* 0x00000024084c723c */ /* 0x000fe200000018ff */
[----:B-1----:R-:W-:Y:S01]  /*5d30*/  LOP3.LUT R4, R0, 0xffff, RZ, 0xc0, !PT ;  /* 0x0000ffff00047812 */ /* 0x002fe200078ec0ff */
[----:B------:R-:W-:Y:S01]  /*5d40*/  HSET2.LE.AND R0, R15, R166, PT ;  /* 0x000000a60f007233 */ /* 0x000fe20003803000 */
[----:B--2---:R-:W-:-:S05]  /*5d50*/  IMAD.MOV.U32 R149, RZ, RZ, R177 ;  /* 0x000000ffff957224 */ /* 0x004fca00078e00b1 */
[C---:B------:R-:W-:Y:S01]  /*5d60*/  HMMA.16816.F32 R108, R8.reuse, R38, RZ ;  /* 0x00000026086c723c */ /* 0x040fe200000018ff */
[----:B------:R-:W-:Y:S01]  /*5d70*/  IMAD.MOV.U32 R15, RZ, RZ, R176 ;  /* 0x000000ffff0f7224 */ /* 0x000fe200078e00b0 */
[----:B------:R-:W1:Y:S01]  /*5d80*/  LDSM.16.MT88.4 R36, [R197+0x16000] ;  /* 0x01600000c524783b */ /* 0x000e620000004200 */
[----:B------:R-:W-:Y:S02]  /*5d90*/  SHF.R.U32.HI R7, RZ, 0x8, R4 ;  /* 0x00000008ff077819 */ /* 0x000fe40000011604 */
[----:B------:R-:W-:Y:S01]  /*5da0*/  LOP3.LUT R4, R5, 0xff, RZ, 0xc0, !PT ;  /* 0x000000ff05047812 */ /* 0x000fe200078ec0ff */
[----:B------:R-:W-:Y:S02]  /*5db0*/  FFMA.FTZ R5, R164, c[0x0][0x23c], -R2 ;  /* 0x00008f00a4057a23 */ /* 0x000fe40000010802 */
[----:B------:R-:W-:Y:S01]  /*5dc0*/  HMMA.16816.F32 R176, R8, R42, RZ ;  /* 0x0000002a08b0723c */ /* 0x000fe200000018ff */
[----:B------:R-:W-:Y:S01]  /*5dd0*/  PRMT R13, R4, 0x5410, R13 ;  /* 0x00005410040d7816 */ /* 0x000fe2000000000d */
[----:B------:R2:W2:Y:S01]  /*5de0*/  MUFU.EX2 R43, R5 ;  /* 0x00000005002b7308 */ /* 0x0004a20000000800 */
[----:B------:R-:W-:-:S04]  /*5df0*/  IMAD.MOV.U32 R164, RZ, RZ, R228 ;  /* 0x000000ffffa47224 */ /* 0x000fc800078e00e4 */
[----:B------:R-:W-:Y:S01]  /*5e00*/  IMAD.MOV.U32 R42, RZ, RZ, R185 ;  /* 0x000000ffff2a7224 */ /* 0x000fe200078e00b9 */
[----:B---3--:R-:W-:Y:S04]  /*5e10*/  HMMA.16816.F32 R172, R8, R24, RZ ;  /* 0x0000001808ac723c */ /* 0x008fe800000018ff */
[----:B-----5:R-:W-:-:S04]  /*5e20*/  F2FP.PACK_AB R6, R192, R42 ;  /* 0x0000002ac006723e */ /* 0x020fc800000000ff */
[C---:B------:R-:W-:Y:S01]  /*5e30*/  HMMA.16816.F32 R44, R8.reuse, R26, RZ ;  /* 0x0000001a082c723c */ /* 0x040fe200000018ff */
[----:B------:R-:W-:Y:S01]  /*5e40*/  LOP3.LUT R6, R0, R6, RZ, 0xc0, !PT ;  /* 0x0000000600067212 */ /* 0x000fe200078ec0ff */
[----:B------:R-:W3:Y:S01]  /*5e50*/  LDSM.16.MT88.4 R24, [R200+0x10800] ;  /* 0x01080000c818783b */ /* 0x000ee20000004200 */
[--C-:B------:R-:W-:Y:S01]  /*5e60*/  HSET2.LE.AND R0, R16, R166.reuse, PT ;  /* 0x000000a610007233 */ /* 0x100fe20003803000 */
[----:B--2---:R-:W-:Y:S02]  /*5e70*/  PRMT R5, R14, 0x5410, R7 ;  /* 0x000054100e057816 */ /* 0x004fe40000000007 */
[----:B------:R-:W-:Y:S02]  /*5e80*/  F2FP.PACK_AB R7, R59, R149 ;  /* 0x000000953b07723e */ /* 0x000fe400000000ff */
[----:B------:R-:W-:Y:S01]  /*5e90*/  HMMA.16816.F32 R80, R8, R18, RZ ;  /* 0x000000120850723c */ /* 0x000fe200000018ff */
[----:B------:R-:W2:Y:S01]  /*5ea0*/  LDSM.16.MT88.4 R16, [R197+0x12800] ;  /* 0x01280000c510783b */ /* 0x000ea20000004200 */
[----:B------:R-:W-:Y:S01]  /*5eb0*/  HSET2.LE.AND R4, R5, R166, PT ;  /* 0x000000a605047233 */ /* 0x000fe20003803000 */
[----:B------:R-:W-:-:S02]  /*5ec0*/  F2FP.PACK_AB R5, R15, R250 ;  /* 0x000000fa0f05723e */ /* 0x000fc400000000ff */
[----:B------:R-:W-:Y:S01]  /*5ed0*/  LOP3.LUT R7, R0, R7, RZ, 0xc0, !PT ;  /* 0x0000000700077212 */ /* 0x000fe200078ec0ff */
[----:B------:R-:W-:Y:S01]  /*5ee0*/  HSET2.LE.AND R0, R13, R166, PT ;  /* 0x000000a60d007233 */ /* 0x000fe20003803000 */
[----:B------:R-:W-:Y:S01]  /*5ef0*/  LOP3.LUT R4, R4, R5, RZ, 0xc0, !PT ;  /* 0x0000000504047212 */ /* 0x000fe200078ec0ff */
[C---:B------:R-:W-:Y:S01]  /*5f00*/  HMMA.16816.F32 R132, R8.reuse, R28, RZ ;  /* 0x0000001c0884723c */ /* 0x040fe200000018ff */
[----:B------:R-:W-:Y:S01]  /*5f10*/  F2FP.PACK_AB R5, R43, R251 ;  /* 0x000000fb2b05723e */ /* 0x000fe200000000ff */
[----:B------:R-:W-:Y:S01]  /*5f20*/  IMAD.MOV.U32 R13, RZ, RZ, R230 ;  /* 0x000000ffff0d7224 */ /* 0x000fe200078e00e6 */
[----:B------:R-:W-:Y:S02]  /*5f30*/  MOV R14, R180 ;  /* 0x000000b4000e7202 */ /* 0x000fe40000000f00 */
[----:B------:R-:W-:Y:S01]  /*5f40*/  LOP3.LUT R5, R0, R5, RZ, 0xc0, !PT ;  /* 0x0000000500057212 */ /* 0x000fe200078ec0ff */
[----:B------:R-:W-:Y:S02]  /*5f50*/  IMAD.MOV.U32 R0, RZ, RZ, R229 ;  /* 0x000000ffff007224 */ /* 0x000fe400078e00e5 */
[C---:B------:R-:W-:Y:S01]  /*5f60*/  HMMA.16816.F32 R156, R8.reuse, R30, RZ ;  /* 0x0000001e089c723c */ /* 0x040fe200000018ff */
[----:B------:R-:W5:Y:S07]  /*5f70*/  LDSM.16.MT88.4 R28, [R197+0x10800] ;  /* 0x01080000c51c783b */ /* 0x000f6e0000004200 */
[C---:B------:R-:W-:Y:S08]  /*5f80*/  HMMA.16816.F32 R68, R8.reuse, R32, RZ ;  /* 0x000000200844723c */ /* 0x040ff000000018ff */
[C---:B------:R-:W-:Y:S01]  /*5f90*/  HMMA.16816.F32 R88, R8.reuse, R34, RZ ;  /* 0x000000220858723c */ /* 0x040fe200000018ff */
[----:B------:R-:W2:Y:S07]  /*5fa0*/  LDSM.16.MT88.4 R32, [R198+0x10800] ;  /* 0x01080000c620783b */ /* 0x000eae0000004200 */
[C---:B------:R-:W-:Y:S07]  /*5fb0*/  HMMA.16816.F32 R116, R8.reuse, R40, RZ ;  /* 0x000000280874723c */ /* 0x040fee00000018ff */
[----:B------:R-:W-:Y:S01]  /*5fc0*/  IMAD.MOV.U32 R41, RZ, RZ, R183 ;  /* 0x000000ffff297224 */ /* 0x000fe200078e00b7 */
[----:B----4-:R-:W-:Y:S01]  /*5fd0*/  HMMA.16816.F32 R184, R8, R22, RZ ;  /* 0x0000001608b8723c */ /* 0x010fe200000018ff */
[----:B------:R-:W-:-:S07]  /*5fe0*/  IMAD.MOV.U32 R40, RZ, RZ, R181 ;  /* 0x000000ffff287224 */ /* 0x000fce00078e00b5 */
[C---:B------:R-:W-:Y:S01]  /*5ff0*/  HMMA.16816.F32 R180, R8.reuse, R20, RZ ;  /* 0x0000001408b4723c */ /* 0x040fe200000018ff */
[----:B------:R-:W4:Y:S07]  /*6000*/  LDSM.16.MT88.4 R20, [R199+0x10800] ;  /* 0x01080000c714783b */ /* 0x000f2e0000004200 */
[----:B-1----:R-:W-:Y:S08]  /*6010*/  HMMA.16816.F32 R160, R8, R36, RZ ;  /* 0x0000002408a0723c */ /* 0x002ff000000018ff */
[C---:B---3--:R-:W-:Y:S07]  /*6020*/  HMMA.16816.F32 R244, R4.reuse, R24, R144 ;  /* 0x0000001804f4723c */ /* 0x048fee0000001890 */
[----:B------:R-:W-:Y:S01]  /*6030*/  IMAD.MOV.U32 R146, RZ, RZ, R194 ;  /* 0x000000ffff927224 */ /* 0x000fe200078e00c2 */
[----:B------:R-:W-:Y:S01]  /*6040*/  HMMA.16816.F32 R104, R4, R26, R104 ;  /* 0x0000001a0468723c */ /* 0x000fe20000001868 */
[----:B------:R-:W-:-:S07]  /*6050*/  IMAD.MOV.U32 R147, RZ, RZ, R193 ;  /* 0x000000ffff937224 */ /* 0x000fce00078e00c1 */
[----:B------:R-:W-:Y:S01]  /*6060*/  HMMA.16816.F32 R36, R8, R38, RZ ;  /* 0x000000260824723c */ /* 0x000fe200000018ff */
[----:B------:R-:W1:Y:S07]  /*6070*/  LDSM.16.MT88.4 R8, [R198+0x12800] ;  /* 0x01280000c608783b */ /* 0x000e6e0000004200 */
[C---:B--2---:R-:W-:Y:S08]  /*6080*/  HMMA.16816.F32 R24, R4.reuse, R18, R96 ;  /* 0x000000120418723c */ /* 0x044ff00000001860 */
[C---:B-----5:R-:W-:Y:S08]  /*6090*/  HMMA.16816.F32 R152, R4.reuse, R28, R152 ;  /* 0x0000001c0498723c */ /* 0x060ff00000001898 */
[C---:B------:R-:W-:Y:S01]  /*60a0*/  HMMA.16816.F32 R112, R4.reuse, R30, R112 ;  /* 0x0000001e0470723c */ /* 0x040fe20000001870 */
[----:B------:R-:W2:Y:S07]  /*60b0*/  LDSM.16.MT88.4 R28, [R200+0x12800] ;  /* 0x01280000c81c783b */ /* 0x000eae0000004200 */
[----:B------:R-:W-:Y:S01]  /*60c0*/  HMMA.16816.F32 R76, R4, R32, R76 ;  /* 0x00000020044c723c */ /* 0x000fe2000000184c */
[----:B------:R-:W-:Y:S01]  /*60d0*/  IMAD.MOV.U32 R99, RZ, RZ, R24 ;  /* 0x000000ffff637224 */ /* 0x000fe200078e0018 */
[----:B------:R-:W-:Y:S01]  /*60e0*/  MOV R97, R26 ;  /* 0x0000001a00617202 */ /* 0x000fe20000000f00 */
[----:B------:R-:W-:-:S02]  /*60f0*/  IMAD.MOV.U32 R98, RZ, RZ, R25 ;  /* 0x000000ffff627224 */ /* 0x000fc400078e0019 */
[----:B------:R-:W-:Y:S02]  /*6100*/  IMAD.MOV.U32 R96, RZ, RZ, R27 ;  /* 0x000000ffff607224 */ /* 0x000fe400078e001b */
[----:B------:R-:W-:Y:S01]  /*6110*/  LDSM.16.MT88.4 R24, [R197+0x14800] ;  /* 0x01480000c518783b */ /* 0x000fe20000004200 */
[C---:B------:R-:W-:Y:S03]  /*6120*/  HMMA.16816.F32 R108, R4.reuse, R34, R108 ;  /* 0x00000022046c723c */ /* 0x040fe6000000186c */
[----:B------:R-:W3:Y:S05]  /*6130*/  LDSM.16.MT88.4 R32, [R199+0x12800] ;  /* 0x01280000c720783b */ /* 0x000eea0000004200 */
[C---:B----4-:R-:W-:Y:S07]  /*6140*/  HMMA.16816.F32 R240, R4.reuse, R20, R140 ;  /* 0x0000001404f0723c */ /* 0x050fee000000188c */
[----:B------:R-:W-:Y:S01]  /*6150*/  MOV R140, R192 ;  /* 0x000000c0008c7202 */ /* 0x000fe20000000f00 */
[----:B------:R-:W-:Y:S01]  /*6160*/  HMMA.16816.F32 R236, R4, R16, R136 ;  /* 0x0000001004ec723c */ /* 0x000fe20000001888 */
[----:B------:R-:W4:Y:S01]  /*6170*/  LDSM.16.MT88.4 R16, [R198+0x14800] ;  /* 0x01480000c610783b */ /* 0x000f220000004200 */
[----:B------:R-:W-:Y:S01]  /*6180*/  IMAD.MOV.U32 R141, RZ, RZ, R191 ;  /* 0x000000ffff8d7224 */ /* 0x000fe200078e00bf */
[----:B------:R-:W-:Y:S01]  /*6190*/  MOV R143, R189 ;  /* 0x000000bd008f7202 */ /* 0x000fe20000000f00 */
[----:B------:R-:W-:-:S04]  /*61a0*/  IMAD.MOV.U32 R142, RZ, RZ, R190 ;  /* 0x000000ffff8e7224 */ /* 0x000fc800078e00be */
[C---:B-1----:R-:W-:Y:S07]  /*61b0*/  HMMA.16816.F32 R232, R4.reuse, R8, R72 ;  /* 0x0000000804e8723c */ /* 0x042fee0000001848 */
[----:B------:R-:W-:Y:S01]  /*61c0*/  IMAD.MOV.U32 R75, RZ, RZ, R188 ;  /* 0x000000ffff4b7224 */ /* 0x000fe200078e00bc */
[C---:B------:R-:W-:Y:S01]  /*61d0*/  HMMA.16816.F32 R192, R4.reuse, R10, R92 ;  /* 0x0000000a04c0723c */ /* 0x040fe2000000185c */
[----:B------:R-:W1:Y:S06]  /*61e0*/  LDSM.16.MT88.4 R8, [R200+0x14800] ;  /* 0x01480000c808783b */ /* 0x000e6c0000004200 */
[----:B------:R-:W-:Y:S01]  /*61f0*/  MOV R93, R249 ;  /* 0x000000f9005d7202 */ /* 0x000fe20000000f00 */
[----:B------:R-:W-:Y:S01]  /*6200*/  HMMA.16816.F32 R100, R4, R22, R100 ;  /* 0x000000160464723c */ /* 0x000fe20000001864 */
[----:B------:R-:W5:Y:S01]  /*6210*/  LDSM.16.MT88.4 R20, [R199+0x14800] ;  /* 0x01480000c714783b */ /* 0x000f620000004200 */
[----:B------:R-:W-:-:S02]  /*6220*/  IMAD.MOV.U32 R94, RZ, RZ, R40 ;  /* 0x000000ffff5e7224 */ /* 0x000fc400078e0028 */
[----:B------:R-:W-:Y:S02]  /*6230*/  IMAD.MOV.U32 R95, RZ, RZ, R41 ;  /* 0x000000ffff5f7224 */ /* 0x000fe400078e0029 */
[----:B------:R-:W-:Y:S02]  /*6240*/  IMAD.MOV.U32 R92, RZ, RZ, R59 ;  /* 0x000000ffff5c7224 */ /* 0x000fe400078e003b */
[C---:B--2---:R-:W-:Y:S07]  /*6250*/  HMMA.16816.F32 R188, R4.reuse, R30, R88 ;  /* 0x0000001e04bc723c */ /* 0x044fee0000001858 */
[----:B------:R-:W-:Y:S01]  /*6260*/  MOV R89, R146 ;  /* 0x0000009200597202 */ /* 0x000fe20000000f00 */
[----:B------:R-:W-:Y:S01]  /*6270*/  IMAD.MOV.U32 R88, RZ, RZ, R147 ;  /* 0x000000ffff587224 */ /* 0x000fe200078e0093 */
[----:B---3--:R-:W-:Y:S01]  /*6280*/  HMMA.16816.F32 R156, R4, R34, R156 ;  /* 0x00000022049c723c */ /* 0x008fe2000000189c */
[----:B------:R-:W-:Y:S01]  /*6290*/  MOV R90, R251 ;  /* 0x000000fb005a7202 */ /* 0x000fe20000000f00 */
[----:B------:R-:W-:-:S05]  /*62a0*/  IMAD.MOV.U32 R91, RZ, RZ, R250 ;  /* 0x000000ffff5b7224 */ /* 0x000fca00078e00fa */
[----:B------:R-:W-:Y:S01]  /*62b0*/  IMAD.MOV.U32 R35, RZ, RZ, R142 ;  /* 0x000000ffff237224 */ /* 0x000fe200078e008e */
[----:B------:R-:W-:Y:S01]  /*62c0*/  HMMA.16816.F32 R144, R4, R32, R132 ;  /* 0x000000200490723c */ /* 0x000fe20000001884 */
[----:B------:R-:W-:-:S06]  /*62d0*/  IMAD.MOV.U32 R34, RZ, RZ, R143 ;  /* 0x000000ffff227224 */ /* 0x000fcc00078e008f */
[----:B------:R-:W-:Y:S01]  /*62e0*/  IMAD.MOV.U32 R33, RZ, RZ, R140 ;  /* 0x000000ffff217224 */ /* 0x000fe200078e008c */
[----:B------:R-:W-:Y:S01]  /*62f0*/  MOV R32, R141 ;  /* 0x0000008d00207202 */ /* 0x000fe20000000f00 */
[C---:B------:R-:W-:Y:S07]  /*6300*/  HMMA.16816.F32 R136, R4.reuse, R26, R84 ;  /* 0x0000001a0488723c */ /* 0x040fee0000001854 */
[----:B------:R-:W-:Y:S01]  /*6310*/  IMAD.MOV.U32 R86, RZ, RZ, R0 ;  /* 0x000000ffff567224 */ /* 0x000fe200078e0000 */
[C---:B------:R-:W-:Y:S01]  /*6320*/  HMMA.16816.F32 R140, R4.reuse, R24, R128 ;  /* 0x00000018048c723c */ /* 0x040fe20000001880 */
[----:B------:R-:W2:Y:S01]  /*6330*/  LDSM.16.MT88.4 R24, [R197+0x16800] ;  /* 0x01680000c518783b */ /* 0x000ea20000004200 */
[----:B------:R-:W-:Y:S01]  /*6340*/  MOV R0, UR30 ;  /* 0x0000001e00007c02 */ /* 0x000fe20008000f00 */
[----:B------:R-:W-:Y:S01]  /*6350*/  IMAD.MOV.U32 R85, RZ, RZ, R13 ;  /* 0x000000ffff557224 */ /* 0x000fe200078e000d */
[----:B------:R-:W-:Y:S01]  /*6360*/  MOV R84, R14 ;  /* 0x0000000e00547202 */ /* 0x000fe20000000f00 */
[----:B------:R-:W-:Y:S01]  /*6370*/  IMAD.MOV.U32 R14, RZ, RZ, R248 ;  /* 0x000000ffff0e7224 */ /* 0x000fe200078e00f8 */
[----:B------:R-:W-:Y:S01]  /*6380*/  LOP3.LUT R0, R167, UR19, R0, 0x96, !PT ;  /* 0x00000013a7007c12 */ /* 0x000fe2000f8e9600 */
[----:B------:R-:W-:Y:S01]  /*6390*/  FFMA.FTZ R13, R165, c[0x0][0x23c], -R12 ;  /* 0x00008f00a50d7a23 */ /* 0x000fe2000001080c */
[----:B----4-:R-:W-:Y:S01]  /*63a0*/  HMMA.16816.F32 R132, R4, R16, R124 ;  /* 0x000000100484723c */ /* 0x010fe2000000187c */
[----:B------:R-:W-:Y:S01]  /*63b0*/  MOV R87, R75 ;  /* 0x0000004b00577202 */ /* 0x000fe20000000f00 */
[----:B------:R-:W-:Y:S01]  /*63c0*/  IMAD.MOV.U32 R167, RZ, RZ, R84 ;  /* 0x000000ffffa77224 */ /* 0x000fe200078e0054 */
[----:B------:R-:W-:-:S05]  /*63d0*/  MOV R84, R35 ;  /* 0x0000002300547202 */ /* 0x000fca0000000f00 */
[C---:B-1----:R-:W-:Y:S07]  /*63e0*/  HMMA.16816.F32 R124, R4.reuse, R8, R60 ;  /* 0x00000008047c723c */ /* 0x042fee000000183c */
[----:B------:R-:W-:Y:S01]  /*63f0*/  IMAD.WIDE.U32 R8, R0, -0x326172a9, RZ ;  /* 0xcd9e8d5700087825 */ /* 0x000fe200078e00ff */
[----:B------:R-:W-:Y:S01]  /*6400*/  HMMA.16816.F32 R228, R4, R28, R68 ;  /* 0x0000001c04e4723c */ /* 0x000fe20000001844 */
[----:B------:R-:W1:Y:S03]  /*6410*/  LDSM.16.MT88.4 R28, [R200+0x16800] ;  /* 0x01680000c81c783b */ /* 0x000e660000004200 */
[----:B------:R-:W-:-:S02]  /*6420*/  LOP3.LUT R9, R9, UR5, R64, 0x96, !PT ;  /* 0x0000000509097c12 */ /* 0x000fc4000f8e9640 */
[----:B------:R-:W-:Y:S02]  /*6430*/  LOP3.LUT R0, R57, UR4, R8, 0x96, !PT ;  /* 0x0000000439007c12 */ /* 0x000fe4000f8e9608 */
[C---:B------:R-:W-:Y:S01]  /*6440*/  HMMA.16816.F32 R128, R4.reuse, R18, R80 ;  /* 0x000000120480723c */ /* 0x040fe20000001850 */
[----:B------:R-:W-:Y:S01]  /*6450*/  IMAD.WIDE.U32 R8, R9, -0x2daee0ad, RZ ;  /* 0xd2511f5309087825 */ /* 0x000fe200078e00ff */
[----:B------:R-:W3:Y:S04]  /*6460*/  LDSM.16.MT88.4 R16, [R198+0x16800] ;  /* 0x01680000c610783b */ /* 0x000ee80000004200 */
[----:B------:R-:W-:Y:S02]  /*6470*/  LOP3.LUT R9, R9, UR29, R66, 0x96, !PT ;  /* 0x0000001d09097c12 */ /* 0x000fe4000f8e9642 */
[C---:B------:R-:W-:Y:S07]  /*6480*/  HMMA.16816.F32 R248, R4.reuse, R10, R48 ;  /* 0x0000000a04f8723c */ /* 0x040fee0000001830 */
[----:B------:R-:W-:Y:S01]  /*6490*/  IMAD.WIDE.U32 R10, R0, -0x2daee0ad, RZ ;  /* 0xd2511f53000a7825 */ /* 0x000fe200078e00ff */
[----:B-----5:R-:W-:Y:S04]  /*64a0*/  HMMA.16816.F32 R80, R4, R20, R52 ;  /* 0x000000140450723c */ /* 0x020fe80000001834 */
[----:B------:R-:W-:Y:S01]  /*64b0*/  LOP3.LUT R0, R11, UR22, R8, 0x96, !PT ;  /* 0x000000160b007c12 */ /* 0x000fe2000f8e9608 */
[----:B------:R-:W-:-:S03]  /*64c0*/  IMAD.WIDE.U32 R8, R9, -0x326172a9, RZ ;  /* 0xcd9e8d5709087825 */ /* 0x000fc600078e00ff */
[C---:B------:R-:W-:Y:S01]  /*64d0*/  HMMA.16816.F32 R120, R4.reuse, R22, R120 ;  /* 0x000000160478723c */ /* 0x040fe20000001878 */
[----:B------:R-:W4:Y:S01]  /*64e0*/  LDSM.16.MT88.4 R20, [R199+0x16800] ;  /* 0x01680000c714783b */ /* 0x000f220000004200 */
[----:B------:R-:W-:Y:S02]  /*64f0*/  FFMA.FTZ R11, R170, c[0x0][0x23c], -R12 ;  /* 0x00008f00aa0b7a23 */ /* 0x000fe4000001080c */
[----:B------:R-:W-:Y:S02]  /*6500*/  IMAD.MOV.U32 R55, RZ, RZ, R58 ;  /* 0x000000ffff377224 */ /* 0x000fe400078e003a */
[----:B------:R-:W-:Y:S01]  /*6510*/  IMAD.MOV.U32 R54, RZ, RZ, R87 ;  /* 0x000000ffff367224 */ /* 0x000fe200078e0057 */
[----:B------:R-:W-:Y:S01]  /*6520*/  MOV R87, R88 ;  /* 0x0000005800577202 */ /* 0x000fe20000000f00 */
[----:B--2---:R-:W-:Y:S01]  /*6530*/  HMMA.16816.F32 R68, R4, R26, R36 ;  /* 0x0000001a0444723c */ /* 0x004fe20000001824 */
[----:B------:R-:W-:Y:S02]  /*6540*/  IMAD.MOV.U32 R88, RZ, RZ, R89 ;  /* 0x000000ffff587224 */ /* 0x000fe400078e0059 */
[----:B------:R-:W-:-:S04]  /*6550*/  IMAD.MOV.U32 R89, RZ, RZ, R15 ;  /* 0x000000ffff597224 */ /* 0x000fc800078e000f */
[----:B------:R-:W-:Y:S01]  /*6560*/  IMAD.WIDE.U32 R38, R0, -0x326172a9, RZ ;  /* 0xcd9e8d5700267825 */ /* 0x000fe200078e00ff */
[----:B------:R-:W-:Y:S01]  /*6570*/  LOP3.LUT R0, R9, UR27, R56, 0x96, !PT ;  /* 0x0000001b09007c12 */ /* 0x000fe2000f8e9638 */
[C---:B------:R-:W-:Y:S01]  /*6580*/  HMMA.16816.F32 R72, R4.reuse, R24, R160 ;  /* 0x000000180448723c */ /* 0x040fe200000018a0 */
[----:B------:R2:W-:Y:S01]  /*6590*/  MUFU.EX2 R162, R13 ;  /* 0x0000000d00a27308 */ /* 0x0005e20000000800 */
[----:B------:R-:W-:Y:S05]  /*65a0*/  LDSM.16.MT88.4 R24, [R198+0x11000] ;  /* 0x01100000c618783b */ /* 0x000fea0000004200 */
[----:B------:R-:W-:Y:S01]  /*65b0*/  MOV R161, R55 ;  /* 0x0000003700a17202 */ /* 0x000fe20000000f00 */
[----:B-1----:R-:W-:Y:S01]  /*65c0*/  HMMA.16816.F32 R48, R4, R30, R176 ;  /* 0x0000001e0430723c */ /* 0x002fe200000018b0 */
[----:B------:R1:W5:Y:S01]  /*65d0*/  MUFU.EX2 R163, R11 ;  /* 0x0000000b00a37308 */ /* 0x0003620000000800 */
[----:B------:R-:W-:-:S06]  /*65e0*/  IMAD.MOV.U32 R55, RZ, RZ, R34 ;  /* 0x000000ffff377224 */ /* 0x000fcc00078e0022 */
[----:B---3--:R-:W-:Y:S01]  /*65f0*/  HMMA.16816.F32 R60, R4, R18, R44 ;  /* 0x00000012043c723c */ /* 0x008fe2000000182c */
[----:B--2---:R-:W-:Y:S01]  /*6600*/  LOP3.LUT R13, R39, UR21, R8, 0x96, !PT ;  /* 0x00000015270d7c12 */ /* 0x004fe2000f8e9608 */
[----:B------:R-:W-:-:S04]  /*6610*/  IMAD.WIDE.U32 R8, R0, -0x2daee0ad, RZ ;  /* 0xd2511f5300087825 */ /* 0x000fc800078e00ff */
[--C-:B------:R-:W-:Y:S02]  /*6620*/  FFMA.FTZ R0, R224, c[0x0][0x23c], -R12.reuse ;  /* 0x00008f00e0007a23 */ /* 0x100fe4000001080c */
[----:B------:R-:W-:Y:S01]  /*6630*/  IMAD.WIDE.U32 R40, R13, -0x2daee0ad, RZ ;  /* 0xd2511f530d287825 */ /* 0x000fe200078e00ff */
[----:B----4-:R-:W-:Y:S01]  /*6640*/  HMMA.16816.F32 R44, R4, R20, R180 ;  /* 0x00000014042c723c */ /* 0x010fe200000018b4 */
[----:B------:R2:W3:Y:S02]  /*6650*/  MUFU.EX2 R52, R0 ;  /* 0x0000000000347308 */ /* 0x0004e40000000800 */
[----:B-1----:R-:W-:Y:S01]  /*6660*/  FFMA.FTZ R11, R171, c[0x0][0x23c], -R12 ;  /* 0x00008f00ab0b7a23 */ /* 0x002fe2000001080c */
[----:B------:R-:W-:-:S03]  /*6670*/  LOP3.LUT R8, R41, UR13, R8, 0x96, !PT ;  /* 0x0000000d29087c12 */ /* 0x000fc6000f8e9608 */
[----:B-----5:R-:W-:Y:S01]  /*6680*/  IMAD.MOV.U32 R181, RZ, RZ, R163 ;  /* 0x000000ffffb57224 */ /* 0x020fe200078e00a3 */
[----:B------:R-:W-:Y:S01]  /*6690*/  HMMA.16816.F32 R64, R4, R16, R172 ;  /* 0x000000100440723c */ /* 0x000fe200000018ac */
[----:B------:R-:W1:Y:S01]  /*66a0*/  MUFU.EX2 R53, R11 ;  /* 0x0000000b00357308 */ /* 0x000e620000000800 */
[----:B------:R-:W-:-:S04]  /*66b0*/  IMAD.MOV.U32 R163, RZ, RZ, R167 ;  /* 0x000000ffffa37224 */ /* 0x000fc800078e00a7 */
[----:B------:R-:W-:Y:S02]  /*66c0*/  IMAD.MOV.U32 R165, RZ, RZ, R163 ;  /* 0x000000ffffa57224 */ /* 0x000fe400078e00a3 */
[----:B------:R-:W-:Y:S01]  /*66d0*/  HMMA.16816.F32 R56, R4, R28, R116 ;  /* 0x0000001c0438723c */ /* 0x000fe20000001874 */
[----:B--2---:R-:W-:Y:S01]  /*66e0*/  LOP3.LUT R0, R9, UR20, R10, 0x96, !PT ;  /* 0x0000001409007c12 */ /* 0x004fe2000f8e960a */
[----:B------:R-:W-:Y:S01]  /*66f0*/  IMAD.WIDE.U32 R8, R8, -0x326172a9, RZ ;  /* 0xcd9e8d5708087825 */ /* 0x000fe200078e00ff */
[----:B------:R-:W2:Y:S03]  /*6700*/  LDSM.16.MT88.4 R28, [R200+0x11000] ;  /* 0x01100000c81c783b */ /* 0x000ea60000004200 */
[----:B---3--:R-:W-:Y:S01]  /*6710*/  IMAD.MOV.U32 R178, RZ, RZ, R52 ;  /* 0x000000ffffb27224 */ /* 0x008fe200078e0034 */
[--C-:B------:R-:W-:Y:S01]  /*6720*/  SHF.R.U32.HI R15, RZ, 0x10, R8.reuse ;  /* 0x00000010ff0f7819 */ /* 0x100fe20000011608 */
[----:B------:R-:W-:Y:S01]  /*6730*/  IMAD.MOV.U32 R52, RZ, RZ, R85 ;  /* 0x000000ffff347224 */ /* 0x000fe200078e0055 */
[----:B------:R-:W-:Y:S01]  /*6740*/  SHF.R.U32.HI R16, RZ, 0x18, R8 ;  /* 0x00000018ff107819 */ /* 0x000fe20000011608 */
[----:B-1----:R-:W-:Y:S01]  /*6750*/  IMAD.MOV.U32 R179, RZ, RZ, R53 ;  /* 0x000000ffffb37224 */ /* 0x002fe200078e0035 */
[----:B------:R-:W-:Y:S01]  /*6760*/  MOV R53, R86 ;  /* 0x0000005600357202 */ /* 0x000fe20000000f00 */
[--C-:B------:R-:W-:Y:S01]  /*6770*/  FFMA.FTZ R11, R225, c[0x0][0x23c], -R2.reuse ;  /* 0x00008f00e10b7a23 */ /* 0x100fe20000010802 */
[----:B------:R-:W-:Y:S01]  /*6780*/  MOV R167, R52 ;  /* 0x0000003400a77202 */ /* 0x000fe20000000f00 */
[----:B------:R-:W-:Y:S01]  /*6790*/  IMAD.WIDE.U32 R36, R0, -0x326172a9, RZ ;  /* 0xcd9e8d5700247825 */ /* 0x000fe200078e00ff */
[----:B------:R-:W-:Y:S01]  /*67a0*/  LOP3.LUT R0, R8, 0xffff, RZ, 0xc0, !PT ;  /* 0x0000ffff08007812 */ /* 0x000fe200078ec0ff */
[----:B------:R1:W3:Y:S01]  /*67b0*/  MUFU.EX2 R160, R11 ;  /* 0x0000000b00a07308 */ /* 0x0002e20000000800 */
[----:B------:R-:W-:Y:S01]  /*67c0*/  MOV R118, R95 ;  /* 0x0000005f00767202 */ /* 0x000fe20000000f00 */
[----:B------:R-:W-:-:S02]  /*67d0*/  FFMA.FTZ R10, R226, c[0x0][0x23c], -R2 ;  /* 0x00008f00e20a7a23 */ /* 0x000fc40000010802 */
[----:B------:R-:W-:Y:S02]  /*67e0*/  IMAD.MOV.U32 R85, RZ, RZ, R32 ;  /* 0x000000ffff557224 */ /* 0x000fe400078e0020 */
[----:B------:R-:W-:Y:S02]  /*67f0*/  IMAD.MOV.U32 R86, RZ, RZ, R33 ;  /* 0x000000ffff567224 */ /* 0x000fe400078e0021 */
[----:B------:R4:W5:Y:S01]  /*6800*/  MUFU.EX2 R172, R10 ;  /* 0x0000000a00ac7308 */ /* 0x0009620000000800 */
[----:B------:R-:W-:Y:S01]  /*6810*/  IMAD.MOV.U32 R52, RZ, RZ, R53 ;  /* 0x000000ffff347224 */ /* 0x000fe200078e0035 */
[----:B------:R-:W-:Y:S01]  /*6820*/  LDSM.16.MT88.4 R32, [R197+0x11000] ;  /* 0x01100000c520783b */ /* 0x000fe20000004200 */
[----:B------:R-:W-:Y:S01]  /*6830*/  IMAD.MOV.U32 R53, RZ, RZ, R54 ;  /* 0x000000ffff357224 */ /* 0x000fe200078e0036 */
[----:B------:R-:W-:Y:S01]  /*6840*/  MOV R54, R55 ;  /* 0x0000003700367202 */ /* 0x000fe20000000f00 */
[----:B------:R-:W-:Y:S01]  /*6850*/  IMAD.MOV.U32 R55, RZ, RZ, R84 ;  /* 0x000000ffff377224 */ /* 0x000fe200078e0054 */
[----:B------:R-:W-:Y:S01]  /*6860*/  MOV R226, R52 ;  /* 0x0000003400e27202 */ /* 0x000fe20000000f00 */
[----:B------:R-:W-:Y:S01]  /*6870*/  IMAD.MOV.U32 R84, RZ, RZ, R85 ;  /* 0x000000ffff547224 */ /* 0x000fe200078e0055 */
[----:B-1----:R-:W-:Y:S01]  /*6880*/  LOP3.LUT R11, R8, 0xff, RZ, 0xc0, !PT ;  /* 0x000000ff080b7812 */ /* 0x002fe200078ec0ff */
[----:B------:R-:W-:Y:S01]  /*6890*/  IMAD.MOV.U32 R177, RZ, RZ, R167 ;  /* 0x000000ffffb17224 */ /* 0x000fe200078e00a7 */
[----:B------:R-:W-:Y:S01]  /*68a0*/  MOV R85, R86 ;  /* 0x0000005600557202 */ /* 0x000fe20000000f00 */
[----:B------:R-:W-:Y:S01]  /*68b0*/  IMAD.MOV.U32 R86, RZ, RZ, R87 ;  /* 0x000000ffff567224 */ /* 0x000fe200078e0057 */
[----:B---3--:R-:W-:Y:S01]  /*68c0*/  MOV R180, R160 ;  /* 0x000000a000b47202 */ /* 0x008fe20000000f00 */
[----:B------:R-:W-:Y:S01]  /*68d0*/  IMAD.MOV.U32 R87, RZ, RZ, R88 ;  /* 0x000000ffff577224 */ /* 0x000fe200078e0058 */
[----:B------:R-:W-:Y:S01]  /*68e0*/  MOV R88, R89 ;  /* 0x0000005900587202 */ /* 0x000fe20000000f00 */
[----:B------:R-:W-:Y:S01]  /*68f0*/  IMAD.MOV.U32 R89, RZ, RZ, R90 ;  /* 0x000000ffff597224 */ /* 0x000fe200078e005a */
[----:B----4-:R-:W-:Y:S01]  /*6900*/  SHF.R.U32.HI R10, RZ, 0x8, R0 ;  /* 0x00000008ff0a7819 */ /* 0x010fe20000011600 */
[----:B------:R-:W-:Y:S01]  /*6910*/  IMAD.MOV.U32 R90, RZ, RZ, R91 ;  /* 0x000000ffff5a7224 */ /* 0x000fe200078e005b */
[----:B------:R-:W-:Y:S01]  /*6920*/  LOP3.LUT R0, R9, UR7, R36, 0x96, !PT ;  /* 0x0000000709007c12 */ /* 0x000fe2000f8e9624 */
[----:B------:R-:W-:Y:S01]  /*6930*/  FFMA.FTZ R9, R227, c[0x0][0x23c], -R2 ;  /* 0x00008f00e3097a23 */ /* 0x000fe20000010802 */
[----:B------:R-:W-:Y:S01]  /*6940*/  PRMT R17, R11, 0x5410, R10 ;  /* 0x000054100b117816 */ /* 0x000fe2000000000a */
[----:B------:R-:W-:Y:S01]  /*6950*/  FFMA.FTZ R11, R161, c[0x0][0x23c], -R2 ;  /* 0x00008f00a10b7a23 */ /* 0x000fe20000010802 */
[C---:B------:R-:W-:Y:S01]  /*6960*/  LOP3.LUT R8, R0.reuse, 0xffff, RZ, 0xc0, !PT ;  /* 0x0000ffff00087812 */ /* 0x040fe200078ec0ff */
[----:B------:R1:W-:Y:S01]  /*6970*/  MUFU.EX2 R171, R9 ;  /* 0x0000000900ab7308 */ /* 0x0003e20000000800 */
[----:B------:R-:W-:Y:S01]  /*6980*/  MOV R91, R92 ;  /* 0x0000005c005b7202 */ /* 0x000fe20000000f00 */
[----:B------:R-:W-:Y:S01]  /*6990*/  IMAD.MOV.U32 R92, RZ, RZ, R93 ;  /* 0x000000ffff5c7224 */ /* 0x000fe200078e005d */
[----:B------:R-:W-:Y:S01]  /*69a0*/  SHF.R.U32.HI R13, RZ, 0x18, R0 ;  /* 0x00000018ff0d7819 */ /* 0x000fe20000011600 */
[----:B------:R-:W-:Y:S01]  /*69b0*/  IMAD.MOV.U32 R93, RZ, RZ, R14 ;  /* 0x000000ffff5d7224 */ /* 0x000fe200078e000e */
[----:B------:R-:W-:Y:S01]  /*69c0*/  LOP3.LUT R14, R0, 0xff, RZ, 0xc0, !PT ;  /* 0x000000ff000e7812 */ /* 0x000fe200078ec0ff */
[----:B------:R-:W-:Y:S01]  /*69d0*/  IMAD.MOV.U32 R227, RZ, RZ, R53 ;  /* 0x000000ffffe37224 */ /* 0x000fe200078e0035 */
[----:B------:R-:W-:Y:S01]  /*69e0*/  SHF.R.U32.HI R10, RZ, 0x8, R8 ;  /* 0x00000008ff0a7819 */ /* 0x000fe20000011608 */
[----:B------:R-:W3:Y:S01]  /*69f0*/  MUFU.EX2 R176, R11 ;  /* 0x0000000b00b07308 */ /* 0x000ee20000000800 */
[----:B------:R-:W-:Y:S01]  /*6a00*/  IMAD.MOV.U32 R183, RZ, RZ, R54 ;  /* 0x000000ffffb77224 */ /* 0x000fe200078e0036 */
[----:B------:R-:W-:Y:S01]  /*6a10*/  MOV R167, R55 ;  /* 0x0000003700a77202 */ /* 0x000fe20000000f00 */
[----:B------:R-:W-:Y:S01]  /*6a20*/  IMAD.MOV.U32 R160, RZ, RZ, R88 ;  /* 0x000000ffffa07224 */ /* 0x000fe200078e0058 */
[----:B------:R-:W-:Y:S01]  /*6a30*/  PRMT R10, R14, 0x5410, R10 ;  /* 0x000054100e0a7816 */ /* 0x000fe2000000000a */
[----:B------:R-:W-:Y:S01]  /*6a40*/  HMMA.16816.F32 R52, R4, R22, R184 ;  /* 0x000000160434723c */ /* 0x000fe200000018b8 */
[----:B------:R-:W-:Y:S01]  /*6a50*/  MOV R14, R162 ;  /* 0x000000a2000e7202 */ /* 0x000fe20000000f00 */
[----:B------:R-:W-:Y:S01]  /*6a60*/  IMAD.MOV.U32 R162, RZ, RZ, R90 ;  /* 0x000000ffffa27224 */ /* 0x000fe200078e005a */
[----:B-1----:R-:W-:Y:S01]  /*6a70*/  SHF.R.U32.HI R9, RZ, 0x10, R0 ;  /* 0x00000010ff097819 */ /* 0x002fe20000011600 */
[----:B------:R-:W-:Y:S01]  /*6a80*/  IMAD.MOV.U32 R173, RZ, RZ, R91 ;  /* 0x000000ffffad7224 */ /* 0x000fe200078e005b */
[----:B------:R-:W-:Y:S01]  /*6a90*/  LOP3.LUT R0, R15, 0xff, RZ, 0xc0, !PT ;  /* 0x000000ff0f007812 */ /* 0x000fe200078ec0ff */
[----:B------:R-:W-:Y:S01]  /*6aa0*/  IMAD.MOV.U32 R224, RZ, RZ, R93 ;  /* 0x000000ffffe07224 */ /* 0x000fe200078e005d */
[----:B------:R-:W-:Y:S01]  /*6ab0*/  LOP3.LUT R8, R9, 0xff, RZ, 0xc0, !PT ;  /* 0x000000ff09087812 */ /* 0x000fe200078ec0ff */
[--C-:B------:R-:W-:Y:S01]  /*6ac0*/  HSET2.LE.AND R7, R17, R166.reuse, PT ;  /* 0x000000a611077233 */ /* 0x100fe20003803000 */
[----:B------:R-:W-:Y:S01]  /*6ad0*/  PRMT R0, R0, 0x5410, R16 ;  /* 0x0000541000007816 */ /* 0x000fe20000000010 */
[----:B------:R-:W-:Y:S01]  /*6ae0*/  IMAD.MOV.U32 R119, RZ, RZ, R94 ;  /* 0x000000ffff777224 */ /* 0x000fe200078e005e */
[----:B------:R-:W-:Y:S01]  /*6af0*/  PRMT R8, R8, 0x5410, R13 ;  /* 0x0000541008087816 */ /* 0x000fe2000000000d */
[----:B------:R-:W-:Y:S01]  /*6b00*/  LDSM.16.MT88.4 R20, [R197+0x13000] ;  /* 0x01300000c514783b */ /* 0x000fe20000004200 */
[----:B-----5:R-:W-:Y:S01]  /*6b10*/  F2FP.PACK_AB R6, R172, R180 ;  /* 0x000000b4ac06723e */ /* 0x020fe200000000ff */
[--C-:B------:R-:W-:Y:S01]  /*6b20*/  HSET2.LE.AND R9, R0, R166.reuse, PT ;  /* 0x000000a600097233 */ /* 0x100fe20003803000 */
[----:B------:R-:W-:Y:S01]  /*6b30*/  F2FP.PACK_AB R4, R181, R14 ;  /* 0x0000000eb504723e */ /* 0x000fe200000000ff */
[--C-:B------:R-:W-:Y:S01]  /*6b40*/  HSET2.LE.AND R5, R8, R166.reuse, PT ;  /* 0x000000a608057233 */ /* 0x100fe20003803000 */
[----:B------:R-:W-:Y:S01]  /*6b50*/  F2FP.PACK_AB R8, R178, R179 ;  /* 0x000000b3b208723e */ /* 0x000fe200000000ff */
[----:B------:R-:W-:Y:S01]  /*6b60*/  HSET2.LE.AND R0, R10, R166, PT ;  /* 0x000000a60a007233 */ /* 0x000fe20003803000 */
[----:B---3--:R-:W-:Y:S01]  /*6b70*/  F2FP.PACK_AB R10, R176, R171 ;  /* 0x000000abb00a723e */ /* 0x008fe200000000ff */
[----:B------:R-:W-:Y:S01]  /*6b80*/  IMAD.MOV.U32 R182, RZ, RZ, R84 ;  /* 0x000000ffffb67224 */ /* 0x000fe200078e0054 */
[----:B------:R-:W-:Y:S01]  /*6b90*/  LOP3.LUT R5, R5, R6, RZ, 0xc0, !PT ;  /* 0x0000000605057212 */ /* 0x000fe200078ec0ff */
[----:B------:R-:W-:Y:S01]  /*6ba0*/  IMAD.MOV.U32 R170, RZ, RZ, R85 ;  /* 0x000000ffffaa7224 */ /* 0x000fe200078e0055 */
[----:B------:R-:W-:Y:S01]  /*6bb0*/  LOP3.LUT R6, R7, R8, RZ, 0xc0, !PT ;  /* 0x0000000807067212 */ /* 0x000fe200078ec0ff */
[----:B------:R-:W-:Y:S01]  /*6bc0*/  IMAD.MOV.U32 R174, RZ, RZ, R87 ;  /* 0x000000ffffae7224 */ /* 0x000fe200078e0057 */
[----:B------:R-:W-:Y:S01]  /*6bd0*/  LOP3.LUT R7, R9, R10, RZ, 0xc0, !PT ;  /* 0x0000000a09077212 */ /* 0x000fe200078ec0ff */
[----:B------:R-:W-:Y:S01]  /*6be0*/  IMAD.MOV.U32 R184, RZ, RZ, R99 ;  /* 0x000000ffffb87224 */ /* 0x000fe200078e0063 */
[----:B------:R-:W1:Y:S01]  /*6bf0*/  LDSM.16.MT88.4 R8, [R199+0x11000] ;  /* 0x01100000c708783b */ /* 0x000e620000004200 */
[----:B------:R-:W-:Y:S01]  /*6c00*/  LOP3.LUT R4, R0, R4, RZ, 0xc0, !PT ;  /* 0x0000000400047212 */ /* 0x000fe200078ec0ff */
[----:B------:R-:W-:Y:S01]  /*6c10*/  IMAD.MOV.U32 R185, RZ, RZ, R98 ;  /* 0x000000ffffb97224 */ /* 0x000fe200078e0062 */
[----:B------:R-:W-:Y:S01]  /*6c20*/  MOV R161, R89 ;  /* 0x0000005900a17202 */ /* 0x000fe20000000f00 */
[----:B------:R-:W-:Y:S01]  /*6c30*/  IMAD.MOV.U32 R187, RZ, RZ, R96 ;  /* 0x000000ffffbb7224 */ /* 0x000fe200078e0060 */
[----:B------:R-:W-:Y:S01]  /*6c40*/  MOV R163, R92 ;  /* 0x0000005c00a37202 */ /* 0x000fe20000000f00 */
[----:B------:R-:W-:Y:S01]  /*6c50*/  LDSM.16.MT88.4 R16, [R197+0x15000] ;  /* 0x01500000c510783b */ /* 0x000fe20000004200 */
[----:B------:R-:W-:Y:S01]  /*6c60*/  MOV R175, R86 ;  /* 0x0000005600af7202 */ /* 0x000fe20000000f00 */
[----:B--2---:R-:W-:Y:S01]  /*6c70*/  HMMA.16816.F32 R88, R4, R28, R244 ;  /* 0x0000001c0458723c */ /* 0x004fe200000018f4 */
[----:B------:R-:W-:Y:S01]  /*6c80*/  MOV R186, R97 ;  /* 0x0000006100ba7202 */ /* 0x000fe20000000f00 */
[----:B------:R-:W-:Y:S01]  /*6c90*/  IMAD.MOV.U32 R13, RZ, RZ, R183 ;  /* 0x000000ffff0d7224 */ /* 0x000fe200078e00b7 */
[----:B------:R-:W-:Y:S01]  /*6ca0*/  MOV R225, R119 ;  /* 0x0000007700e17202 */ /* 0x000fe20000000f00 */
[----:B------:R-:W-:Y:S01]  /*6cb0*/  IMAD.MOV.U32 R15, RZ, RZ, R177 ;  /* 0x000000ffff0f7224 */ /* 0x000fe200078e00b1 */
[----:B------:R-:W-:-:S02]  /*6cc0*/  MOV R0, R182 ;  /* 0x000000b600007202 */ /* 0x000fc40000000f00 */
[----:B------:R-:W-:Y:S01]  /*6cd0*/  IMAD.MOV.U32 R247, RZ, RZ, R118 ;  /* 0x000000fffff77224 */ /* 0x000fe200078e0076 */
[C---:B------:R-:W-:Y:S01]  /*6ce0*/  HMMA.16816.F32 R92, R4.reuse, R30, R104 ;  /* 0x0000001e045c723c */ /* 0x040fe20000001868 */
[----:B------:R-:W2:Y:S01]  /*6cf0*/  LDSM.16.MT88.4 R28, [R200+0x13000] ;  /* 0x01300000c81c783b */ /* 0x000ea20000004200 */
[----:B------:R-:W-:Y:S01]  /*6d00*/  FFMA.FTZ R0, R0, c[0x0][0x23c], -R12 ;  /* 0x00008f0000007a23 */ /* 0x000fe2000001080c */
[----:B------:R-:W-:Y:S01]  /*6d10*/  MOV R245, R178 ;  /* 0x000000b200f57202 */ /* 0x000fe20000000f00 */
[----:B------:R-:W-:Y:S02]  /*6d20*/  IMAD.MOV.U32 R246, RZ, RZ, R176 ;  /* 0x000000fffff67224 */ /* 0x000fe400078e00b0 */
[----:B------:R-:W-:Y:S02]  /*6d30*/  IMAD.MOV.U32 R244, RZ, RZ, R179 ;  /* 0x000000fffff47224 */ /* 0x000fe400078e00b3 */
[C---:B------:R-:W-:Y:S08]  /*6d40*/  HMMA.16816.F32 R76, R4.reuse, R24, R76 ;  /* 0x00000018044c723c */ /* 0x040ff0000000184c */
        /* <DEDUP_REMOVED lines=11> */
[C---:B------:R-:W-:Y:S08]  /*6e00*/  HMMA.16816.F32 R152, R4.reuse, R32, R152 ;  /* 0x000000200498723c */ /* 0x040ff00000001898 */
[C---:B------:R-:W-:Y:S08]  /*6e10*/  HMMA.16816.F32 R32, R4.reuse, R34, R112 ;  /* 0x000000220420723c */ /* 0x040ff00000001870 */
[C---:B---3--:R-:W-:Y:S08]  /*6e20*/  HMMA.16816.F32 R112, R4.reuse, R24, R232 ;  /* 0x000000180470723c */ /* 0x048ff000000018e8 */
[C---:B-1----:R-:W-:Y:S07]  /*6e30*/  HMMA.16816.F32 R240, R4.reuse, R8, R144 ;  /* 0x0000000804f0723c */ /* 0x042fee0000001890 */
[----:B------:R-:W-:Y:S01]  /*6e40*/  IMAD.MOV.U32 R147, RZ, RZ, R227 ;  /* 0x000000ffff937224 */ /* 0x000fe200078e00e3 */
[----:B------:R-:W-:Y:S01]  /*6e50*/  HMMA.16816.F32 R232, R4, R10, R156 ;  /* 0x0000000a04e8723c */ /* 0x000fe2000000189c */
[----:B------:R-:W1:Y:S01]  /*6e60*/  LDSM.16.MT88.4 R8, [R199+0x15000] ;  /* 0x01500000c708783b */ /* 0x000e620000004200 */
[----:B------:R-:W-:Y:S01]  /*6e70*/  MOV R146, R226 ;  /* 0x000000e200927202 */ /* 0x000fe20000000f00 */
[----:B------:R-:W-:-:S02]  /*6e80*/  IMAD.MOV.U32 R145, RZ, RZ, R180 ;  /* 0x000000ffff917224 */ /* 0x000fc400078e00b4 */
[----:B------:R-:W-:Y:S02]  /*6e90*/  IMAD.MOV.U32 R144, RZ, RZ, R181 ;  /* 0x000000ffff907224 */ /* 0x000fe400078e00b5 */
[----:B------:R-:W-:Y:S01]  /*6ea0*/  IMAD.MOV.U32 R156, RZ, RZ, R225 ;  /* 0x000000ffff9c7224 */ /* 0x000fe200078e00e1 */
[----:B------:R-:W-:Y:S01]  /*6eb0*/  HMMA.16816.F32 R116, R4, R26, R192 ;  /* 0x0000001a0474723c */ /* 0x000fe200000018c0 */
[----:B------:R-:W3:Y:S01]  /*6ec0*/  LDSM.16.MT88.4 R24, [R200+0x17000] ;  /* 0x01700000c818783b */ /* 0x000ee20000004200 */
[----:B------:R-:W-:Y:S01]  /*6ed0*/  MOV R157, R224 ;  /* 0x000000e0009d7202 */ /* 0x000fe20000000f00 */
[----:B------:R-:W-:Y:S02]  /*6ee0*/  IMAD.MOV.U32 R158, RZ, RZ, R172 ;  /* 0x000000ffff9e7224 */ /* 0x000fe400078e00ac */
[----:B------:R-:W-:-:S03]  /*6ef0*/  IMAD.MOV.U32 R159, RZ, RZ, R173 ;  /* 0x000000ffff9f7224 */ /* 0x000fc600078e00ad */
[C---:B------:R-:W-:Y:S08]  /*6f00*/  HMMA.16816.F32 R224, R4.reuse, R16, R140 ;  /* 0x0000001004e0723c */ /* 0x040ff0000000188c */
[C---:B------:R-:W-:Y:S01]  /*6f10*/  HMMA.16816.F32 R140, R4.reuse, R18, R136 ;  /* 0x00000012048c723c */ /* 0x040fe20000001888 */
[----:B------:R-:W5:Y:S06]  /*6f20*/  LDSM.16.MT88.4 R16, [R197+0x17000] ;  /* 0x01700000c510783b */ /* 0x000f6c0000004200 */
[----:B------:R-:W-:Y:S01]  /*6f30*/  MOV R138, R174 ;  /* 0x000000ae008a7202 */ /* 0x000fe20000000f00 */
[----:B------:R-:W-:Y:S01]  /*6f40*/  IMAD.MOV.U32 R139, RZ, RZ, R175 ;  /* 0x000000ffff8b7224 */ /* 0x000fe200078e00af */
[----:B----4-:R-:W-:Y:S03]  /*6f50*/  HMMA.16816.F32 R192, R4, R20, R132 ;  /* 0x0000001404c0723c */ /* 0x010fe60000001884 */
[----:B------:R-:W-:Y:S01]  /*6f60*/  IMAD.MOV.U32 R137, RZ, RZ, R138 ;  /* 0x000000ffff897224 */ /* 0x000fe200078e008a */
[----:B------:R-:W-:Y:S01]  /*6f70*/  MOV R138, R139 ;  /* 0x0000008b008a7202 */ /* 0x000fe20000000f00 */
[----:B------:R-:W-:-:S02]  /*6f80*/  IMAD.MOV.U32 R139, RZ, RZ, R156 ;  /* 0x000000ffff8b7224 */ /* 0x000fc400078e009c */
[----:B------:R-:W-:Y:S01]  /*6f90*/  IMAD.MOV.U32 R156, RZ, RZ, R157 ;  /* 0x000000ffff9c7224 */ /* 0x000fe200078e009d */
[----:B------:R-:W-:Y:S01]  /*6fa0*/  MOV R157, R158 ;  /* 0x0000009e009d7202 */ /* 0x000fe20000000f00 */
[C---:B------:R-:W-:Y:S01]  /*6fb0*/  HMMA.16816.F32 R188, R4.reuse, R22, R128 ;  /* 0x0000001604bc723c */ /* 0x040fe20000001880 */
[----:B------:R-:W-:Y:S01]  /*6fc0*/  IMAD.MOV.U32 R158, RZ, RZ, R159 ;  /* 0x000000ffff9e7224 */ /* 0x000fe200078e009f */
[----:B------:R-:W4:Y:S01]  /*6fd0*/  LDSM.16.MT88.4 R20, [R198+0x17000] ;  /* 0x01700000c614783b */ /* 0x000f220000004200 */
[----:B------:R-:W-:Y:S01]  /*6fe0*/  IMAD.MOV.U32 R159, RZ, RZ, R144 ;  /* 0x000000ffff9f7224 */ /* 0x000fe200078e0090 */
[----:B------:R-:W-:Y:S01]  /*6ff0*/  MOV R144, R145 ;  /* 0x0000009100907202 */ /* 0x000fe20000000f00 */
[----:B------:R-:W-:Y:S02]  /*7000*/  IMAD.MOV.U32 R145, RZ, RZ, R14 ;  /* 0x000000ffff917224 */ /* 0x000fe400078e000e */
[----:B------:R-:W-:Y:S01]  /*7010*/  IMAD.MOV.U32 R14, RZ, RZ, R170 ;  /* 0x000000ffff0e7224 */ /* 0x000fe200078e00aa */
[C---:B--2---:R-:W-:Y:S01]  /*7020*/  HMMA.16816.F32 R180, R4.reuse, R28, R124 ;  /* 0x0000001c04b4723c */ /* 0x044fe2000000187c */
[----:B------:R2:W-:Y:S01]  /*7030*/  MUFU.EX2 R170, R0 ;  /* 0x0000000000aa7308 */ /* 0x0005e20000000800 */
[----:B------:R-:W-:Y:S01]  /*7040*/  IMAD.MOV.U32 R129, RZ, RZ, R139 ;  /* 0x000000ffff817224 */ /* 0x000fe200078e008b */
[----:B------:R-:W-:Y:S01]  /*7050*/  MOV R128, R138 ;  /* 0x0000008a00807202 */ /* 0x000fe20000000f00 */
[----:B------:R-:W-:Y:S01]  /*7060*/  IMAD.MOV.U32 R139, RZ, RZ, R145 ;  /* 0x000000ffff8b7224 */ /* 0x000fe200078e0091 */
[----:B------:R-:W-:Y:S01]  /*7070*/  MOV R131, R157 ;  /* 0x0000009d00837202 */ /* 0x000fe20000000f00 */
[----:B------:R-:W-:Y:S01]  /*7080*/  IMAD.MOV.U32 R145, RZ, RZ, R151 ;  /* 0x000000ffff917224 */ /* 0x000fe200078e0097 */
[----:B------:R-:W-:Y:S01]  /*7090*/  MOV R138, R144 ;  /* 0x00000090008a7202 */ /* 0x000fe20000000f00 */
[----:B------:R-:W-:Y:S01]  /*70a0*/  HMMA.16816.F32 R184, R4, R30, R248 ;  /* 0x0000001e04b8723c */ /* 0x000fe200000018f8 */
[----:B------:R-:W4:Y:S01]  /*70b0*/  LDSM.16.MT88.4 R28, [R199+0x17000] ;  /* 0x01700000c71c783b */ /* 0x000f220000004200 */
[----:B------:R-:W-:Y:S01]  /*70c0*/  IMAD.MOV.U32 R130, RZ, RZ, R156 ;  /* 0x000000ffff827224 */ /* 0x000fe200078e009c */
[----:B------:R-:W-:Y:S01]  /*70d0*/  MOV R157, R160 ;  /* 0x000000a0009d7202 */ /* 0x000fe20000000f00 */
[----:B------:R-:W-:Y:S01]  /*70e0*/  IMAD.MOV.U32 R136, RZ, RZ, R158 ;  /* 0x000000ffff887224 */ /* 0x000fe200078e009e */
[----:B------:R-:W-:Y:S01]  /*70f0*/  MOV R144, R163 ;  /* 0x000000a300907202 */ /* 0x000fe20000000f00 */
[----:B------:R-:W-:-:S02]  /*7100*/  IMAD.MOV.U32 R156, RZ, RZ, R14 ;  /* 0x000000ffff9c7224 */ /* 0x000fc400078e000e */
[C---:B-1----:R-:W-:Y:S01]  /*7110*/  HMMA.16816.F32 R176, R4.reuse, R8, R80 ;  /* 0x0000000804b0723c */ /* 0x042fe20000001850 */
[--C-:B--2---:R-:W-:Y:S02]  /*7120*/  FFMA.FTZ R0, R247, c[0x0][0x23c], -R12.reuse ;  /* 0x00008f00f7007a23 */ /* 0x104fe4000001080c */
[----:B------:R-:W-:Y:S02]  /*7130*/  IMAD.MOV.U32 R158, RZ, RZ, R161 ;  /* 0x000000ffff9e7224 */ /* 0x000fe400078e00a1 */
[----:B------:R1:W2:Y:S01]  /*7140*/  MUFU.EX2 R247, R0 ;  /* 0x0000000000f77308 */ /* 0x0002a20000000800 */
[----:B------:R-:W-:Y:S02]  /*7150*/  IMAD.MOV.U32 R251, RZ, RZ, R129 ;  /* 0x000000fffffb7224 */ /* 0x000fe400078e0081 */
[----:B------:R-:W-:Y:S01]  /*7160*/  FFMA.FTZ R8, R137, c[0x0][0x23c], -R12 ;  /* 0x00008f0089087a23 */ /* 0x000fe2000001080c */
[----:B------:R-:W-:Y:S01]  /*7170*/  HMMA.16816.F32 R172, R4, R10, R120 ;  /* 0x0000000a04ac723c */ /* 0x000fe20000001878 */
[----:B------:R-:W-:-:S02]  /*7180*/  IMAD.MOV.U32 R137, RZ, RZ, R159 ;  /* 0x000000ffff897224 */ /* 0x000fc400078e009f */
[----:B------:R-:W-:Y:S01]  /*7190*/  IMAD.MOV.U32 R159, RZ, RZ, R162 ;  /* 0x000000ffff9f7224 */ /* 0x000fe200078e00a2 */
[----:B------:R2:W-:Y:S01]  /*71a0*/  MUFU.EX2 R151, R8 ;  /* 0x0000000800977308 */ /* 0x0005e20000000800 */
[----:B------:R-:W-:Y:S01]  /*71b0*/  IMAD.MOV.U32 R129, RZ, RZ, R131 ;  /* 0x000000ffff817224 */ /* 0x000fe200078e0083 */
[----:B------:R-:W-:Y:S01]  /*71c0*/  MOV R131, R137 ;  /* 0x0000008900837202 */ /* 0x000fe20000000f00 */
[----:B------:R-:W-:Y:S01]  /*71d0*/  FFMA.FTZ R10, R150, c[0x0][0x23c], -R12 ;  /* 0x00008f00960a7a23 */ /* 0x000fe2000001080c */
[C---:B---3--:R-:W-:Y:S01]  /*71e0*/  HMMA.16816.F32 R160, R4.reuse, R24, R56 ;  /* 0x0000001804a0723c */ /* 0x048fe20000001838 */
[----:B------:R-:W-:Y:S01]  /*71f0*/  FFMA.FTZ R11, R128, c[0x0][0x23c], -R2 ;  /* 0x00008f00800b7a23 */ /* 0x000fe20000010802 */
[----:B------:R-:W-:Y:S01]  /*7200*/  MOV R128, R130 ;  /* 0x0000008200807202 */ /* 0x000fe20000000f00 */
[----:B------:R-:W-:Y:S01]  /*7210*/  IMAD.MOV.U32 R130, RZ, RZ, R136 ;  /* 0x000000ffff827224 */ /* 0x000fe200078e0088 */
[----:B-1----:R-:W-:Y:S01]  /*7220*/  LOP3.LUT R0, R37, UR14, R38, 0x96, !PT ;  /* 0x0000000e25007c12 */ /* 0x002fe2000f8e9626 */
[----:B------:R-:W-:Y:S01]  /*7230*/  IMAD.MOV.U32 R136, RZ, RZ, R138 ;  /* 0x000000ffff887224 */ /* 0x000fe200078e008a */
[----:B------:R1:W-:Y:S01]  /*7240*/  MUFU.EX2 R150, R10 ;  /* 0x0000000a00967308 */ /* 0x0003e20000000800 */
[----:B------:R-:W-:Y:S01]  /*7250*/  IMAD.MOV.U32 R137, RZ, RZ, R139 ;  /* 0x000000ffff897224 */ /* 0x000fe200078e008b */
[----:B------:R-:W-:Y:S01]  /*7260*/  MOV R138, R156 ;  /* 0x0000009c008a7202 */ /* 0x000fe20000000f00 */
[----:B------:R-:W-:Y:S01]  /*7270*/  IMAD.MOV.U32 R139, RZ, RZ, R157 ;  /* 0x000000ffff8b7224 */ /* 0x000fe200078e009d */
[----:B------:R-:W-:Y:S01]  /*7280*/  MOV R157, R159 ;  /* 0x0000009f009d7202 */ /* 0x000fe20000000f00 */
[----:B------:R-:W-:Y:S01]  /*7290*/  IMAD.MOV.U32 R156, RZ, RZ, R158 ;  /* 0x000000ffff9c7224 */ /* 0x000fe200078e009e */
[----:B------:R-:W3:Y:S01]  /*72a0*/  LDSM.16.MT88.4 R56, [R199+0x11800] ;  /* 0x01180000c738783b */ /* 0x000ee20000004200 */
[----:B--2---:R-:W-:Y:S01]  /*72b0*/  IMAD.WIDE.U32 R8, R0, -0x2daee0ad, RZ ;  /* 0xd2511f5300087825 */ /* 0x004fe200078e00ff */
[----:B------:R-:W-:Y:S01]  /*72c0*/  MOV R123, R130 ;  /* 0x00000082007b7202 */ /* 0x000fe20000000f00 */
[C---:B-----5:R-:W-:Y:S01]  /*72d0*/  HMMA.16816.F32 R124, R4.reuse, R16, R72 ;  /* 0x00000010047c723c */ /* 0x060fe20000001848 */
[----:B------:R-:W-:Y:S01]  /*72e0*/  MOV R248, R137 ;  /* 0x0000008900f87202 */ /* 0x000fe20000000f00 */
[----:B------:R-:W-:Y:S01]  /*72f0*/  IMAD.MOV.U32 R158, RZ, RZ, R144 ;  /* 0x000000ffff9e7224 */ /* 0x000fe200078e0090 */
[C---:B------:R-:W-:Y:S01]  /*7300*/  LOP3.LUT R0, R8.reuse, 0xffff, RZ, 0xc0, !PT ;  /* 0x0000ffff08007812 */ /* 0x040fe200078ec0ff */
[----:B------:R-:W-:Y:S01]  /*7310*/  IMAD.MOV.U32 R159, RZ, RZ, R145 ;  /* 0x000000ffff9f7224 */ /* 0x000fe200078e0091 */
[----:B------:R-:W-:Y:S01]  /*7320*/  LOP3.LUT R14, R8, 0xff, RZ, 0xc0, !PT ;  /* 0x000000ff080e7812 */ /* 0x000fe200078ec0ff */
[----:B------:R-:W-:Y:S01]  /*7330*/  IMAD.MOV.U32 R145, RZ, RZ, R149 ;  /* 0x000000ffff917224 */ /* 0x000fe200078e0095 */
[----:B-1----:R-:W-:Y:S01]  /*7340*/  SHF.R.U32.HI R10, RZ, 0x10, R8 ;  /* 0x00000010ff0a7819 */ /* 0x002fe20000011608 */
[----:B------:R1:W-:Y:S01]  /*7350*/  MUFU.EX2 R149, R11 ;  /* 0x0000000b00957308 */ /* 0x0003e20000000800 */
[----:B------:R-:W-:Y:S01]  /*7360*/  SHF.R.U32.HI R12, RZ, 0x8, R0 ;  /* 0x00000008ff0c7819 */ /* 0x000fe20000011600 */
[----:B------:R-:W-:Y:S01]  /*7370*/  IMAD.MOV.U32 R250, RZ, RZ, R131 ;  /* 0x000000fffffa7224 */ /* 0x000fe200078e0083 */
[----:B------:R-:W-:Y:S01]  /*7380*/  MOV R144, R13 ;  /* 0x0000000d00907202 */ /* 0x000fe20000000f00 */
[----:B------:R-:W-:Y:S01]  /*7390*/  IMAD.MOV.U32 R80, RZ, RZ, R138 ;  /* 0x000000ffff507224 */ /* 0x000fe200078e008a */
[----:B------:R-:W-:Y:S01]  /*73a0*/  LOP3.LUT R0, R9, UR6, R40, 0x96, !PT ;  /* 0x0000000609007c12 */ /* 0x000fe2000f8e9628 */
[----:B------:R-:W-:Y:S01]  /*73b0*/  FFMA.FTZ R9, R15, c[0x0][0x23c], -R2 ;  /* 0x00008f000f097a23 */ /* 0x000fe20000010802 */
[----:B------:R-:W-:Y:S01]  /*73c0*/  SHF.R.U32.HI R13, RZ, 0x18, R8 ;  /* 0x00000018ff0d7819 */ /* 0x000fe20000011608 */
[----:B------:R-:W-:Y:S01]  /*73d0*/  FFMA.FTZ R8, R251, c[0x0][0x23c], -R2 ;  /* 0x00008f00fb087a23 */ /* 0x000fe20000010802 */
[----:B------:R-:W-:Y:S01]  /*73e0*/  LOP3.LUT R10, R10, 0xff, RZ, 0xc0, !PT ;  /* 0x000000ff0a0a7812 */ /* 0x000fe200078ec0ff */
[----:B------:R-:W-:Y:S01]  /*73f0*/  IMAD.MOV.U32 R81, RZ, RZ, R139 ;  /* 0x000000ffff517224 */ /* 0x000fe200078e008b */
[----:B------:R-:W-:Y:S01]  /*7400*/  PRMT R12, R14, 0x5410, R12 ;  /* 0x000054100e0c7816 */ /* 0x000fe2000000000c */
[----:B------:R2:W5:Y:S01]  /*7410*/  MUFU.EX2 R15, R8 ;  /* 0x00000008000f7308 */ /* 0x0005620000000800 */
[----:B------:R-:W-:Y:S01]  /*7420*/  PRMT R13, R10, 0x5410, R13 ;  /* 0x000054100a0d7816 */ /* 0x000fe2000000000d */
[----:B------:R-:W-:Y:S01]  /*7430*/  IMAD.MOV.U32 R130, RZ, RZ, R144 ;  /* 0x000000ffff827224 */ /* 0x000fe200078e0090 */
[----:B------:R-:W-:Y:S01]  /*7440*/  LOP3.LUT R10, R0, 0xff, RZ, 0xc0, !PT ;  /* 0x000000ff000a7812 */ /* 0x000fe200078ec0ff */
[----:B-1----:R-:W-:Y:S01]  /*7450*/  FFMA.FTZ R11, R128, c[0x0][0x23c], -R2 ;  /* 0x00008f00800b7a23 */ /* 0x002fe20000010802 */
[----:B------:R-:W-:Y:S01]  /*7460*/  LOP3.LUT R2, R0, 0xffff, RZ, 0xc0, !PT ;  /* 0x0000ffff00027812 */ /* 0x000fe200078ec0ff */
[----:B------:R-:W-:Y:S01]  /*7470*/  IMAD.MOV.U32 R131, RZ, RZ, R145 ;  /* 0x000000ffff837224 */ /* 0x000fe200078e0091 */
[----:B------:R-:W-:Y:S01]  /*7480*/  MOV R138, R146 ;  /* 0x00000092008a7202 */ /* 0x000fe20000000f00 */
[----:B------:R1:W-:Y:S01]  /*7490*/  MUFU.EX2 R14, R9 ;  /* 0x00000009000e7308 */ /* 0x0003e20000000800 */
[----:B------:R-:W-:Y:S01]  /*74a0*/  IMAD.MOV.U32 R139, RZ, RZ, R147 ;  /* 0x000000ffff8b7224 */ /* 0x000fe200078e0093 */
[C---:B----4-:R-:W-:Y:S01]  /*74b0*/  HMMA.16816.F32 R132, R4.reuse, R20, R64 ;  /* 0x000000140484723c */ /* 0x050fe20000001840 */
[----:B------:R-:W-:Y:S01]  /*74c0*/  MOV R82, R156 ;  /* 0x0000009c00527202 */ /* 0x000fe20000000f00 */
[----:B------:R-:W-:Y:S01]  /*74d0*/  IMAD.MOV.U32 R83, RZ, RZ, R157 ;  /* 0x000000ffff537224 */ /* 0x000fe200078e009d */
[----:B------:R-:W-:Y:S01]  /*74e0*/  MOV R137, R43 ;  /* 0x0000002b00897202 */ /* 0x000fe20000000f00 */
[----:B------:R-:W-:Y:S01]  /*74f0*/  IMAD.MOV.U32 R249, RZ, RZ, R136 ;  /* 0x000000fffff97224 */ /* 0x000fe200078e0088 */
[----:B------:R-:W-:Y:S01]  /*7500*/  MOV R121, R81 ;  /* 0x0000005100797202 */ /* 0x000fe20000000f00 */
[----:B------:R-:W4:Y:S01]  /*7510*/  MUFU.EX2 R11, R11 ;  /* 0x0000000b000b7308 */ /* 0x000f220000000800 */
[----:B--2---:R-:W-:Y:S01]  /*7520*/  SHF.R.U32.HI R8, RZ, 0x10, R0 ;  /* 0x00000010ff087819 */ /* 0x004fe20000011600 */
[----:B------:R-:W-:Y:S01]  /*7530*/  HMMA.16816.F32 R144, R4, R28, R44 ;  /* 0x0000001c0490723c */ /* 0x000fe2000000182c */
[----:B------:R-:W-:Y:S01]  /*7540*/  IMAD.MOV.U32 R136, RZ, RZ, R42 ;  /* 0x000000ffff887224 */ /* 0x000fe200078e002a */
[----:B------:R-:W-:Y:S01]  /*7550*/  LDSM.16.MT88.4 R64, [R197+0x13800] ;  /* 0x01380000c540783b */ /* 0x000fe20000004200 */
[----:B------:R-:W-:-:S02]  /*7560*/  IMAD.MOV.U32 R122, RZ, RZ, R82 ;  /* 0x000000ffff7a7224 */ /* 0x000fc400078e0052 */
[----:B------:R-:W-:Y:S01]  /*7570*/  IMAD.MOV.U32 R251, RZ, RZ, R129 ;  /* 0x000000fffffb7224 */ /* 0x000fe200078e0081 */
[----:B-1----:R-:W-:Y:S01]  /*7580*/  SHF.R.U32.HI R9, RZ, 0x18, R0 ;  /* 0x00000018ff097819 */ /* 0x002fe20000011600 */
[----:B------:R-:W1:Y:S01]  /*7590*/  LDSM.16.MT88.4 R40, [R198+0x11800] ;  /* 0x01180000c628783b */ /* 0x000e620000004200 */
[----:B------:R-:W-:Y:S01]  /*75a0*/  SHF.R.U32.HI R0, RZ, 0x8, R2 ;  /* 0x00000008ff007819 */ /* 0x000fe20000011602 */
[C---:B------:R-:W-:Y:S01]  /*75b0*/  HMMA.16816.F32 R16, R4.reuse, R18, R68 ;  /* 0x000000120410723c */ /* 0x040fe20000001844 */
[----:B------:R-:W-:Y:S01]  /*75c0*/  LOP3.LUT R2, R8, 0xff, RZ, 0xc0, !PT ;  /* 0x000000ff08027812 */ /* 0x000fe200078ec0ff */
[----:B------:R-:W-:Y:S01]  /*75d0*/  IMAD.MOV.U32 R8, RZ, RZ, R123 ;  /* 0x000000ffff087224 */ /* 0x000fe200078e007b */
[----:B------:R-:W-:Y:S01]  /*75e0*/  PRMT R0, R10, 0x5410, R0 ;  /* 0x000054100a007816 */ /* 0x000fe20000000000 */
[----:B------:R-:W-:Y:S01]  /*75f0*/  IMAD.MOV.U32 R10, RZ, RZ, R80 ;  /* 0x000000ffff0a7224 */ /* 0x000fe200078e0050 */
[----:B------:R-:W-:Y:S01]  /*7600*/  MOV R129, R159 ;  /* 0x0000009f00817202 */ /* 0x000fe20000000f00 */
[----:B------:R-:W-:Y:S01]  /*7610*/  IMAD.MOV.U32 R123, RZ, RZ, R83 ;  /* 0x000000ffff7b7224 */ /* 0x000fe200078e0053 */
[----:B------:R-:W-:Y:S01]  /*7620*/  LDSM.16.MT88.4 R72, [R198+0x13800] ;  /* 0x01380000c648783b */ /* 0x000fe20000004200 */
[C---:B------:R-:W-:Y:S01]  /*7630*/  HMMA.16816.F32 R20, R4.reuse, R22, R60 ;  /* 0x000000160414723c */ /* 0x040fe2000000183c */
[--C-:B------:R-:W-:Y:S01]  /*7640*/  HSET2.LE.AND R0, R0, R166.reuse, PT ;  /* 0x000000a600007233 */ /* 0x100fe20003803000 */
[----:B------:R-:W-:Y:S01]  /*7650*/  IMAD.MOV.U32 R128, RZ, RZ, R158 ;  /* 0x000000ffff807224 */ /* 0x000fe200078e009e */
[----:B------:R-:W2:Y:S04]  /*7660*/  LDSM.16.MT88.4 R80, [R200+0x13800] ;  /* 0x01380000c850783b */ /* 0x000ea80000004200 */
[----:B------:R-:W1:Y:S01]  /*7670*/  LDSM.16.MT88.4 R156, [R197+0x11800] ;  /* 0x01180000c59c783b */ /* 0x000e620000004200 */
[C---:B------:R-:W-:Y:S03]  /*7680*/  HMMA.16816.F32 R24, R4.reuse, R26, R48 ;  /* 0x0000001a0418723c */ /* 0x040fe60000001830 */
[----:B------:R-:W1:Y:S05]  /*7690*/  LDSM.16.MT88.4 R48, [R200+0x11800] ;  /* 0x01180000c830783b */ /* 0x000e6a0000004200 */
[----:B------:R-:W-:Y:S07]  /*76a0*/  HMMA.16816.F32 R28, R4, R30, R52 ;  /* 0x0000001e041c723c */ /* 0x000fee0000001834 */
[----:B------:R-:W-:Y:S01]  /*76b0*/  PRMT R4, R2, 0x5410, R9 ;  /* 0x0000541002047816 */ /* 0x000fe20000000009 */
[--C-:B------:R-:W-:Y:S01]  /*76c0*/  HSET2.LE.AND R6, R13, R166.reuse, PT ;  /* 0x000000a60d067233 */ /* 0x100fe20003803000 */
[----:B------:R-:W-:Y:S01]  /*76d0*/  F2FP.PACK_AB R2, R247, R170 ;  /* 0x000000aaf702723e */ /* 0x000fe200000000ff */
[----:B------:R-:W-:Y:S01]  /*76e0*/  IMAD.MOV.U32 R13, RZ, RZ, R137 ;  /* 0x000000ffff0d7224 */ /* 0x000fe200078e0089 */
[----:B------:R-:W-:Y:S01]  /*76f0*/  MOV R9, R131 ;  /* 0x0000008300097202 */ /* 0x000fe20000000f00 */
[----:B------:R-:W-:Y:S01]  /*7700*/  IMAD.MOV.U32 R131, RZ, RZ, R164 ;  /* 0x000000ffff837224 */ /* 0x000fe200078e00a4 */
[--C-:B------:R-:W-:Y:S01]  /*7710*/  HSET2.LE.AND R4, R4, R166.reuse, PT ;  /* 0x000000a604047233 */ /* 0x100fe20003803000 */
[----:B------:R-:W-:Y:S01]  /*7720*/  LOP3.LUT R164, R0, R2, RZ, 0xc0, !PT ;  /* 0x0000000200a47212 */ /* 0x000fe200078ec0ff */
[----:B------:R-:W-:Y:S01]  /*7730*/  HSET2.LE.AND R5, R12, R166, PT ;  /* 0x000000a60c057233 */ /* 0x000fe20003803000 */
[----:B-----5:R-:W-:Y:S01]  /*7740*/  F2FP.PACK_AB R0, R15, R149 ;  /* 0x000000950f00723e */ /* 0x020fe200000000ff */
[----:B------:R-:W-:Y:S01]  /*7750*/  IMAD.MOV.U32 R12, RZ, RZ, R136 ;  /* 0x000000ffff0c7224 */ /* 0x000fe200078e0088 */
[----:B------:R-:W-:Y:S01]  /*7760*/  MOV R137, R165 ;  /* 0x000000a500897202 */ /* 0x000fe20000000f00 */
[----:B------:R-:W-:Y:S01]  /*7770*/  IMAD.MOV.U32 R136, RZ, RZ, R167 ;  /* 0x000000ffff887224 */ /* 0x000fe200078e00a7 */
[----:B------:R-:W-:-:S02]  /*7780*/  LOP3.LUT R165, R4, R0, RZ, 0xc0, !PT ;  /* 0x0000000004a57212 */ /* 0x000fc400078ec0ff */
[----:B------:R-:W-:Y:S02]  /*7790*/  F2FP.PACK_AB R2, R150, R151 ;  /* 0x000000979602723e */ /* 0x000fe400000000ff */
[----:B----4-:R-:W-:Y:S02]  /*77a0*/  F2FP.PACK_AB R0, R11, R14 ;  /* 0x0000000e0b00723e */ /* 0x010fe400000000ff */
[----:B------:R-:W-:Y:S01]  /*77b0*/  LOP3.LUT R166, R5, R2, RZ, 0xc0, !PT ;  /* 0x0000000205a67212 */ /* 0x000fe200078ec0ff */
[----:B------:R-:W-:Y:S01]  /*77c0*/  IMAD.MOV.U32 R2, RZ, RZ, R130 ;  /* 0x000000ffff027224 */ /* 0x000fe200078e0082 */
[----:B------:R-:W-:Y:S01]  /*77d0*/  LOP3.LUT R167, R6, R0, RZ, 0xc0, !PT ;  /* 0x0000000006a77212 */ /* 0x000fe200078ec0ff */
[----:B------:R-:W-:Y:S01]  /*77e0*/  IMAD.MOV.U32 R0, RZ, RZ, R129 ;  /* 0x000000ffff007224 */ /* 0x000fe200078e0081 */
[----:B------:R-:W-:Y:S05]  /*77f0*/  LDSM.16.MT88.4 R4, [R199+0x17800] ;  /* 0x01780000c704783b */ /* 0x000fea0000004200 */
[C---:B---3--:R-:W-:Y:S01]  /*7800*/  HMMA.16816.F32 R52, R164.reuse, R56, R96 ;  /* 0x00000038a434723c */ /* 0x048fe20000001860 */
[----:B------:R-:W3:Y:S07]  /*7810*/  LDSM.16.MT88.4 R96, [R197+0x15800] ;  /* 0x01580000c560783b */ /* 0x000eee0000004200 */
[C---:B-1----:R-:W-:Y:S08]  /*7820*/  HMMA.16816.F32 R36, R164.reuse, R40, R76 ;  /* 0x00000028a424723c */ /* 0x042ff0000000184c */
[C---:B--2---:R-:W-:Y:S07]  /*7830*/  HMMA.16816.F32 R76, R164.reuse, R80, R228 ;  /* 0x00000050a44c723c */ /* 0x044fee00000018e4 */
[----:B------:R-:W-:Y:S01]  /*7840*/  MOV R228, R131 ;  /* 0x0000008300e47202 */ /* 0x000fe20000000f00 */
[----:B------:R-:W-:Y:S01]  /*7850*/  HMMA.16816.F32 R80, R164, R82, R236 ;  /* 0x00000052a450723c */ /* 0x000fe200000018ec */
[----:B------:R-:W-:Y:S01]  /*7860*/  IMAD.MOV.U32 R229, RZ, RZ, R136 ;  /* 0x000000ffffe57224 */ /* 0x000fe200078e0088 */
[----:B------:R-:W-:Y:S01]  /*7870*/  MOV R231, R138 ;  /* 0x0000008a00e77202 */ /* 0x000fe20000000f00 */
[----:B------:R-:W-:-:S02]  /*7880*/  IMAD.MOV.U32 R230, RZ, RZ, R137 ;  /* 0x000000ffffe67224 */ /* 0x000fc400078e0089 */
[----:B------:R-:W-:Y:S02]  /*7890*/  FADD.FTZ R0, R0, R228 ;  /* 0x000000e400007221 */ /* 0x000fe40000010000 */
[----:B------:R-:W-:Y:S01]  /*78a0*/  IMAD.MOV.U32 R239, RZ, RZ, R139 ;  /* 0x000000ffffef7224 */ /* 0x000fe200078e008b */
[----:B------:R-:W-:Y:S01]  /*78b0*/  HMMA.16816.F32 R152, R164, R156, R152 ;  /* 0x0000009ca498723c */ /* 0x000fe20000001898 */
[----:B------:R-:W-:Y:S01]  /*78c0*/  FADD.FTZ R0, R230, R0 ;  /* 0x00000000e6007221 */ /* 0x000fe20000010000 */
[----:B------:R-:W-:Y:S01]  /*78d0*/  LDSM.16.MT88.4 R136, [R198+0x17800] ;  /* 0x01780000c688783b */ /* 0x000fe20000004200 */
[----:B------:R-:W-:-:S04]  /*78e0*/  FADD.FTZ R2, R2, R239 ;  /* 0x000000ef02027221 */ /* 0x000fc80000010000 */
[----:B------:R-:W-:Y:S01]  /*78f0*/  FADD.FTZ R2, R229, R2 ;  /* 0x00000002e5027221 */ /* 0x000fe20000010000 */
[----:B------:R-:W-:Y:S03]  /*7900*/  HMMA.16816.F32 R156, R164, R158, R32 ;  /* 0x0000009ea49c723c */ /* 0x000fe60000001820 */
[----:B------:R-:W-:-:S04]  /*7910*/  FADD.FTZ R2, R231, R2 ;  /* 0x00000002e7027221 */ /* 0x000fc80000010000 */
[----:B------:R-:W-:Y:S01]  /*7920*/  MOV R32, R128 ;  /* 0x0000008000207202 */ /* 0x000fe20000000f00 */
[C---:B------:R-:W-:Y:S01]  /*7930*/  HMMA.16816.F32 R44, R164.reuse, R48, R88 ;  /* 0x00000030a42c723c */ /* 0x040fe20000001858 */
[----:B------:R-:W-:Y:S01]  /*7940*/  IMAD.MOV.U32 R34, RZ, RZ, R122 ;  /* 0x000000ffff227224 */ /* 0x000fe200078e007a */
[----:B------:R-:W-:Y:S01]  /*7950*/  MOV R35, R121 ;  /* 0x0000007900237202 */ /* 0x000fe20000000f00 */
[----:B------:R-:W-:Y:S01]  /*7960*/  IMAD.MOV.U32 R33, RZ, RZ, R123 ;  /* 0x000000ffff217224 */ /* 0x000fe200078e007b */
[----:B------:R-:W1:Y:S01]  /*7970*/  LDSM.16.MT88.4 R88, [R199+0x13800] ;  /* 0x01380000c758783b */ /* 0x000e620000004200 */
[----:B------:R-:W-:Y:S02]  /*7980*/  FADD.FTZ R0, R32, R0 ;  /* 0x0000000020007221 */ /* 0x000fe40000010000 */
[----:B------:R-:W-:Y:S01]  /*7990*/  FADD.FTZ R2, R33, R2 ;  /* 0x0000000221027221 */ /* 0x000fe20000010000 */
[----:B------:R-:W-:Y:S01]  /*79a0*/  HMMA.16816.F32 R48, R164, R50, R92 ;  /* 0x00000032a430723c */ /* 0x000fe2000000185c */
[----:B------:R-:W-:Y:S01]  /*79b0*/  LDSM.16.MT88.4 R120, [R199+0x15800] ;  /* 0x01580000c778783b */ /* 0x000fe20000004200 */
[----:B------:R-:W-:-:S02]  /*79c0*/  FADD.FTZ R0, R34, R0 ;  /* 0x0000000022007221 */ /* 0x000fc40000010000 */
[----:B------:R-:W-:Y:S01]  /*79d0*/  FADD.FTZ R2, R35, R2 ;  /* 0x0000000223027221 */ /* 0x000fe20000010000 */
[----:B------:R-:W-:Y:S01]  /*79e0*/  LDSM.16.MT88.4 R128, [R197+0x17800] ;  /* 0x01780000c580783b */ /* 0x000fe20000004200 */
[----:B------:R-:W-:Y:S02]  /*79f0*/  FADD.FTZ R0, R13, R0 ;  /* 0x000000000d007221 */ /* 0x000fe40000010000 */
[C---:B---3--:R-:W-:Y:S01]  /*7a00*/  HMMA.16816.F32 R92, R164.reuse, R96, R224 ;  /* 0x00000060a45c723c */ /* 0x048fe200000018e0 */
[----:B------:R-:W-:Y:S02]  /*7a10*/  FADD.FTZ R2, R12, R2 ;  /* 0x000000020c027221 */ /* 0x000fe40000010000 */
[----:B------:R-:W-:Y:S02]  /*7a20*/  FADD.FTZ R0, R9, R0 ;  /* 0x0000000009007221 */ /* 0x000fe40000010000 */
[----:B------:R-:W-:Y:S02]  /*7a30*/  FADD.FTZ R2, R10, R2 ;  /* 0x000000020a027221 */ /* 0x000fe40000010000 */
[----:B------:R-:W-:Y:S01]  /*7a40*/  FADD.FTZ R0, R8, R0 ;  /* 0x0000000008007221 */ /* 0x000fe20000010000 */
[----:B------:R-:W-:Y:S01]  /*7a50*/  HMMA.16816.F32 R60, R164, R64, R104 ;  /* 0x00000040a43c723c */ /* 0x000fe20000001868 */
[----:B------:R-:W2:Y:S01]  /*7a60*/  LDSM.16.MT88.4 R104, [R198+0x15800] ;  /* 0x01580000c668783b */ /* 0x000ea20000004200 */
[----:B------:R-:W-:-:S02]  /*7a70*/  FADD.FTZ R2, R248, R2 ;  /* 0x00000002f8027221 */ /* 0x000fc40000010000 */
[----:B------:R-:W-:Y:S02]  /*7a80*/  FADD.FTZ R0, R249, R0 ;  /* 0x00000000f9007221 */ /* 0x000fe40000010000 */
[----:B------:R-:W-:Y:S02]  /*7a90*/  FADD.FTZ R2, R250, R2 ;  /* 0x00000002fa027221 */ /* 0x000fe40000010000 */
[----:B------:R-:W-:Y:S01]  /*7aa0*/  HMMA.16816.F32 R68, R164, R72, R112 ;  /* 0x00000048a444723c */ /* 0x000fe20000001870 */
[----:B------:R-:W3:Y:S01]  /*7ab0*/  LDSM.16.MT88.4 R112, [R200+0x15800] ;  /* 0x01580000c870783b */ /* 0x000ee20000004200 */
[----:B------:R-:W-:Y:S02]  /*7ac0*/  FADD.FTZ R0, R251, R0 ;  /* 0x00000000fb007221 */ /* 0x000fe40000010000 */
[----:B------:R-:W-:Y:S02]  /*7ad0*/  FADD.FTZ R2, R244, R2 ;  /* 0x00000002f4027221 */ /* 0x000fe40000010000 */
[----:B------:R-:W-:-:S02]  /*7ae0*/  FADD.FTZ R0, R171, R0 ;  /* 0x00000000ab007221 */ /* 0x000fc40000010000 */
[C---:B------:R-:W-:Y:S01]  /*7af0*/  HMMA.16816.F32 R96, R164.reuse, R98, R140 ;  /* 0x00000062a460723c */ /* 0x040fe2000000188c */
[----:B------:R-:W4:Y:S01]  /*7b00*/  LDSM.16.MT88.4 R140, [R200+0x17800] ;  /* 0x01780000c88c783b */ /* 0x000f220000004200 */
        /* <DEDUP_REMOVED lines=11> */
[----:B------:R-:W-:-:S05]  /*7bc0*/  FADD.FTZ R248, R11, R0 ;  /* 0x000000000bf87221 */ /* 0x000fca0000010000 */
[C---:B------:R-:W-:Y:S08]  /*7bd0*/  HMMA.16816.F32 R64, R164.reuse, R66, R108 ;  /* 0x00000042a440723c */ /* 0x040ff0000000186c */
[C---:B------:R-:W-:Y:S08]  /*7be0*/  HMMA.16816.F32 R72, R164.reuse, R74, R116 ;  /* 0x0000004aa448723c */ /* 0x040ff00000001874 */
[C---:B-1----:R-:W-:Y:S08]  /*7bf0*/  HMMA.16816.F32 R84, R164.reuse, R88, R240 ;  /* 0x00000058a454723c */ /* 0x042ff000000018f0 */
[C---:B--2---:R-:W-:Y:S08]  /*7c00*/  HMMA.16816.F32 R100, R164.reuse, R104, R192 ;  /* 0x00000068a464723c */ /* 0x044ff000000018c0 */
[C---:B---3--:R-:W-:Y:S08]  /*7c10*/  HMMA.16816.F32 R108, R164.reuse, R112, R180 ;  /* 0x00000070a46c723c */ /* 0x048ff000000018b4 */
        /* <DEDUP_REMOVED lines=14> */
[----:B------:R-:W2:Y:S01]  /*7d00*/  LDL.64 R8, [R1] ;  /* 0x0000000001087983 */ /* 0x000ea20000100a00 */
[----:B------:R-:W-:Y:S01]  /*7d10*/  USHF.R.S32.HI UR30, URZ, 0x1f, UR23 ;  /* 0x0000001f3f1e7899 */ /* 0x000fe20008011417 */
[----:B------:R-:W-:Y:S01]  /*7d20*/  IMAD.U32 R6, RZ, RZ, UR23 ;  /* 0x00000017ff067e24 */ /* 0x000fe2000f8e00ff */
[----:B------:R-:W-:Y:S01]  /*7d30*/  ULDC.64 UR6, c[0x0][0x1b0] ;  /* 0x00006c0000067ab9 */ /* 0x000fe20000000a00 */
[----:B------:R-:W3:Y:S01]  /*7d40*/  LDL R250, [R1+0x10] ;  /* 0x0000100001fa7983 */ /* 0x000ee20000100800 */
[----:B------:R-:W-:Y:S01]  /*7d50*/  ULDC.64 UR4, c[0x0][0x1b8] ;  /* 0x00006e0000047ab9 */ /* 0x000fe20000000a00 */
[----:B------:R-:W-:Y:S01]  /*7d60*/  IMAD.U32 R0, RZ, RZ, UR23 ;  /* 0x00000017ff007e24 */ /* 0x000fe2000f8e00ff */
[----:B------:R-:W-:Y:S01]  /*7d70*/  UIMAD UR6, UR30, UR6, URZ ;  /* 0x000000061e0672a4 */ /* 0x000fe2000f8e023f */
[----:B------:R-:W4:Y:S01]  /*7d80*/  LDL R251, [R1+0x14] ;  /* 0x0000140001fb7983 */ /* 0x000f220000100800 */
[----:B------:R-:W-:Y:S01]  /*7d90*/  UIMAD UR4, UR30, UR4, URZ ;  /* 0x000000041e0472a4 */ /* 0x000fe2000f8e023f */
[----:B------:R-:W1:Y:S01]  /*7da0*/  LDC.U8 R249, c[0x0][0x2d8] ;  /* 0x0000b600fff97b82 */ /* 0x000e620000000000 */
[----:B------:R-:W-:Y:S01]  /*7db0*/  UIMAD UR6, UR23, UR7, UR6 ;  /* 0x00000007170672a4 */ /* 0x000fe2000f8e0206 */
[----:B------:R-:W5:Y:S01]  /*7dc0*/  LDL.LU R244, [R1+0x2c] ;  /* 0x00002c0001f47983 */ /* 0x000f620000300800 */
[----:B------:R-:W-:Y:S01]  /*7dd0*/  UIMAD UR4, UR23, UR5, UR4 ;  /* 0x00000005170472a4 */ /* 0x000fe2000f8e0204 */
[----:B------:R-:W-:Y:S01]  /*7de0*/  SHF.R.S32.HI R225, RZ, 0x1f, R168 ;  /* 0x0000001fffe17819 */ /* 0x000fe200000114a8 */
[----:B------:R-:W-:Y:S01]  /*7df0*/  IMAD.MOV.U32 R150, RZ, RZ, R3 ;  /* 0x000000ffff967224 */ /* 0x000fe200078e0003 */
[----:B------:R-:W3:Y:S01]  /*7e00*/  LDL.LU R245, [R1+0x34] ;  /* 0x0000340001f57983 */ /* 0x000ee20000300800 */
[----:B------:R-:W-:Y:S01]  /*7e10*/  IADD3 R230, P2, R168, 0x10, RZ ;  /* 0x00000010a8e67810 */ /* 0x000fe20007f5e0ff */
[----:B------:R-:W-:Y:S01]  /*7e20*/  IMAD.MOV.U32 R149, RZ, RZ, R148 ;  /* 0x000000ffff957224 */ /* 0x000fe200078e0094 */
[----:B------:R-:W-:Y:S01]  /*7e30*/  ISETP.GE.AND P4, PT, R252, c[0x0][0x220], PT ;  /* 0x00008800fc007a0c */ /* 0x000fe20003f86270 */
[----:B------:R-:W4:Y:S01]  /*7e40*/  LDL.LU R246, [R1+0x30] ;  /* 0x0000300001f67983 */ /* 0x000f220000300800 */
[----:B------:R-:W-:Y:S01]  /*7e50*/  IMAD.U32 R2, RZ, RZ, UR4 ;  /* 0x00000004ff027e24 */ /* 0x000fe2000f8e00ff */
[----:B------:R-:W-:Y:S01]  /*7e60*/  ULDC.64 UR4, c[0x0][0x1a0] ;  /* 0x0000680000047ab9 */ /* 0x000fe20000000a00 */
[----:B------:R-:W-:Y:S01]  /*7e70*/  IMAD.X R231, RZ, RZ, R225, P2 ;  /* 0x000000ffffe77224 */ /* 0x000fe200010e06e1 */
[----:B------:R-:W-:Y:S01]  /*7e80*/  ULEA.HI.SX32 UR23, UR8, 0xfffffffe, 0x1a ;  /* 0xfffffffe08177891 */ /* 0x000fe2000f8fd23f */
[----:B------:R-:W-:Y:S01]  /*7e90*/  IMAD.MOV.U32 R224, RZ, RZ, R168 ;  /* 0x000000ffffe07224 */ /* 0x000fe200078e00a8 */
[----:B------:R-:W-:-:S02]  /*7ea0*/  ULEA.HI.SX32 UR8, UR8, 0xfffffffd, 0x1a ;  /* 0xfffffffd08087891 */ /* 0x000fc4000f8fd23f */
[----:B------:R-:W-:Y:S01]  /*7eb0*/  UMOV UR31, URZ ;  /* 0x0000003f001f7c82 */ /* 0x000fe20008000000 */
[----:B-1----:R-:W-:Y:S02]  /*7ec0*/  PRMT R249, R249, 0x7054, R249 ;  /* 0x00007054f9f97816 */ /* 0x002fe400000000f9 */
[--C-:B--2---:R-:W-:Y:S01]  /*7ed0*/  SHF.R.S32.HI R5, RZ, 0x1f, R8.reuse ;  /* 0x0000001fff057819 */ /* 0x104fe20000011408 */
[----:B------:R-:W-:-:S04]  /*7ee0*/  IMAD.MOV.U32 R4, RZ, RZ, R8 ;  /* 0x000000ffff047224 */ /* 0x000fc800078e0008 */
[----:B------:R-:W-:-:S04]  /*7ef0*/  IMAD.WIDE.U32 R6, R6, c[0x0][0x1b0], R4 ;  /* 0x00006c0006067a25 */ /* 0x000fc800078e0004 */
[----:B------:R-:W-:Y:S01]  /*7f00*/  IMAD.WIDE.U32 R4, R0, c[0x0][0x1b8], R4 ;  /* 0x00006e0000047a25 */ /* 0x000fe200078e0004 */
[----:B------:R-:W-:Y:S01]  /*7f10*/  IADD3 R234, P1, R6, UR26, RZ ;  /* 0x0000001a06ea7c10 */ /* 0x000fe2000ff3e0ff */
[----:B------:R-:W-:Y:S02]  /*7f20*/  USHF.L.U32 UR26, UR4, 0x4, URZ ;  /* 0x00000004041a7899 */ /* 0x000fe4000800063f */
[----:B------:R-:W-:Y:S01]  /*7f30*/  IMAD.U32 R0, RZ, RZ, UR6 ;  /* 0x00000006ff007e24 */ /* 0x000fe2000f8e00ff */
[----:B------:R-:W-:Y:S02]  /*7f40*/  IADD3 R232, P0, R4, UR28, RZ ;  /* 0x0000001c04e87c10 */ /* 0x000fe4000ff1e0ff */
[----:B---3--:R-:W-:Y:S02]  /*7f50*/  ISETP.GE.AND P5, PT, R250, c[0x0][0x220], PT ;  /* 0x00008800fa007a0c */ /* 0x008fe40003fa6270 */
[----:B------:R-:W-:Y:S02]  /*7f60*/  IADD3.X R6, R0, UR24, R7, P1, !PT ;  /* 0x0000001800067c10 */ /* 0x000fe40008ffe407 */
[----:B------:R-:W-:-:S02]  /*7f70*/  IADD3.X R4, R2, UR25, R5, P0, !PT ;  /* 0x0000001902047c10 */ /* 0x000fc400087fe405 */
[----:B----4-:R-:W-:Y:S01]  /*7f80*/  ISETP.GE.AND P3, PT, R251, c[0x0][0x220], PT ;  /* 0x00008800fb007a0c */ /* 0x010fe20003f66270 */
[----:B-----5:R-:W-:Y:S01]  /*7f90*/  IMAD.WIDE.U32 R250, R244, -0x326172a9, RZ ;  /* 0xcd9e8d57f4fa7825 */ /* 0x020fe200078e00ff */
[----:B------:R-:W-:Y:S01]  /*7fa0*/  LEA R235, P1, R234, c[0x0][0x168], 0x1 ;  /* 0x00005a00eaeb7a11 */ /* 0x000fe200078208ff */
[----:B------:R-:W-:Y:S01]  /*7fb0*/  USHF.L.U64.HI UR25, UR4, 0x4, UR5 ;  /* 0x0000000404197899 */ /* 0x000fe20008010205 */
[----:B------:R-:W-:Y:S02]  /*7fc0*/  LEA R233, P0, R232, c[0x0][0x170], 0x1 ;  /* 0x00005c00e8e97a11 */ /* 0x000fe400078008ff */
[----:B------:R-:W-:Y:S02]  /*7fd0*/  LEA.HI.X R234, R234, c[0x0][0x16c], R6, 0x1, P1 ;  /* 0x00005b00eaea7a11 */ /* 0x000fe400008f0c06 */
[----:B------:R-:W-:Y:S02]  /*7fe0*/  LEA.HI.X R232, R232, c[0x0][0x174], R4, 0x1, P0 ;  /* 0x00005d00e8e87a11 */ /* 0x000fe400000f0c04 */
[----:B------:R-:W-:-:S02]  /*7ff0*/  IADD3 R228, P1, R168, 0x20, RZ ;  /* 0x00000020a8e47810 */ /* 0x000fc40007f3e0ff */
[----:B------:R-:W-:Y:S02]  /*8000*/  IADD3 R226, P0, R168, 0x30, RZ ;  /* 0x00000030a8e27810 */ /* 0x000fe40007f1e0ff */
[----:B------:R-:W-:Y:S01]  /*8010*/  LOP3.LUT R236, R251, R246, RZ, 0x3c, !PT ;  /* 0x000000f6fbec7212 */ /* 0x000fe200078e3cff */
[----:B------:R-:W-:Y:S01]  /*8020*/  IMAD.WIDE.U32 R238, R245, -0x2daee0ad, RZ ;  /* 0xd2511f53f5ee7825 */ /* 0x000fe200078e00ff */
[----:B------:R-:W-:-:S03]  /*8030*/  ISETP.GE.AND P6, PT, R8, c[0x0][0x220], PT ;  /* 0x0000880008007a0c */ /* 0x000fc60003fc6270 */
[--C-:B------:R-:W-:Y:S02]  /*8040*/  IMAD.X R229, RZ, RZ, R225.reuse, P1 ;  /* 0x000000ffffe57224 */ /* 0x100fe400008e06e1 */
[----:B------:R-:W-:Y:S02]  /*8050*/  IMAD.X R227, RZ, RZ, R225, P0 ;  /* 0x000000ffffe37224 */ /* 0x000fe400000e06e1 */
[----:B------:R-:W-:Y:S01]  /*8060*/  IMAD.WIDE.U32 R236, R236, -0x2daee0ad, RZ ;  /* 0xd2511f53ecec7825 */ /* 0x000fe200078e00ff */
[----:B------:R-:W-:Y:S05]  /*8070*/  BRA `(.L_x_560) ;  /* 0x000006e000007947 */ /* 0x000fea0003800000 */
.L_x_562:
[----:B------:R-:W2:Y:S01]  /*8080*/  LDL.64 R242, [R1+0x20] ;  /* 0x0000200001f27983 */ /* 0x000ea20000100a00 */
[----:B------:R-:W-:Y:S02]  /*8090*/  ULDC.64 UR6, c[0x0][0x198] ;  /* 0x0000660000067ab9 */ /* 0x000fe40000000a00 */
[----:B------:R-:W-:Y:S01]  /*80a0*/  UIADD3 UR28, UR23, -0x1, -UR31 ;  /* 0xffffffff171c7890 */ /* 0x000fe2000fffe81f */
        /* <DEDUP_REMOVED lines=11> */
[----:B---3--:R-:W-:Y:S02]  /*8160*/  LEA.HI.X R174, R174, R241, R0, 0x6, P2 ;  /* 0x000000f1aeae7211 */ /* 0x008fe400010f3400 */
        /* <DEDUP_REMOVED lines=95> */
.L_x_560:
        /* <DEDUP_REMOVED lines=46> */
[-C--:B------:R-:W-:Y:S02]  /*8a40*/  LEA R6, P1, R16, R233.reuse, 0x1 ;  /* 0x000000e910067211 */ /* 0x080fe400078208ff */
        /* <DEDUP_REMOVED lines=120> */
[----:B------:R-:W-:Y:S05]  /*91d0*/  LDSM.16.M88.4 R192, [R202+0x8000] ;  /* 0x00800000cac0783b */ /* 0x000fea0000000200 */
[C---:B------:R-:W-:Y:S08]  /*91e0*/  HMMA.16816.F32 R8, R32.reuse, R10, RZ ;  /* 0x0000000a2008723c */ /* 0x040ff000000018ff */
[C---:B---3--:R-:W-:Y:S08]  /*91f0*/  HMMA.16816.F32 R12, R32.reuse, R16, RZ ;  /* 0x00000010200c723c */ /* 0x048ff000000018ff */
[C---:B------:R-:W-:Y:S08]  /*9200*/  HMMA.16816.F32 R16, R32.reuse, R18, RZ ;  /* 0x000000122010723c */ /* 0x040ff000000018ff */
[C---:B-1----:R-:W-:Y:S08]  /*9210*/  HMMA.16816.F32 R20, R32.reuse, R24, RZ ;  /* 0x000000182014723c */ /* 0x042ff000000018ff */
[C---:B------:R-:W-:Y:S08]  /*9220*/  HMMA.16816.F32 R24, R32.reuse, R26, RZ ;  /* 0x0000001a2018723c */ /* 0x040ff000000018ff */
[C---:B--2---:R-:W-:Y:S08]  /*9230*/  HMMA.16816.F32 R28, R32.reuse, R168, RZ ;  /* 0x000000a8201c723c */ /* 0x044ff000000018ff */
[----:B------:R-:W-:Y:S01]  /*9240*/  HMMA.16816.F32 R32, R32, R170, RZ ;  /* 0x000000aa2020723c */ /* 0x000fe200000018ff */
[----:B------:R-:W1:Y:S07]  /*9250*/  LDSM.16.M88.4 R168, [R206] ;  /* 0x00000000cea8783b */ /* 0x000e6e0000000200 */
[C---:B-----5:R-:W-:Y:S08]  /*9260*/  HMMA.16816.F32 R4, R172.reuse, R176, R4 ;  /* 0x000000b0ac04723c */ /* 0x060ff00000001804 */
[C---:B------:R-:W-:Y:S01]  /*9270*/  HMMA.16816.F32 R8, R172.reuse, R178, R8 ;  /* 0x000000b2ac08723c */ /* 0x040fe20000001808 */
[----:B------:R-:W2:Y:S07]  /*9280*/  LDSM.16.M88.4 R176, [R202+0x8800] ;  /* 0x00880000cab0783b */ /* 0x000eae0000000200 */
[C---:B------:R-:W-:Y:S08]  /*9290*/  HMMA.16816.F32 R12, R172.reuse, R180, R12 ;  /* 0x000000b4ac0c723c */ /* 0x040ff0000000180c */
[C---:B------:R-:W-:Y:S01]  /*92a0*/  HMMA.16816.F32 R16, R172.reuse, R182, R16 ;  /* 0x000000b6ac10723c */ /* 0x040fe20000001810 */
[----:B------:R-:W3:Y:S07]  /*92b0*/  LDSM.16.M88.4 R180, [R202+0x9000] ;  /* 0x00900000cab4783b */ /* 0x000eee0000000200 */
[C---:B------:R-:W-:Y:S08]  /*92c0*/  HMMA.16816.F32 R20, R172.reuse, R184, R20 ;  /* 0x000000b8ac14723c */ /* 0x040ff00000001814 */
[C---:B------:R-:W-:Y:S01]  /*92d0*/  HMMA.16816.F32 R24, R172.reuse, R186, R24 ;  /* 0x000000baac18723c */ /* 0x040fe20000001818 */
[----:B------:R-:W-:Y:S07]  /*92e0*/  LDSM.16.M88.4 R184, [R205] ;  /* 0x00000000cdb8783b */ /* 0x000fee0000000200 */
[C---:B------:R-:W-:Y:S08]  /*92f0*/  HMMA.16816.F32 R28, R172.reuse, R188, R28 ;  /* 0x000000bcac1c723c */ /* 0x040ff0000000181c */
[----:B------:R-:W-:Y:S01]  /*9300*/  HMMA.16816.F32 R32, R172, R190, R32 ;  /* 0x000000beac20723c */ /* 0x000fe20000001820 */
[----:B------:R-:W4:Y:S04]  /*9310*/  LDSM.16.M88.4 R172, [R202+0x9800] ;  /* 0x00980000caac783b */ /* 0x000f280000000200 */
[----:B------:R-:W5:Y:S03]  /*9320*/  LDSM.16.M88.4 R188, [R201] ;  /* 0x00000000c9bc783b */ /* 0x000f660000000200 */
        /* <DEDUP_REMOVED lines=11> */
[----:B------:R-:W2:Y:S04]  /*93e0*/  LDSM.16.M88.4 R168, [R201+0x1000] ;  /* 0x00100000c9a8783b */ /* 0x000ea80000000200 */
[----:B------:R-:W3:Y:S03]  /*93f0*/  LDSM.16.M88.4 R172, [R201+0x1800] ;  /* 0x00180000c9ac783b */ /* 0x000ee60000000200 */
[C---:B-----5:R-:W-:Y:S08]  /*9400*/  HMMA.16816.F32 R4, R184.reuse, R188, R4 ;  /* 0x000000bcb804723c */ /* 0x060ff00000001804 */
        /* <DEDUP_REMOVED lines=8> */
[C---:B---3--:R-:W-:Y:S08]  /*9490*/  HMMA.16816.F32 R28, R184.reuse, R172, R28 ;  /* 0x000000acb81c723c */ /* 0x048ff0000000181c */
[----:B------:R-:W-:Y:S01]  /*94a0*/  HMMA.16816.F32 R32, R184, R174, R32 ;  /* 0x000000aeb820723c */ /* 0x000fe20000001820 */
[----:B------:R-:W-:Y:S04]  /*94b0*/  LDSM.16.M88.4 R172, [R204+0x2000] ;  /* 0x00200000ccac783b */ /* 0x000fe80000000200 */
[----:B------:R-:W-:Y:S03]  /*94c0*/  LDSM.16.M88.4 R184, [R218] ;  /* 0x00000000dab8783b */ /* 0x000fe60000000200 */
[C---:B------:R-:W-:Y:S08]  /*94d0*/  HMMA.16816.F32 R4, R176.reuse, R180, R4 ;  /* 0x000000b4b004723c */ /* 0x040ff00000001804 */
        /* <DEDUP_REMOVED lines=140> */
[C---:B--2---:R-:W-:Y:S07]  /*9da0*/  HMMA.16816.F32 R28, R180.reuse, R168, R28 ;  /* 0x000000a8b41c723c */ /* 0x044fee000000181c */
        /* <DEDUP_REMOVED lines=12> */
[C---:B---3--:R-:W-:Y:S04]  /*9e70*/  HMMA.16816.F32 R12, R172.reuse, R184, R12 ;  /* 0x000000b8ac0c723c */ /* 0x048fe8000000180c */
[----:B------:R-:W-:Y:S02]  /*9e80*/  IMAD R0, R171, c[0x0][0x198], RZ ;  /* 0x00006600ab007a24 */ /* 0x000fe400078e02ff */
[----:B------:R-:W-:Y:S02]  /*9e90*/  IMAD.IADD R148, R169, 0x1, R148 ;  /* 0x00000001a9947824 */ /* 0x000fe400078e0294 */
[C---:B------:R-:W-:Y:S04]  /*9ea0*/  HMMA.16816.F32 R16, R172.reuse, R186, R16 ;  /* 0x000000baac10723c */ /* 0x040fe80000001810 */
[C---:B------:R-:W-:Y:S02]  /*9eb0*/  IMAD R0, R170.reuse, c[0x0][0x19c], R0 ;  /* 0x00006700aa007a24 */ /* 0x040fe400078e0200 */
[----:B------:R-:W-:Y:S01]  /*9ec0*/  IMAD.WIDE.U32 R180, R170, c[0x0][0x198], RZ ;  /* 0x00006600aab47a25 */ /* 0x000fe200078e00ff */
[CC--:B------:R-:W-:Y:S01]  /*9ed0*/  LEA R170, P0, R168.reuse, R235.reuse, 0x1 ;  /* 0x000000eba8aa7211 */ /* 0x0c0fe200078008ff */
[C---:B----4-:R-:W-:Y:S04]  /*9ee0*/  HMMA.16816.F32 R20, R172.reuse, R188, R20 ;  /* 0x000000bcac14723c */ /* 0x050fe80000001814 */
[-C--:B------:R-:W-:Y:S01]  /*9ef0*/  LEA.HI.X R171, R168, R234.reuse, R148, 0x1, P0 ;  /* 0x000000eaa8ab7211 */ /* 0x080fe200000f0c94 */
[----:B------:R-:W-:Y:S01]  /*9f00*/  IMAD.WIDE.U32 R178, R2, c[0x0][0x198], RZ ;  /* 0x0000660002b27a25 */ /* 0x000fe200078e00ff */
[----:B------:R-:W-:Y:S02]  /*9f10*/  ISETP.LT.AND P0, PT, RZ, UR30, PT ;  /* 0x0000001eff007c0c */ /* 0x000fe4000bf01270 */
[C---:B------:R-:W-:Y:S04]  /*9f20*/  HMMA.16816.F32 R24, R172.reuse, R190, R24 ;  /* 0x000000beac18723c */ /* 0x040fe80000001818 */
[----:B------:R-:W-:Y:S01]  /*9f30*/  IMAD R2, R177, c[0x0][0x198], RZ ;  /* 0x00006600b1027a24 */ /* 0x000fe200078e02ff */
[CC--:B------:R-:W-:Y:S01]  /*9f40*/  LEA R168, P2, R178.reuse, R235.reuse, 0x1 ;  /* 0x000000ebb2a87211 */ /* 0x0c0fe200078408ff */
[----:B------:R-:W-:Y:S02]  /*9f50*/  IMAD.IADD R0, R181, 0x1, R0 ;  /* 0x00000001b5007824 */ /* 0x000fe400078e0200 */
[C---:B-1----:R-:W-:Y:S04]  /*9f60*/  HMMA.16816.F32 R28, R172.reuse, R192, R28 ;  /* 0x000000c0ac1c723c */ /* 0x042fe8000000181c */
[----:B------:R-:W-:Y:S04]  /*9f70*/  IMAD.IADD R3, R179, 0x1, R3 ;  /* 0x00000001b3037824 */ /* 0x000fe800078e0203 */
[----:B------:R-:W-:Y:S04]  /*9f80*/  HMMA.16816.F32 R32, R172, R194, R32 ;  /* 0x000000c2ac20723c */ /* 0x000fe80000001820 */
[-C--:B------:R-:W-:Y:S03]  /*9f90*/  LEA.HI.X R169, R178, R234.reuse, R3, 0x1, P2 ;  /* 0x000000eab2a97211 */ /* 0x080fe600010f0c03 */
[-C--:B------:R-:W-:Y:S01]  /*9fa0*/  LEA R172, P1, R180, R235.reuse, 0x1 ;  /* 0x000000ebb4ac7211 */ /* 0x080fe200078208ff */
[----:B------:R-:W-:Y:S04]  /*9fb0*/  IMAD.WIDE.U32 R174, R176, c[0x0][0x198], RZ ;  /* 0x00006600b0ae7a25 */ /* 0x000fe800078e00ff */
[-C--:B------:R-:W-:Y:S01]  /*9fc0*/  LEA.HI.X R173, R180, R234.reuse, R0, 0x1, P1 ;  /* 0x000000eab4ad7211 */ /* 0x080fe200008f0c00 */
[----:B------:R-:W-:Y:S01]  /*9fd0*/  IMAD R176, R176, c[0x0][0x19c], R2 ;  /* 0x00006700b0b07a24 */ /* 0x000fe200078e0202 */
[C---:B------:R-:W-:Y:S03]  /*9fe0*/  LEA R2, P1, R174.reuse, R235, 0x1 ;  /* 0x000000ebae027211 */ /* 0x040fe600078208ff */
[----:B------:R-:W-:Y:S05]  /*9ff0*/  IMAD.IADD R176, R175, 0x1, R176 ;  /* 0x00000001afb07824 */ /* 0x000fea00078e02b0 */
[----:B------:R-:W-:Y:S01]  /*a000*/  LEA.HI.X R3, R174, R234, R176, 0x1, P1 ;  /* 0x000000eaae037211 */ /* 0x000fe200008f0cb0 */
[----:B------:R-:W-:-:S05]  /*a010*/  @P0 BRA `(.L_x_562) ;  /* 0xffffe06000000947 */ /* 0x000fca000383ffff */
.L_x_561:
[----:B------:R-:W-:Y:S01]  /*a020*/  FMNMX.FTZ R0, R4, R149, !PT ;  /* 0x0000009504007209 */ /* 0x000fe20007810000 */
[----:B------:R-:W-:Y:S01]  /*a030*/  USHF.L.U32 UR30, UR30, 0x1, URZ ;  /* 0x000000011e1e7899 */ /* 0x000fe2000800063f */
[----:B-1----:R-:W-:Y:S01]  /*a040*/  LDSM.16.MT88.4 R172, [R197+0x10000] ;  /* 0x01000000c5ac783b */ /* 0x002fe20000004200 */
[----:B------:R-:W-:Y:S01]  /*a050*/  UIADD3 UR6, UR19, -0x4498517b, URZ ;  /* 0xbb67ae8513067890 */ /* 0x000fe2000fffe03f */
[----:B------:R-:W-:Y:S01]  /*a060*/  FMNMX.FTZ R0, R5, R0, !PT ;  /* 0x0000000005007209 */ /* 0x000fe20007810000 */
[----:B------:R-:W-:Y:S02]  /*a070*/  UIADD3 UR24, UR18, 0x3c6ef372, URZ ;  /* 0x3c6ef37212187890 */ /* 0x000fe4000fffe03f */
[----:B------:R-:W-:Y:S01]  /*a080*/  UIADD3 UR7, UR18, -0x4ab325aa, URZ ;  /* 0xb54cda5612077890 */ /* 0x000fe2000fffe03f */
[----:B------:R-:W-:Y:S01]  /*a090*/  FMNMX.FTZ R0, R8, R0, !PT ;  /* 0x0000000008007209 */ /* 0x000fe20007810000 */
[----:B------:R-:W-:Y:S01]  /*a0a0*/  UIADD3 UR28, UR19, 0x646e171e, URZ ;  /* 0x646e171e131c7890 */ /* 0x000fe2000fffe03f */
[----:B------:R-:W-:Y:S01]  /*a0b0*/  LDSM.16.MT88.4 R176, [R198+0x10000] ;  /* 0x01000000c6b0783b */ /* 0x000fe20000004200 */
[----:B------:R-:W-:Y:S01]  /*a0c0*/  UIADD3 UR31, UR31, 0x1, URZ ;  /* 0x000000011f1f7890 */ /* 0x000fe2000fffe03f */
[----:B------:R-:W-:Y:S04]  /*a0d0*/  FMNMX.FTZ R0, R9, R0, !PT ;  /* 0x0000000009007209 */ /* 0x000fe80007810000 */
        /* <DEDUP_REMOVED lines=25> */
[----:B------:R-:W-:Y:S04]  /*a270*/  FMNMX.FTZ R0, R30, R0, !PT ;  /* 0x000000001e007209 */ /* 0x000fe80007810000 */
[----:B------:R-:W-:Y:S04]  /*a280*/  FMNMX.FTZ R0, R31, R0, !PT ;  /* 0x000000001f007209 */ /* 0x000fe80007810000 */
[----:B------:R-:W-:Y:S04]  /*a290*/  FMNMX.FTZ R0, R34, R0, !PT ;  /* 0x0000000022007209 */ /* 0x000fe80007810000 */
[----:B------:R-:W-:Y:S05]  /*a2a0*/  FMNMX.FTZ R0, R35, R0, !PT ;  /* 0x0000000023007209 */ /* 0x000fea0007810000 */
[----:B------:R-:W1:Y:S02]  /*a2b0*/  SHFL.BFLY PT, R2, R0, 0x2, 0x1f ;  /* 0x0c401f0000027f89 */ /* 0x000e6400000e0000 */
[----:B-1----:R-:W-:Y:S02]  /*a2c0*/  FMNMX.FTZ R0, R0, R2, !PT ;  /* 0x0000000200007209 */ /* 0x002fe40007810000 */
[----:B------:R-:W-:Y:S04]  /*a2d0*/  FMNMX.FTZ R148, R148, R3, !PT ;  /* 0x0000000394947209 */ /* 0x000fe80007810000 */
[----:B------:R-:W1:Y:S08]  /*a2e0*/  SHFL.BFLY PT, R3, R0, 0x1, 0x1f ;  /* 0x0c201f0000037f89 */ /* 0x000e7000000e0000 */
[----:B------:R-:W2:Y:S01]  /*a2f0*/  SHFL.BFLY PT, R151, R148, 0x1, 0x1f ;  /* 0x0c201f0094977f89 */ /* 0x000ea200000e0000 */
[----:B-1----:R-:W-:Y:S02]  /*a300*/  FMNMX.FTZ R3, R0, R3, !PT ;  /* 0x0000000300037209 */ /* 0x002fe40007810000 */
[----:B------:R-:W-:Y:S01]  /*a310*/  LOP3.LUT R0, R237, UR6, R238, 0x96, !PT ;  /* 0x00000006ed007c12 */ /* 0x000fe2000f8e96ee */
[----:B------:R-:W-:Y:S02]  /*a320*/  UIADD3 UR6, UR18, -0x61c88647, URZ ;  /* 0x9e3779b912067890 */ /* 0x000fe4000fffe03f */
[C---:B------:R-:W-:Y:S02]  /*a330*/  FMUL.FTZ R181, R3.reuse, c[0x0][0x23c] ;  /* 0x00008f0003b57a20 */ /* 0x040fe40000410000 */
[----:B------:R-:W-:Y:S01]  /*a340*/  IMAD.WIDE.U32 R188, R0, -0x326172a9, RZ ;  /* 0xcd9e8d5700bc7825 */ /* 0x000fe200078e00ff */
[----:B--2---:R-:W-:Y:S02]  /*a350*/  FMNMX.FTZ R148, R148, R151, !PT ;  /* 0x0000009794947209 */ /* 0x004fe40007810000 */
[----:B------:R-:W-:Y:S02]  /*a360*/  MOV R151, UR19 ;  /* 0x0000001300977c02 */ /* 0x000fe40008000f00 */
[C---:B------:R-:W-:Y:S01]  /*a370*/  FSETP.NEU.FTZ.AND P1, PT, R148.reuse, -INF , PT ;  /* 0xff8000009400780b */ /* 0x040fe20003f3d000 */
[C---:B------:R-:W-:Y:S02]  /*a380*/  FMUL.FTZ R180, R148.reuse, c[0x0][0x23c] ;  /* 0x00008f0094b47a20 */ /* 0x040fe40000410000 */
[----:B------:R-:W-:Y:S03]  /*a390*/  FADD.FTZ R2, -R148, R149 ;  /* 0x0000009594027221 */ /* 0x000fe60000010100 */
[----:B------:R-:W-:Y:S01]  /*a3a0*/  FSEL R180, R180, RZ, P1 ;  /* 0x000000ffb4b47208 */ /* 0x000fe20000800000 */
[----:B------:R-:W-:Y:S01]  /*a3b0*/  FMUL.FTZ R2, R2, c[0x0][0x23c] ;  /* 0x00008f0002027a20 */ /* 0x000fe20000410000 */
[----:B------:R-:W-:Y:S03]  /*a3c0*/  FSETP.NEU.FTZ.AND P1, PT, R3, -INF , PT ;  /* 0xff8000000300780b */ /* 0x000fe60003f3d000 */
[--C-:B------:R-:W-:Y:S01]  /*a3d0*/  FFMA.FTZ R9, R9, c[0x0][0x23c], -R180.reuse ;  /* 0x00008f0009097a23 */ /* 0x100fe200000108b4 */
[----:B------:R-:W-:Y:S01]  /*a3e0*/  FSEL R181, R181, RZ, P1 ;  /* 0x000000ffb5b57208 */ /* 0x000fe20000800000 */
[--C-:B------:R-:W-:Y:S01]  /*a3f0*/  FFMA.FTZ R149, R8, c[0x0][0x23c], -R180.reuse ;  /* 0x00008f0008957a23 */ /* 0x100fe200000108b4 */
[----:B------:R-:W-:Y:S01]  /*a400*/  LOP3.LUT R8, R239, UR30, R151, 0x96, !PT ;  /* 0x0000001eef087c12 */ /* 0x000fe2000f8e9697 */
[----:B------:R1:W-:Y:S01]  /*a410*/  MUFU.EX2 R245, R9 ;  /* 0x0000000900f57308 */ /* 0x0003e20000000800 */
[--C-:B------:R-:W-:Y:S01]  /*a420*/  FFMA.FTZ R4, R4, c[0x0][0x23c], -R180.reuse ;  /* 0x00008f0004047a23 */ /* 0x100fe200000108b4 */
[----:B------:R-:W-:Y:S01]  /*a430*/  UIADD3 UR30, UR30, 0x1, URZ ;  /* 0x000000011e1e7890 */ /* 0x000fe2000fffe03f */
[----:B------:R-:W-:Y:S02]  /*a440*/  FFMA.FTZ R5, R5, c[0x0][0x23c], -R180 ;  /* 0x00008f0005057a23 */ /* 0x000fe400000108b4 */
[----:B------:R-:W-:Y:S04]  /*a450*/  IMAD.WIDE.U32 R168, R8, -0x326172a9, RZ ;  /* 0xcd9e8d5708a87825 */ /* 0x000fe800078e00ff */
[--C-:B------:R-:W-:Y:S01]  /*a460*/  FFMA.FTZ R6, R6, c[0x0][0x23c], -R181.reuse ;  /* 0x00008f0006067a23 */ /* 0x100fe200000108b5 */
[----:B------:R-:W-:Y:S01]  /*a470*/  LOP3.LUT R8, R169, UR6, R250, 0x96, !PT ;  /* 0x00000006a9087c12 */ /* 0x000fe2000f8e96fa */
[----:B------:R2:W-:Y:S01]  /*a480*/  MUFU.EX2 R242, R4 ;  /* 0x0000000400f27308 */ /* 0x0005e20000000800 */
[----:B------:R-:W-:Y:S01]  /*a490*/  LOP3.LUT R168, R189, UR24, R168, 0x96, !PT ;  /* 0x00000018bda87c12 */ /* 0x000fe2000f8e96a8 */
[--C-:B------:R-:W-:Y:S02]  /*a4a0*/  FFMA.FTZ R11, R11, c[0x0][0x23c], -R181.reuse ;  /* 0x00008f000b0b7a23 */ /* 0x100fe400000108b5 */
[--C-:B------:R-:W-:Y:S02]  /*a4b0*/  FFMA.FTZ R7, R7, c[0x0][0x23c], -R181.reuse ;  /* 0x00008f0007077a23 */ /* 0x100fe400000108b5 */
[----:B------:R-:W-:Y:S04]  /*a4c0*/  IMAD.WIDE.U32 R168, R168, -0x2daee0ad, RZ ;  /* 0xd2511f53a8a87825 */ /* 0x000fe800078e00ff */
[----:B------:R3:W-:Y:S01]  /*a4d0*/  MUFU.EX2 R241, R5 ;  /* 0x0000000500f17308 */ /* 0x0007e20000000800 */
[--C-:B------:R-:W-:Y:S02]  /*a4e0*/  FFMA.FTZ R10, R10, c[0x0][0x23c], -R181.reuse ;  /* 0x00008f000a0a7a23 */ /* 0x100fe400000108b5 */
[----:B-1----:R-:W-:Y:S04]  /*a4f0*/  IMAD.WIDE.U32 R8, R8, -0x2daee0ad, RZ ;  /* 0xd2511f5308087825 */ /* 0x002fe800078e00ff */
[--C-:B------:R-:W-:Y:S01]  /*a500*/  FFMA.FTZ R26, R26, c[0x0][0x23c], -R181.reuse ;  /* 0x00008f001a1a7a23 */ /* 0x100fe200000108b5 */
[----:B------:R-:W-:Y:S01]  /*a510*/  LOP3.LUT R0, R169, UR22, R8, 0x96, !PT ;  /* 0x00000016a9007c12 */ /* 0x000fe2000f8e9608 */
[--C-:B------:R-:W-:Y:S01]  /*a520*/  FFMA.FTZ R27, R27, c[0x0][0x23c], -R181.reuse ;  /* 0x00008f001b1b7a23 */ /* 0x100fe200000108b5 */
[----:B------:R-:W-:Y:S01]  /*a530*/  LOP3.LUT R9, R9, UR29, R236, 0x96, !PT ;  /* 0x0000001d09097c12 */ /* 0x000fe2000f8e96ec */
[----:B------:R1:W-:Y:S01]  /*a540*/  MUFU.EX2 R240, R6 ;  /* 0x0000000600f07308 */ /* 0x0003e20000000800 */
[--C-:B------:R-:W-:Y:S02]  /*a550*/  FFMA.FTZ R16, R16, c[0x0][0x23c], -R180.reuse ;  /* 0x00008f0010107a23 */ /* 0x100fe400000108b4 */
[----:B------:R-:W-:Y:S04]  /*a560*/  IMAD.WIDE.U32 R184, R0, -0x326172a9, RZ ;  /* 0xcd9e8d5700b87825 */ /* 0x000fe800078e00ff */
[----:B------:R-:W-:Y:S03]  /*a570*/  IMAD.WIDE.U32 R8, R9, -0x326172a9, RZ ;  /* 0xcd9e8d5709087825 */ /* 0x000fe600078e00ff */
[----:B------:R4:W-:Y:S01]  /*a580*/  MUFU.EX2 R246, R149 ;  /* 0x0000009500f67308 */ /* 0x0009e20000000800 */
[----:B------:R-:W-:Y:S01]  /*a590*/  FFMA.FTZ R17, R17, c[0x0][0x23c], -R180 ;  /* 0x00008f0011117a23 */ /* 0x000fe200000108b4 */
[----:B------:R-:W-:Y:S01]  /*a5a0*/  LOP3.LUT R0, R185, UR21, R8, 0x96, !PT ;  /* 0x00000015b9007c12 */ /* 0x000fe2000f8e9608 */
[--C-:B------:R-:W-:Y:S01]  /*a5b0*/  FFMA.FTZ R18, R18, c[0x0][0x23c], -R181.reuse ;  /* 0x00008f0012127a23 */ /* 0x100fe200000108b5 */
[----:B------:R-:W-:Y:S01]  /*a5c0*/  LOP3.LUT R9, R9, UR27, R188, 0x96, !PT ;  /* 0x0000001b09097c12 */ /* 0x000fe2000f8e96bc */
[--C-:B------:R-:W-:Y:S02]  /*a5d0*/  FFMA.FTZ R19, R19, c[0x0][0x23c], -R181.reuse ;  /* 0x00008f0013137a23 */ /* 0x100fe400000108b5 */
[----:B------:R-:W-:Y:S03]  /*a5e0*/  IMAD.WIDE.U32 R186, R0, -0x2daee0ad, RZ ;  /* 0xd2511f5300ba7825 */ /* 0x000fe600078e00ff */
[----:B------:R5:W-:Y:S01]  /*a5f0*/  MUFU.EX2 R243, R11 ;  /* 0x0000000b00f37308 */ /* 0x000be20000000800 */
[----:B------:R-:W-:Y:S04]  /*a600*/  IMAD.WIDE.U32 R8, R9, -0x2daee0ad, RZ ;  /* 0xd2511f5309087825 */ /* 0x000fe800078e00ff */
[----:B------:R-:W-:Y:S01]  /*a610*/  FADD.FTZ R0, -R3, R150 ;  /* 0x0000009603007221 */ /* 0x000fe20000010100 */
[----:B--2---:R-:W-:Y:S01]  /*a620*/  LOP3.LUT R4, R187, UR13, R8, 0x96, !PT ;  /* 0x0000000dbb047c12 */ /* 0x004fe2000f8e9608 */
[--C-:B------:R-:W-:Y:S01]  /*a630*/  FFMA.FTZ R14, R14, c[0x0][0x23c], -R181.reuse ;  /* 0x00008f000e0e7a23 */ /* 0x100fe200000108b5 */
[----:B------:R-:W-:Y:S01]  /*a640*/  LOP3.LUT R8, R9, UR20, R168, 0x96, !PT ;  /* 0x0000001409087c12 */ /* 0x000fe2000f8e96a8 */
[----:B------:R-:W-:Y:S01]  /*a650*/  FMUL.FTZ R0, R0, c[0x0][0x23c] ;  /* 0x00008f0000007a20 */ /* 0x000fe20000410000 */
[----:B------:R2:W-:Y:S01]  /*a660*/  MUFU.EX2 R195, R7 ;  /* 0x0000000700c37308 */ /* 0x0005e20000000800 */
[----:B---3--:R-:W-:Y:S04]  /*a670*/  IMAD.WIDE.U32 R4, R4, -0x326172a9, RZ ;  /* 0xcd9e8d5704047825 */ /* 0x008fe800078e00ff */
[----:B------:R-:W-:Y:S01]  /*a680*/  IMAD.WIDE.U32 R182, R8, -0x326172a9, RZ ;  /* 0xcd9e8d5708b67825 */ /* 0x000fe200078e00ff */
[C---:B-1----:R-:W-:Y:S02]  /*a690*/  LOP3.LUT R6, R4.reuse, 0xffff, RZ, 0xc0, !PT ;  /* 0x0000ffff04067812 */ /* 0x042fe400078ec0ff */
[----:B------:R-:W-:Y:S01]  /*a6a0*/  SHF.R.U32.HI R8, RZ, 0x10, R4 ;  /* 0x00000010ff087819 */ /* 0x000fe20000011604 */
[--C-:B------:R-:W-:Y:S01]  /*a6b0*/  FFMA.FTZ R15, R15, c[0x0][0x23c], -R181.reuse ;  /* 0x00008f000f0f7a23 */ /* 0x100fe200000108b5 */
[----:B------:R1:W-:Y:S01]  /*a6c0*/  MUFU.EX2 R244, R10 ;  /* 0x0000000a00f47308 */ /* 0x0003e20000000800 */
[----:B------:R-:W-:Y:S01]  /*a6d0*/  LOP3.LUT R5, R5, UR7, R182, 0x96, !PT ;  /* 0x0000000705057c12 */ /* 0x000fe2000f8e96b6 */
[--C-:B------:R-:W-:Y:S01]  /*a6e0*/  FFMA.FTZ R25, R25, c[0x0][0x23c], -R180.reuse ;  /* 0x00008f0019197a23 */ /* 0x100fe200000108b4 */
[----:B----4-:R-:W-:Y:S01]  /*a6f0*/  LOP3.LUT R149, R4, 0xff, RZ, 0xc0, !PT ;  /* 0x000000ff04957812 */ /* 0x010fe200078ec0ff */
[----:B------:R-:W-:Y:S01]  /*a700*/  FFMA.FTZ R28, R28, c[0x0][0x23c], -R180 ;  /* 0x00008f001c1c7a23 */ /* 0x000fe200000108b4 */
[----:B-----5:R-:W-:Y:S01]  /*a710*/  SHF.R.U32.HI R11, RZ, 0x18, R4 ;  /* 0x00000018ff0b7819 */ /* 0x020fe20000011604 */
[--C-:B------:R-:W-:Y:S01]  /*a720*/  FFMA.FTZ R30, R30, c[0x0][0x23c], -R181.reuse ;  /* 0x00008f001e1e7a23 */ /* 0x100fe200000108b5 */
[----:B------:R-:W-:Y:S01]  /*a730*/  LOP3.LUT R4, R5, 0xffff, RZ, 0xc0, !PT ;  /* 0x0000ffff05047812 */ /* 0x000fe200078ec0ff */
[----:B------:R-:W-:Y:S01]  /*a740*/  FFMA.FTZ R31, R31, c[0x0][0x23c], -R181 ;  /* 0x00008f001f1f7a23 */ /* 0x000fe200000108b5 */
[----:B------:R-:W-:Y:S01]  /*a750*/  LOP3.LUT R9, R8, 0xff, RZ, 0xc0, !PT ;  /* 0x000000ff08097812 */ /* 0x000fe200078ec0ff */
[----:B------:R-:W3:Y:S01]  /*a760*/  MUFU.EX2 R2, R2 ;  /* 0x0000000200027308 */ /* 0x000ee20000000800 */
[----:B------:R-:W-:Y:S01]  /*a770*/  LOP3.LUT R8, R5, 0xff, RZ, 0xc0, !PT ;  /* 0x000000ff05087812 */ /* 0x000fe200078ec0ff */
[--C-:B------:R-:W-:Y:S01]  /*a780*/  FFMA.FTZ R29, R29, c[0x0][0x23c], -R180.reuse ;  /* 0x00008f001d1d7a23 */ /* 0x100fe200000108b4 */
[----:B------:R-:W-:Y:S01]  /*a790*/  PRMT R9, R9, 0x5410, R11 ;  /* 0x0000541009097816 */ /* 0x000fe2000000000b */
[----:B------:R-:W-:Y:S01]  /*a7a0*/  FFMA.FTZ R32, R32, c[0x0][0x23c], -R180 ;  /* 0x00008f0020207a23 */ /* 0x000fe200000108b4 */
[----:B--2---:R-:W-:Y:S01]  /*a7b0*/  SHF.R.U32.HI R7, RZ, 0x10, R5 ;  /* 0x00000010ff077819 */ /* 0x004fe20000011605 */
[----:B------:R-:W-:Y:S01]  /*a7c0*/  FFMA.FTZ R34, R34, c[0x0][0x23c], -R181 ;  /* 0x00008f0022227a23 */ /* 0x000fe200000108b5 */
[----:B------:R-:W-:Y:S01]  /*a7d0*/  LOP3.LUT R150, R183, UR14, R184, 0x96, !PT ;  /* 0x0000000eb7967c12 */ /* 0x000fe2000f8e96b8 */
[--C-:B------:R-:W-:Y:S01]  /*a7e0*/  HSET2.LE.AND R171, R9, R249.reuse, PT ;  /* 0x000000f909ab7233 */ /* 0x100fe20003803000 */
[--C-:B------:R-:W-:Y:S01]  /*a7f0*/  FFMA.FTZ R12, R12, c[0x0][0x23c], -R180.reuse ;  /* 0x00008f000c0c7a23 */ /* 0x100fe200000108b4 */
[----:B------:R-:W2:Y:S01]  /*a800*/  MUFU.EX2 R0, R0 ;  /* 0x0000000000007308 */ /* 0x000ea20000000800 */
[----:B------:R-:W-:Y:S02]  /*a810*/  FFMA.FTZ R13, R13, c[0x0][0x23c], -R180 ;  /* 0x00008f000d0d7a23 */ /* 0x000fe400000108b4 */
[----:B------:R-:W-:Y:S01]  /*a820*/  IMAD.WIDE.U32 R150, R150, -0x2daee0ad, RZ ;  /* 0xd2511f5396967825 */ /* 0x000fe200078e00ff */
[----:B-1----:R-:W-:Y:S02]  /*a830*/  SHF.R.U32.HI R10, RZ, 0x8, R6 ;  /* 0x00000008ff0a7819 */ /* 0x002fe40000011606 */
[----:B------:R-:W-:Y:S01]  /*a840*/  SHF.R.U32.HI R6, RZ, 0x18, R5 ;  /* 0x00000018ff067819 */ /* 0x000fe20000011605 */
[----:B------:R-:W-:Y:S01]  /*a850*/  FFMA.FTZ R24, R24, c[0x0][0x23c], -R180 ;  /* 0x00008f0018187a23 */ /* 0x000fe200000108b4 */
[----:B------:R-:W-:Y:S01]  /*a860*/  SHF.R.U32.HI R5, RZ, 0x8, R4 ;  /* 0x00000008ff057819 */ /* 0x000fe20000011604 */
[----:B------:R-:W-:Y:S01]  /*a870*/  FFMA.FTZ R20, R20, c[0x0][0x23c], -R180 ;  /* 0x00008f0014147a23 */ /* 0x000fe200000108b4 */
[----:B------:R-:W-:Y:S01]  /*a880*/  LOP3.LUT R4, R7, 0xff, RZ, 0xc0, !PT ;  /* 0x000000ff07047812 */ /* 0x000fe200078ec0ff */
[----:B------:R-:W-:Y:S01]  /*a890*/  MUFU.EX2 R182, R26 ;  /* 0x0000001a00b67308 */ /* 0x000fe20000000800 */
[----:B------:R-:W-:Y:S01]  /*a8a0*/  PRMT R10, R149, 0x5410, R10 ;  /* 0x00005410950a7816 */ /* 0x000fe2000000000a */
[----:B------:R-:W-:Y:S01]  /*a8b0*/  FFMA.FTZ R21, R21, c[0x0][0x23c], -R180 ;  /* 0x00008f0015157a23 */ /* 0x000fe200000108b4 */
[----:B------:R-:W-:Y:S01]  /*a8c0*/  PRMT R5, R8, 0x5410, R5 ;  /* 0x0000541008057816 */ /* 0x000fe20000000005 */
[----:B---3--:R-:W-:Y:S01]  /*a8d0*/  FMUL.FTZ R8, R2, R156 ;  /* 0x0000009c02087220 */ /* 0x008fe20000410000 */
[----:B------:R-:W-:Y:S01]  /*a8e0*/  PRMT R4, R4, 0x5410, R6 ;  /* 0x0000541004047816 */ /* 0x000fe20000000006 */
[--C-:B------:R-:W-:Y:S01]  /*a8f0*/  HSET2.LE.AND R170, R10, R249.reuse, PT ;  /* 0x000000f90aaa7233 */ /* 0x100fe20003803000 */
[----:B------:R-:W-:Y:S01]  /*a900*/  F2FP.PACK_AB R6, R241, R242 ;  /* 0x000000f2f106723e */ /* 0x000fe200000000ff */
[--C-:B------:R-:W-:Y:S01]  /*a910*/  HSET2.LE.AND R168, R5, R249.reuse, PT ;  /* 0x000000f905a87233 */ /* 0x100fe20003803000 */
[----:B------:R-:W-:Y:S01]  /*a920*/  F2FP.PACK_AB R5, R243, R244 ;  /* 0x000000f4f305723e */ /* 0x000fe200000000ff */
[--C-:B------:R-:W-:Y:S01]  /*a930*/  HSET2.LE.AND R169, R4, R249.reuse, PT ;  /* 0x000000f904a97233 */ /* 0x100fe20003803000 */
[----:B------:R-:W-:Y:S01]  /*a940*/  F2FP.PACK_AB R4, R245, R246 ;  /* 0x000000f6f504723e */ /* 0x000fe200000000ff */
[----:B------:R-:W-:Y:S01]  /*a950*/  FMUL.FTZ R9, R2, R157 ;  /* 0x0000009d02097220 */ /* 0x000fe20000410000 */
[----:B------:R-:W-:Y:S01]  /*a960*/  F2FP.PACK_AB R7, R195, R240 ;  /* 0x000000f0c307723e */ /* 0x000fe200000000ff */
[----:B--2---:R-:W-:Y:S01]  /*a970*/  FMUL.FTZ R10, R0, R158 ;  /* 0x0000009e000a7220 */ /* 0x004fe20000410000 */
[----:B------:R-:W-:Y:S01]  /*a980*/  LOP3.LUT R170, R170, R4, RZ, 0xc0, !PT ;  /* 0x00000004aaaa7212 */ /* 0x000fe200078ec0ff */
[C---:B------:R-:W-:Y:S01]  /*a990*/  FMUL.FTZ R4, R2.reuse, R152 ;  /* 0x0000009802047220 */ /* 0x040fe20000410000 */
[----:B------:R-:W-:Y:S01]  /*a9a0*/  LOP3.LUT R171, R171, R5, RZ, 0xc0, !PT ;  /* 0x00000005abab7212 */ /* 0x000fe200078ec0ff */
[----:B------:R-:W-:Y:S01]  /*a9b0*/  FMUL.FTZ R5, R2, R153 ;  /* 0x0000009902057220 */ /* 0x000fe20000410000 */
[----:B------:R-:W-:Y:S01]  /*a9c0*/  LOP3.LUT R168, R168, R6, RZ, 0xc0, !PT ;  /* 0x00000006a8a87212 */ /* 0x000fe200078ec0ff */
[C---:B------:R-:W-:Y:S01]  /*a9d0*/  FMUL.FTZ R6, R0.reuse, R154 ;  /* 0x0000009a00067220 */ /* 0x040fe20000410000 */
[----:B------:R-:W-:Y:S01]  /*a9e0*/  LOP3.LUT R169, R169, R7, RZ, 0xc0, !PT ;  /* 0x00000007a9a97212 */ /* 0x000fe200078ec0ff */
[C---:B------:R-:W-:Y:S01]  /*a9f0*/  FMUL.FTZ R7, R0.reuse, R155 ;  /* 0x0000009b00077220 */ /* 0x040fe20000410000 */
[----:B------:R1:W-:Y:S01]  /*aa00*/  MUFU.EX2 R194, R16 ;  /* 0x0000001000c27308 */ /* 0x0003e20000000800 */
[----:B------:R-:W2:Y:S01]  /*aa10*/  LDSM.16.MT88.4 R152, [R200+0x10000] ;  /* 0x01000000c898783b */ /* 0x000ea20000004200 */
[----:B------:R-:W-:Y:S02]  /*aa20*/  FMUL.FTZ R11, R0, R159 ;  /* 0x0000009f000b7220 */ /* 0x000fe40000410000 */
[C---:B------:R-:W-:Y:S02]  /*aa30*/  FMUL.FTZ R36, R2.reuse, R36 ;  /* 0x0000002402247220 */ /* 0x040fe40000410000 */
[C---:B------:R-:W-:Y:S03]  /*aa40*/  HMMA.16816.F32 R4, R168.reuse, R172, R4 ;  /* 0x000000aca804723c */ /* 0x040fe60000001804 */
[----:B------:R-:W3:Y:S01]  /*aa50*/  LDSM.16.MT88.4 R156, [R199+0x10000] ;  /* 0x01000000c79c783b */ /* 0x000ee20000004200 */
[----:B------:R4:W-:Y:S01]  /*aa60*/  MUFU.EX2 R193, R17 ;  /* 0x0000001100c17308 */ /* 0x0009e20000000800 */
[----:B------:R-:W-:Y:S02]  /*aa70*/  FMUL.FTZ R37, R2, R37 ;  /* 0x0000002502257220 */ /* 0x000fe40000410000 */
[C---:B------:R-:W-:Y:S01]  /*aa80*/  FMUL.FTZ R38, R0.reuse, R38 ;  /* 0x0000002600267220 */ /* 0x040fe20000410000 */
[C---:B------:R-:W-:Y:S03]  /*aa90*/  HMMA.16816.F32 R8, R168.reuse, R174, R8 ;  /* 0x000000aea808723c */ /* 0x040fe60000001808 */
[----:B------:R-:W5:Y:S01]  /*aaa0*/  LDSM.16.MT88.4 R172, [R197+0x12000] ;  /* 0x01200000c5ac783b */ /* 0x000f620000004200 */
[----:B------:R-:W-:Y:S02]  /*aab0*/  FMUL.FTZ R39, R0, R39 ;  /* 0x0000002700277220 */ /* 0x000fe40000410000 */
[C---:B------:R-:W-:Y:S01]  /*aac0*/  FMUL.FTZ R40, R2.reuse, R40 ;  /* 0x0000002802287220 */ /* 0x040fe20000410000 */
[----:B------:R2:W-:Y:S01]  /*aad0*/  MUFU.EX2 R192, R18 ;  /* 0x0000001200c07308 */ /* 0x0005e20000000800 */
[----:B------:R-:W-:Y:S03]  /*aae0*/  FMUL.FTZ R41, R2, R41 ;  /* 0x0000002902297220 */ /* 0x000fe60000410000 */
[C---:B------:R-:W-:Y:S03]  /*aaf0*/  HMMA.16816.F32 R36, R168.reuse, R176, R36 ;  /* 0x000000b0a824723c */ /* 0x040fe60000001824 */
[C---:B------:R-:W-:Y:S02]  /*ab00*/  FMUL.FTZ R42, R0.reuse, R42 ;  /* 0x0000002a002a7220 */ /* 0x040fe40000410000 */
[----:B------:R-:W-:Y:S01]  /*ab10*/  FMUL.FTZ R43, R0, R43 ;  /* 0x0000002b002b7220 */ /* 0x000fe20000410000 */
[----:B------:R3:W-:Y:S01]  /*ab20*/  MUFU.EX2 R191, R19 ;  /* 0x0000001300bf7308 */ /* 0x0007e20000000800 */
[----:B-1----:R-:W-:Y:S01]  /*ab30*/  FMUL.FTZ R16, R2, R160 ;  /* 0x000000a002107220 */ /* 0x002fe20000410000 */
[----:B------:R-:W-:Y:S01]  /*ab40*/  LOP3.LUT R176, R150, 0xff, RZ, 0xc0, !PT ;  /* 0x000000ff96b07812 */ /* 0x000fe200078ec0ff */
[C---:B----4-:R-:W-:Y:S03]  /*ab50*/  FMUL.FTZ R17, R2.reuse, R161 ;  /* 0x000000a102117220 */ /* 0x050fe60000410000 */
[C---:B------:R-:W-:Y:S03]  /*ab60*/  HMMA.16816.F32 R40, R168.reuse, R178, R40 ;  /* 0x000000b2a828723c */ /* 0x040fe60000001828 */
[C---:B------:R-:W-:Y:S01]  /*ab70*/  FMUL.FTZ R44, R2.reuse, R44 ;  /* 0x0000002c022c7220 */ /* 0x040fe20000410000 */
[----:B------:R-:W-:Y:S01]  /*ab80*/  MUFU.EX2 R179, R27 ;  /* 0x0000001b00b37308 */ /* 0x000fe20000000800 */
[----:B------:R-:W-:Y:S02]  /*ab90*/  FMUL.FTZ R45, R2, R45 ;  /* 0x0000002d022d7220 */ /* 0x000fe40000410000 */
[C---:B------:R-:W-:Y:S02]  /*aba0*/  FMUL.FTZ R46, R0.reuse, R46 ;  /* 0x0000002e002e7220 */ /* 0x040fe40000410000 */
[C---:B------:R-:W-:Y:S03]  /*abb0*/  FMUL.FTZ R47, R0.reuse, R47 ;  /* 0x0000002f002f7220 */ /* 0x040fe60000410000 */
[----:B--2---:R-:W-:Y:S02]  /*abc0*/  FMUL.FTZ R18, R0, R162 ;  /* 0x000000a200127220 */ /* 0x004fe40000410000 */
[C---:B------:R-:W-:Y:S01]  /*abd0*/  FMUL.FTZ R48, R2.reuse, R48 ;  /* 0x0000003002307220 */ /* 0x040fe20000410000 */
[----:B------:R1:W-:Y:S01]  /*abe0*/  MUFU.EX2 R185, R15 ;  /* 0x0000000f00b97308 */ /* 0x0003e20000000800 */
[C---:B------:R-:W-:Y:S03]  /*abf0*/  HMMA.16816.F32 R44, R168.reuse, R152, R44 ;  /* 0x00000098a82c723c */ /* 0x040fe6000000182c */
[----:B------:R-:W-:Y:S02]  /*ac00*/  FMUL.FTZ R49, R2, R49 ;  /* 0x0000003102317220 */ /* 0x000fe40000410000 */
[C---:B------:R-:W-:Y:S02]  /*ac10*/  FMUL.FTZ R50, R0.reuse, R50 ;  /* 0x0000003200327220 */ /* 0x040fe40000410000 */
[C---:B------:R-:W-:Y:S02]  /*ac20*/  FMUL.FTZ R51, R0.reuse, R51 ;  /* 0x0000003300337220 */ /* 0x040fe40000410000 */
[----:B---3--:R-:W-:Y:S01]  /*ac30*/  FMUL.FTZ R19, R0, R163 ;  /* 0x000000a300137220 */ /* 0x008fe20000410000 */
[----:B------:R-:W-:Y:S01]  /*ac40*/  MUFU.EX2 R183, R25 ;  /* 0x0000001900b77308 */ /* 0x000fe20000000800 */
[----:B------:R-:W-:Y:S01]  /*ac50*/  LDSM.16.MT88.4 R160, [R197+0x10800] ;  /* 0x01080000c5a0783b */ /* 0x000fe20000004200 */
[C---:B------:R-:W-:Y:S02]  /*ac60*/  FMUL.FTZ R52, R2.reuse, R52 ;  /* 0x0000003402347220 */ /* 0x040fe40000410000 */
[C---:B------:R-:W-:Y:S03]  /*ac70*/  HMMA.16816.F32 R48, R168.reuse, R154, R48 ;  /* 0x0000009aa830723c */ /* 0x040fe60000001830 */
[----:B------:R-:W-:Y:S02]  /*ac80*/  FMUL.FTZ R53, R2, R53 ;  /* 0x0000003502357220 */ /* 0x000fe40000410000 */
[----:B------:R-:W2:Y:S01]  /*ac90*/  LDSM.16.MT88.4 R152, [R198+0x12000] ;  /* 0x01200000c698783b */ /* 0x000ea20000004200 */
[C---:B------:R-:W-:Y:S01]  /*aca0*/  FMUL.FTZ R54, R0.reuse, R54 ;  /* 0x0000003600367220 */ /* 0x040fe20000410000 */
[----:B------:R3:W-:Y:S01]  /*acb0*/  MUFU.EX2 R190, R12 ;  /* 0x0000000c00be7308 */ /* 0x0007e20000000800 */
[C---:B------:R-:W-:Y:S04]  /*acc0*/  FMUL.FTZ R55, R0.reuse, R55 ;  /* 0x0000003700377220 */ /* 0x040fe80000410000 */
[----:B-1----:R-:W-:Y:S02]  /*acd0*/  FMUL.FTZ R15, R0, R167 ;  /* 0x000000a7000f7220 */ /* 0x002fe40000410000 */
[C---:B------:R-:W-:Y:S01]  /*ace0*/  FMUL.FTZ R56, R2.reuse, R56 ;  /* 0x0000003802387220 */ /* 0x040fe20000410000 */
[C---:B------:R-:W-:Y:S02]  /*acf0*/  HMMA.16816.F32 R52, R168.reuse, R156, R52 ;  /* 0x0000009ca834723c */ /* 0x040fe40000001834 */
[----:B------:R1:W4:Y:S01]  /*ad00*/  MUFU.EX2 R187, R13 ;  /* 0x0000000d00bb7308 */ /* 0x0003220000000800 */
[----:B------:R-:W-:Y:S02]  /*ad10*/  FMUL.FTZ R57, R2, R57 ;  /* 0x0000003902397220 */ /* 0x000fe40000410000 */
[C---:B------:R-:W-:Y:S02]  /*ad20*/  FMUL.FTZ R58, R0.reuse, R58 ;  /* 0x0000003a003a7220 */ /* 0x040fe40000410000 */
[----:B------:R-:W-:Y:S02]  /*ad30*/  FMUL.FTZ R59, R0, R59 ;  /* 0x0000003b003b7220 */ /* 0x000fe40000410000 */
[C---:B------:R-:W-:Y:S03]  /*ad40*/  FMUL.FTZ R60, R2.reuse, R60 ;  /* 0x0000003c023c7220 */ /* 0x040fe60000410000 */
[----:B------:R-:W-:Y:S01]  /*ad50*/  FMUL.FTZ R61, R2, R61 ;  /* 0x0000003d023d7220 */ /* 0x000fe20000410000 */
[----:B------:R-:W-:Y:S01]  /*ad60*/  MUFU.EX2 R184, R24 ;  /* 0x0000001800b87308 */ /* 0x000fe20000000800 */
[C---:B------:R-:W-:Y:S01]  /*ad70*/  HMMA.16816.F32 R56, R168.reuse, R158, R56 ;  /* 0x0000009ea838723c */ /* 0x040fe20000001838 */
[----:B------:R-:W4:Y:S02]  /*ad80*/  LDSM.16.MT88.4 R156, [R200+0x12000] ;  /* 0x01200000c89c783b */ /* 0x000f240000004200 */
[C---:B------:R-:W-:Y:S01]  /*ad90*/  FMUL.FTZ R62, R0.reuse, R62 ;  /* 0x0000003e003e7220 */ /* 0x040fe20000410000 */
[----:B---3--:R-:W-:Y:S01]  /*ada0*/  LOP3.LUT R12, R151, UR28, R186, 0x96, !PT ;  /* 0x0000001c970c7c12 */ /* 0x008fe2000f8e96ba */
[----:B------:R-:W-:Y:S02]  /*adb0*/  FMUL.FTZ R63, R0, R63 ;  /* 0x0000003f003f7220 */ /* 0x000fe40000410000 */
[C---:B------:R-:W-:Y:S01]  /*adc0*/  FMUL.FTZ R64, R2.reuse, R64 ;  /* 0x0000004002407220 */ /* 0x040fe20000410000 */
[--C-:B------:R-:W-:Y:S01]  /*add0*/  SHF.R.U32.HI R149, RZ, 0x10, R12.reuse ;  /* 0x00000010ff957819 */ /* 0x100fe2000001160c */
[----:B------:R-:W-:Y:S01]  /*ade0*/  FMUL.FTZ R65, R2, R65 ;  /* 0x0000004102417220 */ /* 0x000fe20000410000 */
[----:B------:R3:W2:Y:S02]  /*adf0*/  MUFU.EX2 R186, R14 ;  /* 0x0000000e00ba7308 */ /* 0x0006a40000000800 */
[C---:B-----5:R-:W-:Y:S03]  /*ae00*/  HMMA.16816.F32 R60, R168.reuse, R172, R60 ;  /* 0x000000aca83c723c */ /* 0x060fe6000000183c */
[----:B------:R-:W-:Y:S01]  /*ae10*/  FMUL.FTZ R66, R0, R66 ;  /* 0x0000004200427220 */ /* 0x000fe20000410000 */
[----:B-1----:R-:W-:Y:S01]  /*ae20*/  LOP3.LUT R13, R150, 0xffff, RZ, 0xc0, !PT ;  /* 0x0000ffff960d7812 */ /* 0x002fe200078ec0ff */
[----:B------:R-:W-:Y:S01]  /*ae30*/  FMUL.FTZ R67, R0, R67 ;  /* 0x0000004300437220 */ /* 0x000fe20000410000 */
[----:B------:R-:W-:Y:S01]  /*ae40*/  SHF.R.U32.HI R151, RZ, 0x18, R12 ;  /* 0x00000018ff977819 */ /* 0x000fe2000001160c */
[C---:B------:R-:W-:Y:S01]  /*ae50*/  FMUL.FTZ R68, R2.reuse, R68 ;  /* 0x0000004402447220 */ /* 0x040fe20000410000 */
[----:B------:R-:W1:Y:S01]  /*ae60*/  MUFU.EX2 R178, R20 ;  /* 0x0000001400b27308 */ /* 0x000e620000000800 */
[----:B------:R-:W-:Y:S03]  /*ae70*/  FMUL.FTZ R69, R2, R69 ;  /* 0x0000004502457220 */ /* 0x000fe60000410000 */
[C---:B------:R-:W-:Y:S01]  /*ae80*/  HMMA.16816.F32 R64, R168.reuse, R174, R64 ;  /* 0x000000aea840723c */ /* 0x040fe20000001840 */
[----:B------:R-:W5:Y:S02]  /*ae90*/  LDSM.16.MT88.4 R172, [R199+0x12000] ;  /* 0x01200000c7ac783b */ /* 0x000f640000004200 */
[C---:B------:R-:W-:Y:S01]  /*aea0*/  FMUL.FTZ R70, R0.reuse, R70 ;  /* 0x0000004600467220 */ /* 0x040fe20000410000 */
[----:B------:R-:W-:Y:S01]  /*aeb0*/  LOP3.LUT R149, R149, 0xff, RZ, 0xc0, !PT ;  /* 0x000000ff95957812 */ /* 0x000fe200078ec0ff */
[----:B------:R-:W-:Y:S01]  /*aec0*/  FMUL.FTZ R71, R0, R71 ;  /* 0x0000004700477220 */ /* 0x000fe20000410000 */
[----:B------:R-:W-:Y:S01]  /*aed0*/  MUFU.EX2 R177, R21 ;  /* 0x0000001500b17308 */ /* 0x000fe20000000800 */
[C---:B------:R-:W-:Y:S01]  /*aee0*/  FMUL.FTZ R72, R2.reuse, R72 ;  /* 0x0000004802487220 */ /* 0x040fe20000410000 */
[----:B------:R-:W-:Y:S01]  /*aef0*/  PRMT R149, R149, 0x5410, R151 ;  /* 0x0000541095957816 */ /* 0x000fe20000000097 */
[----:B------:R-:W-:Y:S03]  /*af00*/  FMUL.FTZ R73, R2, R73 ;  /* 0x0000004902497220 */ /* 0x000fe60000410000 */
[C---:B--2---:R-:W-:Y:S03]  /*af10*/  HMMA.16816.F32 R68, R168.reuse, R152, R68 ;  /* 0x00000098a844723c */ /* 0x044fe60000001844 */
[C---:B------:R-:W-:Y:S01]  /*af20*/  FMUL.FTZ R74, R0.reuse, R74 ;  /* 0x0000004a004a7220 */ /* 0x040fe20000410000 */
[----:B----4-:R-:W-:Y:S01]  /*af30*/  F2FP.PACK_AB R151, R187, R190 ;  /* 0x000000bebb97723e */ /* 0x010fe200000000ff */
[C---:B------:R-:W-:Y:S02]  /*af40*/  FMUL.FTZ R75, R0.reuse, R75 ;  /* 0x0000004b004b7220 */ /* 0x040fe40000410000 */
[----:B---3--:R-:W-:Y:S02]  /*af50*/  FMUL.FTZ R14, R0, R166 ;  /* 0x000000a6000e7220 */ /* 0x008fe40000410000 */
[C---:B------:R-:W-:Y:S03]  /*af60*/  FMUL.FTZ R76, R2.reuse, R76 ;  /* 0x0000004c024c7220 */ /* 0x040fe60000410000 */
[C---:B------:R-:W-:Y:S01]  /*af70*/  HMMA.16816.F32 R72, R168.reuse, R154, R72 ;  /* 0x0000009aa848723c */ /* 0x040fe20000001848 */
[----:B------:R-:W2:Y:S02]  /*af80*/  LDSM.16.MT88.4 R152, [R197+0x14000] ;  /* 0x01400000c598783b */ /* 0x000ea40000004200 */
[----:B------:R-:W-:Y:S02]  /*af90*/  FMUL.FTZ R77, R2, R77 ;  /* 0x0000004d024d7220 */ /* 0x000fe40000410000 */
[C---:B------:R-:W-:Y:S02]  /*afa0*/  FMUL.FTZ R78, R0.reuse, R78 ;  /* 0x0000004e004e7220 */ /* 0x040fe40000410000 */
[----:B------:R-:W-:Y:S02]  /*afb0*/  FMUL.FTZ R79, R0, R79 ;  /* 0x0000004f004f7220 */ /* 0x000fe40000410000 */
[C---:B------:R-:W-:Y:S03]  /*afc0*/  FMUL.FTZ R80, R2.reuse, R80 ;  /* 0x0000005002507220 */ /* 0x040fe60000410000 */
[----:B------:R-:W-:Y:S02]  /*afd0*/  FMUL.FTZ R81, R2, R81 ;  /* 0x0000005102517220 */ /* 0x000fe40000410000 */
[C---:B------:R-:W-:Y:S03]  /*afe0*/  HMMA.16816.F32 R76, R168.reuse, R156, R76 ;  /* 0x0000009ca84c723c */ /* 0x040fe6000000184c */
        /* <DEDUP_REMOVED lines=10> */
[C---:B-----5:R-:W-:Y:S03]  /*b090*/  HMMA.16816.F32 R84, R168.reuse, R172, R84 ;  /* 0x000000aca854723c */ /* 0x060fe60000001854 */
        /* <DEDUP_REMOVED lines=74> */
[C---:B------:R-:W-:Y:S01]  /*b540*/  FMUL.FTZ R144, R2.reuse, R144 ;  /* 0x0000009002907220 */ /* 0x040fe20000410000 */
[C---:B--2---:R-:W-:Y:S04]  /*b550*/  HMMA.16816.F32 R16, R168.reuse, R152, R16 ;  /* 0x00000098a810723c */ /* 0x044fe80000001810 */
[----:B------:R-:W-:Y:S02]  /*b560*/  FMUL.FTZ R145, R2, R145 ;  /* 0x0000009102917220 */ /* 0x000fe40000410000 */
[C---:B------:R-:W-:Y:S01]  /*b570*/  FMUL.FTZ R146, R0.reuse, R146 ;  /* 0x0000009200927220 */ /* 0x040fe20000410000 */
[----:B------:R-:W-:Y:S01]  /*b580*/  SHF.R.U32.HI R153, RZ, 0x10, R150 ;  /* 0x00000010ff997819 */ /* 0x000fe20000011696 */
[C---:B------:R-:W-:Y:S04]  /*b590*/  HMMA.16816.F32 R140, R168.reuse, R154, R140 ;  /* 0x0000009aa88c723c */ /* 0x040fe8000000188c */
[----:B------:R-:W-:Y:S01]  /*b5a0*/  FMUL.FTZ R147, R0, R147 ;  /* 0x0000009300937220 */ /* 0x000fe20000410000 */
[----:B------:R-:W-:Y:S01]  /*b5b0*/  LOP3.LUT R152, R12, 0xff, RZ, 0xc0, !PT ;  /* 0x000000ff0c987812 */ /* 0x000fe200078ec0ff */
[----:B------:R-:W-:Y:S01]  /*b5c0*/  FFMA.FTZ R180, R33, c[0x0][0x23c], -R180 ;  /* 0x00008f0021b47a23 */ /* 0x000fe200000108b4 */
[----:B------:R-:W-:Y:S01]  /*b5d0*/  SHF.R.U32.HI R154, RZ, 0x8, R13 ;  /* 0x00000008ff9a7819 */ /* 0x000fe2000001160d */
[----:B------:R-:W-:Y:S01]  /*b5e0*/  FFMA.FTZ R22, R22, c[0x0][0x23c], -R181 ;  /* 0x00008f0016167a23 */ /* 0x000fe200000108b5 */
[----:B------:R-:W-:Y:S02]  /*b5f0*/  LOP3.LUT R13, R12, 0xffff, RZ, 0xc0, !PT ;  /* 0x0000ffff0c0d7812 */ /* 0x000fe400078ec0ff */
[C---:B---3--:R-:W-:Y:S01]  /*b600*/  HMMA.16816.F32 R144, R168.reuse, R156, R144 ;  /* 0x0000009ca890723c */ /* 0x048fe20000001890 */
[----:B------:R-:W-:Y:S02]  /*b610*/  MUFU.EX2 R180, R180 ;  /* 0x000000b400b47308 */ /* 0x000fe40000000800 */
[----:B------:R-:W-:Y:S01]  /*b620*/  SHF.R.U32.HI R155, RZ, 0x18, R150 ;  /* 0x00000018ff9b7819 */ /* 0x000fe20000011696 */
[C---:B------:R-:W-:Y:S01]  /*b630*/  FMUL.FTZ R12, R2.reuse, R164 ;  /* 0x000000a4020c7220 */ /* 0x040fe20000410000 */
[----:B------:R-:W-:Y:S01]  /*b640*/  SHF.R.U32.HI R150, RZ, 0x8, R13 ;  /* 0x00000008ff967819 */ /* 0x000fe2000001160d */
[----:B------:R-:W-:Y:S01]  /*b650*/  FMUL.FTZ R13, R2, R165 ;  /* 0x000000a5020d7220 */ /* 0x000fe20000410000 */
[----:B------:R-:W-:Y:S01]  /*b660*/  LOP3.LUT R153, R153, 0xff, RZ, 0xc0, !PT ;  /* 0x000000ff99997812 */ /* 0x000fe200078ec0ff */
[----:B------:R-:W-:Y:S01]  /*b670*/  FFMA.FTZ R23, R23, c[0x0][0x23c], -R181 ;  /* 0x00008f0017177a23 */ /* 0x000fe200000108b5 */
[----:B------:R-:W-:Y:S02]  /*b680*/  PRMT R154, R176, 0x5410, R154 ;  /* 0x00005410b09a7816 */ /* 0x000fe4000000009a */
[----:B------:R-:W2:Y:S01]  /*b690*/  MUFU.EX2 R176, R22 ;  /* 0x0000001600b07308 */ /* 0x000ea20000000800 */
[----:B------:R-:W-:Y:S01]  /*b6a0*/  PRMT R153, R153, 0x5410, R155 ;  /* 0x0000541099997816 */ /* 0x000fe2000000009b */
[----:B------:R-:W-:Y:S01]  /*b6b0*/  HMMA.16816.F32 R12, R168, R158, R12 ;  /* 0x0000009ea80c723c */ /* 0x000fe2000000180c */
[----:B------:R-:W3:Y:S02]  /*b6c0*/  LDSM.16.MT88.4 R156, [R200+0x10800] ;  /* 0x01080000c89c783b */ /* 0x000ee40000004200 */
[----:B------:R-:W-:Y:S01]  /*b6d0*/  PRMT R152, R152, 0x5410, R150 ;  /* 0x0000541098987816 */ /* 0x000fe20000000096 */
[--C-:B------:R-:W-:Y:S01]  /*b6e0*/  HSET2.LE.AND R154, R154, R249.reuse, PT ;  /* 0x000000f99a9a7233 */ /* 0x100fe20003803000 */
[----:B------:R-:W-:Y:S01]  /*b6f0*/  F2FP.PACK_AB R164, R185, R186 ;  /* 0x000000bab9a4723e */ /* 0x000fe200000000ff */
[--C-:B------:R-:W-:Y:S01]  /*b700*/  HSET2.LE.AND R155, R153, R249.reuse, PT ;  /* 0x000000f9999b7233 */ /* 0x100fe20003803000 */
[----:B------:R-:W-:Y:S01]  /*b710*/  F2FP.PACK_AB R150, R191, R192 ;  /* 0x000000c0bf96723e */ /* 0x000fe200000000ff */
[--C-:B------:R-:W-:Y:S01]  /*b720*/  HSET2.LE.AND R152, R152, R249.reuse, PT ;  /* 0x000000f998987233 */ /* 0x100fe20003803000 */
[----:B------:R-:W-:Y:S03]  /*b730*/  LDSM.16.MT88.4 R168, [R197+0x12800] ;  /* 0x01280000c5a8783b */ /* 0x000fe60000004200 */
[--C-:B------:R-:W-:Y:S01]  /*b740*/  HSET2.LE.AND R153, R149, R249.reuse, PT ;  /* 0x000000f995997233 */ /* 0x100fe20003803000 */
[----:B------:R-:W-:Y:S01]  /*b750*/  F2FP.PACK_AB R149, R193, R194 ;  /* 0x000000c2c195723e */ /* 0x000fe200000000ff */
[----:B------:R-:W-:Y:S01]  /*b760*/  FFMA.FTZ R181, R35, c[0x0][0x23c], -R181 ;  /* 0x00008f0023b57a23 */ /* 0x000fe200000108b5 */
[----:B------:R-:W-:Y:S01]  /*b770*/  LOP3.LUT R155, R155, R150, RZ, 0xc0, !PT ;  /* 0x000000969b9b7212 */ /* 0x000fe200078ec0ff */
[----:B------:R-:W-:Y:S01]  /*b780*/  FFMA.FTZ R2, R2, R247, R242 ;  /* 0x000000f702027223 */ /* 0x000fe200000100f2 */
[----:B------:R-:W-:Y:S01]  /*b790*/  LOP3.LUT R154, R154, R149, RZ, 0xc0, !PT ;  /* 0x000000959a9a7212 */ /* 0x000fe200078ec0ff */
[----:B------:R-:W-:Y:S01]  /*b7a0*/  FFMA.FTZ R0, R0, R248, R240 ;  /* 0x000000f800007223 */ /* 0x000fe200000100f0 */
[----:B------:R-:W-:Y:S01]  /*b7b0*/  LOP3.LUT R152, R152, R151, RZ, 0xc0, !PT ;  /* 0x0000009798987212 */ /* 0x000fe200078ec0ff */
[----:B------:R-:W-:Y:S01]  /*b7c0*/  MUFU.EX2 R181, R181 ;  /* 0x000000b500b57308 */ /* 0x000fe20000000800 */
[----:B------:R-:W-:Y:S01]  /*b7d0*/  LOP3.LUT R153, R153, R164, RZ, 0xc0, !PT ;  /* 0x000000a499997212 */ /* 0x000fe200078ec0ff */
[----:B------:R-:W-:Y:S01]  /*b7e0*/  FADD.FTZ R2, R241, R2 ;  /* 0x00000002f1027221 */ /* 0x000fe20000010000 */
[----:B------:R-:W5:Y:S01]  /*b7f0*/  LDSM.16.MT88.4 R164, [R199+0x10800] ;  /* 0x01080000c7a4783b */ /* 0x000f620000004200 */
[----:B------:R-:W-:Y:S01]  /*b800*/  MOV R149, UR30 ;  /* 0x0000001e00957c02 */ /* 0x000fe20008000f00 */
[----:B------:R-:W-:Y:S02]  /*b810*/  FADD.FTZ R0, R195, R0 ;  /* 0x00000000c3007221 */ /* 0x000fe40000010000 */
[----:B------:R-:W-:Y:S01]  /*b820*/  FADD.FTZ R2, R246, R2 ;  /* 0x00000002f6027221 */ /* 0x000fe20000010000 */
[C---:B------:R-:W-:Y:S05]  /*b830*/  HMMA.16816.F32 R4, R152.reuse, R160, R4 ;  /* 0x000000a09804723c */ /* 0x040fea0000001804 */
[----:B------:R-:W-:Y:S01]  /*b840*/  LOP3.LUT R149, R239, UR19, R149, 0x96, !PT ;  /* 0x00000013ef957c12 */ /* 0x000fe2000f8e9695 */
[----:B------:R-:W-:Y:S02]  /*b850*/  FADD.FTZ R0, R244, R0 ;  /* 0x00000000f4007221 */ /* 0x000fe40000010000 */
[C---:B------:R-:W-:Y:S01]  /*b860*/  HMMA.16816.F32 R8, R152.reuse, R162, R8 ;  /* 0x000000a29808723c */ /* 0x040fe20000001808 */
[----:B------:R-:W1:Y:S03]  /*b870*/  LDSM.16.MT88.4 R160, [R198+0x12800] ;  /* 0x01280000c6a0783b */ /* 0x000e660000004200 */
[----:B------:R-:W-:Y:S02]  /*b880*/  FADD.FTZ R2, R245, R2 ;  /* 0x00000002f5027221 */ /* 0x000fe40000010000 */
[----:B------:R-:W-:Y:S02]  /*b890*/  FADD.FTZ R0, R243, R0 ;  /* 0x00000000f3007221 */ /* 0x000fe40000010000 */
[C---:B----4-:R-:W-:Y:S04]  /*b8a0*/  HMMA.16816.F32 R36, R152.reuse, R172, R36 ;  /* 0x000000ac9824723c */ /* 0x050fe80000001824 */
[----:B------:R-:W-:Y:S02]  /*b8b0*/  FADD.FTZ R2, R190, R2 ;  /* 0x00000002be027221 */ /* 0x000fe40000010000 */
[----:B------:R-:W-:Y:S02]  /*b8c0*/  FADD.FTZ R0, R186, R0 ;  /* 0x00000000ba007221 */ /* 0x000fe40000010000 */
[C---:B------:R-:W-:Y:S01]  /*b8d0*/  HMMA.16816.F32 R40, R152.reuse, R174, R40 ;  /* 0x000000ae9828723c */ /* 0x040fe20000001828 */
[----:B------:R-:W4:Y:S03]  /*b8e0*/  LDSM.16.MT88.4 R172, [R200+0x12800] ;  /* 0x01280000c8ac783b */ /* 0x000f260000004200 */
[----:B------:R-:W-:Y:S02]  /*b8f0*/  FADD.FTZ R2, R187, R2 ;  /* 0x00000002bb027221 */ /* 0x000fe40000010000 */
[----:B------:R-:W-:Y:S02]  /*b900*/  FADD.FTZ R0, R185, R0 ;  /* 0x00000000b9007221 */ /* 0x000fe40000010000 */
[C---:B---3--:R-:W-:Y:S04]  /*b910*/  HMMA.16816.F32 R44, R152.reuse, R156, R44 ;  /* 0x0000009c982c723c */ /* 0x048fe8000000182c */
[----:B------:R-:W-:Y:S02]  /*b920*/  FADD.FTZ R2, R194, R2 ;  /* 0x00000002c2027221 */ /* 0x000fe40000010000 */
[----:B------:R-:W-:Y:S02]  /*b930*/  FADD.FTZ R0, R192, R0 ;  /* 0x00000000c0007221 */ /* 0x000fe40000010000 */
[C---:B------:R-:W-:Y:S01]  /*b940*/  HMMA.16816.F32 R48, R152.reuse, R158, R48 ;  /* 0x0000009e9830723c */ /* 0x040fe20000001830 */
[----:B------:R-:W3:Y:S03]  /*b950*/  LDSM.16.MT88.4 R156, [R199+0x12800] ;  /* 0x01280000c79c783b */ /* 0x000ee60000004200 */
[----:B------:R-:W-:Y:S02]  /*b960*/  FADD.FTZ R2, R193, R2 ;  /* 0x00000002c1027221 */ /* 0x000fe40000010000 */
[----:B------:R-:W-:Y:S02]  /*b970*/  FADD.FTZ R0, R191, R0 ;  /* 0x00000000bf007221 */ /* 0x000fe40000010000 */
[C---:B-----5:R-:W-:Y:S04]  /*b980*/  HMMA.16816.F32 R52, R152.reuse, R164, R52 ;  /* 0x000000a49834723c */ /* 0x060fe80000001834 */
[----:B-1----:R-:W-:Y:S02]  /*b990*/  FADD.FTZ R2, R178, R2 ;  /* 0x00000002b2027221 */ /* 0x002fe40000010000 */
[----:B--2---:R-:W-:Y:S02]  /*b9a0*/  FADD.FTZ R0, R176, R0 ;  /* 0x00000000b0007221 */ /* 0x004fe40000010000 */
[C---:B------:R-:W-:Y:S01]  /*b9b0*/  HMMA.16816.F32 R56, R152.reuse, R166, R56 ;  /* 0x000000a69838723c */ /* 0x040fe20000001838 */
[----:B------:R-:W1:Y:S03]  /*b9c0*/  LDSM.16.MT88.4 R164, [R197+0x14800] ;  /* 0x01480000c5a4783b */ /* 0x000e660000004200 */
[----:B------:R-:W-:Y:S04]  /*b9d0*/  FADD.FTZ R2, R177, R2 ;  /* 0x00000002b1027221 */ /* 0x000fe80000010000 */
[C---:B------:R-:W-:Y:S04]  /*b9e0*/  HMMA.16816.F32 R60, R152.reuse, R168, R60 ;  /* 0x000000a8983c723c */ /* 0x040fe8000000183c */
[----:B------:R-:W-:Y:S04]  /*b9f0*/  FADD.FTZ R2, R184, R2 ;  /* 0x00000002b8027221 */ /* 0x000fe80000010000 */
[C---:B------:R-:W-:Y:S01]  /*ba00*/  HMMA.16816.F32 R64, R152.reuse, R170, R64 ;  /* 0x000000aa9840723c */ /* 0x040fe20000001840 */
[----:B------:R-:W2:Y:S03]  /*ba10*/  LDSM.16.MT88.4 R168, [R198+0x14800] ;  /* 0x01480000c6a8783b */ /* 0x000ea60000004200 */
[----:B------:R-:W-:Y:S04]  /*ba20*/  FADD.FTZ R2, R183, R2 ;  /* 0x00000002b7027221 */ /* 0x000fe80000010000 */
[C---:B------:R-:W-:Y:S08]  /*ba30*/  HMMA.16816.F32 R68, R152.reuse, R160, R68 ;  /* 0x000000a09844723c */ /* 0x040ff00000001844 */
[C---:B------:R-:W-:Y:S01]  /*ba40*/  HMMA.16816.F32 R72, R152.reuse, R162, R72 ;  /* 0x000000a29848723c */ /* 0x040fe20000001848 */
[----:B------:R-:W5:Y:S07]  /*ba50*/  LDSM.16.MT88.4 R160, [R200+0x14800] ;  /* 0x01480000c8a0783b */ /* 0x000f6e0000004200 */
[C---:B----4-:R-:W-:Y:S08]  /*ba60*/  HMMA.16816.F32 R76, R152.reuse, R172, R76 ;  /* 0x000000ac984c723c */ /* 0x050ff0000000184c */
        /* <DEDUP_REMOVED lines=8> */
[C---:B------:R-:W-:Y:S07]  /*baf0*/  HMMA.16816.F32 R104, R152.reuse, R170, R104 ;  /* 0x000000aa9868723c */ /* 0x040fee0000001868 */
[----:B------:R-:W-:Y:S01]  /*bb00*/  IMAD.WIDE.U32 R170, R149, -0x326172a9, RZ ;  /* 0xcd9e8d5795aa7825 */ /* 0x000fe200078e00ff */
[C---:B-----5:R-:W-:Y:S04]  /*bb10*/  HMMA.16816.F32 R108, R152.reuse, R160, R108 ;  /* 0x000000a0986c723c */ /* 0x060fe8000000186c */
[----:B------:R-:W-:Y:S02]  /*bb20*/  LOP3.LUT R150, R171, UR6, R250, 0x96, !PT ;  /* 0x00000006ab967c12 */ /* 0x000fe4000f8e96fa */
[----:B------:R-:W-:Y:S02]  /*bb30*/  LOP3.LUT R170, R189, UR24, R170, 0x96, !PT ;  /* 0x00000018bdaa7c12 */ /* 0x000fe4000f8e96aa */
[C---:B------:R-:W-:Y:S01]  /*bb40*/  HMMA.16816.F32 R112, R152.reuse, R162, R112 ;  /* 0x000000a29870723c */ /* 0x040fe20000001870 */
[----:B------:R-:W2:Y:S03]  /*bb50*/  LDSM.16.MT88.4 R160, [R198+0x16800] ;  /* 0x01680000c6a0783b */ /* 0x000ea60000004200 */
[----:B------:R-:W-:Y:S04]  /*bb60*/  IMAD.WIDE.U32 R170, R170, -0x2daee0ad, RZ ;  /* 0xd2511f53aaaa7825 */ /* 0x000fe800078e00ff */
[C---:B---3--:R-:W-:Y:S04]  /*bb70*/  HMMA.16816.F32 R116, R152.reuse, R156, R116 ;  /* 0x0000009c9874723c */ /* 0x048fe80000001874 */
[----:B------:R-:W-:Y:S04]  /*bb80*/  IMAD.WIDE.U32 R150, R150, -0x2daee0ad, RZ ;  /* 0xd2511f5396967825 */ /* 0x000fe800078e00ff */
[C---:B------:R-:W-:Y:S01]  /*bb90*/  HMMA.16816.F32 R120, R152.reuse, R158, R120 ;  /* 0x0000009e9878723c */ /* 0x040fe20000001878 */
[----:B------:R-:W3:Y:S03]  /*bba0*/  LDSM.16.MT88.4 R156, [R200+0x16800] ;  /* 0x01680000c89c783b */ /* 0x000ee60000004200 */
[----:B------:R-:W-:Y:S02]  /*bbb0*/  LOP3.LUT R149, R171, UR22, R150, 0x96, !PT ;  /* 0x00000016ab957c12 */ /* 0x000fe4000f8e9696 */
[----:B------:R-:W-:Y:S01]  /*bbc0*/  LOP3.LUT R151, R151, UR29, R236, 0x96, !PT ;  /* 0x0000001d97977c12 */ /* 0x000fe2000f8e96ec */
[----:B------:R-:W-:Y:S01]  /*bbd0*/  MUFU.EX2 R171, R29 ;  /* 0x0000001d00ab7308 */ /* 0x000fe20000000800 */
[C---:B-1----:R-:W-:Y:S04]  /*bbe0*/  HMMA.16816.F32 R124, R152.reuse, R164, R124 ;  /* 0x000000a4987c723c */ /* 0x042fe8000000187c */
[----:B------:R-:W-:Y:S04]  /*bbf0*/  IMAD.WIDE.U32 R150, R151, -0x326172a9, RZ ;  /* 0xcd9e8d5797967825 */ /* 0x000fe800078e00ff */
[C---:B------:R-:W-:Y:S04]  /*bc00*/  HMMA.16816.F32 R128, R152.reuse, R166, R128 ;  /* 0x000000a69880723c */ /* 0x040fe80000001880 */
[----:B------:R-:W-:Y:S01]  /*bc10*/  IMAD.WIDE.U32 R174, R149, -0x326172a9, RZ ;  /* 0xcd9e8d5795ae7825 */ /* 0x000fe200078e00ff */
[----:B------:R-:W-:Y:S03]  /*bc20*/  LOP3.LUT R168, R151, UR27, R188, 0x96, !PT ;  /* 0x0000001b97a87c12 */ /* 0x000fe6000f8e96bc */
[C---:B--2---:R-:W-:Y:S04]  /*bc30*/  HMMA.16816.F32 R132, R152.reuse, R160, R132 ;  /* 0x000000a09884723c */ /* 0x044fe80000001884 */
[----:B------:R-:W-:Y:S01]  /*bc40*/  LOP3.LUT R150, R175, UR21, R150, 0x96, !PT ;  /* 0x00000015af967c12 */ /* 0x000fe2000f8e9696 */
[----:B------:R-:W-:Y:S01]  /*bc50*/  IMAD.WIDE.U32 R168, R168, -0x2daee0ad, RZ ;  /* 0xd2511f53a8a87825 */ /* 0x000fe200078e00ff */
[----:B------:R-:W1:Y:S02]  /*bc60*/  MUFU.EX2 R175, R23 ;  /* 0x0000001700af7308 */ /* 0x000e640000000800 */
[C---:B------:R-:W-:Y:S01]  /*bc70*/  HMMA.16816.F32 R136, R152.reuse, R162, R136 ;  /* 0x000000a29888723c */ /* 0x040fe20000001888 */
[----:B------:R-:W-:Y:S03]  /*bc80*/  LDSM.16.MT88.4 R160, [R197+0x11000] ;  /* 0x01100000c5a0783b */ /* 0x000fe60000004200 */
[----:B------:R-:W-:Y:S04]  /*bc90*/  IMAD.WIDE.U32 R172, R150, -0x2daee0ad, RZ ;  /* 0xd2511f5396ac7825 */ /* 0x000fe800078e00ff */
[C---:B---3--:R-:W-:Y:S04]  /*bca0*/  HMMA.16816.F32 R16, R152.reuse, R156, R16 ;  /* 0x0000009c9810723c */ /* 0x048fe80000001810 */
[----:B------:R-:W-:Y:S02]  /*bcb0*/  LOP3.LUT R150, R173, UR13, R168, 0x96, !PT ;  /* 0x0000000dad967c12 */ /* 0x000fe4000f8e96a8 */
[----:B------:R-:W-:Y:S01]  /*bcc0*/  LOP3.LUT R168, R169, UR20, R170, 0x96, !PT ;  /* 0x00000014a9a87c12 */ /* 0x000fe2000f8e96aa */
[----:B------:R-:W2:Y:S01]  /*bcd0*/  MUFU.EX2 R173, R28 ;  /* 0x0000001c00ad7308 */ /* 0x000ea20000000800 */
[C---:B------:R-:W-:Y:S01]  /*bce0*/  HMMA.16816.F32 R140, R152.reuse, R158, R140 ;  /* 0x0000009e988c723c */ /* 0x040fe2000000188c */
[----:B------:R-:W-:Y:S03]  /*bcf0*/  LDSM.16.MT88.4 R156, [R198+0x11000] ;  /* 0x01100000c69c783b */ /* 0x000fe60000004200 */
[----:B------:R-:W-:Y:S04]  /*bd00*/  IMAD.WIDE.U32 R150, R150, -0x326172a9, RZ ;  /* 0xcd9e8d5796967825 */ /* 0x000fe800078e00ff */
[----:B------:R-:W-:Y:S01]  /*bd10*/  IMAD.WIDE.U32 R168, R168, -0x326172a9, RZ ;  /* 0xcd9e8d57a8a87825 */ /* 0x000fe200078e00ff */
[C---:B------:R-:W-:Y:S01]  /*bd20*/  LOP3.LUT R24, R150.reuse, 0xffff, RZ, 0xc0, !PT ;  /* 0x0000ffff96187812 */ /* 0x040fe200078ec0ff */
[----:B------:R-:W3:Y:S02]  /*bd30*/  MUFU.EX2 R170, R30 ;  /* 0x0000001e00aa7308 */ /* 0x000ee40000000800 */
[----:B------:R-:W-:Y:S01]  /*bd40*/  LOP3.LUT R25, R150, 0xff, RZ, 0xc0, !PT ;  /* 0x000000ff96197812 */ /* 0x000fe200078ec0ff */
[----:B-1----:R-:W-:Y:S01]  /*bd50*/  FADD.FTZ R0, R175, R0 ;  /* 0x00000000af007221 */ /* 0x002fe20000010000 */
[----:B------:R-:W-:Y:S02]  /*bd60*/  SHF.R.U32.HI R24, RZ, 0x8, R24 ;  /* 0x00000008ff187819 */ /* 0x000fe40000011618 */
[----:B------:R-:W-:Y:S01]  /*bd70*/  SHF.R.U32.HI R149, RZ, 0x10, R150 ;  /* 0x00000010ff957819 */ /* 0x000fe20000011696 */
[----:B------:R-:W-:Y:S01]  /*bd80*/  FADD.FTZ R0, R182, R0 ;  /* 0x00000000b6007221 */ /* 0x000fe20000010000 */
[----:B------:R-:W-:Y:S02]  /*bd90*/  PRMT R165, R25, 0x5410, R24 ;  /* 0x0000541019a57816 */ /* 0x000fe40000000018 */
[----:B------:R-:W1:Y:S01]  /*bda0*/  LDSM.16.MT88.4 R24, [R199+0x16800] ;  /* 0x01680000c718783b */ /* 0x000e620000004200 */
[----:B------:R-:W-:Y:S01]  /*bdb0*/  LOP3.LUT R20, R151, UR7, R168, 0x96, !PT ;  /* 0x0000000797147c12 */ /* 0x000fe2000f8e96a8 */
[----:B------:R-:W-:Y:S01]  /*bdc0*/  FADD.FTZ R0, R179, R0 ;  /* 0x00000000b3007221 */ /* 0x000fe20000010000 */
[----:B------:R-:W-:Y:S01]  /*bdd0*/  SHF.R.U32.HI R150, RZ, 0x18, R150 ;  /* 0x00000018ff967819 */ /* 0x000fe20000011696 */
[--C-:B------:R-:W-:Y:S01]  /*bde0*/  HSET2.LE.AND R22, R165, R249.reuse, PT ;  /* 0x000000f9a5167233 */ /* 0x100fe20003803000 */
[----:B------:R-:W-:Y:S01]  /*bdf0*/  LOP3.LUT R149, R149, 0xff, RZ, 0xc0, !PT ;  /* 0x000000ff95957812 */ /* 0x000fe200078ec0ff */
[----:B------:R-:W4:Y:S01]  /*be00*/  MUFU.EX2 R168, R31 ;  /* 0x0000001f00a87308 */ /* 0x000f220000000800 */
[C---:B------:R-:W-:Y:S01]  /*be10*/  LOP3.LUT R21, R20.reuse, 0xffff, RZ, 0xc0, !PT ;  /* 0x0000ffff14157812 */ /* 0x040fe200078ec0ff */
[----:B--2---:R-:W-:Y:S01]  /*be20*/  FADD.FTZ R2, R173, R2 ;  /* 0x00000002ad027221 */ /* 0x004fe20000010000 */
[----:B------:R-:W-:Y:S02]  /*be30*/  PRMT R164, R149, 0x5410, R150 ;  /* 0x0000541095a47816 */ /* 0x000fe40000000096 */
[----:B------:R-:W-:Y:S01]  /*be40*/  SHF.R.U32.HI R150, RZ, 0x10, R20 ;  /* 0x00000010ff967819 */ /* 0x000fe20000011614 */
[----:B------:R-:W-:Y:S01]  /*be50*/  FADD.FTZ R2, R171, R2 ;  /* 0x00000002ab027221 */ /* 0x000fe20000010000 */
[----:B------:R-:W-:Y:S01]  /*be60*/  SHF.R.U32.HI R21, RZ, 0x8, R21 ;  /* 0x00000008ff157819 */ /* 0x000fe20000011615 */
[--C-:B------:R-:W-:Y:S01]  /*be70*/  HSET2.LE.AND R23, R164, R249.reuse, PT ;  /* 0x000000f9a4177233 */ /* 0x100fe20003803000 */
[----:B------:R-:W-:Y:S01]  /*be80*/  LOP3.LUT R151, R20, 0xff, RZ, 0xc0, !PT ;  /* 0x000000ff14977812 */ /* 0x000fe200078ec0ff */
[----:B---3--:R-:W-:Y:S01]  /*be90*/  FADD.FTZ R0, R170, R0 ;  /* 0x00000000aa007221 */ /* 0x008fe20000010000 */
[----:B------:R-:W-:Y:S02]  /*bea0*/  SHF.R.U32.HI R149, RZ, 0x18, R20 ;  /* 0x00000018ff957819 */ /* 0x000fe40000011614 */
[----:B------:R-:W-:Y:S02]  /*beb0*/  LOP3.LUT R20, R150, 0xff, RZ, 0xc0, !PT ;  /* 0x000000ff96147812 */ /* 0x000fe400078ec0ff */
[----:B------:R-:W-:Y:S02]  /*bec0*/  PRMT R151, R151, 0x5410, R21 ;  /* 0x0000541097977816 */ /* 0x000fe40000000015 */
[----:B------:R-:W-:Y:S02]  /*bed0*/  PRMT R149, R20, 0x5410, R149 ;  /* 0x0000541014957816 */ /* 0x000fe40000000095 */
[----:B------:R-:W-:Y:S02]  /*bee0*/  F2FP.PACK_AB R20, R183, R184 ;  /* 0x000000b8b714723e */ /* 0x000fe400000000ff */
[----:B------:R-:W-:Y:S01]  /*bef0*/  F2FP.PACK_AB R21, R179, R182 ;  /* 0x000000b6b315723e */ /* 0x000fe200000000ff */
[--C-:B------:R-:W-:Y:S01]  /*bf00*/  HSET2.LE.AND R149, R149, R249.reuse, PT ;  /* 0x000000f995957233 */ /* 0x100fe20003803000 */
[----:B------:R-:W-:Y:S01]  /*bf10*/  LOP3.LUT R22, R22, R20, RZ, 0xc0, !PT ;  /* 0x0000001416167212 */ /* 0x000fe200078ec0ff */
[--C-:B------:R-:W-:Y:S01]  /*bf20*/  HSET2.LE.AND R20, R151, R249.reuse, PT ;  /* 0x000000f997147233 */ /* 0x100fe20003803000 */
[----:B------:R-:W-:Y:S01]  /*bf30*/  LOP3.LUT R23, R23, R21, RZ, 0xc0, !PT ;  /* 0x0000001517177212 */ /* 0x000fe200078ec0ff */
[----:B------:R-:W2:Y:S01]  /*bf40*/  MUFU.EX2 R151, R32 ;  /* 0x0000002000977308 */ /* 0x000ea20000000800 */
[----:B------:R-:W-:Y:S01]  /*bf50*/  F2FP.PACK_AB R21, R177, R178 ;  /* 0x000000b2b115723e */ /* 0x000fe200000000ff */
[----:B----4-:R-:W-:Y:S01]  /*bf60*/  FADD.FTZ R0, R168, R0 ;  /* 0x00000000a8007221 */ /* 0x010fe20000010000 */
[----:B------:R-:W-:Y:S02]  /*bf70*/  F2FP.PACK_AB R150, R175, R176 ;  /* 0x000000b0af96723e */ /* 0x000fe400000000ff */
[----:B------:R-:W-:Y:S02]  /*bf80*/  LOP3.LUT R20, R20, R21, RZ, 0xc0, !PT ;  /* 0x0000001514147212 */ /* 0x000fe400078ec0ff */
[----:B------:R-:W-:Y:S01]  /*bf90*/  LOP3.LUT R21, R149, R150, RZ, 0xc0, !PT ;  /* 0x0000009695157212 */ /* 0x000fe200078ec0ff */
[C---:B-1----:R-:W-:Y:S02]  /*bfa0*/  HMMA.16816.F32 R144, R152.reuse, R24, R144 ;  /* 0x000000189890723c */ /* 0x042fe40000001890 */
[----:B------:R-:W1:Y:S06]  /*bfb0*/  MUFU.EX2 R150, R34 ;  /* 0x0000002200967308 */ /* 0x000e6c0000000800 */
[----:B------:R-:W-:Y:S01]  /*bfc0*/  HMMA.16816.F32 R12, R152, R26, R12 ;  /* 0x0000001a980c723c */ /* 0x000fe2000000180c */
[----:B------:R-:W3:Y:S07]  /*bfd0*/  LDSM.16.MT88.4 R24, [R200+0x11000] ;  /* 0x01100000c818783b */ /* 0x000eee0000004200 */
[C---:B------:R-:W-:Y:S01]  /*bfe0*/  HMMA.16816.F32 R4, R20.reuse, R160, R4 ;  /* 0x000000a01404723c */ /* 0x040fe20000001804 */
[----:B------:R-:W4:Y:S04]  /*bff0*/  LDSM.16.MT88.4 R152, [R199+0x11000] ;  /* 0x01100000c798783b */ /* 0x000f280000004200 */
[----:B--2---:R-:W-:Y:S03]  /*c000*/  FADD.FTZ R2, R151, R2 ;  /* 0x0000000297027221 */ /* 0x004fe60000010000 */
[C---:B------:R-:W-:Y:S01]  /*c010*/  HMMA.16816.F32 R8, R20.reuse, R162, R8 ;  /* 0x000000a21408723c */ /* 0x040fe20000001808 */
[----:B------:R-:W2:Y:S03]  /*c020*/  LDSM.16.MT88.4 R160, [R197+0x13000] ;  /* 0x01300000c5a0783b */ /* 0x000ea60000004200 */
[----:B-1----:R-:W-:Y:S02]  /*c030*/  FADD.FTZ R0, R150, R0 ;  /* 0x0000000096007221 */ /* 0x002fe40000010000 */
[----:B------:R-:W-:Y:S02]  /*c040*/  FADD.FTZ R247, R180, R2 ;  /* 0x00000002b4f77221 */ /* 0x000fe40000010000 */
[C---:B------:R-:W-:Y:S04]  /*c050*/  HMMA.16816.F32 R36, R20.reuse, R156, R36 ;  /* 0x0000009c1424723c */ /* 0x040fe80000001824 */
[----:B------:R-:W-:Y:S04]  /*c060*/  FADD.FTZ R248, R181, R0 ;  /* 0x00000000b5f87221 */ /* 0x000fe80000010000 */
        /* <DEDUP_REMOVED lines=29> */
[C---:B----4-:R-:W-:Y:S08]  /*c240*/  HMMA.16816.F32 R116, R20.reuse, R152, R116 ;  /* 0x000000981474723c */ /* 0x050ff00000001874 */
[C---:B------:R-:W-:Y:S01]  /*c250*/  HMMA.16816.F32 R120, R20.reuse, R154, R120 ;  /* 0x0000009a1478723c */ /* 0x040fe20000001878 */
[----:B------:R-:W3:Y:S07]  /*c260*/  LDSM.16.MT88.4 R152, [R199+0x17000] ;  /* 0x01700000c798783b */ /* 0x000eee0000004200 */
[C---:B--2---:R-:W-:Y:S08]  /*c270*/  HMMA.16816.F32 R124, R20.reuse, R160, R124 ;  /* 0x000000a0147c723c */ /* 0x044ff0000000187c */
[C---:B------:R-:W-:Y:S08]  /*c280*/  HMMA.16816.F32 R128, R20.reuse, R162, R128 ;  /* 0x000000a21480723c */ /* 0x040ff00000001880 */
[C---:B-1----:R-:W-:Y:S07]  /*c290*/  HMMA.16816.F32 R132, R20.reuse, R24, R132 ;  /* 0x000000181484723c */ /* 0x042fee0000001884 */
[----:B------:R-:W-:Y:S01]  /*c2a0*/  LOP3.LUT R24, R169, UR14, R174, 0x96, !PT ;  /* 0x0000000ea9187c12 */ /* 0x000fe2000f8e96ae */
[C---:B------:R-:W-:Y:S04]  /*c2b0*/  HMMA.16816.F32 R136, R20.reuse, R26, R136 ;  /* 0x0000001a1488723c */ /* 0x040fe80000001888 */
[----:B------:R-:W-:Y:S04]  /*c2c0*/  IMAD.WIDE.U32 R24, R24, -0x2daee0ad, RZ ;  /* 0xd2511f5318187825 */ /* 0x000fe800078e00ff */
[C---:B------:R-:W-:Y:S04]  /*c2d0*/  HMMA.16816.F32 R16, R20.reuse, R156, R16 ;  /* 0x0000009c1410723c */ /* 0x040fe80000001810 */
[----:B------:R-:W-:Y:S02]  /*c2e0*/  LOP3.LUT R28, R25, UR28, R172, 0x96, !PT ;  /* 0x0000001c191c7c12 */ /* 0x000fe4000f8e96ac */
[C---:B------:R-:W-:Y:S02]  /*c2f0*/  LOP3.LUT R31, R24.reuse, 0xffff, RZ, 0xc0, !PT ;  /* 0x0000ffff181f7812 */ /* 0x040fe400078ec0ff */
[C---:B------:R-:W-:Y:S01]  /*c300*/  HMMA.16816.F32 R140, R20.reuse, R158, R140 ;  /* 0x0000009e148c723c */ /* 0x040fe2000000188c */
[----:B------:R-:W1:Y:S03]  /*c310*/  LDSM.16.MT88.4 R156, [R197+0x11800] ;  /* 0x01180000c59c783b */ /* 0x000e660000004200 */
[--C-:B------:R-:W-:Y:S02]  /*c320*/  SHF.R.U32.HI R30, RZ, 0x10, R24.reuse ;  /* 0x00000010ff1e7819 */ /* 0x100fe40000011618 */
[----:B------:R-:W-:Y:S02]  /*c330*/  LOP3.LUT R166, R24, 0xff, RZ, 0xc0, !PT ;  /* 0x000000ff18a67812 */ /* 0x000fe400078ec0ff */
[C---:B---3--:R-:W-:Y:S04]  /*c340*/  HMMA.16816.F32 R144, R20.reuse, R152, R144 ;  /* 0x000000981490723c */ /* 0x048fe80000001890 */
[----:B------:R-:W-:Y:S02]  /*c350*/  SHF.R.U32.HI R149, RZ, 0x18, R24 ;  /* 0x00000018ff957819 */ /* 0x000fe40000011618 */
[----:B------:R-:W-:Y:S01]  /*c360*/  LOP3.LUT R29, R28, 0xffff, RZ, 0xc0, !PT ;  /* 0x0000ffff1c1d7812 */ /* 0x000fe200078ec0ff */
[----:B------:R-:W2:Y:S01]  /*c370*/  LDSM.16.MT88.4 R24, [R198+0x11800] ;  /* 0x01180000c618783b */ /* 0x000ea20000004200 */
[----:B------:R-:W-:Y:S04]  /*c380*/  HMMA.16816.F32 R12, R20, R154, R12 ;  /* 0x0000009a140c723c */ /* 0x000fe8000000180c */
[--C-:B------:R-:W-:Y:S02]  /*c390*/  SHF.R.U32.HI R32, RZ, 0x10, R28.reuse ;  /* 0x00000010ff207819 */ /* 0x100fe4000001161c */
[----:B------:R-:W-:Y:S01]  /*c3a0*/  SHF.R.U32.HI R31, RZ, 0x8, R31 ;  /* 0x00000008ff1f7819 */ /* 0x000fe2000001161f */
[----:B------:R-:W-:Y:S01]  /*c3b0*/  LDSM.16.MT88.4 R20, [R199+0x11800] ;  /* 0x01180000c714783b */ /* 0x000fe20000004200 */
[----:B------:R-:W-:Y:S04]  /*c3c0*/  LOP3.LUT R30, R30, 0xff, RZ, 0xc0, !PT ;  /* 0x000000ff1e1e7812 */ /* 0x000fe800078ec0ff */
[----:B------:R-:W-:Y:S02]  /*c3d0*/  LOP3.LUT R35, R28, 0xff, RZ, 0xc0, !PT ;  /* 0x000000ff1c237812 */ /* 0x000fe400078ec0ff */
[----:B------:R-:W-:Y:S02]  /*c3e0*/  SHF.R.U32.HI R34, RZ, 0x18, R28 ;  /* 0x00000018ff227819 */ /* 0x000fe4000001161c */
[----:B------:R-:W-:Y:S02]  /*c3f0*/  SHF.R.U32.HI R33, RZ, 0x8, R29 ;  /* 0x00000008ff217819 */ /* 0x000fe4000001161d */
[----:B------:R-:W-:Y:S02]  /*c400*/  LOP3.LUT R32, R32, 0xff, RZ, 0xc0, !PT ;  /* 0x000000ff20207812 */ /* 0x000fe400078ec0ff */
[----:B------:R-:W-:Y:S02]  /*c410*/  PRMT R166, R166, 0x5410, R31 ;  /* 0x00005410a6a67816 */ /* 0x000fe4000000001f */
[----:B------:R-:W-:Y:S02]  /*c420*/  PRMT R149, R30, 0x5410, R149 ;  /* 0x000054101e957816 */ /* 0x000fe40000000095 */
[----:B------:R-:W-:Y:S01]  /*c430*/  PRMT R33, R35, 0x5410, R33 ;  /* 0x0000541023217816 */ /* 0x000fe20000000021 */
[--C-:B------:R-:W-:Y:S01]  /*c440*/  HSET2.LE.AND R166, R166, R249.reuse, PT ;  /* 0x000000f9a6a67233 */ /* 0x100fe20003803000 */
[----:B------:R-:W-:Y:S01]  /*c450*/  PRMT R32, R32, 0x5410, R34 ;  /* 0x0000541020207816 */ /* 0x000fe20000000022 */
[--C-:B------:R-:W-:Y:S01]  /*c460*/  HSET2.LE.AND R167, R149, R249.reuse, PT ;  /* 0x000000f995a77233 */ /* 0x100fe20003803000 */
[----:B------:R-:W-:Y:S01]  /*c470*/  F2FP.PACK_AB R34, R180, R151 ;  /* 0x00000097b422723e */ /* 0x000fe200000000ff */
[--C-:B------:R-:W-:Y:S01]  /*c480*/  HSET2.LE.AND R164, R33, R249.reuse, PT ;  /* 0x000000f921a47233 */ /* 0x100fe20003803000 */
[----:B------:R-:W-:Y:S01]  /*c490*/  F2FP.PACK_AB R33, R168, R170 ;  /* 0x000000aaa821723e */ /* 0x000fe200000000ff */
[----:B------:R-:W-:Y:S01]  /*c4a0*/  HSET2.LE.AND R165, R32, R249, PT ;  /* 0x000000f920a57233 */ /* 0x000fe20003803000 */
[----:B------:R-:W-:Y:S01]  /*c4b0*/  F2FP.PACK_AB R32, R171, R173 ;  /* 0x000000adab20723e */ /* 0x000fe200000000ff */
[----:B------:R-:W3:Y:S01]  /*c4c0*/  LDSM.16.MT88.4 R28, [R200+0x11800] ;  /* 0x01180000c81c783b */ /* 0x000ee20000004200 */
[----:B------:R-:W-:Y:S02]  /*c4d0*/  F2FP.PACK_AB R35, R181, R150 ;  /* 0x00000096b523723e */ /* 0x000fe400000000ff */
[----:B------:R-:W-:Y:S02]  /*c4e0*/  LOP3.LUT R164, R164, R32, RZ, 0xc0, !PT ;  /* 0x00000020a4a47212 */ /* 0x000fe400078ec0ff */
[----:B------:R-:W-:Y:S02]  /*c4f0*/  LOP3.LUT R165, R165, R33, RZ, 0xc0, !PT ;  /* 0x00000021a5a57212 */ /* 0x000fe400078ec0ff */
[----:B------:R-:W-:Y:S02]  /*c500*/  LOP3.LUT R166, R166, R34, RZ, 0xc0, !PT ;  /* 0x00000022a6a67212 */ /* 0x000fe400078ec0ff */
[----:B------:R-:W-:Y:S02]  /*c510*/  LOP3.LUT R167, R167, R35, RZ, 0xc0, !PT ;  /* 0x00000023a7a77212 */ /* 0x000fe400078ec0ff */
[----:B------:R-:W-:Y:S01]  /*c520*/  LDSM.16.MT88.4 R32, [R199+0x13800] ;  /* 0x01380000c720783b */ /* 0x000fe20000004200 */
[----:B------:R-:W-:Y:S02]  /*c530*/  MOV R150, R3 ;  /* 0x0000000300967202 */ /* 0x000fe40000000f00 */
[----:B------:R-:W-:Y:S02]  /*c540*/  MOV R149, R148 ;  /* 0x0000009400957202 */ /* 0x000fe40000000f00 */
[C---:B-1----:R-:W-:Y:S03]  /*c550*/  HMMA.16816.F32 R152, R164.reuse, R156, R4 ;  /* 0x0000009ca498723c */ /* 0x042fe60000001804 */
[----:B------:R-:W1:Y:S05]  /*c560*/  LDSM.16.MT88.4 R4, [R197+0x13800] ;  /* 0x01380000c504783b */ /* 0x000e6a0000004200 */
[C---:B------:R-:W-:Y:S03]  /*c570*/  HMMA.16816.F32 R156, R164.reuse, R158, R8 ;  /* 0x0000009ea49c723c */ /* 0x040fe60000001808 */
[----:B------:R-:W4:Y:S05]  /*c580*/  LDSM.16.MT88.4 R8, [R198+0x13800] ;  /* 0x01380000c608783b */ /* 0x000f2a0000004200 */
        /* <DEDUP_REMOVED lines=27> */
[C---:B----4-:R-:W-:Y:S08]  /*c740*/  HMMA.16816.F32 R108, R164.reuse, R8, R108 ;  /* 0x00000008a46c723c */ /* 0x050ff0000000186c */
[C---:B------:R-:W-:Y:S08]  /*c750*/  HMMA.16816.F32 R112, R164.reuse, R10, R112 ;  /* 0x0000000aa470723c */ /* 0x040ff00000001870 */
[C---:B------:R-:W-:Y:S08]  /*c760*/  HMMA.16816.F32 R116, R164.reuse, R20, R116 ;  /* 0x00000014a474723c */ /* 0x040ff00000001874 */
[C---:B------:R-:W-:Y:S08]  /*c770*/  HMMA.16816.F32 R120, R164.reuse, R22, R120 ;  /* 0x00000016a478723c */ /* 0x040ff00000001878 */
[C---:B--2---:R-:W-:Y:S08]  /*c780*/  HMMA.16816.F32 R124, R164.reuse, R24, R124 ;  /* 0x00000018a47c723c */ /* 0x044ff0000000187c */
[C---:B------:R-:W-:Y:S08]  /*c790*/  HMMA.16816.F32 R128, R164.reuse, R26, R128 ;  /* 0x0000001aa480723c */ /* 0x040ff00000001880 */
[C---:B-----5:R-:W-:Y:S08]  /*c7a0*/  HMMA.16816.F32 R132, R164.reuse, R32, R132 ;  /* 0x00000020a484723c */ /* 0x060ff00000001884 */
[C---:B------:R-:W-:Y:S08]  /*c7b0*/  HMMA.16816.F32 R136, R164.reuse, R34, R136 ;  /* 0x00000022a488723c */ /* 0x040ff00000001888 */
[C---:B---3--:R-:W-:Y:S08]  /*c7c0*/  HMMA.16816.F32 R160, R164.reuse, R28, R16 ;  /* 0x0000001ca4a0723c */ /* 0x048ff00000001810 */
[C---:B------:R-:W-:Y:S08]  /*c7d0*/  HMMA.16816.F32 R140, R164.reuse, R30, R140 ;  /* 0x0000001ea48c723c */ /* 0x040ff0000000188c */
[C---:B-1----:R-:W-:Y:S08]  /*c7e0*/  HMMA.16816.F32 R144, R164.reuse, R4, R144 ;  /* 0x00000004a490723c */ /* 0x042ff00000001890 */
[----:B------:R-:W-:Y:S01]  /*c7f0*/  HMMA.16816.F32 R164, R164, R6, R12 ;  /* 0x00000006a4a4723c */ /* 0x000fe2000000180c */
[----:B------:R-:W-:-:S07]  /*c800*/  @P0 BRA `(.L_x_560) ;  /* 0xffffbf5000000947 */ /* 0x000fce000383ffff */
.L_x_559:
[----:B------:R-:W1:Y:S01]  /*c810*/  SHFL.BFLY PT, R2, R247, 0x2, 0x1f ;  /* 0x0c401f00f7027f89 */ /* 0x000e6200000e0000 */
[----:B------:R-:W2:Y:S01]  /*c820*/  S2UR UR6, SR_CTAID.Y ;  /* 0x00000000000679c3 */ /* 0x000ea20000002600 */
[----:B------:R-:W-:Y:S01]  /*c830*/  UISETP.NE.AND UP0, UPT, UR10, -0x1, UPT ;  /* 0xffffffff0a00788c */ /* 0x000fe2000bf05270 */
[----:B------:R-:W-:Y:S01]  /*c840*/  BSSY B0, `(.L_x_563) ;  /* 0x0000191000007945 */ /* 0x000fe20003800000 */
[----:B------:R-:W3:Y:S01]  /*c850*/  SHFL.BFLY PT, R0, R248, 0x2, 0x1f ;  /* 0x0c401f00f8007f89 */ /* 0x000ee200000e0000 */
[----:B------:R-:W-:-:S02]  /*c860*/  ULDC.64 UR4, c[0x0][0x1e8] ;  /* 0x00007a0000047ab9 */ /* 0x000fc40000000a00 */
[----:B------:R-:W-:Y:S01]  /*c870*/  ULDC.U8 UR9, c[0x0][0x328] ;  /* 0x0000ca0000097ab9 */ /* 0x000fe20000000000 */
[----:B------:R-:W4:Y:S01]  /*c880*/  S2R R173, SR_TID.X ;  /* 0x0000000000ad7919 */ /* 0x000f220000002100 */
[----:B------:R-:W-:Y:S01]  /*c890*/  UISETP.NE.AND UP3, UPT, UR9, URZ, UPT ;  /* 0x0000003f0900728c */ /* 0x000fe2000bf65270 */
[----:B------:R-:W5:Y:S01]  /*c8a0*/  S2UR UR11, SR_CTAID.Z ;  /* 0x00000000000b79c3 */ /* 0x000f620000002700 */
[----:B------:R-:W-:Y:S02]  /*c8b0*/  ULDC UR8, c[0x0][0x214] ;  /* 0x0000850000087ab9 */ /* 0x000fe40000000800 */
[----:B------:R-:W-:-:S04]  /*c8c0*/  @UP0 UIMAD.WIDE.U32 UR18, UR10, UR4, URZ ;  /* 0x000000040a1202a5 */ /* 0x000fc8000f8e003f */
        /* <DEDUP_REMOVED lines=10> */
[----:B------:R-:W-:Y:S01]  /*c970*/  ULDC.U8 UR4, c[0x0][0x329] ;  /* 0x0000ca4000047ab9 */ /* 0x000fe20000000000 */
[----:B------:R-:W-:Y:S01]  /*c980*/  LEA.HI R172, R174, R173, RZ, 0x2 ;  /* 0x000000adaeac7211 */ /* 0x000fe200078f10ff */
[----:B------:R-:W-:-:S02]  /*c990*/  UISETP.NE.AND UP2, UPT, UR4, URZ, UPT ;  /* 0x0000003f0400728c */ /* 0x000fc4000bf45270 */
[----:B------:R-:W-:Y:S01]  /*c9a0*/  UISETP.EQ.AND UP3, UPT, UR4, URZ, UP3 ;  /* 0x0000003f0400728c */ /* 0x000fe20009f62270 */
[----:B------:R-:W-:Y:S01]  /*c9b0*/  SHF.R.S32.HI R17, RZ, 0x2, R172 ;  /* 0x00000002ff117819 */ /* 0x000fe200000114ac */
[----:B------:R-:W-:Y:S02]  /*c9c0*/  @!UP0 UIMAD UR13, UR6, UR5, UR13 ;  /* 0x00000005060d82a4 */ /* 0x000fe4000f8e020d */
[----:B------:R-:W-:Y:S02]  /*c9d0*/  ULDC UR4, c[0x0][0x1c0] ;  /* 0x0000700000047ab9 */ /* 0x000fe40000000800 */
[----:B------:R-:W-:Y:S02]  /*c9e0*/  ULDC UR5, c[0x0][0x234] ;  /* 0x00008d0000057ab9 */ /* 0x000fe40000000800 */
[----:B------:R-:W-:Y:S02]  /*c9f0*/  @!UP0 UIADD3 UR7, UR23, UR13, URZ ;  /* 0x0000000d17078290 */ /* 0x000fe4000fffe03f */
[----:B------:R-:W-:Y:S01]  /*ca00*/  @!UP2 UISETP.NE.AND UP1, UPT, UR9, URZ, UPT ;  /* 0x0000003f0900a28c */ /* 0x000fe2000bf25270 */
[----:B------:R-:W3:Y:S01]  /*ca10*/  S2UR UR9, SR_CTAID.X ;  /* 0x00000000000979c3 */ /* 0x000ee20000002500 */
[----:B------:R-:W-:Y:S01]  /*ca20*/  @UP2 ULDC UR19, c[0x0][0x210] ;  /* 0x0000840000132ab9 */ /* 0x000fe20000000800 */
[----:B-1----:R-:W-:Y:S01]  /*ca30*/  FADD.FTZ R149, R2, R5 ;  /* 0x0000000502957221 */ /* 0x002fe20000010000 */
[----:B------:R-:W-:Y:S01]  /*ca40*/  MOV R2, 0x3f800000 ;  /* 0x3f80000000027802 */ /* 0x000fe20000000f00 */
[----:B------:R-:W-:Y:S01]  /*ca50*/  @UP2 UIMAD UR19, UR19, UR8, URZ ;  /* 0x00000008131322a4 */ /* 0x000fe2000f8e023f */
[----:B--2---:R-:W-:-:S02]  /*ca60*/  FADD.FTZ R150, R0, R4 ;  /* 0x0000000400967221 */ /* 0x004fc40000010000 */
[----:B------:R-:W-:Y:S01]  /*ca70*/  FSETP.NE.FTZ.AND P4, PT, R149, RZ, PT ;  /* 0x000000ff9500720b */ /* 0x000fe20003f95000 */
[----:B------:R-:W-:Y:S01]  /*ca80*/  @!UP2 USEL UR19, UR8, UR5, !UP1 ;  /* 0x000000050813a287 */ /* 0x000fe2000c800000 */
[----:B------:R-:W-:Y:S01]  /*ca90*/  MOV R0, 0x3f800000 ;  /* 0x3f80000000007802 */ /* 0x000fe20000000f00 */
[----:B------:R-:W-:Y:S01]  /*caa0*/  @UP2 UMOV UR14, 0x1 ;  /* 0x00000001000e2882 */ /* 0x000fe20000000000 */
[----:B------:R-:W-:Y:S01]  /*cab0*/  FSETP.NE.FTZ.AND P3, PT, R150, RZ, PT ;  /* 0x000000ff9600720b */ /* 0x000fe20003f75000 */
[----:B------:R-:W-:Y:S01]  /*cac0*/  @!UP2 UIMAD UR14, UR19, UR4, URZ ;  /* 0x00000004130ea2a4 */ /* 0x000fe2000f8e023f */
[----:B------:R-:W-:Y:S01]  /*cad0*/  SHF.R.S32.HI R4, RZ, 0x1f, R172 ;  /* 0x0000001fff047819 */ /* 0x000fe200000114ac */
[----:B------:R-:W-:Y:S02]  /*cae0*/  @UP3 UIMAD UR21, UR6, UR8, URZ ;  /* 0x00000008061532a4 */ /* 0x000fe4000f8e023f */
[----:B------:R-:W-:Y:S01]  /*caf0*/  @UP2 ULDC UR20, c[0x0][0x210] ;  /* 0x0000840000142ab9 */ /* 0x000fe20000000800 */
[----:B------:R-:W-:Y:S01]  /*cb00*/  LEA.HI R4, R4, R17, RZ, 0x3 ;  /* 0x0000001104047211 */ /* 0x000fe200078f18ff */
[----:B------:R-:W-:-:S02]  /*cb10*/  UIMAD UR4, UR6, UR14, URZ ;  /* 0x0000000e060472a4 */ /* 0x000fc4000f8e023f */
[----:B------:R-:W1:Y:S01]  /*cb20*/  @P4 MUFU.RCP R2, R149 ;  /* 0x0000009500024308 */ /* 0x000e620000001000 */
[----:B------:R-:W-:Y:S01]  /*cb30*/  LOP3.LUT R4, R4, 0xfffffff8, RZ, 0xc0, !PT ;  /* 0xfffffff804047812 */ /* 0x000fe200078ec0ff */
[----:B------:R-:W-:Y:S02]  /*cb40*/  @!UP2 UMOV UR20, 0x1 ;  /* 0x000000010014a882 */ /* 0x000fe40000000000 */
[----:B------:R-:W-:Y:S01]  /*cb50*/  @UP3 USEL UR21, UR21, UR10, !UP0 ;  /* 0x0000000a15153287 */ /* 0x000fe2000c000000 */
[----:B------:R-:W-:Y:S01]  /*cb60*/  IADD3 R17, R17, -R4, RZ ;  /* 0x8000000411117210 */ /* 0x000fe20007ffe0ff */
[----:B---3--:R-:W-:Y:S02]  /*cb70*/  UIMAD UR5, UR9, UR20, URZ ;  /* 0x00000014090572a4 */ /* 0x008fe4000f8e023f */
[----:B------:R-:W2:Y:S01]  /*cb80*/  @P3 MUFU.RCP R0, R150 ;  /* 0x0000009600003308 */ /* 0x000ea20000001000 */
[----:B------:R-:W-:Y:S01]  /*cb90*/  R2P PR, R17, 0x6 ;  /* 0x0000000611007804 */ /* 0x000fe20000000000 */
[----:B------:R-:W-:-:S02]  /*cba0*/  USEL UR4, UR4, URZ, !UP3 ;  /* 0x0000003f04047287 */ /* 0x000fc4000d800000 */
[----:B------:R-:W-:Y:S02]  /*cbb0*/  USHF.L.U32 UR5, UR5, 0x6, URZ ;  /* 0x0000000605057899 */ /* 0x000fe4000800063f */
[----:B-----5:R-:W-:Y:S01]  /*cbc0*/  UIMAD UR19, UR11, UR19, UR4 ;  /* 0x000000130b1372a4 */ /* 0x020fe2000f8e0204 */
[----:B-1----:R-:W-:Y:S01]  /*cbd0*/  FMUL.FTZ R2, R2, c[0x0][0x2dc] ;  /* 0x0000b70002027a20 */ /* 0x002fe20000410000 */
[----:B------:R-:W-:Y:S02]  /*cbe0*/  @!UP3 UMOV UR24, URZ ;  /* 0x0000003f0018bc82 */ /* 0x000fe40008000000 */
[----:B------:R-:W-:Y:S01]  /*cbf0*/  @UP3 UMOV UR24, UR21 ;  /* 0x0000001500183c82 */ /* 0x000fe20008000000 */
[C---:B------:R-:W-:Y:S01]  /*cc00*/  FMUL.FTZ R171, R2.reuse, R152 ;  /* 0x0000009802ab7220 */ /* 0x040fe20000410000 */
[----:B------:R-:W-:Y:S01]  /*cc10*/  @!UP3 UMOV UR25, URZ ;  /* 0x0000003f0019bc82 */ /* 0x000fe20008000000 */
[----:B------:R-:W-:Y:S01]  /*cc20*/  FMUL.FTZ R5, R2, R153 ;  /* 0x0000009902057220 */ /* 0x000fe20000410000 */
[----:B------:R-:W-:Y:S01]  /*cc30*/  USHF.R.S32.HI UR4, URZ, 0x1f, UR5 ;  /* 0x0000001f3f047899 */ /* 0x000fe20008011405 */
[----:B--2---:R-:W-:Y:S01]  /*cc40*/  FMUL.FTZ R0, R0, c[0x0][0x2dc] ;  /* 0x0000b70000007a20 */ /* 0x004fe20000410000 */
[----:B------:R-:W-:Y:S01]  /*cc50*/  @UP3 USHF.R.S32.HI UR25, URZ, 0x1f, UR21 ;  /* 0x0000001f3f193899 */ /* 0x000fe20008011415 */
[C---:B------:R-:W-:Y:S01]  /*cc60*/  FMUL.FTZ R170, R2.reuse, R156 ;  /* 0x0000009c02aa7220 */ /* 0x040fe20000410000 */
[----:B------:R-:W-:Y:S01]  /*cc70*/  F2FP.PACK_AB R5, R5, R171 ;  /* 0x000000ab0505723e */ /* 0x000fe200000000ff */
[C---:B------:R-:W-:Y:S01]  /*cc80*/  FMUL.FTZ R7, R2.reuse, R157 ;  /* 0x0000009d02077220 */ /* 0x040fe20000410000 */
[----:B------:R-:W-:Y:S01]  /*cc90*/  USHF.R.S32.HI UR6, URZ, 0x1f, UR19 ;  /* 0x0000001f3f067899 */ /* 0x000fe20008011413 */
[C---:B------:R-:W-:Y:S01]  /*cca0*/  FMUL.FTZ R169, R2.reuse, R36 ;  /* 0x0000002402a97220 */ /* 0x040fe20000410000 */
[----:B------:R-:W-:Y:S01]  /*ccb0*/  UIADD3 UR5, UP2, UP1, UR5, UR24, UR19 ;  /* 0x0000001805057290 */ /* 0x000fe2000f95e013 */
[C---:B------:R-:W-:Y:S01]  /*ccc0*/  FMUL.FTZ R168, R2.reuse, R40 ;  /* 0x0000002802a87220 */ /* 0x040fe20000410000 */
[----:B------:R-:W-:Y:S01]  /*ccd0*/  F2FP.PACK_AB R7, R7, R170 ;  /* 0x000000aa0707723e */ /* 0x000fe200000000ff */
[C---:B------:R-:W-:Y:S01]  /*cce0*/  FMUL.FTZ R157, R2.reuse, R44 ;  /* 0x0000002c029d7220 */ /* 0x040fe20000410000 */
[----:B------:R-:W-:Y:S01]  /*ccf0*/  UIADD3.X UR4, UR4, UR25, UR6, UP2, UP1 ;  /* 0x0000001904047290 */ /* 0x000fe200097e2406 */
[C---:B------:R-:W-:Y:S01]  /*cd00*/  FMUL.FTZ R156, R2.reuse, R48 ;  /* 0x00000030029c7220 */ /* 0x040fe20000410000 */
[----:B------:R-:W-:Y:S01]  /*cd10*/  @!UP0 UMOV UR18, UR22 ;  /* 0x0000001600128c82 */ /* 0x000fe20008000000 */
[----:B------:R-:W-:-:S02]  /*cd20*/  FMUL.FTZ R153, R2, R52 ;  /* 0x0000003402997220 */ /* 0x000fc40000410000 */
        /* <DEDUP_REMOVED lines=15> */
[----:B------:R-:W-:Y:S01]  /*ce20*/  FMUL.FTZ R26, R2, R68 ;  /* 0x00000044021a7220 */ /* 0x000fe20000410000 */
[----:B------:R-:W-:Y:S01]  /*ce30*/  F2FP.PACK_AB R68, R22, R153 ;  /* 0x000000991644723e */ /* 0x000fe200000000ff */
[C---:B------:R-:W-:Y:S02]  /*ce40*/  FMUL.FTZ R60, R2.reuse, R69 ;  /* 0x00000045023c7220 */ /* 0x040fe40000410000 */
[----:B------:R-:W-:-:S02]  /*ce50*/  FMUL.FTZ R72, R2, R72 ;  /* 0x0000004802487220 */ /* 0x000fc40000410000 */
[----:B------:R-:W-:Y:S01]  /*ce60*/  FMUL.FTZ R73, R2, R73 ;  /* 0x0000004902497220 */ /* 0x000fe20000410000 */
[----:B------:R-:W-:Y:S01]  /*ce70*/  F2FP.PACK_AB R60, R60, R26 ;  /* 0x0000001a3c3c723e */ /* 0x000fe200000000ff */
[C---:B------:R-:W-:Y:S02]  /*ce80*/  FMUL.FTZ R76, R2.reuse, R76 ;  /* 0x0000004c024c7220 */ /* 0x040fe40000410000 */
        /* <DEDUP_REMOVED lines=49> */
[----:B------:R-:W-:Y:S02]  /*d1a0*/  FMUL.FTZ R165, R2, R165 ;  /* 0x000000a502a57220 */ /* 0x000fe40000410000 */
[----:B------:R-:W-:-:S02]  /*d1b0*/  FMUL.FTZ R54, R0, R54 ;  /* 0x0000003600367220 */ /* 0x000fc40000410000 */
[C---:B------:R-:W-:Y:S01]  /*d1c0*/  FMUL.FTZ R2, R0.reuse, R55 ;  /* 0x0000003700027220 */ /* 0x040fe20000410000 */
[----:B------:R-:W-:Y:S01]  /*d1d0*/  F2FP.PACK_AB R18, R165, R164 ;  /* 0x000000a4a512723e */ /* 0x000fe200000000ff */
[C---:B------:R-:W-:Y:S02]  /*d1e0*/  FMUL.FTZ R65, R0.reuse, R59 ;  /* 0x0000003b00417220 */ /* 0x040fe40000410000 */
[C---:B------:R-:W-:Y:S02]  /*d1f0*/  FMUL.FTZ R62, R0.reuse, R62 ;  /* 0x0000003e003e7220 */ /* 0x040fe40000410000 */
        /* <DEDUP_REMOVED lines=8> */
[----:B------:R-:W-:Y:S01]  /*d280*/  FMUL.FTZ R61, R0, R67 ;  /* 0x00000043003d7220 */ /* 0x000fe20000410000 */
[----:B------:R-:W-:Y:S01]  /*d290*/  F2FP.PACK_AB R67, R2, R54 ;  /* 0x000000360243723e */ /* 0x000fe200000000ff */
[C---:B------:R-:W-:Y:S01]  /*d2a0*/  FMUL.FTZ R6, R0.reuse, R70 ;  /* 0x0000004600067220 */ /* 0x040fe20000410000 */
[----:B------:R-:W-:Y:S01]  /*d2b0*/  SHF.L.U32 R2, R17, 0x6, RZ ;  /* 0x0000000611027819 */ /* 0x000fe200000006ff */
[----:B------:R-:W-:Y:S01]  /*d2c0*/  FMUL.FTZ R59, R0, R71 ;  /* 0x00000047003b7220 */ /* 0x000fe20000410000 */
[----:B------:R-:W-:Y:S01]  /*d2d0*/  LEA.HI R71, R174, R173, RZ, 0x5 ;  /* 0x000000adae477211 */ /* 0x000fe200078f28ff */
[----:B------:R-:W-:Y:S01]  /*d2e0*/  FMUL.FTZ R154, R0, R154 ;  /* 0x0000009a009a7220 */ /* 0x000fe20000410000 */
[----:B------:R-:W-:Y:S01]  /*d2f0*/  LOP3.LUT R2, R2, 0x1c0, RZ, 0xc0, !PT ;  /* 0x000001c002027812 */ /* 0x000fe200078ec0ff */
[C---:B------:R-:W-:Y:S01]  /*d300*/  FMUL.FTZ R4, R0.reuse, R155 ;  /* 0x0000009b00047220 */ /* 0x040fe20000410000 */
[----:B------:R-:W-:Y:S01]  /*d310*/  F2FP.PACK_AB R59, R59, R6 ;  /* 0x000000063b3b723e */ /* 0x000fe200000000ff */
[C---:B------:R-:W-:Y:S01]  /*d320*/  FMUL.FTZ R158, R0.reuse, R158 ;  /* 0x0000009e009e7220 */ /* 0x040fe20000410000 */
[----:B------:R-:W-:Y:S01]  /*d330*/  SHF.R.S32.HI R15, RZ, 0x5, R71 ;  /* 0x00000005ff0f7819 */ /* 0x000fe20000011447 */
[C---:B------:R-:W-:Y:S01]  /*d340*/  FMUL.FTZ R9, R0.reuse, R159 ;  /* 0x0000009f00097220 */ /* 0x040fe20000410000 */
[----:B------:R-:W-:Y:S01]  /*d350*/  LOP3.LUT R6, R17, 0x1, RZ, 0xc0, !PT ;  /* 0x0000000111067812 */ /* 0x000fe200078ec0ff */
[----:B------:R-:W-:Y:S01]  /*d360*/  FMUL.FTZ R38, R0, R38 ;  /* 0x0000002600267220 */ /* 0x000fe20000410000 */
[----:B------:R-:W-:Y:S01]  /*d370*/  LEA.HI R2, R2, R2, RZ, 0x1d ;  /* 0x0000000202027211 */ /* 0x000fe200078fe8ff */
[----:B------:R-:W-:Y:S01]  /*d380*/  FMUL.FTZ R42, R0, R42 ;  /* 0x0000002a002a7220 */ /* 0x000fe20000410000 */
[----:B------:R-:W-:Y:S01]  /*d390*/  ISETP.NE.U32.AND P0, PT, R6, 0x1, PT ;  /* 0x000000010600780c */ /* 0x000fe20003f05070 */
[C---:B------:R-:W-:Y:S01]  /*d3a0*/  FMUL.FTZ R46, R0.reuse, R46 ;  /* 0x0000002e002e7220 */ /* 0x040fe20000410000 */
[----:B------:R-:W-:Y:S01]  /*d3b0*/  MOV R6, 0x20 ;  /* 0x0000002000067802 */ /* 0x000fe20000000f00 */
[----:B------:R-:W-:Y:S01]  /*d3c0*/  FMUL.FTZ R50, R0, R50 ;  /* 0x0000003200327220 */ /* 0x000fe20000410000 */
[----:B------:R-:W-:Y:S01]  /*d3d0*/  F2FP.PACK_AB R4, R4, R154 ;  /* 0x0000009a0404723e */ /* 0x000fe200000000ff */
[----:B------:R-:W-:Y:S01]  /*d3e0*/  FMUL.FTZ R58, R0, R58 ;  /* 0x0000003a003a7220 */ /* 0x000fe20000410000 */
[----:B------:R-:W-:Y:S01]  /*d3f0*/  SEL R6, R6, 0xffffffe0, !P1 ;  /* 0xffffffe006067807 */ /* 0x000fe20004800000 */
[C---:B------:R-:W-:Y:S01]  /*d400*/  FMUL.FTZ R10, R0.reuse, R66 ;  /* 0x00000042000a7220 */ /* 0x040fe20000410000 */
[----:B------:R-:W-:Y:S01]  /*d410*/  F2FP.PACK_AB R9, R9, R158 ;  /* 0x0000009e0909723e */ /* 0x000fe200000000ff */
[C---:B------:R-:W-:Y:S01]  /*d420*/  FMUL.FTZ R74, R0.reuse, R74 ;  /* 0x0000004a004a7220 */ /* 0x040fe20000410000 */
[----:B------:R-:W-:Y:S01]  /*d430*/  F2FP.PACK_AB R13, R13, R38 ;  /* 0x000000260d0d723e */ /* 0x000fe200000000ff */
[C---:B------:R-:W-:Y:S01]  /*d440*/  FMUL.FTZ R57, R0.reuse, R75 ;  /* 0x0000004b00397220 */ /* 0x040fe20000410000 */
[----:B------:R-:W-:Y:S01]  /*d450*/  F2FP.PACK_AB R61, R61, R10 ;  /* 0x0000000a3d3d723e */ /* 0x000fe200000000ff */
[C---:B------:R-:W-:Y:S01]  /*d460*/  FMUL.FTZ R78, R0.reuse, R78 ;  /* 0x0000004e004e7220 */ /* 0x040fe20000410000 */
[----:B------:R-:W-:Y:S01]  /*d470*/  MOV R10, 0x40 ;  /* 0x00000040000a7802 */ /* 0x000fe20000000f00 */
[C---:B------:R-:W-:Y:S01]  /*d480*/  FMUL.FTZ R55, R0.reuse, R79 ;  /* 0x0000004f00377220 */ /* 0x040fe20000410000 */
[----:B------:R-:W-:Y:S01]  /*d490*/  F2FP.PACK_AB R11, R11, R42 ;  /* 0x0000002a0b0b723e */ /* 0x000fe200000000ff */
[----:B------:R-:W-:Y:S01]  /*d4a0*/  FMUL.FTZ R82, R0, R82 ;  /* 0x0000005200527220 */ /* 0x000fe20000410000 */
[----:B------:R-:W-:Y:S01]  /*d4b0*/  SEL R10, R10, 0xffffffc0, !P2 ;  /* 0xffffffc00a0a7807 */ /* 0x000fe20005000000 */
[----:B------:R-:W-:Y:S01]  /*d4c0*/  FMUL.FTZ R53, R0, R83 ;  /* 0x0000005300357220 */ /* 0x000fe20000410000 */
[----:B------:R-:W-:Y:S01]  /*d4d0*/  F2FP.PACK_AB R16, R16, R46 ;  /* 0x0000002e1010723e */ /* 0x000fe200000000ff */
[----:B------:R-:W-:Y:S01]  /*d4e0*/  FMUL.FTZ R86, R0, R86 ;  /* 0x0000005600567220 */ /* 0x000fe20000410000 */
[----:B------:R-:W-:Y:S01]  /*d4f0*/  F2FP.PACK_AB R70, R24, R156 ;  /* 0x0000009c1846723e */ /* 0x000fe200000000ff */
        /* <DEDUP_REMOVED lines=65> */
[----:B------:R-:W-:Y:S02]  /*d910*/  LOP3.LUT R0, R172, 0x3ffffffc, RZ, 0xc0, !PT ;  /* 0x3ffffffcac007812 */ /* 0x000fe400078ec0ff */
[----:B------:R-:W-:Y:S02]  /*d920*/  F2FP.PACK_AB R19, R19, R146 ;  /* 0x000000921313723e */ /* 0x000fe400000000ff */
[----:B------:R-:W-:Y:S02]  /*d930*/  IADD3 R0, -R0, R173, RZ ;  /* 0x000000ad00007210 */ /* 0x000fe40007ffe1ff */
[----:B------:R-:W-:Y:S02]  /*d940*/  F2FP.PACK_AB R17, R167, R166 ;  /* 0x000000a6a711723e */ /* 0x000fe400000000ff */
[----:B------:R-:W-:-:S04]  /*d950*/  LEA R0, R15, R0, 0x9 ;  /* 0x000000000f007211 */ /* 0x000fc800078e48ff */
[----:B------:R-:W-:-:S04]  /*d960*/  LEA R0, R0, R2, 0x1 ;  /* 0x0000000200007211 */ /* 0x000fc800078e08ff */
[----:B------:R-:W-:-:S04]  /*d970*/  SHF.L.U32 R0, R0, 0x1, RZ ;  /* 0x0000000100007819 */ /* 0x000fc800000006ff */
[C---:B------:R-:W-:Y:S01]  /*d980*/  IADD3 R2, R0.reuse, -0x10, RZ ;  /* 0xfffffff000027810 */ /* 0x040fe20007ffe0ff */
[----:B------:R1:W-:Y:S01]  /*d990*/  STS [R0], R5 ;  /* 0x0000000500007388 */ /* 0x0003e20000000800 */
[----:B------:R-:W-:-:S03]  /*d9a0*/  @P0 IADD3 R2, R0, 0x10, RZ ;  /* 0x0000001000020810 */ /* 0x000fc60007ffe0ff */
[----:B------:R2:W-:Y:S04]  /*d9b0*/  STS [R0+0x400], R4 ;  /* 0x0004000400007388 */ /* 0x0005e80000000800 */
[----:B------:R3:W-:Y:S04]  /*d9c0*/  STS [R2], R7 ;  /* 0x0000000702007388 */ /* 0x0007e80000000800 */
[----:B------:R4:W-:Y:S01]  /*d9d0*/  STS [R2+0x400], R9 ;  /* 0x0004000902007388 */ /* 0x0009e20000000800 */
[----:B-1----:R-:W-:Y:S02]  /*d9e0*/  IADD3 R5, R0, R6, RZ ;  /* 0x0000000600057210 */ /* 0x002fe40007ffe0ff */
[----:B--2---:R-:W-:-:S03]  /*d9f0*/  IADD3 R4, R6, R2, RZ ;  /* 0x0000000206047210 */ /* 0x004fc60007ffe0ff */
[----:B------:R1:W-:Y:S01]  /*da00*/  STS [R5], R8 ;  /* 0x0000000805007388 */ /* 0x0003e20000000800 */
[----:B---3--:R-:W-:-:S03]  /*da10*/  IADD3 R7, R5, R10, RZ ;  /* 0x0000000a05077210 */ /* 0x008fc60007ffe0ff */
[----:B------:R-:W-:Y:S01]  /*da20*/  STS [R5+0x400], R13 ;  /* 0x0004000d05007388 */ /* 0x000fe20000000800 */
[----:B------:R-:W-:Y:S02]  /*da30*/  IADD3 R6, R4, R10, RZ ;  /* 0x0000000a04067210 */ /* 0x000fe40007ffe0ff */
[----:B----4-:R-:W-:Y:S01]  /*da40*/  IADD3 R9, R10, R2, RZ ;  /* 0x000000020a097210 */ /* 0x010fe20007ffe0ff */
[----:B------:R-:W-:Y:S04]  /*da50*/  STS [R4], R12 ;  /* 0x0000000c04007388 */ /* 0x000fe80000000800 */
[----:B------:R-:W-:Y:S01]  /*da60*/  STS [R4+0x400], R11 ;  /* 0x0004000b04007388 */ /* 0x000fe20000000800 */
[----:B-1----:R-:W-:-:S05]  /*da70*/  IADD3 R8, R0, R10, RZ ;  /* 0x0000000a00087210 */ /* 0x002fca0007ffe0ff */
        /* <DEDUP_REMOVED lines=60> */
[----:B------:R-:W-:Y:S02]  /*de40*/  IADD3 R2, R15, -R2, RZ ;  /* 0x800000020f027210 */ /* 0x000fe40007ffe0ff */
        /* <DEDUP_REMOVED lines=11> */
[----:B-----5:R-:W-:Y:S01]  /*df00*/  SHF.R.S32.HI R6, RZ, 0x1f, R0 ;  /* 0x0000001fff067819 */ /* 0x020fe20000011400 */
        /* <DEDUP_REMOVED lines=36> */
.L_x_564:
[----:B--234-:R-:W-:Y:S05]  /*e150*/  BSYNC B0 ;  /* 0x0000000000007941 */ /* 0x01cfea0003800000 */
.L_x_563:
[----:B------:R-:W2:Y:S04]  /*e160*/  LDL.64 R80, [R1] ;  /* 0x0000000001507983 */ /* 0x000ea80000100a00 */
[----:B------:R3:W5:Y:S04]  /*e170*/  LDL R15, [R1+0x10] ;  /* 0x00001000010f7983 */ /* 0x0007680000100800 */
[----:B------:R3:W5:Y:S01]  /*e180*/  LDL R14, [R1+0x14] ;  /* 0x00001400010e7983 */ /* 0x0007620000100800 */
[----:B------:R-:W-:Y:S01]  /*e190*/  LEA.HI R13, R174, R173, RZ, 0x3 ;  /* 0x000000adae0d7211 */ /* 0x000fe200078f18ff */
[----:B------:R-:W-:Y:S01]  /*e1a0*/  UIMAD UR9, UR9, -0x40, UR15 ;  /* 0xffffffc0090978a4 */ /* 0x000fe2000f8e020f */
[----:B------:R-:W-:Y:S01]  /*e1b0*/  BSSY B0, `(.L_x_565) ;  /* 0x0000024000007945 */ /* 0x000fe20003800000 */
[----:B------:R-:W4:Y:S01]  /*e1c0*/  S2R R0, SR_TID.X ;  /* 0x0000000000007919 */ /* 0x000f220000002100 */
[----:B------:R-:W-:Y:S01]  /*e1d0*/  SHF.R.S32.HI R3, RZ, 0x3, R13 ;  /* 0x00000003ff037819 */ /* 0x000fe2000001140d */
[----:B------:R-:W-:-:S02]  /*e1e0*/  USHF.R.S32.HI UR6, URZ, 0x1f, UR11 ;  /* 0x0000001f3f067899 */ /* 0x000fc4000801140b */
[----:B------:R-:W1:Y:S01]  /*e1f0*/  S2R R10, SR_CTAID.Z ;  /* 0x00000000000a7919 */ /* 0x000e620000002700 */
[----:B------:R-:W-:Y:S02]  /*e200*/  ULDC.64 UR4, c[0x0][0x1f0] ;  /* 0x00007c0000047ab9 */ /* 0x000fe40000000a00 */
[----:B------:R-:W-:-:S04]  /*e210*/  UIMAD UR4, UR6, UR4, URZ ;  /* 0x00000004060472a4 */ /* 0x000fc8000f8e023f */
[----:B------:R-:W-:Y:S01]  /*e220*/  UIMAD UR4, UR11, UR5, UR4 ;  /* 0x000000050b0472a4 */ /* 0x000fe2000f8e0204 */
[----:B----4-:R-:W-:-:S04]  /*e230*/  SHF.R.S32.HI R2, RZ, 0x1f, R0 ;  /* 0x0000001fff027819 */ /* 0x010fc80000011400 */
[----:B------:R-:W-:-:S04]  /*e240*/  LEA.HI R2, R2, R0, RZ, 0x3 ;  /* 0x0000000002027211 */ /* 0x000fc800078f18ff */
[----:B------:R-:W-:Y:S02]  /*e250*/  SHF.R.S32.HI R2, RZ, 0x3, R2 ;  /* 0x00000003ff027819 */ /* 0x000fe40000011402 */
[----:B--2---:R-:W-:Y:S02]  /*e260*/  SHF.R.S32.HI R0, RZ, 0x1f, R80 ;  /* 0x0000001fff007819 */ /* 0x004fe40000011450 */
[----:B------:R-:W-:-:S04]  /*e270*/  IADD3 R4, P0, R80, UR18, RZ ;  /* 0x0000001250047c10 */ /* 0x000fc8000ff1e0ff */
[----:B------:R-:W-:Y:S02]  /*e280*/  IADD3.X R5, R0, UR7, RZ, P0, !PT ;  /* 0x0000000700057c10 */ /* 0x000fe400087fe4ff */
[----:B------:R-:W-:Y:S02]  /*e290*/  ISETP.GE.AND P0, PT, R3, UR9, PT ;  /* 0x0000000903007c0c */ /* 0x000fe4000bf06270 */
[----:B------:R-:W-:Y:S01]  /*e2a0*/  SHF.R.S32.HI R3, RZ, 0x1f, R2 ;  /* 0x0000001fff037819 */ /* 0x000fe20000011402 */
[----:B-1----:R-:W-:-:S04]  /*e2b0*/  IMAD.WIDE.U32 R10, R10, c[0x0][0x1f0], R4 ;  /* 0x00007c000a0a7a25 */ /* 0x002fc800078e0004 */
[----:B------:R-:W-:Y:S01]  /*e2c0*/  IMAD.U32 R4, RZ, RZ, UR12 ;  /* 0x0000000cff047e24 */ /* 0x000fe2000f8e00ff */
[----:B------:R-:W-:-:S03]  /*e2d0*/  IADD3 R9, R11, UR4, RZ ;  /* 0x000000040b097c10 */ /* 0x000fc6000fffe0ff */
[----:B------:R-:W-:Y:S02]  /*e2e0*/  IMAD.WIDE R4, R4, 0x40, R2 ;  /* 0x0000004004047825 */ /* 0x000fe400078e0202 */
        /* <DEDUP_REMOVED lines=13> */
[----:B------:R1:W-:Y:S04]  /*e3c0*/  @!P3 STG.E.128 [R2.64+0x80], R24 ;  /* 0x000080180200b986 */ /* 0x0003e8000c101d10 */
[----:B------:R1:W-:Y:S04]  /*e3d0*/  @!P2 STG.E.128 [R2.64+0x100], R20 ;  /* 0x000100140200a986 */ /* 0x0003e8000c101d10 */
[----:B------:R1:W-:Y:S02]  /*e3e0*/  @!P1 STG.E.128 [R2.64+0x180], R16 ;  /* 0x0001801002009986 */ /* 0x0003e4000c101d10 */
.L_x_566:
[----:B---3--:R-:W-:Y:S05]  /*e3f0*/  BSYNC B0 ;  /* 0x0000000000007941 */ /* 0x008fea0003800000 */
.L_x_565:
[----:B------:R-:W-:Y:S01]  /*e400*/  LEA.HI.SX32 R0, R13, 0x10, 0x1d ;  /* 0x000000100d007811 */ /* 0x000fe200078feaff */
[----:B------:R-:W-:Y:S03]  /*e410*/  BSSY B0, `(.L_x_567) ;  /* 0x0000015000007945 */ /* 0x000fe60003800000 */
[----:B------:R-:W-:-:S13]  /*e420*/  ISETP.GE.AND P0, PT, R0, UR9, PT ;  /* 0x0000000900007c0c */ /* 0x000fda000bf06270 */
[----:B------:R-:W-:Y:S05]  /*e430*/  @P0 BRA `(.L_x_568) ;  /* 0x0000012000000947 */ /* 0x000fea0003800000 */
[----:B------:R-:W-:Y:S01]  /*e440*/  IADD3 R12, P0, R4, 0x10, RZ ;  /* 0x00000010040c7810 */ /* 0x000fe20007f1e0ff */
[----:B-1----:R-:W-:Y:S01]  /*e450*/  IMAD.MOV.U32 R2, RZ, RZ, R10 ;  /* 0x000000ffff027224 */ /* 0x002fe200078e000a */
        /* <DEDUP_REMOVED lines=13> */
[----:B------:R1:W-:Y:S04]  /*e530*/  @!P2 STG.E.128 [R2.64+0x80], R40 ;  /* 0x000080280200a986 */ /* 0x0003e8000c101d10 */
[----:B------:R1:W-:Y:S04]  /*e540*/  @!P1 STG.E.128 [R2.64+0x100], R36 ;  /* 0x0001002402009986 */ /* 0x0003e8000c101d10 */
[----:B------:R1:W-:Y:S02]  /*e550*/  @!P0 STG.E.128 [R2.64+0x180], R32 ;  /* 0x0001802002008986 */ /* 0x0003e4000c101d10 */
.L_x_568:
[----:B------:R-:W-:Y:S05]  /*e560*/  BSYNC B0 ;  /* 0x0000000000007941 */ /* 0x000fea0003800000 */
.L_x_567:
        /* <DEDUP_REMOVED lines=22> */
.L_x_570:
[----:B------:R-:W-:Y:S05]  /*e6d0*/  BSYNC B0 ;  /* 0x0000000000007941 */ /* 0x000fea0003800000 */
.L_x_569:
[----:B------:R-:W-:-:S04]  /*e6e0*/  LEA.HI.SX32 R0, R13, 0x30, 0x1d ;  /* 0x000000300d007811 */ /* 0x000fc800078feaff */
[----:B------:R-:W-:-:S13]  /*e6f0*/  ISETP.GE.AND P0, PT, R0, UR9, PT ;  /* 0x0000000900007c0c */ /* 0x000fda000bf06270 */
[----:B------:R-:W-:Y:S05]  /*e700*/  @P0 EXIT ;  /* 0x000000000000094d */ /* 0x000fea0003800000 */
[----:B------:R-:W-:Y:S01]  /*e710*/  IADD3 R6, P0, R4, 0x30, RZ ;  /* 0x0000003004067810 */ /* 0x000fe20007f1e0ff */
[----:B-1----:R-:W-:Y:S01]  /*e720*/  IMAD.MOV.U32 R2, RZ, RZ, R10 ;  /* 0x000000ffff027224 */ /* 0x002fe200078e000a */
        /* <DEDUP_REMOVED lines=18> */
.L_x_529:
[----:B------:R-:W-:Y:S01]  /*e850*/  UISETP.NE.AND UP4, UPT, UR10, -0x1, UPT ;  /* 0xffffffff0a00788c */ /* 0x000fe2000bf85270 */
[----:B------:R-:W-:Y:S01]  /*e860*/  LEA.HI R6, R10, R99, RZ, 0x3 ;  /* 0x000000630a067211 */ /* 0x000fe200078f18ff */
[----:B------:R-:W-:Y:S01]  /*e870*/  ULDC.U8 UR19, c[0x0][0x329] ;  /* 0x0000ca4000137ab9 */ /* 0x000fe20000000000 */
[----:B------:R-:W1:Y:S01]  /*e880*/  S2R R12, SR_CTAID.Z ;  /* 0x00000000000c7919 */ /* 0x000e620000002700 */
[----:B------:R-:W-:Y:S01]  /*e890*/  UISETP.NE.AND UP3, UPT, UR19, URZ, UPT ;  /* 0x0000003f1300728c */ /* 0x000fe2000bf65270 */
[----:B------:R-:W-:Y:S01]  /*e8a0*/  LOP3.LUT R0, R6, 0xfffffff8, RZ, 0xc0, !PT ;  /* 0xfffffff806007812 */ /* 0x000fe200078ec0ff */
[----:B------:R-:W-:Y:S01]  /*e8b0*/  ULDC.64 UR4, c[0x0][0x1e0] ;  /* 0x0000780000047ab9 */ /* 0x000fe20000000a00 */
[----:B------:R-:W-:Y:S01]  /*e8c0*/  SHF.R.S32.HI R6, RZ, 0x3, R6 ;  /* 0x00000003ff067819 */ /* 0x000fe20000011406 */
[----:B------:R-:W-:Y:S01]  /*e8d0*/  ULDC.64 UR6, c[0x0][0x1e8] ;  /* 0x00007a0000067ab9 */ /* 0x000fe20000000a00 */
[----:B------:R-:W-:Y:S01]  /*e8e0*/  IMAD.U32 R4, RZ, RZ, UR12 ;  /* 0x0000000cff047e24 */ /* 0x000fe2000f8e00ff */
[----:B------:R-:W-:Y:S01]  /*e8f0*/  USHF.R.S32.HI UR18, URZ, 0x1f, UR11 ;  /* 0x0000001f3f127899 */ /* 0x000fe2000801140b */
[----:B------:R-:W-:Y:S01]  /*e900*/  IMAD.IADD R15, R99, 0x1, -R0 ;  /* 0x00000001630f7824 */ /* 0x000fe200078e0a00 */
[----:B------:R-:W-:Y:S01]  /*e910*/  @!UP4 USHF.R.S32.HI UR22, URZ, 0x1f, UR20 ;  /* 0x0000001f3f16c899 */ /* 0x000fe20008011414 */
[--C-:B------:R-:W-:Y:S01]  /*e920*/  SHF.R.S32.HI R7, RZ, 0x1f, R6.reuse ;  /* 0x0000001fff077819 */ /* 0x100fe20000011406 */
[----:B------:R-:W-:Y:S01]  /*e930*/  @UP4 UIMAD.WIDE.U32 UR8, UR10, UR6, URZ ;  /* 0x000000060a0842a5 */ /* 0x000fe2000f8e003f */
[----:B------:R-:W-:Y:S01]  /*e940*/  IMAD.SHL.U32 R0, R15, 0x8, RZ ;  /* 0x000000080f007824 */ /* 0x000fe200078e00ff */
[----:B------:R-:W-:Y:S01]  /*e950*/  @!UP4 UIMAD UR22, UR22, UR4, URZ ;  /* 0x000000041616c2a4 */ /* 0x000fe2000f8e023f */
[----:B------:R-:W-:Y:S01]  /*e960*/  BSSY B0, `(.L_x_571) ;  /* 0x0000040000007945 */ /* 0x000fe20003800000 */
[----:B------:R-:W-:Y:S01]  /*e970*/  ULDC.U8 UR21, c[0x0][0x328] ;  /* 0x0000ca0000157ab9 */ /* 0x000fe20000000000 */
[----:B------:R-:W-:Y:S01]  /*e980*/  IMAD.WIDE R4, R4, 0x40, R6 ;  /* 0x0000004004047825 */ /* 0x000fe200078e0206 */
[----:B------:R-:W-:Y:S01]  /*e990*/  @!UP4 UIMAD.WIDE.U32 UR24, UR20, UR4, URZ ;  /* 0x000000041418c2a5 */ /* 0x000fe2000f8e003f */
[C---:B------:R-:W-:Y:S01]  /*e9a0*/  IADD3 R19, R0.reuse, 0x40, RZ ;  /* 0x0000004000137810 */ /* 0x040fe20007ffe0ff */
[----:B------:R-:W-:Y:S01]  /*e9b0*/  @!UP4 UIMAD UR22, UR20, UR5, UR22 ;  /* 0x000000051416c2a4 */ /* 0x000fe2000f8e0216 */
[C---:B------:R-:W-:Y:S01]  /*e9c0*/  IADD3 R18, R0.reuse, 0x80, RZ ;  /* 0x0000008000127810 */ /* 0x040fe20007ffe0ff */
[----:B------:R-:W-:Y:S01]  /*e9d0*/  UISETP.NE.AND UP2, UPT, UR21, URZ, UPT ;  /* 0x0000003f1500728c */ /* 0x000fe2000bf45270 */
[----:B------:R-:W-:Y:S01]  /*e9e0*/  IADD3 R17, R0, 0xc0, RZ ;  /* 0x000000c000117810 */ /* 0x000fe20007ffe0ff */
[----:B------:R-:W-:-:S02]  /*e9f0*/  ULDC.64 UR4, c[0x0][0x1f0] ;  /* 0x00007c0000047ab9 */ /* 0x000fc40000000a00 */
[----:B------:R-:W-:Y:S02]  /*ea00*/  UIMAD UR4, UR18, UR4, URZ ;  /* 0x00000004120472a4 */ /* 0x000fe4000f8e023f */
[----:B------:R-:W-:Y:S02]  /*ea10*/  @!UP3 UISETP.NE.AND UP1, UPT, UR21, URZ, UPT ;  /* 0x0000003f1500b28c */ /* 0x000fe4000bf25270 */
[----:B------:R-:W-:Y:S02]  /*ea20*/  @UP4 UMOV UR18, UR8 ;  /* 0x0000000800124c82 */ /* 0x000fe40008000000 */
[----:B------:R-:W-:Y:S02]  /*ea30*/  @UP4 UIMAD UR7, UR10, UR7, UR9 ;  /* 0x000000070a0742a4 */ /* 0x000fe4000f8e0209 */
[----:B------:R-:W-:Y:S02]  /*ea40*/  ULDC UR14, c[0x0][0x214] ;  /* 0x00008500000e7ab9 */ /* 0x000fe40000000800 */
[----:B------:R-:W-:-:S02]  /*ea50*/  @UP3 ULDC UR8, c[0x0][0x210] ;  /* 0x0000840000083ab9 */ /* 0x000fc40000000800 */
[----:B------:R-:W-:Y:S02]  /*ea60*/  UISETP.EQ.AND UP2, UPT, UR19, URZ, UP2 ;  /* 0x0000003f1300728c */ /* 0x000fe40009742270 */
[----:B------:R-:W-:Y:S02]  /*ea70*/  ULDC UR9, c[0x0][0x234] ;  /* 0x00008d0000097ab9 */ /* 0x000fe40000000800 */
[----:B------:R-:W-:Y:S02]  /*ea80*/  @UP3 UIMAD UR8, UR8, UR14, URZ ;  /* 0x0000000e080832a4 */ /* 0x000fe4000f8e023f */
[----:B------:R-:W-:Y:S02]  /*ea90*/  @!UP3 USEL UR8, UR14, UR9, !UP1 ;  /* 0x000000090e08b287 */ /* 0x000fe4000c800000 */
[----:B------:R-:W-:Y:S02]  /*eaa0*/  UISETP.NE.OR UP0, UPT, UR10, -0x1, !UP2 ;  /* 0xffffffff0a00788c */ /* 0x000fe4000d705670 */
[----:B------:R-:W-:-:S02]  /*eab0*/  ULDC UR6, c[0x0][0x1c0] ;  /* 0x0000700000067ab9 */ /* 0x000fc40000000800 */
[----:B------:R-:W-:Y:S02]  /*eac0*/  @UP3 UMOV UR23, 0x1 ;  /* 0x0000000100173882 */ /* 0x000fe40000000000 */
[----:B------:R-:W-:Y:S02]  /*ead0*/  @!UP3 UIMAD UR23, UR8, UR6, URZ ;  /* 0x000000060817b2a4 */ /* 0x000fe4000f8e023f */
[----:B------:R-:W-:Y:S02]  /*eae0*/  @!UP4 UMOV UR18, UR24 ;  /* 0x000000180012cc82 */ /* 0x000fe40008000000 */
[----:B------:R-:W-:Y:S01]  /*eaf0*/  @!UP4 UIADD3 UR7, UR25, UR22, URZ ;  /* 0x000000161907c290 */ /* 0x000fe2000fffe03f */
[----:B------:R-:W-:Y:S01]  /*eb00*/  IADD3 R2, P0, R0, UR18, RZ ;  /* 0x0000001200027c10 */ /* 0x000fe2000ff1e0ff */
[----:B------:R-:W-:Y:S02]  /*eb10*/  UIADD3 UR15, -UR13, UR15, URZ ;  /* 0x0000000f0d0f7290 */ /* 0x000fe4000fffe13f */
[----:B------:R-:W-:-:S02]  /*eb20*/  UIMAD UR23, UR20, UR23, URZ ;  /* 0x00000017141772a4 */ /* 0x000fc4000f8e023f */
[----:B------:R-:W-:Y:S01]  /*eb30*/  @!UP0 UIMAD UR10, UR20, UR14, URZ ;  /* 0x0000000e140a82a4 */ /* 0x000fe2000f8e023f */
[----:B------:R-:W-:Y:S01]  /*eb40*/  LEA.HI.X.SX32 R3, R0, UR7, 0x1, P0 ;  /* 0x0000000700037c11 */ /* 0x000fe200080f0eff */
[----:B------:R-:W-:Y:S01]  /*eb50*/  USEL UR23, UR23, URZ, !UP2 ;  /* 0x0000003f17177287 */ /* 0x000fe2000d000000 */
[----:B------:R-:W-:Y:S01]  /*eb60*/  ISETP.GE.AND P0, PT, R6, UR15, PT ;  /* 0x0000000f06007c0c */ /* 0x000fe2000bf06270 */
[----:B------:R-:W-:Y:S02]  /*eb70*/  @UP3 ULDC UR26, c[0x0][0x210] ;  /* 0x00008400001a3ab9 */ /* 0x000fe40000000800 */
[----:B------:R-:W-:Y:S01]  /*eb80*/  @!UP3 UMOV UR26, 0x1 ;  /* 0x00000001001ab882 */ /* 0x000fe20000000000 */
[----:B-1----:R-:W-:Y:S01]  /*eb90*/  IMAD.WIDE.U32 R12, R12, c[0x0][0x1f0], R2 ;  /* 0x00007c000c0c7a25 */ /* 0x002fe200078e0002 */
[----:B------:R-:W-:Y:S02]  /*eba0*/  UIMAD UR8, UR11, UR8, UR23 ;  /* 0x000000080b0872a4 */ /* 0x000fe4000f8e0217 */
[----:B------:R-:W-:-:S02]  /*ebb0*/  UIMAD UR13, UR13, UR26, URZ ;  /* 0x0000001a0d0d72a4 */ /* 0x000fc4000f8e023f */
[----:B------:R-:W-:Y:S02]  /*ebc0*/  @!UP2 UMOV UR28, URZ ;  /* 0x0000003f001cac82 */ /* 0x000fe40008000000 */
[----:B------:R-:W-:Y:S02]  /*ebd0*/  @UP2 UMOV UR28, UR10 ;  /* 0x0000000a001c2c82 */ /* 0x000fe40008000000 */
[----:B------:R-:W-:Y:S02]  /*ebe0*/  UIMAD UR4, UR11, UR5, UR4 ;  /* 0x000000050b0472a4 */ /* 0x000fe4000f8e0204 */
[----:B------:R-:W-:Y:S02]  /*ebf0*/  @!UP2 UMOV UR29, URZ ;  /* 0x0000003f001dac82 */ /* 0x000fe40008000000 */
[----:B------:R-:W-:Y:S02]  /*ec00*/  USHF.R.S32.HI UR7, URZ, 0x1f, UR8 ;  /* 0x0000001f3f077899 */ /* 0x000fe40008011408 */
[----:B------:R-:W-:Y:S01]  /*ec10*/  @UP2 USHF.R.S32.HI UR29, URZ, 0x1f, UR10 ;  /* 0x0000001f3f1d2899 */ /* 0x000fe2000801140a */
        /* <DEDUP_REMOVED lines=20> */
.L_x_572:
[----:B------:R-:W-:Y:S05]  /*ed60*/  BSYNC B0 ;  /* 0x0000000000007941 */ /* 0x000fea0003800000 */
.L_x_571:
        /* <DEDUP_REMOVED lines=22> */
.L_x_574:
[----:B------:R-:W-:Y:S05]  /*eed0*/  BSYNC B0 ;  /* 0x0000000000007941 */ /* 0x000fea0003800000 */
.L_x_573:
        /* <DEDUP_REMOVED lines=22> */
.L_x_576:
[----:B------:R-:W-:Y:S05]  /*f040*/  BSYNC B0 ;  /* 0x0000000000007941 */ /* 0x000fea0003800000 */
.L_x_575:
        /* <DEDUP_REMOVED lines=21> */
.L_x_578:
[----:B------:R-:W-:Y:S05]  /*f1a0*/  BSYNC B0 ;  /* 0x0000000000007941 */ /* 0x000fea0003800000 */
.L_x_577:
        /* <DEDUP_REMOVED lines=35> */
.L_x_579:
        /* <DEDUP_REMOVED lines=10> */
.L_x_2034:


//--------------------- .text._ZN5flash16flash_fwd_kernelI23Flash_fwd_kernel_traitsILi256ELi64ELi64ELi4ELb0ELb0EN7cutlass6half_tE19Flash_kernel_traitsILi256ELi64ELi64ELi4ES3_EELb1ELb0ELb1ELb0ELb0ELb0ELb0ELb0EEEvNS_16Flash_fwd_paramsE --------------------------
	.section	.text._ZN5flash16flash_fwd_kernelI23Flash_fwd_kernel_traitsILi256ELi64ELi64ELi4ELb0ELb0EN7cutlass6half_tE19Flash_kernel_traitsILi256ELi64ELi64ELi4ES3_EELb1ELb0ELb1ELb0ELb0ELb0ELb0ELb0EEEvNS_16Flash_fwd_paramsE,"ax",@progbits
	.sectioninfo	@"SHI_REGISTERS=255"
	.align	128
        .global         _ZN5flash16flash_fwd_kernelI23Flash_fwd_kernel_traitsILi256ELi64ELi64ELi4ELb0ELb0EN7cutlass6half_tE19Flash_kernel_traitsILi256ELi64ELi64ELi4ES3_EELb1ELb0ELb1ELb0ELb0ELb0ELb0ELb0EEEvNS_16Flash_fwd_paramsE
        .type           _ZN5flash16flash_fwd_kernelI23Flash_fwd_kernel_traitsILi256ELi64ELi64ELi4ELb0ELb0EN7cutlass6half_tE19Flash_kernel_traitsILi256ELi64ELi64ELi4ES3_EELb1ELb0ELb1ELb0ELb0ELb0ELb0ELb0EEEvNS_16Flash_fwd_paramsE,@function
        .size           _ZN5flash16flash_fwd_kernelI23Flash_fwd_kernel_traitsILi256ELi64ELi64ELi4ELb0ELb0EN7cutlass6half_tE19Flash_kernel_traitsILi256ELi64ELi64ELi4ES3_EELb1ELb0ELb1ELb0ELb0ELb0ELb0ELb0EEEvNS_16Flash_fwd_paramsE,(.L_x_2035 - _ZN5flash16flash_fwd_kernelI23Flash_fwd_kernel_traitsILi256ELi64ELi64ELi4ELb0ELb0EN7cutlass6half_tE19Flash_kernel_traitsILi256ELi64ELi64ELi4ES3_EELb1ELb0ELb1ELb0ELb0ELb0ELb0ELb0EEEvNS_16Flash_fwd_paramsE)
        .other          _ZN5flash16flash_fwd_kernelI23Flash_fwd_kernel_traitsILi256ELi64ELi64ELi4ELb0ELb0EN7cutlass6half_tE19Flash_kernel_traitsILi256ELi64ELi64ELi4ES3_EELb1ELb0ELb1ELb0ELb0ELb0ELb0ELb0EEEvNS_16Flash_fwd_paramsE,@"STO_CUDA_ENTRY STV_DEFAULT"
_ZN5flash16flash_fwd_kernelI23Flash_fwd_kernel_traitsILi256ELi64ELi64ELi4ELb0ELb0EN7cutlass6half_tE19Flash_kernel_traitsILi256ELi64ELi64ELi4ES3_EELb1ELb0ELb1ELb0ELb0ELb0ELb0ELb0EEEvNS_16Flash_fwd_paramsE:
.text._ZN5flash16flash_fwd_kernelI23Flash_fwd_kernel_traitsILi256ELi64ELi64ELi4ELb0ELb0EN7cutlass6half_tE19Flash_kernel_traitsILi256ELi64ELi64ELi4ES3_EELb1ELb0ELb1ELb0ELb0ELb0ELb0ELb0EEEvNS_16Flash_fwd_paramsE:
        /* <DEDUP_REMOVED lines=14> */
[----:B------:R-:W3:Y:S04]  /*00e0*/  @P2 LDG.E.64 R4, [R4.64] ;  /* 0x0000001804042981 */ /* 0x000ee8000c1e1b00 */
[----:B------:R-:W4:Y:S01]  /*00f0*/  @P2 LDG.E.64 R8, [R2.64] ;  /* 0x0000001802082981 */ /* 0x000f22000c1e1b00 */
[----:B------:R-:W5:Y:S01]  /*0100*/  S2UR UR7, SR_CTAID.Y ;  /* 0x00000000000779c3 */ /* 0x000f620000002600 */
[----:B------:R-:W-:Y:S02]  /*0110*/  UISETP.NE.U32.AND UP2, UPT, URZ, UR8, UPT ;  /* 0x000000083f00728c */ /* 0x000fe4000bf45070 */
[----:B------:R-:W-:Y:S02]  /*0120*/  UISETP.NE.U32.AND UP1, UPT, URZ, UR4, UPT ;  /* 0x000000043f00728c */ /* 0x000fe4000bf25070 */
[----:B------:R-:W-:-:S02]  /*0130*/  UISETP.NE.AND.EX UP2, UPT, URZ, UR9, UPT, UP2 ;  /* 0x000000093f00728c */ /* 0x000fc4000bf45320 */
[----:B------:R-:W-:Y:S01]  /*0140*/  UMOV UR31, 0x4 ;  /* 0x00000004001f7882 */ /* 0x000fe20000000000 */
[----:B------:R-:W1:Y:S01]  /*0150*/  S2UR UR10, SR_CTAID.Z ;  /* 0x00000000000a79c3 */ /* 0x000e620000002700 */
[----:B------:R-:W-:Y:S02]  /*0160*/  ULDC.64 UR8, c[0x0][0x240] ;  /* 0x0000900000087ab9 */ /* 0x000fe40000000a00 */
[----:B------:R-:W-:Y:S01]  /*0170*/  PLOP3.LUT P0, PT, PT, PT, UP2, 0x80, 0x0 ;  /* 0x000000000000781c */ /* 0x000fe20003f0f028 */
[----:B------:R-:W-:-:S03]  /*0180*/  UISETP.NE.AND.EX UP1, UPT, URZ, UR5, UPT, UP1 ;  /* 0x000000053f00728c */ /* 0x000fc6000bf25310 */
[----:B------:R-:W-:Y:S02]  /*0190*/  ULDC.64 UR4, c[0x0][0x248] ;  /* 0x0000920000047ab9 */ /* 0x000fe40000000a00 */
[----:B------:R-:W-:Y:S02]  /*01a0*/  UISETP.EQ.U32.AND UP0, UPT, URZ, UR4, UPT ;  /* 0x000000043f00728c */ /* 0x000fe4000bf02070 */
[----:B-----5:R-:W-:-:S06]  /*01b0*/  UIMAD.WIDE UR8, UR7, UR31, UR8 ;  /* 0x0000001f070872a5 */ /* 0x020fcc000f8e0208 */
[----:B------:R-:W-:Y:S01]  /*01c0*/  IMAD.U32 R12, RZ, RZ, UR8 ;  /* 0x00000008ff0c7e24 */ /* 0x000fe2000f8e00ff */
[----:B-1----:R-:W-:Y:S01]  /*01d0*/  ULOP3.LUT UR6, UR10, UR22, UR7, 0xfe, !UPT ;  /* 0x000000160a067292 */ /* 0x002fe2000f8efe07 */
[----:B------:R-:W-:-:S05]  /*01e0*/  IMAD.U32 R13, RZ, RZ, UR9 ;  /* 0x00000009ff0d7e24 */ /* 0x000fca000f8e00ff */
[----:B--2---:R-:W-:Y:S01]  /*01f0*/  LOP3.LUT P3, RZ, R80, UR6, RZ, 0xfc, !PT ;  /* 0x0000000650ff7c12 */ /* 0x004fe2000f86fcff */
[----:B------:R-:W-:Y:S02]  /*0200*/  ULDC.U8 UR6, c[0x0][0x312] ;  /* 0x0000c48000067ab9 */ /* 0x000fe40000000000 */
[----:B------:R-:W-:-:S04]  /*0210*/  UISETP.NE.AND UP3, UPT, UR6, URZ, UPT ;  /* 0x0000003f0600728c */ /* 0x000fc8000bf65270 */
[----:B------:R-:W-:-:S06]  /*0220*/  UISETP.EQ.OR.EX UP0, UPT, URZ, UR5, !UP3, UP0 ;  /* 0x000000053f00728c */ /* 0x000fcc000df02700 */
[----:B------:R-:W-:Y:S02]  /*0230*/  @!P3 IMAD.MOV.U32 R6, RZ, RZ, c[0x0][0x308] ;  /* 0x0000c200ff06b624 */ /* 0x000fe400078e00ff */
[----:B------:R-:W-:Y:S01]  /*0240*/  @!P3 IMAD.MOV.U32 R7, RZ, RZ, c[0x0][0x30c] ;  /* 0x0000c300ff07b624 */ /* 0x000fe200078e00ff */
[----:B------:R-:W-:Y:S02]  /*0250*/  ULDC.64 UR4, c[0x0][0x248] ;  /* 0x0000920000047ab9 */ /* 0x000fe40000000a00 */
[----:B------:R-:W-:Y:S02]  /*0260*/  UIMAD.WIDE UR4, UR7, UR31, UR4 ;  /* 0x0000001f070472a5 */ /* 0x000fe4000f8e0204 */
[----:B------:R-:W-:Y:S02]  /*0270*/  ULDC.64 UR8, c[0x0][0x250] ;  /* 0x0000940000087ab9 */ /* 0x000fe40000000a00 */
[----:B------:R-:W-:-:S06]  /*0280*/  @UP1 UIMAD.WIDE UR8, UR7, UR31, UR8 ;  /* 0x0000001f070812a5 */ /* 0x000fcc000f8e0208 */
[----:B------:R-:W-:Y:S02]  /*0290*/  IMAD.U32 R10, RZ, RZ, UR8 ;  /* 0x00000008ff0a7e24 */ /* 0x000fe4000f8e00ff */
[----:B------:R-:W-:Y:S01]  /*02a0*/  IMAD.U32 R11, RZ, RZ, UR9 ;  /* 0x00000009ff0b7e24 */ /* 0x000fe2000f8e00ff */
[----:B---3--:R-:W1:Y:S01]  /*02b0*/  @P2 R2UR UR32, R4 ;  /* 0x00000000042023c2 */ /* 0x008e6200000e0000 */
[----:B----4-:R-:W-:-:S07]  /*02c0*/  @P2 IADD3 R2, P1, R8, c[0x0][0x300], RZ ;  /* 0x0000c00008022a10 */ /* 0x010fce0007f3e0ff */
[----:B------:R-:W2:Y:S01]  /*02d0*/  @P2 R2UR UR33, R5 ;  /* 0x00000000052123c2 */ /* 0x000ea200000e0000 */
[----:B------:R-:W-:Y:S02]  /*02e0*/  @P2 IADD3.X R3, RZ, R9, RZ, P1, !PT ;  /* 0x00000009ff032210 */ /* 0x000fe40000ffe4ff */
[----:B------:R-:W-:-:S03]  /*02f0*/  PLOP3.LUT P2, PT, PT, PT, UP0, 0x80, 0x0 ;  /* 0x000000000000781c */ /* 0x000fc60003f4f008 */
[----:B------:R-:W-:Y:S01]  /*0300*/  @!P3 STG.E.64 [R6.64+0x8], R2 ;  /* 0x000008020600b986 */ /* 0x000fe2000c101b18 */
[----:B-1----:R-:W-:Y:S02]  /*0310*/  IMAD.U32 R4, RZ, RZ, UR32 ;  /* 0x00000020ff047e24 */ /* 0x002fe4000f8e00ff */
[----:B--2---:R-:W-:-:S05]  /*0320*/  IMAD.U32 R5, RZ, RZ, UR33 ;  /* 0x00000021ff057e24 */ /* 0x004fca000f8e00ff */
[----:B------:R1:W-:Y:S04]  /*0330*/  @!P3 STG.E.64 [R6.64], R4 ;  /* 0x000000040600b986 */ /* 0x0003e8000c101b18 */
[----:B------:R-:W2:Y:S04]  /*0340*/  @P0 LDG.E R9, [R12.64] ;  /* 0x000000180c090981 */ /* 0x000ea8000c1e1900 */
[----:B------:R-:W3:Y:S01]  /*0350*/  @P0 LDG.E R8, [R12.64+0x4] ;  /* 0x000004180c080981 */ /* 0x000ee2000c1e1900 */
[----:B------:R-:W-:Y:S02]  /*0360*/  PLOP3.LUT P1, PT, PT, PT, UP1, 0x80, 0x0 ;  /* 0x000000000000781c */ /* 0x000fe40003f2f018 */
[----:B-1----:R-:W-:Y:S01]  /*0370*/  MOV R4, UR4 ;  /* 0x0000000400047c02 */ /* 0x002fe20008000f00 */
[----:B------:R-:W-:-:S10]  /*0380*/  IMAD.U32 R5, RZ, RZ, UR5 ;  /* 0x00000005ff057e24 */ /* 0x000fd4000f8e00ff */
[----:B------:R1:W4:Y:S04]  /*0390*/  @P1 LDG.E R6, [R10.64] ;  /* 0x000000180a061981 */ /* 0x000328000c1e1900 */
[----:B------:R-:W5:Y:S01]  /*03a0*/  @!P2 LDG.E R0, [R4.64] ;  /* 0x000000180400a981 */ /* 0x000f62000c1e1900 */
[----:B------:R-:W-:Y:S01]  /*03b0*/  UMOV UR21, 0xffffffff ;  /* 0xffffffff00157882 */ /* 0x000fe20000000000 */
[----:B------:R-:W-:Y:S01]  /*03c0*/  SHF.R.S32.HI R7, RZ, 0x1f, R80 ;  /* 0x0000001fff077819 */ /* 0x000fe20000011450 */
[----:B------:R-:W-:Y:S02]  /*03d0*/  UMOV UR16, 0xffffffff ;  /* 0xffffffff00107882 */ /* 0x000fe40000000000 */
[----:B------:R-:W-:Y:S01]  /*03e0*/  ULDC UR4, c[0x0][0x1c0] ;  /* 0x0000700000047ab9 */ /* 0x000fe20000000800 */
[----:B------:R-:W-:Y:S01]  /*03f0*/  LEA.HI R83, R7, R80, RZ, 0x5 ;  /* 0x0000005007537211 */ /* 0x000fe200078f28ff */
[----:B------:R-:W-:-:S02]  /*0400*/  UIMAD UR4, UR7, UR4, UR10 ;  /* 0x00000004070472a4 */ /* 0x000fc4000f8e020a */
[----:B------:R-:W-:Y:S02]  /*0410*/  UMOV UR11, URZ ;  /* 0x0000003f000b7c82 */ /* 0x000fe40008000000 */
[----:B------:R-:W-:-:S04]  /*0420*/  USHF.L.U32 UR5, UR4, 0x5, URZ ;  /* 0x0000000504057899 */ /* 0x000fc8000800063f */
[----:B------:R-:W-:Y:S01]  /*0430*/  USHF.R.S32.HI UR4, URZ, 0x1f, UR5 ;  /* 0x0000001f3f047899 */ /* 0x000fe20008011405 */
[----:B-1----:R-:W-:-:S05]  /*0440*/  LOP3.LUT R11, R83, 0xffffffe0, RZ, 0xc0, !PT ;  /* 0xffffffe0530b7812 */ /* 0x002fca00078ec0ff */
[----:B------:R-:W-:Y:S01]  /*0450*/  IMAD.IADD R10, R80, 0x1, -R11 ;  /* 0x00000001500a7824 */ /* 0x000fe200078e0a0b */
[----:B--2---:R-:W1:Y:S08]  /*0460*/  @P0 R2UR UR21, R9 ;  /* 0x00000000091503c2 */ /* 0x004e7000000e0000 */
[----:B---3--:R-:W1:Y:S08]  /*0470*/  @P0 R2UR UR23, R8 ;  /* 0x00000000081703c2 */ /* 0x008e7000000e0000 */
[----:B----4-:R2:W3:Y:S01]  /*0480*/  @P1 R2UR UR11, R6 ;  /* 0x00000000060b13c2 */ /* 0x0104e200000e0000 */
[----:B------:R-:W-:-:S02]  /*0490*/  IADD3 R165, P1, P0, R2, UR5, R10 ;  /* 0x0000000502a57c10 */ /* 0x000fc4000f83e00a */
[----:B------:R-:W-:Y:S01]  /*04a0*/  SHF.R.S32.HI R2, RZ, 0x1f, R10 ;  /* 0x0000001fff027819 */ /* 0x000fe2000001140a */
[----:B-1----:R-:W-:-:S03]  /*04b0*/  @UP2 UIADD3 UR23, UR23, -UR21, URZ ;  /* 0x8000001517172290 */ /* 0x002fc6000fffe03f */
[----:B------:R-:W-:Y:S01]  /*04c0*/  IADD3.X R2, R3, UR4, R2, P1, P0 ;  /* 0x0000000403027c10 */ /* 0x000fe20008fe0402 */
[----:B-----5:R2:W1:Y:S01]  /*04d0*/  @!P2 R2UR UR16, R0 ;  /* 0x000000000010a3c2 */ /* 0x02046200000e0000 */
[----:B------:R-:W-:Y:S02]  /*04e0*/  ISETP.NE.U32.AND P2, PT, RZ, c[0x0][0x248], PT ;  /* 0x00009200ff007a0c */ /* 0x000fe40003f45070 */
[----:B------:R-:W-:Y:S02]  /*04f0*/  @!UP2 ULDC UR23, c[0x0][0x214] ;  /* 0x000085000017aab9 */ /* 0x000fe40000000800 */
[----:B------:R-:W-:-:S13]  /*0500*/  ISETP.NE.AND.EX P2, PT, RZ, c[0x0][0x24c], PT, P2 ;  /* 0x00009300ff007a0c */ /* 0x000fda0003f45320 */
[----:B-123--:R-:W-:Y:S05]  /*0510*/  @!P2 BRA `(.L_x_580) ;  /* 0x000000700000a947 */ /* 0x00efea0003800000 */
[----:B------:R-:W-:-:S13]  /*0520*/  PLOP3.LUT P0, PT, PT, PT, UP3, 0x80, 0x0 ;  /* 0x000000000000781c */ /* 0x000fda0003f0f038 */
[----:B------:R-:W2:Y:S04]  /*0530*/  @P0 LDG.E R0, [R4.64+0x4] ;  /* 0x0000041804000981 */ /* 0x000ea8000c1e1900 */
[----:B------:R-:W3:Y:S01]  /*0540*/  @!P0 LDG.E R3, [R4.64] ;  /* 0x0000001804038981 */ /* 0x000ee2000c1e1900 */
[----:B--2---:R-:W1:Y:S02]  /*0550*/  @P0 R2UR UR6, R0 ;  /* 0x00000000000603c2 */ /* 0x004e6400000e0000 */
[----:B-1----:R-:W-:-:S11]  /*0560*/  @UP3 UIADD3 UR6, UR6, -UR16, URZ ;  /* 0x8000001006063290 */ /* 0x002fd6000fffe03f */
[----:B---3--:R1:W2:Y:S02]  /*0570*/  @!P0 R2UR UR6, R3 ;  /* 0x00000000030683c2 */ /* 0x0082a400000e0000 */
[----:B-12---:R-:W-:Y:S05]  /*0580*/  BRA `(.L_x_581) ;  /* 0x0000001000007947 */ /* 0x006fea0003800000 */
.L_x_580:
[----:B------:R-:W-:Y:S02]  /*0590*/  ULDC UR6, c[0x0][0x218] ;  /* 0x0000860000067ab9 */ /* 0x000fe40000000800 */
.L_x_581:
        /* <DEDUP_REMOVED lines=45> */
[----:B------:R-:W-:Y:S01]  /*0870*/  LEA.HI R7, R7, R80, RZ, 0x3 ;  /* 0x0000005007077211 */ /* 0x000fe200078f18ff */
[----:B------:R-:W-:Y:S01]  /*0880*/  ULDC.64 UR12, c[0x0][0x1e8] ;  /* 0x00007a00000c7ab9 */ /* 0x000fe20000000a00 */
[----:B------:R-:W1:Y:S01]  /*0890*/  S2R R10, SR_CTAID.Z ;  /* 0x00000000000a7919 */ /* 0x000e620000002700 */
[----:B------:R-:W-:Y:S01]  /*08a0*/  ULDC.64 UR4, c[0x0][0x1e0] ;  /* 0x0000780000047ab9 */ /* 0x000fe20000000a00 */
[----:B------:R-:W-:Y:S01]  /*08b0*/  LOP3.LUT R3, R7, 0xfffffff8, RZ, 0xc0, !PT ;  /* 0xfffffff807037812 */ /* 0x000fe200078ec0ff */
[----:B------:R-:W-:Y:S01]  /*08c0*/  USHF.R.S32.HI UR17, URZ, 0x1f, UR10 ;  /* 0x0000001f3f117899 */ /* 0x000fe2000801140a */
[----:B------:R-:W-:Y:S01]  /*08d0*/  SHF.R.S32.HI R14, RZ, 0x3, R7 ;  /* 0x00000003ff0e7819 */ /* 0x000fe20000011407 */
[----:B------:R-:W-:Y:S01]  /*08e0*/  ULDC UR11, c[0x0][0x214] ;  /* 0x00008500000b7ab9 */ /* 0x000fe20000000800 */
[----:B------:R-:W-:Y:S01]  /*08f0*/  IMAD.U32 R17, RZ, RZ, UR22 ;  /* 0x00000016ff117e24 */ /* 0x000fe2000f8e00ff */
[----:B------:R-:W-:Y:S01]  /*0900*/  ULDC UR9, c[0x0][0x234] ;  /* 0x00008d0000097ab9 */ /* 0x000fe20000000800 */
[----:B------:R-:W-:Y:S01]  /*0910*/  IMAD.IADD R80, R80, 0x1, -R3 ;  /* 0x0000000150507824 */ /* 0x000fe200078e0a03 */
[----:B------:R-:W-:Y:S01]  /*0920*/  @UP0 UIMAD.WIDE.U32 UR14, UR21, UR12, URZ ;  /* 0x0000000c150e02a5 */ /* 0x000fe2000f8e003f */
[--C-:B------:R-:W-:Y:S01]  /*0930*/  SHF.R.S32.HI R15, RZ, 0x1f, R14.reuse ;  /* 0x0000001fff0f7819 */ /* 0x100fe2000001140e */
[----:B------:R-:W-:Y:S01]  /*0940*/  @!UP0 USHF.R.S32.HI UR16, URZ, 0x1f, UR7 ;  /* 0x0000001f3f108899 */ /* 0x000fe20008011407 */
[----:B------:R-:W-:Y:S01]  /*0950*/  IMAD.SHL.U32 R9, R80, 0x8, RZ ;  /* 0x0000000850097824 */ /* 0x000fe200078e00ff */
[----:B------:R-:W-:Y:S01]  /*0960*/  ULDC.U8 UR12, c[0x0][0x329] ;  /* 0x0000ca40000c7ab9 */ /* 0x000fe20000000000 */
[----:B------:R-:W-:Y:S01]  /*0970*/  BSSY B0, `(.L_x_583) ;  /* 0x000003f000007945 */ /* 0x000fe20003800000 */
[----:B------:R-:W-:Y:S01]  /*0980*/  UISETP.NE.AND UP2, UPT, UR12, URZ, UPT ;  /* 0x0000003f0c00728c */ /* 0x000fe2000bf45270 */
[----:B------:R-:W-:Y:S01]  /*0990*/  IMAD.WIDE R16, R17, 0x40, R14 ;  /* 0x0000004011107825 */ /* 0x000fe200078e020e */
[----:B------:R-:W-:Y:S01]  /*09a0*/  @UP0 UIMAD UR13, UR21, UR13, UR15 ;  /* 0x0000000d150d02a4 */ /* 0x000fe2000f8e020f */
[C---:B------:R-:W-:Y:S01]  /*09b0*/  IADD3 R8, R9.reuse, 0x40, RZ ;  /* 0x0000004009087810 */ /* 0x040fe20007ffe0ff */
[----:B------:R-:W-:Y:S01]  /*09c0*/  @!UP0 UIMAD UR16, UR16, UR4, URZ ;  /* 0x00000004101082a4 */ /* 0x000fe2000f8e023f */
[C---:B------:R-:W-:Y:S01]  /*09d0*/  IADD3 R7, R9.reuse, 0x80, RZ ;  /* 0x0000008009077810 */ /* 0x040fe20007ffe0ff */
[----:B------:R-:W-:Y:S01]  /*09e0*/  ULDC.U8 UR15, c[0x0][0x328] ;  /* 0x0000ca00000f7ab9 */ /* 0x000fe20000000000 */
[----:B------:R-:W-:Y:S01]  /*09f0*/  IADD3 R6, R9, 0xc0, RZ ;  /* 0x000000c009067810 */ /* 0x000fe20007ffe0ff */
[----:B------:R-:W-:-:S02]  /*0a00*/  UISETP.NE.AND UP3, UPT, UR15, URZ, UPT ;  /* 0x0000003f0f00728c */ /* 0x000fc4000bf65270 */
[----:B------:R-:W-:Y:S02]  /*0a10*/  @!UP0 UIMAD.WIDE.U32 UR18, UR7, UR4, URZ ;  /* 0x00000004071282a5 */ /* 0x000fe4000f8e003f */
[----:B------:R-:W-:Y:S02]  /*0a20*/  UISETP.EQ.AND UP3, UPT, UR12, URZ, UP3 ;  /* 0x0000003f0c00728c */ /* 0x000fe40009f62270 */
[----:B------:R-:W-:Y:S02]  /*0a30*/  @!UP2 UISETP.NE.AND UP1, UPT, UR15, URZ, UPT ;  /* 0x0000003f0f00a28c */ /* 0x000fe4000bf25270 */
[----:B------:R-:W-:Y:S02]  /*0a40*/  @UP2 ULDC UR12, c[0x0][0x210] ;  /* 0x00008400000c2ab9 */ /* 0x000fe40000000800 */
[----:B------:R-:W-:Y:S02]  /*0a50*/  @!UP0 UIMAD UR16, UR7, UR5, UR16 ;  /* 0x00000005071082a4 */ /* 0x000fe4000f8e0210 */
[----:B------:R-:W-:-:S02]  /*0a60*/  @UP2 UIMAD UR12, UR12, UR11, URZ ;  /* 0x0000000b0c0c22a4 */ /* 0x000fc4000f8e023f */
[----:B------:R-:W-:Y:S02]  /*0a70*/  ULDC.64 UR4, c[0x0][0x1f0] ;  /* 0x00007c0000047ab9 */ /* 0x000fe40000000a00 */
[----:B------:R-:W-:Y:S02]  /*0a80*/  @!UP2 USEL UR12, UR11, UR9, !UP1 ;  /* 0x000000090b0ca287 */ /* 0x000fe4000c800000 */
[----:B------:R-:W-:Y:S02]  /*0a90*/  ULDC UR6, c[0x0][0x1c0] ;  /* 0x0000700000067ab9 */ /* 0x000fe40000000800 */
[----:B------:R-:W-:Y:S02]  /*0aa0*/  UIMAD UR4, UR17, UR4, URZ ;  /* 0x00000004110472a4 */ /* 0x000fe4000f8e023f */
[----:B------:R-:W-:Y:S02]  /*0ab0*/  @!UP0 UMOV UR14, UR18 ;  /* 0x00000012000e8c82 */ /* 0x000fe40008000000 */
[----:B------:R-:W-:Y:S01]  /*0ac0*/  @UP2 UMOV UR17, 0x1 ;  /* 0x0000000100112882 */ /* 0x000fe20000000000 */
[----:B------:R-:W-:Y:S01]  /*0ad0*/  IADD3 R2, P0, R9, UR14, RZ ;  /* 0x0000000e09027c10 */ /* 0x000fe2000ff1e0ff */
[----:B------:R-:W-:-:S02]  /*0ae0*/  @!UP2 UIMAD UR17, UR12, UR6, URZ ;  /* 0x000000060c11a2a4 */ /* 0x000fc4000f8e023f */
[----:B------:R-:W-:Y:S02]  /*0af0*/  @!UP0 UIADD3 UR13, UR19, UR16, URZ ;  /* 0x00000010130d8290 */ /* 0x000fe4000fffe03f */
[----:B------:R-:W-:Y:S02]  /*0b00*/  UIADD3 UR23, -UR8, UR23, URZ ;  /* 0x0000001708177290 */ /* 0x000fe4000fffe13f */
[----:B------:R-:W-:Y:S02]  /*0b10*/  @UP3 UIMAD UR15, UR7, UR11, URZ ;  /* 0x0000000b070f32a4 */ /* 0x000fe4000f8e023f */
[----:B------:R-:W-:Y:S01]  /*0b20*/  UIMAD UR17, UR7, UR17, URZ ;  /* 0x00000011071172a4 */ /* 0x000fe2000f8e023f */
[----:B------:R-:W-:Y:S01]  /*0b30*/  LEA.HI.X.SX32 R3, R9, UR13, 0x1, P0 ;  /* 0x0000000d09037c11 */ /* 0x000fe200080f0eff */
[----:B------:R-:W-:Y:S01]  /*0b40*/  @UP3 USEL UR15, UR15, UR21, !UP0 ;  /* 0x000000150f0f3287 */ /* 0x000fe2000c000000 */
[----:B------:R-:W-:Y:S01]  /*0b50*/  ISETP.GE.AND P0, PT, R14, UR23, PT ;  /* 0x000000170e007c0c */ /* 0x000fe2000bf06270 */
[----:B------:R-:W-:-:S02]  /*0b60*/  @UP2 ULDC UR20, c[0x0][0x210] ;  /* 0x0000840000142ab9 */ /* 0x000fc40000000800 */
[----:B------:R-:W-:Y:S01]  /*0b70*/  USEL UR17, UR17, URZ, !UP3 ;  /* 0x0000003f11117287 */ /* 0x000fe2000d800000 */
[----:B-1----:R-:W-:Y:S01]  /*0b80*/  IMAD.WIDE.U32 R10, R10, c[0x0][0x1f0], R2 ;  /* 0x00007c000a0a7a25 */ /* 0x002fe200078e0002 */
[----:B------:R-:W-:Y:S02]  /*0b90*/  @!UP2 UMOV UR20, 0x1 ;  /* 0x000000010014a882 */ /* 0x000fe40000000000 */
[----:B------:R-:W-:Y:S02]  /*0ba0*/  UIMAD UR8, UR8, UR20, URZ ;  /* 0x00000014080872a4 */ /* 0x000fe4000f8e023f */
[----:B------:R-:W-:Y:S02]  /*0bb0*/  UIMAD UR12, UR10, UR12, UR17 ;  /* 0x0000000c0a0c72a4 */ /* 0x000fe4000f8e0211 */
[----:B------:R-:W-:Y:S02]  /*0bc0*/  @!UP3 UMOV UR26, URZ ;  /* 0x0000003f001abc82 */ /* 0x000fe40008000000 */
[----:B------:R-:W-:-:S02]  /*0bd0*/  @UP3 UMOV UR26, UR15 ;  /* 0x0000000f001a3c82 */ /* 0x000fc40008000000 */
[----:B------:R-:W-:Y:S02]  /*0be0*/  UIMAD UR4, UR10, UR5, UR4 ;  /* 0x000000050a0472a4 */ /* 0x000fe4000f8e0204 */
[----:B------:R-:W-:Y:S02]  /*0bf0*/  @!UP3 UMOV UR27, URZ ;  /* 0x0000003f001bbc82 */ /* 0x000fe40008000000 */
[----:B------:R-:W-:Y:S02]  /*0c00*/  USHF.R.S32.HI UR6, URZ, 0x1f, UR8 ;  /* 0x0000001f3f067899 */ /* 0x000fe40008011408 */
[----:B------:R-:W-:Y:S01]  /*0c10*/  @UP3 USHF.R.S32.HI UR27, URZ, 0x1f, UR15 ;  /* 0x0000001f3f1b3899 */ /* 0x000fe2000801140f */
        /* <DEDUP_REMOVED lines=20> */
.L_x_584:
[----:B------:R-:W-:Y:S05]  /*0d60*/  BSYNC B0 ;  /* 0x0000000000007941 */ /* 0x000fea0003800000 */
.L_x_583:
        /* <DEDUP_REMOVED lines=22> */
.L_x_586:
[----:B------:R-:W-:Y:S05]  /*0ed0*/  BSYNC B0 ;  /* 0x0000000000007941 */ /* 0x000fea0003800000 */
.L_x_585:
        /* <DEDUP_REMOVED lines=22> */
.L_x_588:
[----:B------:R-:W-:Y:S05]  /*1040*/  BSYNC B0 ;  /* 0x0000000000007941 */ /* 0x000fea0003800000 */
.L_x_587:
        /* <DEDUP_REMOVED lines=21> */
.L_x_590:
[----:B------:R-:W-:Y:S05]  /*11a0*/  BSYNC B0 ;  /* 0x0000000000007941 */ /* 0x000fea0003800000 */
.L_x_589:
        /* <DEDUP_REMOVED lines=35> */
.L_x_582:
[----:B------:R-:W-:Y:S02]  /*13e0*/  UISETP.NE.AND UP1, UPT, UR21, -0x1, UPT ;  /* 0xffffffff1500788c */ /* 0x000fe4000bf25270 */
[----:B------:R-:W-:Y:S02]  /*13f0*/  UISETP.NE.AND UP0, UPT, UR16, -0x1, UPT ;  /* 0xffffffff1000788c */ /* 0x000fe4000bf05270 */
[----:B------:R-:W-:Y:S02]  /*1400*/  ULDC.64 UR12, c[0x0][0x190] ;  /* 0x00006400000c7ab9 */ /* 0x000fe40000000a00 */
[----:B------:R-:W-:Y:S02]  /*1410*/  ULDC.64 UR4, c[0x0][0x178] ;  /* 0x00005e0000047ab9 */ /* 0x000fe40000000a00 */
[----:B------:R-:W-:Y:S01]  /*1420*/  PLOP3.LUT P0, PT, PT, PT, UP0, 0x80, 0x0 ;  /* 0x000000000000781c */ /* 0x000fe20003f0f008 */
[----:B------:R-:W-:-:S02]  /*1430*/  ULDC.64 UR26, c[0x0][0x198] ;  /* 0x00006600001a7ab9 */ /* 0x000fc40000000a00 */
[----:B------:R-:W-:Y:S02]  /*1440*/  @UP1 UIMAD.WIDE.U32 UR28, UR21, UR12, URZ ;  /* 0x0000000c151c12a5 */ /* 0x000fe4000f8e003f */
[----:B------:R-:W-:Y:S02]  /*1450*/  @!UP1 USHF.R.S32.HI UR12, URZ, 0x1f, UR7 ;  /* 0x0000001f3f0c9899 */ /* 0x000fe40008011407 */
[----:B------:R-:W-:Y:S02]  /*1460*/  @UP1 UIMAD UR6, UR21, UR13, UR29 ;  /* 0x0000000d150612a4 */ /* 0x000fe4000f8e021d */
[----:B------:R-:W-:Y:S02]  /*1470*/  @UP0 UIADD3 UR13, UR11, UR16, URZ ;  /* 0x000000100b0d0290 */ /* 0x000fe4000fffe03f */
[----:B------:R-:W-:Y:S02]  /*1480*/  @!UP1 UIMAD UR12, UR12, UR4, URZ ;  /* 0x000000040c0c92a4 */ /* 0x000fe4000f8e023f */
[----:B------:R-:W-:-:S02]  /*1490*/  @!UP1 UIMAD.WIDE.U32 UR18, UR7, UR4, URZ ;  /* 0x00000004071292a5 */ /* 0x000fc4000f8e003f */
[----:B------:R-:W-:Y:S02]  /*14a0*/  @UP0 UIMAD.WIDE.U32 UR34, UR13, UR26, URZ ;  /* 0x0000001a0d2202a5 */ /* 0x000fe4000f8e003f */
        /* <DEDUP_REMOVED lines=18> */
[----:B------:R-:W-:-:S03]  /*15d0*/  UIADD3 UR27, UR29, UR5, URZ ;  /* 0x000000051d1b7290 */ /* 0x000fc6000fffe03f */
.L_x_591:
        /* <DEDUP_REMOVED lines=15> */
[----:B--2---:R-:W-:-:S07]  /*16d0*/  UIMAD.WIDE.U32 UR12, UR13, UR4, URZ ;  /* 0x000000040d0c72a5 */ /* 0x004fce000f8e003f */
[----:B------:R-:W-:Y:S02]  /*16e0*/  UMOV UR26, UR13 ;  /* 0x0000000d001a7c82 */ /* 0x000fe40008000000 */
[----:B------:R-:W-:-:S04]  /*16f0*/  UIADD3 UR12, -UR26, URZ, URZ ;  /* 0x0000003f1a0c7290 */ /* 0x000fc8000fffe13f */
[----:B------:R-:W-:-:S03]  /*1700*/  UIMAD UR4, UR5, UR12, UR4 ;  /* 0x0000000c050472a4 */ /* 0x000fc6000f8e0204 */
[----:B------:R-:W-:Y:S02]  /*1710*/  ULDC UR12, c[0x0][0x1c8] ;  /* 0x00007200000c7ab9 */ /* 0x000fe40000000800 */
[----:B------:R-:W-:-:S11]  /*1720*/  UISETP.GT.U32.AND UP1, UPT, UR5, UR4, UPT ;  /* 0x000000040500728c */ /* 0x000fd6000bf24070 */
[----:B------:R-:W-:Y:S02]  /*1730*/  @!UP1 UIADD3 UR4, UR4, -UR5, URZ ;  /* 0x8000000504049290 */ /* 0x000fe4000fffe03f */
[----:B------:R-:W-:Y:S02]  /*1740*/  @!UP1 UIADD3 UR26, UR26, 0x1, URZ ;  /* 0x000000011a1a9890 */ /* 0x000fe4000fffe03f */
[----:B------:R-:W-:Y:S02]  /*1750*/  UISETP.GE.U32.AND UP2, UPT, UR4, UR5, UPT ;  /* 0x000000050400728c */ /* 0x000fe4000bf46070 */
[----:B------:R-:W-:-:S04]  /*1760*/  ULOP3.LUT UR4, UR10, UR12, URZ, 0x3c, !UPT ;  /* 0x0000000c0a047292 */ /* 0x000fc8000f8e3c3f */
[----:B------:R-:W-:-:S03]  /*1770*/  UISETP.GE.AND UP1, UPT, UR4, URZ, UPT ;  /* 0x0000003f0400728c */ /* 0x000fc6000bf26270 */
[----:B------:R-:W-:Y:S02]  /*1780*/  ULDC.64 UR4, c[0x0][0x1a0] ;  /* 0x0000680000047ab9 */ /* 0x000fe40000000a00 */
[----:B------:R-:W-:Y:S02]  /*1790*/  @UP2 UIADD3 UR26, UR26, 0x1, URZ ;  /* 0x000000011a1a2890 */ /* 0x000fe4000fffe03f */
[----:B------:R-:W-:Y:S02]  /*17a0*/  UISETP.NE.AND UP2, UPT, URZ, UR12, UPT ;  /* 0x0000000c3f00728c */ /* 0x000fe4000bf45270 */
[----:B------:R-:W-:Y:S02]  /*17b0*/  @UP0 UIMAD.WIDE.U32 UR18, UR16, UR4, URZ ;  /* 0x00000004101202a5 */ /* 0x000fe4000f8e003f */
[----:B------:R-:W-:Y:S02]  /*17c0*/  @!UP1 UIADD3 UR26, -UR26, URZ, URZ ;  /* 0x0000003f1a1a9290 */ /* 0x000fe4000fffe13f */
[----:B------:R-:W-:-:S03]  /*17d0*/  @UP0 UIMAD UR29, UR16, UR5, UR19 ;  /* 0x00000005101d02a4 */ /* 0x000fc6000f8e0213 */
[----:B------:R-:W-:Y:S02]  /*17e0*/  @UP0 UMOV UR30, UR18 ;  /* 0x00000012001e0c82 */ /* 0x000fe40008000000 */
[----:B------:R-:W-:Y:S02]  /*17f0*/  @!UP2 ULOP3.LUT UR26, URZ, UR12, URZ, 0x33, !UPT ;  /* 0x0000000c3f1aa292 */ /* 0x000fe4000f8e333f */
[----:B------:R-:W-:Y:S02]  /*1800*/  USHF.R.S32.HI UR12, URZ, 0x1f, UR10 ;  /* 0x0000001f3f0c7899 */ /* 0x000fe4000801140a */
[----:B------:R-:W-:Y:S01]  /*1810*/  USHF.R.S32.HI UR13, URZ, 0x1f, UR26 ;  /* 0x0000001f3f0d7899 */ /* 0x000fe2000801141a */
[----:B------:R-:W-:Y:S05]  /*1820*/  @P0 BRA `(.L_x_592) ;  /* 0x000000e000000947 */ /* 0x000fea0003800000 */
[----:B------:R-:W-:Y:S02]  /*1830*/  USHF.R.S32.HI UR16, URZ, 0x1f, UR11 ;  /* 0x0000001f3f107899 */ /* 0x000fe4000801140b */
[----:B------:R-:W-:Y:S02]  /*1840*/  ULDC.64 UR4, c[0x0][0x1a0] ;  /* 0x0000680000047ab9 */ /* 0x000fe40000000a00 */
[----:B------:R-:W-:-:S02]  /*1850*/  UIMAD UR16, UR16, UR4, URZ ;  /* 0x00000004101072a4 */ /* 0x000fc4000f8e023f */
[----:B------:R-:W-:Y:S02]  /*1860*/  UIMAD.WIDE.U32 UR18, UR11, UR4, URZ ;  /* 0x000000040b1272a5 */ /* 0x000fe4000f8e003f */
[----:B------:R-:W-:Y:S02]  /*1870*/  UIMAD UR16, UR11, UR5, UR16 ;  /* 0x000000050b1072a4 */ /* 0x000fe4000f8e0210 */
[----:B------:R-:W-:Y:S02]  /*1880*/  USHF.R.S32.HI UR11, URZ, 0x1f, UR7 ;  /* 0x0000001f3f0b7899 */ /* 0x000fe40008011407 */
[----:B------:R-:W-:Y:S02]  /*1890*/  UIADD3 UR17, UR19, UR16, URZ ;  /* 0x0000001013117290 */ /* 0x000fe4000fffe03f */
[----:B------:R-:W-:Y:S02]  /*18a0*/  ULDC.64 UR4, c[0x0][0x188] ;  /* 0x0000620000047ab9 */ /* 0x000fe40000000a00 */
[----:B------:R-:W-:-:S02]  /*18b0*/  UMOV UR16, UR18 ;  /* 0x0000001200107c82 */ /* 0x000fc40008000000 */
[----:B------:R-:W-:Y:S02]  /*18c0*/  UIMAD UR11, UR11, UR4, URZ ;  /* 0x000000040b0b72a4 */ /* 0x000fe4000f8e023f */
[----:B------:R-:W-:Y:S02]  /*18d0*/  UIMAD.WIDE.U32 UR16, UR7, UR4, UR16 ;  /* 0x00000004071072a5 */ /* 0x000fe4000f8e0010 */
[----:B------:R-:W-:-:S04]  /*18e0*/  UIMAD UR5, UR7, UR5, UR11 ;  /* 0x00000005070572a4 */ /* 0x000fc8000f8e020b */
[----:B------:R-:W-:Y:S02]  /*18f0*/  UIADD3 UR29, UR17, UR5, URZ ;  /* 0x00000005111d7290 */ /* 0x000fe4000fffe03f */
[----:B------:R-:W-:Y:S02]  /*1900*/  UMOV UR30, UR16 ;  /* 0x00000010001e7c82 */ /* 0x000fe40008000000 */
.L_x_592:
[CC--:B------:R-:W-:Y:S01]  /*1910*/  LEA.HI R5, R7.reuse, R80.reuse, RZ, 0x4 ;  /* 0x0000005007057211 */ /* 0x0c0fe200078f20ff */
[----:B------:R-:W1:Y:S01]  /*1920*/  S2R R16, SR_CTAID.Z ;  /* 0x0000000000107919 */ /* 0x000e620000002700 */
[----:B------:R-:W-:Y:S01]  /*1930*/  LEA.HI R14, R7, R80, RZ, 0x3 ;  /* 0x00000050070e7211 */ /* 0x000fe200078f18ff */
[----:B------:R-:W-:Y:S01]  /*1940*/  ULDC.64 UR4, c[0x0][0x1b8] ;  /* 0x00006e0000047ab9 */ /* 0x000fe20000000a00 */
[----:B------:R-:W-:Y:S01]  /*1950*/  SHF.R.S32.HI R4, RZ, 0x4, R5 ;  /* 0x00000004ff047819 */ /* 0x000fe20000011405 */
[----:B------:R-:W-:Y:S01]  /*1960*/  UIMAD UR4, UR13, UR4, URZ ;  /* 0x000000040d0472a4 */ /* 0x000fe2000f8e023f */
[----:B------:R-:W-:Y:S01]  /*1970*/  LOP3.LUT R3, R14, 0xfffffff8, RZ, 0xc0, !PT ;  /* 0xfffffff80e037812 */ /* 0x000fe200078ec0ff */
[----:B------:R-:W-:Y:S01]  /*1980*/  IMAD.U32 R236, RZ, RZ, UR26 ;  /* 0x0000001affec7e24 */ /* 0x000fe2000f8e00ff */
[----:B------:R-:W-:Y:S01]  /*1990*/  LEA.HI R229, R5, R4, RZ, 0x1 ;  /* 0x0000000405e57211 */ /* 0x000fe200078f08ff */
[----:B------:R-:W-:Y:S01]  /*19a0*/  IMAD.U32 R198, RZ, RZ, UR26 ;  /* 0x0000001affc67e24 */ /* 0x000fe2000f8e00ff */
[----:B------:R-:W-:Y:S01]  /*19b0*/  SHF.R.S32.HI R14, RZ, 0x3, R14 ;  /* 0x00000003ff0e7819 */ /* 0x000fe2000001140e */
[----:B------:R-:W-:Y:S01]  /*19c0*/  IMAD.IADD R0, R80, 0x1, -R3 ;  /* 0x0000000150007824 */ /* 0x000fe200078e0a03 */
[----:B------:R-:W-:Y:S01]  /*19d0*/  LOP3.LUT R229, R229, 0xfffffffe, RZ, 0xc0, !PT ;  /* 0xfffffffee5e57812 */ /* 0x000fe200078ec0ff */
[----:B------:R-:W-:Y:S01]  /*19e0*/  IMAD.U32 R19, RZ, RZ, UR22 ;  /* 0x00000016ff137e24 */ /* 0x000fe2000f8e00ff */
[----:B------:R-:W-:Y:S01]  /*19f0*/  LOP3.LUT R5, R5, 0xfffffff0, RZ, 0xc0, !PT ;  /* 0xfffffff005057812 */ /* 0x000fe200078ec0ff */
[----:B------:R-:W-:Y:S01]  /*1a00*/  IMAD.SHL.U32 R3, R14, 0x40, RZ ;  /* 0x000000400e037824 */ /* 0x000fe200078e00ff */
[----:B------:R-:W-:Y:S01]  /*1a10*/  SHF.R.S32.HI R15, RZ, 0x1f, R14 ;  /* 0x0000001fff0f7819 */ /* 0x000fe2000001140e */
[----:B------:R-:W-:Y:S01]  /*1a20*/  IMAD.IADD R229, R4, 0x1, -R229 ;  /* 0x0000000104e57824 */ /* 0x000fe200078e0ae5 */
[----:B------:R-:W-:Y:S01]  /*1a30*/  LEA.HI R7, R7, R80, RZ, 0x6 ;  /* 0x0000005007077211 */ /* 0x000fe200078f30ff */
[----:B------:R-:W-:Y:S01]  /*1a40*/  IMAD.SHL.U32 R244, R0, 0x8, RZ ;  /* 0x0000000800f47824 */ /* 0x000fe200078e00ff */
[----:B------:R-:W-:Y:S01]  /*1a50*/  LOP3.LUT R3, R3, 0x1c0, RZ, 0xc0, !PT ;  /* 0x000001c003037812 */ /* 0x000fe200078ec0ff */
[----:B------:R-:W-:Y:S01]  /*1a60*/  IMAD.IADD R4, R80, 0x1, -R5 ;  /* 0x0000000150047824 */ /* 0x000fe200078e0a05 */
[----:B------:R-:W-:Y:S01]  /*1a70*/  BSSY B0, `(.L_x_593) ;  /* 0x0000061000007945 */ /* 0x000fe20003800000 */
[----:B------:R-:W-:Y:S01]  /*1a80*/  IMAD R9, R15, c[0x0][0x198], RZ ;  /* 0x000066000f097a24 */ /* 0x000fe200078e02ff */
[----:B------:R-:W-:Y:S01]  /*1a90*/  LOP3.LUT R5, R3, 0x38, R244, 0xf8, !PT ;  /* 0x0000003803057812 */ /* 0x000fe200078ef8f4 */
[----:B------:R-:W-:Y:S01]  /*1aa0*/  IMAD.SHL.U32 R7, R7, 0x8, RZ ;  /* 0x0000000807077824 */ /* 0x000fe200078e00ff */
[----:B------:R-:W-:Y:S01]  /*1ab0*/  SHF.R.U32.HI R234, RZ, 0x3, R3 ;  /* 0x00000003ffea7819 */ /* 0x000fe20000011603 */
[----:B------:R-:W-:Y:S01]  /*1ac0*/  IMAD.SHL.U32 R8, R229, 0x8, RZ ;  /* 0x00000008e5087824 */ /* 0x000fe200078e00ff */
[----:B------:R-:W-:Y:S01]  /*1ad0*/  SHF.R.S32.HI R3, RZ, 0x1f, R4 ;  /* 0x0000001fff037819 */ /* 0x000fe20000011404 */
[----:B------:R-:W-:Y:S01]  /*1ae0*/  IMAD.WIDE R18, R19, 0x40, R14 ;  /* 0x0000004013127825 */ /* 0x000fe200078e020e */
[----:B------:R-:W-:-:S02]  /*1af0*/  SHF.R.S32.HI R245, RZ, 0x1f, R244 ;  /* 0x0000001ffff57819 */ /* 0x000fc400000114f4 */
[----:B------:R-:W-:Y:S02]  /*1b00*/  LEA.HI R3, R3, R4, RZ, 0x3 ;  /* 0x0000000403037211 */ /* 0x000fe400078f18ff */
[----:B------:R-:W-:Y:S01]  /*1b10*/  IADD3 R20, P0, R244, UR14, RZ ;  /* 0x0000000ef4147c10 */ /* 0x000fe2000ff1e0ff */
[----:B------:R-:W-:Y:S01]  /*1b20*/  IMAD.WIDE.U32 R12, R14, c[0x0][0x198], R244 ;  /* 0x000066000e0c7a25 */ /* 0x000fe200078e00f4 */
[----:B------:R-:W-:Y:S02]  /*1b30*/  LOP3.LUT R234, R5, R234, RZ, 0x3c, !PT ;  /* 0x000000ea05ea7212 */ /* 0x000fe400078e3cff */
[C---:B------:R-:W-:Y:S01]  /*1b40*/  LOP3.LUT R5, R3.reuse, 0xfffffff8, RZ, 0xc0, !PT ;  /* 0xfffffff803057812 */ /* 0x040fe200078ec0ff */
[----:B------:R-:W-:Y:S01]  /*1b50*/  IMAD.SHL.U32 R3, R3, 0x40, RZ ;  /* 0x0000004003037824 */ /* 0x000fe200078e00ff */
[----:B------:R-:W-:Y:S01]  /*1b60*/  IADD3.X R21, R245, UR6, RZ, P0, !PT ;  /* 0x00000006f5157c10 */ /* 0x000fe200087fe4ff */
[----:B------:R-:W-:Y:S01]  /*1b70*/  ULDC.64 UR6, c[0x0][0x1b0] ;  /* 0x00006c0000067ab9 */ /* 0x000fe20000000a00 */
[----:B------:R-:W-:Y:S01]  /*1b80*/  IADD3 R12, P0, R12, UR28, RZ ;  /* 0x0000001c0c0c7c10 */ /* 0x000fe2000ff1e0ff */
[----:B------:R-:W-:Y:S01]  /*1b90*/  IMAD.IADD R5, R4, 0x1, -R5 ;  /* 0x0000000104057824 */ /* 0x000fe200078e0a05 */
[----:B------:R-:W-:Y:S01]  /*1ba0*/  UIMAD UR6, UR13, UR6, URZ ;  /* 0x000000060d0672a4 */ /* 0x000fe2000f8e023f */
[----:B------:R-:W-:Y:S01]  /*1bb0*/  IMAD R4, R14, c[0x0][0x19c], R9 ;  /* 0x000067000e047a24 */ /* 0x000fe200078e0209 */
[----:B------:R-:W-:Y:S01]  /*1bc0*/  LOP3.LUT R234, R234, 0xfffffe00, R7, 0xf8, !PT ;  /* 0xfffffe00eaea7812 */ /* 0x000fe200078ef807 */
[----:B-1----:R-:W-:Y:S01]  /*1bd0*/  IMAD.WIDE.U32 R16, R16, c[0x0][0x1a8], R20 ;  /* 0x00006a0010107a25 */ /* 0x002fe200078e0014 */
[----:B------:R-:W-:Y:S01]  /*1be0*/  UIMAD UR7, UR26, UR7, UR6 ;  /* 0x000000071a0772a4 */ /* 0x000fe2000f8e0206 */
[C---:B------:R-:W-:Y:S01]  /*1bf0*/  LOP3.LUT P2, RZ, R5.reuse, 0x4, RZ, 0xc0, !PT ;  /* 0x0000000405ff7812 */ /* 0x040fe2000784c0ff */
[----:B------:R-:W-:Y:S01]  /*1c00*/  UIMAD UR6, UR26, UR5, UR4 ;  /* 0x000000051a0672a4 */ /* 0x000fe2000f8e0204 */
[----:B------:R-:W-:Y:S01]  /*1c10*/  LOP3.LUT P1, RZ, R5, 0x2, RZ, 0xc0, !PT ;  /* 0x0000000205ff7812 */ /* 0x000fe2000782c0ff */
[----:B------:R-:W-:Y:S01]  /*1c20*/  IMAD R7, R15, c[0x0][0x1a0], RZ ;  /* 0x000068000f077a24 */ /* 0x000fe200078e02ff */
[----:B------:R-:W-:Y:S01]  /*1c30*/  ULDC.64 UR4, c[0x0][0x1a8] ;  /* 0x00006a0000047ab9 */ /* 0x000fe20000000a00 */
[C---:B------:R-:W-:Y:S01]  /*1c40*/  IMAD.WIDE.U32 R20, R14.reuse, c[0x0][0x1a0], R244 ;  /* 0x000068000e147a25 */ /* 0x040fe200078e00f4 */
[----:B------:R-:W-:Y:S01]  /*1c50*/  IADD3.X R13, R13, UR27, R4, P0, !PT ;  /* 0x0000001b0d0d7c10 */ /* 0x000fe200087fe404 */
[----:B------:R-:W-:Y:S01]  /*1c60*/  UIMAD UR12, UR12, UR4, URZ ;  /* 0x000000040c0c72a4 */ /* 0x000fe2000f8e023f */
[----:B------:R-:W-:Y:S01]  /*1c70*/  SHF.R.S32.HI R83, RZ, 0x5, R83 ;  /* 0x00000005ff537819 */ /* 0x000fe20000011453 */
[----:B------:R-:W-:Y:S01]  /*1c80*/  IMAD.SHL.U32 R5, R5, 0x40, RZ ;  /* 0x0000004005057824 */ /* 0x000fe200078e00ff */
[----:B------:R-:W-:Y:S01]  /*1c90*/  UIADD3 UR4, -UR8, UR23, URZ ;  /* 0x0000001708047290 */ /* 0x000fe2000fffe13f */
[----:B------:R-:W-:Y:S01]  /*1ca0*/  IMAD R4, R14, c[0x0][0x1a4], R7 ;  /* 0x000069000e047a24 */ /* 0x000fe200078e0207 */
[----:B------:R-:W-:Y:S01]  /*1cb0*/  IADD3 R6, P0, R20, UR30, RZ ;  /* 0x0000001e14067c10 */ /* 0x000fe2000ff1e0ff */
[----:B------:R-:W-:Y:S01]  /*1cc0*/  UIMAD UR5, UR10, UR5, UR12 ;  /* 0x000000050a0572a4 */ /* 0x000fe2000f8e020c */
[----:B------:R-:W-:Y:S01]  /*1cd0*/  LOP3.LUT R5, R5, 0x1c0, RZ, 0xc0, !PT ;  /* 0x000001c005057812 */ /* 0x000fe200078ec0ff */
[----:B------:R-:W-:Y:S01]  /*1ce0*/  IMAD.WIDE.U32 R236, R236, c[0x0][0x1b0], R12 ;  /* 0x00006c00ecec7a25 */ /* 0x000fe200078e000c */
[----:B------:R-:W-:-:S02]  /*1cf0*/  IADD3.X R7, R21, UR29, R4, P0, !PT ;  /* 0x0000001d15077c10 */ /* 0x000fc400087fe404 */
[----:B------:R-:W-:Y:S01]  /*1d00*/  LOP3.LUT R8, R5, 0x8, R8, 0xf8, !PT ;  /* 0x0000000805087812 */ /* 0x000fe200078ef808 */
[----:B------:R-:W-:Y:S01]  /*1d10*/  IMAD.SHL.U32 R234, R234, 0x2, RZ ;  /* 0x00000002eaea7824 */ /* 0x000fe200078e00ff */
[----:B------:R-:W-:Y:S01]  /*1d20*/  ISETP.GE.AND P0, PT, R14, UR4, PT ;  /* 0x000000040e007c0c */ /* 0x000fe2000bf06270 */
[----:B------:R-:W-:Y:S01]  /*1d30*/  IMAD.WIDE.U32 R198, R198, c[0x0][0x1b8], R6 ;  /* 0x00006e00c6c67a25 */ /* 0x000fe200078e0006 */
[----:B------:R-:W-:Y:S02]  /*1d40*/  SHF.R.U32.HI R5, RZ, 0x3, R5 ;  /* 0x00000003ff057819 */ /* 0x000fe40000011605 */
[----:B------:R-:W-:Y:S02]  /*1d50*/  IADD3 R13, R17, UR5, RZ ;  /* 0x00000005110d7c10 */ /* 0x000fe4000fffe0ff */
[----:B------:R-:W-:Y:S01]  /*1d60*/  LOP3.LUT R4, R8, R5, RZ, 0x3c, !PT ;  /* 0x0000000508047212 */ /* 0x000fe200078e3cff */
[----:B------:R-:W-:Y:S01]  /*1d70*/  IMAD.MOV.U32 R5, RZ, RZ, 0x10 ;  /* 0x00000010ff057424 */ /* 0x000fe200078e00ff */
[----:B------:R-:W-:-:S02]  /*1d80*/  IADD3 R239, R237, UR7, RZ ;  /* 0x00000007edef7c10 */ /* 0x000fc4000fffe0ff */
[----:B------:R-:W-:Y:S01]  /*1d90*/  LOP3.LUT R4, R4, 0xfffffe00, R3, 0xf8, !PT ;  /* 0xfffffe0004047812 */ /* 0x000fe200078ef803 */
[----:B------:R-:W-:Y:S01]  /*1da0*/  IMAD.MOV.U32 R3, RZ, RZ, 0x20 ;  /* 0x00000020ff037424 */ /* 0x000fe200078e00ff */
[----:B------:R-:W-:Y:S02]  /*1db0*/  IADD3 R201, R199, UR6, RZ ;  /* 0x00000006c7c97c10 */ /* 0x000fe4000fffe0ff */
[C---:B------:R-:W-:Y:S02]  /*1dc0*/  IADD3 R233, R244.reuse, 0x40, RZ ;  /* 0x00000040f4e97810 */ /* 0x040fe40007ffe0ff */
[C---:B------:R-:W-:Y:S02]  /*1dd0*/  IADD3 R232, R244.reuse, 0x80, RZ ;  /* 0x00000080f4e87810 */ /* 0x040fe40007ffe0ff */
[----:B------:R-:W-:Y:S02]  /*1de0*/  IADD3 R231, R244, 0xc0, RZ ;  /* 0x000000c0f4e77810 */ /* 0x000fe40007ffe0ff */
[----:B------:R-:W-:-:S02]  /*1df0*/  SEL R5, R5, 0xfffffff0, !P1 ;  /* 0xfffffff005057807 */ /* 0x000fc40004800000 */
        /* <DEDUP_REMOVED lines=40> */
.L_x_594:
[----:B------:R-:W-:Y:S05]  /*2080*/  BSYNC B0 ;  /* 0x0000000000007941 */ /* 0x000fea0003800000 */
.L_x_593:
        /* <DEDUP_REMOVED lines=45> */
.L_x_596:
[----:B------:R-:W-:Y:S05]  /*2360*/  BSYNC B0 ;  /* 0x0000000000007941 */ /* 0x000fea0003800000 */
.L_x_595:
        /* <DEDUP_REMOVED lines=45> */
.L_x_598:
[----:B------:R-:W-:Y:S05]  /*2640*/  BSYNC B0 ;  /* 0x0000000000007941 */ /* 0x000fea0003800000 */
.L_x_597:
        /* <DEDUP_REMOVED lines=20> */
[C---:B-1----:R-:W-:Y:S01]  /*2790*/  @!P4 LEA R20, P3, R16.reuse, c[0x0][0x160], 0x1 ;  /* 0x000058001014ca11 */ /* 0x042fe200078608ff */
        /* <DEDUP_REMOVED lines=27> */
.L_x_600:
[----:B------:R-:W-:Y:S05]  /*2950*/  BSYNC B0 ;  /* 0x0000000000007941 */ /* 0x000fea0003800000 */
.L_x_599:
        /* <DEDUP_REMOVED lines=10> */
[----:B-1----:R-:W-:-:S05]  /*2a00*/  IADD3 R21, R19, UR4, RZ ;  /* 0x0000000413157c10 */ /* 0x002fca000fffe0ff */
        /* <DEDUP_REMOVED lines=34> */
.L_x_602:
[----:B------:R-:W-:Y:S05]  /*2c30*/  BSYNC B0 ;  /* 0x0000000000007941 */ /* 0x000fea0003800000 */
.L_x_601:
        /* <DEDUP_REMOVED lines=41> */
.L_x_604:
[----:B------:R-:W-:Y:S05]  /*2ed0*/  BSYNC B0 ;  /* 0x0000000000007941 */ /* 0x000fea0003800000 */
.L_x_603:
        /* <DEDUP_REMOVED lines=40> */
.L_x_606:
[----:B------:R-:W-:Y:S05]  /*3160*/  BSYNC B0 ;  /* 0x0000000000007941 */ /* 0x000fea0003800000 */
.L_x_605:
[----:B------:R-:W-:Y:S01]  /*3170*/  ISETP.GE.AND P0, PT, R6, UR11, PT ;  /* 0x0000000b06007c0c */ /* 0x000fe2000bf06270 */
[----:B------:R-:W-:Y:S01]  /*3180*/  ULDC.64 UR4, c[0x0][0x1a0] ;  /* 0x0000680000047ab9 */ /* 0x000fe20000000a00 */
[----:B------:R-:W-:Y:S01]  /*3190*/  BSSY B0, `(.L_x_607) ;  /* 0x000002b000007945 */ /* 0x000fe20003800000 */
[----:B------:R-:W-:Y:S02]  /*31a0*/  USHF.L.U64.HI UR18, UR4, UR18, UR5 ;  /* 0x0000001204127299 */ /* 0x000fe40008010205 */
[----:B------:R-:W-:-:S08]  /*31b0*/  USHF.L.U32 UR19, UR4, 0x6, URZ ;  /* 0x0000000604137899 */ /* 0x000fd0000800063f */
        /* <DEDUP_REMOVED lines=40> */
.L_x_608:
[----:B------:R-:W-:Y:S05]  /*3440*/  BSYNC B0 ;  /* 0x0000000000007941 */ /* 0x000fea0003800000 */
.L_x_607:
[----:B------:R-:W0:Y:S01]  /*3450*/  LDGDEPBAR ;  /* 0x00000000000079af */ /* 0x000e220000000000 */
[----:B------:R-:W-:Y:S01]  /*3460*/  ISETP.GE.AND P0, PT, R14, UR11, PT ;  /* 0x0000000b0e007c0c */ /* 0x000fe2000bf06270 */
[----:B------:R-:W-:Y:S01]  /*3470*/  UIMAD UR5, UR18, UR34, URZ ;  /* 0x00000022120572a4 */ /* 0x000fe2000f8e023f */
[----:B-12---:R-:W-:Y:S01]  /*3480*/  IMAD.U32 R13, RZ, RZ, UR34 ;  /* 0x00000022ff0d7e24 */ /* 0x006fe2000f8e00ff */
[----:B------:R-:W-:Y:S01]  /*3490*/  SHF.R.S32.HI R81, RZ, 0x1f, R10 ;  /* 0x0000001fff517819 */ /* 0x000fe2000001140a */
[----:B------:R-:W-:Y:S01]  /*34a0*/  IMAD.MOV.U32 R200, RZ, RZ, R198 ;  /* 0x000000ffffc87224 */ /* 0x000fe200078e00c6 */
[----:B------:R-:W-:Y:S01]  /*34b0*/  UIMAD UR5, UR6, UR19, UR5 ;  /* 0x00000013060572a4 */ /* 0x000fe2000f8e0205 */
[----:B------:R-:W-:Y:S01]  /*34c0*/  IMAD.U32 R196, RZ, RZ, UR22 ;  /* 0x00000016ffc47e24 */ /* 0x000fe2000f8e00ff */
[----:B------:R-:W-:Y:S01]  /*34d0*/  LEA.HI R81, R81, R10, RZ, 0x2 ;  /* 0x0000000a51517211 */ /* 0x000fe200078f10ff */
[----:B------:R-:W-:Y:S01]  /*34e0*/  IMAD.WIDE.U32 R12, R13, UR19, R200 ;  /* 0x000000130d0c7c25 */ /* 0x000fe2000f8e00c8 */
[----:B------:R-:W-:Y:S01]  /*34f0*/  UIADD3 UR6, UR32, -0x4ab325aa, URZ ;  /* 0xb54cda5620067890 */ /* 0x000fe2000fffe03f */
[----:B------:R-:W-:Y:S01]  /*3500*/  BSSY B0, `(.L_x_609) ;  /* 0x000002c000007945 */ /* 0x000fe20003800000 */
[----:B------:R-:W-:Y:S01]  /*3510*/  SHF.R.S32.HI R81, RZ, 0x2, R81 ;  /* 0x00000002ff517819 */ /* 0x000fe20000011451 */
[----:B------:R-:W-:Y:S01]  /*3520*/  IMAD R196, R196, 0x4, R83 ;  /* 0x00000004c4c47824 */ /* 0x000fe200078e0253 */
        /* <DEDUP_REMOVED lines=41> */
.L_x_610:
[----:B------:R-:W-:Y:S05]  /*37c0*/  BSYNC B0 ;  /* 0x0000000000007941 */ /* 0x000fea0003800000 */
.L_x_609:
        /* <DEDUP_REMOVED lines=45> */
.L_x_612:
[----:B------:R-:W-:Y:S05]  /*3aa0*/  BSYNC B0 ;  /* 0x0000000000007941 */ /* 0x000fea0003800000 */
.L_x_611:
        /* <DEDUP_REMOVED lines=10> */
[----:B--2---:R-:W-:Y:S01]  /*3b50*/  IMAD.MOV.U32 R11, RZ, RZ, c[0x0][0x1a4] ;  /* 0x00006900ff0b7624 */ /* 0x004fe200078e00ff */
        /* <DEDUP_REMOVED lines=33> */
.L_x_614:
[----:B------:R-:W-:Y:S05]  /*3d70*/  BSYNC B0 ;  /* 0x0000000000007941 */ /* 0x000fea0003800000 */
.L_x_613:
[----:B------:R-:W-:Y:S01]  /*3d80*/  ISETP.GE.AND P0, PT, R6, UR11, PT ;  /* 0x0000000b06007c0c */ /* 0x000fe2000bf06270 */
[----:B------:R-:W-:Y:S01]  /*3d90*/  UIADD3 UR11, UR9, 0x1, -UR23 ;  /* 0x00000001090b7890 */ /* 0x000fe2000fffe817 */
[----:B------:R-:W1:Y:S01]  /*3da0*/  LDC.U8 R6, c[0x0][0x2d8] ;  /* 0x0000b600ff067b82 */ /* 0x000e620000000000 */
[----:B------:R-:W-:Y:S01]  /*3db0*/  ULDC UR5, c[0x0][0x2e4] ;  /* 0x0000b90000057ab9 */ /* 0x000fe20000000800 */
[----:B------:R-:W-:Y:S01]  /*3dc0*/  BSSY B0, `(.L_x_615) ;  /* 0x0000030000007945 */ /* 0x000fe20003800000 */
[----:B------:R-:W-:Y:S02]  /*3dd0*/  ULDC UR4, c[0x0][0x2e8] ;  /* 0x0000ba0000047ab9 */ /* 0x000fe40000000800 */
[----:B------:R-:W-:Y:S02]  /*3de0*/  UIADD3 UR5, UR9, -UR5, -UR23 ;  /* 0x8000000509057290 */ /* 0x000fe4000fffe817 */
[----:B------:R-:W-:-:S04]  /*3df0*/  UIADD3 UR11, UR11, UR4, URZ ;  /* 0x000000040b0b7290 */ /* 0x000fc8000fffe03f */
[----:B------:R2:W-:Y:S04]  /*3e00*/  @P0 STS.128 [R234+0x11800], RZ ;  /* 0x011800ffea000388 */ /* 0x0005e80000000c00 */
[----:B------:R2:W-:Y:S04]  /*3e10*/  @P0 STS.128 [R234+0x13800], RZ ;  /* 0x013800ffea000388 */ /* 0x0005e80000000c00 */
[----:B------:R2:W-:Y:S04]  /*3e20*/  @P0 STS.128 [R234+0x15800], RZ ;  /* 0x015800ffea000388 */ /* 0x0005e80000000c00 */
[----:B------:R2:W-:Y:S01]  /*3e30*/  @P0 STS.128 [R234+0x17800], RZ ;  /* 0x017800ffea000388 */ /* 0x0005e20000000c00 */
[----:B------:R-:W-:Y:S05]  /*3e40*/  @P0 BRA `(.L_x_616) ;  /* 0x0000027000000947 */ /* 0x000fea0003800000 */
[----:B-1----:R-:W-:Y:S01]  /*3e50*/  ISETP.GE.AND P5, PT, R244, c[0x0][0x220], PT ;  /* 0x00008800f4007a0c */ /* 0x002fe20003fa6270 */
        /* <DEDUP_REMOVED lines=10> */
[C---:B--2---:R-:W-:Y:S02]  /*3f00*/  @!P5 LEA R18, P6, R16.reuse, c[0x0][0x170], 0x1 ;  /* 0x00005c001012da11 */ /* 0x044fe400078c08ff */
        /* <DEDUP_REMOVED lines=27> */
.L_x_616:
[----:B-1----:R-:W-:Y:S05]  /*40c0*/  BSYNC B0 ;  /* 0x0000000000007941 */ /* 0x002fea0003800000 */
.L_x_615:
[C---:B------:R-:W-:Y:S01]  /*40d0*/  IMAD.SHL.U32 R8, R0.reuse, 0x40, RZ ;  /* 0x0000004000087824 */ /* 0x040fe200078e00ff */
[----:B------:R-:W-:Y:S01]  /*40e0*/  R2P PR, R0, 0x6 ;  /* 0x0000000600007804 */ /* 0x000fe20000000000 */
[----:B------:R-:W-:Y:S01]  /*40f0*/  IMAD.SHL.U32 R14, R14, 0x8, RZ ;  /* 0x000000080e0e7824 */ /* 0x000fe200078e00ff */
[----:B------:R-:W0:Y:S01]  /*4100*/  LDGDEPBAR ;  /* 0x00000000000079af */ /* 0x000e220000000000 */
[----:B------:R-:W-:Y:S01]  /*4110*/  IMAD R230, R83, 0x400, R4 ;  /* 0x0000040053e67824 */ /* 0x000fe200078e0204 */
[----:B------:R-:W-:Y:S01]  /*4120*/  LOP3.LUT R9, R8, 0x1c0, RZ, 0xc0, !PT ;  /* 0x000001c008097812 */ /* 0x000fe200078ec0ff */
[----:B------:R-:W-:Y:S01]  /*4130*/  IMAD.SHL.U32 R243, R80, 0x2, RZ ;  /* 0x0000000250f37824 */ /* 0x000fe200078e00ff */
[----:B------:R-:W-:Y:S01]  /*4140*/  UISETP.GT.AND UP0, UPT, UR34, UR15, UPT ;  /* 0x0000000f2200728c */ /* 0x000fe2000bf04270 */
[----:B------:R-:W-:Y:S01]  /*4150*/  IMAD.SHL.U32 R230, R230, 0x2, RZ ;  /* 0x00000002e6e67824 */ /* 0x000fe200078e00ff */
[----:B------:R-:W-:Y:S01]  /*4160*/  LOP3.LUT R8, R9, 0x8, R14, 0xf8, !PT ;  /* 0x0000000809087812 */ /* 0x000fe200078ef80e */
[----:B------:R-:W-:Y:S01]  /*4170*/  UIADD3 UR37, UR33, 0x646e171e, URZ ;  /* 0x646e171e21257890 */ /* 0x000fe2000fffe03f */
[----:B------:R-:W-:Y:S01]  /*4180*/  SHF.R.U32.HI R9, RZ, 0x3, R9 ;  /* 0x00000003ff097819 */ /* 0x000fe20000011609 */
[--C-:B------:R-:W-:Y:S01]  /*4190*/  IMAD R228, R5, 0x2, R230.reuse ;  /* 0x0000000205e47824 */ /* 0x100fe200078e02e6 */
[----:B------:R-:W-:Y:S01]  /*41a0*/  LDSM.16.M88.4 R32, [R230] ;  /* 0x00000000e620783b */ /* 0x000fe20000000200 */
[C---:B------:R-:W-:Y:S01]  /*41b0*/  IMAD R226, R3.reuse, 0x2, R230 ;  /* 0x0000000203e27824 */ /* 0x040fe200078e02e6 */
[----:B------:R-:W-:Y:S01]  /*41c0*/  LOP3.LUT R8, R8, R9, RZ, 0x3c, !PT ;  /* 0x0000000908087212 */ /* 0x000fe200078e3cff */
[----:B------:R-:W-:Y:S01]  /*41d0*/  IMAD R225, R3, 0x2, R228 ;  /* 0x0000000203e17824 */ /* 0x000fe200078e02e4 */
[----:B------:R-:W-:Y:S01]  /*41e0*/  LDSM.16.M88.4 R56, [R228] ;  /* 0x00000000e438783b */ /* 0x000fe20000000200 */
[----:B------:R-:W-:-:S02]  /*41f0*/  LOP3.LUT R243, R243, 0x6, RZ, 0xc0, !PT ;  /* 0x00000006f3f37812 */ /* 0x000fc400078ec0ff */
[----:B------:R-:W-:Y:S01]  /*4200*/  IMAD R229, R229, 0x200, R8 ;  /* 0x00000200e5e57824 */ /* 0x000fe200078e0208 */
[----:B------:R-:W-:Y:S03]  /*4210*/  LDSM.16.M88.4 R28, [R226] ;  /* 0x00000000e21c783b */ /* 0x000fe60000000200 */
[----:B------:R-:W-:-:S05]  /*4220*/  IMAD.SHL.U32 R229, R229, 0x2, RZ ;  /* 0x00000002e5e57824 */ /* 0x000fca00078e00ff */
[----:B------:R-:W1:Y:S01]  /*4230*/  LDSM.16.M88.4 R12, [R229+0x8000] ;  /* 0x00800000e50c783b */ /* 0x000e620000000200 */
[C---:B------:R-:W-:Y:S02]  /*4240*/  IADD3 R0, R229.reuse, 0x8000, RZ ;  /* 0x00008000e5007810 */ /* 0x040fe40007ffe0ff */
[----:B------:R-:W-:Y:S01]  /*4250*/  IADD3 R227, R229, 0x8020, RZ ;  /* 0x00008020e5e37810 */ /* 0x000fe20007ffe0ff */
[----:B------:R-:W5:Y:S01]  /*4260*/  LDSM.16.M88.4 R68, [R229+0x8800] ;  /* 0x00880000e544783b */ /* 0x000f620000000200 */
[----:B------:R-:W-:Y:S01]  /*4270*/  @P1 IADD3 R227, R0, -0x20, RZ ;  /* 0xffffffe000e31810 */ /* 0x000fe20007ffe0ff */
[----:B------:R-:W-:Y:S02]  /*4280*/  IMAD.MOV.U32 R0, RZ, RZ, 0x40 ;  /* 0x00000040ff007424 */ /* 0x000fe400078e00ff */
[----:B------:R-:W2:Y:S01]  /*4290*/  LDSM.16.M88.4 R40, [R229+0x9000] ;  /* 0x00900000e528783b */ /* 0x000ea20000000200 */
[C---:B------:R-:W-:Y:S02]  /*42a0*/  IADD3 R219, R227.reuse, 0x800, RZ ;  /* 0x00000800e3db7810 */ /* 0x040fe40007ffe0ff */
[----:B------:R-:W-:Y:S01]  /*42b0*/  SEL R0, R0, 0xffffffc0, !P2 ;  /* 0xffffffc000007807 */ /* 0x000fe20005000000 */
[----:B------:R-:W3:Y:S01]  /*42c0*/  LDSM.16.M88.4 R64, [R229+0x9800] ;  /* 0x00980000e540783b */ /* 0x000ee20000000200 */
[----:B------:R-:W-:-:S02]  /*42d0*/  IADD3 R218, R227, 0x1000, RZ ;  /* 0x00001000e3da7810 */ /* 0x000fc40007ffe0ff */
[----:B------:R-:W-:Y:S01]  /*42e0*/  IADD3 R217, R227, 0x1800, RZ ;  /* 0x00001800e3d97810 */ /* 0x000fe20007ffe0ff */
[----:B--2---:R-:W2:Y:S01]  /*42f0*/  LDSM.16.M88.4 R20, [R227] ;  /* 0x00000000e314783b */ /* 0x004ea20000000200 */
[----:B------:R-:W-:Y:S01]  /*4300*/  IMAD.IADD R223, R229, 0x1, R0 ;  /* 0x00000001e5df7824 */ /* 0x000fe200078e0200 */
[----:B------:R-:W-:Y:S01]  /*4310*/  IADD3 R215, R227, 0x2000, RZ ;  /* 0x00002000e3d77810 */ /* 0x000fe20007ffe0ff */
[----:B------:R-:W-:Y:S01]  /*4320*/  IMAD.IADD R216, R0, 0x1, R227 ;  /* 0x0000000100d87824 */ /* 0x000fe200078e02e3 */
[----:B------:R-:W4:Y:S01]  /*4330*/  LDSM.16.M88.4 R60, [R227+0x800] ;  /* 0x00080000e33c783b */ /* 0x000f220000000200 */
[----:B------:R-:W-:Y:S02]  /*4340*/  LEA R0, R83, UR8, 0x4 ;  /* 0x0000000853007c11 */ /* 0x000fe4000f8e20ff */
[C---:B------:R-:W-:Y:S01]  /*4350*/  IADD3 R214, R227.reuse, 0x2800, RZ ;  /* 0x00002800e3d67810 */ /* 0x040fe20007ffe0ff */
[----:B------:R-:W2:Y:S01]  /*4360*/  LDSM.16.M88.4 R48, [R227+0x1800] ;  /* 0x00180000e330783b */ /* 0x000ea20000000200 */
[----:B------:R-:W-:Y:S01]  /*4370*/  IADD3 R213, R227, 0x3000, RZ ;  /* 0x00003000e3d57810 */ /* 0x000fe20007ffe0ff */
[----:B------:R-:W-:Y:S01]  /*4380*/  IMAD.IADD R81, R81, 0x1, R0 ;  /* 0x0000000151517824 */ /* 0x000fe200078e0200 */
[C---:B------:R-:W-:Y:S01]  /*4390*/  IADD3 R212, R227.reuse, 0x3800, RZ ;  /* 0x00003800e3d47810 */ /* 0x040fe20007ffe0ff */
[----:B------:R-:W2:Y:S01]  /*43a0*/  LDSM.16.M88.4 R52, [R227+0x1000] ;  /* 0x00100000e334783b */ /* 0x000ea20000000200 */
[----:B------:R-:W-:-:S02]  /*43b0*/  IADD3 R211, R227, 0x4000, RZ ;  /* 0x00004000e3d37810 */ /* 0x000fc40007ffe0ff */
[C---:B------:R-:W-:Y:S01]  /*43c0*/  IADD3 R240, R81.reuse, 0x8, RZ ;  /* 0x0000000851f07810 */ /* 0x040fe20007ffe0ff */
[----:B------:R-:W2:Y:S01]  /*43d0*/  LDSM.16.M88.4 R24, [R223+0x8000] ;  /* 0x00800000df18783b */ /* 0x000ea20000000200 */
[C---:B------:R-:W-:Y:S02]  /*43e0*/  IADD3 R241, R81.reuse, UR11, RZ ;  /* 0x0000000b51f17c10 */ /* 0x040fe4000fffe0ff */
[C---:B------:R-:W-:Y:S01]  /*43f0*/  IADD3 R235, R240.reuse, UR11, RZ ;  /* 0x0000000bf0eb7c10 */ /* 0x040fe2000fffe0ff */
[----:B------:R-:W-:Y:S01]  /*4400*/  LDSM.16.M88.4 R76, [R223+0x9000] ;  /* 0x00900000df4c783b */ /* 0x000fe20000000200 */
[----:B------:R-:W-:Y:S02]  /*4410*/  IADD3 R242, R81, UR5, RZ ;  /* 0x0000000551f27c10 */ /* 0x000fe4000fffe0ff */
[----:B------:R-:W-:Y:S01]  /*4420*/  IMNMX R241, R241, UR9, PT ;  /* 0x00000009f1f17c17 */ /* 0x000fe2000b800200 */
[----:B-1----:R-:W-:Y:S01]  /*4430*/  HMMA.16816.F32 R16, R32, R12, RZ ;  /* 0x0000000c2010723c */ /* 0x002fe200000018ff */
[----:B------:R-:W-:Y:S01]  /*4440*/  LDSM.16.M88.4 R72, [R223+0x9800] ;  /* 0x00980000df48783b */ /* 0x000fe20000000200 */
[----:B------:R-:W-:-:S02]  /*4450*/  IADD3 R240, R240, UR5, RZ ;  /* 0x00000005f0f07c10 */ /* 0x000fc4000fffe0ff */
[----:B------:R-:W-:Y:S02]  /*4460*/  IMNMX R235, R235, UR9, PT ;  /* 0x00000009ebeb7c17 */ /* 0x000fe4000b800200 */
[----:B------:R-:W-:Y:S02]  /*4470*/  IMNMX R242, RZ, R242, !PT ;  /* 0x000000f2fff27217 */ /* 0x000fe40007800200 */
[C---:B------:R-:W-:Y:S01]  /*4480*/  HMMA.16816.F32 R12, R32.reuse, R14, RZ ;  /* 0x0000000e200c723c */ /* 0x040fe200000018ff */
[----:B------:R-:W-:Y:S02]  /*4490*/  IMNMX R240, RZ, R240, !PT ;  /* 0x000000f0fff07217 */ /* 0x000fe40007800200 */
[C---:B------:R-:W-:Y:S02]  /*44a0*/  IADD3 R210, R227.reuse, 0x4800, RZ ;  /* 0x00004800e3d27810 */ /* 0x040fe40007ffe0ff */
[C---:B------:R-:W-:Y:S02]  /*44b0*/  IADD3 R209, R227.reuse, 0x5000, RZ ;  /* 0x00005000e3d17810 */ /* 0x040fe40007ffe0ff */
[C---:B------:R-:W-:Y:S01]  /*44c0*/  IADD3 R208, R227.reuse, 0x5800, RZ ;  /* 0x00005800e3d07810 */ /* 0x040fe20007ffe0ff */
[----:B-----5:R-:W-:Y:S01]  /*44d0*/  HMMA.16816.F32 R8, R32, R68, RZ ;  /* 0x000000442008723c */ /* 0x020fe200000018ff */
[----:B------:R-:W-:-:S02]  /*44e0*/  IADD3 R207, R227, 0x6000, RZ ;  /* 0x00006000e3cf7810 */ /* 0x000fc40007ffe0ff */
[C---:B------:R-:W-:Y:S02]  /*44f0*/  IADD3 R206, R227.reuse, 0x6800, RZ ;  /* 0x00006800e3ce7810 */ /* 0x040fe40007ffe0ff */
[C---:B------:R-:W-:Y:S02]  /*4500*/  IADD3 R205, R227.reuse, 0x7000, RZ ;  /* 0x00007000e3cd7810 */ /* 0x040fe40007ffe0ff */
[----:B------:R-:W-:Y:S01]  /*4510*/  IADD3 R204, R227, 0x7800, RZ ;  /* 0x00007800e3cc7810 */ /* 0x000fe20007ffe0ff */
[C---:B------:R-:W-:Y:S08]  /*4520*/  HMMA.16816.F32 R68, R32.reuse, R70, RZ ;  /* 0x000000462044723c */ /* 0x040ff000000018ff */
[C---:B------:R-:W-:Y:S08]  /*4530*/  HMMA.16816.F32 R44, R32.reuse, R40, RZ ;  /* 0x00000028202c723c */ /* 0x040ff000000018ff */
[C---:B------:R-:W-:Y:S08]  /*4540*/  HMMA.16816.F32 R40, R32.reuse, R42, RZ ;  /* 0x0000002a2028723c */ /* 0x040ff000000018ff */
[C---:B---3--:R-:W-:Y:S08]  /*4550*/  HMMA.16816.F32 R36, R32.reuse, R64, RZ ;  /* 0x000000402024723c */ /* 0x048ff000000018ff */
[----:B------:R-:W-:Y:S01]  /*4560*/  HMMA.16816.F32 R32, R32, R66, RZ ;  /* 0x000000422020723c */ /* 0x000fe200000018ff */
[----:B------:R-:W-:Y:S07]  /*4570*/  LDSM.16.M88.4 R64, [R225] ;  /* 0x00000000e140783b */ /* 0x000fee0000000200 */
[C---:B--2---:R-:W-:Y:S08]  /*4580*/  HMMA.16816.F32 R16, R56.reuse, R20, R16 ;  /* 0x000000143810723c */ /* 0x044ff00000001810 */
[C---:B------:R-:W-:Y:S01]  /*4590*/  HMMA.16816.F32 R12, R56.reuse, R22, R12 ;  /* 0x00000016380c723c */ /* 0x040fe2000000180c */
[----:B------:R-:W1:Y:S07]  /*45a0*/  LDSM.16.M88.4 R20, [R223+0x8800] ;  /* 0x00880000df14783b */ /* 0x000e6e0000000200 */
[C---:B----4-:R-:W-:Y:S08]  /*45b0*/  HMMA.16816.F32 R8, R56.reuse, R60, R8 ;  /* 0x0000003c3808723c */ /* 0x050ff00000001808 */
[C---:B------:R-:W-:Y:S01]  /*45c0*/  HMMA.16816.F32 R68, R56.reuse, R62, R68 ;  /* 0x0000003e3844723c */ /* 0x040fe20000001844 */
[----:B------:R-:W2:Y:S07]  /*45d0*/  LDSM.16.M88.4 R60, [R216] ;  /* 0x00000000d83c783b */ /* 0x000eae0000000200 */
[C---:B------:R-:W-:Y:S08]  /*45e0*/  HMMA.16816.F32 R36, R56.reuse, R48, R36 ;  /* 0x000000303824723c */ /* 0x040ff00000001824 */
[C---:B------:R-:W-:Y:S01]  /*45f0*/  HMMA.16816.F32 R48, R56.reuse, R50, R32 ;  /* 0x000000323830723c */ /* 0x040fe20000001820 */
[----:B------:R-:W3:Y:S07]  /*4600*/  LDSM.16.M88.4 R32, [R216+0x800] ;  /* 0x00080000d820783b */ /* 0x000eee0000000200 */
[C---:B------:R-:W-:Y:S08]  /*4610*/  HMMA.16816.F32 R44, R56.reuse, R52, R44 ;  /* 0x00000034382c723c */ /* 0x040ff0000000182c */
[----:B------:R-:W-:Y:S01]  /*4620*/  HMMA.16816.F32 R40, R56, R54, R40 ;  /* 0x000000363828723c */ /* 0x000fe20000001828 */
[----:B------:R-:W-:Y:S04]  /*4630*/  LDSM.16.M88.4 R52, [R216+0x1800] ;  /* 0x00180000d834783b */ /* 0x000fe80000000200 */
[----:B------:R-:W-:Y:S03]  /*4640*/  LDSM.16.M88.4 R56, [R229+0xa800] ;  /* 0x00a80000e538783b */ /* 0x000fe60000000200 */
[C---:B------:R-:W-:Y:S08]  /*4650*/  HMMA.16816.F32 R16, R28.reuse, R24, R16 ;  /* 0x000000181c10723c */ /* 0x040ff00000001810 */
[C---:B------:R-:W-:Y:S01]  /*4660*/  HMMA.16816.F32 R12, R28.reuse, R26, R12 ;  /* 0x0000001a1c0c723c */ /* 0x040fe2000000180c */
[----:B------:R-:W4:Y:S07]  /*4670*/  LDSM.16.M88.4 R24, [R216+0x1000] ;  /* 0x00100000d818783b */ /* 0x000f2e0000000200 */
[C---:B-1----:R-:W-:Y:S08]  /*4680*/  HMMA.16816.F32 R8, R28.reuse, R20, R8 ;  /* 0x000000141c08723c */ /* 0x042ff00000001808 */
[C---:B------:R-:W-:Y:S01]  /*4690*/  HMMA.16816.F32 R68, R28.reuse, R22, R68 ;  /* 0x000000161c44723c */ /* 0x040fe20000001844 */
[----:B------:R-:W-:Y:S07]  /*46a0*/  LDSM.16.M88.4 R20, [R229+0xa000] ;  /* 0x00a00000e514783b */ /* 0x000fee0000000200 */
[C---:B------:R-:W-:Y:S08]  /*46b0*/  HMMA.16816.F32 R44, R28.reuse, R76, R44 ;  /* 0x0000004c1c2c723c */ /* 0x040ff0000000182c */
[C---:B------:R-:W-:Y:S01]  /*46c0*/  HMMA.16816.F32 R40, R28.reuse, R78, R40 ;  /* 0x0000004e1c28723c */ /* 0x040fe20000001828 */
[----:B------:R-:W-:Y:S07]  /*46d0*/  LDSM.16.M88.4 R76, [R223+0xf800] ;  /* 0x00f80000df4c783b */ /* 0x000fee0000000200 */
[C---:B------:R-:W-:Y:S08]  /*46e0*/  HMMA.16816.F32 R36, R28.reuse, R72, R36 ;  /* 0x000000481c24723c */ /* 0x040ff00000001824 */
[----:B------:R-:W-:Y:S01]  /*46f0*/  HMMA.16816.F32 R48, R28, R74, R48 ;  /* 0x0000004a1c30723c */ /* 0x000fe20000001830 */
        /* <DEDUP_REMOVED lines=8> */
[C---:B------:R-:W-:Y:S01]  /*4780*/  HMMA.16816.F32 R72, R64.reuse, R26, R40 ;  /* 0x0000001a4048723c */ /* 0x040fe20000001828 */
[----:B------:R-:W-:Y:S04]  /*4790*/  LDSM.16.M88.4 R40, [R228+0x2000] ;  /* 0x00200000e428783b */ /* 0x000fe80000000200 */
[----:B------:R-:W4:Y:S03]  /*47a0*/  LDSM.16.M88.4 R24, [R227+0x2000] ;  /* 0x00200000e318783b */ /* 0x000f260000000200 */
[C---:B------:R-:W-:Y:S08]  /*47b0*/  HMMA.16816.F32 R36, R64.reuse, R52, R36 ;  /* 0x000000344024723c */ /* 0x040ff00000001824 */
[----:B------:R-:W-:Y:S01]  /*47c0*/  HMMA.16816.F32 R48, R64, R54, R48 ;  /* 0x000000364030723c */ /* 0x000fe20000001830 */
[----:B------:R-:W5:Y:S04]  /*47d0*/  LDSM.16.M88.4 R52, [R227+0x2800] ;  /* 0x00280000e334783b */ /* 0x000f680000000200 */
[----:B------:R-:W-:Y:S03]  /*47e0*/  LDSM.16.M88.4 R64, [R225+0x2000] ;  /* 0x00200000e140783b */ /* 0x000fe60000000200 */
        /* <DEDUP_REMOVED lines=9> */
[C---:B---3--:R-:W-:Y:S08]  /*4880*/  HMMA.16816.F32 R36, R28.reuse, R32, R36 ;  /* 0x000000201c24723c */ /* 0x048ff00000001824 */
[----:B------:R-:W-:Y:S01]  /*4890*/  HMMA.16816.F32 R48, R28, R34, R48 ;  /* 0x000000221c30723c */ /* 0x000fe20000001830 */
[----:B------:R-:W2:Y:S04]  /*48a0*/  LDSM.16.M88.4 R28, [R227+0x3800] ;  /* 0x00380000e31c783b */ /* 0x000ea80000000200 */
[----:B------:R-:W-:Y:S03]  /*48b0*/  LDSM.16.M88.4 R32, [R223+0xa000] ;  /* 0x00a00000df20783b */ /* 0x000fe60000000200 */
[C---:B----4-:R-:W-:Y:S08]  /*48c0*/  HMMA.16816.F32 R16, R40.reuse, R24, R16 ;  /* 0x000000182810723c */ /* 0x050ff00000001810 */
[C---:B------:R-:W-:Y:S01]  /*48d0*/  HMMA.16816.F32 R12, R40.reuse, R26, R12 ;  /* 0x0000001a280c723c */ /* 0x040fe2000000180c */
[----:B------:R-:W3:Y:S07]  /*48e0*/  LDSM.16.M88.4 R24, [R223+0xa800] ;  /* 0x00a80000df18783b */ /* 0x000eee0000000200 */
[C---:B-----5:R-:W-:Y:S08]  /*48f0*/  HMMA.16816.F32 R8, R40.reuse, R52, R8 ;  /* 0x000000342808723c */ /* 0x060ff00000001808 */
[C---:B------:R-:W-:Y:S01]  /*4900*/  HMMA.16816.F32 R68, R40.reuse, R54, R68 ;  /* 0x000000362844723c */ /* 0x040fe20000001844 */
[----:B------:R-:W4:Y:S07]  /*4910*/  LDSM.16.M88.4 R52, [R223+0xb800] ;  /* 0x00b80000df34783b */ /* 0x000f2e0000000200 */
[C---:B-1----:R-:W-:Y:S08]  /*4920*/  HMMA.16816.F32 R44, R40.reuse, R20, R44 ;  /* 0x00000014282c723c */ /* 0x042ff0000000182c */
[C---:B--2---:R-:W-:Y:S08]  /*4930*/  HMMA.16816.F32 R36, R40.reuse, R28, R36 ;  /* 0x0000001c2824723c */ /* 0x044ff00000001824 */
[C---:B------:R-:W-:Y:S01]  /*4940*/  HMMA.16816.F32 R72, R40.reuse, R22, R72 ;  /* 0x000000162848723c */ /* 0x040fe20000001848 */
[----:B------:R-:W1:Y:S07]  /*4950*/  LDSM.16.M88.4 R20, [R216+0x2000] ;  /* 0x00200000d814783b */ /* 0x000e6e0000000200 */
[----:B------:R-:W-:Y:S01]  /*4960*/  HMMA.16816.F32 R48, R40, R30, R48 ;  /* 0x0000001e2830723c */ /* 0x000fe20000001830 */
[----:B------:R-:W2:Y:S04]  /*4970*/  LDSM.16.M88.4 R40, [R216+0x2800] ;  /* 0x00280000d828783b */ /* 0x000ea80000000200 */
[----:B------:R-:W-:Y:S03]  /*4980*/  LDSM.16.M88.4 R28, [R216+0x3000] ;  /* 0x00300000d81c783b */ /* 0x000fe60000000200 */
[C---:B---3--:R-:W-:Y:S08]  /*4990*/  HMMA.16816.F32 R8, R56.reuse, R24, R8 ;  /* 0x000000183808723c */ /* 0x048ff00000001808 */
[C---:B------:R-:W-:Y:S01]  /*49a0*/  HMMA.16816.F32 R68, R56.reuse, R26, R68 ;  /* 0x0000001a3844723c */ /* 0x040fe20000001844 */
[----:B------:R-:W3:Y:S07]  /*49b0*/  LDSM.16.M88.4 R24, [R216+0x3800] ;  /* 0x00380000d818783b */ /* 0x000eee0000000200 */
[C---:B------:R-:W-:Y:S08]  /*49c0*/  HMMA.16816.F32 R16, R56.reuse, R32, R16 ;  /* 0x000000203810723c */ /* 0x040ff00000001810 */
[C---:B------:R-:W-:Y:S01]  /*49d0*/  HMMA.16816.F32 R12, R56.reuse, R34, R12 ;  /* 0x00000022380c723c */ /* 0x040fe2000000180c */
[----:B------:R-:W-:Y:S07]  /*49e0*/  LDSM.16.M88.4 R32, [R229+0xc000] ;  /* 0x00c00000e520783b */ /* 0x000fee0000000200 */
[C---:B----4-:R-:W-:Y:S08]  /*49f0*/  HMMA.16816.F32 R36, R56.reuse, R52, R36 ;  /* 0x000000343824723c */ /* 0x050ff00000001824 */
[C---:B------:R-:W-:Y:S08]  /*4a00*/  HMMA.16816.F32 R44, R56.reuse, R60, R44 ;  /* 0x0000003c382c723c */ /* 0x040ff0000000182c */
[C---:B------:R-:W-:Y:S08]  /*4a10*/  HMMA.16816.F32 R72, R56.reuse, R62, R72 ;  /* 0x0000003e3848723c */ /* 0x040ff00000001848 */
[----:B------:R-:W-:Y:S01]  /*4a20*/  HMMA.16816.F32 R52, R56, R54, R48 ;  /* 0x000000363834723c */ /* 0x000fe20000001830 */
[----:B------:R-:W-:Y:S04]  /*4a30*/  LDSM.16.M88.4 R48, [R230+0x4000] ;  /* 0x00400000e630783b */ /* 0x000fe80000000200 */
[----:B------:R-:W4:Y:S03]  /*4a40*/  LDSM.16.M88.4 R56, [R229+0xc800] ;  /* 0x00c80000e538783b */ /* 0x000f260000000200 */
[C---:B-1----:R-:W-:Y:S08]  /*4a50*/  HMMA.16816.F32 R16, R64.reuse, R20, R16 ;  /* 0x000000144010723c */ /* 0x042ff00000001810 */
[C---:B------:R-:W-:Y:S01]  /*4a60*/  HMMA.16816.F32 R12, R64.reuse, R22, R12 ;  /* 0x00000016400c723c */ /* 0x040fe2000000180c */
[----:B------:R-:W1:Y:S07]  /*4a70*/  LDSM.16.M88.4 R20, [R229+0xd000] ;  /* 0x00d00000e514783b */ /* 0x000e6e0000000200 */
[C---:B--2---:R-:W-:Y:S08]  /*4a80*/  HMMA.16816.F32 R8, R64.reuse, R40, R8 ;  /* 0x000000284008723c */ /* 0x044ff00000001808 */
[C---:B------:R-:W-:Y:S01]  /*4a90*/  HMMA.16816.F32 R68, R64.reuse, R42, R68 ;  /* 0x0000002a4044723c */ /* 0x040fe20000001844 */
[----:B------:R-:W-:Y:S07]  /*4aa0*/  LDSM.16.M88.4 R40, [R228+0x4000] ;  /* 0x00400000e428783b */ /* 0x000fee0000000200 */
[C---:B---3--:R-:W-:Y:S01]  /*4ab0*/  HMMA.16816.F32 R60, R64.reuse, R24, R36 ;  /* 0x00000018403c723c */ /* 0x048fe20000001824 */
[----:B------:R-:W-:Y:S07]  /*4ac0*/  LDSM.16.M88.4 R36, [R227+0x4000] ;  /* 0x00400000e324783b */ /* 0x000fee0000000200 */
[C---:B------:R-:W-:Y:S01]  /*4ad0*/  HMMA.16816.F32 R52, R64.reuse, R26, R52 ;  /* 0x0000001a4034723c */ /* 0x040fe20000001834 */
[----:B------:R-:W2:Y:S07]  /*4ae0*/  LDSM.16.M88.4 R24, [R227+0x4800] ;  /* 0x00480000e318783b */ /* 0x000eae0000000200 */
[C---:B------:R-:W-:Y:S08]  /*4af0*/  HMMA.16816.F32 R44, R64.reuse, R28, R44 ;  /* 0x0000001c402c723c */ /* 0x040ff0000000182c */
[----:B------:R-:W-:Y:S01]  /*4b00*/  HMMA.16816.F32 R72, R64, R30, R72 ;  /* 0x0000001e4048723c */ /* 0x000fe20000001848 */
[----:B------:R-:W3:Y:S04]  /*4b10*/  LDSM.16.M88.4 R28, [R229+0xd800] ;  /* 0x00d80000e51c783b */ /* 0x000ee80000000200 */
[----:B------:R-:W5:Y:S03]  /*4b20*/  LDSM.16.M88.4 R64, [R227+0x5000] ;  /* 0x00500000e340783b */ /* 0x000f660000000200 */
[C---:B----4-:R-:W-:Y:S08]  /*4b30*/  HMMA.16816.F32 R8, R48.reuse, R56, R8 ;  /* 0x000000383008723c */ /* 0x050ff00000001808 */
[C---:B------:R-:W-:Y:S01]  /*4b40*/  HMMA.16816.F32 R68, R48.reuse, R58, R68 ;  /* 0x0000003a3044723c */ /* 0x040fe20000001844 */
[----:B------:R-:W-:Y:S07]  /*4b50*/  LDSM.16.M88.4 R56, [R226+0x4000] ;  /* 0x00400000e238783b */ /* 0x000fee0000000200 */
[C---:B------:R-:W-:Y:S08]  /*4b60*/  HMMA.16816.F32 R16, R48.reuse, R32, R16 ;  /* 0x000000203010723c */ /* 0x040ff00000001810 */
[C---:B------:R-:W-:Y:S01]  /*4b70*/  HMMA.16816.F32 R12, R48.reuse, R34, R12 ;  /* 0x00000022300c723c */ /* 0x040fe2000000180c */
[----:B------:R-:W4:Y:S07]  /*4b80*/  LDSM.16.M88.4 R32, [R227+0x5800] ;  /* 0x00580000e320783b */ /* 0x000f2e0000000200 */
[C---:B-1----:R-:W-:Y:S08]  /*4b90*/  HMMA.16816.F32 R44, R48.reuse, R20, R44 ;  /* 0x00000014302c723c */ /* 0x042ff0000000182c */
[----:B------:R-:W-:Y:S01]  /*4ba0*/  HMMA.16816.F32 R72, R48, R22, R72 ;  /* 0x000000163048723c */ /* 0x000fe20000001848 */
[----:B------:R-:W1:Y:S07]  /*4bb0*/  LDSM.16.M88.4 R20, [R223+0xc000] ;  /* 0x00c00000df14783b */ /* 0x000e6e0000000200 */
[C---:B--2---:R-:W-:Y:S08]  /*4bc0*/  HMMA.16816.F32 R8, R40.reuse, R24, R8 ;  /* 0x000000182808723c */ /* 0x044ff00000001808 */
[----:B------:R-:W-:Y:S01]  /*4bd0*/  HMMA.16816.F32 R68, R40, R26, R68 ;  /* 0x0000001a2844723c */ /* 0x000fe20000001844 */
[----:B------:R-:W2:Y:S07]  /*4be0*/  LDSM.16.M88.4 R24, [R223+0xd000] ;  /* 0x00d00000df18783b */ /* 0x000eae0000000200 */
[----:B---3--:R-:W-:Y:S08]  /*4bf0*/  HMMA.16816.F32 R60, R48, R28, R60 ;  /* 0x0000001c303c723c */ /* 0x008ff0000000183c */
[C---:B------:R-:W-:Y:S08]  /*4c00*/  HMMA.16816.F32 R16, R40.reuse, R36, R16 ;  /* 0x000000242810723c */ /* 0x040ff00000001810 */
[----:B------:R-:W-:Y:S01]  /*4c10*/  HMMA.16816.F32 R12, R40, R38, R12 ;  /* 0x00000026280c723c */ /* 0x000fe2000000180c */
[----:B------:R-:W-:Y:S07]  /*4c20*/  LDSM.16.M88.4 R36, [R216+0x4000] ;  /* 0x00400000d824783b */ /* 0x000fee0000000200 */
[----:B------:R-:W-:Y:S01]  /*4c30*/  HMMA.16816.F32 R52, R48, R30, R52 ;  /* 0x0000001e3034723c */ /* 0x000fe20000001834 */
[----:B------:R-:W3:Y:S04]  /*4c40*/  LDSM.16.M88.4 R28, [R223+0xc800] ;  /* 0x00c80000df1c783b */ /* 0x000ee80000000200 */
[----:B------:R-:W-:Y:S03]  /*4c50*/  LDSM.16.M88.4 R48, [R225+0x4000] ;  /* 0x00400000e130783b */ /* 0x000fe60000000200 */
[C---:B-----5:R-:W-:Y:S08]  /*4c60*/  HMMA.16816.F32 R44, R40.reuse, R64, R44 ;  /* 0x00000040282c723c */ /* 0x060ff0000000182c */
[C---:B------:R-:W-:Y:S01]  /*4c70*/  HMMA.16816.F32 R72, R40.reuse, R66, R72 ;  /* 0x000000422848723c */ /* 0x040fe20000001848 */
[----:B------:R-:W5:Y:S07]  /*4c80*/  LDSM.16.M88.4 R64, [R223+0xd800] ;  /* 0x00d80000df40783b */ /* 0x000f6e0000000200 */
[----:B----4-:R-:W-:Y:S08]  /*4c90*/  HMMA.16816.F32 R60, R40, R32, R60 ;  /* 0x00000020283c723c */ /* 0x010ff0000000183c */
[C---:B-1----:R-:W-:Y:S08]  /*4ca0*/  HMMA.16816.F32 R16, R56.reuse, R20, R16 ;  /* 0x000000143810723c */ /* 0x042ff00000001810 */
[----:B------:R-:W-:Y:S01]  /*4cb0*/  HMMA.16816.F32 R12, R56, R22, R12 ;  /* 0x00000016380c723c */ /* 0x000fe2000000180c */
[----:B------:R-:W-:Y:S07]  /*4cc0*/  LDSM.16.M88.4 R20, [R216+0x5000] ;  /* 0x00500000d814783b */ /* 0x000fee0000000200 */
[----:B------:R-:W-:Y:S01]  /*4cd0*/  HMMA.16816.F32 R52, R40, R34, R52 ;  /* 0x000000222834723c */ /* 0x000fe20000001834 */
[----:B------:R-:W1:Y:S04]  /*4ce0*/  LDSM.16.M88.4 R32, [R216+0x4800] ;  /* 0x00480000d820783b */ /* 0x000e680000000200 */
[----:B------:R-:W-:Y:S03]  /*4cf0*/  LDSM.16.M88.4 R40, [R229+0xf000] ;  /* 0x00f00000e528783b */ /* 0x000fe60000000200 */
[C---:B--2---:R-:W-:Y:S08]  /*4d00*/  HMMA.16816.F32 R44, R56.reuse, R24, R44 ;  /* 0x00000018382c723c */ /* 0x044ff0000000182c */
[C---:B------:R-:W-:Y:S01]  /*4d10*/  HMMA.16816.F32 R72, R56.reuse, R26, R72 ;  /* 0x0000001a3848723c */ /* 0x040fe20000001848 */
[----:B------:R-:W2:Y:S07]  /*4d20*/  LDSM.16.M88.4 R24, [R216+0x5800] ;  /* 0x00580000d818783b */ /* 0x000eae0000000200 */
[C---:B---3--:R-:W-:Y:S08]  /*4d30*/  HMMA.16816.F32 R8, R56.reuse, R28, R8 ;  /* 0x0000001c3808723c */ /* 0x048ff00000001808 */
[C---:B------:R-:W-:Y:S01]  /*4d40*/  HMMA.16816.F32 R68, R56.reuse, R30, R68 ;  /* 0x0000001e3844723c */ /* 0x040fe20000001844 */
[----:B------:R-:W-:Y:S07]  /*4d50*/  LDSM.16.M88.4 R28, [R229+0xe000] ;  /* 0x00e00000e51c783b */ /* 0x000fee0000000200 */
[----:B-----5:R-:W-:Y:S08]  /*4d60*/  HMMA.16816.F32 R60, R56, R64, R60 ;  /* 0x00000040383c723c */ /* 0x020ff0000000183c */
[C---:B------:R-:W-:Y:S08]  /*4d70*/  HMMA.16816.F32 R16, R48.reuse, R36, R16 ;  /* 0x000000243010723c */ /* 0x040ff00000001810 */
[----:B------:R-:W-:Y:S01]  /*4d80*/  HMMA.16816.F32 R12, R48, R38, R12 ;  /* 0x00000026300c723c */ /* 0x000fe2000000180c */
[----:B------:R-:W3:Y:S07]  /*4d90*/  LDSM.16.M88.4 R36, [R230+0x6000] ;  /* 0x00600000e624783b */ /* 0x000eee0000000200 */
[----:B------:R-:W-:Y:S01]  /*4da0*/  HMMA.16816.F32 R52, R56, R66, R52 ;  /* 0x000000423834723c */ /* 0x000fe20000001834 */
[----:B------:R-:W4:Y:S07]  /*4db0*/  LDSM.16.M88.4 R56, [R229+0xe800] ;  /* 0x00e80000e538783b */ /* 0x000f2e0000000200 */
[C---:B-1----:R-:W-:Y:S08]  /*4dc0*/  HMMA.16816.F32 R8, R48.reuse, R32, R8 ;  /* 0x000000203008723c */ /* 0x042ff00000001808 */
[C---:B------:R-:W-:Y:S01]  /*4dd0*/  HMMA.16816.F32 R68, R48.reuse, R34, R68 ;  /* 0x000000223044723c */ /* 0x040fe20000001844 */
[----:B------:R-:W1:Y:S07]  /*4de0*/  LDSM.16.M88.4 R32, [R229+0xf800] ;  /* 0x00f80000e520783b */ /* 0x000e6e0000000200 */
[C---:B------:R-:W-:Y:S08]  /*4df0*/  HMMA.16816.F32 R44, R48.reuse, R20, R44 ;  /* 0x00000014302c723c */ /* 0x040ff0000000182c */
[C---:B------:R-:W-:Y:S01]  /*4e00*/  HMMA.16816.F32 R72, R48.reuse, R22, R72 ;  /* 0x000000163048723c */ /* 0x040fe20000001848 */
[----:B------:R-:W-:Y:S07]  /*4e10*/  LDSM.16.M88.4 R20, [R227+0x6000] ;  /* 0x00600000e314783b */ /* 0x000fee0000000200 */
[C---:B--2---:R-:W-:Y:S01]  /*4e20*/  HMMA.16816.F32 R64, R48.reuse, R24, R60 ;  /* 0x000000183040723c */ /* 0x044fe2000000183c */
[----:B------:R-:W2:Y:S07]  /*4e30*/  LDSM.16.M88.4 R60, [R228+0x6000] ;  /* 0x00600000e43c783b */ /* 0x000eae0000000200 */
[----:B------:R-:W-:Y:S01]  /*4e40*/  HMMA.16816.F32 R52, R48, R26, R52 ;  /* 0x0000001a3034723c */ /* 0x000fe20000001834 */
[----:B------:R-:W5:Y:S04]  /*4e50*/  LDSM.16.M88.4 R24, [R227+0x6800] ;  /* 0x00680000e318783b */ /* 0x000f680000000200 */
[----:B------:R-:W-:Y:S03]  /*4e60*/  LDSM.16.M88.4 R48, [R223+0xf000] ;  /* 0x00f00000df30783b */ /* 0x000fe60000000200 */
[C---:B---3--:R-:W-:Y:S08]  /*4e70*/  HMMA.16816.F32 R16, R36.reuse, R28, R16 ;  /* 0x0000001c2410723c */ /* 0x048ff00000001810 */
[C---:B------:R-:W-:Y:S01]  /*4e80*/  HMMA.16816.F32 R12, R36.reuse, R30, R12 ;  /* 0x0000001e240c723c */ /* 0x040fe2000000180c */
[----:B------:R-:W3:Y:S07]  /*4e90*/  LDSM.16.M88.4 R28, [R227+0x7000] ;  /* 0x00700000e31c783b */ /* 0x000eee0000000200 */
[C---:B----4-:R-:W-:Y:S08]  /*4ea0*/  HMMA.16816.F32 R8, R36.reuse, R56, R8 ;  /* 0x000000382408723c */ /* 0x050ff00000001808 */
[C---:B------:R-:W-:Y:S08]  /*4eb0*/  HMMA.16816.F32 R68, R36.reuse, R58, R68 ;  /* 0x0000003a2444723c */ /* 0x040ff00000001844 */
        /* <DEDUP_REMOVED lines=8> */
[C---:B------:R-:W-:Y:S01]  /*4f40*/  HMMA.16816.F32 R12, R60.reuse, R22, R12 ;  /* 0x000000163c0c723c */ /* 0x040fe2000000180c */
[----:B------:R-:W2:Y:S07]  /*4f50*/  LDSM.16.M88.4 R20, [R223+0xe800] ;  /* 0x00e80000df14783b */ /* 0x000eae0000000200 */
[C---:B-----5:R-:W-:Y:S08]  /*4f60*/  HMMA.16816.F32 R8, R60.reuse, R24, R8 ;  /* 0x000000183c08723c */ /* 0x060ff00000001808 */
[C---:B------:R-:W-:Y:S01]  /*4f70*/  HMMA.16816.F32 R68, R60.reuse, R26, R68 ;  /* 0x0000001a3c44723c */ /* 0x040fe20000001844 */
[----:B------:R-:W-:Y:S07]  /*4f80*/  LDSM.16.M88.4 R24, [R225+0x6000] ;  /* 0x00600000e118783b */ /* 0x000fee0000000200 */
[----:B---3--:R-:W-:Y:S01]  /*4f90*/  HMMA.16816.F32 R56, R60, R28, R44 ;  /* 0x0000001c3c38723c */ /* 0x008fe2000000182c */
[----:B------:R-:W3:Y:S07]  /*4fa0*/  LDSM.16.M88.4 R44, [R216+0x6000] ;  /* 0x00600000d82c783b */ /* 0x000eee0000000200 */
[C---:B-1----:R-:W-:Y:S08]  /*4fb0*/  HMMA.16816.F32 R16, R36.reuse, R32, R16 ;  /* 0x000000202410723c */ /* 0x042ff00000001810 */
[C---:B------:R-:W-:Y:S07]  /*4fc0*/  HMMA.16816.F32 R12, R36.reuse, R34, R12 ;  /* 0x00000022240c723c */ /* 0x040fee000000180c */
[----:B------:R-:W-:Y:S01]  /*4fd0*/  IMAD.U32 R34, RZ, RZ, UR34 ;  /* 0x00000022ff227e24 */ /* 0x000fe2000f8e00ff */
[----:B--2---:R-:W-:Y:S03]  /*4fe0*/  HMMA.16816.F32 R8, R36, R20, R8 ;  /* 0x000000142408723c */ /* 0x004fe60000001808 */
[----:B------:R-:W-:-:S05]  /*4ff0*/  IMAD R34, R34, 0x40, R243 ;  /* 0x0000004022227824 */ /* 0x000fca00078e02f3 */
[----:B------:R-:W-:Y:S01]  /*5000*/  HMMA.16816.F32 R68, R36, R22, R68 ;  /* 0x000000162444723c */ /* 0x000fe20000001844 */
[----:B------:R-:W1:Y:S01]  /*5010*/  LDSM.16.M88.4 R20, [R216+0x6800] ;  /* 0x00680000d814783b */ /* 0x000e620000000200 */
[C---:B------:R-:W-:Y:S02]  /*5020*/  IADD3 R0, R34.reuse, 0x1, RZ ;  /* 0x0000000122007810 */ /* 0x040fe40007ffe0ff */
[-C--:B------:R-:W-:Y:S02]  /*5030*/  ISETP.GE.AND P0, PT, R34, R241.reuse, PT ;  /* 0x000000f12200720c */ /* 0x080fe40003f06270 */
[C---:B------:R-:W-:Y:S02]  /*5040*/  ISETP.GE.AND P6, PT, R0.reuse, R241, PT ;  /* 0x000000f10000720c */ /* 0x040fe40003fc6270 */
[----:B------:R-:W-:Y:S01]  /*5050*/  HMMA.16816.F32 R72, R60, R30, R72 ;  /* 0x0000001e3c48723c */ /* 0x000fe20000001848 */
[----:B------:R-:W2:Y:S01]  /*5060*/  LDSM.16.M88.4 R28, [R216+0x7000] ;  /* 0x00700000d81c783b */ /* 0x000ea20000000200 */
[----:B------:R-:W-:-:S02]  /*5070*/  ISETP.GE.AND P2, PT, R0, R235, PT ;  /* 0x000000eb0000720c */ /* 0x000fc40003f46270 */
[C---:B------:R-:W-:Y:S02]  /*5080*/  ISETP.LT.OR P6, PT, R0.reuse, R242, P6 ;  /* 0x000000f20000720c */ /* 0x040fe400037c1670 */
[----:B------:R-:W-:Y:S02]  /*5090*/  ISETP.LT.OR P2, PT, R0, R240, P2 ;  /* 0x000000f00000720c */ /* 0x000fe40001741670 */
[----:B------:R-:W-:Y:S01]  /*50a0*/  HMMA.16816.F32 R64, R60, R40, R64 ;  /* 0x000000283c40723c */ /* 0x000fe20000001840 */
[C---:B------:R-:W-:Y:S02]  /*50b0*/  ISETP.LT.OR P0, PT, R34.reuse, R242, P0 ;  /* 0x000000f22200720c */ /* 0x040fe40000701670 */
[C---:B------:R-:W-:Y:S02]  /*50c0*/  IADD3 R32, R34.reuse, 0x8, RZ ;  /* 0x0000000822207810 */ /* 0x040fe40007ffe0ff */
[C---:B------:R-:W-:Y:S02]  /*50d0*/  IADD3 R0, R34.reuse, 0x9, RZ ;  /* 0x0000000922007810 */ /* 0x040fe40007ffe0ff */
[----:B------:R-:W-:Y:S01]  /*50e0*/  IADD3 R35, R34, 0x10, RZ ;  /* 0x0000001022237810 */ /* 0x000fe20007ffe0ff */
[----:B---3--:R-:W-:Y:S01]  /*50f0*/  HMMA.16816.F32 R16, R24, R44, R16 ;  /* 0x0000002c1810723c */ /* 0x008fe20000001810 */
[----:B------:R-:W-:-:S02]  /*5100*/  ISETP.GE.AND P1, PT, R32, R241, PT ;  /* 0x000000f12000720c */ /* 0x000fc40003f26270 */
[----:B------:R-:W-:Y:S02]  /*5110*/  ISETP.GE.AND P4, PT, R32, R235, PT ;  /* 0x000000eb2000720c */ /* 0x000fe40003f86270 */
[----:B------:R-:W-:Y:S02]  /*5120*/  ISETP.GE.AND P5, PT, R0, R241, PT ;  /* 0x000000f10000720c */ /* 0x000fe40003fa6270 */
[----:B------:R-:W-:Y:S01]  /*5130*/  ISETP.GE.AND P3, PT, R34, R235, PT ;  /* 0x000000eb2200720c */ /* 0x000fe20003f66270 */
[----:B------:R-:W-:Y:S01]  /*5140*/  HMMA.16816.F32 R52, R60, R42, R52 ;  /* 0x0000002a3c34723c */ /* 0x000fe20000001834 */
[C---:B------:R-:W-:Y:S02]  /*5150*/  ISETP.LT.OR P1, PT, R32.reuse, R242, P1 ;  /* 0x000000f22000720c */ /* 0x040fe40000f21670 */
[----:B------:R-:W-:Y:S02]  /*5160*/  ISETP.LT.OR P4, PT, R32, R240, P4 ;  /* 0x000000f02000720c */ /* 0x000fe40002781670 */
[----:B------:R-:W-:-:S02]  /*5170*/  IADD3 R33, R34, 0x11, RZ ;  /* 0x0000001122217810 */ /* 0x000fc40007ffe0ff */
[----:B------:R-:W-:Y:S01]  /*5180*/  ISETP.LT.OR P5, PT, R0, R242, P5 ;  /* 0x000000f20000720c */ /* 0x000fe20002fa1670 */
[----:B------:R-:W-:Y:S01]  /*5190*/  HMMA.16816.F32 R56, R36, R48, R56 ;  /* 0x000000302438723c */ /* 0x000fe20000001838 */
[----:B------:R-:W-:-:S07]  /*51a0*/  ISETP.LT.OR P3, PT, R34, R240, P3 ;  /* 0x000000f02200720c */ /* 0x000fce0001f61670 */
[C---:B-1----:R-:W-:Y:S01]  /*51b0*/  HMMA.16816.F32 R8, R24.reuse, R20, R8 ;  /* 0x000000141808723c */ /* 0x042fe20000001808 */
[----:B------:R-:W-:Y:S02]  /*51c0*/  FSEL R16, R16, -INF , !P0 ;  /* 0xff80000010107808 */ /* 0x000fe40004000000 */
[C---:B------:R-:W-:Y:S02]  /*51d0*/  ISETP.GE.AND P0, PT, R0.reuse, R235, PT ;  /* 0x000000eb0000720c */ /* 0x040fe40003f06270 */
[----:B------:R-:W-:Y:S02]  /*51e0*/  FSEL R32, R17, -INF , !P6 ;  /* 0xff80000011207808 */ /* 0x000fe40007000000 */
[----:B------:R-:W-:Y:S01]  /*51f0*/  ISETP.LT.OR P0, PT, R0, R240, P0 ;  /* 0x000000f00000720c */ /* 0x000fe20000701670 */
[----:B------:R-:W-:Y:S01]  /*5200*/  HMMA.16816.F32 R68, R24, R22, R68 ;  /* 0x000000161844723c */ /* 0x000fe20000001844 */
[----:B------:R-:W1:Y:S01]  /*5210*/  LDSM.16.M88.4 R20, [R216+0x7800] ;  /* 0x00780000d814783b */ /* 0x000e620000000200 */
[----:B------:R-:W-:Y:S01]  /*5220*/  IADD3 R17, R34, 0x19, RZ ;  /* 0x0000001922117810 */ /* 0x000fe20007ffe0ff */
[----:B------:R-:W-:-:S04]  /*5230*/  DEPBAR.LE SB0, 0x0 ;  /* 0x000080000000791a */ /* 0x000fc80000000000 */
[----:B------:R-:W-:Y:S01]  /*5240*/  BAR.SYNC.DEFER_BLOCKING 0x0 ;  /* 0x0000000000007b1d */ /* 0x000fe20000010000 */
[----:B------:R-:W-:Y:S01]  /*5250*/  HMMA.16816.F32 R12, R24, R46, R12 ;  /* 0x0000002e180c723c */ /* 0x000fe2000000180c */
[----:B------:R-:W-:Y:S02]  /*5260*/  ISETP.GE.AND P6, PT, R33, R241, PT ;  /* 0x000000f12100720c */ /* 0x000fe40003fc6270 */
[----:B------:R-:W-:Y:S02]  /*5270*/  FSEL R18, R18, -INF , !P3 ;  /* 0xff80000012127808 */ /* 0x000fe40005800000 */
[----:B------:R-:W-:Y:S02]  /*5280*/  ISETP.GE.AND P3, PT, R35, R235, PT ;  /* 0x000000eb2300720c */ /* 0x000fe40003f66270 */
[----:B------:R-:W-:Y:S01]  /*5290*/  ISETP.LT.OR P6, PT, R33, R242, P6 ;  /* 0x000000f22100720c */ /* 0x000fe200037c1670 */
[----:B------:R-:W-:Y:S01]  /*52a0*/  HMMA.16816.F32 R72, R36, R50, R72 ;  /* 0x000000322448723c */ /* 0x000fe20000001848 */
[----:B------:R-:W-:-:S07]  /*52b0*/  ISETP.LT.OR P3, PT, R35, R240, P3 ;  /* 0x000000f02300720c */ /* 0x000fce0001f61670 */
[C---:B------:R-:W-:Y:S08]  /*52c0*/  HMMA.16816.F32 R64, R36.reuse, R76, R64 ;  /* 0x0000004c2440723c */ /* 0x040ff00000001840 */
[----:B------:R-:W-:Y:S01]  /*52d0*/  HMMA.16816.F32 R52, R36, R78, R52 ;  /* 0x0000004e2434723c */ /* 0x000fe20000001834 */
[----:B------:R-:W-:Y:S02]  /*52e0*/  FSEL R0, R12, -INF , !P1 ;  /* 0xff8000000c007808 */ /* 0x000fe40004800000 */
[----:B------:R-:W-:-:S02]  /*52f0*/  FSEL R15, R15, -INF , !P0 ;  /* 0xff8000000f0f7808 */ /* 0x000fc40004000000 */
[----:B------:R-:W-:Y:S02]  /*5300*/  ISETP.GE.AND P1, PT, R33, R235, PT ;  /* 0x000000eb2100720c */ /* 0x000fe40003f26270 */
[----:B------:R-:W-:Y:S01]  /*5310*/  FSEL R37, R19, -INF , !P2 ;  /* 0xff80000013257808 */ /* 0x000fe20005000000 */
[C---:B--2---:R-:W-:Y:S01]  /*5320*/  HMMA.16816.F32 R56, R24.reuse, R28, R56 ;  /* 0x0000001c1838723c */ /* 0x044fe20000001838 */
[CC--:B------:R-:W-:Y:S02]  /*5330*/  ISETP.GE.AND P2, PT, R35.reuse, R241.reuse, PT ;  /* 0x000000f12300720c */ /* 0x0c0fe40003f46270 */
[----:B------:R-:W-:Y:S02]  /*5340*/  IADD3 R19, R34, 0x18, RZ ;  /* 0x0000001822137810 */ /* 0x000fe40007ffe0ff */
[----:B------:R-:W-:Y:S02]  /*5350*/  ISETP.LT.OR P2, PT, R35, R242, P2 ;  /* 0x000000f22300720c */ /* 0x000fe40001741670 */
[----:B------:R-:W-:Y:S01]  /*5360*/  FSEL R39, R14, -INF , !P4 ;  /* 0xff8000000e277808 */ /* 0x000fe20006000000 */
[----:B------:R-:W-:Y:S01]  /*5370*/  HMMA.16816.F32 R72, R24, R30, R72 ;  /* 0x0000001e1848723c */ /* 0x000fe20000001848 */
[----:B------:R-:W-:-:S02]  /*5380*/  ISETP.GE.AND P0, PT, R19, R241, PT ;  /* 0x000000f11300720c */ /* 0x000fc40003f06270 */
[----:B------:R-:W-:Y:S02]  /*5390*/  ISETP.GE.AND P4, PT, R19, R235, PT ;  /* 0x000000eb1300720c */ /* 0x000fe40003f86270 */
[----:B------:R-:W-:Y:S02]  /*53a0*/  FSEL R36, R13, -INF , !P5 ;  /* 0xff8000000d247808 */ /* 0x000fe40006800000 */
[----:B------:R-:W-:Y:S01]  /*53b0*/  FSEL R12, R8, -INF , !P2 ;  /* 0xff800000080c7808 */ /* 0x000fe20005000000 */
[----:B-1----:R-:W-:Y:S01]  /*53c0*/  HMMA.16816.F32 R64, R24, R20, R64 ;  /* 0x000000141840723c */ /* 0x002fe20000001840 */
[C---:B------:R-:W-:Y:S02]  /*53d0*/  ISETP.GE.AND P5, PT, R17.reuse, R241, PT ;  /* 0x000000f11100720c */ /* 0x040fe40003fa6270 */
[----:B------:R-:W-:Y:S02]  /*53e0*/  ISETP.GE.AND P2, PT, R17, R235, PT ;  /* 0x000000eb1100720c */ /* 0x000fe40003f46270 */
[----:B------:R-:W-:-:S02]  /*53f0*/  ISETP.LT.OR P1, PT, R33, R240, P1 ;  /* 0x000000f02100720c */ /* 0x000fc40000f21670 */
[C---:B------:R-:W-:Y:S01]  /*5400*/  ISETP.LT.OR P0, PT, R19.reuse, R242, P0 ;  /* 0x000000f21300720c */ /* 0x040fe20000701670 */
[----:B------:R-:W-:Y:S01]  /*5410*/  HMMA.16816.F32 R52, R24, R22, R52 ;  /* 0x000000161834723c */ /* 0x000fe20000001834 */
[----:B------:R-:W-:Y:S02]  /*5420*/  ISETP.LT.OR P4, PT, R19, R240, P4 ;  /* 0x000000f01300720c */ /* 0x000fe40002781670 */
[C---:B------:R-:W-:Y:S02]  /*5430*/  IADD3 R19, R34.reuse, 0x20, RZ ;  /* 0x0000002022137810 */ /* 0x040fe40007ffe0ff */
[----:B------:R-:W-:Y:S02]  /*5440*/  IADD3 R13, R34, 0x21, RZ ;  /* 0x00000021220d7810 */ /* 0x000fe40007ffe0ff */
[C---:B------:R-:W-:Y:S02]  /*5450*/  ISETP.LT.OR P5, PT, R17.reuse, R242, P5 ;  /* 0x000000f21100720c */ /* 0x040fe40002fa1670 */
[----:B------:R-:W-:-:S02]  /*5460*/  ISETP.LT.OR P2, PT, R17, R240, P2 ;  /* 0x000000f01100720c */ /* 0x000fc40001741670 */
[----:B------:R-:W-:Y:S02]  /*5470*/  FSEL R14, R9, -INF , !P6 ;  /* 0xff800000090e7808 */ /* 0x000fe40007000000 */
[----:B------:R-:W-:Y:S02]  /*5480*/  FSEL R17, R11, -INF , !P1 ;  /* 0xff8000000b117808 */ /* 0x000fe40004800000 */
[----:B------:R-:W-:Y:S02]  /*5490*/  FSEL R8, R68, -INF , !P0 ;  /* 0xff80000044087808 */ /* 0x000fe40004000000 */
[-C--:B------:R-:W-:Y:S02]  /*54a0*/  ISETP.GE.AND P1, PT, R19, R241.reuse, PT ;  /* 0x000000f11300720c */ /* 0x080fe40003f26270 */
[C---:B------:R-:W-:Y:S02]  /*54b0*/  ISETP.GE.AND P6, PT, R13.reuse, R241, PT ;  /* 0x000000f10d00720c */ /* 0x040fe40003fc6270 */
[----:B------:R-:W-:-:S02]  /*54c0*/  ISETP.GE.AND P0, PT, R13, R235, PT ;  /* 0x000000eb0d00720c */ /* 0x000fc40003f06270 */
[----:B------:R-:W-:Y:S02]  /*54d0*/  FSEL R33, R10, -INF , !P3 ;  /* 0xff8000000a217808 */ /* 0x000fe40005800000 */
[C---:B------:R-:W-:Y:S02]  /*54e0*/  ISETP.GE.AND P3, PT, R19.reuse, R235, PT ;  /* 0x000000eb1300720c */ /* 0x040fe40003f66270 */
[-C--:B------:R-:W-:Y:S02]  /*54f0*/  ISETP.LT.OR P1, PT, R19, R242.reuse, P1 ;  /* 0x000000f21300720c */ /* 0x080fe40000f21670 */
[C---:B------:R-:W-:Y:S02]  /*5500*/  ISETP.LT.OR P6, PT, R13.reuse, R242, P6 ;  /* 0x000000f20d00720c */ /* 0x040fe400037c1670 */
[----:B------:R-:W-:Y:S02]  /*5510*/  ISETP.LT.OR P0, PT, R13, R240, P0 ;  /* 0x000000f00d00720c */ /* 0x000fe40000701670 */
[----:B------:R-:W-:-:S02]  /*5520*/  IADD3 R13, R34, 0x28, RZ ;  /* 0x00000028220d7810 */ /* 0x000fc40007ffe0ff */
[----:B------:R-:W-:Y:S02]  /*5530*/  IADD3 R11, R34, 0x29, RZ ;  /* 0x00000029220b7810 */ /* 0x000fe40007ffe0ff */
[----:B------:R-:W-:Y:S02]  /*5540*/  ISETP.LT.OR P3, PT, R19, R240, P3 ;  /* 0x000000f01300720c */ /* 0x000fe40001f61670 */
[----:B------:R-:W-:Y:S02]  /*5550*/  FSEL R10, R69, -INF , !P5 ;  /* 0xff800000450a7808 */ /* 0x000fe40006800000 */
[----:B------:R-:W-:Y:S02]  /*5560*/  FSEL R19, R71, -INF , !P2 ;  /* 0xff80000047137808 */ /* 0x000fe40005000000 */
[----:B------:R-:W-:Y:S02]  /*5570*/  FSEL R176, R56, -INF , !P1 ;  /* 0xff80000038b07808 */ /* 0x000fe40004800000 */
[----:B------:R-:W-:-:S02]  /*5580*/  FSEL R9, R70, -INF , !P4 ;  /* 0xff80000046097808 */ /* 0x000fc40006000000 */
[-C--:B------:R-:W-:Y:S02]  /*5590*/  ISETP.GE.AND P2, PT, R13, R241.reuse, PT ;  /* 0x000000f10d00720c */ /* 0x080fe40003f46270 */
[C---:B------:R-:W-:Y:S02]  /*55a0*/  ISETP.GE.AND P5, PT, R11.reuse, R241, PT ;  /* 0x000000f10b00720c */ /* 0x040fe40003fa6270 */
[-C--:B------:R-:W-:Y:S02]  /*55b0*/  ISETP.GE.AND P1, PT, R11, R235.reuse, PT ;  /* 0x000000eb0b00720c */ /* 0x080fe40003f26270 */
[C---:B------:R-:W-:Y:S02]  /*55c0*/  ISETP.GE.AND P4, PT, R13.reuse, R235, PT ;  /* 0x000000eb0d00720c */ /* 0x040fe40003f86270 */
[-C--:B------:R-:W-:Y:S02]  /*55d0*/  ISETP.LT.OR P2, PT, R13, R242.reuse, P2 ;  /* 0x000000f20d00720c */ /* 0x080fe40001741670 */
[----:B------:R-:W-:-:S02]  /*55e0*/  ISETP.LT.OR P5, PT, R11, R242, P5 ;  /* 0x000000f20b00720c */ /* 0x000fc40002fa1670 */
[-C--:B------:R-:W-:Y:S02]  /*55f0*/  ISETP.LT.OR P1, PT, R11, R240.reuse, P1 ;  /* 0x000000f00b00720c */ /* 0x080fe40000f21670 */
[----:B------:R-:W-:Y:S02]  /*5600*/  ISETP.LT.OR P4, PT, R13, R240, P4 ;  /* 0x000000f00d00720c */ /* 0x000fe40002781670 */
[C---:B------:R-:W-:Y:S02]  /*5610*/  IADD3 R11, R34.reuse, 0x31, RZ ;  /* 0x00000031220b7810 */ /* 0x040fe40007ffe0ff */
[----:B------:R-:W-:Y:S02]  /*5620*/  IADD3 R13, R34, 0x30, RZ ;  /* 0x00000030220d7810 */ /* 0x000fe40007ffe0ff */
[----:B------:R-:W-:Y:S02]  /*5630*/  FSEL R186, R57, -INF , !P6 ;  /* 0xff80000039ba7808 */ /* 0x000fe40007000000 */
[----:B------:R-:W-:-:S02]  /*5640*/  FSEL R184, R72, -INF , !P2 ;  /* 0xff80000048b87808 */ /* 0x000fc40005000000 */
[----:B------:R-:W-:Y:S02]  /*5650*/  FSEL R181, R59, -INF , !P0 ;  /* 0xff8000003bb57808 */ /* 0x000fe40004000000 */
[C---:B------:R-:W-:Y:S02]  /*5660*/  ISETP.GE.AND P6, PT, R11.reuse, R241, PT ;  /* 0x000000f10b00720c */ /* 0x040fe40003fc6270 */
[----:B------:R-:W-:Y:S02]  /*5670*/  ISETP.GE.AND P2, PT, R11, R235, PT ;  /* 0x000000eb0b00720c */ /* 0x000fe40003f46270 */
[----:B------:R-:W-:Y:S02]  /*5680*/  ISETP.GE.AND P0, PT, R13, R241, PT ;  /* 0x000000f10d00720c */ /* 0x000fe40003f06270 */
[C---:B------:R-:W-:Y:S02]  /*5690*/  ISETP.LT.OR P6, PT, R11.reuse, R242, P6 ;  /* 0x000000f20b00720c */ /* 0x040fe400037c1670 */
[----:B------:R-:W-:-:S02]  /*56a0*/  ISETP.LT.OR P2, PT, R11, R240, P2 ;  /* 0x000000f00b00720c */ /* 0x000fc40001741670 */
[----:B------:R-:W-:Y:S02]  /*56b0*/  ISETP.LT.OR P0, PT, R13, R242, P0 ;  /* 0x000000f20d00720c */ /* 0x000fe40000701670 */
[C---:B------:R-:W-:Y:S02]  /*56c0*/  IADD3 R11, R34.reuse, 0x38, RZ ;  /* 0x00000038220b7810 */ /* 0x040fe40007ffe0ff */
[----:B------:R-:W-:Y:S02]  /*56d0*/  IADD3 R34, R34, 0x39, RZ ;  /* 0x0000003922227810 */ /* 0x000fe40007ffe0ff */
[----:B------:R-:W-:Y:S02]  /*56e0*/  FSEL R182, R64, -INF , !P0 ;  /* 0xff80000040b67808 */ /* 0x000fe40004000000 */
[----:B------:R-:W-:Y:S02]  /*56f0*/  ISETP.GE.AND P0, PT, R34, R235, PT ;  /* 0x000000eb2200720c */ /* 0x000fe40003f06270 */
[----:B------:R-:W-:-:S02]  /*5700*/  FSEL R187, R58, -INF , !P3 ;  /* 0xff8000003abb7808 */ /* 0x000fc40005800000 */
[----:B------:R-:W-:Y:S02]  /*5710*/  ISETP.LT.OR P0, PT, R34, R240, P0 ;  /* 0x000000f02200720c */ /* 0x000fe40000701670 */
[----:B------:R-:W-:Y:S02]  /*5720*/  FSEL R183, R74, -INF , !P4 ;  /* 0xff8000004ab77808 */ /* 0x000fe40006000000 */
[----:B------:R-:W-:Y:S02]  /*5730*/  FSEL R24, R55, -INF , !P0 ;  /* 0xff80000037187808 */ /* 0x000fe40004000000 */
[----:B------:R-:W-:Y:S02]  /*5740*/  PLOP3.LUT P0, PT, PT, PT, UP0, 0x80, 0x0 ;  /* 0x000000000000781c */ /* 0x000fe40003f0f008 */
[----:B------:R-:W-:Y:S02]  /*5750*/  FSEL R178, R73, -INF , !P5 ;  /* 0xff80000049b27808 */ /* 0x000fe40006800000 */
[----:B------:R-:W-:-:S02]  /*5760*/  FSEL R185, R75, -INF , !P1 ;  /* 0xff8000004bb97808 */ /* 0x000fc40004800000 */
[----:B------:R-:W-:Y:S02]  /*5770*/  ISETP.GE.AND P3, PT, R13, R235, PT ;  /* 0x000000eb0d00720c */ /* 0x000fe40003f66270 */
[CC--:B------:R-:W-:Y:S02]  /*5780*/  ISETP.GE.AND P5, PT, R11.reuse, R241.reuse, PT ;  /* 0x000000f10b00720c */ /* 0x0c0fe40003fa6270 */
[----:B------:R-:W-:Y:S02]  /*5790*/  ISETP.GE.AND P4, PT, R34, R241, PT ;  /* 0x000000f12200720c */ /* 0x000fe40003f86270 */
[----:B------:R-:W-:Y:S02]  /*57a0*/  ISETP.GE.AND P1, PT, R11, R235, PT ;  /* 0x000000eb0b00720c */ /* 0x000fe40003f26270 */
[----:B------:R-:W-:Y:S02]  /*57b0*/  ISETP.LT.OR P3, PT, R13, R240, P3 ;  /* 0x000000f00d00720c */ /* 0x000fe40001f61670 */
[----:B------:R-:W-:-:S02]  /*57c0*/  ISETP.LT.OR P5, PT, R11, R242, P5 ;  /* 0x000000f20b00720c */ /* 0x000fc40002fa1670 */
[----:B------:R-:W-:Y:S02]  /*57d0*/  ISETP.LT.OR P1, PT, R11, R240, P1 ;  /* 0x000000f00b00720c */ /* 0x000fe40000f21670 */
[----:B------:R-:W-:Y:S02]  /*57e0*/  ISETP.LT.OR P4, PT, R34, R242, P4 ;  /* 0x000000f22200720c */ /* 0x000fe40002781670 */
[----:B------:R-:W-:Y:S02]  /*57f0*/  FSEL R29, R66, -INF , !P3 ;  /* 0xff800000421d7808 */ /* 0x000fe40005800000 */
[----:B------:R-:W-:Y:S02]  /*5800*/  FSEL R180, R65, -INF , !P6 ;  /* 0xff80000041b47808 */ /* 0x000fe40007000000 */
[----:B------:R-:W-:Y:S02]  /*5810*/  FSEL R27, R67, -INF , !P2 ;  /* 0xff800000431b7808 */ /* 0x000fe40005000000 */
[----:B------:R-:W-:-:S02]  /*5820*/  FSEL R30, R52, -INF , !P5 ;  /* 0xff800000341e7808 */ /* 0x000fc40006800000 */
        /* <DEDUP_REMOVED lines=42> */
[C---:B------:R-:W-:Y:S02]  /*5ad0*/  @!P4 LEA R46, P1, R22.reuse, c[0x0][0x168], 0x1 ;  /* 0x00005a00162eca11 */ /* 0x040fe400078208ff */
[C-C-:B------:R-:W-:Y:S01]  /*5ae0*/  @!P5 LEA.HI.X R49, R22.reuse, c[0x0][0x16c], R11.reuse, 0x1, P2 ;  /* 0x00005b001631da11 */ /* 0x140fe200010f0c0b */
        /* <DEDUP_REMOVED lines=17> */
[----:B------:R1:W-:Y:S01]  /*5c00*/  @!P5 LDGSTS.E.BYPASS.LTC128B.128 [R234+0xa800], [R48.64+0x80] ;  /* 0x0a80008030eadfae */ /* 0x0003e2000b901d58 */
[----:B----4-:R-:W-:-:S03]  /*5c10*/  IADD3 R20, P1, R22, UR17, RZ ;  /* 0x0000001116147c10 */ /* 0x010fc6000ff3e0ff */
[----:B------:R4:W-:Y:S01]  /*5c20*/  @P4 STS.128 [R234+0xc800], RZ ;  /* 0x00c800ffea004388 */ /* 0x0009e20000000c00 */
[----:B---3--:R-:W-:-:S03]  /*5c30*/  @!P6 LEA R42, P2, R20, c[0x0][0x168], 0x1 ;  /* 0x00005a00142aea11 */ /* 0x008fc600078408ff */
[----:B------:R-:W-:Y:S01]  /*5c40*/  @!PT LDS RZ, [RZ] ;  /* 0x00000000fffff984 */ /* 0x000fe20000000800 */
[----:B------:R-:W-:Y:S01]  /*5c50*/  @!PT LDS RZ, [RZ] ;  /* 0x00000000fffff984 */ /* 0x000fe20000000800 */
[----:B------:R-:W-:Y:S01]  /*5c60*/  @!PT LDS RZ, [RZ] ;  /* 0x00000000fffff984 */ /* 0x000fe20000000800 */
[----:B------:R3:W-:Y:S01]  /*5c70*/  @!P4 LDGSTS.E.BYPASS.LTC128B.128 [R234+0xc800], [R46.64+0x100] ;  /* 0x0c8001002eeacfae */ /* 0x0007e2000b901d58 */
[----:B------:R-:W-:Y:S02]  /*5c80*/  IADD3.X R11, R11, UR16, RZ, P1, !PT ;  /* 0x000000100b0b7c10 */ /* 0x000fe40008ffe4ff */
[C---:B-----5:R-:W-:Y:S01]  /*5c90*/  @!P5 LEA R40, P1, R20.reuse, c[0x0][0x168], 0x1 ;  /* 0x00005a001428da11 */ /* 0x060fe200078208ff */
[----:B------:R4:W-:Y:S01]  /*5ca0*/  @P3 STS.128 [R234+0xe800], RZ ;  /* 0x00e800ffea003388 */ /* 0x0009e20000000c00 */
[C-C-:B------:R-:W-:Y:S02]  /*5cb0*/  @!P6 LEA.HI.X R43, R20.reuse, c[0x0][0x16c], R11.reuse, 0x1, P2 ;  /* 0x00005b00142bea11 */ /* 0x140fe400010f0c0b */
[C-C-:B------:R-:W-:Y:S01]  /*5cc0*/  @!P5 LEA.HI.X R41, R20.reuse, c[0x0][0x16c], R11.reuse, 0x1, P1 ;  /* 0x00005b001429da11 */ /* 0x140fe200008f0c0b */
[----:B------:R-:W-:Y:S01]  /*5cd0*/  @!PT LDS RZ, [RZ] ;  /* 0x00000000fffff984 */ /* 0x000fe20000000800 */
[----:B------:R-:W-:Y:S01]  /*5ce0*/  @!PT LDS RZ, [RZ] ;  /* 0x00000000fffff984 */ /* 0x000fe20000000800 */
[----:B------:R-:W-:Y:S01]  /*5cf0*/  @!PT LDS RZ, [RZ] ;  /* 0x00000000fffff984 */ /* 0x000fe20000000800 */
[----:B------:R5:W-:Y:S01]  /*5d00*/  @!P3 LDGSTS.E.BYPASS.LTC128B.128 [R234+0xe800], [R44.64+0x180] ;  /* 0x0e8001802ceabfae */ /* 0x000be2000b901d58 */
[C---:B------:R-:W-:Y:S02]  /*5d10*/  @!P3 LEA R22, P1, R20.reuse, c[0x0][0x168], 0x1 ;  /* 0x00005a001416ba11 */ /* 0x040fe400078208ff */
[C---:B--2---:R-:W-:Y:S01]  /*5d20*/  @!P4 LEA R34, P2, R20.reuse, c[0x0][0x168], 0x1 ;  /* 0x00005a001422ca11 */ /* 0x044fe200078408ff */
        /* <DEDUP_REMOVED lines=8> */
[----:B------:R4:W-:Y:S01]  /*5db0*/  @P5 STS.128 [R234+0xb000], RZ ;  /* 0x00b000ffea005388 */ /* 0x0009e20000000c00 */
[----:B------:R-:W-:Y:S02]  /*5dc0*/  IADD3.X R20, R11, UR16, RZ, P2, !PT ;  /* 0x000000100b147c10 */ /* 0x000fe400097fe4ff */
[C---:B-1----:R-:W-:Y:S01]  /*5dd0*/  @!P5 LEA R48, P2, R7.reuse, c[0x0][0x168], 0x1 ;  /* 0x00005a000730da11 */ /* 0x042fe200078408ff */
[----:B------:R-:W-:Y:S01]  /*5de0*/  @!PT LDS RZ, [RZ] ;  /* 0x00000000fffff984 */ /* 0x000fe20000000800 */
[----:B------:R-:W-:Y:S01]  /*5df0*/  @!PT LDS RZ, [RZ] ;  /* 0x00000000fffff984 */ /* 0x000fe20000000800 */
[----:B------:R-:W-:Y:S01]  /*5e00*/  @!PT LDS RZ, [RZ] ;  /* 0x00000000fffff984 */ /* 0x000fe20000000800 */
[----:B------:R4:W-:Y:S01]  /*5e10*/  @!P5 LDGSTS.E.BYPASS.LTC128B.128 [R234+0xb000], [R40.64+0x80] ;  /* 0x0b00008028eadfae */ /* 0x0009e2000b901d58 */
[----:B---3--:R-:W-:-:S03]  /*5e20*/  @!P6 LEA R46, P1, R7, c[0x0][0x168], 0x1 ;  /* 0x00005a00072eea11 */ /* 0x008fc600078208ff */
[----:B------:R4:W-:Y:S01]  /*5e30*/  @P4 STS.128 [R234+0xd000], RZ ;  /* 0x00d000ffea004388 */ /* 0x0009e20000000c00 */
[C-C-:B------:R-:W-:Y:S02]  /*5e40*/  @!P5 LEA.HI.X R49, R7.reuse, c[0x0][0x16c], R20.reuse, 0x1, P2 ;  /* 0x00005b000731da11 */ /* 0x140fe400010f0c14 */
        /* <DEDUP_REMOVED lines=35> */
.L_x_619:
[----:B------:R-:W-:Y:S05]  /*6080*/  BSYNC B0 ;  /* 0x0000000000007941 */ /* 0x000fea0003800000 */
.L_x_618:
[----:B------:R-:W0:Y:S02]  /*6090*/  LDGDEPBAR ;  /* 0x00000000000079af */ /* 0x000e240000000000 */
.L_x_617:
[----:B------:R-:W-:Y:S01]  /*60a0*/  FMNMX.FTZ R7, R16, R32, !PT ;  /* 0x0000002010077209 */ /* 0x000fe20007810000 */
[----:B------:R-:W-:Y:S01]  /*60b0*/  IMAD.WIDE.U32 R192, R196, -0x326172a9, RZ ;  /* 0xcd9e8d57c4c07825 */ /* 0x000fe200078e00ff */
[----:B-1--4-:R-:W-:Y:S01]  /*60c0*/  FMNMX.FTZ R22, R18, R37, !PT ;  /* 0x0000002512167209 */ /* 0x012fe20007810000 */
[----:B------:R-:W-:Y:S01]  /*60d0*/  USHF.L.U32 UR4, UR34, 0x1, URZ ;  /* 0x0000000122047899 */ /* 0x000fe2000800063f */
[----:B------:R-:W-:Y:S01]  /*60e0*/  FMNMX.FTZ R7, R0, R7, !PT ;  /* 0x0000000700077209 */ /* 0x000fe20007810000 */
[----:B------:R-:W-:Y:S01]  /*60f0*/  UIADD3 UR35, UR33, -0x4498517b, URZ ;  /* 0xbb67ae8521237890 */ /* 0x000fe2000fffe03f */
[----:B------:R-:W-:Y:S01]  /*6100*/  FMNMX.FTZ R22, R39, R22, !PT ;  /* 0x0000001627167209 */ /* 0x000fe20007810000 */
[----:B------:R-:W-:Y:S01]  /*6110*/  IMAD.WIDE.U32 R194, R165, -0x2daee0ad, RZ ;  /* 0xd2511f53a5c27825 */ /* 0x000fe200078e00ff */
[----:B------:R-:W-:Y:S01]  /*6120*/  FMNMX.FTZ R7, R36, R7, !PT ;  /* 0x0000000724077209 */ /* 0x000fe20007810000 */
[----:B------:R-:W-:Y:S01]  /*6130*/  UIADD3 UR36, UR32, -0x61c88647, URZ ;  /* 0x9e3779b920247890 */ /* 0x000fe2000fffe03f */
[----:B------:R-:W-:Y:S01]  /*6140*/  FMNMX.FTZ R22, R15, R22, !PT ;  /* 0x000000160f167209 */ /* 0x000fe20007810000 */
[----:B------:R-:W-:Y:S01]  /*6150*/  UIADD3 UR7, UR32, 0x3c6ef372, URZ ;  /* 0x3c6ef37220077890 */ /* 0x000fe2000fffe03f */
[----:B------:R-:W-:Y:S01]  /*6160*/  FMNMX.FTZ R7, R12, R7, !PT ;  /* 0x000000070c077209 */ /* 0x000fe20007810000 */
[----:B------:R-:W-:Y:S01]  /*6170*/  UIADD3 UR14, UR33, 0x76cf5d0a, URZ ;  /* 0x76cf5d0a210e7890 */ /* 0x000fe2000fffe03f */
[----:B------:R-:W-:Y:S01]  /*6180*/  FMNMX.FTZ R22, R33, R22, !PT ;  /* 0x0000001621167209 */ /* 0x000fe20007810000 */
[----:B------:R-:W-:Y:S01]  /*6190*/  UIADD3 UR12, UR33, 0x32370b8f, URZ ;  /* 0x32370b8f210c7890 */ /* 0x000fe2000fffe03f */
[----:B------:R-:W-:Y:S01]  /*61a0*/  FMNMX.FTZ R7, R14, R7, !PT ;  /* 0x000000070e077209 */ /* 0x000fe20007810000 */
[----:B------:R-:W-:Y:S01]  /*61b0*/  UIADD3 UR13, UR32, -0x255992d5, URZ ;  /* 0xdaa66d2b200d7890 */ /* 0x000fe2000fffe03f */
[----:B------:R-:W-:Y:S01]  /*61c0*/  FMNMX.FTZ R22, R17, R22, !PT ;  /* 0x0000001611167209 */ /* 0x000fe20007810000 */
[----:B------:R-:W-:Y:S01]  /*61d0*/  UIADD3 UR11, UR32, 0x78dde6e4, URZ ;  /* 0x78dde6e4200b7890 */ /* 0x000fe2000fffe03f */
[----:B------:R-:W-:Y:S01]  /*61e0*/  FMNMX.FTZ R7, R8, R7, !PT ;  /* 0x0000000708077209 */ /* 0x000fe20007810000 */
[----:B------:R-:W-:Y:S01]  /*61f0*/  UIADD3 UR8, UR33, -0x56f99767, URZ ;  /* 0xa906689921087890 */ /* 0x000fe2000fffe03f */
[----:B------:R-:W-:Y:S01]  /*6200*/  FMNMX.FTZ R22, R9, R22, !PT ;  /* 0x0000001609167209 */ /* 0x000fe20007810000 */
[----:B------:R-:W-:Y:S01]  /*6210*/  UIADD3 UR10, UR33, -0x126145ec, URZ ;  /* 0xed9eba14210a7890 */ /* 0x000fe2000fffe03f */
[----:B------:R-:W-:Y:S01]  /*6220*/  FMNMX.FTZ R7, R10, R7, !PT ;  /* 0x000000070a077209 */ /* 0x000fe20007810000 */
[----:B------:R-:W-:Y:S01]  /*6230*/  IMAD.SHL.U32 R224, R4, 0x2, RZ ;  /* 0x0000000204e07824 */ /* 0x000fe200078e00ff */
[----:B------:R-:W-:Y:S01]  /*6240*/  FMNMX.FTZ R22, R19, R22, !PT ;  /* 0x0000001613167209 */ /* 0x000fe20007810000 */
[----:B------:R-:W-:Y:S01]  /*6250*/  UIADD3 UR9, UR32, 0x1715609d, URZ ;  /* 0x1715609d20097890 */ /* 0x000fe2000fffe03f */
[----:B------:R-:W-:Y:S01]  /*6260*/  FMNMX.FTZ R7, R176, R7, !PT ;  /* 0x00000007b0077209 */ /* 0x000fe20007810000 */
[--C-:B------:R-:W-:Y:S01]  /*6270*/  IMAD R222, R5, 0x2, R224.reuse ;  /* 0x0000000205de7824 */ /* 0x100fe200078e02e0 */
[----:B------:R-:W-:Y:S01]  /*6280*/  FMNMX.FTZ R22, R187, R22, !PT ;  /* 0x00000016bb167209 */ /* 0x000fe20007810000 */
[C---:B------:R-:W-:Y:S01]  /*6290*/  IMAD R221, R3.reuse, 0x2, R224 ;  /* 0x0000000203dd7824 */ /* 0x040fe200078e02e0 */
[----:B------:R-:W-:Y:S01]  /*62a0*/  FMNMX.FTZ R7, R186, R7, !PT ;  /* 0x00000007ba077209 */ /* 0x000fe20007810000 */
[----:B------:R-:W-:Y:S01]  /*62b0*/  IMAD R220, R3, 0x2, R222 ;  /* 0x0000000203dc7824 */ /* 0x000fe200078e02de */
        /* <DEDUP_REMOVED lines=15> */
[----:B------:R-:W-:Y:S01]  /*63b0*/  LOP3.LUT R197, R2, UR32, RZ, 0x3c, !PT ;  /* 0x0000002002c57c12 */ /* 0x000fe2000f8e3cff */
[----:B------:R-:W-:Y:S01]  /*63c0*/  LDSM.16.MT88.4 R56, [R221+0x12000] ;  /* 0x01200000dd38783b */ /* 0x000fe20000004200 */
[----:B------:R-:W-:Y:S02]  /*63d0*/  FMNMX.FTZ R20, R28, R7, !PT ;  /* 0x000000071c147209 */ /* 0x000fe40007810000 */
[----:B------:R-:W-:Y:S01]  /*63e0*/  FMNMX.FTZ R7, R25, R22, !PT ;  /* 0x0000001619077209 */ /* 0x000fe20007810000 */
[----:B------:R-:W-:Y:S01]  /*63f0*/  LDSM.16.MT88.4 R64, [R220+0x12000] ;  /* 0x01200000dc40783b */ /* 0x000fe20000004200 */
[----:B------:R-:W-:-:S02]  /*6400*/  LOP3.LUT R190, R193, R197, RZ, 0x3c, !PT ;  /* 0x000000c5c1be7212 */ /* 0x000fc400078e3cff */
[----:B------:R-:W-:Y:S01]  /*6410*/  FMNMX.FTZ R22, R24, R7, !PT ;  /* 0x0000000718167209 */ /* 0x000fe20007810000 */
[----:B------:R-:W1:Y:S01]  /*6420*/  SHFL.BFLY PT, R13, R20, 0x2, 0x1f ;  /* 0x0c401f00140d7f89 */ /* 0x000e6200000e0000 */
[----:B------:R-:W-:Y:S01]  /*6430*/  IMAD.U32 R7, RZ, RZ, UR4 ;  /* 0x00000004ff077e24 */ /* 0x000fe2000f8e00ff */
[----:B------:R-:W-:Y:S01]  /*6440*/  PRMT R250, R6, 0x7054, R6 ;  /* 0x0000705406fa7816 */ /* 0x000fe20000000006 */
[----:B------:R-:W-:Y:S01]  /*6450*/  IMAD.WIDE.U32 R190, R190, -0x2daee0ad, RZ ;  /* 0xd2511f53bebe7825 */ /* 0x000fe200078e00ff */
[----:B------:R-:W2:Y:S01]  /*6460*/  SHFL.BFLY PT, R11, R22, 0x2, 0x1f ;  /* 0x0c401f00160b7f89 */ /* 0x000ea200000e0000 */
[----:B------:R-:W-:Y:S01]  /*6470*/  UIADD3 UR4, UR4, 0x1, URZ ;  /* 0x0000000104047890 */ /* 0x000fe2000fffe03f */
[----:B------:R-:W-:Y:S02]  /*6480*/  LOP3.LUT R7, R195, UR33, R7, 0x96, !PT ;  /* 0x00000021c3077c12 */ /* 0x000fe4000f8e9607 */
[----:B------:R-:W-:Y:S01]  /*6490*/  LOP3.LUT R188, R191, UR35, R194, 0x96, !PT ;  /* 0x00000023bfbc7c12 */ /* 0x000fe2000f8e96c2 */
[----:B------:R-:W-:Y:S02]  /*64a0*/  LDSM.16.MT88.4 R72, [R224+0x14000] ;  /* 0x01400000e048783b */ /* 0x000fe40000004200 */
[----:B------:R-:W-:-:S02]  /*64b0*/  IMAD.WIDE.U32 R40, R7, -0x326172a9, RZ ;  /* 0xcd9e8d5707287825 */ /* 0x000fc400078e00ff */
[----:B------:R-:W-:Y:S02]  /*64c0*/  LDSM.16.MT88.4 R80, [R222+0x14000] ;  /* 0x01400000de50783b */ /* 0x000fe40000004200 */
[----:B------:R-:W-:Y:S01]  /*64d0*/  IMAD.WIDE.U32 R188, R188, -0x326172a9, RZ ;  /* 0xcd9e8d57bcbc7825 */ /* 0x000fe200078e00ff */
[----:B------:R-:W-:Y:S01]  /*64e0*/  LOP3.LUT R7, R41, UR36, R192, 0x96, !PT ;  /* 0x0000002429077c12 */ /* 0x000fe2000f8e96c0 */
[----:B------:R-:W-:Y:S02]  /*64f0*/  LDSM.16.MT88.4 R88, [R221+0x14000] ;  /* 0x01400000dd58783b */ /* 0x000fe40000004200 */
[----:B------:R-:W-:Y:S01]  /*6500*/  IMAD.U32 R194, RZ, RZ, UR4 ;  /* 0x00000004ffc27e24 */ /* 0x000fe2000f8e00ff */
[----:B------:R-:W-:Y:S01]  /*6510*/  LOP3.LUT R40, R189, UR7, R40, 0x96, !PT ;  /* 0x00000007bd287c12 */ /* 0x000fe2000f8e9628 */
[----:B------:R-:W-:Y:S01]  /*6520*/  IMAD.WIDE.U32 R34, R7, -0x2daee0ad, RZ ;  /* 0xd2511f5307227825 */ /* 0x000fe200078e00ff */
[----:B------:R-:W-:Y:S01]  /*6530*/  LDSM.16.MT88.4 R96, [R220+0x14000] ;  /* 0x01400000dc60783b */ /* 0x000fe20000004200 */
[----:B-1----:R-:W-:-:S02]  /*6540*/  FMNMX.FTZ R13, R20, R13, !PT ;  /* 0x0000000d140d7209 */ /* 0x002fc40007810000 */
[----:B------:R-:W-:Y:S01]  /*6550*/  IMAD.WIDE.U32 R40, R40, -0x2daee0ad, RZ ;  /* 0xd2511f5328287825 */ /* 0x000fe200078e00ff */
[----:B------:R-:W-:Y:S01]  /*6560*/  LDSM.16.MT88.4 R104, [R224+0x16000] ;  /* 0x01600000e068783b */ /* 0x000fe20000004200 */
[----:B------:R-:W-:Y:S02]  /*6570*/  LOP3.LUT R194, R195, UR33, R194, 0x96, !PT ;  /* 0x00000021c3c27c12 */ /* 0x000fe4000f8e96c2 */
[----:B--2---:R-:W-:Y:S01]  /*6580*/  FMNMX.FTZ R22, R22, R11, !PT ;  /* 0x0000000b16167209 */ /* 0x004fe20007810000 */
[----:B------:R-:W1:Y:S01]  /*6590*/  SHFL.BFLY PT, R2, R13, 0x1, 0x1f ;  /* 0x0c201f000d027f89 */ /* 0x000e6200000e0000 */
[----:B------:R-:W-:Y:S01]  /*65a0*/  LOP3.LUT R11, R35, UR14, R190, 0x96, !PT ;  /* 0x0000000e230b7c12 */ /* 0x000fe2000f8e96be */
[----:B------:R-:W-:Y:S01]  /*65b0*/  IMAD.WIDE.U32 R194, R194, -0x326172a9, RZ ;  /* 0xcd9e8d57c2c27825 */ /* 0x000fe200078e00ff */
[----:B------:R-:W-:Y:S01]  /*65c0*/  LOP3.LUT R34, R41, UR12, R34, 0x96, !PT ;  /* 0x0000000c29227c12 */ /* 0x000fe2000f8e9622 */
[----:B------:R-:W2:Y:S02]  /*65d0*/  SHFL.BFLY PT, R7, R22, 0x1, 0x1f ;  /* 0x0c201f0016077f89 */ /* 0x000ea400000e0000 */
[----:B------:R-:W-:Y:S01]  /*65e0*/  IMAD.WIDE.U32 R20, R11, -0x326172a9, RZ ;  /* 0xcd9e8d570b147825 */ /* 0x000fe200078e00ff */
[----:B------:R-:W-:Y:S01]  /*65f0*/  LOP3.LUT R192, R195, UR36, R192, 0x96, !PT ;  /* 0x00000024c3c07c12 */ /* 0x000fe2000f8e96c0 */
[----:B------:R-:W-:Y:S02]  /*6600*/  LDSM.16.MT88.4 R112, [R222+0x16000] ;  /* 0x01600000de70783b */ /* 0x000fe40000004200 */
[----:B------:R-:W-:Y:S01]  /*6610*/  IMAD.WIDE.U32 R34, R34, -0x326172a9, RZ ;  /* 0xcd9e8d5722227825 */ /* 0x000fe200078e00ff */
[----:B------:R-:W-:Y:S01]  /*6620*/  LOP3.LUT R11, R21, UR13, R188, 0x96, !PT ;  /* 0x0000000d150b7c12 */ /* 0x000fe2000f8e96bc */
[----:B------:R-:W-:Y:S02]  /*6630*/  LDSM.16.MT88.4 R120, [R221+0x16000] ;  /* 0x01600000dd78783b */ /* 0x000fe40000004200 */
[----:B------:R-:W-:Y:S01]  /*6640*/  IMAD.WIDE.U32 R192, R192, -0x2daee0ad, RZ ;  /* 0xd2511f53c0c07825 */ /* 0x000fe200078e00ff */
[----:B------:R-:W-:-:S03]  /*6650*/  LOP3.LUT R20, R35, UR11, R20, 0x96, !PT ;  /* 0x0000000b23147c12 */ /* 0x000fc6000f8e9614 */
[----:B------:R-:W-:Y:S01]  /*6660*/  IMAD.WIDE.U32 R42, R11, -0x2daee0ad, RZ ;  /* 0xd2511f530b2a7825 */ /* 0x000fe200078e00ff */
[----:B------:R-:W-:-:S03]  /*6670*/  LOP3.LUT R191, R193, UR14, R190, 0x96, !PT ;  /* 0x0000000ec1bf7c12 */ /* 0x000fc6000f8e96be */
[----:B------:R-:W-:Y:S01]  /*6680*/  IMAD.WIDE.U32 R20, R20, -0x2daee0ad, RZ ;  /* 0xd2511f5314147825 */ /* 0x000fe200078e00ff */
[----:B-1----:R-:W-:-:S04]  /*6690*/  FMNMX.FTZ R2, R13, R2, !PT ;  /* 0x000000020d027209 */ /* 0x002fc80007810000 */
[C---:B------:R-:W-:Y:S01]  /*66a0*/  FSETP.NEU.FTZ.AND P1, PT, R2.reuse, -INF , PT ;  /* 0xff8000000200780b */ /* 0x040fe20003f3d000 */
[----:B------:R-:W-:-:S05]  /*66b0*/  FMUL.FTZ R31, R2, c[0x0][0x23c] ;  /* 0x00008f00021f7a20 */ /* 0x000fca0000410000 */
[----:B------:R-:W-:-:S05]  /*66c0*/  FSEL R31, R31, RZ, P1 ;  /* 0x000000ff1f1f7208 */ /* 0x000fca0000800000 */
[--C-:B------:R-:W-:Y:S01]  /*66d0*/  FFMA.FTZ R171, R0, c[0x0][0x23c], -R31.reuse ;  /* 0x00008f0000ab7a23 */ /* 0x100fe2000001081f */
[----:B--2---:R-:W-:Y:S01]  /*66e0*/  FMNMX.FTZ R0, R22, R7, !PT ;  /* 0x0000000716007209 */ /* 0x004fe20007810000 */
[--C-:B------:R-:W-:Y:S01]  /*66f0*/  FFMA.FTZ R173, R16, c[0x0][0x23c], -R31.reuse ;  /* 0x00008f0010ad7a23 */ /* 0x100fe2000001081f */
[----:B------:R-:W-:Y:S01]  /*6700*/  LOP3.LUT R7, R21, UR8, R42, 0x96, !PT ;  /* 0x0000000815077c12 */ /* 0x000fe2000f8e962a */
[----:B------:R-:W-:Y:S01]  /*6710*/  FFMA.FTZ R170, R32, c[0x0][0x23c], -R31 ;  /* 0x00008f0020aa7a23 */ /* 0x000fe2000001081f */
[----:B------:R-:W-:Y:S01]  /*6720*/  LOP3.LUT R22, R43, UR10, R40, 0x96, !PT ;  /* 0x0000000a2b167c12 */ /* 0x000fe2000f8e9628 */
[C---:B------:R-:W-:Y:S01]  /*6730*/  FMUL.FTZ R26, R0.reuse, c[0x0][0x23c] ;  /* 0x00008f00001a7a20 */ /* 0x040fe20000410000 */
[----:B------:R-:W-:Y:S01]  /*6740*/  FSETP.NEU.FTZ.AND P1, PT, R0, -INF , PT ;  /* 0xff8000000000780b */ /* 0x000fe20003f3d000 */
[----:B------:R-:W-:Y:S01]  /*6750*/  IMAD.WIDE.U32 R40, R7, -0x326172a9, RZ ;  /* 0xcd9e8d5707287825 */ /* 0x000fe200078e00ff */
[----:B------:R-:W-:Y:S02]  /*6760*/  MUFU.EX2 R173, R173 ;  /* 0x000000ad00ad7308 */ /* 0x000fe40000000800 */
[----:B------:R-:W-:Y:S01]  /*6770*/  FSEL R26, R26, RZ, P1 ;  /* 0x000000ff1a1a7208 */ /* 0x000fe20000800000 */
[----:B------:R-:W-:Y:S01]  /*6780*/  IMAD.WIDE.U32 R22, R22, -0x326172a9, RZ ;  /* 0xcd9e8d5716167825 */ /* 0x000fe200078e00ff */
[----:B------:R-:W-:-:S02]  /*6790*/  LOP3.LUT R16, R40, 0xffff, RZ, 0xc0, !PT ;  /* 0x0000ffff28107812 */ /* 0x000fc400078ec0ff */
[----:B------:R-:W-:Y:S01]  /*67a0*/  LOP3.LUT R7, R40, 0xff, RZ, 0xc0, !PT ;  /* 0x000000ff28077812 */ /* 0x000fe200078ec0ff */
[----:B------:R-:W-:Y:S01]  /*67b0*/  FFMA.FTZ R172, R18, c[0x0][0x23c], -R26 ;  /* 0x00008f0012ac7a23 */ /* 0x000fe2000001081a */
[----:B------:R-:W-:Y:S01]  /*67c0*/  SHF.R.U32.HI R16, RZ, 0x8, R16 ;  /* 0x00000008ff107819 */ /* 0x000fe20000011610 */
[----:B------:R-:W-:Y:S01]  /*67d0*/  FFMA.FTZ R175, R37, c[0x0][0x23c], -R26 ;  /* 0x00008f0025af7a23 */ /* 0x000fe2000001081a */
[----:B------:R-:W-:Y:S01]  /*67e0*/  LOP3.LUT R4, R41, UR6, R22, 0x96, !PT ;  /* 0x0000000629047c12 */ /* 0x000fe2000f8e9616 */
[----:B------:R-:W1:Y:S01]  /*67f0*/  MUFU.EX2 R170, R170 ;  /* 0x000000aa00aa7308 */ /* 0x000e620000000800 */
[----:B------:R-:W-:Y:S01]  /*6800*/  PRMT R5, R7, 0x5410, R16 ;  /* 0x0000541007057816 */ /* 0x000fe20000000010 */
[--C-:B------:R-:W-:Y:S01]  /*6810*/  FFMA.FTZ R166, R36, c[0x0][0x23c], -R31.reuse ;  /* 0x00008f0024a67a23 */ /* 0x100fe2000001081f */
[C---:B------:R-:W-:Y:S01]  /*6820*/  LOP3.LUT R16, R4.reuse, 0xffff, RZ, 0xc0, !PT ;  /* 0x0000ffff04107812 */ /* 0x040fe200078ec0ff */
[--C-:B------:R-:W-:Y:S01]  /*6830*/  FFMA.FTZ R174, R39, c[0x0][0x23c], -R26.reuse ;  /* 0x00008f0027ae7a23 */ /* 0x100fe2000001081a */
[----:B------:R-:W-:Y:S01]  /*6840*/  LOP3.LUT R7, R4, 0xff, RZ, 0xc0, !PT ;  /* 0x000000ff04077812 */ /* 0x000fe200078ec0ff */
[----:B------:R-:W-:Y:S01]  /*6850*/  FFMA.FTZ R167, R15, c[0x0][0x23c], -R26 ;  /* 0x00008f000fa77a23 */ /* 0x000fe2000001081a */
[----:B------:R-:W-:Y:S01]  /*6860*/  SHF.R.U32.HI R129, RZ, 0x10, R4 ;  /* 0x00000010ff817819 */ /* 0x000fe20000011604 */
[----:B------:R-:W-:Y:S01]  /*6870*/  MUFU.EX2 R172, R172 ;  /* 0x000000ac00ac7308 */ /* 0x000fe20000000800 */
[----:B------:R-:W-:Y:S01]  /*6880*/  SHF.R.U32.HI R16, RZ, 0x8, R16 ;  /* 0x00000008ff107819 */ /* 0x000fe20000011610 */
[--C-:B------:R-:W-:Y:S01]  /*6890*/  FFMA.FTZ R35, R8, c[0x0][0x23c], -R31.reuse ;  /* 0x00008f0008237a23 */ /* 0x100fe2000001081f */
[----:B------:R-:W-:Y:S01]  /*68a0*/  SHF.R.U32.HI R4, RZ, 0x18, R4 ;  /* 0x00000018ff047819 */ /* 0x000fe20000011604 */
[--C-:B------:R-:W-:Y:S01]  /*68b0*/  FFMA.FTZ R32, R10, c[0x0][0x23c], -R31.reuse ;  /* 0x00008f000a207a23 */ /* 0x100fe2000001081f */
[----:B------:R-:W-:Y:S01]  /*68c0*/  LOP3.LUT R129, R129, 0xff, RZ, 0xc0, !PT ;  /* 0x000000ff81817812 */ /* 0x000fe200078ec0ff */
[--C-:B------:R-:W-:Y:S01]  /*68d0*/  HSET2.LE.AND R130, R5, R250.reuse, PT ;  /* 0x000000fa05827233 */ /* 0x100fe20003803000 */
[----:B------:R-:W-:Y:S01]  /*68e0*/  PRMT R7, R7, 0x5410, R16 ;  /* 0x0000541007077816 */ /* 0x000fe20000000010 */
[----:B------:R-:W2:Y:S01]  /*68f0*/  MUFU.EX2 R175, R175 ;  /* 0x000000af00af7308 */ /* 0x000ea20000000800 */
[----:B------:R-:W-:Y:S01]  /*6900*/  SHF.R.U32.HI R18, RZ, 0x10, R40 ;  /* 0x00000010ff127819 */ /* 0x000fe20000011628 */
[--C-:B------:R-:W-:Y:S01]  /*6910*/  FFMA.FTZ R169, R12, c[0x0][0x23c], -R31.reuse ;  /* 0x00008f000ca97a23 */ /* 0x100fe2000001081f */
[----:B------:R-:W-:Y:S01]  /*6920*/  PRMT R129, R129, 0x5410, R4 ;  /* 0x0000541081817816 */ /* 0x000fe20000000004 */
[--C-:B------:R-:W-:Y:S01]  /*6930*/  HSET2.LE.AND R128, R7, R250.reuse, PT ;  /* 0x000000fa07807233 */ /* 0x100fe20003803000 */
[----:B------:R-:W-:Y:S01]  /*6940*/  SHF.R.U32.HI R131, RZ, 0x18, R40 ;  /* 0x00000018ff837819 */ /* 0x000fe20000011628 */
[----:B------:R-:W-:Y:S01]  /*6950*/  FFMA.FTZ R164, R14, c[0x0][0x23c], -R31 ;  /* 0x00008f000ea47a23 */ /* 0x000fe2000001081f */
[----:B------:R-:W-:Y:S01]  /*6960*/  LOP3.LUT R18, R18, 0xff, RZ, 0xc0, !PT ;  /* 0x000000ff12127812 */ /* 0x000fe200078ec0ff */
[----:B------:R-:W-:Y:S01]  /*6970*/  MUFU.EX2 R171, R171 ;  /* 0x000000ab00ab7308 */ /* 0x000fe20000000800 */
[----:B------:R-:W-:Y:S01]  /*6980*/  LOP3.LUT R22, R23, UR9, R34, 0x96, !PT ;  /* 0x0000000917167c12 */ /* 0x000fe2000f8e9622 */
[--C-:B------:R-:W-:Y:S01]  /*6990*/  HSET2.LE.AND R129, R129, R250.reuse, PT ;  /* 0x000000fa81817233 */ /* 0x100fe20003803000 */
[----:B-1----:R-:W-:Y:S01]  /*69a0*/  F2FP.PACK_AB R3, R170, R173 ;  /* 0x000000adaa03723e */ /* 0x002fe200000000ff */
[--C-:B------:R-:W-:Y:S01]  /*69b0*/  FFMA.FTZ R34, R9, c[0x0][0x23c], -R26.reuse ;  /* 0x00008f0009227a23 */ /* 0x100fe2000001081a */
[----:B------:R-:W-:Y:S01]  /*69c0*/  PRMT R131, R18, 0x5410, R131 ;  /* 0x0000541012837816 */ /* 0x000fe20000000083 */
[----:B------:R-:W-:Y:S01]  /*69d0*/  IMAD.WIDE.U32 R22, R22, -0x2daee0ad, RZ ;  /* 0xd2511f5316167825 */ /* 0x000fe200078e00ff */
[----:B------:R-:W-:Y:S01]  /*69e0*/  LOP3.LUT R128, R128, R3, RZ, 0xc0, !PT ;  /* 0x0000000380807212 */ /* 0x000fe200078ec0ff */
[----:B------:R-:W1:Y:S01]  /*69f0*/  MUFU.EX2 R166, R166 ;  /* 0x000000a600a67308 */ /* 0x000e620000000800 */
[----:B--2---:R-:W-:Y:S01]  /*6a00*/  F2FP.PACK_AB R4, R175, R172 ;  /* 0x000000acaf04723e */ /* 0x004fe200000000ff */
[----:B------:R-:W-:Y:S01]  /*6a10*/  FFMA.FTZ R3, R19, c[0x0][0x23c], -R26 ;  /* 0x00008f0013037a23 */ /* 0x000fe2000001081a */
[--C-:B------:R-:W-:Y:S01]  /*6a20*/  HSET2.LE.AND R131, R131, R250.reuse, PT ;  /* 0x000000fa83837233 */ /* 0x100fe20003803000 */
[----:B------:R-:W-:Y:S01]  /*6a30*/  LOP3.LUT R20, R23, UR37, R20, 0x96, !PT ;  /* 0x0000002517147c12 */ /* 0x000fe2000f8e9614 */
[----:B------:R-:W2:Y:S01]  /*6a40*/  LDSM.16.MT88.4 R12, [R220+0x16000] ;  /* 0x01600000dc0c783b */ /* 0x000ea20000004200 */
[----:B------:R-:W-:Y:S01]  /*6a50*/  LOP3.LUT R129, R129, R4, RZ, 0xc0, !PT ;  /* 0x0000000481817212 */ /* 0x000fe200078ec0ff */
[----:B------:R-:W-:Y:S01]  /*6a60*/  FFMA.FTZ R168, R33, c[0x0][0x23c], -R26 ;  /* 0x00008f0021a87a23 */ /* 0x000fe2000001081a */
[----:B------:R-:W-:Y:S01]  /*6a70*/  MUFU.EX2 R174, R174 ;  /* 0x000000ae00ae7308 */ /* 0x000fe20000000800 */
[----:B------:R-:W-:Y:S01]  /*6a80*/  LOP3.LUT R4, R22, 0xffff, RZ, 0xc0, !PT ;  /* 0x0000ffff16047812 */ /* 0x000fe200078ec0ff */
[----:B------:R-:W3:Y:S01]  /*6a90*/  LDSM.16.MT88.4 R40, [R224+0x12000] ;  /* 0x01200000e028783b */ /* 0x000ee20000004200 */
[----:B------:R-:W-:Y:S01]  /*6aa0*/  SHF.R.U32.HI R7, RZ, 0x18, R22 ;  /* 0x00000018ff077819 */ /* 0x000fe20000011616 */
[----:B------:R-:W-:Y:S01]  /*6ab0*/  FFMA.FTZ R33, R17, c[0x0][0x23c], -R26 ;  /* 0x00008f0011217a23 */ /* 0x000fe2000001081a */
[----:B------:R-:W-:Y:S01]  /*6ac0*/  SHF.R.U32.HI R4, RZ, 0x8, R4 ;  /* 0x00000008ff047819 */ /* 0x000fe20000011604 */
[----:B------:R-:W4:Y:S01]  /*6ad0*/  LDSM.16.MT88.4 R8, [R224+0x10800] ;  /* 0x01080000e008783b */ /* 0x000f220000004200 */
[----:B------:R-:W-:Y:S01]  /*6ae0*/  LOP3.LUT R19, R20, 0xffff, RZ, 0xc0, !PT ;  /* 0x0000ffff14137812 */ /* 0x000fe200078ec0ff */
[----:B------:R-:W5:Y:S01]  /*6af0*/  MUFU.EX2 R167, R167 ;  /* 0x000000a700a77308 */ /* 0x000f620000000800 */
[----:B-1----:R-:W-:Y:S01]  /*6b00*/  F2FP.PACK_AB R5, R166, R171 ;  /* 0x000000aba605723e */ /* 0x002fe200000000ff */
[--C-:B------:R-:W-:Y:S01]  /*6b10*/  FFMA.FTZ R176, R176, c[0x0][0x23c], -R31.reuse ;  /* 0x00008f00b0b07a23 */ /* 0x100fe2000001081f */
[----:B------:R-:W-:Y:S01]  /*6b20*/  LOP3.LUT R16, R20, 0xff, RZ, 0xc0, !PT ;  /* 0x000000ff14107812 */ /* 0x000fe200078ec0ff */
[--C-:B------:R-:W-:Y:S01]  /*6b30*/  FFMA.FTZ R179, R186, c[0x0][0x23c], -R31.reuse ;  /* 0x00008f00bab37a23 */ /* 0x100fe2000001081f */
[----:B------:R-:W-:Y:S01]  /*6b40*/  LOP3.LUT R130, R130, R5, RZ, 0xc0, !PT ;  /* 0x0000000582827212 */ /* 0x000fe200078ec0ff */
[----:B------:R-:W-:Y:S01]  /*6b50*/  FFMA.FTZ R177, R184, c[0x0][0x23c], -R31 ;  /* 0x00008f00b8b17a23 */ /* 0x000fe2000001081f */
[----:B------:R-:W-:Y:S01]  /*6b60*/  LOP3.LUT R5, R22, 0xff, RZ, 0xc0, !PT ;  /* 0x000000ff16057812 */ /* 0x000fe200078ec0ff */
[----:B------:R-:W-:Y:S01]  /*6b70*/  MUFU.EX2 R35, R35 ;  /* 0x0000002300237308 */ /* 0x000fe20000000800 */
[----:B------:R-:W-:Y:S01]  /*6b80*/  SHF.R.U32.HI R19, RZ, 0x8, R19 ;  /* 0x00000008ff137819 */ /* 0x000fe20000011613 */
[----:B------:R-:W-:Y:S01]  /*6b90*/  FFMA.FTZ R184, R187, c[0x0][0x23c], -R26 ;  /* 0x00008f00bbb87a23 */ /* 0x000fe2000001081a */
[----:B------:R-:W-:Y:S01]  /*6ba0*/  PRMT R5, R5, 0x5410, R4 ;  /* 0x0000541005057816 */ /* 0x000fe20000000004 */
[----:B------:R-:W-:Y:S01]  /*6bb0*/  FFMA.FTZ R181, R181, c[0x0][0x23c], -R26 ;  /* 0x00008f00b5b57a23 */ /* 0x000fe2000001081a */
[----:B------:R-:W-:Y:S01]  /*6bc0*/  SHF.R.U32.HI R17, RZ, 0x18, R20 ;  /* 0x00000018ff117819 */ /* 0x000fe20000011614 */
[----:B------:R-:W-:Y:S01]  /*6bd0*/  FFMA.FTZ R178, R178, c[0x0][0x23c], -R31 ;  /* 0x00008f00b2b27a23 */ /* 0x000fe2000001081f */
[----:B------:R-:W-:Y:S01]  /*6be0*/  PRMT R19, R16, 0x5410, R19 ;  /* 0x0000541010137816 */ /* 0x000fe20000000013 */
[----:B------:R-:W1:Y:S01]  /*6bf0*/  MUFU.EX2 R32, R32 ;  /* 0x0000002000207308 */ /* 0x000e620000000800 */
[----:B-----5:R-:W-:Y:S01]  /*6c00*/  F2FP.PACK_AB R6, R167, R174 ;  /* 0x000000aea706723e */ /* 0x020fe200000000ff */
[----:B------:R-:W-:Y:S01]  /*6c10*/  HSET2.LE.AND R5, R5, R250, PT ;  /* 0x000000fa05057233 */ /* 0x000fe20003803000 */
[----:B------:R-:W-:-:S02]  /*6c20*/  FFMA.FTZ R183, R183, c[0x0][0x23c], -R26 ;  /* 0x00008f00b7b77a23 */ /* 0x000fc4000001081a */
[----:B------:R-:W-:Y:S01]  /*6c30*/  LOP3.LUT R131, R131, R6, RZ, 0xc0, !PT ;  /* 0x0000000683837212 */ /* 0x000fe200078ec0ff */
[----:B------:R-:W-:Y:S01]  /*6c40*/  FFMA.FTZ R186, R185, c[0x0][0x23c], -R26 ;  /* 0x00008f00b9ba7a23 */ /* 0x000fe2000001081a */
[----:B------:R-:W-:Y:S01]  /*6c50*/  SHF.R.U32.HI R6, RZ, 0x10, R22 ;  /* 0x00000010ff067819 */ /* 0x000fe20000011616 */
[----:B------:R-:W-:Y:S01]  /*6c60*/  MUFU.EX2 R34, R34 ;  /* 0x0000002200227308 */ /* 0x000fe20000000800 */
[--C-:B------:R-:W-:Y:S02]  /*6c70*/  FFMA.FTZ R185, R180, c[0x0][0x23c], -R31.reuse ;  /* 0x00008f00b4b97a23 */ /* 0x100fe4000001081f */
[----:B------:R-:W-:Y:S01]  /*6c80*/  LOP3.LUT R4, R6, 0xff, RZ, 0xc0, !PT ;  /* 0x000000ff06047812 */ /* 0x000fe200078ec0ff */
[C---:B------:R-:W-:Y:S01]  /*6c90*/  HMMA.16816.F32 R160, R128.reuse, R156, RZ ;  /* 0x0000009c80a0723c */ /* 0x040fe200000018ff */
[----:B------:R-:W-:Y:S01]  /*6ca0*/  SHF.R.U32.HI R6, RZ, 0x10, R20 ;  /* 0x00000010ff067819 */ /* 0x000fe20000011614 */
[----:B------:R-:W-:Y:S01]  /*6cb0*/  FFMA.FTZ R182, R182, c[0x0][0x23c], -R31 ;  /* 0x00008f00b6b67a23 */ /* 0x000fe2000001081f */
[----:B------:R-:W-:Y:S01]  /*6cc0*/  PRMT R7, R4, 0x5410, R7 ;  /* 0x0000541004077816 */ /* 0x000fe20000000007 */
[----:B------:R-:W5:Y:S01]  /*6cd0*/  MUFU.EX2 R3, R3 ;  /* 0x0000000300037308 */ /* 0x000f620000000800 */
[----:B------:R-:W-:Y:S01]  /*6ce0*/  LOP3.LUT R6, R6, 0xff, RZ, 0xc0, !PT ;  /* 0x000000ff06067812 */ /* 0x000fe200078ec0ff */
[--C-:B------:R-:W-:Y:S01]  /*6cf0*/  HSET2.LE.AND R4, R19, R250.reuse, PT ;  /* 0x000000fa13047233 */ /* 0x100fe20003803000 */
[----:B-1----:R-:W-:Y:S01]  /*6d00*/  F2FP.PACK_AB R18, R32, R35 ;  /* 0x000000232012723e */ /* 0x002fe200000000ff */
[--C-:B------:R-:W-:Y:S01]  /*6d10*/  HSET2.LE.AND R7, R7, R250.reuse, PT ;  /* 0x000000fa07077233 */ /* 0x100fe20003803000 */
[----:B------:R-:W-:Y:S01]  /*6d20*/  PRMT R17, R6, 0x5410, R17 ;  /* 0x0000541006117816 */ /* 0x000fe20000000011 */
[----:B------:R-:W-:Y:S01]  /*6d30*/  HMMA.16816.F32 R156, R128, R158, RZ ;  /* 0x0000009e809c723c */ /* 0x000fe200000018ff */
[----:B------:R-:W-:Y:S01]  /*6d40*/  LOP3.LUT R6, R5, R18, RZ, 0xc0, !PT ;  /* 0x0000001205067212 */ /* 0x000fe200078ec0ff */
[----:B------:R-:W-:Y:S01]  /*6d50*/  MUFU.EX2 R169, R169 ;  /* 0x000000a900a97308 */ /* 0x000fe20000000800 */
[----:B------:R-:W-:Y:S01]  /*6d60*/  LDSM.16.MT88.4 R20, [R222+0x10800] ;  /* 0x01080000de14783b */ /* 0x000fe20000004200 */
[----:B------:R-:W-:Y:S01]  /*6d70*/  HSET2.LE.AND R5, R17, R250, PT ;  /* 0x000000fa11057233 */ /* 0x000fe20003803000 */
[----:B------:R-:W-:-:S02]  /*6d80*/  FFMA.FTZ R180, R30, c[0x0][0x23c], -R31 ;  /* 0x00008f001eb47a23 */ /* 0x000fc4000001081f */
[----:B------:R-:W-:Y:S01]  /*6d90*/  FADD.FTZ R170, R173, R170 ;  /* 0x000000aaadaa7221 */ /* 0x000fe20000010000 */
[C---:B------:R-:W-:Y:S01]  /*6da0*/  HMMA.16816.F32 R144, R128.reuse, R140, RZ ;  /* 0x0000008c8090723c */ /* 0x040fe200000018ff */
[----:B------:R-:W-:Y:S01]  /*6db0*/  FADD.FTZ R175, R172, R175 ;  /* 0x000000afacaf7221 */ /* 0x000fe20000010000 */
[----:B-----5:R-:W-:Y:S01]  /*6dc0*/  F2FP.PACK_AB R16, R3, R34 ;  /* 0x000000220310723e */ /* 0x020fe200000000ff */
[----:B------:R-:W1:Y:S01]  /*6dd0*/  MUFU.EX2 R164, R164 ;  /* 0x000000a400a47308 */ /* 0x000e620000000800 */
[----:B------:R-:W-:Y:S02]  /*6de0*/  FADD.FTZ R171, R171, R170 ;  /* 0x000000aaabab7221 */ /* 0x000fe40000010000 */
[----:B------:R-:W-:Y:S01]  /*6df0*/  LOP3.LUT R7, R7, R16, RZ, 0xc0, !PT ;  /* 0x0000001007077212 */ /* 0x000fe200078ec0ff */
[----:B------:R-:W-:Y:S01]  /*6e00*/  FADD.FTZ R174, R174, R175 ;  /* 0x000000afaeae7221 */ /* 0x000fe20000010000 */
[----:B------:R-:W5:Y:S01]  /*6e10*/  LDSM.16.MT88.4 R16, [R221+0x10800] ;  /* 0x01080000dd10783b */ /* 0x000f620000004200 */
[----:B------:R-:W-:Y:S01]  /*6e20*/  HMMA.16816.F32 R140, R128, R142, RZ ;  /* 0x0000008e808c723c */ /* 0x000fe200000018ff */
[----:B------:R-:W-:Y:S01]  /*6e30*/  FADD.FTZ R166, R166, R171 ;  /* 0x000000aba6a67221 */ /* 0x000fe20000010000 */
[----:B------:R-:W-:Y:S01]  /*6e40*/  MUFU.EX2 R168, R168 ;  /* 0x000000a800a87308 */ /* 0x000fe20000000800 */
[----:B------:R-:W-:-:S05]  /*6e50*/  FADD.FTZ R167, R167, R174 ;  /* 0x000000aea7a77221 */ /* 0x000fca0000010000 */
[C---:B--2---:R-:W-:Y:S02]  /*6e60*/  HMMA.16816.F32 R124, R128.reuse, R12, RZ ;  /* 0x0000000c807c723c */ /* 0x044fe400000018ff */
[----:B------:R-:W2:Y:S05]  /*6e70*/  MUFU.EX2 R33, R33 ;  /* 0x0000002100217308 */ /* 0x000eaa0000000800 */
[----:B-1----:R-:W-:Y:S01]  /*6e80*/  F2FP.PACK_AB R13, R164, R169 ;  /* 0x000000a9a40d723e */ /* 0x002fe200000000ff */
[----:B------:R-:W-:Y:S01]  /*6e90*/  HMMA.16816.F32 R152, R128, R148, RZ ;  /* 0x000000948098723c */ /* 0x000fe200000018ff */
[----:B------:R-:W-:Y:S01]  /*6ea0*/  FADD.FTZ R169, R169, R166 ;  /* 0x000000a6a9a97221 */ /* 0x000fe20000010000 */
[----:B------:R-:W-:Y:S01]  /*6eb0*/  MUFU.EX2 R176, R176 ;  /* 0x000000b000b07308 */ /* 0x000fe20000000800 */
[----:B------:R-:W-:-:S02]  /*6ec0*/  LOP3.LUT R4, R4, R13, RZ, 0xc0, !PT ;  /* 0x0000000d04047212 */ /* 0x000fc400078ec0ff */
[----:B------:R-:W-:-:S03]  /*6ed0*/  FADD.FTZ R164, R164, R169 ;  /* 0x000000a9a4a47221 */ /* 0x000fc60000010000 */
[C---:B------:R-:W-:Y:S01]  /*6ee0*/  HMMA.16816.F32 R136, R128.reuse, R132, RZ ;  /* 0x000000848088723c */ /* 0x040fe200000018ff */
[----:B------:R-:W-:Y:S01]  /*6ef0*/  FADD.FTZ R35, R35, R164 ;  /* 0x000000a423237221 */ /* 0x000fe20000010000 */
[----:B--2---:R-:W-:Y:S01]  /*6f00*/  F2FP.PACK_AB R12, R33, R168 ;  /* 0x000000a8210c723e */ /* 0x004fe200000000ff */
[----:B------:R-:W1:Y:S01]  /*6f10*/  MUFU.EX2 R179, R179 ;  /* 0x000000b300b37308 */ /* 0x000e620000000800 */
[----:B------:R-:W-:Y:S02]  /*6f20*/  FADD.FTZ R168, R168, R167 ;  /* 0x000000a7a8a87221 */ /* 0x000fe40000010000 */
[----:B------:R-:W-:Y:S01]  /*6f30*/  LOP3.LUT R5, R5, R12, RZ, 0xc0, !PT ;  /* 0x0000000c05057212 */ /* 0x000fe200078ec0ff */
[----:B------:R-:W-:Y:S01]  /*6f40*/  FADD.FTZ R35, R32, R35 ;  /* 0x0000002320237221 */ /* 0x000fe20000010000 */
[----:B---3--:R-:W-:Y:S01]  /*6f50*/  HMMA.16816.F32 R36, R128, R40, RZ ;  /* 0x000000288024723c */ /* 0x008fe200000018ff */
[----:B------:R-:W-:Y:S02]  /*6f60*/  FADD.FTZ R33, R33, R168 ;  /* 0x000000a821217221 */ /* 0x000fe40000010000 */
[----:B------:R-:W-:Y:S02]  /*6f70*/  MUFU.EX2 R184, R184 ;  /* 0x000000b800b87308 */ /* 0x000fe40000000800 */
[----:B------:R-:W-:-:S03]  /*6f80*/  FADD.FTZ R34, R34, R33 ;  /* 0x0000002122227221 */ /* 0x000fc60000010000 */
[C---:B------:R-:W-:Y:S01]  /*6f90*/  HMMA.16816.F32 R44, R128.reuse, R48, RZ ;  /* 0x00000030802c723c */ /* 0x040fe200000018ff */
[----:B------:R-:W-:Y:S02]  /*6fa0*/  FADD.FTZ R3, R3, R34 ;  /* 0x0000002203037221 */ /* 0x000fe40000010000 */
[----:B------:R-:W2:Y:S05]  /*6fb0*/  MUFU.EX2 R181, R181 ;  /* 0x000000b500b57308 */ /* 0x000eaa0000000800 */
[C---:B------:R-:W-:Y:S03]  /*6fc0*/  HMMA.16816.F32 R52, R128.reuse, R56, RZ ;  /* 0x000000388034723c */ /* 0x040fe600000018ff */
[----:B------:R-:W-:Y:S05]  /*6fd0*/  MUFU.EX2 R177, R177 ;  /* 0x000000b100b17308 */ /* 0x000fea0000000800 */
[C---:B------:R-:W-:Y:S03]  /*6fe0*/  HMMA.16816.F32 R60, R128.reuse, R64, RZ ;  /* 0x00000040803c723c */ /* 0x040fe600000018ff */
[----:B------:R-:W3:Y:S05]  /*6ff0*/  MUFU.EX2 R178, R178 ;  /* 0x000000b200b27308 */ /* 0x000eea0000000800 */
[C---:B------:R-:W-:Y:S03]  /*7000*/  HMMA.16816.F32 R68, R128.reuse, R72, RZ ;  /* 0x000000488044723c */ /* 0x040fe600000018ff */
[----:B------:R-:W-:Y:S05]  /*7010*/  MUFU.EX2 R183, R183 ;  /* 0x000000b700b77308 */ /* 0x000fea0000000800 */
[C---:B------:R-:W-:Y:S03]  /*7020*/  HMMA.16816.F32 R76, R128.reuse, R80, RZ ;  /* 0x00000050804c723c */ /* 0x040fe600000018ff */
[----:B------:R-:W1:Y:S05]  /*7030*/  MUFU.EX2 R186, R186 ;  /* 0x000000ba00ba7308 */ /* 0x000e6a0000000800 */
[C---:B------:R-:W-:Y:S03]  /*7040*/  HMMA.16816.F32 R84, R128.reuse, R88, RZ ;  /* 0x000000588054723c */ /* 0x040fe600000018ff */
[----:B------:R-:W-:Y:S05]  /*7050*/  MUFU.EX2 R182, R182 ;  /* 0x000000b600b67308 */ /* 0x000fea0000000800 */
[C---:B------:R-:W-:Y:S03]  /*7060*/  HMMA.16816.F32 R92, R128.reuse, R96, RZ ;  /* 0x00000060805c723c */ /* 0x040fe600000018ff */
[----:B------:R-:W-:Y:S05]  /*7070*/  MUFU.EX2 R185, R185 ;  /* 0x000000b900b97308 */ /* 0x000fea0000000800 */
[C---:B------:R-:W-:Y:S03]  /*7080*/  HMMA.16816.F32 R100, R128.reuse, R104, RZ ;  /* 0x000000688064723c */ /* 0x040fe600000018ff */
[----:B------:R-:W-:Y:S05]  /*7090*/  MUFU.EX2 R180, R180 ;  /* 0x000000b400b47308 */ /* 0x000fea0000000800 */
        /* <DEDUP_REMOVED lines=15> */
[----:B------:R-:W-:Y:S01]  /*7190*/  HMMA.16816.F32 R128, R128, R14, RZ ;  /* 0x0000000e8080723c */ /* 0x000fe200000018ff */
[----:B------:R-:W1:Y:S07]  /*71a0*/  LDSM.16.MT88.4 R12, [R220+0x10800] ;  /* 0x01080000dc0c783b */ /* 0x000e6e0000004200 */
[C---:B----4-:R-:W-:Y:S08]  /*71b0*/  HMMA.16816.F32 R160, R4.reuse, R8, R160 ;  /* 0x0000000804a0723c */ /* 0x050ff000000018a0 */
[C---:B------:R-:W-:Y:S01]  /*71c0*/  HMMA.16816.F32 R156, R4.reuse, R10, R156 ;  /* 0x0000000a049c723c */ /* 0x040fe2000000189c */
[----:B------:R-:W4:Y:S07]  /*71d0*/  LDSM.16.MT88.4 R8, [R224+0x12800] ;  /* 0x01280000e008783b */ /* 0x000f2e0000004200 */
[C---:B-----5:R-:W-:Y:S08]  /*71e0*/  HMMA.16816.F32 R144, R4.reuse, R16, R144 ;  /* 0x000000100490723c */ /* 0x060ff00000001890 */
[C---:B------:R-:W-:Y:S01]  /*71f0*/  HMMA.16816.F32 R140, R4.reuse, R18, R140 ;  /* 0x00000012048c723c */ /* 0x040fe2000000188c */
[----:B------:R-:W5:Y:S07]  /*7200*/  LDSM.16.MT88.4 R16, [R221+0x12800] ;  /* 0x01280000dd10783b */ /* 0x000f6e0000004200 */
[C---:B------:R-:W-:Y:S08]  /*7210*/  HMMA.16816.F32 R152, R4.reuse, R20, R152 ;  /* 0x000000140498723c */ /* 0x040ff00000001898 */
        /* <DEDUP_REMOVED lines=23> */
[C---:B--2---:R-:W-:Y:S07]  /*7390*/  HMMA.16816.F32 R76, R4.reuse, R20, R76 ;  /* 0x00000014044c723c */ /* 0x044fee000000184c */
[----:B------:R-:W-:Y:S01]  /*73a0*/  LOP3.LUT R20, R189, UR7, R194, 0x96, !PT ;  /* 0x00000007bd147c12 */ /* 0x000fe2000f8e96c2 */
[----:B-1----:R-:W-:Y:S04]  /*73b0*/  HMMA.16816.F32 R92, R4, R12, R92 ;  /* 0x0000000c045c723c */ /* 0x002fe8000000185c */
[----:B------:R-:W-:-:S04]  /*73c0*/  IMAD.WIDE.U32 R20, R20, -0x2daee0ad, RZ ;  /* 0xd2511f5314147825 */ /* 0x000fc800078e00ff */
[----:B------:R-:W-:Y:S01]  /*73d0*/  HMMA.16816.F32 R96, R4, R14, R96 ;  /* 0x0000000e0460723c */ /* 0x000fe20000001860 */
[----:B------:R-:W1:Y:S01]  /*73e0*/  LDSM.16.MT88.4 R12, [R221+0x16800] ;  /* 0x01680000dd0c783b */ /* 0x000e620000004200 */
[----:B------:R-:W-:-:S06]  /*73f0*/  LOP3.LUT R190, R21, UR12, R192, 0x96, !PT ;  /* 0x0000000c15be7c12 */ /* 0x000fcc000f8e96c0 */
[C---:B----4-:R-:W-:Y:S08]  /*7400*/  HMMA.16816.F32 R100, R4.reuse, R8, R100 ;  /* 0x000000080464723c */ /* 0x050ff00000001864 */
[C---:B------:R-:W-:Y:S01]  /*7410*/  HMMA.16816.F32 R104, R4.reuse, R10, R104 ;  /* 0x0000000a0468723c */ /* 0x040fe20000001868 */
[----:B------:R-:W2:Y:S07]  /*7420*/  LDSM.16.MT88.4 R8, [R220+0x16800] ;  /* 0x01680000dc08783b */ /* 0x000eae0000004200 */
[C---:B-----5:R-:W-:Y:S07]  /*7430*/  HMMA.16816.F32 R108, R4.reuse, R16, R108 ;  /* 0x00000010046c723c */ /* 0x060fee000000186c */
[----:B------:R-:W-:Y:S01]  /*7440*/  IMAD.WIDE.U32 R16, R191, -0x326172a9, RZ ;  /* 0xcd9e8d57bf107825 */ /* 0x000fe200078e00ff */
[----:B------:R-:W-:Y:S03]  /*7450*/  HMMA.16816.F32 R80, R4, R22, R80 ;  /* 0x000000160450723c */ /* 0x000fe60000001850 */
[----:B------:R-:W-:Y:S01]  /*7460*/  IMAD.WIDE.U32 R190, R190, -0x326172a9, RZ ;  /* 0xcd9e8d57bebe7825 */ /* 0x000fe200078e00ff */
[----:B------:R-:W-:-:S04]  /*7470*/  LOP3.LUT R189, R17, UR13, R188, 0x96, !PT ;  /* 0x0000000d11bd7c12 */ /* 0x000fc8000f8e96bc */
[----:B------:R-:W-:Y:S01]  /*7480*/  LOP3.LUT R188, R191, UR11, R16, 0x96, !PT ;  /* 0x0000000bbfbc7c12 */ /* 0x000fe2000f8e9610 */
[----:B------:R-:W-:Y:S01]  /*7490*/  IMAD.WIDE.U32 R16, R189, -0x2daee0ad, RZ ;  /* 0xd2511f53bd107825 */ /* 0x000fe200078e00ff */
[----:B-1----:R-:W-:Y:S03]  /*74a0*/  HMMA.16816.F32 R116, R4, R12, R116 ;  /* 0x0000000c0474723c */ /* 0x002fe60000001874 */
[----:B------:R-:W-:Y:S01]  /*74b0*/  IMAD.WIDE.U32 R188, R188, -0x2daee0ad, RZ ;  /* 0xd2511f53bcbc7825 */ /* 0x000fe200078e00ff */
[----:B------:R-:W-:-:S04]  /*74c0*/  LOP3.LUT R192, R17, UR10, R20, 0x96, !PT ;  /* 0x0000000a11c07c12 */ /* 0x000fc8000f8e9614 */
[----:B------:R-:W-:Y:S01]  /*74d0*/  LOP3.LUT R16, R189, UR8, R16, 0x96, !PT ;  /* 0x00000008bd107c12 */ /* 0x000fe2000f8e9610 */
[----:B------:R-:W-:Y:S01]  /*74e0*/  IMAD.WIDE.U32 R192, R192, -0x326172a9, RZ ;  /* 0xcd9e8d57c0c07825 */ /* 0x000fe200078e00ff */
[----:B------:R-:W-:Y:S03]  /*74f0*/  HMMA.16816.F32 R120, R4, R14, R120 ;  /* 0x0000000e0478723c */ /* 0x000fe60000001878 */
[----:B------:R-:W-:Y:S01]  /*7500*/  IMAD.WIDE.U32 R22, R16, -0x326172a9, RZ ;  /* 0xcd9e8d5710167825 */ /* 0x000fe200078e00ff */
[----:B------:R-:W-:-:S03]  /*7510*/  LOP3.LUT R190, R193, UR9, R190, 0x96, !PT ;  /* 0x00000009c1be7c12 */ /* 0x000fc6000f8e96be */
[----:B------:R-:W-:Y:S01]  /*7520*/  FFMA.FTZ R189, R29, c[0x0][0x23c], -R26 ;  /* 0x00008f001dbd7a23 */ /* 0x000fe2000001081a */
[----:B------:R-:W-:Y:S01]  /*7530*/  LOP3.LUT R16, R23, UR6, R192, 0x96, !PT ;  /* 0x0000000617107c12 */ /* 0x000fe2000f8e96c0 */
[C---:B--2---:R-:W-:Y:S01]  /*7540*/  HMMA.16816.F32 R124, R4.reuse, R8, R124 ;  /* 0x00000008047c723c */ /* 0x044fe2000000187c */
[----:B------:R-:W-:Y:S01]  /*7550*/  LOP3.LUT R20, R22, 0xffff, RZ, 0xc0, !PT ;  /* 0x0000ffff16147812 */ /* 0x000fe200078ec0ff */
[----:B------:R-:W-:Y:S01]  /*7560*/  IMAD.WIDE.U32 R190, R190, -0x2daee0ad, RZ ;  /* 0xd2511f53bebe7825 */ /* 0x000fe200078e00ff */
[C---:B------:R-:W-:Y:S01]  /*7570*/  LOP3.LUT R12, R16.reuse, 0xffff, RZ, 0xc0, !PT ;  /* 0x0000ffff100c7812 */ /* 0x040fe200078ec0ff */
[----:B------:R-:W-:Y:S01]  /*7580*/  MUFU.EX2 R189, R189 ;  /* 0x000000bd00bd7308 */ /* 0x000fe20000000800 */
[----:B------:R-:W-:Y:S02]  /*7590*/  LOP3.LUT R21, R16, 0xff, RZ, 0xc0, !PT ;  /* 0x000000ff10157812 */ /* 0x000fe400078ec0ff */
[----:B------:R-:W-:Y:S01]  /*75a0*/  SHF.R.U32.HI R12, RZ, 0x8, R12 ;  /* 0x00000008ff0c7819 */ /* 0x000fe2000001160c */
[----:B------:R-:W-:Y:S01]  /*75b0*/  HMMA.16816.F32 R112, R4, R18, R112 ;  /* 0x000000120470723c */ /* 0x000fe20000001870 */
[----:B------:R-:W-:-:S02]  /*75c0*/  SHF.R.U32.HI R9, RZ, 0x10, R16 ;  /* 0x00000010ff097819 */ /* 0x000fc40000011610 */
[----:B------:R-:W-:Y:S02]  /*75d0*/  PRMT R21, R21, 0x5410, R12 ;  /* 0x0000541015157816 */ /* 0x000fe4000000000c */
[----:B------:R-:W1:Y:S01]  /*75e0*/  LDSM.16.MT88.4 R12, [R224+0x11000] ;  /* 0x01100000e00c783b */ /* 0x000e620000004200 */
[----:B------:R-:W-:Y:S02]  /*75f0*/  SHF.R.U32.HI R16, RZ, 0x18, R16 ;  /* 0x00000018ff107819 */ /* 0x000fe40000011610 */
[----:B------:R-:W-:Y:S01]  /*7600*/  LOP3.LUT R9, R9, 0xff, RZ, 0xc0, !PT ;  /* 0x000000ff09097812 */ /* 0x000fe200078ec0ff */
[----:B------:R-:W-:Y:S01]  /*7610*/  HMMA.16816.F32 R128, R4, R10, R128 ;  /* 0x0000000a0480723c */ /* 0x000fe20000001880 */
[----:B------:R-:W-:Y:S02]  /*7620*/  SHF.R.U32.HI R23, RZ, 0x10, R22 ;  /* 0x00000010ff177819 */ /* 0x000fe40000011616 */
[----:B------:R-:W-:Y:S02]  /*7630*/  PRMT R9, R9, 0x5410, R16 ;  /* 0x0000541009097816 */ /* 0x000fe40000000010 */
[----:B------:R-:W-:Y:S01]  /*7640*/  LOP3.LUT R187, R22, 0xff, RZ, 0xc0, !PT ;  /* 0x000000ff16bb7812 */ /* 0x000fe200078ec0ff */
[----:B------:R-:W-:Y:S01]  /*7650*/  LDSM.16.MT88.4 R16, [R222+0x11000] ;  /* 0x01100000de10783b */ /* 0x000fe20000004200 */
[--C-:B------:R-:W-:Y:S01]  /*7660*/  HSET2.LE.AND R4, R21, R250.reuse, PT ;  /* 0x000000fa15047233 */ /* 0x100fe20003803000 */
[----:B------:R-:W-:Y:S01]  /*7670*/  SHF.R.U32.HI R22, RZ, 0x18, R22 ;  /* 0x00000018ff167819 */ /* 0x000fe20000011616 */
[----:B------:R-:W-:Y:S01]  /*7680*/  HSET2.LE.AND R5, R9, R250, PT ;  /* 0x000000fa09057233 */ /* 0x000fe20003803000 */
[----:B------:R-:W-:Y:S01]  /*7690*/  F2FP.PACK_AB R9, R179, R176 ;  /* 0x000000b0b309723e */ /* 0x000fe200000000ff */
[----:B------:R-:W-:Y:S01]  /*76a0*/  FADD.FTZ R176, R176, R35 ;  /* 0x00000023b0b07221 */ /* 0x000fe20000010000 */
[----:B------:R-:W-:-:S02]  /*76b0*/  SHF.R.U32.HI R20, RZ, 0x8, R20 ;  /* 0x00000008ff147819 */ /* 0x000fc40000011614 */
[----:B------:R-:W-:Y:S01]  /*76c0*/  LOP3.LUT R4, R4, R9, RZ, 0xc0, !PT ;  /* 0x0000000904047212 */ /* 0x000fe200078ec0ff */
[----:B------:R-:W-:Y:S01]  /*76d0*/  FADD.FTZ R176, R179, R176 ;  /* 0x000000b0b3b07221 */ /* 0x000fe20000010000 */
[----:B------:R-:W2:Y:S01]  /*76e0*/  LDSM.16.MT88.4 R8, [R221+0x11000] ;  /* 0x01100000dd08783b */ /* 0x000ea20000004200 */
[----:B------:R-:W-:Y:S02]  /*76f0*/  LOP3.LUT R7, R23, 0xff, RZ, 0xc0, !PT ;  /* 0x000000ff17077812 */ /* 0x000fe400078ec0ff */
[----:B------:R-:W-:Y:S01]  /*7700*/  F2FP.PACK_AB R6, R181, R184 ;  /* 0x000000b8b506723e */ /* 0x000fe200000000ff */
[----:B------:R-:W-:Y:S01]  /*7710*/  FADD.FTZ R184, R184, R3 ;  /* 0x00000003b8b87221 */ /* 0x000fe20000010000 */
[----:B------:R-:W-:Y:S02]  /*7720*/  PRMT R187, R187, 0x5410, R20 ;  /* 0x00005410bbbb7816 */ /* 0x000fe40000000014 */
[----:B------:R-:W-:Y:S01]  /*7730*/  PRMT R7, R7, 0x5410, R22 ;  /* 0x0000541007077816 */ /* 0x000fe20000000016 */
[----:B------:R-:W-:Y:S01]  /*7740*/  FADD.FTZ R184, R181, R184 ;  /* 0x000000b8b5b87221 */ /* 0x000fe20000010000 */
[----:B------:R-:W-:Y:S01]  /*7750*/  LOP3.LUT R5, R5, R6, RZ, 0xc0, !PT ;  /* 0x0000000605057212 */ /* 0x000fe200078ec0ff */
[--C-:B------:R-:W-:Y:S01]  /*7760*/  HSET2.LE.AND R6, R187, R250.reuse, PT ;  /* 0x000000fabb067233 */ /* 0x100fe20003803000 */
[----:B---3--:R-:W-:Y:S01]  /*7770*/  F2FP.PACK_AB R21, R178, R177 ;  /* 0x000000b1b215723e */ /* 0x008fe200000000ff */
[----:B------:R-:W-:Y:S01]  /*7780*/  HSET2.LE.AND R7, R7, R250, PT ;  /* 0x000000fa07077233 */ /* 0x000fe20003803000 */
[----:B------:R-:W-:Y:S01]  /*7790*/  F2FP.PACK_AB R20, R186, R183 ;  /* 0x000000b7ba14723e */ /* 0x000fe200000000ff */
[----:B------:R-:W-:Y:S01]  /*77a0*/  FFMA.FTZ R187, R28, c[0x0][0x23c], -R31 ;  /* 0x00008f001cbb7a23 */ /* 0x000fe2000001081f */
[----:B------:R-:W-:Y:S01]  /*77b0*/  LOP3.LUT R6, R6, R21, RZ, 0xc0, !PT ;  /* 0x0000001506067212 */ /* 0x000fe200078ec0ff */
[----:B------:R-:W-:Y:S01]  /*77c0*/  LDSM.16.MT88.4 R28, [R221+0x11800] ;  /* 0x01180000dd1c783b */ /* 0x000fe20000004200 */
[----:B------:R-:W-:Y:S01]  /*77d0*/  LOP3.LUT R7, R7, R20, RZ, 0xc0, !PT ;  /* 0x0000001407077212 */ /* 0x000fe200078ec0ff */
[----:B------:R-:W-:-:S02]  /*77e0*/  FADD.FTZ R177, R177, R176 ;  /* 0x000000b0b1b17221 */ /* 0x000fc40000010000 */
[----:B------:R-:W3:Y:S01]  /*77f0*/  LDSM.16.MT88.4 R20, [R220+0x11000] ;  /* 0x01100000dc14783b */ /* 0x000ee20000004200 */
[----:B------:R-:W-:Y:S01]  /*7800*/  MUFU.EX2 R187, R187 ;  /* 0x000000bb00bb7308 */ /* 0x000fe20000000800 */
        /* <DEDUP_REMOVED lines=13> */
[C---:B-1----:R-:W-:Y:S08]  /*78e0*/  HMMA.16816.F32 R36, R4.reuse, R12, R36 ;  /* 0x0000000c0424723c */ /* 0x042ff00000001824 */
[C---:B------:R-:W-:Y:S01]  /*78f0*/  HMMA.16816.F32 R40, R4.reuse, R14, R40 ;  /* 0x0000000e0428723c */ /* 0x040fe20000001828 */
[----:B------:R-:W1:Y:S07]  /*7900*/  LDSM.16.MT88.4 R12, [R224+0x15000] ;  /* 0x01500000e00c783b */ /* 0x000e6e0000004200 */
[C---:B--2---:R-:W-:Y:S08]  /*7910*/  HMMA.16816.F32 R52, R4.reuse, R8, R52 ;  /* 0x000000080434723c */ /* 0x044ff00000001834 */
[C---:B------:R-:W-:Y:S01]  /*7920*/  HMMA.16816.F32 R56, R4.reuse, R10, R56 ;  /* 0x0000000a0438723c */ /* 0x040fe20000001838 */
[----:B------:R-:W2:Y:S07]  /*7930*/  LDSM.16.MT88.4 R8, [R221+0x15000] ;  /* 0x01500000dd08783b */ /* 0x000eae0000004200 */
        /* <DEDUP_REMOVED lines=15> */
[C---:B-1----:R-:W-:Y:S08]  /*7a30*/  HMMA.16816.F32 R100, R4.reuse, R12, R100 ;  /* 0x0000000c0464723c */ /* 0x042ff00000001864 */
[C---:B------:R-:W-:Y:S01]  /*7a40*/  HMMA.16816.F32 R104, R4.reuse, R14, R104 ;  /* 0x0000000e0468723c */ /* 0x040fe20000001868 */
[----:B------:R-:W1:Y:S07]  /*7a50*/  LDSM.16.MT88.4 R12, [R220+0x17000] ;  /* 0x01700000dc0c783b */ /* 0x000e6e0000004200 */
[C---:B------:R-:W-:Y:S01]  /*7a60*/  HMMA.16816.F32 R80, R4.reuse, R18, R80 ;  /* 0x000000120450723c */ /* 0x040fe20000001850 */
[----:B------:R-:W4:Y:S07]  /*7a70*/  LDSM.16.MT88.4 R16, [R222+0x17000] ;  /* 0x01700000de10783b */ /* 0x000f2e0000004200 */
[C---:B--2---:R-:W-:Y:S07]  /*7a80*/  HMMA.16816.F32 R116, R4.reuse, R8, R116 ;  /* 0x000000080474723c */ /* 0x044fee0000001874 */
[----:B------:R-:W-:Y:S01]  /*7a90*/  LOP3.LUT R8, R190, 0xffff, RZ, 0xc0, !PT ;  /* 0x0000ffffbe087812 */ /* 0x000fe200078ec0ff */
[----:B---3--:R-:W-:Y:S03]  /*7aa0*/  HMMA.16816.F32 R92, R4, R20, R92 ;  /* 0x00000014045c723c */ /* 0x008fe6000000185c */
[----:B------:R-:W-:-:S04]  /*7ab0*/  SHF.R.U32.HI R8, RZ, 0x8, R8 ;  /* 0x00000008ff087819 */ /* 0x000fc80000011608 */
[----:B------:R-:W-:Y:S01]  /*7ac0*/  LOP3.LUT R21, R190, 0xff, RZ, 0xc0, !PT ;  /* 0x000000ffbe157812 */ /* 0x000fe200078ec0ff */
[C---:B------:R-:W-:Y:S01]  /*7ad0*/  HMMA.16816.F32 R120, R4.reuse, R10, R120 ;  /* 0x0000000a0478723c */ /* 0x040fe20000001878 */
[----:B------:R-:W-:Y:S01]  /*7ae0*/  LOP3.LUT R20, R191, UR37, R188, 0x96, !PT ;  /* 0x00000025bf147c12 */ /* 0x000fe2000f8e96bc */
[----:B------:R-:W-:Y:S01]  /*7af0*/  FFMA.FTZ R188, R27, c[0x0][0x23c], -R26 ;  /* 0x00008f001bbc7a23 */ /* 0x000fe2000001081a */
[----:B------:R-:W-:Y:S01]  /*7b00*/  PRMT R21, R21, 0x5410, R8 ;  /* 0x0000541015157816 */ /* 0x000fe20000000008 */
[----:B------:R-:W-:Y:S01]  /*7b10*/  FFMA.FTZ R191, R25, c[0x0][0x23c], -R26 ;  /* 0x00008f0019bf7a23 */ /* 0x000fe2000001081a */
[----:B------:R-:W2:Y:S01]  /*7b20*/  LDSM.16.MT88.4 R8, [R222+0x11800] ;  /* 0x01180000de08783b */ /* 0x000ea20000004200 */
[----:B------:R-:W-:Y:S02]  /*7b30*/  LOP3.LUT R193, R20, 0xff, RZ, 0xc0, !PT ;  /* 0x000000ff14c17812 */ /* 0x000fe400078ec0ff */
[C---:B------:R-:W-:Y:S01]  /*7b40*/  HMMA.16816.F32 R96, R4.reuse, R22, R96 ;  /* 0x000000160460723c */ /* 0x040fe20000001860 */
[----:B------:R-:W-:Y:S06]  /*7b50*/  MUFU.EX2 R188, R188 ;  /* 0x000000bc00bc7308 */ /* 0x000fec0000000800 */
[--C-:B------:R-:W-:Y:S01]  /*7b60*/  SHF.R.U32.HI R23, RZ, 0x10, R190.reuse ;  /* 0x00000010ff177819 */ /* 0x100fe200000116be */
[----:B-1----:R-:W-:Y:S01]  /*7b70*/  HMMA.16816.F32 R124, R4, R12, R124 ;  /* 0x0000000c047c723c */ /* 0x002fe2000000187c */
[----:B------:R-:W-:Y:S01]  /*7b80*/  SHF.R.U32.HI R22, RZ, 0x18, R190 ;  /* 0x00000018ff167819 */ /* 0x000fe200000116be */
[----:B------:R-:W-:Y:S01]  /*7b90*/  FFMA.FTZ R190, R24, c[0x0][0x23c], -R26 ;  /* 0x00008f0018be7a23 */ /* 0x000fe2000001081a */
[----:B------:R-:W-:Y:S01]  /*7ba0*/  MUFU.EX2 R191, R191 ;  /* 0x000000bf00bf7308 */ /* 0x000fe20000000800 */
[----:B------:R-:W-:-:S03]  /*7bb0*/  SHF.R.U32.HI R24, RZ, 0x10, R20 ;  /* 0x00000010ff187819 */ /* 0x000fc60000011614 */
[----:B------:R-:W-:Y:S01]  /*7bc0*/  LOP3.LUT R12, R20, 0xffff, RZ, 0xc0, !PT ;  /* 0x0000ffff140c7812 */ /* 0x000fe200078ec0ff */
[C---:B----4-:R-:W-:Y:S01]  /*7bd0*/  HMMA.16816.F32 R108, R4.reuse, R16, R108 ;  /* 0x00000010046c723c */ /* 0x050fe2000000186c */
[----:B------:R-:W-:Y:S02]  /*7be0*/  LOP3.LUT R13, R23, 0xff, RZ, 0xc0, !PT ;  /* 0x000000ff170d7812 */ /* 0x000fe400078ec0ff */
[----:B------:R-:W1:Y:S01]  /*7bf0*/  MUFU.EX2 R190, R190 ;  /* 0x000000be00be7308 */ /* 0x000e620000000800 */
[----:B------:R-:W-:Y:S02]  /*7c00*/  SHF.R.U32.HI R20, RZ, 0x18, R20 ;  /* 0x00000018ff147819 */ /* 0x000fe40000011614 */
[----:B------:R-:W-:Y:S02]  /*7c10*/  SHF.R.U32.HI R12, RZ, 0x8, R12 ;  /* 0x00000008ff0c7819 */ /* 0x000fe4000001160c */
[----:B------:R-:W-:Y:S01]  /*7c20*/  LOP3.LUT R23, R24, 0xff, RZ, 0xc0, !PT ;  /* 0x000000ff18177812 */ /* 0x000fe200078ec0ff */
[----:B------:R-:W-:Y:S01]  /*7c30*/  HMMA.16816.F32 R112, R4, R18, R112 ;  /* 0x000000120470723c */ /* 0x000fe20000001870 */
[----:B------:R-:W-:Y:S01]  /*7c40*/  PRMT R13, R13, 0x5410, R22 ;  /* 0x000054100d0d7816 */ /* 0x000fe20000000016 */
[----:B------:R-:W3:Y:S01]  /*7c50*/  LDSM.16.MT88.4 R16, [R224+0x11800] ;  /* 0x01180000e010783b */ /* 0x000ee20000004200 */
[----:B------:R-:W-:-:S02]  /*7c60*/  PRMT R193, R193, 0x5410, R12 ;  /* 0x00005410c1c17816 */ /* 0x000fc4000000000c */
[----:B------:R-:W-:Y:S01]  /*7c70*/  PRMT R23, R23, 0x5410, R20 ;  /* 0x0000541017177816 */ /* 0x000fe20000000014 */
[----:B------:R-:W-:Y:S02]  /*7c80*/  LDSM.16.MT88.4 R24, [R220+0x11800] ;  /* 0x01180000dc18783b */ /* 0x000fe40000004200 */
[----:B------:R-:W-:Y:S01]  /*7c90*/  HMMA.16816.F32 R128, R4, R14, R128 ;  /* 0x0000000e0480723c */ /* 0x000fe20000001880 */
[----:B-1----:R-:W-:-:S06]  /*7ca0*/  F2FP.PACK_AB R12, R190, R191 ;  /* 0x000000bfbe0c723e */ /* 0x002fcc00000000ff */
[--C-:B------:R-:W-:Y:S01]  /*7cb0*/  HSET2.LE.AND R6, R21, R250.reuse, PT ;  /* 0x000000fa15067233 */ /* 0x100fe20003803000 */
[----:B------:R-:W-:Y:S01]  /*7cc0*/  F2FP.PACK_AB R15, R185, R182 ;  /* 0x000000b6b90f723e */ /* 0x000fe200000000ff */
[--C-:B------:R-:W-:Y:S01]  /*7cd0*/  HSET2.LE.AND R7, R13, R250.reuse, PT ;  /* 0x000000fa0d077233 */ /* 0x100fe20003803000 */
[----:B------:R-:W-:Y:S01]  /*7ce0*/  F2FP.PACK_AB R14, R188, R189 ;  /* 0x000000bdbc0e723e */ /* 0x000fe200000000ff */
[--C-:B------:R-:W-:Y:S01]  /*7cf0*/  HSET2.LE.AND R4, R193, R250.reuse, PT ;  /* 0x000000fac1047233 */ /* 0x100fe20003803000 */
[----:B------:R-:W-:Y:S01]  /*7d00*/  F2FP.PACK_AB R13, R187, R180 ;  /* 0x000000b4bb0d723e */ /* 0x000fe200000000ff */
[----:B------:R-:W-:Y:S01]  /*7d10*/  HSET2.LE.AND R5, R23, R250, PT ;  /* 0x000000fa17057233 */ /* 0x000fe20003803000 */
[----:B------:R-:W-:Y:S01]  /*7d20*/  LOP3.LUT R7, R7, R12, RZ, 0xc0, !PT ;  /* 0x0000000c07077212 */ /* 0x000fe200078ec0ff */
[----:B------:R-:W-:Y:S01]  /*7d30*/  LDSM.16.MT88.4 R20, [R222+0x13800] ;  /* 0x01380000de14783b */ /* 0x000fe20000004200 */
[----:B------:R-:W-:Y:S01]  /*7d40*/  LOP3.LUT R4, R4, R15, RZ, 0xc0, !PT ;  /* 0x0000000f04047212 */ /* 0x000fe200078ec0ff */
[----:B------:R-:W-:Y:S01]  /*7d50*/  FADD.FTZ R182, R182, R177 ;  /* 0x000000b1b6b67221 */ /* 0x000fe20000010000 */
[----:B------:R-:W-:Y:S01]  /*7d60*/  LOP3.LUT R5, R5, R14, RZ, 0xc0, !PT ;  /* 0x0000000e05057212 */ /* 0x000fe200078ec0ff */
[----:B------:R-:W-:Y:S01]  /*7d70*/  FADD.FTZ R189, R189, R186 ;  /* 0x000000babdbd7221 */ /* 0x000fe20000010000 */
[----:B------:R-:W-:Y:S01]  /*7d80*/  LOP3.LUT R6, R6, R13, RZ, 0xc0, !PT ;  /* 0x0000000d06067212 */ /* 0x000fe200078ec0ff */
[----:B------:R-:W-:Y:S01]  /*7d90*/  FADD.FTZ R185, R185, R182 ;  /* 0x000000b6b9b97221 */ /* 0x000fe20000010000 */
[----:B------:R-:W1:Y:S01]  /*7da0*/  LDSM.16.MT88.4 R12, [R224+0x13800] ;  /* 0x01380000e00c783b */ /* 0x000e620000004200 */
[----:B------:R-:W-:-:S02]  /*7db0*/  FADD.FTZ R188, R188, R189 ;  /* 0x000000bdbcbc7221 */ /* 0x000fc40000010000 */
[----:B------:R-:W-:Y:S02]  /*7dc0*/  FADD.FTZ R180, R180, R185 ;  /* 0x000000b9b4b47221 */ /* 0x000fe40000010000 */
[----:B--2---:R-:W-:Y:S01]  /*7dd0*/  HMMA.16816.F32 R152, R4, R8, R152 ;  /* 0x000000080498723c */ /* 0x004fe20000001898 */
[----:B------:R-:W-:Y:S02]  /*7de0*/  FADD.FTZ R191, R191, R188 ;  /* 0x000000bcbfbf7221 */ /* 0x000fe40000010000 */
[----:B------:R-:W-:Y:S02]  /*7df0*/  FADD.FTZ R167, R187, R180 ;  /* 0x000000b4bba77221 */ /* 0x000fe40000010000 */
[----:B------:R-:W-:-:S03]  /*7e00*/  FADD.FTZ R166, R190, R191 ;  /* 0x000000bfbea67221 */ /* 0x000fc60000010000 */
[C---:B------:R-:W-:Y:S01]  /*7e10*/  HMMA.16816.F32 R148, R4.reuse, R10, R148 ;  /* 0x0000000a0494723c */ /* 0x040fe20000001894 */
[----:B------:R-:W2:Y:S07]  /*7e20*/  LDSM.16.MT88.4 R8, [R220+0x13800] ;  /* 0x01380000dc08783b */ /* 0x000eae0000004200 */
[C---:B---3--:R-:W-:Y:S08]  /*7e30*/  HMMA.16816.F32 R160, R4.reuse, R16, R160 ;  /* 0x0000001004a0723c */ /* 0x048ff000000018a0 */
        /* <DEDUP_REMOVED lines=44> */
[----:B------:R-:W-:Y:S01]  /*8100*/  IMAD.U32 R16, RZ, RZ, UR34 ;  /* 0x00000022ff107e24 */ /* 0x000fe2000f8e00ff */
[----:B------:R-:W-:Y:S01]  /*8110*/  UIMAD UR4, UR18, UR34, URZ ;  /* 0x00000022120472a4 */ /* 0x000fe2000f8e023f */
[----:B------:R-:W-:Y:S01]  /*8120*/  ISETP.GE.AND P4, PT, R233, c[0x0][0x220], PT ;  /* 0x00008800e9007a0c */ /* 0x000fe20003f86270 */
[----:B------:R-:W-:Y:S01]  /*8130*/  IMAD.MOV.U32 R4, RZ, RZ, R198 ;  /* 0x000000ffff047224 */ /* 0x000fe200078e00c6 */
[----:B------:R-:W-:Y:S01]  /*8140*/  ISETP.GE.AND P3, PT, R232, c[0x0][0x220], PT ;  /* 0x00008800e8007a0c */ /* 0x000fe20003f66270 */
[----:B------:R-:W-:Y:S01]  /*8150*/  IMAD.MOV.U32 R5, RZ, RZ, R201 ;  /* 0x000000ffff057224 */ /* 0x000fe200078e00c9 */
[----:B------:R-:W-:Y:S01]  /*8160*/  UIMAD UR4, UR5, UR19, UR4 ;  /* 0x00000013050472a4 */ /* 0x000fe2000f8e0204 */
[----:B------:R-:W-:Y:S01]  /*8170*/  ISETP.GE.AND P2, PT, R231, c[0x0][0x220], PT ;  /* 0x00008800e7007a0c */ /* 0x000fe20003f46270 */
[----:B------:R-:W-:Y:S01]  /*8180*/  UISETP.GT.AND UP0, UPT, UR34, UR15, UPT ;  /* 0x0000000f2200728c */ /* 0x000fe2000bf04270 */
[----:B------:R-:W-:-:S05]  /*8190*/  IMAD.WIDE.U32 R16, R16, UR19, R4 ;  /* 0x0000001310107c25 */ /* 0x000fca000f8e0004 */
[----:B------:R-:W-:Y:S02]  /*81a0*/  IADD3 R5, R17, UR4, RZ ;  /* 0x0000000411057c10 */ /* 0x000fe4000fffe0ff */
[C---:B------:R-:W-:Y:S02]  /*81b0*/  @!P5 LEA R14, P6, R16.reuse, c[0x0][0x170], 0x1 ;  /* 0x00005c00100eda11 */ /* 0x040fe400078c08ff */
[C---:B------:R-:W-:Y:S02]  /*81c0*/  @!P4 LEA R10, P1, R16.reuse, c[0x0][0x170], 0x1 ;  /* 0x00005c00100aca11 */ /* 0x040fe400078208ff */
[C---:B------:R-:W-:Y:S02]  /*81d0*/  @!P3 LEA R8, P0, R16.reuse, c[0x0][0x170], 0x1 ;  /* 0x00005c001008ba11 */ /* 0x040fe400078008ff */
[C---:B------:R-:W-:Y:S01]  /*81e0*/  @!P5 LEA.HI.X R15, R16.reuse, c[0x0][0x174], R5, 0x1, P6 ;  /* 0x00005d00100fda11 */ /* 0x040fe200030f0c05 */
[----:B------:R-:W-:Y:S01]  /*81f0*/  @P5 STS.128 [R234+0x10000], RZ ;  /* 0x010000ffea005388 */ /* 0x000fe20000000c00 */
[----:B------:R-:W-:-:S02]  /*8200*/  IADD3 R3, P6, R16, UR20, RZ ;  /* 0x0000001410037c10 */ /* 0x000fc4000ffde0ff */
[C-C-:B------:R-:W-:Y:S01]  /*8210*/  @!P4 LEA.HI.X R11, R16.reuse, c[0x0][0x174], R5.reuse, 0x1, P1 ;  /* 0x00005d00100bca11 */ /* 0x140fe200008f0c05 */
[----:B------:R-:W-:Y:S01]  /*8220*/  @!PT LDS RZ, [RZ] ;  /* 0x00000000fffff984 */ /* 0x000fe20000000800 */
[----:B------:R-:W-:Y:S01]  /*8230*/  @!PT LDS RZ, [RZ] ;  /* 0x00000000fffff984 */ /* 0x000fe20000000800 */
[----:B------:R-:W-:Y:S01]  /*8240*/  @!PT LDS RZ, [RZ] ;  /* 0x00000000fffff984 */ /* 0x000fe20000000800 */
[----:B------:R1:W-:Y:S01]  /*8250*/  @!P5 LDGSTS.E.BYPASS.LTC128B.128 [R234+0x10000], [R14.64] ;  /* 0x100000000eeadfae */ /* 0x0003e2000b901d58 */
[C---:B------:R-:W-:Y:S02]  /*8260*/  @!P3 LEA.HI.X R9, R16.reuse, c[0x0][0x174], R5, 0x1, P0 ;  /* 0x00005d001009ba11 */ /* 0x040fe400000f0c05 */
[----:B------:R-:W-:Y:S01]  /*8270*/  @!P2 LEA R6, P1, R16, c[0x0][0x170], 0x1 ;  /* 0x00005c001006aa11 */ /* 0x000fe200078208ff */
[----:B------:R-:W-:Y:S01]  /*8280*/  @P4 STS.128 [R234+0x12000], RZ ;  /* 0x012000ffea004388 */ /* 0x000fe20000000c00 */
[----:B------:R-:W-:Y:S02]  /*8290*/  IADD3.X R4, R5, UR31, RZ, P6, !PT ;  /* 0x0000001f05047c10 */ /* 0x000fe4000b7fe4ff */
[C---:B------:R-:W-:Y:S01]  /*82a0*/  @!P5 LEA R12, P0, R3.reuse, c[0x0][0x170], 0x1 ;  /* 0x00005c00030cda11 */ /* 0x040fe200078008ff */
[----:B------:R-:W-:Y:S01]  /*82b0*/  @!PT LDS RZ, [RZ] ;  /* 0x00000000fffff984 */ /* 0x000fe20000000800 */
[----:B------:R-:W-:Y:S01]  /*82c0*/  @!PT LDS RZ, [RZ] ;  /* 0x00000000fffff984 */ /* 0x000fe20000000800 */
[----:B------:R-:W-:Y:S01]  /*82d0*/  @!PT LDS RZ, [RZ] ;  /* 0x00000000fffff984 */ /* 0x000fe20000000800 */
[----:B------:R2:W-:Y:S01]  /*82e0*/  @!P4 LDGSTS.E.BYPASS.LTC128B.128 [R234+0x12000], [R10.64+0x80] ;  /* 0x120000800aeacfae */ /* 0x0005e2000b901d58 */
[----:B------:R-:W-:-:S02]  /*82f0*/  @!P4 LEA R20, P6, R3, c[0x0][0x170], 0x1 ;  /* 0x00005c000314ca11 */ /* 0x000fc400078c08ff */
[----:B------:R-:W-:Y:S01]  /*8300*/  @!P2 LEA.HI.X R7, R16, c[0x0][0x174], R5, 0x1, P1 ;  /* 0x00005d001007aa11 */ /* 0x000fe200008f0c05 */
[----:B------:R-:W-:Y:S01]  /*8310*/  @P3 STS.128 [R234+0x14000], RZ ;  /* 0x014000ffea003388 */ /* 0x000fe20000000c00 */
[C-C-:B------:R-:W-:Y:S02]  /*8320*/  @!P5 LEA.HI.X R13, R3.reuse, c[0x0][0x174], R4.reuse, 0x1, P0 ;  /* 0x00005d00030dda11 */ /* 0x140fe400000f0c04 */
[C---:B------:R-:W-:Y:S01]  /*8330*/  @!P3 LEA R18, P1, R3.reuse, c[0x0][0x170], 0x1 ;  /* 0x00005c000312ba11 */ /* 0x040fe200078208ff */
[----:B------:R-:W-:Y:S01]  /*8340*/  @!PT LDS RZ, [RZ] ;  /* 0x00000000fffff984 */ /* 0x000fe20000000800 */
[----:B------:R-:W-:Y:S01]  /*8350*/  @!PT LDS RZ, [RZ] ;  /* 0x00000000fffff984 */ /* 0x000fe20000000800 */
[----:B------:R-:W-:Y:S01]  /*8360*/  @!PT LDS RZ, [RZ] ;  /* 0x00000000fffff984 */ /* 0x000fe20000000800 */
[----:B------:R2:W-:Y:S01]  /*8370*/  @!P3 LDGSTS.E.BYPASS.LTC128B.128 [R234+0x14000], [R8.64+0x100] ;  /* 0x1400010008eabfae */ /* 0x0005e2000b901d58 */
        /* <DEDUP_REMOVED lines=8> */
[----:B------:R3:W-:Y:S01]  /*8400*/  @!P2 LDGSTS.E.BYPASS.LTC128B.128 [R234+0x16000], [R6.64+0x180] ;  /* 0x1600018006eaafae */ /* 0x0007e2000b901d58 */
[----:B------:R-:W-:Y:S02]  /*8410*/  @!P2 LEA.HI.X R17, R3, c[0x0][0x174], R4, 0x1, P0 ;  /* 0x00005d000311aa11 */ /* 0x000fe400000f0c04 */
[----:B------:R-:W-:Y:S01]  /*8420*/  IADD3.X R4, R4, UR31, RZ, P6, !PT ;  /* 0x0000001f04047c10 */ /* 0x000fe2000b7fe4ff */
[----:B------:R-:W-:Y:S01]  /*8430*/  @P5 STS.128 [R234+0x10800], RZ ;  /* 0x010800ffea005388 */ /* 0x000fe20000000c00 */
[C---:B------:R-:W-:Y:S02]  /*8440*/  @!P5 LEA R28, P0, R5.reuse, c[0x0][0x170], 0x1 ;  /* 0x00005c00051cda11 */ /* 0x040fe400078008ff */
[C---:B------:R-:W-:Y:S01]  /*8450*/  @!P4 LEA R26, P6, R5.reuse, c[0x0][0x170], 0x1 ;  /* 0x00005c00051aca11 */ /* 0x040fe200078c08ff */
[----:B------:R-:W-:Y:S01]  /*8460*/  @!PT LDS RZ, [RZ] ;  /* 0x00000000fffff984 */ /* 0x000fe20000000800 */
[----:B------:R-:W-:Y:S01]  /*8470*/  @!PT LDS RZ, [RZ] ;  /* 0x00000000fffff984 */ /* 0x000fe20000000800 */
[----:B------:R-:W-:Y:S01]  /*8480*/  @!PT LDS RZ, [RZ] ;  /* 0x00000000fffff984 */ /* 0x000fe20000000800 */
[----:B------:R1:W-:Y:S01]  /*8490*/  @!P5 LDGSTS.E.BYPASS.LTC128B.128 [R234+0x10800], [R12.64] ;  /* 0x108000000ceadfae */ /* 0x0003e2000b901d58 */
        /* <DEDUP_REMOVED lines=9> */
[C---:B------:R-:W-:Y:S02]  /*8530*/  IADD3 R3, P6, R5.reuse, UR20, RZ ;  /* 0x0000001405037c10 */ /* 0x040fe4000ffde0ff */
[C-C-:B------:R-:W-:Y:S01]  /*8540*/  @!P3 LEA.HI.X R23, R5.reuse, c[0x0][0x174], R4.reuse, 0x1, P1 ;  /* 0x00005d000517ba11 */ /* 0x140fe200008f0c04 */
[----:B------:R-:W-:Y:S01]  /*8550*/  @P3 STS.128 [R234+0x14800], RZ ;  /* 0x014800ffea003388 */ /* 0x000fe20000000c00 */
[----:B------:R-:W-:-:S02]  /*8560*/  @!P2 LEA.HI.X R25, R5, c[0x0][0x174], R4, 0x1, P0 ;  /* 0x00005d000519aa11 */ /* 0x000fc400000f0c04 */
[----:B------:R-:W-:Y:S01]  /*8570*/  IADD3.X R4, R4, UR31, RZ, P6, !PT ;  /* 0x0000001f04047c10 */ /* 0x000fe2000b7fe4ff */
[----:B------:R-:W-:Y:S01]  /*8580*/  @!PT LDS RZ, [RZ] ;  /* 0x00000000fffff984 */ /* 0x000fe20000000800 */
[----:B------:R-:W-:Y:S01]  /*8590*/  @!PT LDS RZ, [RZ] ;  /* 0x00000000fffff984 */ /* 0x000fe20000000800 */
[----:B------:R-:W-:Y:S01]  /*85a0*/  @!PT LDS RZ, [RZ] ;  /* 0x00000000fffff984 */ /* 0x000fe20000000800 */
[----:B------:R5:W-:Y:S01]  /*85b0*/  @!P3 LDGSTS.E.BYPASS.LTC128B.128 [R234+0x14800], [R18.64+0x100] ;  /* 0x1480010012eabfae */ /* 0x000be2000b901d58 */
[C---:B------:R-:W-:Y:S02]  /*85c0*/  @!P5 LEA R32, P0, R3.reuse, c[0x0][0x170], 0x1 ;  /* 0x00005c000320da11 */ /* 0x040fe400078008ff */
[C---:B------:R-:W-:Y:S01]  /*85d0*/  @!P4 LEA R30, P6, R3.reuse, c[0x0][0x170], 0x1 ;  /* 0x00005c00031eca11 */ /* 0x040fe200078c08ff */
[----:B------:R-:W-:Y:S01]  /*85e0*/  @P2 STS.128 [R234+0x16800], RZ ;  /* 0x016800ffea002388 */ /* 0x000fe20000000c00 */
[C---:B------:R-:W-:Y:S02]  /*85f0*/  @!P3 LEA R170, P1, R3.reuse, c[0x0][0x170], 0x1 ;  /* 0x00005c0003aaba11 */ /* 0x040fe400078208ff */
[C---:B------:R-:W-:Y:S01]  /*8600*/  @!P5 LEA.HI.X R33, R3.reuse, c[0x0][0x174], R4, 0x1, P0 ;  /* 0x00005d000321da11 */ /* 0x040fe200000f0c04 */
[----:B------:R-:W-:Y:S01]  /*8610*/  @!PT LDS RZ, [RZ] ;  /* 0x00000000fffff984 */ /* 0x000fe20000000800 */
[----:B------:R-:W-:Y:S01]  /*8620*/  @!PT LDS RZ, [RZ] ;  /* 0x00000000fffff984 */ /* 0x000fe20000000800 */
[----:B------:R-:W-:Y:S01]  /*8630*/  @!PT LDS RZ, [RZ] ;  /* 0x00000000fffff984 */ /* 0x000fe20000000800 */
[----:B------:R5:W-:Y:S01]  /*8640*/  @!P2 LDGSTS.E.BYPASS.LTC128B.128 [R234+0x16800], [R16.64+0x180] ;  /* 0x1680018010eaafae */ /* 0x000be2000b901d58 */
[----:B------:R-:W-:-:S02]  /*8650*/  @!P2 LEA R168, P0, R3, c[0x0][0x170], 0x1 ;  /* 0x00005c0003a8aa11 */ /* 0x000fc400078008ff */
[C-C-:B------:R-:W-:Y:S01]  /*8660*/  @!P4 LEA.HI.X R31, R3.reuse, c[0x0][0x174], R4.reuse, 0x1, P6 ;  /* 0x00005d00031fca11 */ /* 0x140fe200030f0c04 */
[----:B------:R-:W-:Y:S01]  /*8670*/  @P5 STS.128 [R234+0x11000], RZ ;  /* 0x011000ffea005388 */ /* 0x000fe20000000c00 */
[C-C-:B------:R-:W-:Y:S02]  /*8680*/  @!P3 LEA.HI.X R171, R3.reuse, c[0x0][0x174], R4.reuse, 0x1, P1 ;  /* 0x00005d0003abba11 */ /* 0x140fe400008f0c04 */
[----:B------:R-:W-:Y:S01]  /*8690*/  @!P2 LEA.HI.X R169, R3, c[0x0][0x174], R4, 0x1, P0 ;  /* 0x00005d0003a9aa11 */ /* 0x000fe200000f0c04 */
[----:B------:R-:W-:Y:S01]  /*86a0*/  @!PT LDS RZ, [RZ] ;  /* 0x00000000fffff984 */ /* 0x000fe20000000800 */
[----:B------:R-:W-:Y:S01]  /*86b0*/  @!PT LDS RZ, [RZ] ;  /* 0x00000000fffff984 */ /* 0x000fe20000000800 */
[----:B------:R-:W-:Y:S01]  /*86c0*/  @!PT LDS RZ, [RZ] ;  /* 0x00000000fffff984 */ /* 0x000fe20000000800 */
[----:B------:R1:W-:Y:S01]  /*86d0*/  @!P5 LDGSTS.E.BYPASS.LTC128B.128 [R234+0x11000], [R28.64] ;  /* 0x110000001ceadfae */ /* 0x0003e2000b901d58 */
[----:B------:R-:W-:-:S03]  /*86e0*/  PLOP3.LUT P0, PT, PT, PT, UP0, 0x80, 0x0 ;  /* 0x000000000000781c */ /* 0x000fc60003f0f008 */
        /* <DEDUP_REMOVED lines=37> */
[----:B-1----:R-:W5:Y:S04]  /*8940*/  LDSM.16.M88.4 R12, [R229+0x8800] ;  /* 0x00880000e50c783b */ /* 0x002f680000000200 */
[----:B---3--:R-:W1:Y:S04]  /*8950*/  LDSM.16.M88.4 R4, [R229+0x9000] ;  /* 0x00900000e504783b */ /* 0x008e680000000200 */
[----:B------:R-:W3:Y:S04]  /*8960*/  LDSM.16.M88.4 R32, [R229+0x9800] ;  /* 0x00980000e520783b */ /* 0x000ee80000000200 */
[----:B------:R-:W-:Y:S04]  /*8970*/  LDSM.16.M88.4 R172, [R228] ;  /* 0x00000000e4ac783b */ /* 0x000fe80000000200 */
[----:B------:R-:W1:Y:S04]  /*8980*/  LDSM.16.M88.4 R28, [R227] ;  /* 0x00000000e31c783b */ /* 0x000e680000000200 */
[----:B------:R-:W1:Y:S04]  /*8990*/  LDSM.16.M88.4 R192, [R219] ;  /* 0x00000000dbc0783b */ /* 0x000e680000000200 */
[----:B------:R-:W1:Y:S04]  /*89a0*/  LDSM.16.M88.4 R188, [R218] ;  /* 0x00000000dabc783b */ /* 0x000e680000000200 */
[----:B------:R-:W1:Y:S04]  /*89b0*/  LDSM.16.M88.4 R176, [R217] ;  /* 0x00000000d9b0783b */ /* 0x000e680000000200 */
[----:B--2---:R-:W-:Y:S01]  /*89c0*/  LDSM.16.M88.4 R168, [R223+0x8800] ;  /* 0x00880000dfa8783b */ /* 0x004fe20000000200 */
[C---:B----4-:R-:W-:Y:S03]  /*89d0*/  HMMA.16816.F32 R24, R180.reuse, R20, RZ ;  /* 0x00000014b418723c */ /* 0x050fe600000018ff */
[----:B------:R-:W0:Y:S05]  /*89e0*/  LDGDEPBAR ;  /* 0x00000000000079af */ /* 0x000e2a0000000000 */
[C---:B------:R-:W-:Y:S08]  /*89f0*/  HMMA.16816.F32 R20, R180.reuse, R22, RZ ;  /* 0x00000016b414723c */ /* 0x040ff000000018ff */
[C---:B-----5:R-:W-:Y:S08]  /*8a00*/  HMMA.16816.F32 R16, R180.reuse, R12, RZ ;  /* 0x0000000cb410723c */ /* 0x060ff000000018ff */
[C---:B------:R-:W-:Y:S08]  /*8a10*/  HMMA.16816.F32 R12, R180.reuse, R14, RZ ;  /* 0x0000000eb40c723c */ /* 0x040ff000000018ff */
[C---:B-1----:R-:W-:Y:S08]  /*8a20*/  HMMA.16816.F32 R8, R180.reuse, R4, RZ ;  /* 0x00000004b408723c */ /* 0x042ff000000018ff */
[C---:B------:R-:W-:Y:S08]  /*8a30*/  HMMA.16816.F32 R4, R180.reuse, R6, RZ ;  /* 0x00000006b404723c */ /* 0x040ff000000018ff */
[C---:B---3--:R-:W-:Y:S08]  /*8a40*/  HMMA.16816.F32 R184, R180.reuse, R32, RZ ;  /* 0x00000020b4b8723c */ /* 0x048ff000000018ff */
[----:B------:R-:W-:Y:S01]  /*8a50*/  HMMA.16816.F32 R180, R180, R34, RZ ;  /* 0x00000022b4b4723c */ /* 0x000fe200000018ff */
[----:B------:R-:W-:Y:S07]  /*8a60*/  LDSM.16.M88.4 R32, [R226] ;  /* 0x00000000e220783b */ /* 0x000fee0000000200 */
[C---:B------:R-:W-:Y:S08]  /*8a70*/  HMMA.16816.F32 R24, R172.reuse, R28, R24 ;  /* 0x0000001cac18723c */ /* 0x040ff00000001818 */
[C---:B------:R-:W-:Y:S01]  /*8a80*/  HMMA.16816.F32 R20, R172.reuse, R30, R20 ;  /* 0x0000001eac14723c */ /* 0x040fe20000001814 */
[----:B------:R-:W1:Y:S07]  /*8a90*/  LDSM.16.M88.4 R28, [R223+0x8000] ;  /* 0x00800000df1c783b */ /* 0x000e6e0000000200 */
[C---:B------:R-:W-:Y:S08]  /*8aa0*/  HMMA.16816.F32 R16, R172.reuse, R192, R16 ;  /* 0x000000c0ac10723c */ /* 0x040ff00000001810 */
        /* <DEDUP_REMOVED lines=20> */
[----:B------:R-:W2:Y:S04]  /*8bf0*/  LDSM.16.M88.4 R32, [R216+0x1800] ;  /* 0x00180000d820783b */ /* 0x000ea80000000200 */
[----:B------:R-:W-:Y:S03]  /*8c00*/  LDSM.16.M88.4 R188, [R229+0xb800] ;  /* 0x00b80000e5bc783b */ /* 0x000fe60000000200 */
[C---:B-1----:R-:W-:Y:S08]  /*8c10*/  HMMA.16816.F32 R24, R28.reuse, R176, R24 ;  /* 0x000000b01c18723c */ /* 0x042ff00000001818 */
[C---:B------:R-:W-:Y:S01]  /*8c20*/  HMMA.16816.F32 R20, R28.reuse, R178, R20 ;  /* 0x000000b21c14723c */ /* 0x040fe20000001814 */
[----:B------:R-:W-:Y:S07]  /*8c30*/  LDSM.16.M88.4 R176, [R229+0xa800] ;  /* 0x00a80000e5b0783b */ /* 0x000fee0000000200 */
[C---:B----4-:R-:W-:Y:S08]  /*8c40*/  HMMA.16816.F32 R16, R28.reuse, R168, R16 ;  /* 0x000000a81c10723c */ /* 0x050ff00000001810 */
[C---:B------:R-:W-:Y:S01]  /*8c50*/  HMMA.16816.F32 R12, R28.reuse, R170, R12 ;  /* 0x000000aa1c0c723c */ /* 0x040fe2000000180c */
[----:B------:R-:W1:Y:S07]  /*8c60*/  LDSM.16.M88.4 R168, [R230+0x2000] ;  /* 0x00200000e6a8783b */ /* 0x000e6e0000000200 */
[C---:B------:R-:W-:Y:S08]  /*8c70*/  HMMA.16816.F32 R8, R28.reuse, R172, R8 ;  /* 0x000000ac1c08723c */ /* 0x040ff00000001808 */
[C---:B------:R-:W-:Y:S01]  /*8c80*/  HMMA.16816.F32 R4, R28.reuse, R174, R4 ;  /* 0x000000ae1c04723c */ /* 0x040fe20000001804 */
[----:B------:R-:W3:Y:S07]  /*8c90*/  LDSM.16.M88.4 R172, [R229+0xb000] ;  /* 0x00b00000e5ac783b */ /* 0x000eee0000000200 */
[C---:B--2---:R-:W-:Y:S08]  /*8ca0*/  HMMA.16816.F32 R184, R28.reuse, R32, R184 ;  /* 0x000000201cb8723c */ /* 0x044ff000000018b8 */
[----:B------:R-:W-:Y:S01]  /*8cb0*/  HMMA.16816.F32 R180, R28, R34, R180 ;  /* 0x000000221cb4723c */ /* 0x000fe200000018b4 */
[----:B------:R-:W-:Y:S04]  /*8cc0*/  LDSM.16.M88.4 R28, [R228+0x2000] ;  /* 0x00200000e41c783b */ /* 0x000fe80000000200 */
[----:B------:R-:W2:Y:S03]  /*8cd0*/  LDSM.16.M88.4 R32, [R215] ;  /* 0x00000000d720783b */ /* 0x000ea60000000200 */
[C---:B-1----:R-:W-:Y:S08]  /*8ce0*/  HMMA.16816.F32 R16, R168.reuse, R176, R16 ;  /* 0x000000b0a810723c */ /* 0x042ff00000001810 */
[C---:B------:R-:W-:Y:S01]  /*8cf0*/  HMMA.16816.F32 R12, R168.reuse, R178, R12 ;  /* 0x000000b2a80c723c */ /* 0x040fe2000000180c */
[----:B------:R-:W1:Y:S07]  /*8d00*/  LDSM.16.M88.4 R176, [R214] ;  /* 0x00000000d6b0783b */ /* 0x000e6e0000000200 */
[C---:B---3--:R-:W-:Y:S08]  /*8d10*/  HMMA.16816.F32 R8, R168.reuse, R172, R8 ;  /* 0x000000aca808723c */ /* 0x048ff00000001808 */
[C---:B------:R-:W-:Y:S01]  /*8d20*/  HMMA.16816.F32 R4, R168.reuse, R174, R4 ;  /* 0x000000aea804723c */ /* 0x040fe20000001804 */
[----:B------:R-:W3:Y:S07]  /*8d30*/  LDSM.16.M88.4 R172, [R213] ;  /* 0x00000000d5ac783b */ /* 0x000eee0000000200 */
[C---:B------:R-:W-:Y:S08]  /*8d40*/  HMMA.16816.F32 R24, R168.reuse, R192, R24 ;  /* 0x000000c0a818723c */ /* 0x040ff00000001818 */
[C---:B------:R-:W-:Y:S01]  /*8d50*/  HMMA.16816.F32 R20, R168.reuse, R194, R20 ;  /* 0x000000c2a814723c */ /* 0x040fe20000001814 */
[----:B------:R-:W-:Y:S07]  /*8d60*/  LDSM.16.M88.4 R192, [R223+0xa000] ;  /* 0x00a00000dfc0783b */ /* 0x000fee0000000200 */
[C---:B------:R-:W-:Y:S08]  /*8d70*/  HMMA.16816.F32 R184, R168.reuse, R188, R184 ;  /* 0x000000bca8b8723c */ /* 0x040ff000000018b8 */
[----:B------:R-:W-:Y:S01]  /*8d80*/  HMMA.16816.F32 R180, R168, R190, R180 ;  /* 0x000000bea8b4723c */ /* 0x000fe200000018b4 */
[----:B------:R-:W4:Y:S04]  /*8d90*/  LDSM.16.M88.4 R168, [R212] ;  /* 0x00000000d4a8783b */ /* 0x000f280000000200 */
        /* <DEDUP_REMOVED lines=13> */
[----:B------:R-:W-:Y:S03]  /*8e70*/  LDSM.16.M88.4 R28, [R225+0x2000] ;  /* 0x00200000e11c783b */ /* 0x000fe60000000200 */
[C---:B--2---:R-:W-:Y:S08]  /*8e80*/  HMMA.16816.F32 R24, R32.reuse, R192, R24 ;  /* 0x000000c02018723c */ /* 0x044ff00000001818 */
[C---:B-1----:R-:W-:Y:S08]  /*8e90*/  HMMA.16816.F32 R16, R32.reuse, R176, R16 ;  /* 0x000000b02010723c */ /* 0x042ff00000001810 */
[C---:B------:R-:W-:Y:S01]  /*8ea0*/  HMMA.16816.F32 R12, R32.reuse, R178, R12 ;  /* 0x000000b2200c723c */ /* 0x040fe2000000180c */
[----:B------:R-:W1:Y:S07]  /*8eb0*/  LDSM.16.M88.4 R176, [R216+0x2800] ;  /* 0x00280000d8b0783b */ /* 0x000e6e0000000200 */
[C---:B---3--:R-:W-:Y:S08]  /*8ec0*/  HMMA.16816.F32 R8, R32.reuse, R172, R8 ;  /* 0x000000ac2008723c */ /* 0x048ff00000001808 */
[C---:B------:R-:W-:Y:S01]  /*8ed0*/  HMMA.16816.F32 R4, R32.reuse, R174, R4 ;  /* 0x000000ae2004723c */ /* 0x040fe20000001804 */
[----:B------:R-:W2:Y:S07]  /*8ee0*/  LDSM.16.M88.4 R172, [R216+0x3000] ;  /* 0x00300000d8ac783b */ /* 0x000eae0000000200 */
[C---:B----4-:R-:W-:Y:S08]  /*8ef0*/  HMMA.16816.F32 R184, R32.reuse, R168, R184 ;  /* 0x000000a820b8723c */ /* 0x050ff000000018b8 */
[C---:B------:R-:W-:Y:S01]  /*8f00*/  HMMA.16816.F32 R180, R32.reuse, R170, R180 ;  /* 0x000000aa20b4723c */ /* 0x040fe200000018b4 */
[----:B------:R-:W3:Y:S07]  /*8f10*/  LDSM.16.M88.4 R168, [R216+0x3800] ;  /* 0x00380000d8a8783b */ /* 0x000eee0000000200 */
[----:B------:R-:W-:Y:S01]  /*8f20*/  HMMA.16816.F32 R20, R32, R194, R20 ;  /* 0x000000c22014723c */ /* 0x000fe20000001814 */
[----:B------:R-:W-:Y:S04]  /*8f30*/  LDSM.16.M88.4 R32, [R230+0x4000] ;  /* 0x00400000e620783b */ /* 0x000fe80000000200 */
[----:B------:R-:W-:Y:S03]  /*8f40*/  LDSM.16.M88.4 R192, [R229+0xc000] ;  /* 0x00c00000e5c0783b */ /* 0x000fe60000000200 */
        /* <DEDUP_REMOVED lines=21> */
[----:B------:R-:W-:Y:S07]  /*90a0*/  LDSM.16.M88.4 R192, [R223+0xc000] ;  /* 0x00c00000dfc0783b */ /* 0x000fee0000000200 */
[C---:B---3--:R-:W-:Y:S08]  /*90b0*/  HMMA.16816.F32 R184, R32.reuse, R168, R184 ;  /* 0x000000a820b8723c */ /* 0x048ff000000018b8 */
        /* <DEDUP_REMOVED lines=32> */
[C---:B-----5:R-:W-:Y:S08]  /*92c0*/  HMMA.16816.F32 R16, R168.reuse, R192, R16 ;  /* 0x000000c0a810723c */ /* 0x060ff00000001810 */
[C---:B------:R-:W-:Y:S01]  /*92d0*/  HMMA.16816.F32 R12, R168.reuse, R194, R12 ;  /* 0x000000c2a80c723c */ /* 0x040fe2000000180c */
[----:B------:R-:W-:Y:S07]  /*92e0*/  LDSM.16.M88.4 R192, [R228+0x6000] ;  /* 0x00600000e4c0783b */ /* 0x000fee0000000200 */
[C---:B----4-:R-:W-:Y:S08]  /*92f0*/  HMMA.16816.F32 R8, R168.reuse, R188, R8 ;  /* 0x000000bca808723c */ /* 0x050ff00000001808 */
[C---:B------:R-:W-:Y:S01]  /*9300*/  HMMA.16816.F32 R4, R168.reuse, R190, R4 ;  /* 0x000000bea804723c */ /* 0x040fe20000001804 */
[----:B------:R-:W4:Y:S07]  /*9310*/  LDSM.16.M88.4 R188, [R229+0xf000] ;  /* 0x00f00000e5bc783b */ /* 0x000f2e0000000200 */
[C---:B-1----:R-:W-:Y:S08]  /*9320*/  HMMA.16816.F32 R184, R168.reuse, R176, R184 ;  /* 0x000000b0a8b8723c */ /* 0x042ff000000018b8 */
[----:B------:R-:W-:Y:S01]  /*9330*/  HMMA.16816.F32 R180, R168, R178, R180 ;  /* 0x000000b2a8b4723c */ /* 0x000fe200000018b4 */
[----:B------:R-:W1:Y:S04]  /*9340*/  LDSM.16.M88.4 R176, [R229+0xf800] ;  /* 0x00f80000e5b0783b */ /* 0x000e680000000200 */
[----:B------:R-:W5:Y:S03]  /*9350*/  LDSM.16.M88.4 R168, [R207] ;  /* 0x00000000cfa8783b */ /* 0x000f660000000200 */
[C---:B--2---:R-:W-:Y:S08]  /*9360*/  HMMA.16816.F32 R24, R172.reuse, R32, R24 ;  /* 0x00000020ac18723c */ /* 0x044ff00000001818 */
[C---:B------:R-:W-:Y:S01]  /*9370*/  HMMA.16816.F32 R20, R172.reuse, R34, R20 ;  /* 0x00000022ac14723c */ /* 0x040fe20000001814 */
[----:B------:R-:W2:Y:S07]  /*9380*/  LDSM.16.M88.4 R32, [R206] ;  /* 0x00000000ce20783b */ /* 0x000eae0000000200 */
[C---:B---3--:R-:W-:Y:S08]  /*9390*/  HMMA.16816.F32 R16, R172.reuse, R28, R16 ;  /* 0x0000001cac10723c */ /* 0x048ff00000001810 */
[C---:B------:R-:W-:Y:S01]  /*93a0*/  HMMA.16816.F32 R12, R172.reuse, R30, R12 ;  /* 0x0000001eac0c723c */ /* 0x040fe2000000180c */
[----:B------:R-:W3:Y:S07]  /*93b0*/  LDSM.16.M88.4 R28, [R205] ;  /* 0x00000000cd1c783b */ /* 0x000eee0000000200 */
[C---:B----4-:R-:W-:Y:S08]  /*93c0*/  HMMA.16816.F32 R8, R172.reuse, R188, R8 ;  /* 0x000000bcac08723c */ /* 0x050ff00000001808 */
[C---:B------:R-:W-:Y:S01]  /*93d0*/  HMMA.16816.F32 R4, R172.reuse, R190, R4 ;  /* 0x000000beac04723c */ /* 0x040fe20000001804 */
[----:B------:R-:W4:Y:S07]  /*93e0*/  LDSM.16.M88.4 R188, [R204] ;  /* 0x00000000ccbc783b */ /* 0x000f2e0000000200 */
[C---:B-1----:R-:W-:Y:S08]  /*93f0*/  HMMA.16816.F32 R184, R172.reuse, R176, R184 ;  /* 0x000000b0acb8723c */ /* 0x042ff000000018b8 */
[----:B------:R-:W-:Y:S01]  /*9400*/  HMMA.16816.F32 R180, R172, R178, R180 ;  /* 0x000000b2acb4723c */ /* 0x000fe200000018b4 */
[----:B------:R-:W-:Y:S04]  /*9410*/  LDSM.16.M88.4 R176, [R226+0x6000] ;  /* 0x00600000e2b0783b */ /* 0x000fe80000000200 */
[----:B------:R-:W1:Y:S03]  /*9420*/  LDSM.16.M88.4 R172, [R223+0xe000] ;  /* 0x00e00000dfac783b */ /* 0x000e660000000200 */
[C---:B-----5:R-:W-:Y:S08]  /*9430*/  HMMA.16816.F32 R24, R192.reuse, R168, R24 ;  /* 0x000000a8c018723c */ /* 0x060ff00000001818 */
[C---:B------:R-:W-:Y:S01]  /*9440*/  HMMA.16816.F32 R20, R192.reuse, R170, R20 ;  /* 0x000000aac014723c */ /* 0x040fe20000001814 */
[----:B------:R-:W5:Y:S07]  /*9450*/  LDSM.16.M88.4 R168, [R223+0xe800] ;  /* 0x00e80000dfa8783b */ /* 0x000f6e0000000200 */
        /* <DEDUP_REMOVED lines=13> */
[C---:B-----5:R-:W-:Y:S08]  /*9530*/  HMMA.16816.F32 R16, R176.reuse, R168, R16 ;  /* 0x000000a8b010723c */ /* 0x060ff00000001810 */
[C---:B------:R-:W-:Y:S01]  /*9540*/  HMMA.16816.F32 R12, R176.reuse, R170, R12 ;  /* 0x000000aab00c723c */ /* 0x040fe2000000180c */
[----:B------:R-:W4:Y:S07]  /*9550*/  LDSM.16.M88.4 R168, [R216+0x6000] ;  /* 0x00600000d8a8783b */ /* 0x000f2e0000000200 */
[C---:B--2---:R-:W-:Y:S08]  /*9560*/  HMMA.16816.F32 R8, R176.reuse, R32, R8 ;  /* 0x00000020b008723c */ /* 0x044ff00000001808 */
[----:B------:R-:W-:Y:S01]  /*9570*/  HMMA.16816.F32 R4, R176, R34, R4 ;  /* 0x00000022b004723c */ /* 0x000fe20000001804 */
[----:B------:R-:W2:Y:S01]  /*9580*/  LDSM.16.M88.4 R32, [R216+0x6800] ;  /* 0x00680000d820783b */ /* 0x000ea20000000200 */
[----:B------:R-:W-:-:S06]  /*9590*/  DEPBAR.LE SB0, 0x0 ;  /* 0x000080000000791a */ /* 0x000fcc0000000000 */
[C---:B---3--:R-:W-:Y:S08]  /*95a0*/  HMMA.16816.F32 R184, R176.reuse, R28, R184 ;  /* 0x0000001cb0b8723c */ /* 0x048ff000000018b8 */
[----:B------:R-:W-:Y:S08]  /*95b0*/  HMMA.16816.F32 R180, R176, R30, R180 ;  /* 0x0000001eb0b4723c */ /* 0x000ff000000018b4 */
[C---:B-1----:R-:W-:Y:S08]  /*95c0*/  HMMA.16816.F32 R8, R172.reuse, R192, R8 ;  /* 0x000000c0ac08723c */ /* 0x042ff00000001808 */
[C---:B----4-:R-:W-:Y:S08]  /*95d0*/  HMMA.16816.F32 R24, R172.reuse, R168, R24 ;  /* 0x000000a8ac18723c */ /* 0x050ff00000001818 */
[C---:B------:R-:W-:Y:S08]  /*95e0*/  HMMA.16816.F32 R20, R172.reuse, R170, R20 ;  /* 0x000000aaac14723c */ /* 0x040ff00000001814 */
[C---:B--2---:R-:W-:Y:S08]  /*95f0*/  HMMA.16816.F32 R16, R172.reuse, R32, R16 ;  /* 0x00000020ac10723c */ /* 0x044ff00000001810 */
[C---:B------:R-:W-:Y:S08]  /*9600*/  HMMA.16816.F32 R12, R172.reuse, R34, R12 ;  /* 0x00000022ac0c723c */ /* 0x040ff0000000180c */
[C---:B------:R-:W-:Y:S08]  /*9610*/  HMMA.16816.F32 R4, R172.reuse, R194, R4 ;  /* 0x000000c2ac04723c */ /* 0x040ff00000001804 */
[C---:B------:R-:W-:Y:S08]  /*9620*/  HMMA.16816.F32 R184, R172.reuse, R188, R184 ;  /* 0x000000bcacb8723c */ /* 0x040ff000000018b8 */
        /* <DEDUP_REMOVED lines=38> */
[----:B------:R-:W-:-:S02]  /*9890*/  IADD3 R29, P6, R3, UR17, RZ ;  /* 0x00000011031d7c10 */ /* 0x000fc4000ffde0ff */
        /* <DEDUP_REMOVED lines=96> */
.L_x_623:
[----:B------:R-:W-:Y:S05]  /*9ea0*/  BSYNC B0 ;  /* 0x0000000000007941 */ /* 0x000fea0003800000 */
.L_x_622:
[----:B------:R-:W0:Y:S02]  /*9eb0*/  LDGDEPBAR ;  /* 0x00000000000079af */ /* 0x000e240000000000 */
.L_x_621:
[----:B-1----:R-:W-:Y:S01]  /*9ec0*/  IMAD.U32 R32, RZ, RZ, UR34 ;  /* 0x00000022ff207e24 */ /* 0x002fe2000f8e00ff */
[----:B------:R-:W-:Y:S01]  /*9ed0*/  USHF.L.U32 UR4, UR34, 0x1, URZ ;  /* 0x0000000122047899 */ /* 0x000fe2000800063f */
[----:B------:R-:W-:-:S04]  /*9ee0*/  IMAD.WIDE.U32 R168, R196, -0x326172a9, RZ ;  /* 0xcd9e8d57c4a87825 */ /* 0x000fc800078e00ff */
[----:B------:R-:W-:Y:S02]  /*9ef0*/  IMAD R32, R32, 0x40, R243 ;  /* 0x0000004020207824 */ /* 0x000fe400078e02f3 */
[----:B------:R-:W-:-:S03]  /*9f00*/  IMAD.WIDE.U32 R248, R165, -0x2daee0ad, RZ ;  /* 0xd2511f53a5f87825 */ /* 0x000fc600078e00ff */
        /* <DEDUP_REMOVED lines=15> */
[----:B------:R-:W-:Y:S02]  /*a000*/  FSEL R3, R26, -INF , !P3 ;  /* 0xff8000001a037808 */ /* 0x000fe40005800000 */
[----:B------:R-:W-:Y:S02]  /*a010*/  FSEL R33, R25, -INF , !P6 ;  /* 0xff80000019217808 */ /* 0x000fe40007000000 */
[----:B------:R-:W-:-:S02]  /*a020*/  ISETP.GE.AND P3, PT, R28, R241, PT ;  /* 0x000000f11c00720c */ /* 0x000fc40003f66270 */
[----:B------:R-:W-:Y:S02]  /*a030*/  ISETP.GE.AND P6, PT, R28, R235, PT ;  /* 0x000000eb1c00720c */ /* 0x000fe40003fc6270 */
[----:B------:R-:W-:Y:S02]  /*a040*/  IADD3 R29, R32, 0x9, RZ ;  /* 0x00000009201d7810 */ /* 0x000fe40007ffe0ff */
[----:B------:R-:W-:Y:S02]  /*a050*/  FSEL R31, R24, -INF , !P0 ;  /* 0xff800000181f7808 */ /* 0x000fe40004000000 */
[----:B------:R-:W-:Y:S02]  /*a060*/  IADD3 R24, R32, 0x11, RZ ;  /* 0x0000001120187810 */ /* 0x000fe40007ffe0ff */
[C---:B------:R-:W-:Y:S02]  /*a070*/  ISETP.LT.OR P3, PT, R28.reuse, R242, P3 ;  /* 0x000000f21c00720c */ /* 0x040fe40001f61670 */
[----:B------:R-:W-:-:S02]  /*a080*/  ISETP.LT.OR P6, PT, R28, R240, P6 ;  /* 0x000000f01c00720c */ /* 0x000fc400037c1670 */
[----:B------:R-:W-:Y:S02]  /*a090*/  IADD3 R26, R32, 0x18, RZ ;  /* 0x00000018201a7810 */ /* 0x000fe40007ffe0ff */
[----:B------:R-:W-:Y:S02]  /*a0a0*/  ISETP.GE.AND P4, PT, R29, R241, PT ;  /* 0x000000f11d00720c */ /* 0x000fe40003f86270 */
[----:B------:R-:W-:Y:S02]  /*a0b0*/  FSEL R28, R27, -INF , !P2 ;  /* 0xff8000001b1c7808 */ /* 0x000fe40005000000 */
[----:B------:R-:W-:Y:S02]  /*a0c0*/  FSEL R25, R20, -INF , !P5 ;  /* 0xff80000014197808 */ /* 0x000fe40006800000 */
[----:B------:R-:W-:Y:S02]  /*a0d0*/  ISETP.GE.AND P0, PT, R29, R235, PT ;  /* 0x000000eb1d00720c */ /* 0x000fe40003f06270 */
[----:B------:R-:W-:-:S02]  /*a0e0*/  ISETP.GE.AND P2, PT, R24, R241, PT ;  /* 0x000000f11800720c */ /* 0x000fc40003f46270 */
[----:B------:R-:W-:Y:S02]  /*a0f0*/  ISETP.GE.AND P5, PT, R24, R235, PT ;  /* 0x000000eb1800720c */ /* 0x000fe40003fa6270 */
[----:B------:R-:W-:Y:S02]  /*a100*/  FSEL R30, R22, -INF , !P1 ;  /* 0xff800000161e7808 */ /* 0x000fe40004800000 */
[----:B------:R-:W-:Y:S02]  /*a110*/  ISETP.GE.AND P1, PT, R26, R241, PT ;  /* 0x000000f11a00720c */ /* 0x000fe40003f26270 */
[C---:B------:R-:W-:Y:S02]  /*a120*/  ISETP.LT.OR P4, PT, R29.reuse, R242, P4 ;  /* 0x000000f21d00720c */ /* 0x040fe40002781670 */
[----:B------:R-:W-:Y:S02]  /*a130*/  ISETP.LT.OR P0, PT, R29, R240, P0 ;  /* 0x000000f01d00720c */ /* 0x000fe40000701670 */
[----:B------:R-:W-:-:S02]  /*a140*/  ISETP.LT.OR P2, PT, R24, R242, P2 ;  /* 0x000000f21800720c */ /* 0x000fc40001741670 */
[----:B------:R-:W-:Y:S02]  /*a150*/  ISETP.LT.OR P5, PT, R24, R240, P5 ;  /* 0x000000f01800720c */ /* 0x000fe40002fa1670 */
[----:B------:R-:W-:Y:S02]  /*a160*/  IADD3 R24, R32, 0x19, RZ ;  /* 0x0000001920187810 */ /* 0x000fe40007ffe0ff */
[----:B------:R-:W-:Y:S02]  /*a170*/  ISETP.LT.OR P1, PT, R26, R242, P1 ;  /* 0x000000f21a00720c */ /* 0x000fe40000f21670 */
[----:B------:R-:W-:Y:S02]  /*a180*/  FSEL R29, R21, -INF , !P4 ;  /* 0xff800000151d7808 */ /* 0x000fe40006000000 */
[----:B------:R-:W-:Y:S02]  /*a190*/  FSEL R188, R23, -INF , !P0 ;  /* 0xff80000017bc7808 */ /* 0x000fe40004000000 */
[----:B------:R-:W-:-:S02]  /*a1a0*/  IADD3 R20, R32, 0x20, RZ ;  /* 0x0000002020147810 */ /* 0x000fc40007ffe0ff */
[----:B------:R-:W-:Y:S02]  /*a1b0*/  FSEL R21, R16, -INF , !P3 ;  /* 0xff80000010157808 */ /* 0x000fe40005800000 */
[----:B------:R-:W-:Y:S02]  /*a1c0*/  ISETP.GE.AND P4, PT, R26, R235, PT ;  /* 0x000000eb1a00720c */ /* 0x000fe40003f86270 */
[C---:B------:R-:W-:Y:S02]  /*a1d0*/  ISETP.GE.AND P0, PT, R24.reuse, R241, PT ;  /* 0x000000f11800720c */ /* 0x040fe40003f06270 */
[----:B------:R-:W-:Y:S02]  /*a1e0*/  ISETP.GE.AND P3, PT, R24, R235, PT ;  /* 0x000000eb1800720c */ /* 0x000fe40003f66270 */
[----:B------:R-:W-:Y:S02]  /*a1f0*/  FSEL R23, R17, -INF , !P2 ;  /* 0xff80000011177808 */ /* 0x000fe40005000000 */
[----:B------:R-:W-:-:S02]  /*a200*/  FSEL R17, R12, -INF , !P1 ;  /* 0xff8000000c117808 */ /* 0x000fc40004800000 */
[----:B------:R-:W-:Y:S02]  /*a210*/  FSEL R22, R18, -INF , !P6 ;  /* 0xff80000012167808 */ /* 0x000fe40007000000 */
[----:B------:R-:W-:Y:S02]  /*a220*/  FMNMX.FTZ R12, R2, R31, !PT ;  /* 0x0000001f020c7209 */ /* 0x000fe40007810000 */
[C---:B------:R-:W-:Y:S02]  /*a230*/  ISETP.GE.AND P6, PT, R20.reuse, R241, PT ;  /* 0x000000f11400720c */ /* 0x040fe40003fc6270 */
[----:B------:R-:W-:Y:S02]  /*a240*/  ISETP.GE.AND P2, PT, R20, R235, PT ;  /* 0x000000eb1400720c */ /* 0x000fe40003f46270 */
[----:B------:R-:W-:Y:S02]  /*a250*/  ISETP.LT.OR P4, PT, R26, R240, P4 ;  /* 0x000000f01a00720c */ /* 0x000fe40002781670 */
[----:B------:R-:W-:-:S02]  /*a260*/  ISETP.LT.OR P0, PT, R24, R242, P0 ;  /* 0x000000f21800720c */ /* 0x000fc40000701670 */
[----:B------:R-:W-:Y:S02]  /*a270*/  ISETP.LT.OR P3, PT, R24, R240, P3 ;  /* 0x000000f01800720c */ /* 0x000fe40001f61670 */
[----:B------:R-:W-:Y:S02]  /*a280*/  IADD3 R24, R32, 0x28, RZ ;  /* 0x0000002820187810 */ /* 0x000fe40007ffe0ff */
[----:B------:R-:W-:Y:S02]  /*a290*/  FMNMX.FTZ R12, R33, R12, !PT ;  /* 0x0000000c210c7209 */ /* 0x000fe40007810000 */
[C---:B------:R-:W-:Y:S02]  /*a2a0*/  ISETP.LT.OR P6, PT, R20.reuse, R242, P6 ;  /* 0x000000f21400720c */ /* 0x040fe400037c1670 */
[----:B------:R-:W-:Y:S02]  /*a2b0*/  ISETP.LT.OR P2, PT, R20, R240, P2 ;  /* 0x000000f01400720c */ /* 0x000fe40001741670 */
[----:B------:R-:W-:-:S02]  /*a2c0*/  FSEL R16, R19, -INF , !P5 ;  /* 0xff80000013107808 */ /* 0x000fc40006800000 */
[----:B------:R-:W-:Y:S02]  /*a2d0*/  FSEL R20, R14, -INF , !P4 ;  /* 0xff8000000e147808 */ /* 0x000fe40006000000 */
[----:B------:R-:W-:Y:S02]  /*a2e0*/  FSEL R19, R13, -INF , !P0 ;  /* 0xff8000000d137808 */ /* 0x000fe40004000000 */
[C---:B------:R-:W-:Y:S02]  /*a2f0*/  ISETP.GE.AND P4, PT, R24.reuse, R241, PT ;  /* 0x000000f11800720c */ /* 0x040fe40003f86270 */
[----:B------:R-:W-:Y:S02]  /*a300*/  ISETP.GE.AND P0, PT, R24, R235, PT ;  /* 0x000000eb1800720c */ /* 0x000fe40003f06270 */
[----:B------:R-:W-:Y:S02]  /*a310*/  FMNMX.FTZ R12, R25, R12, !PT ;  /* 0x0000000c190c7209 */ /* 0x000fe40007810000 */
[----:B------:R-:W-:-:S02]  /*a320*/  IADD3 R18, R32, 0x21, RZ ;  /* 0x0000002120127810 */ /* 0x000fc40007ffe0ff */
[C---:B------:R-:W-:Y:S02]  /*a330*/  ISETP.LT.OR P4, PT, R24.reuse, R242, P4 ;  /* 0x000000f21800720c */ /* 0x040fe40002781670 */
[----:B------:R-:W-:Y:S02]  /*a340*/  ISETP.LT.OR P0, PT, R24, R240, P0 ;  /* 0x000000f01800720c */ /* 0x000fe40000701670 */
[----:B------:R-:W-:Y:S02]  /*a350*/  FMNMX.FTZ R24, R29, R12, !PT ;  /* 0x0000000c1d187209 */ /* 0x000fe40007810000 */
[C---:B------:R-:W-:Y:S02]  /*a360*/  ISETP.GE.AND P5, PT, R18.reuse, R241, PT ;  /* 0x000000f11200720c */ /* 0x040fe40003fa6270 */
[----:B------:R-:W-:Y:S02]  /*a370*/  ISETP.GE.AND P1, PT, R18, R235, PT ;  /* 0x000000eb1200720c */ /* 0x000fe40003f26270 */
[----:B------:R-:W-:-:S02]  /*a380*/  FMNMX.FTZ R24, R21, R24, !PT ;  /* 0x0000001815187209 */ /* 0x000fc40007810000 */
[C---:B------:R-:W-:Y:S02]  /*a390*/  ISETP.LT.OR P5, PT, R18.reuse, R242, P5 ;  /* 0x000000f21200720c */ /* 0x040fe40002fa1670 */
[----:B------:R-:W-:Y:S02]  /*a3a0*/  ISETP.LT.OR P1, PT, R18, R240, P1 ;  /* 0x000000f01200720c */ /* 0x000fe40000f21670 */
[----:B------:R-:W-:Y:S02]  /*a3b0*/  FSEL R18, R15, -INF , !P3 ;  /* 0xff8000000f127808 */ /* 0x000fe40005800000 */
[----:B------:R-:W-:Y:S02]  /*a3c0*/  IADD3 R15, R32, 0x29, RZ ;  /* 0x00000029200f7810 */ /* 0x000fe40007ffe0ff */
[----:B------:R-:W-:Y:S02]  /*a3d0*/  FMNMX.FTZ R24, R23, R24, !PT ;  /* 0x0000001817187209 */ /* 0x000fe40007810000 */
[----:B------:R-:W-:-:S02]  /*a3e0*/  FSEL R193, R8, -INF , !P6 ;  /* 0xff80000008c17808 */ /* 0x000fc40007000000 */
[----:B------:R-:W-:Y:S02]  /*a3f0*/  ISETP.GE.AND P3, PT, R15, R241, PT ;  /* 0x000000f10f00720c */ /* 0x000fe40003f66270 */
[----:B------:R-:W-:Y:S02]  /*a400*/  FSEL R195, R9, -INF , !P5 ;  /* 0xff80000009c37808 */ /* 0x000fe40006800000 */
[----:B------:R-:W-:Y:S02]  /*a410*/  FMNMX.FTZ R8, R17, R24, !PT ;  /* 0x0000001811087209 */ /* 0x000fe40007810000 */
[----:B------:R-:W-:Y:S02]  /*a420*/  FMNMX.FTZ R9, R0, R3, !PT ;  /* 0x0000000300097209 */ /* 0x000fe40007810000 */
[----:B------:R-:W-:Y:S02]  /*a430*/  ISETP.LT.OR P3, PT, R15, R242, P3 ;  /* 0x000000f20f00720c */ /* 0x000fe40001f61670 */
[----:B------:R-:W-:-:S02]  /*a440*/  FMNMX.FTZ R8, R19, R8, !PT ;  /* 0x0000000813087209 */ /* 0x000fc40007810000 */
[----:B------:R-:W-:Y:S02]  /*a450*/  FMNMX.FTZ R9, R28, R9, !PT ;  /* 0x000000091c097209 */ /* 0x000fe40007810000 */
[----:B------:R-:W-:Y:S02]  /*a460*/  IADD3 R14, R32, 0x30, RZ ;  /* 0x00000030200e7810 */ /* 0x000fe40007ffe0ff */
[----:B------:R-:W-:Y:S02]  /*a470*/  FMNMX.FTZ R8, R193, R8, !PT ;  /* 0x00000008c1087209 */ /* 0x000fe40007810000 */
[----:B------:R-:W-:Y:S02]  /*a480*/  FSEL R189, R5, -INF , !P3 ;  /* 0xff80000005bd7808 */ /* 0x000fe40005800000 */
[----:B------:R-:W-:Y:S02]  /*a490*/  FMNMX.FTZ R5, R30, R9, !PT ;  /* 0x000000091e057209 */ /* 0x000fe40007810000 */
[----:B------:R-:W-:-:S02]  /*a4a0*/  FSEL R191, R4, -INF , !P4 ;  /* 0xff80000004bf7808 */ /* 0x000fc40006000000 */
[----:B------:R-:W-:Y:S02]  /*a4b0*/  IADD3 R13, R32, 0x31, RZ ;  /* 0x00000031200d7810 */ /* 0x000fe40007ffe0ff */
[----:B------:R-:W-:Y:S02]  /*a4c0*/  ISETP.GE.AND P6, PT, R14, R241, PT ;  /* 0x000000f10e00720c */ /* 0x000fe40003fc6270 */
[----:B------:R-:W-:Y:S02]  /*a4d0*/  FMNMX.FTZ R4, R195, R8, !PT ;  /* 0x00000008c3047209 */ /* 0x000fe40007810000 */
[----:B------:R-:W-:Y:S02]  /*a4e0*/  FMNMX.FTZ R5, R188, R5, !PT ;  /* 0x00000005bc057209 */ /* 0x000fe40007810000 */
[----:B------:R-:W-:Y:S02]  /*a4f0*/  IADD3 R12, R32, 0x38, RZ ;  /* 0x00000038200c7810 */ /* 0x000fe40007ffe0ff */
[----:B------:R-:W-:-:S02]  /*a500*/  ISETP.GE.AND P5, PT, R13, R241, PT ;  /* 0x000000f10d00720c */ /* 0x000fc40003fa6270 */
[----:B------:R-:W-:Y:S02]  /*a510*/  ISETP.LT.OR P6, PT, R14, R242, P6 ;  /* 0x000000f20e00720c */ /* 0x000fe400037c1670 */
[----:B------:R-:W-:Y:S02]  /*a520*/  FMNMX.FTZ R4, R191, R4, !PT ;  /* 0x00000004bf047209 */ /* 0x000fe40007810000 */
[----:B------:R-:W-:Y:S02]  /*a530*/  FMNMX.FTZ R5, R22, R5, !PT ;  /* 0x0000000516057209 */ /* 0x000fe40007810000 */
[----:B------:R-:W-:Y:S02]  /*a540*/  IADD3 R32, R32, 0x39, RZ ;  /* 0x0000003920207810 */ /* 0x000fe40007ffe0ff */
[----:B------:R-:W-:Y:S02]  /*a550*/  ISETP.GE.AND P4, PT, R12, R241, PT ;  /* 0x000000f10c00720c */ /* 0x000fe40003f86270 */
[----:B------:R-:W-:-:S02]  /*a560*/  ISETP.LT.OR P5, PT, R13, R242, P5 ;  /* 0x000000f20d00720c */ /* 0x000fc40002fa1670 */
[----:B------:R-:W-:Y:S02]  /*a570*/  FSEL R175, R184, -INF , !P6 ;  /* 0xff800000b8af7808 */ /* 0x000fe40007000000 */
[----:B------:R-:W-:Y:S02]  /*a580*/  FMNMX.FTZ R4, R189, R4, !PT ;  /* 0x00000004bd047209 */ /* 0x000fe40007810000 */
[----:B------:R-:W-:Y:S02]  /*a590*/  FMNMX.FTZ R5, R16, R5, !PT ;  /* 0x0000000510057209 */ /* 0x000fe40007810000 */
[----:B------:R-:W-:Y:S02]  /*a5a0*/  ISETP.GE.AND P3, PT, R32, R241, PT ;  /* 0x000000f12000720c */ /* 0x000fe40003f66270 */
[----:B------:R-:W-:Y:S02]  /*a5b0*/  ISETP.LT.OR P4, PT, R12, R242, P4 ;  /* 0x000000f20c00720c */ /* 0x000fe40002781670 */
[----:B------:R-:W-:-:S02]  /*a5c0*/  FSEL R176, R185, -INF , !P5 ;  /* 0xff800000b9b07808 */ /* 0x000fc40006800000 */
[----:B------:R-:W-:Y:S02]  /*a5d0*/  FMNMX.FTZ R9, R175, R4, !PT ;  /* 0x00000004af097209 */ /* 0x000fe40007810000 */
[----:B------:R-:W-:Y:S02]  /*a5e0*/  FMNMX.FTZ R5, R20, R5, !PT ;  /* 0x0000000514057209 */ /* 0x000fe40007810000 */
[----:B------:R-:W-:Y:S02]  /*a5f0*/  ISETP.LT.OR P3, PT, R32, R242, P3 ;  /* 0x000000f22000720c */ /* 0x000fe40001f61670 */
[----:B------:R-:W-:Y:S02]  /*a600*/  FSEL R177, R180, -INF , !P4 ;  /* 0xff800000b4b17808 */ /* 0x000fe40006000000 */
[----:B------:R-:W-:Y:S02]  /*a610*/  FMNMX.FTZ R4, R176, R9, !PT ;  /* 0x00000009b0047209 */ /* 0x000fe40007810000 */
[----:B------:R-:W-:-:S02]  /*a620*/  FSEL R246, R10, -INF , !P2 ;  /* 0xff8000000af67808 */ /* 0x000fc40005000000 */
[----:B------:R-:W-:Y:S02]  /*a630*/  FMNMX.FTZ R5, R18, R5, !PT ;  /* 0x0000000512057209 */ /* 0x000fe40007810000 */
[----:B------:R-:W-:Y:S02]  /*a640*/  FSEL R179, R181, -INF , !P3 ;  /* 0xff800000b5b37808 */ /* 0x000fe40005800000 */
[----:B------:R-:W-:Y:S02]  /*a650*/  FMNMX.FTZ R4, R177, R4, !PT ;  /* 0x00000004b1047209 */ /* 0x000fe40007810000 */
[----:B------:R-:W-:Y:S02]  /*a660*/  ISETP.GE.AND P2, PT, R15, R235, PT ;  /* 0x000000eb0f00720c */ /* 0x000fe40003f46270 */
[----:B------:R-:W-:Y:S02]  /*a670*/  FSEL R202, R11, -INF , !P1 ;  /* 0xff8000000bca7808 */ /* 0x000fe40004800000 */
[----:B------:R-:W-:-:S02]  /*a680*/  FMNMX.FTZ R5, R246, R5, !PT ;  /* 0x00000005f6057209 */ /* 0x000fc40007810000 */
[----:B------:R-:W-:Y:S02]  /*a690*/  FMNMX.FTZ R4, R179, R4, !PT ;  /* 0x00000004b3047209 */ /* 0x000fe40007810000 */
[-C--:B------:R-:W-:Y:S02]  /*a6a0*/  ISETP.LT.OR P2, PT, R15, R240.reuse, P2 ;  /* 0x000000f00f00720c */ /* 0x080fe40001741670 */
[----:B------:R-:W-:Y:S02]  /*a6b0*/  ISETP.GE.AND P1, PT, R14, R235, PT ;  /* 0x000000eb0e00720c */ /* 0x000fe40003f26270 */
[----:B------:R-:W-:Y:S02]  /*a6c0*/  FSEL R192, R6, -INF , !P0 ;  /* 0xff80000006c07808 */ /* 0x000fe40004000000 */
[----:B------:R-:W-:Y:S02]  /*a6d0*/  FMNMX.FTZ R9, R202, R5, !PT ;  /* 0x00000005ca097209 */ /* 0x000fe40007810000 */
[----:B------:R-:W-:Y:S01]  /*a6e0*/  FSEL R194, R7, -INF , !P2 ;  /* 0xff80000007c27808 */ /* 0x000fe20005000000 */
[----:B------:R-:W1:Y:S01]  /*a6f0*/  SHFL.BFLY PT, R5, R4, 0x2, 0x1f ;  /* 0x0c401f0004057f89 */ /* 0x000e6200000e0000 */
[----:B------:R-:W-:-:S02]  /*a700*/  ISETP.LT.OR P1, PT, R14, R240, P1 ;  /* 0x000000f00e00720c */ /* 0x000fc40000f21670 */
[C---:B------:R-:W-:Y:S02]  /*a710*/  ISETP.GE.AND P0, PT, R13.reuse, R235, PT ;  /* 0x000000eb0d00720c */ /* 0x040fe40003f06270 */
[----:B------:R-:W-:Y:S02]  /*a720*/  FMNMX.FTZ R7, R192, R9, !PT ;  /* 0x00000009c0077209 */ /* 0x000fe40007810000 */
[----:B------:R-:W-:Y:S02]  /*a730*/  ISETP.GE.AND P2, PT, R12, R235, PT ;  /* 0x000000eb0c00720c */ /* 0x000fe40003f46270 */
[----:B------:R-:W-:Y:S02]  /*a740*/  ISETP.LT.OR P0, PT, R13, R240, P0 ;  /* 0x000000f00d00720c */ /* 0x000fe40000701670 */
[----:B------:R-:W-:Y:S02]  /*a750*/  FSEL R178, R186, -INF , !P1 ;  /* 0xff800000bab27808 */ /* 0x000fe40004800000 */
[----:B------:R-:W-:-:S02]  /*a760*/  FMNMX.FTZ R7, R194, R7, !PT ;  /* 0x00000007c2077209 */ /* 0x000fc40007810000 */
[-C--:B------:R-:W-:Y:S02]  /*a770*/  ISETP.LT.OR P2, PT, R12, R240.reuse, P2 ;  /* 0x000000f00c00720c */ /* 0x080fe40001741670 */
[----:B------:R-:W-:Y:S02]  /*a780*/  ISETP.GE.AND P1, PT, R32, R235, PT ;  /* 0x000000eb2000720c */ /* 0x000fe40003f26270 */
[----:B------:R-:W-:Y:S02]  /*a790*/  FSEL R180, R187, -INF , !P0 ;  /* 0xff800000bbb47808 */ /* 0x000fe40004000000 */
[----:B------:R-:W-:Y:S02]  /*a7a0*/  FMNMX.FTZ R7, R178, R7, !PT ;  /* 0x00000007b2077209 */ /* 0x000fe40007810000 */
[----:B------:R-:W-:Y:S02]  /*a7b0*/  ISETP.LT.OR P1, PT, R32, R240, P1 ;  /* 0x000000f02000720c */ /* 0x000fe40000f21670 */
[----:B------:R-:W-:-:S02]  /*a7c0*/  FSEL R172, R182, -INF , !P2 ;  /* 0xff800000b6ac7808 */ /* 0x000fc40005000000 */
[----:B------:R-:W-:Y:S02]  /*a7d0*/  FMNMX.FTZ R7, R180, R7, !PT ;  /* 0x00000007b4077209 */ /* 0x000fe40007810000 */
[----:B------:R-:W-:Y:S02]  /*a7e0*/  FSEL R174, R183, -INF , !P1 ;  /* 0xff800000b7ae7808 */ /* 0x000fe40004800000 */
[----:B------:R-:W-:Y:S02]  /*a7f0*/  FMNMX.FTZ R7, R172, R7, !PT ;  /* 0x00000007ac077209 */ /* 0x000fe40007810000 */
[----:B------:R-:W-:Y:S02]  /*a800*/  LOP3.LUT R6, R169, R197, RZ, 0x3c, !PT ;  /* 0x000000c5a9067212 */ /* 0x000fe400078e3cff */
[----:B------:R-:W-:Y:S02]  /*a810*/  FMNMX.FTZ R9, R174, R7, !PT ;  /* 0x00000007ae097209 */ /* 0x000fe40007810000 */
[----:B-1----:R-:W-:Y:S01]  /*a820*/  FMNMX.FTZ R7, R4, R5, !PT ;  /* 0x0000000504077209 */ /* 0x002fe20007810000 */
[----:B------:R-:W-:Y:S01]  /*a830*/  IMAD.U32 R5, RZ, RZ, UR4 ;  /* 0x00000004ff057e24 */ /* 0x000fe2000f8e00ff */
[----:B------:R-:W-:Y:S01]  /*a840*/  UIADD3 UR4, UR4, 0x1, URZ ;  /* 0x0000000104047890 */ /* 0x000fe2000fffe03f */
[----:B------:R-:W1:Y:S01]  /*a850*/  SHFL.BFLY PT, R4, R9, 0x2, 0x1f ;  /* 0x0c401f0009047f89 */ /* 0x000e6200000e0000 */
[----:B------:R-:W-:-:S02]  /*a860*/  IMAD.WIDE.U32 R34, R6, -0x2daee0ad, RZ ;  /* 0xd2511f5306227825 */ /* 0x000fc400078e00ff */
[----:B------:R-:W-:Y:S01]  /*a870*/  LOP3.LUT R5, R249, UR33, R5, 0x96, !PT ;  /* 0x00000021f9057c12 */ /* 0x000fe2000f8e9605 */
[----:B------:R-:W2:Y:S02]  /*a880*/  SHFL.BFLY PT, R170, R7, 0x1, 0x1f ;  /* 0x0c201f0007aa7f89 */ /* 0x000ea400000e0000 */
[----:B------:R-:W-:Y:S02]  /*a890*/  LOP3.LUT R248, R35, UR35, R248, 0x96, !PT ;  /* 0x0000002323f87c12 */ /* 0x000fe4000f8e96f8 */
[----:B------:R-:W-:-:S04]  /*a8a0*/  IMAD.WIDE.U32 R10, R5, -0x326172a9, RZ ;  /* 0xcd9e8d57050a7825 */ /* 0x000fc800078e00ff */
[----:B------:R-:W-:Y:S01]  /*a8b0*/  IMAD.WIDE.U32 R248, R248, -0x326172a9, RZ ;  /* 0xcd9e8d57f8f87825 */ /* 0x000fe200078e00ff */
[----:B------:R-:W-:-:S04]  /*a8c0*/  LOP3.LUT R5, R11, UR36, R168, 0x96, !PT ;  /* 0x000000240b057c12 */ /* 0x000fc8000f8e96a8 */
[----:B------:R-:W-:Y:S02]  /*a8d0*/  LOP3.LUT R8, R249, UR7, R10, 0x96, !PT ;  /* 0x00000007f9087c12 */ /* 0x000fe4000f8e960a */
[----:B-1----:R-:W-:-:S03]  /*a8e0*/  FMNMX.FTZ R4, R9, R4, !PT ;  /* 0x0000000409047209 */ /* 0x002fc60007810000 */
[----:B------:R-:W-:Y:S01]  /*a8f0*/  IMAD.WIDE.U32 R8, R8, -0x2daee0ad, RZ ;  /* 0xd2511f5308087825 */ /* 0x000fe200078e00ff */
[----:B--2---:R-:W-:Y:S01]  /*a900*/  FMNMX.FTZ R170, R7, R170, !PT ;  /* 0x000000aa07aa7209 */ /* 0x004fe20007810000 */
[----:B------:R-:W1:Y:S02]  /*a910*/  SHFL.BFLY PT, R169, R4, 0x1, 0x1f ;  /* 0x0c201f0004a97f89 */ /* 0x000e6400000e0000 */
[----:B------:R-:W-:Y:S01]  /*a920*/  IMAD.WIDE.U32 R6, R5, -0x2daee0ad, RZ ;  /* 0xd2511f5305067825 */ /* 0x000fe200078e00ff */
[----:B------:R-:W-:-:S03]  /*a930*/  FSETP.NEU.FTZ.AND P1, PT, R170, -INF , PT ;  /* 0xff800000aa00780b */ /* 0x000fc60003f3d000 */
[----:B------:R-:W-:Y:S01]  /*a940*/  FMUL.FTZ R182, R170, c[0x0][0x23c] ;  /* 0x00008f00aab67a20 */ /* 0x000fe20000410000 */
[----:B------:R-:W-:Y:S02]  /*a950*/  LOP3.LUT R5, R7, UR14, R34, 0x96, !PT ;  /* 0x0000000e07057c12 */ /* 0x000fe4000f8e9622 */
[----:B------:R-:W-:Y:S02]  /*a960*/  LOP3.LUT R6, R9, UR12, R6, 0x96, !PT ;  /* 0x0000000c09067c12 */ /* 0x000fe4000f8e9606 */
[----:B------:R-:W-:Y:S01]  /*a970*/  FSEL R182, R182, RZ, P1 ;  /* 0x000000ffb6b67208 */ /* 0x000fe20000800000 */
[----:B------:R-:W-:Y:S01]  /*a980*/  IMAD.WIDE.U32 R26, R5, -0x326172a9, RZ ;  /* 0xcd9e8d57051a7825 */ /* 0x000fe200078e00ff */
[----:B------:R-:W-:-:S03]  /*a990*/  FSEL R15, R170, RZ, P1 ;  /* 0x000000ffaa0f7208 */ /* 0x000fc60000800000 */
[----:B------:R-:W-:Y:S01]  /*a9a0*/  IMAD.WIDE.U32 R6, R6, -0x326172a9, RZ ;  /* 0xcd9e8d5706067825 */ /* 0x000fe200078e00ff */
[----:B------:R-:W-:-:S03]  /*a9b0*/  LOP3.LUT R5, R27, UR13, R248, 0x96, !PT ;  /* 0x0000000d1b057c12 */ /* 0x000fc6000f8e96f8 */
[----:B------:R-:W-:Y:S01]  /*a9c0*/  FFMA.FTZ R164, R33, c[0x0][0x23c], -R182 ;  /* 0x00008f0021a47a23 */ /* 0x000fe200000108b6 */
[----:B------:R-:W-:Y:S01]  /*a9d0*/  LOP3.LUT R26, R7, UR11, R26, 0x96, !PT ;  /* 0x0000000b071a7c12 */ /* 0x000fe2000f8e961a */
[----:B------:R-:W-:Y:S01]  /*a9e0*/  IMAD.WIDE.U32 R10, R5, -0x2daee0ad, RZ ;  /* 0xd2511f53050a7825 */ /* 0x000fe200078e00ff */
[----:B-1----:R-:W-:-:S03]  /*a9f0*/  FMNMX.FTZ R169, R4, R169, !PT ;  /* 0x000000a904a97209 */ /* 0x002fc60007810000 */
[----:B------:R-:W-:Y:S01]  /*aa00*/  IMAD.WIDE.U32 R26, R26, -0x2daee0ad, RZ ;  /* 0xd2511f531a1a7825 */ /* 0x000fe200078e00ff */
[----:B------:R-:W-:Y:S01]  /*aa10*/  LOP3.LUT R5, R11, UR10, R8, 0x96, !PT ;  /* 0x0000000a0b057c12 */ /* 0x000fe2000f8e9608 */
[----:B------:R-:W-:Y:S01]  /*aa20*/  MUFU.EX2 R164, R164 ;  /* 0x000000a400a47308 */ /* 0x000fe20000000800 */
[C---:B------:R-:W-:Y:S01]  /*aa30*/  FSETP.NEU.FTZ.AND P0, PT, R169.reuse, -INF , PT ;  /* 0xff800000a900780b */ /* 0x040fe20003f1d000 */
[----:B------:R-:W-:Y:S01]  /*aa40*/  FMUL.FTZ R173, R169, c[0x0][0x23c] ;  /* 0x00008f00a9ad7a20 */ /* 0x000fe20000410000 */
[----:B------:R-:W-:Y:S01]  /*aa50*/  LOP3.LUT R4, R27, UR8, R10, 0x96, !PT ;  /* 0x000000081b047c12 */ /* 0x000fe2000f8e960a */
[----:B------:R-:W-:Y:S01]  /*aa60*/  IMAD.WIDE.U32 R8, R5, -0x326172a9, RZ ;  /* 0xcd9e8d5705087825 */ /* 0x000fe200078e00ff */
[----:B------:R-:W-:Y:S02]  /*aa70*/  FSEL R11, R169, RZ, P0 ;  /* 0x000000ffa90b7208 */ /* 0x000fe40000000000 */
[----:B------:R-:W-:Y:S01]  /*aa80*/  FSEL R173, R173, RZ, P0 ;  /* 0x000000ffadad7208 */ /* 0x000fe20000000000 */
[----:B------:R-:W-:Y:S01]  /*aa90*/  IMAD.WIDE.U32 R12, R4, -0x326172a9, RZ ;  /* 0xcd9e8d57040c7825 */ /* 0x000fe200078e00ff */
[----:B------:R-:W-:-:S03]  /*aaa0*/  LOP3.LUT R24, R9, UR9, R6, 0x96, !PT ;  /* 0x0000000909187c12 */ /* 0x000fc6000f8e9606 */
[--C-:B------:R-:W-:Y:S01]  /*aab0*/  FFMA.FTZ R33, R3, c[0x0][0x23c], -R173.reuse ;  /* 0x00008f0003217a23 */ /* 0x100fe200000108ad */
[----:B------:R-:W-:Y:S01]  /*aac0*/  LOP3.LUT R4, R13, UR6, R8, 0x96, !PT ;  /* 0x000000060d047c12 */ /* 0x000fe2000f8e9608 */
[--C-:B------:R-:W-:Y:S01]  /*aad0*/  FFMA.FTZ R32, R30, c[0x0][0x23c], -R173.reuse ;  /* 0x00008f001e207a23 */ /* 0x100fe200000108ad */
[--C-:B------:R-:W-:Y:S01]  /*aae0*/  SHF.R.U32.HI R8, RZ, 0x10, R12.reuse ;  /* 0x00000010ff087819 */ /* 0x100fe2000001160c */
[--C-:B------:R-:W-:Y:S01]  /*aaf0*/  FFMA.FTZ R3, R188, c[0x0][0x23c], -R173.reuse ;  /* 0x00008f00bc037a23 */ /* 0x100fe200000108ad */
[----:B------:R-:W-:Y:S01]  /*ab00*/  SHF.R.U32.HI R7, RZ, 0x18, R12 ;  /* 0x00000018ff077819 */ /* 0x000fe2000001160c */
[--C-:B------:R-:W-:Y:S01]  /*ab10*/  FFMA.FTZ R168, R31, c[0x0][0x23c], -R182.reuse ;  /* 0x00008f001fa87a23 */ /* 0x100fe200000108b6 */
[----:B------:R-:W-:Y:S01]  /*ab20*/  MUFU.EX2 R33, R33 ;  /* 0x0000002100217308 */ /* 0x000fe20000000800 */
[--C-:B------:R-:W-:Y:S01]  /*ab30*/  FFMA.FTZ R35, R25, c[0x0][0x23c], -R182.reuse ;  /* 0x00008f0019237a23 */ /* 0x100fe200000108b6 */
[----:B------:R-:W-:Y:S01]  /*ab40*/  LOP3.LUT R8, R8, 0xff, RZ, 0xc0, !PT ;  /* 0x000000ff08087812 */ /* 0x000fe200078ec0ff */
[----:B------:R-:W-:Y:S01]  /*ab50*/  FFMA.FTZ R34, R29, c[0x0][0x23c], -R182 ;  /* 0x00008f001d227a23 */ /* 0x000fe200000108b6 */
[----:B------:R-:W-:Y:S01]  /*ab60*/  SHF.R.U32.HI R5, RZ, 0x10, R4 ;  /* 0x00000010ff057819 */ /* 0x000fe20000011604 */
[----:B------:R-:W-:Y:S01]  /*ab70*/  FFMA.FTZ R28, R28, c[0x0][0x23c], -R173 ;  /* 0x00008f001c1c7a23 */ /* 0x000fe200000108ad */
[----:B------:R-:W-:Y:S01]  /*ab80*/  LOP3.LUT R6, R4, 0xffff, RZ, 0xc0, !PT ;  /* 0x0000ffff04067812 */ /* 0x000fe200078ec0ff */
[----:B------:R-:W-:Y:S01]  /*ab90*/  FADD.FTZ R15, R2, -R15 ;  /* 0x8000000f020f7221 */ /* 0x000fe20000010000 */
[----:B------:R-:W-:Y:S01]  /*aba0*/  MUFU.EX2 R32, R32 ;  /* 0x0000002000207308 */ /* 0x000fe20000000800 */
[----:B------:R-:W-:Y:S01]  /*abb0*/  FADD.FTZ R2, R0, -R11 ;  /* 0x8000000b00027221 */ /* 0x000fe20000010000 */
[----:B------:R-:W-:Y:S01]  /*abc0*/  LOP3.LUT R10, R12, 0xffff, RZ, 0xc0, !PT ;  /* 0x0000ffff0c0a7812 */ /* 0x000fe200078ec0ff */
[----:B------:R-:W-:Y:S01]  /*abd0*/  FMUL.FTZ R171, R15, c[0x0][0x23c] ;  /* 0x00008f000fab7a20 */ /* 0x000fe20000410000 */
[----:B------:R-:W-:Y:S01]  /*abe0*/  LOP3.LUT R13, R4, 0xff, RZ, 0xc0, !PT ;  /* 0x000000ff040d7812 */ /* 0x000fe200078ec0ff */
[----:B------:R-:W-:Y:S01]  /*abf0*/  FMUL.FTZ R2, R2, c[0x0][0x23c] ;  /* 0x00008f0002027a20 */ /* 0x000fe20000410000 */
[----:B------:R-:W-:Y:S01]  /*ac00*/  PRMT R7, R8, 0x5410, R7 ;  /* 0x0000541008077816 */ /* 0x000fe20000000007 */
[----:B------:R-:W-:Y:S01]  /*ac10*/  FFMA.FTZ R181, R17, c[0x0][0x23c], -R182 ;  /* 0x00008f0011b57a23 */ /* 0x000fe200000108b6 */
[----:B------:R-:W1:Y:S01]  /*ac20*/  MUFU.EX2 R3, R3 ;  /* 0x0000000300037308 */ /* 0x000e620000000800 */
[----:B------:R-:W-:Y:S01]  /*ac30*/  SHF.R.U32.HI R4, RZ, 0x18, R4 ;  /* 0x00000018ff047819 */ /* 0x000fe20000011604 */
[----:B------:R-:W-:Y:S01]  /*ac40*/  FFMA.FTZ R186, R19, c[0x0][0x23c], -R182 ;  /* 0x00008f0013ba7a23 */ /* 0x000fe200000108b6 */
[----:B------:R-:W-:Y:S01]  /*ac50*/  LOP3.LUT R5, R5, 0xff, RZ, 0xc0, !PT ;  /* 0x000000ff05057812 */ /* 0x000fe200078ec0ff */
[--C-:B------:R-:W-:Y:S01]  /*ac60*/  HSET2.LE.AND R7, R7, R250.reuse, PT ;  /* 0x000000fa07077233 */ /* 0x100fe20003803000 */
[----:B------:R-:W-:Y:S01]  /*ac70*/  SHF.R.U32.HI R6, RZ, 0x8, R6 ;  /* 0x00000008ff067819 */ /* 0x000fe20000011606 */
[----:B------:R-:W-:Y:S01]  /*ac80*/  IMAD.WIDE.U32 R24, R24, -0x2daee0ad, RZ ;  /* 0xd2511f5318187825 */ /* 0x000fe200078e00ff */
[----:B------:R-:W-:Y:S01]  /*ac90*/  LOP3.LUT R9, R12, 0xff, RZ, 0xc0, !PT ;  /* 0x000000ff0c097812 */ /* 0x000fe200078ec0ff */
[----:B------:R-:W2:Y:S01]  /*aca0*/  MUFU.EX2 R168, R168 ;  /* 0x000000a800a87308 */ /* 0x000ea20000000800 */
[----:B------:R-:W-:Y:S01]  /*acb0*/  SHF.R.U32.HI R10, RZ, 0x8, R10 ;  /* 0x00000008ff0a7819 */ /* 0x000fe2000001160a */
[----:B------:R-:W-:Y:S01]  /*acc0*/  FFMA.FTZ R184, R21, c[0x0][0x23c], -R182 ;  /* 0x00008f0015b87a23 */ /* 0x000fe200000108b6 */
[----:B------:R-:W-:Y:S01]  /*acd0*/  PRMT R5, R5, 0x5410, R4 ;  /* 0x0000541005057816 */ /* 0x000fe20000000004 */
[----:B------:R-:W-:Y:S01]  /*ace0*/  FFMA.FTZ R183, R23, c[0x0][0x23c], -R182 ;  /* 0x00008f0017b77a23 */ /* 0x000fe200000108b6 */
[----:B------:R-:W-:Y:S01]  /*acf0*/  PRMT R13, R13, 0x5410, R6 ;  /* 0x000054100d0d7816 */ /* 0x000fe20000000006 */
[--C-:B------:R-:W-:Y:S01]  /*ad00*/  FFMA.FTZ R185, R22, c[0x0][0x23c], -R173.reuse ;  /* 0x00008f0016b97a23 */ /* 0x100fe200000108ad */
[----:B------:R-:W-:Y:S01]  /*ad10*/  PRMT R9, R9, 0x5410, R10 ;  /* 0x0000541009097816 */ /* 0x000fe2000000000a */
[----:B------:R-:W-:Y:S01]  /*ad20*/  MUFU.EX2 R35, R35 ;  /* 0x0000002300237308 */ /* 0x000fe20000000800 */
[----:B-1----:R-:W-:Y:S01]  /*ad30*/  F2FP.PACK_AB R4, R3, R32 ;  /* 0x000000200304723e */ /* 0x002fe200000000ff */
[--C-:B------:R-:W-:Y:S01]  /*ad40*/  HSET2.LE.AND R5, R5, R250.reuse, PT ;  /* 0x000000fa05057233 */ /* 0x100fe20003803000 */
[--C-:B------:R-:W-:Y:S01]  /*ad50*/  FFMA.FTZ R188, R20, c[0x0][0x23c], -R173.reuse ;  /* 0x00008f0014bc7a23 */ /* 0x100fe200000108ad */
[--C-:B------:R-:W-:Y:S01]  /*ad60*/  HSET2.LE.AND R6, R9, R250.reuse, PT ;  /* 0x000000fa09067233 */ /* 0x100fe20003803000 */
[----:B------:R-:W-:Y:S01]  /*ad70*/  LOP3.LUT R7, R7, R4, RZ, 0xc0, !PT ;  /* 0x0000000407077212 */ /* 0x000fe200078ec0ff */
[----:B------:R-:W-:Y:S01]  /*ad80*/  HSET2.LE.AND R4, R13, R250, PT ;  /* 0x000000fa0d047233 */ /* 0x000fe20003803000 */
[----:B------:R-:W1:Y:S01]  /*ad90*/  LDSM.16.MT88.4 R8, [R224+0x10000] ;  /* 0x01000000e008783b */ /* 0x000e620000004200 */
[----:B------:R-:W3:Y:S01]  /*ada0*/  MUFU.EX2 R34, R34 ;  /* 0x0000002200227308 */ /* 0x000ee20000000800 */
[----:B--2---:R-:W-:Y:S01]  /*adb0*/  F2FP.PACK_AB R13, R164, R168 ;  /* 0x000000a8a40d723e */ /* 0x004fe200000000ff */
[--C-:B------:R-:W-:Y:S01]  /*adc0*/  FFMA.FTZ R187, R18, c[0x0][0x23c], -R173.reuse ;  /* 0x00008f0012bb7a23 */ /* 0x100fe200000108ad */
[----:B------:R-:W-:Y:S01]  /*add0*/  LOP3.LUT R26, R25, UR37, R26, 0x96, !PT ;  /* 0x00000025191a7c12 */ /* 0x000fe2000f8e961a */
[--C-:B------:R-:W-:Y:S01]  /*ade0*/  FFMA.FTZ R190, R16, c[0x0][0x23c], -R173.reuse ;  /* 0x00008f0010be7a23 */ /* 0x100fe200000108ad */
[----:B------:R-:W-:Y:S01]  /*adf0*/  LOP3.LUT R4, R4, R13, RZ, 0xc0, !PT ;  /* 0x0000000d04047212 */ /* 0x000fe200078ec0ff */
[----:B------:R-:W-:Y:S01]  /*ae00*/  LDSM.16.MT88.4 R16, [R220+0x10800] ;  /* 0x01080000dc10783b */ /* 0x000fe20000004200 */
[----:B------:R-:W-:Y:S01]  /*ae10*/  FFMA.FTZ R202, R202, c[0x0][0x23c], -R173 ;  /* 0x00008f00caca7a23 */ /* 0x000fe200000108ad */
[----:B------:R-:W2:Y:S01]  /*ae20*/  MUFU.EX2 R0, R28 ;  /* 0x0000001c00007308 */ /* 0x000ea20000000800 */
[--C-:B------:R-:W-:Y:S01]  /*ae30*/  FFMA.FTZ R189, R189, c[0x0][0x23c], -R182.reuse ;  /* 0x00008f00bdbd7a23 */ /* 0x100fe200000108b6 */
[----:B------:R-:W-:Y:S01]  /*ae40*/  LDSM.16.MT88.4 R20, [R221+0x10800] ;  /* 0x01080000dd14783b */ /* 0x000fe20000004200 */
[----:B------:R-:W-:-:S02]  /*ae50*/  FFMA.FTZ R175, R175, c[0x0][0x23c], -R182 ;  /* 0x00008f00afaf7a23 */ /* 0x000fc400000108b6 */
[--C-:B------:R-:W-:Y:S02]  /*ae60*/  FFMA.FTZ R176, R176, c[0x0][0x23c], -R182.reuse ;  /* 0x00008f00b0b07a23 */ /* 0x100fe400000108b6 */
[----:B------:R-:W-:Y:S01]  /*ae70*/  FFMA.FTZ R177, R177, c[0x0][0x23c], -R182 ;  /* 0x00008f00b1b17a23 */ /* 0x000fe200000108b6 */
[----:B---3--:R-:W-:Y:S01]  /*ae80*/  F2FP.PACK_AB R15, R34, R35 ;  /* 0x00000023220f723e */ /* 0x008fe200000000ff */
[----:B------:R-:W3:Y:S01]  /*ae90*/  MUFU.EX2 R171, R171 ;  /* 0x000000ab00ab7308 */ /* 0x000ee20000000800 */
[----:B------:R-:W-:Y:S02]  /*aea0*/  FFMA.FTZ R178, R178, c[0x0][0x23c], -R173 ;  /* 0x00008f00b2b27a23 */ /* 0x000fe400000108ad */
[----:B------:R-:W-:Y:S02]  /*aeb0*/  LOP3.LUT R6, R6, R15, RZ, 0xc0, !PT ;  /* 0x0000000f06067212 */ /* 0x000fe400078ec0ff */
[----:B--2---:R-:W-:-:S03]  /*aec0*/  F2FP.PACK_AB R12, R0, R33 ;  /* 0x00000021000c723e */ /* 0x004fc600000000ff */
[----:B------:R-:W2:Y:S01]  /*aed0*/  MUFU.EX2 R2, R2 ;  /* 0x0000000200027308 */ /* 0x000ea20000000800 */
[----:B------:R-:W-:Y:S01]  /*aee0*/  LDSM.16.MT88.4 R28, [R224+0x10800] ;  /* 0x01080000e01c783b */ /* 0x000fe20000004200 */
[----:B------:R-:W-:-:S03]  /*aef0*/  LOP3.LUT R5, R5, R12, RZ, 0xc0, !PT ;  /* 0x0000000c05057212 */ /* 0x000fc600078ec0ff */
[----:B------:R-:W4:Y:S01]  /*af00*/  LDSM.16.MT88.4 R12, [R222+0x10000] ;  /* 0x01000000de0c783b */ /* 0x000f220000004200 */
[-C--:B---3--:R-:W-:Y:S02]  /*af10*/  FMUL.FTZ R160, R160, R171.reuse ;  /* 0x000000aba0a07220 */ /* 0x088fe40000410000 */
[----:B------:R-:W-:Y:S01]  /*af20*/  MUFU.EX2 R181, R181 ;  /* 0x000000b500b57308 */ /* 0x000fe20000000800 */
[-C--:B------:R-:W-:Y:S02]  /*af30*/  FMUL.FTZ R161, R161, R171.reuse ;  /* 0x000000aba1a17220 */ /* 0x080fe40000410000 */
[-C--:B------:R-:W-:Y:S02]  /*af40*/  FMUL.FTZ R156, R156, R171.reuse ;  /* 0x000000ab9c9c7220 */ /* 0x080fe40000410000 */
[----:B------:R-:W-:Y:S02]  /*af50*/  FMUL.FTZ R157, R157, R171 ;  /* 0x000000ab9d9d7220 */ /* 0x000fe40000410000 */
[-C--:B--2---:R-:W-:Y:S01]  /*af60*/  FMUL.FTZ R162, R162, R2.reuse ;  /* 0x00000002a2a27220 */ /* 0x084fe20000410000 */
[----:B------:R-:W2:Y:S01]  /*af70*/  MUFU.EX2 R186, R186 ;  /* 0x000000ba00ba7308 */ /* 0x000ea20000000800 */
[----:B------:R-:W-:-:S02]  /*af80*/  FMUL.FTZ R163, R163, R2 ;  /* 0x00000002a3a37220 */ /* 0x000fc40000410000 */
[-C--:B------:R-:W-:Y:S02]  /*af90*/  FMUL.FTZ R158, R158, R2.reuse ;  /* 0x000000029e9e7220 */ /* 0x080fe40000410000 */
[-C--:B------:R-:W-:Y:S02]  /*afa0*/  FMUL.FTZ R159, R159, R2.reuse ;  /* 0x000000029f9f7220 */ /* 0x080fe40000410000 */
[-C--:B------:R-:W-:Y:S01]  /*afb0*/  FMUL.FTZ R152, R152, R171.reuse ;  /* 0x000000ab98987220 */ /* 0x080fe20000410000 */
[----:B-1----:R-:W-:Y:S01]  /*afc0*/  HMMA.16816.F32 R160, R4, R8, R160 ;  /* 0x0000000804a0723c */ /* 0x002fe200000018a0 */
[----:B------:R-:W-:Y:S01]  /*afd0*/  FMUL.FTZ R153, R153, R171 ;  /* 0x000000ab99997220 */ /* 0x000fe20000410000 */
[----:B------:R-:W-:Y:S01]  /*afe0*/  MUFU.EX2 R184, R184 ;  /* 0x000000b800b87308 */ /* 0x000fe20000000800 */
[-C--:B------:R-:W-:Y:S02]  /*aff0*/  FMUL.FTZ R154, R154, R2.reuse ;  /* 0x000000029a9a7220 */ /* 0x080fe40000410000 */
[----:B------:R-:W-:-:S02]  /*b000*/  FMUL.FTZ R155, R155, R2 ;  /* 0x000000029b9b7220 */ /* 0x000fc40000410000 */
[-C--:B------:R-:W-:Y:S01]  /*b010*/  FMUL.FTZ R148, R148, R171.reuse ;  /* 0x000000ab94947220 */ /* 0x080fe20000410000 */
[----:B------:R-:W-:Y:S01]  /*b020*/  HMMA.16816.F32 R156, R4, R10, R156 ;  /* 0x0000000a049c723c */ /* 0x000fe2000000189c */
[-C--:B------:R-:W-:Y:S01]  /*b030*/  FMUL.FTZ R149, R149, R171.reuse ;  /* 0x000000ab95957220 */ /* 0x080fe20000410000 */
[----:B------:R-:W1:Y:S01]  /*b040*/  LDSM.16.MT88.4 R8, [R221+0x10000] ;  /* 0x01000000dd08783b */ /* 0x000e620000004200 */
[-C--:B------:R-:W-:Y:S01]  /*b050*/  FMUL.FTZ R150, R150, R2.reuse ;  /* 0x0000000296967220 */ /* 0x080fe20000410000 */
[----:B------:R-:W-:Y:S01]  /*b060*/  MUFU.EX2 R183, R183 ;  /* 0x000000b700b77308 */ /* 0x000fe20000000800 */
[----:B------:R-:W-:Y:S02]  /*b070*/  FMUL.FTZ R151, R151, R2 ;  /* 0x0000000297977220 */ /* 0x000fe40000410000 */
[-C--:B------:R-:W-:Y:S02]  /*b080*/  FMUL.FTZ R144, R144, R171.reuse ;  /* 0x000000ab90907220 */ /* 0x080fe40000410000 */
[----:B------:R-:W-:-:S02]  /*b090*/  FMUL.FTZ R145, R145, R171 ;  /* 0x000000ab91917220 */ /* 0x000fc40000410000 */
[-C--:B------:R-:W-:Y:S01]  /*b0a0*/  FMUL.FTZ R146, R146, R2.reuse ;  /* 0x0000000292927220 */ /* 0x080fe20000410000 */
[C---:B----4-:R-:W-:Y:S01]  /*b0b0*/  HMMA.16816.F32 R152, R4.reuse, R12, R152 ;  /* 0x0000000c0498723c */ /* 0x050fe20000001898 */
[-C--:B------:R-:W-:Y:S01]  /*b0c0*/  FMUL.FTZ R147, R147, R2.reuse ;  /* 0x0000000293937220 */ /* 0x080fe20000410000 */
[----:B------:R-:W-:Y:S01]  /*b0d0*/  MUFU.EX2 R185, R185 ;  /* 0x000000b900b97308 */ /* 0x000fe20000000800 */
[-C--:B------:R-:W-:Y:S02]  /*b0e0*/  FMUL.FTZ R140, R140, R171.reuse ;  /* 0x000000ab8c8c7220 */ /* 0x080fe40000410000 */
[-C--:B------:R-:W-:Y:S02]  /*b0f0*/  FMUL.FTZ R141, R141, R171.reuse ;  /* 0x000000ab8d8d7220 */ /* 0x080fe40000410000 */
[-C--:B------:R-:W-:Y:S01]  /*b100*/  FMUL.FTZ R142, R142, R2.reuse ;  /* 0x000000028e8e7220 */ /* 0x080fe20000410000 */
[----:B------:R-:W-:Y:S01]  /*b110*/  HMMA.16816.F32 R148, R4, R14, R148 ;  /* 0x0000000e0494723c */ /* 0x000fe20000001894 */
[----:B------:R-:W3:Y:S01]  /*b120*/  LDSM.16.MT88.4 R12, [R220+0x10000] ;  /* 0x01000000dc0c783b */ /* 0x000ee20000004200 */
[----:B------:R-:W-:Y:S01]  /*b130*/  FMUL.FTZ R143, R143, R2 ;  /* 0x000000028f8f7220 */ /* 0x000fe20000410000 */
[----:B------:R-:W-:Y:S01]  /*b140*/  MUFU.EX2 R188, R188 ;  /* 0x000000bc00bc7308 */ /* 0x000fe20000000800 */
[----:B------:R-:W-:-:S02]  /*b150*/  FMUL.FTZ R136, R136, R171 ;  /* 0x000000ab88887220 */ /* 0x000fc40000410000 */
[-C--:B------:R-:W-:Y:S02]  /*b160*/  FMUL.FTZ R137, R137, R171.reuse ;  /* 0x000000ab89897220 */ /* 0x080fe40000410000 */
[-C--:B------:R-:W-:Y:S02]  /*b170*/  FMUL.FTZ R138, R138, R2.reuse ;  /* 0x000000028a8a7220 */ /* 0x080fe40000410000 */
[-C--:B------:R-:W-:Y:S01]  /*b180*/  FMUL.FTZ R139, R139, R2.reuse ;  /* 0x000000028b8b7220 */ /* 0x080fe20000410000 */
[----:B------:R-:W4:Y:S01]  /*b190*/  MUFU.EX2 R187, R187 ;  /* 0x000000bb00bb7308 */ /* 0x000f220000000800 */
[-C--:B------:R-:W-:Y:S02]  /*b1a0*/  FMUL.FTZ R132, R132, R171.reuse ;  /* 0x000000ab84847220 */ /* 0x080fe40000410000 */
[----:B------:R-:W-:Y:S02]  /*b1b0*/  FMUL.FTZ R133, R133, R171 ;  /* 0x000000ab85857220 */ /* 0x000fe40000410000 */
[----:B------:R-:W-:-:S02]  /*b1c0*/  FMUL.FTZ R134, R134, R2 ;  /* 0x0000000286867220 */ /* 0x000fc40000410000 */
[-C--:B------:R-:W-:Y:S01]  /*b1d0*/  FMUL.FTZ R135, R135, R2.reuse ;  /* 0x0000000287877220 */ /* 0x080fe20000410000 */
[----:B------:R-:W5:Y:S01]  /*b1e0*/  MUFU.EX2 R190, R190 ;  /* 0x000000be00be7308 */ /* 0x000f620000000800 */
[-C--:B------:R-:W-:Y:S01]  /*b1f0*/  FMUL.FTZ R36, R36, R171.reuse ;  /* 0x000000ab24247220 */ /* 0x080fe20000410000 */
[C---:B-1----:R-:W-:Y:S01]  /*b200*/  HMMA.16816.F32 R144, R4.reuse, R8, R144 ;  /* 0x000000080490723c */ /* 0x042fe20000001890 */
[-C--:B------:R-:W-:Y:S02]  /*b210*/  FMUL.FTZ R37, R37, R171.reuse ;  /* 0x000000ab25257220 */ /* 0x080fe40000410000 */
[-C--:B------:R-:W-:Y:S02]  /*b220*/  FMUL.FTZ R38, R38, R2.reuse ;  /* 0x0000000226267220 */ /* 0x080fe40000410000 */
[----:B------:R-:W-:Y:S01]  /*b230*/  FMUL.FTZ R39, R39, R2 ;  /* 0x0000000227277220 */ /* 0x000fe20000410000 */
[----:B------:R-:W-:Y:S01]  /*b240*/  MUFU.EX2 R202, R202 ;  /* 0x000000ca00ca7308 */ /* 0x000fe20000000800 */
[-C--:B------:R-:W-:Y:S01]  /*b250*/  FMUL.FTZ R40, R40, R171.reuse ;  /* 0x000000ab28287220 */ /* 0x080fe20000410000 */
[----:B------:R-:W-:Y:S01]  /*b260*/  HMMA.16816.F32 R140, R4, R10, R140 ;  /* 0x0000000a048c723c */ /* 0x000fe2000000188c */
[----:B------:R-:W1:Y:S01]  /*b270*/  LDSM.16.MT88.4 R8, [R224+0x12000] ;  /* 0x01200000e008783b */ /* 0x000e620000004200 */
[----:B------:R-:W-:-:S02]  /*b280*/  FMUL.FTZ R41, R41, R171 ;  /* 0x000000ab29297220 */ /* 0x000fc40000410000 */
[-C--:B------:R-:W-:Y:S02]  /*b290*/  FMUL.FTZ R42, R42, R2.reuse ;  /* 0x000000022a2a7220 */ /* 0x080fe40000410000 */
[-C--:B------:R-:W-:Y:S01]  /*b2a0*/  FMUL.FTZ R43, R43, R2.reuse ;  /* 0x000000022b2b7220 */ /* 0x080fe20000410000 */
[----:B------:R-:W-:Y:S01]  /*b2b0*/  MUFU.EX2 R189, R189 ;  /* 0x000000bd00bd7308 */ /* 0x000fe20000000800 */
[-C--:B------:R-:W-:Y:S02]  /*b2c0*/  FMUL.FTZ R44, R44, R171.reuse ;  /* 0x000000ab2c2c7220 */ /* 0x080fe40000410000 */
[-C--:B------:R-:W-:Y:S01]  /*b2d0*/  FMUL.FTZ R45, R45, R171.reuse ;  /* 0x000000ab2d2d7220 */ /* 0x080fe20000410000 */
[----:B---3--:R-:W-:Y:S01]  /*b2e0*/  HMMA.16816.F32 R136, R4, R12, R136 ;  /* 0x0000000c0488723c */ /* 0x008fe20000001888 */
[-C--:B------:R-:W-:Y:S02]  /*b2f0*/  FMUL.FTZ R46, R46, R2.reuse ;  /* 0x000000022e2e7220 */ /* 0x080fe40000410000 */
[----:B------:R-:W-:Y:S01]  /*b300*/  FMUL.FTZ R47, R47, R2 ;  /* 0x000000022f2f7220 */ /* 0x000fe20000410000 */
[----:B------:R-:W-:Y:S01]  /*b310*/  MUFU.EX2 R175, R175 ;  /* 0x000000af00af7308 */ /* 0x000fe20000000800 */
[----:B------:R-:W-:-:S02]  /*b320*/  FMUL.FTZ R48, R48, R171 ;  /* 0x000000ab30307220 */ /* 0x000fc40000410000 */
[-C--:B------:R-:W-:Y:S01]  /*b330*/  FMUL.FTZ R49, R49, R171.reuse ;  /* 0x000000ab31317220 */ /* 0x080fe20000410000 */
[----:B------:R-:W-:Y:S01]  /*b340*/  HMMA.16816.F32 R132, R4, R14, R132 ;  /* 0x0000000e0484723c */ /* 0x000fe20000001884 */
[----:B------:R-:W3:Y:S01]  /*b350*/  LDSM.16.MT88.4 R12, [R222+0x12000] ;  /* 0x01200000de0c783b */ /* 0x000ee20000004200 */
[-C--:B------:R-:W-:Y:S02]  /*b360*/  FMUL.FTZ R50, R50, R2.reuse ;  /* 0x0000000232327220 */ /* 0x080fe40000410000 */
[-C--:B------:R-:W-:Y:S01]  /*b370*/  FMUL.FTZ R51, R51, R2.reuse ;  /* 0x0000000233337220 */ /* 0x080fe20000410000 */
[----:B------:R-:W-:Y:S01]  /*b380*/  MUFU.EX2 R176, R176 ;  /* 0x000000b000b07308 */ /* 0x000fe20000000800 */
[-C--:B------:R-:W-:Y:S02]  /*b390*/  FMUL.FTZ R52, R52, R171.reuse ;  /* 0x000000ab34347220 */ /* 0x080fe40000410000 */
[----:B------:R-:W-:Y:S02]  /*b3a0*/  FMUL.FTZ R53, R53, R171 ;  /* 0x000000ab35357220 */ /* 0x000fe40000410000 */
[----:B------:R-:W-:-:S02]  /*b3b0*/  FMUL.FTZ R54, R54, R2 ;  /* 0x0000000236367220 */ /* 0x000fc40000410000 */
[-C--:B------:R-:W-:Y:S01]  /*b3c0*/  FMUL.FTZ R55, R55, R2.reuse ;  /* 0x0000000237377220 */ /* 0x080fe20000410000 */
[----:B------:R-:W-:Y:S01]  /*b3d0*/  MUFU.EX2 R177, R177 ;  /* 0x000000b100b17308 */ /* 0x000fe20000000800 */
[-C--:B------:R-:W-:Y:S02]  /*b3e0*/  FMUL.FTZ R56, R56, R171.reuse ;  /* 0x000000ab38387220 */ /* 0x080fe40000410000 */
[-C--:B------:R-:W-:Y:S02]  /*b3f0*/  FMUL.FTZ R57, R57, R171.reuse ;  /* 0x000000ab39397220 */ /* 0x080fe40000410000 */
[-C--:B------:R-:W-:Y:S02]  /*b400*/  FMUL.FTZ R58, R58, R2.reuse ;  /* 0x000000023a3a7220 */ /* 0x080fe40000410000 */
[----:B------:R-:W-:Y:S01]  /*b410*/  FMUL.FTZ R59, R59, R2 ;  /* 0x000000023b3b7220 */ /* 0x000fe20000410000 */
[----:B------:R-:W-:Y:S01]  /*b420*/  MUFU.EX2 R178, R178 ;  /* 0x000000b200b27308 */ /* 0x000fe20000000800 */
[----:B-1----:R-:W-:Y:S01]  /*b430*/  HMMA.16816.F32 R36, R4, R8, R36 ;  /* 0x000000080424723c */ /* 0x002fe20000001824 */
[----:B------:R-:W-:-:S02]  /*b440*/  FMUL.FTZ R60, R60, R171 ;  /* 0x000000ab3c3c7220 */ /* 0x000fc40000410000 */
[-C--:B------:R-:W-:Y:S02]  /*b450*/  FMUL.FTZ R61, R61, R171.reuse ;  /* 0x000000ab3d3d7220 */ /* 0x080fe40000410000 */
[-C--:B------:R-:W-:Y:S02]  /*b460*/  FMUL.FTZ R62, R62, R2.reuse ;  /* 0x000000023e3e7220 */ /* 0x080fe40000410000 */
[-C--:B------:R-:W-:Y:S01]  /*b470*/  FMUL.FTZ R63, R63, R2.reuse ;  /* 0x000000023f3f7220 */ /* 0x080fe20000410000 */
[----:B------:R-:W-:Y:S01]  /*b480*/  HMMA.16816.F32 R40, R4, R10, R40 ;  /* 0x0000000a0428723c */ /* 0x000fe20000001828 */
[----:B------:R-:W1:Y:S01]  /*b490*/  LDSM.16.MT88.4 R8, [R221+0x12000] ;  /* 0x01200000dd08783b */ /* 0x000e620000004200 */
[-C--:B------:R-:W-:Y:S02]  /*b4a0*/  FMUL.FTZ R64, R64, R171.reuse ;  /* 0x000000ab40407220 */ /* 0x080fe40000410000 */
[----:B------:R-:W-:Y:S02]  /*b4b0*/  FMUL.FTZ R65, R65, R171 ;  /* 0x000000ab41417220 */ /* 0x000fe40000410000 */
[----:B------:R-:W-:-:S02]  /*b4c0*/  FMUL.FTZ R66, R66, R2 ;  /* 0x0000000242427220 */ /* 0x000fc40000410000 */
[-C--:B------:R-:W-:Y:S02]  /*b4d0*/  FMUL.FTZ R67, R67, R2.reuse ;  /* 0x0000000243437220 */ /* 0x080fe40000410000 */
[-C--:B------:R-:W-:Y:S01]  /*b4e0*/  FMUL.FTZ R68, R68, R171.reuse ;  /* 0x000000ab44447220 */ /* 0x080fe20000410000 */
[C---:B---3--:R-:W-:Y:S01]  /*b4f0*/  HMMA.16816.F32 R44, R4.reuse, R12, R44 ;  /* 0x0000000c042c723c */ /* 0x048fe2000000182c */
[-C--:B------:R-:W-:Y:S02]  /*b500*/  FMUL.FTZ R69, R69, R171.reuse ;  /* 0x000000ab45457220 */ /* 0x080fe40000410000 */
[-C--:B------:R-:W-:Y:S02]  /*b510*/  FMUL.FTZ R70, R70, R2.reuse ;  /* 0x0000000246467220 */ /* 0x080fe40000410000 */
[----:B------:R-:W-:Y:S02]  /*b520*/  FMUL.FTZ R71, R71, R2 ;  /* 0x0000000247477220 */ /* 0x000fe40000410000 */
        /* <DEDUP_REMOVED lines=12> */
[-C--:B------:R-:W-:Y:S01]  /*b5f0*/  FMUL.FTZ R82, R82, R2.reuse ;  /* 0x0000000252527220 */ /* 0x080fe20000410000 */
[----:B-1----:R-:W-:Y:S01]  /*b600*/  HMMA.16816.F32 R52, R4, R8, R52 ;  /* 0x000000080434723c */ /* 0x002fe20000001834 */
[----:B------:R-:W-:Y:S02]  /*b610*/  FMUL.FTZ R83, R83, R2 ;  /* 0x0000000253537220 */ /* 0x000fe40000410000 */
[-C--:B------:R-:W-:Y:S02]  /*b620*/  FMUL.FTZ R84, R84, R171.reuse ;  /* 0x000000ab54547220 */ /* 0x080fe40000410000 */
[----:B------:R-:W-:-:S02]  /*b630*/  FMUL.FTZ R85, R85, R171 ;  /* 0x000000ab55557220 */ /* 0x000fc40000410000 */
[-C--:B------:R-:W-:Y:S01]  /*b640*/  FMUL.FTZ R86, R86, R2.reuse ;  /* 0x0000000256567220 */ /* 0x080fe20000410000 */
[C---:B------:R-:W-:Y:S01]  /*b650*/  HMMA.16816.F32 R56, R4.reuse, R10, R56 ;  /* 0x0000000a0438723c */ /* 0x040fe20000001838 */
[----:B------:R-:W1:Y:S01]  /*b660*/  LDSM.16.MT88.4 R8, [R224+0x14000] ;  /* 0x01400000e008783b */ /* 0x000e620000004200 */
[-C--:B------:R-:W-:Y:S02]  /*b670*/  FMUL.FTZ R87, R87, R2.reuse ;  /* 0x0000000257577220 */ /* 0x080fe40000410000 */
[-C--:B------:R-:W-:Y:S02]  /*b680*/  FMUL.FTZ R88, R88, R171.reuse ;  /* 0x000000ab58587220 */ /* 0x080fe40000410000 */
[-C--:B------:R-:W-:Y:S02]  /*b690*/  FMUL.FTZ R89, R89, R171.reuse ;  /* 0x000000ab59597220 */ /* 0x080fe40000410000 */
[-C--:B------:R-:W-:Y:S02]  /*b6a0*/  FMUL.FTZ R90, R90, R2.reuse ;  /* 0x000000025a5a7220 */ /* 0x080fe40000410000 */
[----:B------:R-:W-:Y:S01]  /*b6b0*/  FMUL.FTZ R91, R91, R2 ;  /* 0x000000025b5b7220 */ /* 0x000fe20000410000 */
[----:B---3--:R-:W-:Y:S01]  /*b6c0*/  HMMA.16816.F32 R60, R4, R12, R60 ;  /* 0x0000000c043c723c */ /* 0x008fe2000000183c */
[----:B------:R-:W-:-:S02]  /*b6d0*/  FMUL.FTZ R92, R92, R171 ;  /* 0x000000ab5c5c7220 */ /* 0x000fc40000410000 */
[-C--:B------:R-:W-:Y:S02]  /*b6e0*/  FMUL.FTZ R93, R93, R171.reuse ;  /* 0x000000ab5d5d7220 */ /* 0x080fe40000410000 */
[-C--:B------:R-:W-:Y:S02]  /*b6f0*/  FMUL.FTZ R94, R94, R2.reuse ;  /* 0x000000025e5e7220 */ /* 0x080fe40000410000 */
[-C--:B------:R-:W-:Y:S01]  /*b700*/  FMUL.FTZ R95, R95, R2.reuse ;  /* 0x000000025f5f7220 */ /* 0x080fe20000410000 */
[----:B------:R-:W-:Y:S01]  /*b710*/  HMMA.16816.F32 R64, R4, R14, R64 ;  /* 0x0000000e0440723c */ /* 0x000fe20000001840 */
[----:B------:R-:W3:Y:S01]  /*b720*/  LDSM.16.MT88.4 R12, [R222+0x14000] ;  /* 0x01400000de0c783b */ /* 0x000ee20000004200 */
        /* <DEDUP_REMOVED lines=20> */
[-C--:B------:R-:W-:Y:S02]  /*b870*/  FMUL.FTZ R113, R113, R171.reuse ;  /* 0x000000ab71717220 */ /* 0x080fe40000410000 */
[-C--:B------:R-:W-:Y:S01]  /*b880*/  FMUL.FTZ R114, R114, R2.reuse ;  /* 0x0000000272727220 */ /* 0x080fe20000410000 */
[----:B---3--:R-:W-:Y:S01]  /*b890*/  HMMA.16816.F32 R76, R4, R12, R76 ;  /* 0x0000000c044c723c */ /* 0x008fe2000000184c */
[----:B------:R-:W-:Y:S02]  /*b8a0*/  FMUL.FTZ R115, R115, R2 ;  /* 0x0000000273737220 */ /* 0x000fe40000410000 */
[----:B------:R-:W-:-:S02]  /*b8b0*/  FMUL.FTZ R116, R116, R171 ;  /* 0x000000ab74747220 */ /* 0x000fc40000410000 */
[-C--:B------:R-:W-:Y:S02]  /*b8c0*/  FMUL.FTZ R117, R117, R171.reuse ;  /* 0x000000ab75757220 */ /* 0x080fe40000410000 */
[-C--:B------:R-:W-:Y:S01]  /*b8d0*/  FMUL.FTZ R118, R118, R2.reuse ;  /* 0x0000000276767220 */ /* 0x080fe20000410000 */
[----:B------:R-:W-:Y:S01]  /*b8e0*/  HMMA.16816.F32 R80, R4, R14, R80 ;  /* 0x0000000e0450723c */ /* 0x000fe20000001850 */
[----:B------:R-:W3:Y:S01]  /*b8f0*/  LDSM.16.MT88.4 R12, [R220+0x14000] ;  /* 0x01400000dc0c783b */ /* 0x000ee20000004200 */
        /* <DEDUP_REMOVED lines=13> */
[----:B------:R-:W-:Y:S02]  /*b9d0*/  FMUL.FTZ R131, R131, R2 ;  /* 0x0000000283837220 */ /* 0x000fe40000410000 */
[----:B------:R-:W-:Y:S01]  /*b9e0*/  FFMA.FTZ R167, R167, R171, R168 ;  /* 0x000000aba7a77223 */ /* 0x000fe200000100a8 */
[----:B------:R-:W-:Y:S01]  /*b9f0*/  HMMA.16816.F32 R88, R4, R10, R88 ;  /* 0x0000000a0458723c */ /* 0x000fe20000001858 */
[----:B------:R-:W1:Y:S02]  /*ba00*/  LDSM.16.MT88.4 R8, [R224+0x16000] ;  /* 0x01600000e008783b */ /* 0x000e640000004200 */
[----:B------:R-:W-:-:S05]  /*ba10*/  FADD.FTZ R164, R164, R167 ;  /* 0x000000a7a4a47221 */ /* 0x000fca0000010000 */
[C---:B---3--:R-:W-:Y:S08]  /*ba20*/  HMMA.16816.F32 R92, R4.reuse, R12, R92 ;  /* 0x0000000c045c723c */ /* 0x048ff0000000185c */
[C---:B------:R-:W-:Y:S01]  /*ba30*/  HMMA.16816.F32 R96, R4.reuse, R14, R96 ;  /* 0x0000000e0460723c */ /* 0x040fe20000001860 */
[----:B------:R-:W3:Y:S07]  /*ba40*/  LDSM.16.MT88.4 R12, [R222+0x16000] ;  /* 0x01600000de0c783b */ /* 0x000eee0000004200 */
[C---:B-1----:R-:W-:Y:S08]  /*ba50*/  HMMA.16816.F32 R100, R4.reuse, R8, R100 ;  /* 0x000000080464723c */ /* 0x042ff00000001864 */
[C---:B------:R-:W-:Y:S01]  /*ba60*/  HMMA.16816.F32 R104, R4.reuse, R10, R104 ;  /* 0x0000000a0468723c */ /* 0x040fe20000001868 */
[----:B------:R-:W1:Y:S07]  /*ba70*/  LDSM.16.MT88.4 R8, [R221+0x16000] ;  /* 0x01600000dd08783b */ /* 0x000e6e0000004200 */
[C---:B---3--:R-:W-:Y:S08]  /*ba80*/  HMMA.16816.F32 R108, R4.reuse, R12, R108 ;  /* 0x0000000c046c723c */ /* 0x048ff0000000186c */
[C---:B------:R-:W-:Y:S01]  /*ba90*/  HMMA.16816.F32 R112, R4.reuse, R14, R112 ;  /* 0x0000000e0470723c */ /* 0x040fe20000001870 */
[----:B------:R-:W3:Y:S07]  /*baa0*/  LDSM.16.MT88.4 R12, [R220+0x16000] ;  /* 0x01600000dc0c783b */ /* 0x000eee0000004200 */
[C---:B-1----:R-:W-:Y:S07]  /*bab0*/  HMMA.16816.F32 R116, R4.reuse, R8, R116 ;  /* 0x000000080474723c */ /* 0x042fee0000001874 */
[----:B------:R-:W-:Y:S01]  /*bac0*/  SHF.R.U32.HI R9, RZ, 0x18, R26 ;  /* 0x00000018ff097819 */ /* 0x000fe2000001161a */
[----:B------:R-:W-:Y:S01]  /*bad0*/  HMMA.16816.F32 R120, R4, R10, R120 ;  /* 0x0000000a0478723c */ /* 0x000fe20000001878 */
[----:B--2---:R-:W-:-:S06]  /*bae0*/  F2FP.PACK_AB R8, R186, R181 ;  /* 0x000000b5ba08723e */ /* 0x004fcc00000000ff */
[----:B------:R-:W-:Y:S02]  /*baf0*/  LOP3.LUT R11, R26, 0xffff, RZ, 0xc0, !PT ;  /* 0x0000ffff1a0b7812 */ /* 0x000fe400078ec0ff */
[----:B----4-:R-:W-:Y:S01]  /*bb00*/  F2FP.PACK_AB R10, R187, R188 ;  /* 0x000000bcbb0a723e */ /* 0x010fe200000000ff */
[----:B---3--:R-:W-:Y:S01]  /*bb10*/  HMMA.16816.F32 R124, R4, R12, R124 ;  /* 0x0000000c047c723c */ /* 0x008fe2000000187c */
[----:B------:R-:W-:-:S07]  /*bb20*/  SHF.R.U32.HI R11, RZ, 0x8, R11 ;  /* 0x00000008ff0b7819 */ /* 0x000fce000001160b */
[----:B------:R-:W-:Y:S01]  /*bb30*/  HMMA.16816.F32 R128, R4, R14, R128 ;  /* 0x0000000e0480723c */ /* 0x000fe20000001880 */
[----:B------:R-:W1:Y:S06]  /*bb40*/  LDSM.16.MT88.4 R12, [R222+0x12800] ;  /* 0x01280000de0c783b */ /* 0x000e6c0000004200 */
[C---:B------:R-:W-:Y:S02]  /*bb50*/  LOP3.LUT R4, R24.reuse, 0xffff, RZ, 0xc0, !PT ;  /* 0x0000ffff18047812 */ /* 0x040fe400078ec0ff */
[----:B------:R-:W-:Y:S02]  /*bb60*/  LOP3.LUT R7, R24, 0xff, RZ, 0xc0, !PT ;  /* 0x000000ff18077812 */ /* 0x000fe400078ec0ff */
[----:B------:R-:W-:-:S02]  /*bb70*/  SHF.R.U32.HI R4, RZ, 0x8, R4 ;  /* 0x00000008ff047819 */ /* 0x000fc40000011604 */
[----:B------:R-:W-:Y:S02]  /*bb80*/  SHF.R.U32.HI R5, RZ, 0x10, R24 ;  /* 0x00000010ff057819 */ /* 0x000fe40000011618 */
[----:B------:R-:W-:Y:S02]  /*bb90*/  SHF.R.U32.HI R6, RZ, 0x10, R26 ;  /* 0x00000010ff067819 */ /* 0x000fe4000001161a */
[----:B------:R-:W-:Y:S02]  /*bba0*/  PRMT R7, R7, 0x5410, R4 ;  /* 0x0000541007077816 */ /* 0x000fe40000000004 */
[----:B------:R-:W-:Y:S02]  /*bbb0*/  SHF.R.U32.HI R24, RZ, 0x18, R24 ;  /* 0x00000018ff187819 */ /* 0x000fe40000011618 */
[----:B------:R-:W-:Y:S01]  /*bbc0*/  LOP3.LUT R5, R5, 0xff, RZ, 0xc0, !PT ;  /* 0x000000ff05057812 */ /* 0x000fe200078ec0ff */
[----:B------:R-:W-:Y:S01]  /*bbd0*/  HSET2.LE.AND R7, R7, R250, PT ;  /* 0x000000fa07077233 */ /* 0x000fe20003803000 */
[----:B------:R-:W-:-:S02]  /*bbe0*/  LOP3.LUT R4, R26, 0xff, RZ, 0xc0, !PT ;  /* 0x000000ff1a047812 */ /* 0x000fc400078ec0ff */
[----:B------:R-:W-:Y:S02]  /*bbf0*/  LOP3.LUT R6, R6, 0xff, RZ, 0xc0, !PT ;  /* 0x000000ff06067812 */ /* 0x000fe400078ec0ff */
[----:B------:R-:W-:Y:S02]  /*bc00*/  PRMT R5, R5, 0x5410, R24 ;  /* 0x0000541005057816 */ /* 0x000fe40000000018 */
[----:B------:R-:W-:Y:S01]  /*bc10*/  PRMT R11, R4, 0x5410, R11 ;  /* 0x00005410040b7816 */ /* 0x000fe2000000000b */
[----:B------:R-:W-:Y:S01]  /*bc20*/  LDSM.16.MT88.4 R24, [R222+0x10800] ;  /* 0x01080000de18783b */ /* 0x000fe20000004200 */
[----:B------:R-:W-:Y:S01]  /*bc30*/  PRMT R9, R6, 0x5410, R9 ;  /* 0x0000541006097816 */ /* 0x000fe20000000009 */
[--C-:B------:R-:W-:Y:S01]  /*bc40*/  HSET2.LE.AND R5, R5, R250.reuse, PT ;  /* 0x000000fa05057233 */ /* 0x100fe20003803000 */
[----:B------:R-:W-:Y:S01]  /*bc50*/  LOP3.LUT R6, R7, R8, RZ, 0xc0, !PT ;  /* 0x0000000807067212 */ /* 0x000fe200078ec0ff */
[--C-:B------:R-:W-:Y:S01]  /*bc60*/  HSET2.LE.AND R4, R11, R250.reuse, PT ;  /* 0x000000fa0b047233 */ /* 0x100fe20003803000 */
[----:B------:R-:W-:Y:S01]  /*bc70*/  F2FP.PACK_AB R11, R183, R184 ;  /* 0x000000b8b70b723e */ /* 0x000fe200000000ff */
[----:B------:R-:W-:Y:S01]  /*bc80*/  HSET2.LE.AND R9, R9, R250, PT ;  /* 0x000000fa09097233 */ /* 0x000fe20003803000 */
[----:B-----5:R-:W-:-:S02]  /*bc90*/  F2FP.PACK_AB R8, R190, R185 ;  /* 0x000000b9be08723e */ /* 0x020fc400000000ff */
[----:B------:R-:W-:Y:S02]  /*bca0*/  LOP3.LUT R7, R5, R10, RZ, 0xc0, !PT ;  /* 0x0000000a05077212 */ /* 0x000fe400078ec0ff */
[----:B------:R-:W-:Y:S02]  /*bcb0*/  LOP3.LUT R4, R4, R11, RZ, 0xc0, !PT ;  /* 0x0000000b04047212 */ /* 0x000fe400078ec0ff */
[----:B------:R-:W-:Y:S02]  /*bcc0*/  LOP3.LUT R5, R9, R8, RZ, 0xc0, !PT ;  /* 0x0000000809057212 */ /* 0x000fe400078ec0ff */
[----:B------:R-:W2:Y:S05]  /*bcd0*/  LDSM.16.MT88.4 R8, [R224+0x12800] ;  /* 0x01280000e008783b */ /* 0x000eaa0000004200 */
[C---:B------:R-:W-:Y:S08]  /*bce0*/  HMMA.16816.F32 R136, R4.reuse, R16, R136 ;  /* 0x000000100488723c */ /* 0x040ff00000001888 */
[C---:B------:R-:W-:Y:S01]  /*bcf0*/  HMMA.16816.F32 R132, R4.reuse, R18, R132 ;  /* 0x000000120484723c */ /* 0x040fe20000001884 */
[----:B------:R-:W3:Y:S07]  /*bd00*/  LDSM.16.MT88.4 R16, [R222+0x14800] ;  /* 0x01480000de10783b */ /* 0x000eee0000004200 */
[C---:B------:R-:W-:Y:S08]  /*bd10*/  HMMA.16816.F32 R160, R4.reuse, R28, R160 ;  /* 0x0000001c04a0723c */ /* 0x040ff000000018a0 */
[C---:B------:R-:W-:Y:S01]  /*bd20*/  HMMA.16816.F32 R156, R4.reuse, R30, R156 ;  /* 0x0000001e049c723c */ /* 0x040fe2000000189c */
[----:B------:R-:W-:Y:S07]  /*bd30*/  LDSM.16.MT88.4 R28, [R221+0x12800] ;  /* 0x01280000dd1c783b */ /* 0x000fee0000004200 */
[C---:B-1----:R-:W-:Y:S08]  /*bd40*/  HMMA.16816.F32 R44, R4.reuse, R12, R44 ;  /* 0x0000000c042c723c */ /* 0x042ff0000000182c */
[C---:B--2---:R-:W-:Y:S08]  /*bd50*/  HMMA.16816.F32 R36, R4.reuse, R8, R36 ;  /* 0x000000080424723c */ /* 0x044ff00000001824 */
[C---:B------:R-:W-:Y:S01]  /*bd60*/  HMMA.16816.F32 R40, R4.reuse, R10, R40 ;  /* 0x0000000a0428723c */ /* 0x040fe20000001828 */
[----:B------:R-:W1:Y:S07]  /*bd70*/  LDSM.16.MT88.4 R8, [R221+0x14800] ;  /* 0x01480000dd08783b */ /* 0x000e6e0000004200 */
        /* <DEDUP_REMOVED lines=11> */
[C---:B------:R-:W-:Y:S07]  /*be30*/  HMMA.16816.F32 R52, R4.reuse, R28, R52 ;  /* 0x0000001c0434723c */ /* 0x040fee0000001834 */
[----:B------:R-:W-:Y:S01]  /*be40*/  IMAD.WIDE.U32 R28, R165, -0x2daee0ad, RZ ;  /* 0xd2511f53a51c7825 */ /* 0x000fe200078e00ff */
[C---:B--2---:R-:W-:Y:S07]  /*be50*/  HMMA.16816.F32 R100, R4.reuse, R12, R100 ;  /* 0x0000000c0464723c */ /* 0x044fee0000001864 */
[----:B------:R-:W-:Y:S01]  /*be60*/  IMAD.U32 R12, RZ, RZ, UR4 ;  /* 0x00000004ff0c7e24 */ /* 0x000fe2000f8e00ff */
[C---:B---3--:R-:W-:Y:S07]  /*be70*/  HMMA.16816.F32 R92, R4.reuse, R16, R92 ;  /* 0x00000010045c723c */ /* 0x048fee000000185c */
[----:B------:R-:W-:Y:S01]  /*be80*/  LOP3.LUT R16, R29, UR33, R12, 0x96, !PT ;  /* 0x000000211d107c12 */ /* 0x000fe2000f8e960c */
[----:B------:R-:W-:Y:S01]  /*be90*/  HMMA.16816.F32 R104, R4, R14, R104 ;  /* 0x0000000e0468723c */ /* 0x000fe20000001868 */
[----:B------:R-:W-:Y:S01]  /*bea0*/  IMAD.WIDE.U32 R28, R196, -0x326172a9, RZ ;  /* 0xcd9e8d57c41c7825 */ /* 0x000fe200078e00ff */
[----:B------:R-:W2:Y:S03]  /*beb0*/  LDSM.16.MT88.4 R12, [R221+0x16800] ;  /* 0x01680000dd0c783b */ /* 0x000ea60000004200 */
[----:B------:R-:W-:-:S03]  /*bec0*/  IMAD.WIDE.U32 R16, R16, -0x326172a9, RZ ;  /* 0xcd9e8d5710107825 */ /* 0x000fc600078e00ff */
[----:B------:R-:W-:Y:S02]  /*bed0*/  HMMA.16816.F32 R144, R4, R20, R144 ;  /* 0x000000140490723c */ /* 0x000fe40000001890 */
[----:B------:R-:W-:Y:S01]  /*bee0*/  LOP3.LUT R17, R17, UR36, R28, 0x96, !PT ;  /* 0x0000002411117c12 */ /* 0x000fe2000f8e961c */
[----:B------:R-:W-:Y:S01]  /*bef0*/  IMAD.WIDE.U32 R28, R196, -0x326172a9, RZ ;  /* 0xcd9e8d57c41c7825 */ /* 0x000fe200078e00ff */
[----:B------:R-:W-:-:S04]  /*bf00*/  LOP3.LUT R16, R249, UR7, R16, 0x96, !PT ;  /* 0x00000007f9107c12 */ /* 0x000fc8000f8e9610 */
[----:B-1----:R-:W-:Y:S01]  /*bf10*/  HMMA.16816.F32 R108, R4, R8, R108 ;  /* 0x00000008046c723c */ /* 0x002fe2000000186c */
[----:B------:R-:W-:-:S05]  /*bf20*/  LOP3.LUT R28, R29, R197, RZ, 0x3c, !PT ;  /* 0x000000c51d1c7212 */ /* 0x000fca00078e3cff */
[----:B------:R-:W-:Y:S02]  /*bf30*/  IMAD.WIDE.U32 R28, R28, -0x2daee0ad, RZ ;  /* 0xd2511f531c1c7825 */ /* 0x000fe400078e00ff */
[----:B------:R-:W-:Y:S01]  /*bf40*/  HMMA.16816.F32 R112, R4, R10, R112 ;  /* 0x0000000a0470723c */ /* 0x000fe20000001870 */
[----:B------:R-:W1:Y:S01]  /*bf50*/  LDSM.16.MT88.4 R8, [R220+0x16800] ;  /* 0x01680000dc08783b */ /* 0x000e620000004200 */
[----:B------:R-:W-:-:S06]  /*bf60*/  FFMA.FTZ R29, R195, c[0x0][0x23c], -R182 ;  /* 0x00008f00c31d7a23 */ /* 0x000fcc00000108b6 */
[C---:B------:R-:W-:Y:S01]  /*bf70*/  HMMA.16816.F32 R140, R4.reuse, R22, R140 ;  /* 0x00000016048c723c */ /* 0x040fe2000000188c */
[----:B------:R-:W3:Y:S01]  /*bf80*/  LDSM.16.MT88.4 R20, [R224+0x14800] ;  /* 0x01480000e014783b */ /* 0x000ee20000004200 */
[----:B------:R-:W-:Y:S06]  /*bf90*/  MUFU.EX2 R29, R29 ;  /* 0x0000001d001d7308 */ /* 0x000fec0000000800 */
[C---:B------:R-:W-:Y:S07]  /*bfa0*/  HMMA.16816.F32 R60, R4.reuse, R24, R60 ;  /* 0x00000018043c723c */ /* 0x040fee000000183c */
[----:B------:R-:W-:Y:S01]  /*bfb0*/  IMAD.WIDE.U32 R24, R17, -0x2daee0ad, RZ ;  /* 0xd2511f5311187825 */ /* 0x000fe200078e00ff */
[----:B------:R-:W-:Y:S03]  /*bfc0*/  HMMA.16816.F32 R96, R4, R18, R96 ;  /* 0x000000120460723c */ /* 0x000fe60000001860 */
[----:B------:R-:W-:-:S04]  /*bfd0*/  IMAD.WIDE.U32 R16, R16, -0x2daee0ad, RZ ;  /* 0xd2511f5310107825 */ /* 0x000fc800078e00ff */
[----:B------:R-:W-:Y:S01]  /*bfe0*/  LOP3.LUT R18, R25, UR14, R28, 0x96, !PT ;  /* 0x0000000e19127c12 */ /* 0x000fe2000f8e961c */
[----:B------:R-:W-:Y:S01]  /*bff0*/  HMMA.16816.F32 R64, R4, R26, R64 ;  /* 0x0000001a0440723c */ /* 0x000fe20000001840 */
[----:B------:R-:W-:Y:S01]  /*c000*/  LOP3.LUT R24, R17, UR12, R24, 0x96, !PT ;  /* 0x0000000c11187c12 */ /* 0x000fe2000f8e9618 */
[----:B------:R-:W-:-:S04]  /*c010*/  FFMA.FTZ R28, R193, c[0x0][0x23c], -R182 ;  /* 0x00008f00c11c7a23 */ /* 0x000fc800000108b6 */
[----:B------:R-:W-:Y:S02]  /*c020*/  IMAD.WIDE.U32 R24, R24, -0x326172a9, RZ ;  /* 0xcd9e8d5718187825 */ /* 0x000fe400078e00ff */
[----:B--2---:R-:W-:Y:S01]  /*c030*/  HMMA.16816.F32 R116, R4, R12, R116 ;  /* 0x0000000c0474723c */ /* 0x004fe20000001874 */
[----:B------:R-:W2:Y:S01]  /*c040*/  MUFU.EX2 R28, R28 ;  /* 0x0000001c001c7308 */ /* 0x000ea20000000800 */
[----:B------:R-:W-:-:S05]  /*c050*/  IMAD.WIDE.U32 R26, R18, -0x326172a9, RZ ;  /* 0xcd9e8d57121a7825 */ /* 0x000fca00078e00ff */
[----:B------:R-:W-:Y:S01]  /*c060*/  LOP3.LUT R18, R27, UR13, R248, 0x96, !PT ;  /* 0x0000000d1b127c12 */ /* 0x000fe2000f8e96f8 */
[----:B-1----:R-:W-:Y:S01]  /*c070*/  HMMA.16816.F32 R124, R4, R8, R124 ;  /* 0x00000008047c723c */ /* 0x002fe2000000187c */
[----:B------:R-:W-:-:S03]  /*c080*/  LOP3.LUT R26, R25, UR11, R26, 0x96, !PT ;  /* 0x0000000b191a7c12 */ /* 0x000fc6000f8e961a */
[----:B------:R-:W-:-:S04]  /*c090*/  IMAD.WIDE.U32 R18, R18, -0x2daee0ad, RZ ;  /* 0xd2511f5312127825 */ /* 0x000fc800078e00ff */
[----:B------:R-:W-:Y:S01]  /*c0a0*/  IMAD.WIDE.U32 R26, R26, -0x2daee0ad, RZ ;  /* 0xd2511f531a1a7825 */ /* 0x000fe200078e00ff */
[----:B------:R-:W-:Y:S01]  /*c0b0*/  LOP3.LUT R248, R19, UR10, R16, 0x96, !PT ;  /* 0x0000000a13f87c12 */ /* 0x000fe2000f8e9610 */
[----:B------:R-:W-:Y:S01]  /*c0c0*/  HMMA.16816.F32 R128, R4, R10, R128 ;  /* 0x0000000a0480723c */ /* 0x000fe20000001880 */
[----:B------:R-:W1:Y:S02]  /*c0d0*/  LDSM.16.MT88.4 R8, [R224+0x11000] ;  /* 0x01100000e008783b */ /* 0x000e640000004200 */
[----:B------:R-:W-:Y:S01]  /*c0e0*/  LOP3.LUT R12, R27, UR8, R18, 0x96, !PT ;  /* 0x000000081b0c7c12 */ /* 0x000fe2000f8e9612 */
[----:B------:R-:W-:-:S04]  /*c0f0*/  IMAD.WIDE.U32 R248, R248, -0x326172a9, RZ ;  /* 0xcd9e8d57f8f87825 */ /* 0x000fc800078e00ff */
[----:B------:R-:W-:Y:S01]  /*c100*/  HMMA.16816.F32 R120, R4, R14, R120 ;  /* 0x0000000e0478723c */ /* 0x000fe20000001878 */
[----:B------:R-:W-:-:S06]  /*c110*/  LOP3.LUT R24, R249, UR9, R24, 0x96, !PT ;  /* 0x00000009f9187c12 */ /* 0x000fcc000f8e9618 */
[----:B------:R-:W-:Y:S01]  /*c120*/  IMAD.WIDE.U32 R14, R12, -0x326172a9, RZ ;  /* 0xcd9e8d570c0e7825 */ /* 0x000fe200078e00ff */
[C---:B------:R-:W-:Y:S04]  /*c130*/  HMMA.16816.F32 R56, R4.reuse, R30, R56 ;  /* 0x0000001e0438723c */ /* 0x040fe80000001838 */
[----:B------:R-:W-:Y:S02]  /*c140*/  LOP3.LUT R16, R15, UR6, R248, 0x96, !PT ;  /* 0x000000060f107c12 */ /* 0x000fe4000f8e96f8 */
[----:B------:R-:W-:Y:S01]  /*c150*/  LOP3.LUT R13, R14, 0xffff, RZ, 0xc0, !PT ;  /* 0x0000ffff0e0d7812 */ /* 0x000fe200078ec0ff */
[----:B------:R-:W-:Y:S01]  /*c160*/  FFMA.FTZ R30, R191, c[0x0][0x23c], -R182 ;  /* 0x00008f00bf1e7a23 */ /* 0x000fe200000108b6 */
[C---:B---3--:R-:W-:Y:S01]  /*c170*/  HMMA.16816.F32 R68, R4.reuse, R20, R68 ;  /* 0x000000140444723c */ /* 0x048fe20000001844 */
[--C-:B------:R-:W-:Y:S01]  /*c180*/  FFMA.FTZ R31, R246, c[0x0][0x23c], -R173.reuse ;  /* 0x00008f00f61f7a23 */ /* 0x100fe200000108ad */
[--C-:B------:R-:W-:Y:S01]  /*c190*/  SHF.R.U32.HI R15, RZ, 0x10, R14.reuse ;  /* 0x00000010ff0f7819 */ /* 0x100fe2000001160e */
[--C-:B------:R-:W-:Y:S01]  /*c1a0*/  FFMA.FTZ R191, R192, c[0x0][0x23c], -R173.reuse ;  /* 0x00008f00c0bf7a23 */ /* 0x100fe200000108ad */
[----:B------:R-:W-:Y:S01]  /*c1b0*/  LOP3.LUT R12, R14, 0xff, RZ, 0xc0, !PT ;  /* 0x000000ff0e0c7812 */ /* 0x000fe200078ec0ff */
[----:B------:R-:W-:Y:S01]  /*c1c0*/  FFMA.FTZ R192, R194, c[0x0][0x23c], -R173 ;  /* 0x00008f00c2c07a23 */ /* 0x000fe200000108ad */
[----:B------:R-:W-:Y:S01]  /*c1d0*/  MUFU.EX2 R30, R30 ;  /* 0x0000001e001e7308 */ /* 0x000fe20000000800 */
[----:B------:R-:W-:Y:S01]  /*c1e0*/  SHF.R.U32.HI R13, RZ, 0x8, R13 ;  /* 0x00000008ff0d7819 */ /* 0x000fe2000001160d */
[----:B------:R-:W-:Y:S01]  /*c1f0*/  HMMA.16816.F32 R72, R4, R22, R72 ;  /* 0x000000160448723c */ /* 0x000fe20000001848 */
[----:B------:R-:W-:Y:S01]  /*c200*/  SHF.R.U32.HI R14, RZ, 0x18, R14 ;  /* 0x00000018ff0e7819 */ /* 0x000fe2000001160e */
[----:B------:R-:W-:Y:S01]  /*c210*/  FFMA.FTZ R182, R179, c[0x0][0x23c], -R182 ;  /* 0x00008f00b3b67a23 */ /* 0x000fe200000108b6 */
[----:B------:R-:W-:Y:S01]  /*c220*/  PRMT R13, R12, 0x5410, R13 ;  /* 0x000054100c0d7816 */ /* 0x000fe2000000000d */
[----:B------:R-:W-:-:S02]  /*c230*/  FFMA.FTZ R179, R180, c[0x0][0x23c], -R173 ;  /* 0x00008f00b4b37a23 */ /* 0x000fc400000108ad */
[----:B------:R-:W3:Y:S01]  /*c240*/  MUFU.EX2 R31, R31 ;  /* 0x0000001f001f7308 */ /* 0x000ee20000000800 */
[C---:B------:R-:W-:Y:S02]  /*c250*/  LOP3.LUT R5, R16.reuse, 0xffff, RZ, 0xc0, !PT ;  /* 0x0000ffff10057812 */ /* 0x040fe400078ec0ff */
[--C-:B------:R-:W-:Y:S02]  /*c260*/  SHF.R.U32.HI R6, RZ, 0x10, R16.reuse ;  /* 0x00000010ff067819 */ /* 0x100fe40000011610 */
[----:B------:R-:W-:Y:S02]  /*c270*/  LOP3.LUT R7, R15, 0xff, RZ, 0xc0, !PT ;  /* 0x000000ff0f077812 */ /* 0x000fe400078ec0ff */
[----:B------:R-:W-:Y:S01]  /*c280*/  LOP3.LUT R4, R16, 0xff, RZ, 0xc0, !PT ;  /* 0x000000ff10047812 */ /* 0x000fe200078ec0ff */
[----:B------:R-:W-:Y:S01]  /*c290*/  MUFU.EX2 R191, R191 ;  /* 0x000000bf00bf7308 */ /* 0x000fe20000000800 */
[----:B------:R-:W-:Y:S02]  /*c2a0*/  SHF.R.U32.HI R15, RZ, 0x8, R5 ;  /* 0x00000008ff0f7819 */ /* 0x000fe40000011605 */
[----:B------:R-:W-:-:S02]  /*c2b0*/  SHF.R.U32.HI R16, RZ, 0x18, R16 ;  /* 0x00000018ff107819 */ /* 0x000fc40000011610 */
[----:B------:R-:W-:Y:S01]  /*c2c0*/  LOP3.LUT R5, R6, 0xff, RZ, 0xc0, !PT ;  /* 0x000000ff06057812 */ /* 0x000fe200078ec0ff */
[--C-:B------:R-:W-:Y:S01]  /*c2d0*/  HSET2.LE.AND R6, R13, R250.reuse, PT ;  /* 0x000000fa0d067233 */ /* 0x100fe20003803000 */
[----:B------:R-:W-:Y:S01]  /*c2e0*/  PRMT R15, R4, 0x5410, R15 ;  /* 0x00005410040f7816 */ /* 0x000fe2000000000f */
[----:B------:R-:W4:Y:S01]  /*c2f0*/  MUFU.EX2 R192, R192 ;  /* 0x000000c000c07308 */ /* 0x000f220000000800 */
[----:B------:R-:W-:Y:S02]  /*c300*/  PRMT R5, R5, 0x5410, R16 ;  /* 0x0000541005057816 */ /* 0x000fe40000000010 */
[----:B------:R-:W-:Y:S01]  /*c310*/  PRMT R7, R7, 0x5410, R14 ;  /* 0x0000541007077816 */ /* 0x000fe2000000000e */
[--C-:B------:R-:W-:Y:S01]  /*c320*/  HSET2.LE.AND R4, R15, R250.reuse, PT ;  /* 0x000000fa0f047233 */ /* 0x100fe20003803000 */
[----:B--2---:R-:W-:Y:S01]  /*c330*/  F2FP.PACK_AB R15, R29, R28 ;  /* 0x0000001c1d0f723e */ /* 0x004fe200000000ff */
[--C-:B------:R-:W-:Y:S01]  /*c340*/  HSET2.LE.AND R5, R5, R250.reuse, PT ;  /* 0x000000fa05057233 */ /* 0x100fe20003803000 */
[----:B---3--:R-:W-:Y:S01]  /*c350*/  F2FP.PACK_AB R12, R202, R31 ;  /* 0x0000001fca0c723e */ /* 0x008fe200000000ff */
[----:B------:R-:W-:Y:S01]  /*c360*/  HSET2.LE.AND R7, R7, R250, PT ;  /* 0x000000fa07077233 */ /* 0x000fe20003803000 */
[----:B------:R-:W-:Y:S01]  /*c370*/  F2FP.PACK_AB R13, R189, R30 ;  /* 0x0000001ebd0d723e */ /* 0x000fe200000000ff */
[----:B------:R-:W2:Y:S01]  /*c380*/  LDSM.16.MT88.4 R16, [R222+0x11000] ;  /* 0x01100000de10783b */ /* 0x000ea20000004200 */
[----:B------:R-:W-:Y:S01]  /*c390*/  LOP3.LUT R4, R4, R15, RZ, 0xc0, !PT ;  /* 0x0000000f04047212 */ /* 0x000fe200078ec0ff */
[----:B------:R-:W-:Y:S01]  /*c3a0*/  MUFU.EX2 R182, R182 ;  /* 0x000000b600b67308 */ /* 0x000fe20000000800 */
[----:B------:R-:W-:-:S02]  /*c3b0*/  LOP3.LUT R5, R5, R12, RZ, 0xc0, !PT ;  /* 0x0000000c05057212 */ /* 0x000fc400078ec0ff */
[----:B------:R-:W-:Y:S02]  /*c3c0*/  LOP3.LUT R6, R6, R13, RZ, 0xc0, !PT ;  /* 0x0000000d06067212 */ /* 0x000fe400078ec0ff */
[----:B----4-:R-:W-:Y:S01]  /*c3d0*/  F2FP.PACK_AB R20, R192, R191 ;  /* 0x000000bfc014723e */ /* 0x010fe200000000ff */
[----:B------:R-:W3:Y:S02]  /*c3e0*/  LDSM.16.MT88.4 R12, [R221+0x11000] ;  /* 0x01100000dd0c783b */ /* 0x000ee40000004200 */
[----:B------:R-:W4:Y:S01]  /*c3f0*/  MUFU.EX2 R179, R179 ;  /* 0x000000b300b37308 */ /* 0x000f220000000800 */
[----:B------:R-:W-:Y:S02]  /*c400*/  LOP3.LUT R7, R7, R20, RZ, 0xc0, !PT ;  /* 0x0000001407077212 */ /* 0x000fe400078ec0ff */
[----:B------:R-:W-:Y:S05]  /*c410*/  LDSM.16.MT88.4 R20, [R221+0x15000] ;  /* 0x01500000dd14783b */ /* 0x000fea0000004200 */
[C---:B-1----:R-:W-:Y:S08]  /*c420*/  HMMA.16816.F32 R160, R4.reuse, R8, R160 ;  /* 0x0000000804a0723c */ /* 0x042ff000000018a0 */
[C---:B------:R-:W-:Y:S01]  /*c430*/  HMMA.16816.F32 R156, R4.reuse, R10, R156 ;  /* 0x0000000a049c723c */ /* 0x040fe2000000189c */
[----:B------:R-:W1:Y:S07]  /*c440*/  LDSM.16.MT88.4 R8, [R220+0x11000] ;  /* 0x01100000dc08783b */ /* 0x000e6e0000004200 */
[C---:B--2---:R-:W-:Y:S08]  /*c450*/  HMMA.16816.F32 R152, R4.reuse, R16, R152 ;  /* 0x000000100498723c */ /* 0x044ff00000001898 */
[C---:B---3--:R-:W-:Y:S08]  /*c460*/  HMMA.16816.F32 R144, R4.reuse, R12, R144 ;  /* 0x0000000c0490723c */ /* 0x048ff00000001890 */
[C---:B------:R-:W-:Y:S01]  /*c470*/  HMMA.16816.F32 R140, R4.reuse, R14, R140 ;  /* 0x0000000e048c723c */ /* 0x040fe2000000188c */
[----:B------:R-:W2:Y:S07]  /*c480*/  LDSM.16.MT88.4 R12, [R222+0x13000] ;  /* 0x01300000de0c783b */ /* 0x000eae0000004200 */
[C---:B------:R-:W-:Y:S01]  /*c490*/  HMMA.16816.F32 R148, R4.reuse, R18, R148 ;  /* 0x000000120494723c */ /* 0x040fe20000001894 */
[----:B------:R-:W3:Y:S07]  /*c4a0*/  LDSM.16.MT88.4 R16, [R224+0x13000] ;  /* 0x01300000e010783b */ /* 0x000eee0000004200 */
[C---:B-1----:R-:W-:Y:S08]  /*c4b0*/  HMMA.16816.F32 R136, R4.reuse, R8, R136 ;  /* 0x000000080488723c */ /* 0x042ff00000001888 */
[C---:B------:R-:W-:Y:S01]  /*c4c0*/  HMMA.16816.F32 R132, R4.reuse, R10, R132 ;  /* 0x0000000a0484723c */ /* 0x040fe20000001884 */
[----:B------:R-:W1:Y:S07]  /*c4d0*/  LDSM.16.MT88.4 R8, [R221+0x13000] ;  /* 0x01300000dd08783b */ /* 0x000e6e0000004200 */
[C---:B------:R-:W-:Y:S08]  /*c4e0*/  HMMA.16816.F32 R88, R4.reuse, R22, R88 ;  /* 0x000000160458723c */ /* 0x040ff00000001858 */
[C---:B------:R-:W-:Y:S07]  /*c4f0*/  HMMA.16816.F32 R84, R4.reuse, R20, R84 ;  /* 0x000000140454723c */ /* 0x040fee0000001854 */
[--C-:B------:R-:W-:Y:S01]  /*c500*/  FFMA.FTZ R20, R172, c[0x0][0x23c], -R173.reuse ;  /* 0x00008f00ac147a23 */ /* 0x100fe200000108ad */
[----:B--2---:R-:W-:Y:S01]  /*c510*/  HMMA.16816.F32 R44, R4, R12, R44 ;  /* 0x0000000c042c723c */ /* 0x004fe2000000182c */
[----:B------:R-:W-:-:S02]  /*c520*/  FFMA.FTZ R172, R174, c[0x0][0x23c], -R173 ;  /* 0x00008f00aeac7a23 */ /* 0x000fc400000108ad */
[----:B------:R2:W-:Y:S05]  /*c530*/  MUFU.EX2 R173, R20 ;  /* 0x0000001400ad7308 */ /* 0x0005ea0000000800 */
[C---:B------:R-:W-:Y:S01]  /*c540*/  HMMA.16816.F32 R48, R4.reuse, R14, R48 ;  /* 0x0000000e0430723c */ /* 0x040fe20000001830 */
[----:B------:R-:W5:Y:S02]  /*c550*/  LDSM.16.MT88.4 R12, [R224+0x15000] ;  /* 0x01500000e00c783b */ /* 0x000f640000004200 */
[----:B------:R-:W2:Y:S05]  /*c560*/  MUFU.EX2 R172, R172 ;  /* 0x000000ac00ac7308 */ /* 0x000eaa0000000800 */
[C---:B---3--:R-:W-:Y:S08]  /*c570*/  HMMA.16816.F32 R36, R4.reuse, R16, R36 ;  /* 0x000000100424723c */ /* 0x048ff00000001824 */
[C---:B-1----:R-:W-:Y:S08]  /*c580*/  HMMA.16816.F32 R52, R4.reuse, R8, R52 ;  /* 0x000000080434723c */ /* 0x042ff00000001834 */
[C---:B------:R-:W-:Y:S01]  /*c590*/  HMMA.16816.F32 R56, R4.reuse, R10, R56 ;  /* 0x0000000a0438723c */ /* 0x040fe20000001838 */
[----:B------:R-:W1:Y:S07]  /*c5a0*/  LDSM.16.MT88.4 R8, [R222+0x15000] ;  /* 0x01500000de08783b */ /* 0x000e6e0000004200 */
[C---:B------:R-:W-:Y:S01]  /*c5b0*/  HMMA.16816.F32 R40, R4.reuse, R18, R40 ;  /* 0x000000120428723c */ /* 0x040fe20000001828 */
[----:B------:R-:W3:Y:S07]  /*c5c0*/  LDSM.16.MT88.4 R16, [R220+0x13000] ;  /* 0x01300000dc10783b */ /* 0x000eee0000004200 */
[C---:B-----5:R-:W-:Y:S08]  /*c5d0*/  HMMA.16816.F32 R68, R4.reuse, R12, R68 ;  /* 0x0000000c0444723c */ /* 0x060ff00000001844 */
        /* <DEDUP_REMOVED lines=17> */
[C---:B-----5:R-:W-:Y:S07]  /*c6f0*/  HMMA.16816.F32 R116, R4.reuse, R12, R116 ;  /* 0x0000000c0474723c */ /* 0x060fee0000001874 */
[----:B------:R-:W-:Y:S01]  /*c700*/  IMAD.WIDE.U32 R12, R24, -0x2daee0ad, RZ ;  /* 0xd2511f53180c7825 */ /* 0x000fe200078e00ff */
[----:B------:R-:W-:Y:S04]  /*c710*/  HMMA.16816.F32 R120, R4, R14, R120 ;  /* 0x0000000e0478723c */ /* 0x000fe80000001878 */
[----:B------:R-:W-:-:S02]  /*c720*/  LOP3.LUT R26, R13, UR37, R26, 0x96, !PT ;  /* 0x000000250d1a7c12 */ /* 0x000fc4000f8e961a */
[----:B------:R-:W-:Y:S02]  /*c730*/  LOP3.LUT R22, R12, 0xffff, RZ, 0xc0, !PT ;  /* 0x0000ffff0c167812 */ /* 0x000fe400078ec0ff */
[----:B------:R-:W-:Y:S01]  /*c740*/  SHF.R.U32.HI R14, RZ, 0x10, R12 ;  /* 0x00000010ff0e7819 */ /* 0x000fe2000001160c */
[C---:B-1----:R-:W-:Y:S01]  /*c750*/  HMMA.16816.F32 R124, R4.reuse, R8, R124 ;  /* 0x00000008047c723c */ /* 0x042fe2000000187c */
[----:B------:R-:W-:Y:S02]  /*c760*/  SHF.R.U32.HI R22, RZ, 0x8, R22 ;  /* 0x00000008ff167819 */ /* 0x000fe40000011616 */
[----:B------:R-:W-:Y:S02]  /*c770*/  LOP3.LUT R21, R26, 0xffff, RZ, 0xc0, !PT ;  /* 0x0000ffff1a157812 */ /* 0x000fe400078ec0ff */
[----:B------:R-:W-:Y:S02]  /*c780*/  LOP3.LUT R13, R12, 0xff, RZ, 0xc0, !PT ;  /* 0x000000ff0c0d7812 */ /* 0x000fe400078ec0ff */
[--C-:B------:R-:W-:Y:S01]  /*c790*/  SHF.R.U32.HI R8, RZ, 0x10, R26.reuse ;  /* 0x00000010ff087819 */ /* 0x100fe2000001161a */
[----:B------:R-:W-:Y:S01]  /*c7a0*/  HMMA.16816.F32 R128, R4, R10, R128 ;  /* 0x0000000a0480723c */ /* 0x000fe20000001880 */
[----:B------:R-:W-:-:S02]  /*c7b0*/  SHF.R.U32.HI R15, RZ, 0x18, R26 ;  /* 0x00000018ff0f7819 */ /* 0x000fc4000001161a */
[----:B------:R-:W-:Y:S02]  /*c7c0*/  LOP3.LUT R8, R8, 0xff, RZ, 0xc0, !PT ;  /* 0x000000ff08087812 */ /* 0x000fe400078ec0ff */
[----:B------:R-:W-:Y:S02]  /*c7d0*/  LOP3.LUT R9, R14, 0xff, RZ, 0xc0, !PT ;  /* 0x000000ff0e097812 */ /* 0x000fe400078ec0ff */
[----:B------:R-:W-:Y:S02]  /*c7e0*/  PRMT R13, R13, 0x5410, R22 ;  /* 0x000054100d0d7816 */ /* 0x000fe40000000016 */
[----:B------:R-:W-:Y:S02]  /*c7f0*/  SHF.R.U32.HI R14, RZ, 0x8, R21 ;  /* 0x00000008ff0e7819 */ /* 0x000fe40000011615 */
[----:B--2---:R-:W1:Y:S01]  /*c800*/  LDSM.16.MT88.4 R20, [R221+0x11800] ;  /* 0x01180000dd14783b */ /* 0x004e620000004200 */
[----:B------:R-:W-:Y:S01]  /*c810*/  SHF.R.U32.HI R12, RZ, 0x18, R12 ;  /* 0x00000018ff0c7819 */ /* 0x000fe2000001160c */
[----:B------:R-:W-:Y:S01]  /*c820*/  HSET2.LE.AND R6, R13, R250, PT ;  /* 0x000000fa0d067233 */ /* 0x000fe20003803000 */
[----:B------:R-:W-:-:S02]  /*c830*/  PRMT R15, R8, 0x5410, R15 ;  /* 0x00005410080f7816 */ /* 0x000fc4000000000f */
[----:B------:R-:W-:Y:S02]  /*c840*/  LOP3.LUT R193, R26, 0xff, RZ, 0xc0, !PT ;  /* 0x000000ff1ac17812 */ /* 0x000fe400078ec0ff */
[----:B------:R-:W-:Y:S01]  /*c850*/  PRMT R9, R9, 0x5410, R12 ;  /* 0x0000541009097816 */ /* 0x000fe2000000000c */
[--C-:B------:R-:W-:Y:S01]  /*c860*/  HSET2.LE.AND R5, R15, R250.reuse, PT ;  /* 0x000000fa0f057233 */ /* 0x100fe20003803000 */
[----:B------:R-:W-:Y:S01]  /*c870*/  PRMT R193, R193, 0x5410, R14 ;  /* 0x00005410c1c17816 */ /* 0x000fe2000000000e */
[----:B------:R-:W-:Y:S01]  /*c880*/  LDSM.16.MT88.4 R24, [R222+0x11800] ;  /* 0x01180000de18783b */ /* 0x000fe20000004200 */
[----:B------:R-:W-:Y:S01]  /*c890*/  F2FP.PACK_AB R11, R176, R175 ;  /* 0x000000afb00b723e */ /* 0x000fe200000000ff */
[--C-:B------:R-:W-:Y:S01]  /*c8a0*/  HSET2.LE.AND R7, R9, R250.reuse, PT ;  /* 0x000000fa09077233 */ /* 0x100fe20003803000 */
[----:B----4-:R-:W-:Y:S01]  /*c8b0*/  F2FP.PACK_AB R10, R179, R178 ;  /* 0x000000b2b30a723e */ /* 0x010fe200000000ff */
[----:B------:R-:W2:Y:S01]  /*c8c0*/  LDSM.16.MT88.4 R12, [R220+0x11800] ;  /* 0x01180000dc0c783b */ /* 0x000ea20000004200 */
[----:B------:R-:W-:Y:S01]  /*c8d0*/  HSET2.LE.AND R4, R193, R250, PT ;  /* 0x000000fac1047233 */ /* 0x000fe20003803000 */
[----:B------:R-:W-:-:S02]  /*c8e0*/  F2FP.PACK_AB R9, R182, R177 ;  /* 0x000000b1b609723e */ /* 0x000fc400000000ff */
[----:B------:R-:W-:Y:S02]  /*c8f0*/  F2FP.PACK_AB R8, R172, R173 ;  /* 0x000000adac08723e */ /* 0x000fe400000000ff */
[----:B------:R-:W-:Y:S02]  /*c900*/  LOP3.LUT R4, R4, R11, RZ, 0xc0, !PT ;  /* 0x0000000b04047212 */ /* 0x000fe400078ec0ff */
[----:B------:R-:W-:Y:S02]  /*c910*/  LOP3.LUT R5, R5, R10, RZ, 0xc0, !PT ;  /* 0x0000000a05057212 */ /* 0x000fe400078ec0ff */
[----:B------:R-:W-:Y:S02]  /*c920*/  LOP3.LUT R6, R6, R9, RZ, 0xc0, !PT ;  /* 0x0000000906067212 */ /* 0x000fe400078ec0ff */
[----:B------:R-:W-:Y:S02]  /*c930*/  LOP3.LUT R7, R7, R8, RZ, 0xc0, !PT ;  /* 0x0000000807077212 */ /* 0x000fe400078ec0ff */
[----:B------:R-:W-:Y:S05]  /*c940*/  LDSM.16.MT88.4 R8, [R224+0x13800] ;  /* 0x01380000e008783b */ /* 0x000fea0000004200 */
[C---:B---3--:R-:W-:Y:S08]  /*c950*/  HMMA.16816.F32 R160, R4.reuse, R16, R160 ;  /* 0x0000001004a0723c */ /* 0x048ff000000018a0 */
[C---:B-1----:R-:W-:Y:S08]  /*c960*/  HMMA.16816.F32 R144, R4.reuse, R20, R144 ;  /* 0x000000140490723c */ /* 0x042ff00000001890 */
[C---:B------:R-:W-:Y:S01]  /*c970*/  HMMA.16816.F32 R140, R4.reuse, R22, R140 ;  /* 0x00000016048c723c */ /* 0x040fe2000000188c */
[----:B------:R-:W1:Y:S07]  /*c980*/  LDSM.16.MT88.4 R20, [R221+0x13800] ;  /* 0x01380000dd14783b */ /* 0x000e6e0000004200 */
        /* <DEDUP_REMOVED lines=20> */
[C---:B-1----:R-:W-:Y:S07]  /*cad0*/  HMMA.16816.F32 R84, R4.reuse, R20, R84 ;  /* 0x000000140454723c */ /* 0x042fee0000001854 */
[----:B------:R-:W-:Y:S01]  /*cae0*/  FFMA.FTZ R21, R166, R2, R33 ;  /* 0x00000002a6157223 */ /* 0x000fe20000010021 */
[----:B------:R-:W-:Y:S01]  /*caf0*/  HMMA.16816.F32 R60, R4, R24, R60 ;  /* 0x00000018043c723c */ /* 0x000fe2000000183c */
[----:B------:R-:W-:-:S02]  /*cb00*/  IMAD.MOV.U32 R2, RZ, RZ, R170 ;  /* 0x000000ffff027224 */ /* 0x000fc400078e00aa */
[----:B------:R-:W-:-:S04]  /*cb10*/  FADD.FTZ R21, R0, R21 ;  /* 0x0000001500157221 */ /* 0x000fc80000010000 */
[----:B------:R-:W-:Y:S01]  /*cb20*/  FADD.FTZ R0, R32, R21 ;  /* 0x0000001520007221 */ /* 0x000fe20000010000 */
[----:B------:R-:W-:Y:S01]  /*cb30*/  HMMA.16816.F32 R64, R4, R26, R64 ;  /* 0x0000001a0440723c */ /* 0x000fe20000001840 */
[----:B------:R-:W1:Y:S02]  /*cb40*/  LDSM.16.MT88.4 R24, [R220+0x15800] ;  /* 0x01580000dc18783b */ /* 0x000e640000004200 */
[----:B------:R-:W-:-:S04]  /*cb50*/  FADD.FTZ R0, R3, R0 ;  /* 0x0000000003007221 */ /* 0x000fc80000010000 */
[----:B------:R-:W-:Y:S01]  /*cb60*/  FADD.FTZ R3, R185, R0 ;  /* 0x00000000b9037221 */ /* 0x000fe20000010000 */
[----:B----4-:R-:W-:Y:S03]  /*cb70*/  HMMA.16816.F32 R76, R4, R8, R76 ;  /* 0x00000008044c723c */ /* 0x010fe6000000184c */
[----:B------:R-:W-:-:S05]  /*cb80*/  FADD.FTZ R3, R190, R3 ;  /* 0x00000003be037221 */ /* 0x000fca0000010000 */
[C---:B------:R-:W-:Y:S01]  /*cb90*/  HMMA.16816.F32 R80, R4.reuse, R10, R80 ;  /* 0x0000000a0450723c */ /* 0x040fe20000001850 */
[----:B------:R-:W4:Y:S07]  /*cba0*/  LDSM.16.MT88.4 R8, [R221+0x17800] ;  /* 0x01780000dd08783b */ /* 0x000f2e0000004200 */
[C---:B---3--:R-:W-:Y:S08]  /*cbb0*/  HMMA.16816.F32 R100, R4.reuse, R16, R100 ;  /* 0x000000100464723c */ /* 0x048ff00000001864 */
[C---:B------:R-:W-:Y:S01]  /*cbc0*/  HMMA.16816.F32 R104, R4.reuse, R18, R104 ;  /* 0x000000120468723c */ /* 0x040fe20000001868 */
[----:B------:R-:W3:Y:S07]  /*cbd0*/  LDSM.16.MT88.4 R16, [R220+0x17800] ;  /* 0x01780000dc10783b */ /* 0x000eee0000004200 */
[C---:B--2---:R-:W-:Y:S07]  /*cbe0*/  HMMA.16816.F32 R108, R4.reuse, R12, R108 ;  /* 0x0000000c046c723c */ /* 0x044fee000000186c */
[----:B------:R-:W-:Y:S01]  /*cbf0*/  FADD.FTZ R13, R35, R164 ;  /* 0x000000a4230d7221 */ /* 0x000fe20000010000 */
[----:B------:R-:W-:Y:S03]  /*cc00*/  HMMA.16816.F32 R88, R4, R22, R88 ;  /* 0x000000160458723c */ /* 0x000fe60000001858 */
[----:B------:R-:W-:-:S04]  /*cc10*/  FADD.FTZ R13, R34, R13 ;  /* 0x0000000d220d7221 */ /* 0x000fc80000010000 */
[----:B------:R-:W-:Y:S01]  /*cc20*/  FADD.FTZ R184, R184, R13 ;  /* 0x0000000db8b87221 */ /* 0x000fe20000010000 */
[----:B-1----:R-:W-:Y:S03]  /*cc30*/  HMMA.16816.F32 R92, R4, R24, R92 ;  /* 0x00000018045c723c */ /* 0x002fe6000000185c */
[----:B------:R-:W-:-:S04]  /*cc40*/  FADD.FTZ R0, R183, R184 ;  /* 0x000000b8b7007221 */ /* 0x000fc80000010000 */
        /* <DEDUP_REMOVED lines=11> */
[----:B----4-:R-:W-:Y:S01]  /*cd00*/  HMMA.16816.F32 R116, R4, R8, R116 ;  /* 0x000000080474723c */ /* 0x010fe20000001874 */
        /* <DEDUP_REMOVED lines=12> */
[----:B------:R-:W-:Y:S02]  /*cdd0*/  FADD.FTZ R166, R172, R173 ;  /* 0x000000adaca67221 */ /* 0x000fe40000010000 */
[----:B------:R-:W-:Y:S01]  /*cde0*/  IMAD.MOV.U32 R0, RZ, RZ, R169 ;  /* 0x000000ffff007224 */ /* 0x000fe200078e00a9 */
[----:B------:R-:W-:Y:S08]  /*cdf0*/  HMMA.16816.F32 R128, R4, R18, R128 ;  /* 0x000000120480723c */ /* 0x000ff00000001880 */
.L_x_620:
[----:B------:R-:W-:-:S06]  /*ce00*/  UISETP.GT.AND UP0, UPT, UR34, UR15, UPT ;  /* 0x0000000f2200728c */ /* 0x000fcc000bf04270 */
[----:B------:R-:W-:-:S13]  /*ce10*/  PLOP3.LUT P0, PT, PT, PT, UP0, 0x80, 0x0 ;  /* 0x000000000000781c */ /* 0x000fda0003f0f008 */
[----:B------:R-:W-:Y:S05]  /*ce20*/  @!P0 BRA `(.L_x_624) ;  /* 0x0000542000008947 */ /* 0x000fea0003800000 */
[----:B------:R-:W1:Y:S01]  /*ce30*/  S2R R7, SR_TID.X ;  /* 0x0000000000077919 */ /* 0x000e620000002100 */
[----:B------:R-:W-:Y:S01]  /*ce40*/  USHF.R.S32.HI UR35, URZ, 0x1f, UR26 ;  /* 0x0000001f3f237899 */ /* 0x000fe2000801141a */
[--C-:B------:R-:W-:Y:S01]  /*ce50*/  SHF.R.S32.HI R5, RZ, 0x1f, R244.reuse ;  /* 0x0000001fff057819 */ /* 0x100fe200000114f4 */
[----:B------:R-:W-:Y:S01]  /*ce60*/  ULDC.64 UR4, c[0x0][0x1b8] ;  /* 0x00006e0000047ab9 */ /* 0x000fe20000000a00 */
[----:B------:R-:W-:Y:S01]  /*ce70*/  IMAD.U32 R8, RZ, RZ, UR26 ;  /* 0x0000001aff087e24 */ /* 0x000fe2000f8e00ff */
[----:B------:R-:W-:Y:S01]  /*ce80*/  ULDC.64 UR6, c[0x0][0x1b0] ;  /* 0x00006c0000067ab9 */ /* 0x000fe20000000a00 */
[----:B------:R-:W-:Y:S01]  /*ce90*/  IMAD.MOV.U32 R4, RZ, RZ, R244 ;  /* 0x000000ffff047224 */ /* 0x000fe200078e00f4 */
[----:B------:R-:W-:Y:S01]  /*cea0*/  UIMAD UR4, UR35, UR4, URZ ;  /* 0x00000004230472a4 */ /* 0x000fe2000f8e023f */
[----:B------:R-:W-:Y:S01]  /*ceb0*/  IMAD.U32 R10, RZ, RZ, UR26 ;  /* 0x0000001aff0a7e24 */ /* 0x000fe2000f8e00ff */
[----:B------:R-:W-:Y:S01]  /*cec0*/  UIMAD UR6, UR35, UR6, URZ ;  /* 0x00000006230672a4 */ /* 0x000fe2000f8e023f */
[--C-:B------:R-:W-:Y:S01]  /*ced0*/  IMAD.WIDE.U32 R8, R8, c[0x0][0x1b8], R4.reuse ;  /* 0x00006e0008087a25 */ /* 0x100fe200078e0004 */
[----:B------:R-:W-:Y:S01]  /*cee0*/  UIMAD UR4, UR26, UR5, UR4 ;  /* 0x000000051a0472a4 */ /* 0x000fe2000f8e0204 */
[----:B------:R-:W-:Y:S01]  /*cef0*/  ISETP.GE.AND P5, PT, R244, c[0x0][0x220], PT ;  /* 0x00008800f4007a0c */ /* 0x000fe20003fa6270 */
[----:B------:R-:W-:Y:S01]  /*cf00*/  UIMAD UR6, UR26, UR7, UR6 ;  /* 0x000000071a0672a4 */ /* 0x000fe2000f8e0206 */
[----:B------:R-:W-:Y:S01]  /*cf10*/  IMAD.WIDE.U32 R10, R10, c[0x0][0x1b0], R4 ;  /* 0x00006c000a0a7a25 */ /* 0x000fe200078e0004 */
[----:B------:R-:W-:Y:S01]  /*cf20*/  IADD3 R3, P0, R8, UR30, RZ ;  /* 0x0000001e08037c10 */ /* 0x000fe2000ff1e0ff */
[----:B------:R-:W-:Y:S01]  /*cf30*/  UIADD3 UR26, UR34, -0x2, URZ ;  /* 0xfffffffe221a7890 */ /* 0x000fe2000fffe03f */
[----:B------:R-:W-:Y:S01]  /*cf40*/  ISETP.GE.AND P4, PT, R233, c[0x0][0x220], PT ;  /* 0x00008800e9007a0c */ /* 0x000fe20003f86270 */
[----:B------:R-:W-:Y:S01]  /*cf50*/  IMAD.U32 R246, RZ, RZ, UR4 ;  /* 0x00000004fff67e24 */ /* 0x000fe2000f8e00ff */
[----:B------:R-:W-:Y:S01]  /*cf60*/  IADD3 R5, P1, R10, UR28, RZ ;  /* 0x0000001c0a057c10 */ /* 0x000fe2000ff3e0ff */
[----:B------:R-:W-:Y:S01]  /*cf70*/  IMAD.U32 R248, RZ, RZ, UR6 ;  /* 0x00000006fff87e24 */ /* 0x000fe2000f8e00ff */
[----:B------:R-:W-:Y:S01]  /*cf80*/  ISETP.GE.AND P3, PT, R232, c[0x0][0x220], PT ;  /* 0x00008800e8007a0c */ /* 0x000fe20003f66270 */
[----:B------:R-:W-:Y:S01]  /*cf90*/  IMAD.MOV.U32 R164, RZ, RZ, R0 ;  /* 0x000000ffffa47224 */ /* 0x000fe200078e0000 */
[----:B------:R-:W-:Y:S01]  /*cfa0*/  IADD3.X R246, R246, UR29, R9, P0, !PT ;  /* 0x0000001df6f67c10 */ /* 0x000fe200087fe409 */
[----:B------:R-:W-:Y:S01]  /*cfb0*/  IMAD.WIDE.U32 R8, R165, -0x2daee0ad, RZ ;  /* 0xd2511f53a5087825 */ /* 0x000fe200078e00ff */
[----:B-1----:R-:W-:Y:S01]  /*cfc0*/  SHF.R.S32.HI R4, RZ, 0x1f, R7 ;  /* 0x0000001fff047819 */ /* 0x002fe20000011407 */
[----:B------:R-:W-:Y:S01]  /*cfd0*/  UIADD3 UR7, UR34, -0x1, URZ ;  /* 0xffffffff22077890 */ /* 0x000fe2000fffe03f */
[----:B------:R-:W-:Y:S01]  /*cfe0*/  IADD3.X R248, R248, UR27, R11, P1, !PT ;  /* 0x0000001bf8f87c10 */ /* 0x000fe20008ffe40b */
[----:B------:R-:W-:Y:S01]  /*cff0*/  UMOV UR27, URZ ;  /* 0x0000003f001b7c82 */ /* 0x000fe20008000000 */
[----:B------:R-:W-:-:S02]  /*d000*/  LEA.HI R4, R4, R7, RZ, 0x3 ;  /* 0x0000000704047211 */ /* 0x000fc400078f18ff */
[----:B------:R-:W-:Y:S02]  /*d010*/  LEA R247, P0, R3, c[0x0][0x170], 0x1 ;  /* 0x00005c0003f77a11 */ /* 0x000fe400078008ff */
[----:B------:R-:W-:Y:S02]  /*d020*/  SHF.R.S32.HI R14, RZ, 0x3, R4 ;  /* 0x00000003ff0e7819 */ /* 0x000fe40000011404 */
[----:B------:R-:W-:Y:S02]  /*d030*/  LEA R249, P1, R5, c[0x0][0x168], 0x1 ;  /* 0x00005a0005f97a11 */ /* 0x000fe400078208ff */
[----:B------:R-:W-:Y:S01]  /*d040*/  LEA.HI.X R246, R3, c[0x0][0x174], R246, 0x1, P0 ;  /* 0x00005d0003f67a11 */ /* 0x000fe200000f0cf6 */
[----:B------:R-:W-:Y:S01]  /*d050*/  IMAD.MOV.U32 R3, RZ, RZ, R2 ;  /* 0x000000ffff037224 */ /* 0x000fe200078e0002 */
[----:B------:R-:W-:Y:S02]  /*d060*/  SHF.R.S32.HI R15, RZ, 0x1f, R14 ;  /* 0x0000001fff0f7819 */ /* 0x000fe4000001140e */
[----:B------:R-:W-:-:S02]  /*d070*/  IADD3 R18, P2, R14, 0x10, RZ ;  /* 0x000000100e127810 */ /* 0x000fc40007f5e0ff */
[----:B------:R-:W-:Y:S01]  /*d080*/  LEA.HI.X R248, R5, c[0x0][0x16c], R248, 0x1, P1 ;  /* 0x00005b0005f87a11 */ /* 0x000fe200008f0cf8 */
[----:B------:R-:W-:Y:S01]  /*d090*/  IMAD.WIDE.U32 R4, R196, -0x326172a9, RZ ;  /* 0xcd9e8d57c4047825 */ /* 0x000fe200078e00ff */
[C---:B------:R-:W-:Y:S01]  /*d0a0*/  IADD3 R12, P0, R14.reuse, 0x30, RZ ;  /* 0x000000300e0c7810 */ /* 0x040fe20007f1e0ff */
[----:B------:R-:W-:Y:S01]  /*d0b0*/  STL.64 [R1+0x20], R14 ;  /* 0x0000200e01007387 */ /* 0x000fe20000100a00 */
[----:B------:R-:W-:Y:S01]  /*d0c0*/  IADD3 R16, P1, R14, 0x20, RZ ;  /* 0x000000200e107810 */ /* 0x000fe20007f3e0ff */
[--C-:B------:R-:W-:Y:S01]  /*d0d0*/  IMAD.X R19, RZ, RZ, R15.reuse, P2 ;  /* 0x000000ffff137224 */ /* 0x100fe200010e060f */
[----:B------:R-:W-:Y:S01]  /*d0e0*/  LOP3.LUT R197, R5, R197, RZ, 0x3c, !PT ;  /* 0x000000c505c57212 */ /* 0x000fe200078e3cff */
[--C-:B------:R-:W-:Y:S01]  /*d0f0*/  IMAD.X R13, RZ, RZ, R15.reuse, P0 ;  /* 0x000000ffff0d7224 */ /* 0x100fe200000e060f */
[----:B------:R-:W-:Y:S01]  /*d100*/  ISETP.GE.AND P2, PT, R231, c[0x0][0x220], PT ;  /* 0x00008800e7007a0c */ /* 0x000fe20003f46270 */
[----:B------:R-:W-:Y:S01]  /*d110*/  IMAD.X R17, RZ, RZ, R15, P1 ;  /* 0x000000ffff117224 */ /* 0x000fe200008e060f */
[----:B------:R-:W-:Y:S01]  /*d120*/  STL.64 [R1+0x38], R18 ;  /* 0x0000381201007387 */ /* 0x000fe20000100a00 */
[----:B------:R-:W-:-:S03]  /*d130*/  IMAD.WIDE.U32 R6, R197, -0x2daee0ad, RZ ;  /* 0xd2511f53c5067825 */ /* 0x000fc600078e00ff */
[----:B------:R-:W-:Y:S04]  /*d140*/  STL.64 [R1+0x28], R12 ;  /* 0x0000280c01007387 */ /* 0x000fe80000100a00 */
[----:B------:R-:W-:Y:S04]  /*d150*/  STL.64 [R1+0x30], R16 ;  /* 0x0000301001007387 */ /* 0x000fe80000100a00 */
[----:B------:R1:W-:Y:S04]  /*d160*/  STL.64 [R1+0x8], R4 ;  /* 0x0000080401007387 */ /* 0x0003e80000100a00 */
[----:B------:R2:W-:Y:S01]  /*d170*/  STL.64 [R1+0x10], R8 ;  /* 0x0000100801007387 */ /* 0x0005e20000100a00 */
[----:B-1----:R-:W-:-:S02]  /*d180*/  IMAD.MOV.U32 R4, RZ, RZ, R198 ;  /* 0x000000ffff047224 */ /* 0x002fc400078e00c6 */
[----:B------:R-:W-:-:S05]  /*d190*/  IMAD.MOV.U32 R5, RZ, RZ, R201 ;  /* 0x000000ffff057224 */ /* 0x000fca00078e00c9 */
[----:B------:R2:W-:Y:S04]  /*d1a0*/  STL.64 [R1+0x18], R4 ;  /* 0x0000180401007387 */ /* 0x0005e80000100a00 */
[----:B------:R2:W-:Y:S01]  /*d1b0*/  STL.64 [R1], R6 ;  /* 0x0000000601007387 */ /* 0x0005e20000100a00 */
[----:B------:R-:W-:Y:S05]  /*d1c0*/  BRA `(.L_x_625) ;  /* 0x000006c000007947 */ /* 0x000fea0003800000 */
.L_x_627:
        /* <DEDUP_REMOVED lines=12> */
[C---:B------:R-:W-:Y:S02]  /*d290*/  @!P5 LEA R172, P1, R169.reuse, c[0x0][0x168], 0x1 ;  /* 0x00005a00a9acda11 */ /* 0x040fe400078208ff */
[----:B------:R-:W-:Y:S02]  /*d2a0*/  IADD3 R165, P6, R169, UR17, RZ ;  /* 0x00000011a9a57c10 */ /* 0x000fe4000ffde0ff */
[----:B------:R-:W-:Y:S02]  /*d2b0*/  LEA.HI.X R168, R168, R239, R171, 0x6, P0 ;  /* 0x000000efa8a87211 */ /* 0x000fe400000f34ab */
[----:B------:R-:W-:Y:S02]  /*d2c0*/  IADD3 R0, P0, R165, UR17, RZ ;  /* 0x00000011a5007c10 */ /* 0x000fe4000ff1e0ff */
[----:B------:R-:W-:Y:S02]  /*d2d0*/  @!P5 LEA.HI.X R173, R169, c[0x0][0x16c], R168, 0x1, P1 ;  /* 0x00005b00a9adda11 */ /* 0x000fe400008f0ca8 */
[----:B------:R-:W-:Y:S02]  /*d2e0*/  IADD3.X R2, R168, UR16, RZ, P6, !PT ;  /* 0x00000010a8027c10 */ /* 0x000fe4000b7fe4ff */
[C---:B------:R-:W-:Y:S01]  /*d2f0*/  @!P5 LEA R170, P6, R165.reuse, c[0x0][0x168], 0x1 ;  /* 0x00005a00a5aada11 */ /* 0x040fe200078c08ff */
[----:B------:R-:W-:Y:S01]  /*d300*/  @!PT LDS RZ, [RZ] ;  /* 0x00000000fffff984 */ /* 0x000fe20000000800 */
[----:B------:R-:W-:Y:S01]  /*d310*/  @!PT LDS RZ, [RZ] ;  /* 0x00000000fffff984 */ /* 0x000fe20000000800 */
[----:B------:R-:W-:Y:S01]  /*d320*/  @!PT LDS RZ, [RZ] ;  /* 0x00000000fffff984 */ /* 0x000fe20000000800 */
[----:B------:R1:W-:Y:S01]  /*d330*/  @!P5 LDGSTS.E.BYPASS.LTC128B.128 [R234+0x8000], [R172.64] ;  /* 0x08000000aceadfae */ /* 0x0003e2000b901d58 */
[----:B------:R-:W-:Y:S02]  /*d340*/  IADD3.X R169, R2, UR16, RZ, P0, !PT ;  /* 0x0000001002a97c10 */ /* 0x000fe400087fe4ff */
[----:B------:R-:W-:Y:S01]  /*d350*/  @!P5 LEA.HI.X R171, R165, c[0x0][0x16c], R2, 0x1, P6 ;  /* 0x00005b00a5abda11 */ /* 0x000fe200030f0c02 */
[----:B------:R1:W-:Y:S01]  /*d360*/  @P4 STS.128 [R234+0xa000], RZ ;  /* 0x00a000ffea004388 */ /* 0x0003e20000000c00 */
[C---:B------:R-:W-:Y:S02]  /*d370*/  @!P5 LEA R176, P6, R0.reuse, c[0x0][0x168], 0x1 ;  /* 0x00005a0000b0da11 */ /* 0x040fe400078c08ff */
[C---:B------:R-:W-:Y:S01]  /*d380*/  IADD3 R168, P1, R0.reuse, UR17, RZ ;  /* 0x0000001100a87c10 */ /* 0x040fe2000ff3e0ff */
[----:B------:R-:W-:Y:S01]  /*d390*/  @!PT LDS RZ, [RZ] ;  /* 0x00000000fffff984 */ /* 0x000fe20000000800 */
[----:B------:R-:W-:Y:S01]  /*d3a0*/  @!PT LDS RZ, [RZ] ;  /* 0x00000000fffff984 */ /* 0x000fe20000000800 */
[----:B------:R-:W-:Y:S01]  /*d3b0*/  @!PT LDS RZ, [RZ] ;  /* 0x00000000fffff984 */ /* 0x000fe20000000800 */
[----:B------:R1:W-:Y:S01]  /*d3c0*/  @!P4 LDGSTS.E.BYPASS.LTC128B.128 [R234+0xa000], [R202.64+0x80] ;  /* 0x0a000080caeacfae */ /* 0x0003e2000b901d58 */
[----:B------:R-:W-:Y:S02]  /*d3d0*/  @!P5 LEA.HI.X R177, R0, c[0x0][0x16c], R169, 0x1, P6 ;  /* 0x00005b0000b1da11 */ /* 0x000fe400030f0ca9 */
[C---:B------:R-:W-:Y:S01]  /*d3e0*/  @!P5 LEA R174, P0, R168.reuse, c[0x0][0x168], 0x1 ;  /* 0x00005a00a8aeda11 */ /* 0x040fe200078008ff */
        /* <DEDUP_REMOVED lines=74> */
.L_x_625:
[----:B--2---:R-:W2:Y:S01]  /*d890*/  LDL.64 R4, [R1+0x18] ;  /* 0x0000180001047983 */ /* 0x004ea20000100a00 */
[----:B------:R-:W-:Y:S01]  /*d8a0*/  UIADD3 UR6, UR34, -0x1, URZ ;  /* 0xffffffff22067890 */ /* 0x000fe2000fffe03f */
[----:B------:R-:W-:Y:S04]  /*d8b0*/  DEPBAR.LE SB0, 0x0 ;  /* 0x000080000000791a */ /* 0x000fe80000000000 */
[----:B------:R-:W3:Y:S01]  /*d8c0*/  LDL.64 R8, [R1+0x20] ;  /* 0x0000200001087983 */ /* 0x000ee20000100a00 */
[----:B------:R-:W-:Y:S01]  /*d8d0*/  UIADD3 UR28, UR7, -UR27, URZ ;  /* 0x8000001b071c7290 */ /* 0x000fe2000fffe03f */
[----:B------:R-:W-:Y:S01]  /*d8e0*/  IMAD.U32 R2, RZ, RZ, UR6 ;  /* 0x00000006ff027e24 */ /* 0x000fe2000f8e00ff */
[----:B------:R-:W-:Y:S01]  /*d8f0*/  USHF.R.S32.HI UR5, URZ, 0x1f, UR6 ;  /* 0x0000001f3f057899 */ /* 0x000fe20008011406 */
[----:B------:R-:W4:Y:S01]  /*d900*/  LDL.64 R12, [R1+0x38] ;  /* 0x00003800010c7983 */ /* 0x000f220000100a00 */
[----:B------:R-:W-:Y:S02]  /*d910*/  UIMAD UR4, UR18, UR6, URZ ;  /* 0x00000006120472a4 */ /* 0x000fe4000f8e023f */
[----:B------:R-:W-:Y:S01]  /*d920*/  IMAD.U32 R0, RZ, RZ, UR28 ;  /* 0x0000001cff007e24 */ /* 0x000fe2000f8e00ff */
[----:B------:R-:W5:Y:S01]  /*d930*/  LDL.64 R16, [R1+0x30] ;  /* 0x0000300001107983 */ /* 0x000f620000100a00 */
[----:B------:R-:W-:Y:S02]  /*d940*/  UIMAD UR4, UR5, UR19, UR4 ;  /* 0x00000013050472a4 */ /* 0x000fe4000f8e0204 */
[----:B------:R-:W-:Y:S01]  /*d950*/  UISETP.GT.AND UP0, UPT, UR6, UR15, UPT ;  /* 0x0000000f0600728c */ /* 0x000fe2000bf04270 */
[----:B------:R-:W4:Y:S04]  /*d960*/  LDL.64 R20, [R1+0x28] ;  /* 0x0000280001147983 */ /* 0x000f280000100a00 */
[----:B------:R-:W-:Y:S06]  /*d970*/  BAR.SYNC.DEFER_BLOCKING 0x0 ;  /* 0x0000000000007b1d */ /* 0x000fec0000010000 */
[----:B------:R-:W-:Y:S01]  /*d980*/  @P5 STS.128 [R234+0x10000], RZ ;  /* 0x010000ffea005388 */ /* 0x000fe20000000c00 */
[----:B--2---:R-:W-:Y:S05]  /*d990*/  IMAD.WIDE.U32 R34, R2, UR19, R4 ;  /* 0x0000001302227c25 */ /* 0x004fea000f8e0004 */
[----:B------:R-:W-:Y:S01]  /*d9a0*/  IADD3 R252, R35, UR4, RZ ;  /* 0x0000000423fc7c10 */ /* 0x000fe2000fffe0ff */
[----:B------:R-:W-:Y:S01]  /*d9b0*/  UIADD3 UR4, UR26, -UR27, URZ ;  /* 0x8000001b1a047290 */ /* 0x000fe2000fffe03f */
[----:B---3--:R-:W-:Y:S02]  /*d9c0*/  LEA R202, P0, R0, R8, 0x6 ;  /* 0x0000000800ca7211 */ /* 0x008fe400078030ff */
[----:B------:R-:W-:Y:S02]  /*d9d0*/  IADD3 R251, P1, R34, UR20, RZ ;  /* 0x0000001422fb7c10 */ /* 0x000fe4000ff3e0ff */
[----:B------:R-:W-:Y:S01]  /*d9e0*/  LEA.HI.X.SX32 R203, R0, R9, 0x6, P0 ;  /* 0x0000000900cb7211 */ /* 0x000fe200000f36ff */
[----:B------:R-:W-:Y:S01]  /*d9f0*/  IMAD.WIDE.U32 R182, R202, c[0x0][0x1a0], RZ ;  /* 0x00006800cab67a25 */ /* 0x000fe200078e00ff */
[----:B------:R-:W-:Y:S02]  /*da00*/  IADD3.X R2, R252, UR31, RZ, P1, !PT ;  /* 0x0000001ffc027c10 */ /* 0x000fe40008ffe4ff */
[C---:B------:R-:W-:Y:S02]  /*da10*/  @!P5 LEA R26, P1, R251.reuse, c[0x0][0x170], 0x1 ;  /* 0x00005c00fb1ada11 */ /* 0x040fe400078208ff */
[C---:B------:R-:W-:Y:S02]  /*da20*/  IADD3 R165, P0, R251.reuse, UR20, RZ ;  /* 0x00000014fba57c10 */ /* 0x040fe4000ff1e0ff */
[----:B------:R-:W-:Y:S01]  /*da30*/  @!P5 LEA.HI.X R27, R251, c[0x0][0x174], R2, 0x1, P1 ;  /* 0x00005d00fb1bda11 */ /* 0x000fe200008f0c02 */
[----:B------:R-:W-:Y:S01]  /*da40*/  IMAD R251, R203, c[0x0][0x1a0], RZ ;  /* 0x00006800cbfb7a24 */ /* 0x000fe200078e02ff */
[----:B------:R-:W-:Y:S02]  /*da50*/  @!P5 LEA R30, P6, R34, c[0x0][0x170], 0x1 ;  /* 0x00005c00221eda11 */ /* 0x000fe400078c08ff */
[----:B------:R-:W-:Y:S01]  /*da60*/  IADD3.X R2, R2, UR31, RZ, P0, !PT ;  /* 0x0000001f02027c10 */ /* 0x000fe200087fe4ff */
[----:B------:R-:W-:Y:S01]  /*da70*/  IMAD R251, R202, c[0x0][0x1a4], R251 ;  /* 0x00006900cafb7a24 */ /* 0x000fe200078e02fb */
[----:B------:R-:W-:Y:S02]  /*da80*/  @!P5 LEA.HI.X R31, R34, c[0x0][0x174], R252, 0x1, P6 ;  /* 0x00005d00221fda11 */ /* 0x000fe400030f0cfc */
[----:B------:R-:W-:Y:S01]  /*da90*/  @!P5 LEA R34, P0, R165, c[0x0][0x170], 0x1 ;  /* 0x00005c00a522da11 */ /* 0x000fe200078008ff */
[----:B------:R-:W-:Y:S01]  /*daa0*/  IMAD.IADD R251, R183, 0x1, R251 ;  /* 0x00000001b7fb7824 */ /* 0x000fe200078e02fb */
[----:B----4-:R-:W-:Y:S01]  /*dab0*/  LEA R198, P6, R0, R12, 0x6 ;  /* 0x0000000c00c67211 */ /* 0x010fe200078c30ff */
[----:B------:R-:W-:Y:S01]  /*dac0*/  @!PT LDS RZ, [RZ] ;  /* 0x00000000fffff984 */ /* 0x000fe20000000800 */
[----:B------:R-:W-:Y:S01]  /*dad0*/  @!PT LDS RZ, [RZ] ;  /* 0x00000000fffff984 */ /* 0x000fe20000000800 */
[----:B------:R-:W-:Y:S01]  /*dae0*/  @!PT LDS RZ, [RZ] ;  /* 0x00000000fffff984 */ /* 0x000fe20000000800 */
[----:B------:R1:W-:Y:S01]  /*daf0*/  @!P5 LDGSTS.E.BYPASS.LTC128B.128 [R234+0x10000], [R30.64] ;  /* 0x100000001eeadfae */ /* 0x0003e2000b901d58 */
[C---:B------:R-:W-:Y:S02]  /*db00*/  @!P5 LEA.HI.X R35, R165.reuse, c[0x0][0x174], R2, 0x1, P0 ;  /* 0x00005d00a523da11 */ /* 0x040fe400000f0c02 */
[----:B------:R-:W-:Y:S01]  /*db10*/  LEA R178, P0, R182, R247, 0x1 ;  /* 0x000000f7b6b27211 */ /* 0x000fe200078008ff */
[----:B------:R-:W-:Y:S01]  /*db20*/  @P4 STS.128 [R234+0x12000], RZ ;  /* 0x012000ffea004388 */ /* 0x000fe20000000c00 */
[----:B------:R-:W-:Y:S02]  /*db30*/  LEA.HI.X.SX32 R199, R0, R13, 0x6, P6 ;  /* 0x0000000d00c77211 */ /* 0x000fe400030f36ff */
[----:B------:R-:W-:Y:S01]  /*db40*/  LEA.HI.X R179, R182, R246, R251, 0x1, P0 ;  /* 0x000000f6b6b37211 */ /* 0x000fe200000f0cfb */
[----:B------:R-:W-:Y:S01]  /*db50*/  IMAD.WIDE.U32 R182, R198, c[0x0][0x1a0], RZ ;  /* 0x00006800c6b67a25 */ /* 0x000fe200078e00ff */
[----:B------:R-:W-:Y:S02]  /*db60*/  @!P5 IADD3 R25, P1, R165, UR20, RZ ;  /* 0x00000014a519dc10 */ /* 0x000fe4000ff3e0ff */
[----:B------:R-:W-:Y:S01]  /*db70*/  LEA R194, P0, R0, R20, 0x6 ;  /* 0x0000001400c27211 */ /* 0x000fe200078030ff */
[----:B------:R-:W-:Y:S01]  /*db80*/  @!PT LDS RZ, [RZ] ;  /* 0x00000000fffff984 */ /* 0x000fe20000000800 */
[----:B------:R-:W-:Y:S01]  /*db90*/  @!PT LDS RZ, [RZ] ;  /* 0x00000000fffff984 */ /* 0x000fe20000000800 */
[----:B------:R-:W-:Y:S01]  /*dba0*/  @!PT LDS RZ, [RZ] ;  /* 0x00000000fffff984 */ /* 0x000fe20000000800 */
[----:B------:R2:W-:Y:S01]  /*dbb0*/  @!P4 LDGSTS.E.BYPASS.LTC128B.128 [R234+0x12000], [R178.64+0x80] ;  /* 0x12000080b2eacfae */ /* 0x0005e2000b901d58 */
[----:B------:R-:W-:Y:S01]  /*dbc0*/  IMAD R165, R199, c[0x0][0x1a0], RZ ;  /* 0x00006800c7a57a24 */ /* 0x000fe200078e02ff */
[----:B------:R-:W-:Y:S02]  /*dbd0*/  @!P5 IADD3.X R252, R2, UR31, RZ, P1, !PT ;  /* 0x0000001f02fcdc10 */ /* 0x000fe40008ffe4ff */
[----:B------:R-:W-:Y:S01]  /*dbe0*/  @P3 STS.128 [R234+0x14000], RZ ;  /* 0x014000ffea003388 */ /* 0x000fe20000000c00 */
[----:B------:R-:W-:Y:S01]  /*dbf0*/  IMAD R165, R198, c[0x0][0x1a4], R165 ;  /* 0x00006900c6a57a24 */ /* 0x000fe200078e02a5 */
[----:B------:R-:W-:Y:S01]  /*dc00*/  LEA R198, P6, R182, R247, 0x1 ;  /* 0x000000f7b6c67211 */ /* 0x000fe200078c08ff */
[----:B------:R-:W-:Y:S01]  /*dc10*/  IMAD.WIDE.U32 R28, R194, c[0x0][0x1a0], RZ ;  /* 0x00006800c21c7a25 */ /* 0x000fe200078e00ff */
[----:B------:R-:W-:Y:S01]  /*dc20*/  @!PT LDS RZ, [RZ] ;  /* 0x00000000fffff984 */ /* 0x000fe20000000800 */
[----:B------:R-:W-:Y:S01]  /*dc30*/  @!PT LDS RZ, [RZ] ;  /* 0x00000000fffff984 */ /* 0x000fe20000000800 */
[----:B------:R-:W-:Y:S01]  /*dc40*/  @!PT LDS RZ, [RZ] ;  /* 0x00000000fffff984 */ /* 0x000fe20000000800 */
[----:B------:R2:W-:Y:S01]  /*dc50*/  @!P3 LDGSTS.E.BYPASS.LTC128B.128 [R234+0x14000], [R178.64+0x100] ;  /* 0x14000100b2eabfae */ /* 0x0005e2000b901d58 */
[----:B------:R-:W-:Y:S02]  /*dc60*/  @!P5 LEA R202, P1, R25, c[0x0][0x170], 0x1 ;  /* 0x00005c0019cada11 */ /* 0x000fe400078208ff */
[----:B------:R-:W-:Y:S01]  /*dc70*/  IMAD.IADD R165, R183, 0x1, R165 ;  /* 0x00000001b7a57824 */ /* 0x000fe200078e02a5 */
[----:B------:R-:W-:Y:S01]  /*dc80*/  @P2 STS.128 [R234+0x16000], RZ ;  /* 0x016000ffea002388 */ /* 0x000fe20000000c00 */
[----:B------:R-:W-:Y:S02]  /*dc90*/  @!P5 LEA.HI.X R203, R25, c[0x0][0x174], R252, 0x1, P1 ;  /* 0x00005d0019cbda11 */ /* 0x000fe400008f0cfc */
[----:B-----5:R-:W-:Y:S01]  /*dca0*/  LEA R186, P1, R0, R16, 0x6 ;  /* 0x0000001000ba7211 */ /* 0x020fe200078230ff */
[----:B------:R-:W-:Y:S01]  /*dcb0*/  @!PT LDS RZ, [RZ] ;  /* 0x00000000fffff984 */ /* 0x000fe20000000800 */
[----:B------:R-:W-:Y:S01]  /*dcc0*/  @!PT LDS RZ, [RZ] ;  /* 0x00000000fffff984 */ /* 0x000fe20000000800 */
[----:B------:R-:W-:Y:S01]  /*dcd0*/  @!PT LDS RZ, [RZ] ;  /* 0x00000000fffff984 */ /* 0x000fe20000000800 */
[----:B------:R2:W-:Y:S01]  /*dce0*/  @!P2 LDGSTS.E.BYPASS.LTC128B.128 [R234+0x16000], [R178.64+0x180] ;  /* 0x16000180b2eaafae */ /* 0x0005e2000b901d58 */
[-C--:B------:R-:W-:Y:S02]  /*dcf0*/  LEA.HI.X R199, R182, R246.reuse, R165, 0x1, P6 ;  /* 0x000000f6b6c77211 */ /* 0x080fe400030f0ca5 */
[C---:B------:R-:W-:Y:S01]  /*dd00*/  LEA.HI.X.SX32 R187, R0.reuse, R17, 0x6, P1 ;  /* 0x0000001100bb7211 */ /* 0x040fe200008f36ff */
[----:B------:R-:W-:Y:S01]  /*dd10*/  @P5 STS.128 [R234+0x10800], RZ ;  /* 0x010800ffea005388 */ /* 0x000fe20000000c00 */
[----:B------:R-:W-:Y:S02]  /*dd20*/  LEA.HI.X.SX32 R195, R0, R21, 0x6, P0 ;  /* 0x0000001500c37211 */ /* 0x000fe400000f36ff */
[-C--:B------:R-:W-:Y:S01]  /*dd30*/  LEA R24, P0, R28, R247.reuse, 0x1 ;  /* 0x000000f71c187211 */ /* 0x080fe200078008ff */
[----:B------:R-:W-:Y:S01]  /*dd40*/  @!PT LDS RZ, [RZ] ;  /* 0x00000000fffff984 */ /* 0x000fe20000000800 */
[----:B------:R-:W-:Y:S01]  /*dd50*/  @!PT LDS RZ, [RZ] ;  /* 0x00000000fffff984 */ /* 0x000fe20000000800 */
[----:B------:R-:W-:Y:S01]  /*dd60*/  @!PT LDS RZ, [RZ] ;  /* 0x00000000fffff984 */ /* 0x000fe20000000800 */
[----:B------:R3:W-:Y:S01]  /*dd70*/  @!P5 LDGSTS.E.BYPASS.LTC128B.128 [R234+0x10800], [R26.64] ;  /* 0x108000001aeadfae */ /* 0x0007e2000b901d58 */
[----:B------:R-:W-:Y:S02]  /*dd80*/  IMAD R2, R187, c[0x0][0x1a0], RZ ;  /* 0x00006800bb027a24 */ /* 0x000fe400078e02ff */
[----:B------:R-:W-:Y:S01]  /*dd90*/  IMAD R0, R195, c[0x0][0x1a0], RZ ;  /* 0x00006800c3007a24 */ /* 0x000fe200078e02ff */
[----:B------:R-:W-:Y:S01]  /*dda0*/  @P4 STS.128 [R234+0x12800], RZ ;  /* 0x012800ffea004388 */ /* 0x000fe20000000c00 */
[C---:B------:R-:W-:Y:S02]  /*ddb0*/  IMAD R2, R186.reuse, c[0x0][0x1a4], R2 ;  /* 0x00006900ba027a24 */ /* 0x040fe400078e0202 */
[----:B------:R-:W-:Y:S01]  /*ddc0*/  IMAD.WIDE.U32 R186, R186, c[0x0][0x1a0], RZ ;  /* 0x00006800baba7a25 */ /* 0x000fe200078e00ff */
[----:B------:R-:W-:Y:S01]  /*ddd0*/  @!PT LDS RZ, [RZ] ;  /* 0x00000000fffff984 */ /* 0x000fe20000000800 */
[----:B------:R-:W-:Y:S01]  /*dde0*/  @!PT LDS RZ, [RZ] ;  /* 0x00000000fffff984 */ /* 0x000fe20000000800 */
[----:B------:R-:W-:Y:S01]  /*ddf0*/  @!PT LDS RZ, [RZ] ;  /* 0x00000000fffff984 */ /* 0x000fe20000000800 */
[----:B------:R4:W-:Y:S03]  /*de00*/  @!P4 LDGSTS.E.BYPASS.LTC128B.128 [R234+0x12800], [R198.64+0x80] ;  /* 0x12800080c6eacfae */ /* 0x0009e6000b901d58 */
[----:B------:R-:W-:Y:S01]  /*de10*/  IMAD.IADD R251, R187, 0x1, R2 ;  /* 0x00000001bbfb7824 */ /* 0x000fe200078e0202 */
[----:B------:R-:W-:Y:S01]  /*de20*/  @P3 STS.128 [R234+0x14800], RZ ;  /* 0x014800ffea003388 */ /* 0x000fe20000000c00 */
[----:B------:R-:W-:Y:S01]  /*de30*/  IMAD R0, R194, c[0x0][0x1a4], R0 ;  /* 0x00006900c2007a24 */ /* 0x000fe200078e0200 */
[C---:B------:R-:W-:Y:S02]  /*de40*/  LEA R194, P1, R186.reuse, R247, 0x1 ;  /* 0x000000f7bac27211 */ /* 0x040fe400078208ff */
[----:B------:R-:W-:Y:S01]  /*de50*/  @!PT LDS RZ, [RZ] ;  /* 0x00000000fffff984 */ /* 0x000fe20000000800 */
[----:B------:R-:W-:Y:S01]  /*de60*/  @!PT LDS RZ, [RZ] ;  /* 0x00000000fffff984 */ /* 0x000fe20000000800 */
[----:B------:R-:W-:Y:S01]  /*de70*/  @!PT LDS RZ, [RZ] ;  /* 0x00000000fffff984 */ /* 0x000fe20000000800 */
[----:B------:R4:W-:Y:S01]  /*de80*/  @!P3 LDGSTS.E.BYPASS.LTC128B.128 [R234+0x14800], [R198.64+0x100] ;  /* 0x14800100c6eabfae */ /* 0x0009e2000b901d58 */
[----:B------:R-:W-:Y:S01]  /*de90*/  IMAD.IADD R0, R29, 0x1, R0 ;  /* 0x000000011d007824 */ /* 0x000fe200078e0200 */
[-C--:B------:R-:W-:Y:S02]  /*dea0*/  LEA.HI.X R195, R186, R246.reuse, R251, 0x1, P1 ;  /* 0x000000f6bac37211 */ /* 0x080fe400008f0cfb */
[----:B------:R-:W-:Y:S02]  /*deb0*/  @P2 STS.128 [R234+0x16800], RZ ;  /* 0x016800ffea002388 */ /* 0x000fe40000000c00 */
[----:B------:R-:W-:Y:S02]  /*dec0*/  LEA.HI.X R25, R28, R246, R0, 0x1, P0 ;  /* 0x000000f61c197211 */ /* 0x000fe400000f0c00 */
[----:B------:R-:W-:Y:S01]  /*ded0*/  @!PT LDS RZ, [RZ] ;  /* 0x00000000fffff984 */ /* 0x000fe20000000800 */
[----:B------:R-:W-:Y:S01]  /*dee0*/  @!PT LDS RZ, [RZ] ;  /* 0x00000000fffff984 */ /* 0x000fe20000000800 */
[----:B------:R-:W-:Y:S01]  /*def0*/  @!PT LDS RZ, [RZ] ;  /* 0x00000000fffff984 */ /* 0x000fe20000000800 */
[----:B------:R4:W-:Y:S01]  /*df00*/  @!P2 LDGSTS.E.BYPASS.LTC128B.128 [R234+0x16800], [R198.64+0x180] ;  /* 0x16800180c6eaafae */ /* 0x0009e2000b901d58 */
[----:B------:R-:W-:Y:S03]  /*df10*/  MOV R0, UR4 ;  /* 0x0000000400007c02 */ /* 0x000fe60008000f00 */
        /* <DEDUP_REMOVED lines=42> */
[----:B--2---:R-:W2:Y:S04]  /*e1c0*/  LDSM.16.M88.4 R176, [R229+0x8800] ;  /* 0x00880000e5b0783b */ /* 0x004ea80000000200 */
[----:B------:R-:W2:Y:S04]  /*e1d0*/  LDSM.16.M88.4 R180, [R229+0x9000] ;  /* 0x00900000e5b4783b */ /* 0x000ea80000000200 */
[----:B------:R-:W0:Y:S04]  /*e1e0*/  LDGDEPBAR ;  /* 0x00000000000079af */ /* 0x000e280000000000 */
[----:B------:R-:W2:Y:S04]  /*e1f0*/  LDSM.16.M88.4 R184, [R229+0x9800] ;  /* 0x00980000e5b8783b */ /* 0x000ea80000000200 */
[----:B------:R-:W-:Y:S04]  /*e200*/  LDSM.16.M88.4 R188, [R228] ;  /* 0x00000000e4bc783b */ /* 0x000fe80000000200 */
[----:B-1----:R-:W1:Y:S04]  /*e210*/  LDSM.16.M88.4 R192, [R227] ;  /* 0x00000000e3c0783b */ /* 0x002e680000000200 */
[----:B----4-:R-:W4:Y:S04]  /*e220*/  LDSM.16.M88.4 R196, [R219] ;  /* 0x00000000dbc4783b */ /* 0x010f280000000200 */
[----:B------:R-:W1:Y:S01]  /*e230*/  LDSM.16.M88.4 R200, [R218] ;  /* 0x00000000dac8783b */ /* 0x000e620000000200 */
[C---:B---3--:R-:W-:Y:S07]  /*e240*/  HMMA.16816.F32 R4, R168.reuse, R172, RZ ;  /* 0x000000aca804723c */ /* 0x048fee00000018ff */
[----:B------:R-:W-:Y:S02]  /*e250*/  IMAD.MOV.U32 R172, RZ, RZ, R8 ;  /* 0x000000ffffac7224 */ /* 0x000fe400078e0008 */
[----:B------:R-:W-:Y:S02]  /*e260*/  IMAD.MOV.U32 R173, RZ, RZ, R9 ;  /* 0x000000ffffad7224 */ /* 0x000fe400078e0009 */
[C---:B------:R-:W-:Y:S07]  /*e270*/  HMMA.16816.F32 R8, R168.reuse, R174, RZ ;  /* 0x000000aea808723c */ /* 0x040fee00000018ff */
[----:B------:R-:W-:Y:S01]  /*e280*/  MOV R175, R13 ;  /* 0x0000000d00af7202 */ /* 0x000fe20000000f00 */
[----:B------:R-:W-:Y:S02]  /*e290*/  IMAD.MOV.U32 R174, RZ, RZ, R12 ;  /* 0x000000ffffae7224 */ /* 0x000fe400078e000c */
[C---:B--2---:R-:W-:Y:S07]  /*e2a0*/  HMMA.16816.F32 R12, R168.reuse, R176, RZ ;  /* 0x000000b0a80c723c */ /* 0x044fee00000018ff */
[----:B------:R-:W-:Y:S02]  /*e2b0*/  IMAD.MOV.U32 R176, RZ, RZ, R16 ;  /* 0x000000ffffb07224 */ /* 0x000fe400078e0010 */
[----:B------:R-:W-:Y:S02]  /*e2c0*/  IMAD.MOV.U32 R177, RZ, RZ, R17 ;  /* 0x000000ffffb17224 */ /* 0x000fe400078e0011 */
[C---:B------:R-:W-:Y:S07]  /*e2d0*/  HMMA.16816.F32 R16, R168.reuse, R178, RZ ;  /* 0x000000b2a810723c */ /* 0x040fee00000018ff */
[----:B------:R-:W-:Y:S02]  /*e2e0*/  IMAD.MOV.U32 R178, RZ, RZ, R20 ;  /* 0x000000ffffb27224 */ /* 0x000fe400078e0014 */
[----:B------:R-:W-:Y:S02]  /*e2f0*/  IMAD.MOV.U32 R179, RZ, RZ, R21 ;  /* 0x000000ffffb37224 */ /* 0x000fe400078e0015 */
[C---:B------:R-:W-:Y:S08]  /*e300*/  HMMA.16816.F32 R20, R168.reuse, R180, RZ ;  /* 0x000000b4a814723c */ /* 0x040ff000000018ff */
[C---:B------:R-:W-:Y:S01]  /*e310*/  HMMA.16816.F32 R24, R168.reuse, R182, RZ ;  /* 0x000000b6a818723c */ /* 0x040fe200000018ff */
[----:B------:R-:W-:Y:S07]  /*e320*/  LDSM.16.M88.4 R180, [R223+0x8800] ;  /* 0x00880000dfb4783b */ /* 0x000fee0000000200 */
[C---:B------:R-:W-:Y:S08]  /*e330*/  HMMA.16816.F32 R28, R168.reuse, R184, RZ ;  /* 0x000000b8a81c723c */ /* 0x040ff000000018ff */
[----:B-----5:R-:W-:Y:S01]  /*e340*/  HMMA.16816.F32 R32, R168, R186, RZ ;  /* 0x000000baa820723c */ /* 0x020fe200000018ff */
[----:B------:R-:W2:Y:S04]  /*e350*/  LDSM.16.M88.4 R168, [R217] ;  /* 0x00000000d9a8783b */ /* 0x000ea80000000200 */
[----:B------:R-:W-:Y:S03]  /*e360*/  LDSM.16.M88.4 R184, [R223+0x9000] ;  /* 0x00900000dfb8783b */ /* 0x000fe60000000200 */
[C---:B-1----:R-:W-:Y:S07]  /*e370*/  HMMA.16816.F32 R4, R188.reuse, R192, R4 ;  /* 0x000000c0bc04723c */ /* 0x042fee0000001804 */
[----:B------:R-:W-:Y:S01]  /*e380*/  IMAD.MOV.U32 R192, RZ, RZ, R178 ;  /* 0x000000ffffc07224 */ /* 0x000fe200078e00b2 */
[C---:B------:R-:W-:Y:S04]  /*e390*/  HMMA.16816.F32 R8, R188.reuse, R194, R8 ;  /* 0x000000c2bc08723c */ /* 0x040fe80000001808 */
[----:B------:R-:W-:Y:S04]  /*e3a0*/  IMAD.MOV.U32 R193, RZ, RZ, R179 ;  /* 0x000000ffffc17224 */ /* 0x000fe800078e00b3 */
[C---:B----4-:R-:W-:Y:S07]  /*e3b0*/  HMMA.16816.F32 R12, R188.reuse, R196, R12 ;  /* 0x000000c4bc0c723c */ /* 0x050fee000000180c */
[----:B------:R-:W-:Y:S01]  /*e3c0*/  MOV R196, R176 ;  /* 0x000000b000c47202 */ /* 0x000fe20000000f00 */
[C---:B------:R-:W-:Y:S04]  /*e3d0*/  HMMA.16816.F32 R16, R188.reuse, R198, R16 ;  /* 0x000000c6bc10723c */ /* 0x040fe80000001810 */
[----:B------:R-:W-:Y:S02]  /*e3e0*/  IMAD.MOV.U32 R197, RZ, RZ, R177 ;  /* 0x000000ffffc57224 */ /* 0x000fe400078e00b1 */
[----:B------:R-:W-:Y:S01]  /*e3f0*/  LDSM.16.M88.4 R176, [R223+0x8000] ;  /* 0x00800000dfb0783b */ /* 0x000fe20000000200 */
[----:B------:R-:W-:Y:S01]  /*e400*/  IMAD.MOV.U32 R198, RZ, RZ, R174 ;  /* 0x000000ffffc67224 */ /* 0x000fe200078e00ae */
[C---:B------:R-:W-:Y:S04]  /*e410*/  HMMA.16816.F32 R20, R188.reuse, R200, R20 ;  /* 0x000000c8bc14723c */ /* 0x040fe80000001814 */
[----:B------:R-:W-:Y:S01]  /*e420*/  IMAD.MOV.U32 R199, RZ, RZ, R175 ;  /* 0x000000ffffc77224 */ /* 0x000fe200078e00af */
[C---:B------:R-:W-:Y:S02]  /*e430*/  LEA R194, P6, R0.reuse, R198, 0x6 ;  /* 0x000000c600c27211 */ /* 0x040fe400078c30ff */
[----:B------:R-:W-:Y:S01]  /*e440*/  IMAD.MOV.U32 R200, RZ, RZ, R172 ;  /* 0x000000ffffc87224 */ /* 0x000fe200078e00ac */
[C---:B------:R-:W-:Y:S04]  /*e450*/  HMMA.16816.F32 R24, R188.reuse, R202, R24 ;  /* 0x000000cabc18723c */ /* 0x040fe80000001818 */
[----:B------:R-:W-:Y:S01]  /*e460*/  IMAD.MOV.U32 R201, RZ, RZ, R173 ;  /* 0x000000ffffc97224 */ /* 0x000fe200078e00ad */
[C---:B------:R-:W-:Y:S01]  /*e470*/  LEA.HI.X.SX32 R195, R0.reuse, R199, 0x6, P6 ;  /* 0x000000c700c37211 */ /* 0x040fe200030f36ff */
[----:B------:R-:W1:Y:S01]  /*e480*/  LDSM.16.M88.4 R172, [R226] ;  /* 0x00000000e2ac783b */ /* 0x000e620000000200 */
[----:B------:R-:W-:Y:S01]  /*e490*/  LEA R202, P0, R0, R200, 0x6 ;  /* 0x000000c800ca7211 */ /* 0x000fe200078030ff */
[C---:B--2---:R-:W-:Y:S04]  /*e4a0*/  HMMA.16816.F32 R28, R188.reuse, R168, R28 ;  /* 0x000000a8bc1c723c */ /* 0x044fe8000000181c */
[----:B------:R-:W-:Y:S01]  /*e4b0*/  IMAD.WIDE.U32 R198, R202, c[0x0][0x198], RZ ;  /* 0x00006600cac67a25 */ /* 0x000fe200078e00ff */
[----:B------:R-:W-:Y:S03]  /*e4c0*/  LEA.HI.X.SX32 R203, R0, R201, 0x6, P0 ;  /* 0x000000c900cb7211 */ /* 0x000fe600000f36ff */
[----:B------:R-:W-:Y:S01]  /*e4d0*/  HMMA.16816.F32 R32, R188, R170, R32 ;  /* 0x000000aabc20723c */ /* 0x000fe20000001820 */
[----:B------:R-:W2:Y:S03]  /*e4e0*/  LDSM.16.M88.4 R168, [R223+0x9800] ;  /* 0x00980000dfa8783b */ /* 0x000ea60000000200 */
[----:B------:R-:W-:Y:S01]  /*e4f0*/  IMAD R2, R203, c[0x0][0x198], RZ ;  /* 0x00006600cb027a24 */ /* 0x000fe200078e02ff */
[----:B------:R-:W-:Y:S03]  /*e500*/  LDSM.16.M88.4 R188, [R216+0x800] ;  /* 0x00080000d8bc783b */ /* 0x000fe60000000200 */
[----:B------:R-:W-:Y:S04]  /*e510*/  IMAD R2, R202, c[0x0][0x19c], R2 ;  /* 0x00006700ca027a24 */ /* 0x000fe800078e0202 */
[----:B------:R-:W-:Y:S01]  /*e520*/  IMAD.IADD R2, R199, 0x1, R2 ;  /* 0x00000001c7027824 */ /* 0x000fe200078e0202 */
        /* <DEDUP_REMOVED lines=18> */
[----:B------:R-:W4:Y:S07]  /*e650*/  LDSM.16.M88.4 R188, [R229+0xa800] ;  /* 0x00a80000e5bc783b */ /* 0x000f2e0000000200 */
[C---:B---3--:R-:W-:Y:S08]  /*e660*/  HMMA.16816.F32 R20, R176.reuse, R184, R20 ;  /* 0x000000b8b014723c */ /* 0x048ff00000001814 */
        /* <DEDUP_REMOVED lines=8> */
[----:B------:R-:W1:Y:S07]  /*e6f0*/  LDSM.16.M88.4 R180, [R215] ;  /* 0x00000000d7b4783b */ /* 0x000e6e0000000200 */
[C---:B----4-:R-:W-:Y:S08]  /*e700*/  HMMA.16816.F32 R12, R172.reuse, R188, R12 ;  /* 0x000000bcac0c723c */ /* 0x050ff0000000180c */
[C---:B------:R-:W-:Y:S01]  /*e710*/  HMMA.16816.F32 R16, R172.reuse, R190, R16 ;  /* 0x000000beac10723c */ /* 0x040fe20000001810 */
[----:B------:R-:W4:Y:S07]  /*e720*/  LDSM.16.M88.4 R188, [R214] ;  /* 0x00000000d6bc783b */ /* 0x000f2e0000000200 */
[C---:B---3--:R-:W-:Y:S08]  /*e730*/  HMMA.16816.F32 R20, R172.reuse, R184, R20 ;  /* 0x000000b8ac14723c */ /* 0x048ff00000001814 */
[C---:B------:R-:W-:Y:S01]  /*e740*/  HMMA.16816.F32 R24, R172.reuse, R186, R24 ;  /* 0x000000baac18723c */ /* 0x040fe20000001818 */
[----:B------:R-:W3:Y:S07]  /*e750*/  LDSM.16.M88.4 R184, [R213] ;  /* 0x00000000d5b8783b */ /* 0x000eee0000000200 */
[C---:B--2---:R-:W-:Y:S08]  /*e760*/  HMMA.16816.F32 R28, R172.reuse, R168, R28 ;  /* 0x000000a8ac1c723c */ /* 0x044ff0000000181c */
[----:B------:R-:W-:Y:S01]  /*e770*/  HMMA.16816.F32 R32, R172, R170, R32 ;  /* 0x000000aaac20723c */ /* 0x000fe20000001820 */
[----:B------:R-:W2:Y:S04]  /*e780*/  LDSM.16.M88.4 R168, [R212] ;  /* 0x00000000d4a8783b */ /* 0x000ea80000000200 */
[----:B------:R-:W-:Y:S03]  /*e790*/  LDSM.16.M88.4 R172, [R226+0x2000] ;  /* 0x00200000e2ac783b */ /* 0x000fe60000000200 */
[C---:B-1----:R-:W-:Y:S08]  /*e7a0*/  HMMA.16816.F32 R4, R176.reuse, R180, R4 ;  /* 0x000000b4b004723c */ /* 0x042ff00000001804 */
[C---:B------:R-:W-:Y:S01]  /*e7b0*/  HMMA.16816.F32 R8, R176.reuse, R182, R8 ;  /* 0x000000b6b008723c */ /* 0x040fe20000001808 */
[----:B------:R-:W1:Y:S07]  /*e7c0*/  LDSM.16.M88.4 R180, [R223+0xa000] ;  /* 0x00a00000dfb4783b */ /* 0x000e6e0000000200 */
[C---:B----4-:R-:W-:Y:S08]  /*e7d0*/  HMMA.16816.F32 R12, R176.reuse, R188, R12 ;  /* 0x000000bcb00c723c */ /* 0x050ff0000000180c */
        /* <DEDUP_REMOVED lines=124> */
[----:B------:R-:W2:Y:S01]  /*efa0*/  LDSM.16.M88.4 R168, [R216+0x7800] ;  /* 0x00780000d8a8783b */ /* 0x000ea20000000200 */
[----:B------:R-:W-:Y:S04]  /*efb0*/  DEPBAR.LE SB0, 0x0 ;  /* 0x000080000000791a */ /* 0x000fe80000000000 */
[----:B------:R-:W-:Y:S01]  /*efc0*/  BAR.SYNC.DEFER_BLOCKING 0x0 ;  /* 0x0000000000007b1d */ /* 0x000fe20000010000 */
[----:B------:R-:W-:Y:S01]  /*efd0*/  IMAD.WIDE.U32 R174, R194, c[0x0][0x198], RZ ;  /* 0x00006600c2ae7a25 */ /* 0x000fe200078e00ff */
[C---:B-1----:R-:W-:Y:S08]  /*efe0*/  HMMA.16816.F32 R4, R176.reuse, R180, R4 ;  /* 0x000000b4b004723c */ /* 0x042ff00000001804 */
[C---:B------:R-:W-:Y:S07]  /*eff0*/  HMMA.16816.F32 R8, R176.reuse, R182, R8 ;  /* 0x000000b6b008723c */ /* 0x040fee0000001808 */
[C---:B------:R-:W-:Y:S01]  /*f000*/  LEA R182, P0, R0.reuse, R192, 0x6 ;  /* 0x000000c000b67211 */ /* 0x040fe200078030ff */
[C---:B----4-:R-:W-:Y:S04]  /*f010*/  HMMA.16816.F32 R12, R176.reuse, R188, R12 ;  /* 0x000000bcb00c723c */ /* 0x050fe8000000180c */
[----:B------:R-:W-:Y:S01]  /*f020*/  LEA.HI.X.SX32 R183, R0, R193, 0x6, P0 ;  /* 0x000000c100b77211 */ /* 0x000fe200000f36ff */
[C---:B------:R-:W-:Y:S03]  /*f030*/  IMAD.WIDE.U32 R200, R182.reuse, c[0x0][0x198], RZ ;  /* 0x00006600b6c87a25 */ /* 0x040fe600078e00ff */
[C---:B------:R-:W-:Y:S04]  /*f040*/  HMMA.16816.F32 R16, R176.reuse, R190, R16 ;  /* 0x000000beb010723c */ /* 0x040fe80000001810 */
[----:B------:R-:W-:Y:S04]  /*f050*/  IMAD R165, R183, c[0x0][0x198], RZ ;  /* 0x00006600b7a57a24 */ /* 0x000fe800078e02ff */
[C---:B---3--:R-:W-:Y:S04]  /*f060*/  HMMA.16816.F32 R20, R176.reuse, R184, R20 ;  /* 0x000000b8b014723c */ /* 0x048fe80000001814 */
[----:B------:R-:W-:Y:S04]  /*f070*/  IMAD R165, R182, c[0x0][0x19c], R165 ;  /* 0x00006700b6a57a24 */ /* 0x000fe800078e02a5 */
[C---:B------:R-:W-:Y:S04]  /*f080*/  HMMA.16816.F32 R24, R176.reuse, R186, R24 ;  /* 0x000000bab018723c */ /* 0x040fe80000001818 */
[----:B------:R-:W-:Y:S03]  /*f090*/  IMAD.IADD R165, R201, 0x1, R165 ;  /* 0x00000001c9a57824 */ /* 0x000fe600078e02a5 */
[C---:B------:R-:W-:Y:S01]  /*f0a0*/  LEA R186, P1, R0.reuse, R196, 0x6 ;  /* 0x000000c400ba7211 */ /* 0x040fe200078230ff */
[C---:B--2---:R-:W-:Y:S04]  /*f0b0*/  HMMA.16816.F32 R28, R176.reuse, R168, R28 ;  /* 0x000000a8b01c723c */ /* 0x044fe8000000181c */
[----:B------:R-:W-:Y:S01]  /*f0c0*/  LEA.HI.X.SX32 R187, R0, R197, 0x6, P1 ;  /* 0x000000c500bb7211 */ /* 0x000fe200008f36ff */
[----:B------:R-:W-:Y:S01]  /*f0d0*/  IMAD R0, R195, c[0x0][0x198], RZ ;  /* 0x00006600c3007a24 */ /* 0x000fe200078e02ff */
[CC--:B------:R-:W-:Y:S02]  /*f0e0*/  LEA R202, P1, R198.reuse, R249.reuse, 0x1 ;  /* 0x000000f9c6ca7211 */ /* 0x0c0fe400078208ff */
[----:B------:R-:W-:Y:S04]  /*f0f0*/  HMMA.16816.F32 R32, R176, R170, R32 ;  /* 0x000000aab020723c */ /* 0x000fe80000001820 */
[-C--:B------:R-:W-:Y:S01]  /*f100*/  LEA.HI.X R203, R198, R248.reuse, R2, 0x1, P1 ;  /* 0x000000f8c6cb7211 */ /* 0x080fe200008f0c02 */
[----:B------:R-:W-:Y:S01]  /*f110*/  IMAD R0, R194, c[0x0][0x19c], R0 ;  /* 0x00006700c2007a24 */ /* 0x000fe200078e0200 */
[-C--:B------:R-:W-:Y:S01]  /*f120*/  LEA R182, P1, R200, R249.reuse, 0x1 ;  /* 0x000000f9c8b67211 */ /* 0x080fe200078208ff */
[----:B------:R-:W-:Y:S01]  /*f130*/  IMAD R251, R187, c[0x0][0x198], RZ ;  /* 0x00006600bbfb7a24 */ /* 0x000fe200078e02ff */
[-C--:B------:R-:W-:Y:S01]  /*f140*/  LEA R178, P0, R174, R249.reuse, 0x1 ;  /* 0x000000f9aeb27211 */ /* 0x080fe200078008ff */
[----:B------:R-:W-:Y:S03]  /*f150*/  IMAD.IADD R0, R175, 0x1, R0 ;  /* 0x00000001af007824 */ /* 0x000fe600078e0200 */
[-C--:B------:R-:W-:Y:S01]  /*f160*/  LEA.HI.X R183, R200, R248.reuse, R165, 0x1, P1 ;  /* 0x000000f8c8b77211 */ /* 0x080fe200008f0ca5 */
[----:B------:R-:W-:Y:S01]  /*f170*/  IMAD R251, R186, c[0x0][0x19c], R251 ;  /* 0x00006700bafb7a24 */ /* 0x000fe200078e02fb */
[-C--:B------:R-:W-:Y:S01]  /*f180*/  LEA.HI.X R179, R174, R248.reuse, R0, 0x1, P0 ;  /* 0x000000f8aeb37211 */ /* 0x080fe200000f0c00 */
[----:B------:R-:W-:Y:S01]  /*f190*/  IMAD.WIDE.U32 R194, R186, c[0x0][0x198], RZ ;  /* 0x00006600bac27a25 */ /* 0x000fe200078e00ff */
[----:B------:R-:W-:Y:S03]  /*f1a0*/  PLOP3.LUT P0, PT, PT, PT, UP0, 0x80, 0x0 ;  /* 0x000000000000781c */ /* 0x000fe60003f0f008 */
[----:B------:R-:W-:Y:S01]  /*f1b0*/  IMAD.IADD R251, R195, 0x1, R251 ;  /* 0x00000001c3fb7824 */ /* 0x000fe200078e02fb */
[C---:B------:R-:W-:Y:S04]  /*f1c0*/  LEA R186, P6, R194.reuse, R249, 0x1 ;  /* 0x000000f9c2ba7211 */ /* 0x040fe800078c08ff */
[----:B------:R-:W-:Y:S05]  /*f1d0*/  LEA.HI.X R187, R194, R248, R251, 0x1, P6 ;  /* 0x000000f8c2bb7211 */ /* 0x000fea00030f0cfb */
[----:B------:R-:W-:-:S05]  /*f1e0*/  @P0 BRA `(.L_x_627) ;  /* 0xffffdfe000000947 */ /* 0x000fca000383ffff */
.L_x_626:
[----:B------:R-:W-:Y:S01]  /*f1f0*/  IMAD.U32 R0, RZ, RZ, UR6 ;  /* 0x00000006ff007e24 */ /* 0x000fe2000f8e00ff */
[----:B------:R-:W-:Y:S02]  /*f200*/  USHF.L.U32 UR30, UR6, 0x1, URZ ;  /* 0x00000001061e7899 */ /* 0x000fe4000800063f */
[----:B------:R-:W-:Y:S01]  /*f210*/  UIADD3 UR4, UR33, -0x4498517b, URZ ;  /* 0xbb67ae8521047890 */ /* 0x000fe2000fffe03f */
[----:B------:R-:W-:Y:S01]  /*f220*/  IMAD R0, R0, 0x40, R243 ;  /* 0x0000004000007824 */ /* 0x000fe200078e02f3 */
[----:B------:R-:W-:Y:S02]  /*f230*/  UIADD3 UR5, UR32, -0x61c88647, URZ ;  /* 0x9e3779b920057890 */ /* 0x000fe4000fffe03f */
[----:B------:R-:W-:Y:S02]  /*f240*/  UIADD3 UR29, UR32, 0x3c6ef372, URZ ;  /* 0x3c6ef372201d7890 */ /* 0x000fe4000fffe03f */
[C---:B------:R-:W-:Y:S01]  /*f250*/  ISETP.GE.AND P0, PT, R0.reuse, R240, PT ;  /* 0x000000f00000720c */ /* 0x040fe20003f06270 */
[----:B------:R-:W-:Y:S01]  /*f260*/  UIADD3 UR28, UR32, -0x4ab325aa, URZ ;  /* 0xb54cda56201c7890 */ /* 0x000fe2000fffe03f */
[C---:B------:R-:W-:Y:S01]  /*f270*/  IADD3 R2, R0.reuse, 0x1, RZ ;  /* 0x0000000100027810 */ /* 0x040fe20007ffe0ff */
[----:B------:R-:W-:Y:S01]  /*f280*/  UISETP.GT.AND UP0, UPT, UR6, UR15, UPT ;  /* 0x0000000f0600728c */ /* 0x000fe2000bf04270 */
[C---:B------:R-:W-:Y:S01]  /*f290*/  IADD3 R168, R0.reuse, 0x8, RZ ;  /* 0x0000000800a87810 */ /* 0x040fe20007ffe0ff */
[----:B------:R-:W-:Y:S01]  /*f2a0*/  UIADD3 UR27, UR27, 0x1, URZ ;  /* 0x000000011b1b7890 */ /* 0x000fe2000fffe03f */
[C---:B------:R-:W-:Y:S01]  /*f2b0*/  ISETP.GE.OR P0, PT, R0.reuse, R235, !P0 ;  /* 0x000000eb0000720c */ /* 0x040fe20004706670 */
[----:B------:R-:W-:Y:S01]  /*f2c0*/  UMOV UR34, UR6 ;  /* 0x0000000600227c82 */ /* 0x000fe20008000000 */
[-C--:B------:R-:W-:Y:S02]  /*f2d0*/  ISETP.GE.AND P1, PT, R0, R242.reuse, PT ;  /* 0x000000f20000720c */ /* 0x080fe40003f26270 */
[-C--:B------:R-:W-:Y:S02]  /*f2e0*/  ISETP.GE.AND P6, PT, R2, R242.reuse, PT ;  /* 0x000000f20200720c */ /* 0x080fe40003fc6270 */
[----:B-1----:R-:W-:Y:S02]  /*f2f0*/  FSEL R171, R6, -INF , !P0 ;  /* 0xff80000006ab7808 */ /* 0x002fe40004000000 */
[-C--:B------:R-:W-:Y:S02]  /*f300*/  ISETP.GE.AND P0, PT, R168, R242.reuse, PT ;  /* 0x000000f2a800720c */ /* 0x080fe40003f06270 */
[C---:B------:R-:W-:Y:S02]  /*f310*/  IADD3 R165, R0.reuse, 0x9, RZ ;  /* 0x0000000900a57810 */ /* 0x040fe40007ffe0ff */
[-C--:B------:R-:W-:Y:S02]  /*f320*/  ISETP.GE.OR P1, PT, R0, R241.reuse, !P1 ;  /* 0x000000f10000720c */ /* 0x080fe40004f26670 */
[-C--:B------:R-:W-:Y:S02]  /*f330*/  ISETP.GE.OR P6, PT, R2, R241.reuse, !P6 ;  /* 0x000000f10200720c */ /* 0x080fe400077c6670 */
[-C--:B------:R-:W-:Y:S02]  /*f340*/  ISETP.GE.OR P0, PT, R168, R241.reuse, !P0 ;  /* 0x000000f1a800720c */ /* 0x080fe40004706670 */
[----:B------:R-:W-:Y:S02]  /*f350*/  FSEL R4, R4, -INF , !P1 ;  /* 0xff80000004047808 */ /* 0x000fe40004800000 */
[----:B------:R-:W-:Y:S02]  /*f360*/  FSEL R177, R5, -INF , !P6 ;  /* 0xff80000005b17808 */ /* 0x000fe40007000000 */
[C---:B------:R-:W-:Y:S02]  /*f370*/  ISETP.GE.AND P6, PT, R165.reuse, R242, PT ;  /* 0x000000f2a500720c */ /* 0x040fe40003fc6270 */
[----:B------:R-:W-:Y:S02]  /*f380*/  FSEL R175, R8, -INF , !P0 ;  /* 0xff80000008af7808 */ /* 0x000fe40004000000 */
[CC--:B------:R-:W-:Y:S02]  /*f390*/  ISETP.GE.AND P0, PT, R165.reuse, R240.reuse, PT ;  /* 0x000000f0a500720c */ /* 0x0c0fe40003f06270 */
[-C--:B------:R-:W-:Y:S02]  /*f3a0*/  ISETP.GE.AND P1, PT, R2, R240.reuse, PT ;  /* 0x000000f00200720c */ /* 0x080fe40003f26270 */
[C---:B------:R-:W-:Y:S02]  /*f3b0*/  ISETP.GE.OR P6, PT, R165.reuse, R241, !P6 ;  /* 0x000000f1a500720c */ /* 0x040fe400077c6670 */
[-C--:B------:R-:W-:Y:S02]  /*f3c0*/  ISETP.GE.OR P0, PT, R165, R235.reuse, !P0 ;  /* 0x000000eba500720c */ /* 0x080fe40004706670 */
[----:B------:R-:W-:Y:S02]  /*f3d0*/  IADD3 R5, R0, 0x11, RZ ;  /* 0x0000001100057810 */ /* 0x000fe40007ffe0ff */
[-C--:B------:R-:W-:Y:S02]  /*f3e0*/  ISETP.GE.OR P1, PT, R2, R235.reuse, !P1 ;  /* 0x000000eb0200720c */ /* 0x080fe40004f26670 */
[----:B------:R-:W-:Y:S02]  /*f3f0*/  IADD3 R2, R0, 0x10, RZ ;  /* 0x0000001000027810 */ /* 0x000fe40007ffe0ff */
[----:B------:R-:W-:Y:S02]  /*f400*/  FSEL R169, R7, -INF , !P1 ;  /* 0xff80000007a97808 */ /* 0x000fe40004800000 */
[----:B------:R-:W-:Y:S02]  /*f410*/  ISETP.GE.AND P1, PT, R168, R240, PT ;  /* 0x000000f0a800720c */ /* 0x000fe40003f26270 */
[----:B------:R-:W-:Y:S02]  /*f420*/  FSEL R173, R9, -INF , !P6 ;  /* 0xff80000009ad7808 */ /* 0x000fe40007000000 */
[-C--:B------:R-:W-:Y:S02]  /*f430*/  ISETP.GE.AND P6, PT, R2, R242.reuse, PT ;  /* 0x000000f20200720c */ /* 0x080fe40003fc6270 */
[----:B------:R-:W-:Y:S02]  /*f440*/  FSEL R11, R11, -INF , !P0 ;  /* 0xff8000000b0b7808 */ /* 0x000fe40004000000 */
[C---:B------:R-:W-:Y:S02]  /*f450*/  ISETP.GE.AND P0, PT, R5.reuse, R242, PT ;  /* 0x000000f20500720c */ /* 0x040fe40003f06270 */
[----:B------:R-:W-:Y:S02]  /*f460*/  ISETP.GE.OR P1, PT, R168, R235, !P1 ;  /* 0x000000eba800720c */ /* 0x000fe40004f26670 */
[-C--:B------:R-:W-:Y:S02]  /*f470*/  ISETP.GE.OR P6, PT, R2, R241.reuse, !P6 ;  /* 0x000000f10200720c */ /* 0x080fe400077c6670 */
[----:B------:R-:W-:Y:S02]  /*f480*/  IADD3 R6, R0, 0x18, RZ ;  /* 0x0000001800067810 */ /* 0x000fe40007ffe0ff */
[C---:B------:R-:W-:Y:S02]  /*f490*/  ISETP.GE.OR P0, PT, R5.reuse, R241, !P0 ;  /* 0x000000f10500720c */ /* 0x040fe40004706670 */
[----:B------:R-:W-:Y:S02]  /*f4a0*/  FSEL R197, R12, -INF , !P6 ;  /* 0xff8000000cc57808 */ /* 0x000fe40007000000 */
[----:B------:R-:W-:Y:S02]  /*f4b0*/  FSEL R9, R10, -INF , !P1 ;  /* 0xff8000000a097808 */ /* 0x000fe40004800000 */
[-C--:B------:R-:W-:Y:S02]  /*f4c0*/  ISETP.GE.AND P1, PT, R2, R240.reuse, PT ;  /* 0x000000f00200720c */ /* 0x080fe40003f26270 */
[----:B------:R-:W-:Y:S02]  /*f4d0*/  ISETP.GE.AND P6, PT, R5, R240, PT ;  /* 0x000000f00500720c */ /* 0x000fe40003fc6270 */
[----:B------:R-:W-:Y:S02]  /*f4e0*/  FSEL R190, R13, -INF , !P0 ;  /* 0xff8000000dbe7808 */ /* 0x000fe40004000000 */
[-C--:B------:R-:W-:Y:S02]  /*f4f0*/  ISETP.GE.AND P0, PT, R6, R242.reuse, PT ;  /* 0x000000f20600720c */ /* 0x080fe40003f06270 */
[-C--:B------:R-:W-:Y:S02]  /*f500*/  ISETP.GE.OR P1, PT, R2, R235.reuse, !P1 ;  /* 0x000000eb0200720c */ /* 0x080fe40004f26670 */
[----:B------:R-:W-:Y:S02]  /*f510*/  ISETP.GE.OR P6, PT, R5, R235, !P6 ;  /* 0x000000eb0500720c */ /* 0x000fe400077c6670 */
[----:B------:R-:W-:Y:S02]  /*f520*/  IADD3 R5, R0, 0x19, RZ ;  /* 0x0000001900057810 */ /* 0x000fe40007ffe0ff */
[-C--:B------:R-:W-:Y:S02]  /*f530*/  ISETP.GE.OR P0, PT, R6, R241.reuse, !P0 ;  /* 0x000000f10600720c */ /* 0x080fe40004706670 */
[----:B------:R-:W-:Y:S02]  /*f540*/  FSEL R192, R14, -INF , !P1 ;  /* 0xff8000000ec07808 */ /* 0x000fe40004800000 */
[----:B------:R-:W-:Y:S02]  /*f550*/  FSEL R199, R15, -INF , !P6 ;  /* 0xff8000000fc77808 */ /* 0x000fe40007000000 */
[----:B------:R-:W-:Y:S02]  /*f560*/  FSEL R186, R16, -INF , !P0 ;  /* 0xff80000010ba7808 */ /* 0x000fe40004000000 */
[C---:B------:R-:W-:Y:S02]  /*f570*/  ISETP.GE.AND P1, PT, R5.reuse, R242, PT ;  /* 0x000000f20500720c */ /* 0x040fe40003f26270 */
[-C--:B------:R-:W-:Y:S02]  /*f580*/  ISETP.GE.AND P6, PT, R6, R240.reuse, PT ;  /* 0x000000f00600720c */ /* 0x080fe40003fc6270 */
[C---:B------:R-:W-:Y:S02]  /*f590*/  ISETP.GE.AND P0, PT, R5.reuse, R240, PT ;  /* 0x000000f00500720c */ /* 0x040fe40003f06270 */
[----:B------:R-:W-:Y:S02]  /*f5a0*/  IADD3 R2, R0, 0x20, RZ ;  /* 0x0000002000027810 */ /* 0x000fe40007ffe0ff */
[C---:B------:R-:W-:Y:S02]  /*f5b0*/  ISETP.GE.OR P1, PT, R5.reuse, R241, !P1 ;  /* 0x000000f10500720c */ /* 0x040fe40004f26670 */
[-C--:B------:R-:W-:Y:S02]  /*f5c0*/  ISETP.GE.OR P6, PT, R6, R235.reuse, !P6 ;  /* 0x000000eb0600720c */ /* 0x080fe400077c6670 */
[----:B------:R-:W-:Y:S02]  /*f5d0*/  ISETP.GE.OR P0, PT, R5, R235, !P0 ;  /* 0x000000eb0500720c */ /* 0x000fe40004706670 */
[----:B------:R-:W-:Y:S02]  /*f5e0*/  IADD3 R5, R0, 0x21, RZ ;  /* 0x0000002100057810 */ /* 0x000fe40007ffe0ff */
[----:B------:R-:W-:Y:S02]  /*f5f0*/  FSEL R188, R18, -INF , !P6 ;  /* 0xff80000012bc7808 */ /* 0x000fe40007000000 */
[----:B------:R-:W-:Y:S02]  /*f600*/  FSEL R195, R19, -INF , !P0 ;  /* 0xff80000013c37808 */ /* 0x000fe40004000000 */
[C---:B------:R-:W-:Y:S02]  /*f610*/  ISETP.GE.AND P0, PT, R5.reuse, R242, PT ;  /* 0x000000f20500720c */ /* 0x040fe40003f06270 */
[C---:B------:R-:W-:Y:S02]  /*f620*/  ISETP.GE.AND P6, PT, R2.reuse, R240, PT ;  /* 0x000000f00200720c */ /* 0x040fe40003fc6270 */
[----:B------:R-:W-:Y:S02]  /*f630*/  ISETP.GE.OR P0, PT, R5, R241, !P0 ;  /* 0x000000f10500720c */ /* 0x000fe40004706670 */
[----:B------:R-:W-:Y:S02]  /*f640*/  ISETP.GE.OR P6, PT, R2, R235, !P6 ;  /* 0x000000eb0200720c */ /* 0x000fe400077c6670 */
[----:B------:R-:W-:Y:S02]  /*f650*/  IADD3 R6, R0, 0x28, RZ ;  /* 0x0000002800067810 */ /* 0x000fe40007ffe0ff */
[----:B------:R-:W-:Y:S02]  /*f660*/  FSEL R251, R21, -INF , !P0 ;  /* 0xff80000015fb7808 */ /* 0x000fe40004000000 */
[----:B------:R-:W-:Y:S02]  /*f670*/  FSEL R203, R22, -INF , !P6 ;  /* 0xff80000016cb7808 */ /* 0x000fe40007000000 */
[----:B------:R-:W-:Y:S02]  /*f680*/  FMNMX.FTZ R8, R4, R3, !PT ;  /* 0x0000000304087209 */ /* 0x000fe40007810000 */
[----:B------:R-:W-:Y:S02]  /*f690*/  FSEL R193, R17, -INF , !P1 ;  /* 0xff80000011c17808 */ /* 0x000fe40004800000 */
[-C--:B------:R-:W-:Y:S02]  /*f6a0*/  ISETP.GE.AND P1, PT, R2, R242.reuse, PT ;  /* 0x000000f20200720c */ /* 0x080fe40003f26270 */
[C---:B------:R-:W-:Y:S02]  /*f6b0*/  ISETP.GE.AND P0, PT, R6.reuse, R242, PT ;  /* 0x000000f20600720c */ /* 0x040fe40003f06270 */
[----:B------:R-:W-:Y:S02]  /*f6c0*/  ISETP.GE.AND P6, PT, R6, R240, PT ;  /* 0x000000f00600720c */ /* 0x000fe40003fc6270 */
[-C--:B------:R-:W-:Y:S02]  /*f6d0*/  ISETP.GE.OR P1, PT, R2, R241.reuse, !P1 ;  /* 0x000000f10200720c */ /* 0x080fe40004f26670 */
[C---:B------:R-:W-:Y:S02]  /*f6e0*/  ISETP.GE.OR P0, PT, R6.reuse, R241, !P0 ;  /* 0x000000f10600720c */ /* 0x040fe40004706670 */
[-C--:B------:R-:W-:Y:S02]  /*f6f0*/  ISETP.GE.OR P6, PT, R6, R235.reuse, !P6 ;  /* 0x000000eb0600720c */ /* 0x080fe400077c6670 */
[----:B------:R-:W-:Y:S02]  /*f700*/  FMNMX.FTZ R6, R177, R8, !PT ;  /* 0x00000008b1067209 */ /* 0x000fe40007810000 */
[----:B------:R-:W-:Y:S02]  /*f710*/  FSEL R194, R20, -INF , !P1 ;  /* 0xff80000014c27808 */ /* 0x000fe40004800000 */
[----:B------:R-:W-:Y:S02]  /*f720*/  ISETP.GE.AND P1, PT, R5, R240, PT ;  /* 0x000000f00500720c */ /* 0x000fe40003f26270 */
[----:B------:R-:W-:Y:S02]  /*f730*/  FMNMX.FTZ R6, R175, R6, !PT ;  /* 0x00000006af067209 */ /* 0x000fe40007810000 */
[----:B------:R-:W-:Y:S02]  /*f740*/  ISETP.GE.OR P1, PT, R5, R235, !P1 ;  /* 0x000000eb0500720c */ /* 0x000fe40004f26670 */
[----:B------:R-:W-:Y:S02]  /*f750*/  IADD3 R2, R0, 0x29, RZ ;  /* 0x0000002900027810 */ /* 0x000fe40007ffe0ff */
[----:B------:R-:W-:Y:S02]  /*f760*/  FMNMX.FTZ R6, R173, R6, !PT ;  /* 0x00000006ad067209 */ /* 0x000fe40007810000 */
[----:B------:R-:W-:Y:S02]  /*f770*/  FSEL R201, R23, -INF , !P1 ;  /* 0xff80000017c97808 */ /* 0x000fe40004800000 */
[----:B------:R-:W-:Y:S01]  /*f780*/  FMNMX.FTZ R7, R197, R6, !PT ;  /* 0x00000006c5077209 */ /* 0x000fe20007810000 */
[----:B------:R-:W-:Y:S01]  /*f790*/  LDSM.16.MT88.4 R20, [R222+0x10000] ;  /* 0x01000000de14783b */ /* 0x000fe20000004200 */
[----:B------:R-:W-:Y:S02]  /*f7a0*/  ISETP.GE.AND P1, PT, R2, R242, PT ;  /* 0x000000f20200720c */ /* 0x000fe40003f26270 */
[----:B------:R-:W-:Y:S02]  /*f7b0*/  FSEL R202, R24, -INF , !P0 ;  /* 0xff80000018ca7808 */ /* 0x000fe40004000000 */
[----:B------:R-:W-:Y:S02]  /*f7c0*/  IADD3 R5, R0, 0x30, RZ ;  /* 0x0000003000057810 */ /* 0x000fe40007ffe0ff */
[----:B------:R-:W-:Y:S02]  /*f7d0*/  ISETP.GE.OR P1, PT, R2, R241, !P1 ;  /* 0x000000f10200720c */ /* 0x000fe40004f26670 */
[----:B------:R-:W-:Y:S02]  /*f7e0*/  FMNMX.FTZ R7, R190, R7, !PT ;  /* 0x00000007be077209 */ /* 0x000fe40007810000 */
[-C--:B------:R-:W-:Y:S02]  /*f7f0*/  ISETP.GE.AND P0, PT, R2, R240.reuse, PT ;  /* 0x000000f00200720c */ /* 0x080fe40003f06270 */
[----:B------:R-:W-:Y:S02]  /*f800*/  FSEL R200, R25, -INF , !P1 ;  /* 0xff80000019c87808 */ /* 0x000fe40004800000 */
[----:B------:R-:W-:Y:S02]  /*f810*/  FSEL R198, R26, -INF , !P6 ;  /* 0xff8000001ac67808 */ /* 0x000fe40007000000 */
[C---:B------:R-:W-:Y:S02]  /*f820*/  ISETP.GE.AND P6, PT, R5.reuse, R240, PT ;  /* 0x000000f00500720c */ /* 0x040fe40003fc6270 */
[----:B------:R-:W-:Y:S02]  /*f830*/  ISETP.GE.OR P0, PT, R2, R235, !P0 ;  /* 0x000000eb0200720c */ /* 0x000fe40004706670 */
[C---:B------:R-:W-:Y:S02]  /*f840*/  ISETP.GE.AND P1, PT, R5.reuse, R242, PT ;  /* 0x000000f20500720c */ /* 0x040fe40003f26270 */
[----:B------:R-:W-:Y:S02]  /*f850*/  FMNMX.FTZ R2, R186, R7, !PT ;  /* 0x00000007ba027209 */ /* 0x000fe40007810000 */
[C---:B------:R-:W-:Y:S02]  /*f860*/  ISETP.GE.OR P6, PT, R5.reuse, R235, !P6 ;  /* 0x000000eb0500720c */ /* 0x040fe400077c6670 */
[-C--:B------:R-:W-:Y:S02]  /*f870*/  ISETP.GE.OR P1, PT, R5, R241.reuse, !P1 ;  /* 0x000000f10500720c */ /* 0x080fe40004f26670 */
[C---:B------:R-:W-:Y:S02]  /*f880*/  IADD3 R5, R0.reuse, 0x31, RZ ;  /* 0x0000003100057810 */ /* 0x040fe40007ffe0ff */
[----:B------:R-:W-:Y:S02]  /*f890*/  FMNMX.FTZ R13, R193, R2, !PT ;  /* 0x00000002c10d7209 */ /* 0x000fe40007810000 */
[----:B------:R-:W-:Y:S02]  /*f8a0*/  IADD3 R2, R0, 0x38, RZ ;  /* 0x0000003800027810 */ /* 0x000fe40007ffe0ff */
[----:B------:R-:W-:Y:S02]  /*f8b0*/  FSEL R191, R28, -INF , !P1 ;  /* 0xff8000001cbf7808 */ /* 0x000fe40004800000 */
[----:B------:R-:W-:Y:S02]  /*f8c0*/  FSEL R196, R27, -INF , !P0 ;  /* 0xff8000001bc47808 */ /* 0x000fe40004000000 */
[-C--:B------:R-:W-:Y:S02]  /*f8d0*/  ISETP.GE.AND P1, PT, R2, R242.reuse, PT ;  /* 0x000000f20200720c */ /* 0x080fe40003f26270 */
[CC--:B------:R-:W-:Y:S02]  /*f8e0*/  ISETP.GE.AND P0, PT, R5.reuse, R242.reuse, PT ;  /* 0x000000f20500720c */ /* 0x0c0fe40003f06270 */
[----:B------:R-:W-:Y:S02]  /*f8f0*/  IADD3 R0, R0, 0x39, RZ ;  /* 0x0000003900007810 */ /* 0x000fe40007ffe0ff */
[-C--:B------:R-:W-:Y:S02]  /*f900*/  ISETP.GE.OR P1, PT, R2, R241.reuse, !P1 ;  /* 0x000000f10200720c */ /* 0x080fe40004f26670 */
[-C--:B------:R-:W-:Y:S02]  /*f910*/  ISETP.GE.OR P0, PT, R5, R241.reuse, !P0 ;  /* 0x000000f10500720c */ /* 0x080fe40004706670 */
[----:B------:R-:W-:Y:S02]  /*f920*/  FSEL R183, R32, -INF , !P1 ;  /* 0xff80000020b77808 */ /* 0x000fe40004800000 */
[----:B------:R-:W-:Y:S02]  /*f930*/  FSEL R189, R29, -INF , !P0 ;  /* 0xff8000001dbd7808 */ /* 0x000fe40004000000 */
[C---:B------:R-:W-:Y:S02]  /*f940*/  ISETP.GE.AND P0, PT, R0.reuse, R242, PT ;  /* 0x000000f20000720c */ /* 0x040fe40003f06270 */
[CC--:B------:R-:W-:Y:S02]  /*f950*/  ISETP.GE.AND P1, PT, R5.reuse, R240.reuse, PT ;  /* 0x000000f00500720c */ /* 0x0c0fe40003f26270 */
[C---:B------:R-:W-:Y:S02]  /*f960*/  ISETP.GE.OR P0, PT, R0.reuse, R241, !P0 ;  /* 0x000000f10000720c */ /* 0x040fe40004706670 */
[-C--:B------:R-:W-:Y:S02]  /*f970*/  ISETP.GE.OR P1, PT, R5, R235.reuse, !P1 ;  /* 0x000000eb0500720c */ /* 0x080fe40004f26670 */
[----:B------:R-:W-:Y:S02]  /*f980*/  FSEL R181, R33, -INF , !P0 ;  /* 0xff80000021b57808 */ /* 0x000fe40004000000 */
[----:B------:R-:W-:Y:S01]  /*f990*/  FSEL R187, R31, -INF , !P1 ;  /* 0xff8000001fbb7808 */ /* 0x000fe20004800000 */
[----:B------:R-:W2:Y:S01]  /*f9a0*/  LDL.64 R32, [R1] ;  /* 0x0000000001207983 */ /* 0x000ea20000100a00 */
[-C--:B------:R-:W-:Y:S02]  /*f9b0*/  ISETP.GE.AND P1, PT, R0, R240.reuse, PT ;  /* 0x000000f00000720c */ /* 0x080fe40003f26270 */
[----:B------:R-:W-:Y:S02]  /*f9c0*/  ISETP.GE.AND P0, PT, R2, R240, PT ;  /* 0x000000f00200720c */ /* 0x000fe40003f06270 */
[-C--:B------:R-:W-:Y:S02]  /*f9d0*/  ISETP.GE.OR P1, PT, R0, R235.reuse, !P1 ;  /* 0x000000eb0000720c */ /* 0x080fe40004f26670 */
[----:B------:R-:W-:Y:S02]  /*f9e0*/  ISETP.GE.OR P0, PT, R2, R235, !P0 ;  /* 0x000000eb0200720c */ /* 0x000fe40004706670 */
[----:B------:R-:W-:Y:S02]  /*f9f0*/  FSEL R165, R35, -INF , !P1 ;  /* 0xff80000023a57808 */ /* 0x000fe40004800000 */
[----:B------:R-:W-:Y:S02]  /*fa00*/  FSEL R180, R34, -INF , !P0 ;  /* 0xff80000022b47808 */ /* 0x000fe40004000000 */
[----:B------:R-:W3:Y:S01]  /*fa10*/  LDL.64 R34, [R1+0x10] ;  /* 0x0000100001227983 */ /* 0x000ee20000100a00 */
[----:B------:R-:W-:Y:S02]  /*fa20*/  FSEL R185, R30, -INF , !P6 ;  /* 0xff8000001eb97808 */ /* 0x000fe40007000000 */
[----:B------:R-:W-:Y:S02]  /*fa30*/  FMNMX.FTZ R6, R171, R164, !PT ;  /* 0x000000a4ab067209 */ /* 0x000fe40007810000 */
[----:B------:R-:W-:Y:S01]  /*fa40*/  FMNMX.FTZ R8, R194, R13, !PT ;  /* 0x0000000dc2087209 */ /* 0x000fe20007810000 */
[----:B------:R-:W4:Y:S01]  /*fa50*/  LDL.64 R30, [R1+0x8] ;  /* 0x00000800011e7983 */ /* 0x000f220000100a00 */
        /* <DEDUP_REMOVED lines=23> */
[----:B------:R-:W5:Y:S01]  /*fbd0*/  SHFL.BFLY PT, R0, R7, 0x2, 0x1f ;  /* 0x0c401f0007007f89 */ /* 0x000f6200000e0000 */
[----:B-1----:R-:W-:Y:S07]  /*fbe0*/  FMNMX.FTZ R13, R2, R5, !PT ;  /* 0x00000005020d7209 */ /* 0x002fee0007810000 */
[----:B------:R-:W1:Y:S01]  /*fbf0*/  SHFL.BFLY PT, R6, R13, 0x1, 0x1f ;  /* 0x0c201f000d067f89 */ /* 0x000e6200000e0000 */
[----:B-----5:R-:W-:Y:S07]  /*fc00*/  FMNMX.FTZ R5, R7, R0, !PT ;  /* 0x0000000007057209 */ /* 0x020fee0007810000 */
[----:B------:R-:W5:Y:S01]  /*fc10*/  SHFL.BFLY PT, R0, R5, 0x1, 0x1f ;  /* 0x0c201f0005007f89 */ /* 0x000f6200000e0000 */
[----:B-1----:R-:W-:Y:S01]  /*fc20*/  FMNMX.FTZ R2, R13, R6, !PT ;  /* 0x000000060d027209 */ /* 0x002fe20007810000 */
[----:B------:R-:W-:Y:S03]  /*fc30*/  IMAD.U32 R6, RZ, RZ, UR33 ;  /* 0x00000021ff067e24 */ /* 0x000fe6000f8e00ff */
[C---:B------:R-:W-:Y:S01]  /*fc40*/  FSETP.NEU.FTZ.AND P1, PT, R2.reuse, -INF , PT ;  /* 0xff8000000200780b */ /* 0x040fe20003f3d000 */
[----:B------:R-:W-:Y:S05]  /*fc50*/  FMUL.FTZ R184, R2, c[0x0][0x23c] ;  /* 0x00008f0002b87a20 */ /* 0x000fea0000410000 */
[----:B------:R-:W-:Y:S05]  /*fc60*/  FSEL R184, R184, RZ, P1 ;  /* 0x000000ffb8b87208 */ /* 0x000fea0000800000 */
[--C-:B------:R-:W-:Y:S02]  /*fc70*/  FFMA.FTZ R176, R175, c[0x0][0x23c], -R184.reuse ;  /* 0x00008f00afb07a23 */ /* 0x100fe400000108b8 */
[--C-:B------:R-:W-:Y:S01]  /*fc80*/  FFMA.FTZ R175, R173, c[0x0][0x23c], -R184.reuse ;  /* 0x00008f00adaf7a23 */ /* 0x100fe200000108b8 */
[----:B-----5:R-:W-:Y:S01]  /*fc90*/  FMNMX.FTZ R0, R5, R0, !PT ;  /* 0x0000000005007209 */ /* 0x020fe20007810000 */
[--C-:B------:R-:W-:Y:S02]  /*fca0*/  FFMA.FTZ R178, R4, c[0x0][0x23c], -R184.reuse ;  /* 0x00008f0004b27a23 */ /* 0x100fe400000108b8 */
[----:B------:R-:W-:Y:S01]  /*fcb0*/  MUFU.EX2 R176, R176 ;  /* 0x000000b000b07308 */ /* 0x000fe20000000800 */
[--C-:B------:R-:W-:Y:S01]  /*fcc0*/  FFMA.FTZ R177, R177, c[0x0][0x23c], -R184.reuse ;  /* 0x00008f00b1b17a23 */ /* 0x100fe200000108b8 */
[C---:B------:R-:W-:Y:S01]  /*fcd0*/  FSETP.NEU.FTZ.AND P0, PT, R0.reuse, -INF , PT ;  /* 0xff8000000000780b */ /* 0x040fe20003f1d000 */
[----:B------:R-:W-:Y:S02]  /*fce0*/  FMUL.FTZ R182, R0, c[0x0][0x23c] ;  /* 0x00008f0000b67a20 */ /* 0x000fe40000410000 */
[--C-:B------:R-:W-:Y:S02]  /*fcf0*/  FFMA.FTZ R197, R197, c[0x0][0x23c], -R184.reuse ;  /* 0x00008f00c5c57a23 */ /* 0x100fe400000108b8 */
[--C-:B------:R-:W-:Y:S01]  /*fd00*/  FFMA.FTZ R190, R190, c[0x0][0x23c], -R184.reuse ;  /* 0x00008f00bebe7a23 */ /* 0x100fe200000108b8 */
[----:B------:R-:W-:Y:S01]  /*fd10*/  FSEL R182, R182, RZ, P0 ;  /* 0x000000ffb6b67208 */ /* 0x000fe20000000000 */
[--C-:B------:R-:W-:Y:S01]  /*fd20*/  FFMA.FTZ R194, R194, c[0x0][0x23c], -R184.reuse ;  /* 0x00008f00c2c27a23 */ /* 0x100fe200000108b8 */
[----:B------:R-:W-:Y:S01]  /*fd30*/  MUFU.EX2 R175, R175 ;  /* 0x000000af00af7308 */ /* 0x000fe20000000800 */
[----:B------:R-:W-:Y:S02]  /*fd40*/  FFMA.FTZ R251, R251, c[0x0][0x23c], -R184 ;  /* 0x00008f00fbfb7a23 */ /* 0x000fe400000108b8 */
        /* <DEDUP_REMOVED lines=9> */
[----:B------:R-:W-:Y:S01]  /*fde0*/  FFMA.FTZ R201, R201, c[0x0][0x23c], -R182 ;  /* 0x00008f00c9c97a23 */ /* 0x000fe200000108b6 */
[----:B------:R-:W1:Y:S01]  /*fdf0*/  MUFU.EX2 R172, R172 ;  /* 0x000000ac00ac7308 */ /* 0x000e620000000800 */
[--C-:B------:R-:W-:Y:S02]  /*fe00*/  FFMA.FTZ R186, R186, c[0x0][0x23c], -R184.reuse ;  /* 0x00008f00baba7a23 */ /* 0x100fe400000108b8 */
[----:B------:R-:W-:Y:S02]  /*fe10*/  FFMA.FTZ R193, R193, c[0x0][0x23c], -R184 ;  /* 0x00008f00c1c17a23 */ /* 0x000fe400000108b8 */
[--C-:B------:R-:W-:Y:S02]  /*fe20*/  FFMA.FTZ R185, R185, c[0x0][0x23c], -R182.reuse ;  /* 0x00008f00b9b97a23 */ /* 0x100fe400000108b6 */
[----:B------:R-:W-:Y:S02]  /*fe30*/  FFMA.FTZ R180, R180, c[0x0][0x23c], -R182 ;  /* 0x00008f00b4b47a23 */ /* 0x000fe400000108b6 */
[--C-:B------:R-:W-:Y:S01]  /*fe40*/  FFMA.FTZ R191, R191, c[0x0][0x23c], -R184.reuse ;  /* 0x00008f00bfbf7a23 */ /* 0x100fe200000108b8 */
[----:B------:R-:W-:Y:S01]  /*fe50*/  MUFU.EX2 R178, R178 ;  /* 0x000000b200b27308 */ /* 0x000fe20000000800 */
[----:B------:R-:W-:Y:S09]  /*fe60*/  FFMA.FTZ R183, R183, c[0x0][0x23c], -R184 ;  /* 0x00008f00b7b77a23 */ /* 0x000ff200000108b8 */
[----:B------:R-:W5:Y:S10]  /*fe70*/  MUFU.EX2 R177, R177 ;  /* 0x000000b100b17308 */ /* 0x000f740000000800 */
[----:B------:R-:W-:Y:S10]  /*fe80*/  MUFU.EX2 R179, R179 ;  /* 0x000000b300b37308 */ /* 0x000ff40000000800 */
        /* <DEDUP_REMOVED lines=10> */
[----:B------:R-:W-:Y:S01]  /*ff30*/  MUFU.EX2 R186, R186 ;  /* 0x000000ba00ba7308 */ /* 0x000fe20000000800 */
[----:B---3--:R-:W-:Y:S01]  /*ff40*/  LOP3.LUT R6, R35, UR30, R6, 0x96, !PT ;  /* 0x0000001e23067c12 */ /* 0x008fe2000f8e9606 */
[----:B------:R-:W-:Y:S01]  /*ff50*/  UIADD3 UR30, UR30, 0x1, URZ ;  /* 0x000000011e1e7890 */ /* 0x000fe2000fffe03f */
[----:B--2---:R-:W-:Y:S01]  /*ff60*/  LOP3.LUT R5, R33, UR4, R34, 0x96, !PT ;  /* 0x0000000421057c12 */ /* 0x004fe2000f8e9622 */
[----:B------:R-:W-:Y:S06]  /*ff70*/  UIADD3 UR4, UR33, 0x646e171e, URZ ;  /* 0x646e171e21047890 */ /* 0x000fec000fffe03f */
[----:B------:R-:W-:Y:S01]  /*ff80*/  MUFU.EX2 R193, R193 ;  /* 0x000000c100c17308 */ /* 0x000fe20000000800 */
[----:B------:R-:W-:Y:S04]  /*ff90*/  IMAD.WIDE.U32 R6, R6, -0x326172a9, RZ ;  /* 0xcd9e8d5706067825 */ /* 0x000fe800078e00ff */
[----:B------:R-:W-:Y:S01]  /*ffa0*/  IMAD.WIDE.U32 R28, R5, -0x326172a9, RZ ;  /* 0xcd9e8d57051c7825 */ /* 0x000fe200078e00ff */
[----:B----4-:R-:W-:Y:S04]  /*ffb0*/  LOP3.LUT R5, R7, UR5, R30, 0x96, !PT ;  /* 0x0000000507057c12 */ /* 0x010fe8000f8e961e */
[----:B------:R-:W-:Y:S01]  /*ffc0*/  LOP3.LUT R8, R29, UR29, R6, 0x96, !PT ;  /* 0x0000001d1d087c12 */ /* 0x000fe2000f8e9606 */
[----:B------:R-:W-:Y:S01]  /*ffd0*/  IMAD.WIDE.U32 R12, R5, -0x2daee0ad, RZ ;  /* 0xd2511f53050c7825 */ /* 0x000fe200078e00ff */
[----:B------:R-:W-:Y:S03]  /*ffe0*/  MUFU.EX2 R191, R191 ;  /* 0x000000bf00bf7308 */ /* 0x000fe60000000800 */
[----:B------:R-:W-:Y:S01]  /*fff0*/  IMAD.WIDE.U32 R8, R8, -0x2daee0ad, RZ ;  /* 0xd2511f5308087825 */ /* 0x000fe200078e00ff */
[----:B------:R-:W-:Y:S04]  /*10000*/  LOP3.LUT R6, R13, UR14, R32, 0x96, !PT ;  /* 0x0000000e0d067c12 */ /* 0x000fe8000f8e9620 */
[----:B------:R-:W-:Y:S01]  /*10010*/  LOP3.LUT R5, R9, UR12, R12, 0x96, !PT ;  /* 0x0000000c09057c12 */ /* 0x000fe2000f8e960c */
[----:B------:R-:W-:Y:S01]  /*10020*/  IMAD.WIDE.U32 R6, R6, -0x326172a9, RZ ;  /* 0xcd9e8d5706067825 */ /* 0x000fe200078e00ff */
[----:B------:R-:W2:Y:S01]  /*10030*/  LDSM.16.MT88.4 R12, [R224+0x10000] ;  /* 0x01000000e00c783b */ /* 0x000ea20000004200 */
[----:B------:R-:W-:Y:S02]  /*10040*/  MUFU.EX2 R185, R185 ;  /* 0x000000b900b97308 */ /* 0x000fe40000000800 */
[----:B------:R-:W-:Y:S01]  /*10050*/  IMAD.WIDE.U32 R24, R5, -0x326172a9, RZ ;  /* 0xcd9e8d5705187825 */ /* 0x000fe200078e00ff */
[----:B------:R-:W-:Y:S04]  /*10060*/  LOP3.LUT R4, R7, UR13, R28, 0x96, !PT ;  /* 0x0000000d07047c12 */ /* 0x000fe8000f8e961c */
[----:B------:R-:W-:Y:S01]  /*10070*/  LOP3.LUT R5, R25, UR11, R6, 0x96, !PT ;  /* 0x0000000b19057c12 */ /* 0x000fe2000f8e9606 */
[----:B------:R-:W-:Y:S01]  /*10080*/  IMAD.WIDE.U32 R6, R4, -0x2daee0ad, RZ ;  /* 0xd2511f5304067825 */ /* 0x000fe200078e00ff */
[----:B------:R-:W-:Y:S01]  /*10090*/  FSEL R4, R2, RZ, P1 ;  /* 0x000000ff02047208 */ /* 0x000fe20000800000 */
[----:B------:R-:W-:Y:S02]  /*100a0*/  MUFU.EX2 R183, R183 ;  /* 0x000000b700b77308 */ /* 0x000fe40000000800 */
[----:B------:R-:W-:Y:S05]  /*100b0*/  IMAD.WIDE.U32 R26, R5, -0x2daee0ad, RZ ;  /* 0xd2511f53051a7825 */ /* 0x000fea00078e00ff */
[----:B------:R-:W-:Y:S02]  /*100c0*/  LOP3.LUT R5, R27, UR8, R6, 0x96, !PT ;  /* 0x000000081b057c12 */ /* 0x000fe4000f8e9606 */
[----:B------:R-:W-:Y:S01]  /*100d0*/  LOP3.LUT R6, R7, UR10, R8, 0x96, !PT ;  /* 0x0000000a07067c12 */ /* 0x000fe2000f8e9608 */
[----:B------:R-:W-:Y:S02]  /*100e0*/  MUFU.EX2 R180, R180 ;  /* 0x000000b400b47308 */ /* 0x000fe40000000800 */
[----:B------:R-:W-:Y:S04]  /*100f0*/  IMAD.WIDE.U32 R10, R5, -0x326172a9, RZ ;  /* 0xcd9e8d57050a7825 */ /* 0x000fe800078e00ff */
[----:B------:R-:W-:Y:S01]  /*10100*/  FADD.FTZ R5, -R4, R3 ;  /* 0x0000000304057221 */ /* 0x000fe20000010100 */
[----:B------:R-:W-:Y:S01]  /*10110*/  FSEL R3, R0, RZ, P0 ;  /* 0x000000ff00037208 */ /* 0x000fe20000000000 */
[----:B------:R-:W-:Y:S01]  /*10120*/  IMAD.WIDE.U32 R18, R6, -0x326172a9, RZ ;  /* 0xcd9e8d5706127825 */ /* 0x000fe200078e00ff */
[C---:B------:R-:W-:Y:S02]  /*10130*/  LOP3.LUT R8, R10.reuse, 0xffff, RZ, 0xc0, !PT ;  /* 0x0000ffff0a087812 */ /* 0x040fe400078ec0ff */
[----:B------:R-:W-:Y:S01]  /*10140*/  SHF.R.U32.HI R9, RZ, 0x10, R10 ;  /* 0x00000010ff097819 */ /* 0x000fe2000001160a */
[----:B------:R-:W-:Y:S01]  /*10150*/  FMUL.FTZ R4, R5, c[0x0][0x23c] ;  /* 0x00008f0005047a20 */ /* 0x000fe20000410000 */
[----:B------:R-:W-:Y:S01]  /*10160*/  LOP3.LUT R7, R11, UR28, R18, 0x96, !PT ;  /* 0x0000001c0b077c12 */ /* 0x000fe2000f8e9612 */
[----:B------:R-:W-:Y:S01]  /*10170*/  FADD.FTZ R3, -R3, R164 ;  /* 0x000000a403037221 */ /* 0x000fe20000010100 */
[----:B------:R-:W-:Y:S01]  /*10180*/  LOP3.LUT R6, R10, 0xff, RZ, 0xc0, !PT ;  /* 0x000000ff0a067812 */ /* 0x000fe200078ec0ff */
[----:B------:R3:W4:Y:S01]  /*10190*/  MUFU.EX2 R164, R4 ;  /* 0x0000000400a47308 */ /* 0x0007220000000800 */
[----:B------:R-:W-:Y:S01]  /*101a0*/  SHF.R.U32.HI R5, RZ, 0x18, R10 ;  /* 0x00000018ff057819 */ /* 0x000fe2000001160a */
[----:B------:R-:W-:Y:S01]  /*101b0*/  FMUL.FTZ R3, R3, c[0x0][0x23c] ;  /* 0x00008f0003037a20 */ /* 0x000fe20000410000 */
[----:B------:R-:W-:Y:S02]  /*101c0*/  LOP3.LUT R10, R7, 0xffff, RZ, 0xc0, !PT ;  /* 0x0000ffff070a7812 */ /* 0x000fe400078ec0ff */
[----:B------:R-:W-:Y:S02]  /*101d0*/  SHF.R.U32.HI R11, RZ, 0x8, R8 ;  /* 0x00000008ff0b7819 */ /* 0x000fe40000011608 */
[----:B------:R-:W-:Y:S02]  /*101e0*/  LOP3.LUT R8, R9, 0xff, RZ, 0xc0, !PT ;  /* 0x000000ff09087812 */ /* 0x000fe400078ec0ff */
[--C-:B------:R-:W-:Y:S01]  /*101f0*/  SHF.R.U32.HI R9, RZ, 0x10, R7.reuse ;  /* 0x00000010ff097819 */ /* 0x100fe20000011607 */
[----:B------:R-:W2:Y:S01]  /*10200*/  MUFU.EX2 R3, R3 ;  /* 0x0000000300037308 */ /* 0x000ea20000000800 */
[----:B------:R-:W-:Y:S02]  /*10210*/  LOP3.LUT R16, R7, 0xff, RZ, 0xc0, !PT ;  /* 0x000000ff07107812 */ /* 0x000fe400078ec0ff */
[----:B------:R-:W-:Y:S02]  /*10220*/  SHF.R.U32.HI R17, RZ, 0x8, R10 ;  /* 0x00000008ff117819 */ /* 0x000fe4000001160a */
[----:B------:R-:W-:Y:S02]  /*10230*/  SHF.R.U32.HI R7, RZ, 0x18, R7 ;  /* 0x00000018ff077819 */ /* 0x000fe40000011607 */
[----:B------:R-:W-:Y:S02]  /*10240*/  PRMT R17, R16, 0x5410, R17 ;  /* 0x0000541010117816 */ /* 0x000fe40000000011 */
[----:B------:R-:W-:Y:S02]  /*10250*/  PRMT R11, R6, 0x5410, R11 ;  /* 0x00005410060b7816 */ /* 0x000fe4000000000b */
[----:B------:R-:W-:Y:S01]  /*10260*/  PRMT R5, R8, 0x5410, R5 ;  /* 0x0000541008057816 */ /* 0x000fe20000000005 */
[--C-:B------:R-:W-:Y:S01]  /*10270*/  HSET2.LE.AND R168, R17, R250.reuse, PT ;  /* 0x000000fa11a87233 */ /* 0x100fe20003803000 */
[----:B-1----:R-:W-:Y:S01]  /*10280*/  F2FP.PACK_AB R6, R172, R173 ;  /* 0x000000adac06723e */ /* 0x002fe200000000ff */
[--C-:B------:R-:W-:Y:S01]  /*10290*/  HSET2.LE.AND R170, R11, R250.reuse, PT ;  /* 0x000000fa0baa7233 */ /* 0x100fe20003803000 */
[----:B---3--:R-:W-:Y:S01]  /*102a0*/  LOP3.LUT R4, R9, 0xff, RZ, 0xc0, !PT ;  /* 0x000000ff09047812 */ /* 0x008fe200078ec0ff */
[--C-:B------:R-:W-:Y:S01]  /*102b0*/  HSET2.LE.AND R171, R5, R250.reuse, PT ;  /* 0x000000fa05ab7233 */ /* 0x100fe20003803000 */
[----:B-----5:R-:W-:Y:S01]  /*102c0*/  F2FP.PACK_AB R5, R177, R178 ;  /* 0x000000b2b105723e */ /* 0x020fe200000000ff */
[----:B----4-:R-:W-:Y:S01]  /*102d0*/  FMUL.FTZ R8, R164, R156 ;  /* 0x0000009ca4087220 */ /* 0x010fe20000410000 */
[----:B------:R-:W-:Y:S01]  /*102e0*/  PRMT R7, R4, 0x5410, R7 ;  /* 0x0000541004077816 */ /* 0x000fe20000000007 */
[----:B------:R-:W-:Y:S01]  /*102f0*/  FMUL.FTZ R9, R164, R157 ;  /* 0x0000009da4097220 */ /* 0x000fe20000410000 */
[----:B------:R-:W-:Y:S01]  /*10300*/  F2FP.PACK_AB R4, R174, R179 ;  /* 0x000000b3ae04723e */ /* 0x000fe200000000ff */
[----:B------:R-:W-:Y:S01]  /*10310*/  IMAD.MOV.U32 R156, RZ, RZ, R30 ;  /* 0x000000ffff9c7224 */ /* 0x000fe200078e001e */
[----:B------:R-:W-:Y:S01]  /*10320*/  LOP3.LUT R171, R171, R6, RZ, 0xc0, !PT ;  /* 0x00000006abab7212 */ /* 0x000fe200078ec0ff */
[--C-:B------:R-:W-:Y:S01]  /*10330*/  HSET2.LE.AND R169, R7, R250.reuse, PT ;  /* 0x000000fa07a97233 */ /* 0x100fe20003803000 */
[----:B------:R-:W-:Y:S01]  /*10340*/  F2FP.PACK_AB R7, R175, R176 ;  /* 0x000000b0af07723e */ /* 0x000fe200000000ff */
[C---:B--2---:R-:W-:Y:S01]  /*10350*/  FMUL.FTZ R6, R3.reuse, R162 ;  /* 0x000000a203067220 */ /* 0x044fe20000410000 */
[----:B------:R-:W-:Y:S01]  /*10360*/  LOP3.LUT R168, R168, R5, RZ, 0xc0, !PT ;  /* 0x00000005a8a87212 */ /* 0x000fe200078ec0ff */
[----:B------:R-:W-:Y:S01]  /*10370*/  FMUL.FTZ R5, R164, R161 ;  /* 0x000000a1a4057220 */ /* 0x000fe20000410000 */
[----:B------:R-:W-:Y:S01]  /*10380*/  LOP3.LUT R170, R170, R7, RZ, 0xc0, !PT ;  /* 0x00000007aaaa7212 */ /* 0x000fe200078ec0ff */
[----:B------:R-:W-:Y:S01]  /*10390*/  FMUL.FTZ R7, R3, R163 ;  /* 0x000000a303077220 */ /* 0x000fe20000410000 */
[----:B------:R-:W-:Y:S01]  /*103a0*/  LOP3.LUT R169, R169, R4, RZ, 0xc0, !PT ;  /* 0x00000004a9a97212 */ /* 0x000fe200078ec0ff */
[C---:B------:R-:W-:Y:S01]  /*103b0*/  FMUL.FTZ R4, R164.reuse, R160 ;  /* 0x000000a0a4047220 */ /* 0x040fe20000410000 */
[----:B------:R-:W-:Y:S01]  /*103c0*/  PLOP3.LUT P0, PT, PT, PT, UP0, 0x80, 0x0 ;  /* 0x000000000000781c */ /* 0x000fe20003f0f008 */
[----:B------:R-:W-:Y:S02]  /*103d0*/  IMAD.MOV.U32 R157, RZ, RZ, R31 ;  /* 0x000000ffff9d7224 */ /* 0x000fe400078e001f */
[----:B------:R-:W-:Y:S02]  /*103e0*/  IMAD.MOV.U32 R160, RZ, RZ, R28 ;  /* 0x000000ffffa07224 */ /* 0x000fe400078e001c */
[----:B------:R-:W-:Y:S01]  /*103f0*/  IMAD.MOV.U32 R161, RZ, RZ, R29 ;  /* 0x000000ffffa17224 */ /* 0x000fe200078e001d */
[C---:B------:R-:W-:Y:S01]  /*10400*/  HMMA.16816.F32 R4, R168.reuse, R12, R4 ;  /* 0x0000000ca804723c */ /* 0x040fe20000001804 */
[----:B------:R-:W1:Y:S04]  /*10410*/  LDSM.16.MT88.4 R28, [R221+0x10000] ;  /* 0x01000000dd1c783b */ /* 0x000e680000004200 */
[C---:B------:R-:W-:Y:S02]  /*10420*/  FMUL.FTZ R10, R3.reuse, R158 ;  /* 0x0000009e030a7220 */ /* 0x040fe40000410000 */
[C---:B------:R-:W-:Y:S02]  /*10430*/  FMUL.FTZ R11, R3.reuse, R159 ;  /* 0x0000009f030b7220 */ /* 0x040fe40000410000 */
[C---:B------:R-:W-:Y:S03]  /*10440*/  FMUL.FTZ R16, R164.reuse, R148 ;  /* 0x00000094a4107220 */ /* 0x040fe60000410000 */
[C---:B------:R-:W-:Y:S02]  /*10450*/  FMUL.FTZ R17, R164.reuse, R149 ;  /* 0x00000095a4117220 */ /* 0x040fe40000410000 */
[C---:B------:R-:W-:Y:S03]  /*10460*/  HMMA.16816.F32 R8, R168.reuse, R14, R8 ;  /* 0x0000000ea808723c */ /* 0x040fe60000001808 */
[C---:B------:R-:W-:Y:S02]  /*10470*/  FMUL.FTZ R12, R164.reuse, R152 ;  /* 0x00000098a40c7220 */ /* 0x040fe40000410000 */
[C---:B------:R-:W-:Y:S02]  /*10480*/  FMUL.FTZ R13, R164.reuse, R153 ;  /* 0x00000099a40d7220 */ /* 0x040fe40000410000 */
[C---:B------:R-:W-:Y:S02]  /*10490*/  FMUL.FTZ R14, R3.reuse, R154 ;  /* 0x0000009a030e7220 */ /* 0x040fe40000410000 */
[C---:B------:R-:W-:Y:S03]  /*104a0*/  FMUL.FTZ R15, R3.reuse, R155 ;  /* 0x0000009b030f7220 */ /* 0x040fe60000410000 */
[----:B------:R-:W-:Y:S02]  /*104b0*/  IMAD.MOV.U32 R158, RZ, RZ, R34 ;  /* 0x000000ffff9e7224 */ /* 0x000fe400078e0022 */
[----:B------:R-:W-:Y:S02]  /*104c0*/  IMAD.MOV.U32 R159, RZ, RZ, R35 ;  /* 0x000000ffff9f7224 */ /* 0x000fe400078e0023 */
[C---:B------:R-:W-:Y:S03]  /*104d0*/  HMMA.16816.F32 R12, R168.reuse, R20, R12 ;  /* 0x00000014a80c723c */ /* 0x040fe6000000180c */
[----:B------:R-:W-:Y:S02]  /*104e0*/  IMAD.MOV.U32 R154, RZ, RZ, R18 ;  /* 0x000000ffff9a7224 */ /* 0x000fe400078e0012 */
[C---:B------:R-:W-:Y:S02]  /*104f0*/  FMUL.FTZ R18, R3.reuse, R150 ;  /* 0x0000009603127220 */ /* 0x040fe40000410000 */
[----:B------:R-:W-:Y:S02]  /*10500*/  IMAD.MOV.U32 R155, RZ, RZ, R19 ;  /* 0x000000ffff9b7224 */ /* 0x000fe400078e0013 */
[C---:B------:R-:W-:Y:S02]  /*10510*/  FMUL.FTZ R19, R3.reuse, R151 ;  /* 0x0000009703137220 */ /* 0x040fe40000410000 */
[----:B------:R-:W2:Y:S01]  /*10520*/  LDSM.16.MT88.4 R148, [R220+0x10000] ;  /* 0x01000000dc94783b */ /* 0x000ea20000004200 */
[C---:B------:R-:W-:Y:S02]  /*10530*/  FMUL.FTZ R34, R3.reuse, R134 ;  /* 0x0000008603227220 */ /* 0x040fe40000410000 */
[C---:B------:R-:W-:Y:S02]  /*10540*/  FMUL.FTZ R35, R3.reuse, R135 ;  /* 0x0000008703237220 */ /* 0x040fe40000410000 */
[C---:B------:R-:W-:Y:S03]  /*10550*/  HMMA.16816.F32 R16, R168.reuse, R22, R16 ;  /* 0x00000016a810723c */ /* 0x040fe60000001810 */
[C---:B------:R-:W-:Y:S02]  /*10560*/  FMUL.FTZ R20, R164.reuse, R144 ;  /* 0x00000090a4147220 */ /* 0x040fe40000410000 */
[C---:B------:R-:W-:Y:S02]  /*10570*/  FMUL.FTZ R21, R164.reuse, R145 ;  /* 0x00000091a4157220 */ /* 0x040fe40000410000 */
[C---:B------:R-:W-:Y:S02]  /*10580*/  FMUL.FTZ R22, R3.reuse, R146 ;  /* 0x0000009203167220 */ /* 0x040fe40000410000 */
[C---:B------:R-:W-:Y:S03]  /*10590*/  FMUL.FTZ R23, R3.reuse, R147 ;  /* 0x0000009303177220 */ /* 0x040fe60000410000 */
[----:B------:R-:W-:Y:S02]  /*105a0*/  IMAD.MOV.U32 R144, RZ, RZ, R24 ;  /* 0x000000ffff907224 */ /* 0x000fe400078e0018 */
[C---:B------:R-:W-:Y:S02]  /*105b0*/  FMUL.FTZ R24, R164.reuse, R140 ;  /* 0x0000008ca4187220 */ /* 0x040fe40000410000 */
[C---:B-1----:R-:W-:Y:S03]  /*105c0*/  HMMA.16816.F32 R20, R168.reuse, R28, R20 ;  /* 0x0000001ca814723c */ /* 0x042fe60000001814 */
[----:B------:R-:W-:Y:S02]  /*105d0*/  IMAD.MOV.U32 R152, RZ, RZ, R26 ;  /* 0x000000ffff987224 */ /* 0x000fe400078e001a */
[C---:B------:R-:W-:Y:S02]  /*105e0*/  FMUL.FTZ R26, R3.reuse, R142 ;  /* 0x0000008e031a7220 */ /* 0x040fe40000410000 */
[----:B------:R-:W-:Y:S02]  /*105f0*/  IMAD.MOV.U32 R153, RZ, RZ, R27 ;  /* 0x000000ffff997224 */ /* 0x000fe400078e001b */
[C---:B------:R-:W-:Y:S03]  /*10600*/  FMUL.FTZ R27, R3.reuse, R143 ;  /* 0x0000008f031b7220 */ /* 0x040fe60000410000 */
[----:B------:R-:W-:Y:S02]  /*10610*/  IMAD.MOV.U32 R145, RZ, RZ, R25 ;  /* 0x000000ffff917224 */ /* 0x000fe400078e0019 */
[C---:B------:R-:W-:Y:S02]  /*10620*/  FMUL.FTZ R25, R164.reuse, R141 ;  /* 0x0000008da4197220 */ /* 0x040fe40000410000 */
[----:B------:R-:W1:Y:S01]  /*10630*/  LDSM.16.MT88.4 R140, [R224+0x12000] ;  /* 0x01200000e08c783b */ /* 0x000e620000004200 */
[C---:B------:R-:W-:Y:S02]  /*10640*/  FMUL.FTZ R28, R164.reuse, R136 ;  /* 0x00000088a41c7220 */ /* 0x040fe40000410000 */
[C---:B------:R-:W-:Y:S02]  /*10650*/  FMUL.FTZ R29, R164.reuse, R137 ;  /* 0x00000089a41d7220 */ /* 0x040fe40000410000 */
[C---:B------:R-:W-:Y:S03]  /*10660*/  HMMA.16816.F32 R24, R168.reuse, R30, R24 ;  /* 0x0000001ea818723c */ /* 0x040fe60000001818 */
[----:B------:R-:W-:Y:S02]  /*10670*/  IMAD.MOV.U32 R162, RZ, RZ, R32 ;  /* 0x000000ffffa27224 */ /* 0x000fe400078e0020 */
[C---:B------:R-:W-:Y:S02]  /*10680*/  FMUL.FTZ R32, R164.reuse, R132 ;  /* 0x00000084a4207220 */ /* 0x040fe40000410000 */
[----:B------:R-:W-:Y:S02]  /*10690*/  IMAD.MOV.U32 R163, RZ, RZ, R33 ;  /* 0x000000ffffa37224 */ /* 0x000fe400078e0021 */
[C---:B------:R-:W-:Y:S02]  /*106a0*/  FMUL.FTZ R33, R164.reuse, R133 ;  /* 0x00000085a4217220 */ /* 0x040fe40000410000 */
[----:B------:R-:W3:Y:S01]  /*106b0*/  LDSM.16.MT88.4 R132, [R222+0x12000] ;  /* 0x01200000de84783b */ /* 0x000ee20000004200 */
[C---:B------:R-:W-:Y:S02]  /*106c0*/  FMUL.FTZ R30, R3.reuse, R138 ;  /* 0x0000008a031e7220 */ /* 0x040fe40000410000 */
[C---:B------:R-:W-:Y:S02]  /*106d0*/  FMUL.FTZ R31, R3.reuse, R139 ;  /* 0x0000008b031f7220 */ /* 0x040fe40000410000 */
[C---:B------:R-:W-:Y:S02]  /*106e0*/  FMUL.FTZ R40, R164.reuse, R40 ;  /* 0x00000028a4287220 */ /* 0x040fe40000410000 */
[C---:B------:R-:W-:Y:S01]  /*106f0*/  FMUL.FTZ R41, R164.reuse, R41 ;  /* 0x00000029a4297220 */ /* 0x040fe20000410000 */
[----:B------:R-:W4:Y:S01]  /*10700*/  LDSM.16.MT88.4 R136, [R221+0x12000] ;  /* 0x01200000dd88783b */ /* 0x000f220000004200 */
[C---:B------:R-:W-:Y:S01]  /*10710*/  FMUL.FTZ R42, R3.reuse, R42 ;  /* 0x0000002a032a7220 */ /* 0x040fe20000410000 */
[C---:B--2---:R-:W-:Y:S03]  /*10720*/  HMMA.16816.F32 R28, R168.reuse, R148, R28 ;  /* 0x00000094a81c723c */ /* 0x044fe6000000181c */
[----:B------:R-:W-:Y:S02]  /*10730*/  FMUL.FTZ R43, R3, R43 ;  /* 0x0000002b032b7220 */ /* 0x000fe40000410000 */
[C---:B------:R-:W-:Y:S02]  /*10740*/  FMUL.FTZ R44, R164.reuse, R44 ;  /* 0x0000002ca42c7220 */ /* 0x040fe40000410000 */
[----:B------:R-:W-:Y:S01]  /*10750*/  F2FP.PACK_AB R148, R199, R192 ;  /* 0x000000c0c794723e */ /* 0x000fe200000000ff */
[C---:B------:R-:W-:Y:S04]  /*10760*/  HMMA.16816.F32 R32, R168.reuse, R150, R32 ;  /* 0x00000096a820723c */ /* 0x040fe80000001820 */
[C---:B------:R-:W-:Y:S02]  /*10770*/  FMUL.FTZ R36, R164.reuse, R36 ;  /* 0x00000024a4247220 */ /* 0x040fe40000410000 */
[C---:B------:R-:W-:Y:S02]  /*10780*/  FMUL.FTZ R37, R164.reuse, R37 ;  /* 0x00000025a4257220 */ /* 0x040fe40000410000 */
[C---:B------:R-:W-:Y:S04]  /*10790*/  FMUL.FTZ R38, R3.reuse, R38 ;  /* 0x0000002603267220 */ /* 0x040fe80000410000 */
[C---:B------:R-:W-:Y:S02]  /*107a0*/  FMUL.FTZ R39, R3.reuse, R39 ;  /* 0x0000002703277220 */ /* 0x040fe40000410000 */
[C---:B------:R-:W-:Y:S02]  /*107b0*/  FMUL.FTZ R45, R164.reuse, R45 ;  /* 0x0000002da42d7220 */ /* 0x040fe40000410000 */
[C---:B------:R-:W-:Y:S02]  /*107c0*/  FMUL.FTZ R46, R3.reuse, R46 ;  /* 0x0000002e032e7220 */ /* 0x040fe40000410000 */
[----:B------:R-:W-:Y:S01]  /*107d0*/  FMUL.FTZ R47, R3, R47 ;  /* 0x0000002f032f7220 */ /* 0x000fe20000410000 */
[C---:B-1----:R-:W-:Y:S03]  /*107e0*/  HMMA.16816.F32 R36, R168.reuse, R140, R36 ;  /* 0x0000008ca824723c */ /* 0x042fe60000001824 */
[C---:B------:R-:W-:Y:S02]  /*107f0*/  FMUL.FTZ R48, R164.reuse, R48 ;  /* 0x00000030a4307220 */ /* 0x040fe40000410000 */
[----:B------:R-:W-:Y:S02]  /*10800*/  FMUL.FTZ R49, R164, R49 ;  /* 0x00000031a4317220 */ /* 0x000fe40000410000 */
[----:B------:R-:W-:Y:S01]  /*10810*/  LOP3.LUT R140, R155, UR9, R144, 0x96, !PT ;  /* 0x000000099b8c7c12 */ /* 0x000fe2000f8e9690 */
[C---:B------:R-:W-:Y:S04]  /*10820*/  HMMA.16816.F32 R40, R168.reuse, R142, R40 ;  /* 0x0000008ea828723c */ /* 0x040fe80000001828 */
[----:B------:R-:W-:Y:S04]  /*10830*/  IMAD.WIDE.U32 R140, R140, -0x2daee0ad, RZ ;  /* 0xd2511f538c8c7825 */ /* 0x000fe800078e00ff */
[C---:B---3--:R-:W-:Y:S04]  /*10840*/  HMMA.16816.F32 R44, R168.reuse, R132, R44 ;  /* 0x00000084a82c723c */ /* 0x048fe8000000182c */
[----:B------:R-:W-:Y:S01]  /*10850*/  FMUL.FTZ R50, R3, R50 ;  /* 0x0000003203327220 */ /* 0x000fe20000410000 */
[----:B------:R-:W-:Y:S01]  /*10860*/  LOP3.LUT R145, R141, UR4, R152, 0x96, !PT ;  /* 0x000000048d917c12 */ /* 0x000fe2000f8e9698 */
[----:B------:R-:W-:Y:S02]  /*10870*/  FMUL.FTZ R51, R3, R51 ;  /* 0x0000003303337220 */ /* 0x000fe40000410000 */
[C---:B------:R-:W-:Y:S01]  /*10880*/  FMUL.FTZ R52, R164.reuse, R52 ;  /* 0x00000034a4347220 */ /* 0x040fe20000410000 */
[----:B------:R-:W-:Y:S03]  /*10890*/  LOP3.LUT R149, R145, 0xff, RZ, 0xc0, !PT ;  /* 0x000000ff91957812 */ /* 0x000fe600078ec0ff */
[C---:B------:R-:W-:Y:S01]  /*108a0*/  FMUL.FTZ R53, R164.reuse, R53 ;  /* 0x00000035a4357220 */ /* 0x040fe20000410000 */
[C---:B------:R-:W-:Y:S01]  /*108b0*/  HMMA.16816.F32 R48, R168.reuse, R134, R48 ;  /* 0x00000086a830723c */ /* 0x040fe20000001830 */
[----:B------:R-:W1:Y:S02]  /*108c0*/  LDSM.16.MT88.4 R132, [R220+0x12000] ;  /* 0x01200000dc84783b */ /* 0x000e640000004200 */
[C---:B------:R-:W-:Y:S02]  /*108d0*/  FMUL.FTZ R54, R3.reuse, R54 ;  /* 0x0000003603367220 */ /* 0x040fe40000410000 */
[C---:B------:R-:W-:Y:S02]  /*108e0*/  FMUL.FTZ R55, R3.reuse, R55 ;  /* 0x0000003703377220 */ /* 0x040fe40000410000 */
[C---:B------:R-:W-:Y:S02]  /*108f0*/  FMUL.FTZ R56, R164.reuse, R56 ;  /* 0x00000038a4387220 */ /* 0x040fe40000410000 */
[C---:B------:R-:W-:Y:S03]  /*10900*/  FMUL.FTZ R57, R164.reuse, R57 ;  /* 0x00000039a4397220 */ /* 0x040fe60000410000 */
[C---:B----4-:R-:W-:Y:S03]  /*10910*/  HMMA.16816.F32 R52, R168.reuse, R136, R52 ;  /* 0x00000088a834723c */ /* 0x050fe60000001834 */
[C---:B------:R-:W-:Y:S02]  /*10920*/  FMUL.FTZ R58, R3.reuse, R58 ;  /* 0x0000003a033a7220 */ /* 0x040fe40000410000 */
[C---:B------:R-:W-:Y:S02]  /*10930*/  FMUL.FTZ R59, R3.reuse, R59 ;  /* 0x0000003b033b7220 */ /* 0x040fe40000410000 */
[C---:B------:R-:W-:Y:S02]  /*10940*/  FMUL.FTZ R60, R164.reuse, R60 ;  /* 0x0000003ca43c7220 */ /* 0x040fe40000410000 */
[C---:B------:R-:W-:Y:S03]  /*10950*/  FMUL.FTZ R61, R164.reuse, R61 ;  /* 0x0000003da43d7220 */ /* 0x040fe60000410000 */
[C---:B------:R-:W-:Y:S01]  /*10960*/  HMMA.16816.F32 R56, R168.reuse, R138, R56 ;  /* 0x0000008aa838723c */ /* 0x040fe20000001838 */
[----:B------:R-:W2:Y:S02]  /*10970*/  LDSM.16.MT88.4 R136, [R224+0x14000] ;  /* 0x01400000e088783b */ /* 0x000ea40000004200 */
[C---:B------:R-:W-:Y:S02]  /*10980*/  FMUL.FTZ R62, R3.reuse, R62 ;  /* 0x0000003e033e7220 */ /* 0x040fe40000410000 */
[C---:B------:R-:W-:Y:S02]  /*10990*/  FMUL.FTZ R63, R3.reuse, R63 ;  /* 0x0000003f033f7220 */ /* 0x040fe40000410000 */
[C---:B------:R-:W-:Y:S02]  /*109a0*/  FMUL.FTZ R64, R164.reuse, R64 ;  /* 0x00000040a4407220 */ /* 0x040fe40000410000 */
[C---:B------:R-:W-:Y:S03]  /*109b0*/  FMUL.FTZ R65, R164.reuse, R65 ;  /* 0x00000041a4417220 */ /* 0x040fe60000410000 */
[C---:B------:R-:W-:Y:S02]  /*109c0*/  FMUL.FTZ R66, R3.reuse, R66 ;  /* 0x0000004203427220 */ /* 0x040fe40000410000 */
[C---:B------:R-:W-:Y:S02]  /*109d0*/  FMUL.FTZ R67, R3.reuse, R67 ;  /* 0x0000004303437220 */ /* 0x040fe40000410000 */
[C---:B------:R-:W-:Y:S01]  /*109e0*/  FMUL.FTZ R68, R164.reuse, R68 ;  /* 0x00000044a4447220 */ /* 0x040fe20000410000 */
[C---:B-1----:R-:W-:Y:S03]  /*109f0*/  HMMA.16816.F32 R60, R168.reuse, R132, R60 ;  /* 0x00000084a83c723c */ /* 0x042fe6000000183c */
[C---:B------:R-:W-:Y:S02]  /*10a00*/  FMUL.FTZ R69, R164.reuse, R69 ;  /* 0x00000045a4457220 */ /* 0x040fe40000410000 */
[C---:B------:R-:W-:Y:S02]  /*10a10*/  FMUL.FTZ R70, R3.reuse, R70 ;  /* 0x0000004603467220 */ /* 0x040fe40000410000 */
[C---:B------:R-:W-:Y:S01]  /*10a20*/  FMUL.FTZ R71, R3.reuse, R71 ;  /* 0x0000004703477220 */ /* 0x040fe20000410000 */
[C---:B------:R-:W-:Y:S01]  /*10a30*/  HMMA.16816.F32 R64, R168.reuse, R134, R64 ;  /* 0x00000086a840723c */ /* 0x040fe20000001840 */
[----:B------:R-:W1:Y:S03]  /*10a40*/  LDSM.16.MT88.4 R132, [R222+0x14000] ;  /* 0x01400000de84783b */ /* 0x000e660000004200 */
[C---:B------:R-:W-:Y:S02]  /*10a50*/  FMUL.FTZ R72, R164.reuse, R72 ;  /* 0x00000048a4487220 */ /* 0x040fe40000410000 */
[C---:B------:R-:W-:Y:S02]  /*10a60*/  FMUL.FTZ R73, R164.reuse, R73 ;  /* 0x00000049a4497220 */ /* 0x040fe40000410000 */
[C---:B------:R-:W-:Y:S04]  /*10a70*/  FMUL.FTZ R74, R3.reuse, R74 ;  /* 0x0000004a034a7220 */ /* 0x040fe80000410000 */
        /* <DEDUP_REMOVED lines=10> */
[C---:B------:R-:W-:Y:S04]  /*10b20*/  FMUL.FTZ R82, R3.reuse, R82 ;  /* 0x0000005203527220 */ /* 0x040fe80000410000 */
        /* <DEDUP_REMOVED lines=62> */
[----:B------:R-:W-:Y:S02]  /*10f10*/  FMUL.FTZ R125, R164, R125 ;  /* 0x0000007da47d7220 */ /* 0x000fe40000410000 */
[----:B------:R-:W-:Y:S01]  /*10f20*/  SHF.R.U32.HI R136, RZ, 0x10, R140 ;  /* 0x00000010ff887819 */ /* 0x000fe2000001168c */
[C---:B------:R-:W-:Y:S04]  /*10f30*/  HMMA.16816.F32 R120, R168.reuse, R138, R120 ;  /* 0x0000008aa878723c */ /* 0x040fe80000001878 */
[C---:B------:R-:W-:Y:S01]  /*10f40*/  FMUL.FTZ R126, R3.reuse, R126 ;  /* 0x0000007e037e7220 */ /* 0x040fe20000410000 */
[C---:B------:R-:W-:Y:S01]  /*10f50*/  LOP3.LUT R137, R140.reuse, 0xff, RZ, 0xc0, !PT ;  /* 0x000000ff8c897812 */ /* 0x040fe200078ec0ff */
[C---:B------:R-:W-:Y:S01]  /*10f60*/  FMUL.FTZ R127, R3.reuse, R127 ;  /* 0x0000007f037f7220 */ /* 0x040fe20000410000 */
[----:B------:R-:W-:Y:S01]  /*10f70*/  LOP3.LUT R138, R140, 0xffff, RZ, 0xc0, !PT ;  /* 0x0000ffff8c8a7812 */ /* 0x000fe200078ec0ff */
[----:B------:R-:W-:Y:S01]  /*10f80*/  FFMA.FTZ R178, R164, R167, R178 ;  /* 0x000000a7a4b27223 */ /* 0x000fe200000100b2 */
[----:B------:R-:W-:Y:S02]  /*10f90*/  SHF.R.U32.HI R139, RZ, 0x18, R140 ;  /* 0x00000018ff8b7819 */ /* 0x000fe4000001168c */
[----:B------:R-:W2:Y:S01]  /*10fa0*/  LDSM.16.MT88.4 R140, [R224+0x10800] ;  /* 0x01080000e08c783b */ /* 0x000ea20000004200 */
[----:B------:R-:W-:Y:S01]  /*10fb0*/  SHF.R.U32.HI R138, RZ, 0x8, R138 ;  /* 0x00000008ff8a7819 */ /* 0x000fe2000001168a */
[----:B------:R-:W-:Y:S01]  /*10fc0*/  FFMA.FTZ R179, R3, R166, R179 ;  /* 0x000000a603b37223 */ /* 0x000fe200000100b3 */
[----:B------:R-:W-:Y:S01]  /*10fd0*/  LOP3.LUT R136, R136, 0xff, RZ, 0xc0, !PT ;  /* 0x000000ff88887812 */ /* 0x000fe200078ec0ff */
[----:B------:R-:W-:Y:S01]  /*10fe0*/  FADD.FTZ R177, R177, R178 ;  /* 0x000000b2b1b17221 */ /* 0x000fe20000010000 */
[----:B------:R-:W-:Y:S01]  /*10ff0*/  PRMT R137, R137, 0x5410, R138 ;  /* 0x0000541089897816 */ /* 0x000fe2000000008a */
[C---:B-1----:R-:W-:Y:S03]  /*11000*/  HMMA.16816.F32 R124, R168.reuse, R132, R124 ;  /* 0x00000084a87c723c */ /* 0x042fe6000000187c */
[----:B------:R-:W-:Y:S01]  /*11010*/  PRMT R139, R136, 0x5410, R139 ;  /* 0x00005410888b7816 */ /* 0x000fe2000000008b */
[--C-:B------:R-:W-:Y:S01]  /*11020*/  HSET2.LE.AND R138, R137, R250.reuse, PT ;  /* 0x000000fa898a7233 */ /* 0x100fe20003803000 */
[----:B------:R-:W-:Y:S01]  /*11030*/  LOP3.LUT R136, R145, 0xffff, RZ, 0xc0, !PT ;  /* 0x0000ffff91887812 */ /* 0x000fe200078ec0ff */
[----:B------:R-:W-:Y:S01]  /*11040*/  FADD.FTZ R174, R174, R179 ;  /* 0x000000b3aeae7221 */ /* 0x000fe20000010000 */
[--C-:B------:R-:W-:Y:S01]  /*11050*/  SHF.R.U32.HI R132, RZ, 0x10, R145.reuse ;  /* 0x00000010ff847819 */ /* 0x100fe20000011691 */
[----:B------:R-:W-:Y:S04]  /*11060*/  HMMA.16816.F32 R128, R168, R134, R128 ;  /* 0x00000086a880723c */ /* 0x000fe80000001880 */
[----:B------:R-:W-:Y:S01]  /*11070*/  SHF.R.U32.HI R145, RZ, 0x18, R145 ;  /* 0x00000018ff917819 */ /* 0x000fe20000011691 */
[--C-:B------:R-:W-:Y:S01]  /*11080*/  HSET2.LE.AND R139, R139, R250.reuse, PT ;  /* 0x000000fa8b8b7233 */ /* 0x100fe20003803000 */
[----:B------:R-:W-:Y:S01]  /*11090*/  LOP3.LUT R132, R132, 0xff, RZ, 0xc0, !PT ;  /* 0x000000ff84847812 */ /* 0x000fe200078ec0ff */
[----:B------:R-:W-:Y:S01]  /*110a0*/  FFMA.FTZ R168, R202, c[0x0][0x23c], -R184 ;  /* 0x00008f00caa87a23 */ /* 0x000fe200000108b8 */
[----:B------:R-:W-:Y:S01]  /*110b0*/  SHF.R.U32.HI R136, RZ, 0x8, R136 ;  /* 0x00000008ff887819 */ /* 0x000fe20000011688 */
[----:B------:R-:W-:Y:S03]  /*110c0*/  FFMA.FTZ R169, R200, c[0x0][0x23c], -R184 ;  /* 0x00008f00c8a97a23 */ /* 0x000fe600000108b8 */
[----:B------:R-:W-:Y:S01]  /*110d0*/  PRMT R137, R132, 0x5410, R145 ;  /* 0x0000541084897816 */ /* 0x000fe20000000091 */
[----:B------:R-:W-:Y:S01]  /*110e0*/  MUFU.EX2 R168, R168 ;  /* 0x000000a800a87308 */ /* 0x000fe20000000800 */
[----:B------:R-:W1:Y:S01]  /*110f0*/  LDSM.16.MT88.4 R144, [R222+0x10800] ;  /* 0x01080000de90783b */ /* 0x000e620000004200 */
[----:B------:R-:W-:Y:S01]  /*11100*/  PRMT R149, R149, 0x5410, R136 ;  /* 0x0000541095957816 */ /* 0x000fe20000000088 */
[--C-:B------:R-:W-:Y:S01]  /*11110*/  FFMA.FTZ R170, R198, c[0x0][0x23c], -R182.reuse ;  /* 0x00008f00c6aa7a23 */ /* 0x100fe200000108b6 */
[----:B------:R-:W-:Y:S01]  /*11120*/  F2FP.PACK_AB R133, R193, R186 ;  /* 0x000000bac185723e */ /* 0x000fe200000000ff */
[--C-:B------:R-:W-:Y:S01]  /*11130*/  HSET2.LE.AND R137, R137, R250.reuse, PT ;  /* 0x000000fa89897233 */ /* 0x100fe20003803000 */
[----:B------:R-:W-:Y:S01]  /*11140*/  F2FP.PACK_AB R132, R195, R188 ;  /* 0x000000bcc384723e */ /* 0x000fe200000000ff */
[--C-:B------:R-:W-:Y:S01]  /*11150*/  HSET2.LE.AND R136, R149, R250.reuse, PT ;  /* 0x000000fa95887233 */ /* 0x100fe20003803000 */
[----:B------:R-:W-:Y:S01]  /*11160*/  LOP3.LUT R138, R138, R133, RZ, 0xc0, !PT ;  /* 0x000000858a8a7212 */ /* 0x000fe200078ec0ff */
[--C-:B------:R-:W-:Y:S01]  /*11170*/  FFMA.FTZ R171, R196, c[0x0][0x23c], -R182.reuse ;  /* 0x00008f00c4ab7a23 */ /* 0x100fe200000108b6 */
[----:B------:R-:W-:Y:S01]  /*11180*/  F2FP.PACK_AB R133, R190, R197 ;  /* 0x000000c5be85723e */ /* 0x000fe200000000ff */
[--C-:B------:R-:W-:Y:S01]  /*11190*/  FFMA.FTZ R196, R203, c[0x0][0x23c], -R182.reuse ;  /* 0x00008f00cbc47a23 */ /* 0x100fe200000108b6 */
[----:B------:R-:W-:Y:S01]  /*111a0*/  LOP3.LUT R139, R139, R132, RZ, 0xc0, !PT ;  /* 0x000000848b8b7212 */ /* 0x000fe200078ec0ff */
[----:B------:R-:W-:Y:S01]  /*111b0*/  MUFU.EX2 R169, R169 ;  /* 0x000000a900a97308 */ /* 0x000fe20000000800 */
[----:B------:R-:W-:Y:S01]  /*111c0*/  LOP3.LUT R136, R136, R133, RZ, 0xc0, !PT ;  /* 0x0000008588887212 */ /* 0x000fe200078ec0ff */
[--C-:B------:R-:W-:Y:S01]  /*111d0*/  FFMA.FTZ R200, R187, c[0x0][0x23c], -R182.reuse ;  /* 0x00008f00bbc87a23 */ /* 0x100fe200000108b6 */
[----:B------:R-:W3:Y:S01]  /*111e0*/  LDSM.16.MT88.4 R132, [R221+0x10800] ;  /* 0x01080000dd84783b */ /* 0x000ee20000004200 */
[----:B------:R-:W-:Y:S01]  /*111f0*/  LOP3.LUT R137, R137, R148, RZ, 0xc0, !PT ;  /* 0x0000009489897212 */ /* 0x000fe200078ec0ff */
[----:B------:R-:W-:Y:S02]  /*11200*/  FFMA.FTZ R182, R165, c[0x0][0x23c], -R182 ;  /* 0x00008f00a5b67a23 */ /* 0x000fe400000108b6 */
[--C-:B------:R-:W-:Y:S02]  /*11210*/  FFMA.FTZ R198, R189, c[0x0][0x23c], -R184.reuse ;  /* 0x00008f00bdc67a23 */ /* 0x100fe400000108b8 */
[----:B------:R-:W-:Y:S01]  /*11220*/  FFMA.FTZ R184, R181, c[0x0][0x23c], -R184 ;  /* 0x00008f00b5b87a23 */ /* 0x000fe200000108b8 */
[----:B------:R-:W-:Y:S01]  /*11230*/  MUFU.EX2 R196, R196 ;  /* 0x000000c400c47308 */ /* 0x000fe20000000800 */
[C---:B--2---:R-:W-:Y:S01]  /*11240*/  HMMA.16816.F32 R4, R136.reuse, R140, R4 ;  /* 0x0000008c8804723c */ /* 0x044fe20000001804 */
[----:B------:R-:W2:Y:S04]  /*11250*/  LDSM.16.MT88.4 R148, [R220+0x10800] ;  /* 0x01080000dc94783b */ /* 0x000ea80000004200 */
[----:B------:R-:W-:Y:S03]  /*11260*/  FADD.FTZ R176, R176, R177 ;  /* 0x000000b1b0b07221 */ /* 0x000fe60000010000 */
[C---:B------:R-:W-:Y:S01]  /*11270*/  HMMA.16816.F32 R8, R136.reuse, R142, R8 ;  /* 0x0000008e8808723c */ /* 0x040fe20000001808 */
[----:B------:R-:W4:Y:S01]  /*11280*/  LDSM.16.MT88.4 R140, [R224+0x12800] ;  /* 0x01280000e08c783b */ /* 0x000f220000004200 */
[----:B------:R-:W-:Y:S02]  /*11290*/  MUFU.EX2 R170, R170 ;  /* 0x000000aa00aa7308 */ /* 0x000fe40000000800 */
[----:B------:R-:W-:Y:S04]  /*112a0*/  FADD.FTZ R176, R175, R176 ;  /* 0x000000b0afb07221 */ /* 0x000fe80000010000 */
[----:B------:R-:W-:Y:S01]  /*112b0*/  FADD.FTZ R197, R197, R176 ;  /* 0x000000b0c5c57221 */ /* 0x000fe20000010000 */
[C---:B-1----:R-:W-:Y:S03]  /*112c0*/  HMMA.16816.F32 R12, R136.reuse, R144, R12 ;  /* 0x00000090880c723c */ /* 0x042fe6000000180c */
[----:B------:R-:W-:Y:S01]  /*112d0*/  MUFU.EX2 R171, R171 ;  /* 0x000000ab00ab7308 */ /* 0x000fe20000000800 */
[----:B------:R-:W-:Y:S04]  /*112e0*/  FADD.FTZ R197, R190, R197 ;  /* 0x000000c5bec57221 */ /* 0x000fe80000010000 */
[C---:B------:R-:W-:Y:S01]  /*112f0*/  HMMA.16816.F32 R16, R136.reuse, R146, R16 ;  /* 0x000000928810723c */ /* 0x040fe20000001810 */
[----:B------:R-:W-:Y:S03]  /*11300*/  LDSM.16.MT88.4 R144, [R221+0x12800] ;  /* 0x01280000dd90783b */ /* 0x000fe60000004200 */
[----:B------:R-:W-:Y:S01]  /*11310*/  FADD.FTZ R186, R186, R197 ;  /* 0x000000c5baba7221 */ /* 0x000fe20000010000 */
[----:B------:R-:W-:Y:S03]  /*11320*/  MUFU.EX2 R198, R198 ;  /* 0x000000c600c67308 */ /* 0x000fe60000000800 */
[C---:B---3--:R-:W-:Y:S04]  /*11330*/  HMMA.16816.F32 R20, R136.reuse, R132, R20 ;  /* 0x000000848814723c */ /* 0x048fe80000001814 */
[----:B------:R-:W-:Y:S03]  /*11340*/  FADD.FTZ R193, R193, R186 ;  /* 0x000000bac1c17221 */ /* 0x000fe60000010000 */
[----:B------:R-:W-:Y:S01]  /*11350*/  MUFU.EX2 R200, R200 ;  /* 0x000000c800c87308 */ /* 0x000fe20000000800 */
[C---:B------:R-:W-:Y:S01]  /*11360*/  HMMA.16816.F32 R24, R136.reuse, R134, R24 ;  /* 0x000000868818723c */ /* 0x040fe20000001818 */
[----:B------:R-:W1:Y:S07]  /*11370*/  LDSM.16.MT88.4 R132, [R222+0x12800] ;  /* 0x01280000de84783b */ /* 0x000e6e0000004200 */
[C---:B--2---:R-:W-:Y:S01]  /*11380*/  HMMA.16816.F32 R28, R136.reuse, R148, R28 ;  /* 0x00000094881c723c */ /* 0x044fe2000000181c */
[----:B------:R-:W2:Y:S07]  /*11390*/  MUFU.EX2 R184, R184 ;  /* 0x000000b800b87308 */ /* 0x000eae0000000800 */
[C---:B------:R-:W-:Y:S01]  /*113a0*/  HMMA.16816.F32 R32, R136.reuse, R150, R32 ;  /* 0x000000968820723c */ /* 0x040fe20000001820 */
[----:B------:R-:W3:Y:S02]  /*113b0*/  LDSM.16.MT88.4 R148, [R220+0x12800] ;  /* 0x01280000dc94783b */ /* 0x000ee40000004200 */
[----:B------:R-:W5:Y:S05]  /*113c0*/  MUFU.EX2 R181, R182 ;  /* 0x000000b600b57308 */ /* 0x000f6a0000000800 */
[C---:B----4-:R-:W-:Y:S08]  /*113d0*/  HMMA.16816.F32 R36, R136.reuse, R140, R36 ;  /* 0x0000008c8824723c */ /* 0x050ff00000001824 */
[C---:B------:R-:W-:Y:S01]  /*113e0*/  HMMA.16816.F32 R40, R136.reuse, R142, R40 ;  /* 0x0000008e8828723c */ /* 0x040fe20000001828 */
[----:B------:R-:W-:Y:S03]  /*113f0*/  LDSM.16.MT88.4 R140, [R222+0x14800] ;  /* 0x01480000de8c783b */ /* 0x000fe60000004200 */
[----:B--2---:R-:W-:Y:S04]  /*11400*/  F2FP.PACK_AB R3, R184, R183 ;  /* 0x000000b7b803723e */ /* 0x004fe800000000ff */
[C---:B-1----:R-:W-:Y:S08]  /*11410*/  HMMA.16816.F32 R44, R136.reuse, R132, R44 ;  /* 0x00000084882c723c */ /* 0x042ff0000000182c */
[C---:B------:R-:W-:Y:S01]  /*11420*/  HMMA.16816.F32 R48, R136.reuse, R134, R48 ;  /* 0x000000868830723c */ /* 0x040fe20000001830 */
[----:B------:R-:W1:Y:S07]  /*11430*/  LDSM.16.MT88.4 R132, [R224+0x14800] ;  /* 0x01480000e084783b */ /* 0x000e6e0000004200 */
[C---:B------:R-:W-:Y:S08]  /*11440*/  HMMA.16816.F32 R52, R136.reuse, R144, R52 ;  /* 0x000000908834723c */ /* 0x040ff00000001834 */
[C---:B------:R-:W-:Y:S01]  /*11450*/  HMMA.16816.F32 R56, R136.reuse, R146, R56 ;  /* 0x000000928838723c */ /* 0x040fe20000001838 */
[----:B------:R-:W2:Y:S07]  /*11460*/  LDSM.16.MT88.4 R144, [R221+0x14800] ;  /* 0x01480000dd90783b */ /* 0x000eae0000004200 */
[C---:B---3--:R-:W-:Y:S08]  /*11470*/  HMMA.16816.F32 R60, R136.reuse, R148, R60 ;  /* 0x00000094883c723c */ /* 0x048ff0000000183c */
        /* <DEDUP_REMOVED lines=8> */
[C---:B--2---:R-:W-:Y:S07]  /*11500*/  HMMA.16816.F32 R84, R136.reuse, R144, R84 ;  /* 0x000000908854723c */ /* 0x044fee0000001854 */
[----:B------:R-:W-:Y:S01]  /*11510*/  IMAD.U32 R144, RZ, RZ, UR30 ;  /* 0x0000001eff907e24 */ /* 0x000fe2000f8e00ff */
[C---:B------:R-:W-:Y:S08]  /*11520*/  HMMA.16816.F32 R88, R136.reuse, R146, R88 ;  /* 0x000000928858723c */ /* 0x040ff00000001858 */
[C---:B-1----:R-:W-:Y:S08]  /*11530*/  HMMA.16816.F32 R92, R136.reuse, R132, R92 ;  /* 0x00000084885c723c */ /* 0x042ff0000000185c */
[C---:B------:R-:W-:Y:S01]  /*11540*/  HMMA.16816.F32 R96, R136.reuse, R134, R96 ;  /* 0x000000868860723c */ /* 0x040fe20000001860 */
[----:B------:R-:W1:Y:S07]  /*11550*/  LDSM.16.MT88.4 R132, [R221+0x16800] ;  /* 0x01680000dd84783b */ /* 0x000e6e0000004200 */
[C---:B------:R-:W-:Y:S07]  /*11560*/  HMMA.16816.F32 R100, R136.reuse, R148, R100 ;  /* 0x000000948864723c */ /* 0x040fee0000001864 */
[----:B------:R-:W-:Y:S01]  /*11570*/  LOP3.LUT R148, R159, UR33, R144, 0x96, !PT ;  /* 0x000000219f947c12 */ /* 0x000fe2000f8e9690 */
[C---:B------:R-:W-:Y:S01]  /*11580*/  HMMA.16816.F32 R104, R136.reuse, R150, R104 ;  /* 0x000000968868723c */ /* 0x040fe20000001868 */
[----:B------:R-:W2:Y:S03]  /*11590*/  LDSM.16.MT88.4 R144, [R220+0x16800] ;  /* 0x01680000dc90783b */ /* 0x000ea60000004200 */
[----:B------:R-:W-:Y:S04]  /*115a0*/  IMAD.WIDE.U32 R148, R148, -0x326172a9, RZ ;  /* 0xcd9e8d5794947825 */ /* 0x000fe800078e00ff */
[C---:B---3--:R-:W-:Y:S07]  /*115b0*/  HMMA.16816.F32 R108, R136.reuse, R140, R108 ;  /* 0x0000008c886c723c */ /* 0x048fee000000186c */
[----:B------:R-:W-:Y:S01]  /*115c0*/  LOP3.LUT R141, R149, UR5, R156, 0x96, !PT ;  /* 0x00000005958d7c12 */ /* 0x000fe2000f8e969c */
[C---:B------:R-:W-:Y:S01]  /*115d0*/  HMMA.16816.F32 R112, R136.reuse, R142, R112 ;  /* 0x0000008e8870723c */ /* 0x040fe20000001870 */
[----:B------:R-:W-:Y:S03]  /*115e0*/  LDSM.16.MT88.4 R156, [R224+0x11800] ;  /* 0x01180000e09c783b */ /* 0x000fe60000004200 */
[----:B------:R-:W-:Y:S01]  /*115f0*/  LOP3.LUT R140, R161, UR29, R148, 0x96, !PT ;  /* 0x0000001da18c7c12 */ /* 0x000fe2000f8e9694 */
[----:B------:R-:W-:Y:S03]  /*11600*/  IMAD.WIDE.U32 R148, R141, -0x2daee0ad, RZ ;  /* 0xd2511f538d947825 */ /* 0x000fe600078e00ff */
[C---:B-1----:R-:W-:Y:S04]  /*11610*/  HMMA.16816.F32 R116, R136.reuse, R132, R116 ;  /* 0x000000848874723c */ /* 0x042fe80000001874 */
[----:B------:R-:W-:Y:S01]  /*11620*/  IMAD.WIDE.U32 R140, R140, -0x2daee0ad, RZ ;  /* 0xd2511f538c8c7825 */ /* 0x000fe200078e00ff */
[----:B------:R-:W-:Y:S03]  /*11630*/  LOP3.LUT R142, R149, UR14, R162, 0x96, !PT ;  /* 0x0000000e958e7c12 */ /* 0x000fe6000f8e96a2 */
[C---:B------:R-:W-:Y:S04]  /*11640*/  HMMA.16816.F32 R120, R136.reuse, R134, R120 ;  /* 0x000000868878723c */ /* 0x040fe80000001878 */
[----:B------:R-:W-:Y:S01]  /*11650*/  LOP3.LUT R148, R141, UR12, R148, 0x96, !PT ;  /* 0x0000000c8d947c12 */ /* 0x000fe2000f8e9694 */
[----:B------:R-:W-:Y:S03]  /*11660*/  IMAD.WIDE.U32 R142, R142, -0x326172a9, RZ ;  /* 0xcd9e8d578e8e7825 */ /* 0x000fe600078e00ff */
[C---:B--2---:R-:W-:Y:S04]  /*11670*/  HMMA.16816.F32 R124, R136.reuse, R144, R124 ;  /* 0x00000090887c723c */ /* 0x044fe8000000187c */
[----:B------:R-:W-:Y:S01]  /*11680*/  IMAD.WIDE.U32 R148, R148, -0x326172a9, RZ ;  /* 0xcd9e8d5794947825 */ /* 0x000fe200078e00ff */
[----:B------:R-:W-:Y:S02]  /*11690*/  LOP3.LUT R132, R143, UR13, R160, 0x96, !PT ;  /* 0x0000000d8f847c12 */ /* 0x000fe4000f8e96a0 */
[----:B------:R-:W-:Y:S01]  /*116a0*/  F2FP.PACK_AB R144, R201, R196 ;  /* 0x000000c4c990723e */ /* 0x000fe200000000ff */
[----:B------:R-:W-:Y:S01]  /*116b0*/  HMMA.16816.F32 R128, R136, R146, R128 ;  /* 0x000000928880723c */ /* 0x000fe20000001880 */
[----:B------:R-:W1:Y:S03]  /*116c0*/  LDSM.16.MT88.4 R136, [R224+0x11000] ;  /* 0x01100000e088783b */ /* 0x000e660000004200 */
[----:B------:R-:W-:Y:S01]  /*116d0*/  LOP3.LUT R150, R149, UR11, R142, 0x96, !PT ;  /* 0x0000000b95967c12 */ /* 0x000fe2000f8e968e */
[----:B------:R-:W-:Y:S04]  /*116e0*/  IMAD.WIDE.U32 R132, R132, -0x2daee0ad, RZ ;  /* 0xd2511f5384847825 */ /* 0x000fe800078e00ff */
[----:B------:R-:W-:Y:S03]  /*116f0*/  IMAD.WIDE.U32 R150, R150, -0x2daee0ad, RZ ;  /* 0xd2511f5396967825 */ /* 0x000fe600078e00ff */
[----:B------:R-:W-:Y:S02]  /*11700*/  LOP3.LUT R152, R133, UR10, R140, 0x96, !PT ;  /* 0x0000000a85987c12 */ /* 0x000fe4000f8e968c */
[----:B------:R-:W-:Y:S03]  /*11710*/  LOP3.LUT R132, R151, UR8, R132, 0x96, !PT ;  /* 0x0000000897847c12 */ /* 0x000fe6000f8e9684 */
[----:B------:R-:W-:Y:S04]  /*11720*/  IMAD.WIDE.U32 R152, R152, -0x326172a9, RZ ;  /* 0xcd9e8d5798987825 */ /* 0x000fe800078e00ff */
[----:B------:R-:W-:Y:S01]  /*11730*/  IMAD.WIDE.U32 R140, R132, -0x326172a9, RZ ;  /* 0xcd9e8d57848c7825 */ /* 0x000fe200078e00ff */
[----:B------:R-:W-:Y:S04]  /*11740*/  LOP3.LUT R148, R153, UR9, R148, 0x96, !PT ;  /* 0x0000000999947c12 */ /* 0x000fe8000f8e9694 */
[----:B------:R-:W-:Y:S01]  /*11750*/  LOP3.LUT R142, R140, 0xffff, RZ, 0xc0, !PT ;  /* 0x0000ffff8c8e7812 */ /* 0x000fe200078ec0ff */
[----:B------:R-:W-:Y:S01]  /*11760*/  IMAD.WIDE.U32 R148, R148, -0x2daee0ad, RZ ;  /* 0xd2511f5394947825 */ /* 0x000fe200078e00ff */
[----:B------:R-:W-:Y:S02]  /*11770*/  SHF.R.U32.HI R135, RZ, 0x10, R140 ;  /* 0x00000010ff877819 */ /* 0x000fe4000001168c */
[----:B------:R-:W-:Y:S02]  /*11780*/  LOP3.LUT R132, R141, UR28, R152, 0x96, !PT ;  /* 0x0000001c8d847c12 */ /* 0x000fe4000f8e9698 */
[----:B------:R-:W-:Y:S02]  /*11790*/  SHF.R.U32.HI R142, RZ, 0x8, R142 ;  /* 0x00000008ff8e7819 */ /* 0x000fe4000001168e */
[----:B------:R-:W-:Y:S02]  /*117a0*/  LOP3.LUT R133, R140, 0xff, RZ, 0xc0, !PT ;  /* 0x000000ff8c857812 */ /* 0x000fe400078ec0ff */
[----:B------:R-:W-:Y:S02]  /*117b0*/  SHF.R.U32.HI R140, RZ, 0x18, R140 ;  /* 0x00000018ff8c7819 */ /* 0x000fe4000001168c */
[----:B------:R-:W-:Y:S02]  /*117c0*/  LOP3.LUT R135, R135, 0xff, RZ, 0xc0, !PT ;  /* 0x000000ff87877812 */ /* 0x000fe400078ec0ff */
[C---:B------:R-:W-:Y:S02]  /*117d0*/  LOP3.LUT R134, R132.reuse, 0xffff, RZ, 0xc0, !PT ;  /* 0x0000ffff84867812 */ /* 0x040fe400078ec0ff */
[----:B------:R-:W-:Y:S02]  /*117e0*/  SHF.R.U32.HI R145, RZ, 0x10, R132 ;  /* 0x00000010ff917819 */ /* 0x000fe40000011684 */
[----:B------:R-:W-:Y:S02]  /*117f0*/  PRMT R133, R133, 0x5410, R142 ;  /* 0x0000541085857816 */ /* 0x000fe4000000008e */
[----:B------:R-:W-:Y:S02]  /*11800*/  PRMT R135, R135, 0x5410, R140 ;  /* 0x0000541087877816 */ /* 0x000fe4000000008c */
[----:B------:R-:W2:Y:S01]  /*11810*/  LDSM.16.MT88.4 R140, [R222+0x11000] ;  /* 0x01100000de8c783b */ /* 0x000ea20000004200 */
[----:B------:R-:W-:Y:S02]  /*11820*/  LOP3.LUT R147, R132, 0xff, RZ, 0xc0, !PT ;  /* 0x000000ff84937812 */ /* 0x000fe400078ec0ff */
[----:B------:R-:W-:Y:S01]  /*11830*/  SHF.R.U32.HI R134, RZ, 0x8, R134 ;  /* 0x00000008ff867819 */ /* 0x000fe20000011686 */
[--C-:B------:R-:W-:Y:S01]  /*11840*/  HSET2.LE.AND R135, R135, R250.reuse, PT ;  /* 0x000000fa87877233 */ /* 0x100fe20003803000 */
[----:B------:R-:W-:Y:S02]  /*11850*/  SHF.R.U32.HI R132, RZ, 0x18, R132 ;  /* 0x00000018ff847819 */ /* 0x000fe40000011684 */
[----:B------:R-:W-:Y:S02]  /*11860*/  LOP3.LUT R145, R145, 0xff, RZ, 0xc0, !PT ;  /* 0x000000ff91917812 */ /* 0x000fe400078ec0ff */
[----:B------:R-:W-:Y:S01]  /*11870*/  PRMT R147, R147, 0x5410, R134 ;  /* 0x0000541093937816 */ /* 0x000fe20000000086 */
[--C-:B------:R-:W-:Y:S01]  /*11880*/  HSET2.LE.AND R134, R133, R250.reuse, PT ;  /* 0x000000fa85867233 */ /* 0x100fe20003803000 */
[----:B------:R-:W-:Y:S02]  /*11890*/  PRMT R145, R145, 0x5410, R132 ;  /* 0x0000541091917816 */ /* 0x000fe40000000084 */
[----:B------:R-:W-:Y:S02]  /*118a0*/  F2FP.PACK_AB R133, R169, R168 ;  /* 0x000000a8a985723e */ /* 0x000fe400000000ff */
[----:B------:R-:W-:Y:S02]  /*118b0*/  F2FP.PACK_AB R132, R171, R170 ;  /* 0x000000aaab84723e */ /* 0x000fe400000000ff */
[----:B------:R-:W-:Y:S01]  /*118c0*/  LOP3.LUT R134, R134, R133, RZ, 0xc0, !PT ;  /* 0x0000008586867212 */ /* 0x000fe200078ec0ff */
[--C-:B------:R-:W-:Y:S01]  /*118d0*/  HSET2.LE.AND R133, R145, R250.reuse, PT ;  /* 0x000000fa91857233 */ /* 0x100fe20003803000 */
[----:B------:R-:W-:Y:S01]  /*118e0*/  LOP3.LUT R135, R135, R132, RZ, 0xc0, !PT ;  /* 0x0000008487877212 */ /* 0x000fe200078ec0ff */
[--C-:B------:R-:W-:Y:S01]  /*118f0*/  HSET2.LE.AND R132, R147, R250.reuse, PT ;  /* 0x000000fa93847233 */ /* 0x100fe20003803000 */
[----:B------:R-:W-:Y:S01]  /*11900*/  F2FP.PACK_AB R145, R251, R194 ;  /* 0x000000c2fb91723e */ /* 0x000fe200000000ff */
[----:B------:R-:W-:Y:S01]  /*11910*/  FADD.FTZ R194, R194, R193 ;  /* 0x000000c1c2c27221 */ /* 0x000fe20000010000 */
[----:B------:R-:W-:Y:S02]  /*11920*/  LOP3.LUT R133, R133, R144, RZ, 0xc0, !PT ;  /* 0x0000009085857212 */ /* 0x000fe400078ec0ff */
[----:B------:R-:W-:Y:S01]  /*11930*/  LOP3.LUT R132, R132, R145, RZ, 0xc0, !PT ;  /* 0x0000009184847212 */ /* 0x000fe200078ec0ff */
[----:B------:R-:W-:Y:S01]  /*11940*/  FADD.FTZ R251, R251, R194 ;  /* 0x000000c2fbfb7221 */ /* 0x000fe20000010000 */
[----:B------:R-:W3:Y:S03]  /*11950*/  LDSM.16.MT88.4 R144, [R221+0x11000] ;  /* 0x01100000dd90783b */ /* 0x000ee60000004200 */
[----:B------:R-:W-:Y:S02]  /*11960*/  FADD.FTZ R168, R168, R251 ;  /* 0x000000fba8a87221 */ /* 0x000fe40000010000 */
[C---:B-1----:R-:W-:Y:S05]  /*11970*/  HMMA.16816.F32 R4, R132.reuse, R136, R4 ;  /* 0x000000888404723c */ /* 0x042fea0000001804 */
[----:B------:R-:W-:Y:S03]  /*11980*/  FADD.FTZ R168, R169, R168 ;  /* 0x000000a8a9a87221 */ /* 0x000fe60000010000 */
        /* <DEDUP_REMOVED lines=38> */
[C---:B--2---:R-:W-:Y:S07]  /*11bf0*/  HMMA.16816.F32 R108, R132.reuse, R140, R108 ;  /* 0x0000008c846c723c */ /* 0x044fee000000186c */
[----:B------:R-:W-:Y:S01]  /*11c00*/  LOP3.LUT R140, R149, UR4, R150, 0x96, !PT ;  /* 0x00000004958c7c12 */ /* 0x000fe2000f8e9696 */
[C---:B------:R-:W-:Y:S04]  /*11c10*/  HMMA.16816.F32 R112, R132.reuse, R142, R112 ;  /* 0x0000008e8470723c */ /* 0x040fe80000001870 */
[----:B------:R-:W-:Y:S02]  /*11c20*/  LOP3.LUT R141, R148, 0xffff, RZ, 0xc0, !PT ;  /* 0x0000ffff948d7812 */ /* 0x000fe400078ec0ff */
[----:B------:R-:W-:Y:S02]  /*11c30*/  SHF.R.U32.HI R165, RZ, 0x10, R140 ;  /* 0x00000010ffa57819 */ /* 0x000fe4000001168c */
[--C-:B------:R-:W-:Y:S01]  /*11c40*/  SHF.R.U32.HI R142, RZ, 0x10, R148.reuse ;  /* 0x00000010ff8e7819 */ /* 0x100fe20000011694 */
[C---:B---3--:R-:W-:Y:S03]  /*11c50*/  HMMA.16816.F32 R116, R132.reuse, R144, R116 ;  /* 0x000000908474723c */ /* 0x048fe60000001874 */
[----:B------:R-:W-:Y:S02]  /*11c60*/  LOP3.LUT R142, R142, 0xff, RZ, 0xc0, !PT ;  /* 0x000000ff8e8e7812 */ /* 0x000fe400078ec0ff */
[----:B------:R-:W-:Y:S02]  /*11c70*/  LOP3.LUT R165, R165, 0xff, RZ, 0xc0, !PT ;  /* 0x000000ffa5a57812 */ /* 0x000fe400078ec0ff */
[----:B------:R-:W-:Y:S01]  /*11c80*/  SHF.R.U32.HI R145, RZ, 0x18, R148 ;  /* 0x00000018ff917819 */ /* 0x000fe20000011694 */
[C---:B------:R-:W-:Y:S04]  /*11c90*/  HMMA.16816.F32 R120, R132.reuse, R146, R120 ;  /* 0x000000928478723c */ /* 0x040fe80000001878 */
[----:B------:R-:W-:Y:S02]  /*11ca0*/  PRMT R145, R142, 0x5410, R145 ;  /* 0x000054108e917816 */ /* 0x000fe40000000091 */
[----:B------:R-:W-:Y:S02]  /*11cb0*/  LOP3.LUT R144, R140, 0xffff, RZ, 0xc0, !PT ;  /* 0x0000ffff8c907812 */ /* 0x000fe400078ec0ff */
[C---:B-1----:R-:W-:Y:S04]  /*11cc0*/  HMMA.16816.F32 R124, R132.reuse, R136, R124 ;  /* 0x00000088847c723c */ /* 0x042fe8000000187c */
[----:B------:R-:W-:Y:S01]  /*11cd0*/  LOP3.LUT R147, R148, 0xff, RZ, 0xc0, !PT ;  /* 0x000000ff94937812 */ /* 0x000fe200078ec0ff */
[--C-:B------:R-:W-:Y:S01]  /*11ce0*/  HSET2.LE.AND R167, R145, R250.reuse, PT ;  /* 0x000000fa91a77233 */ /* 0x100fe20003803000 */
[----:B------:R-:W1:Y:S01]  /*11cf0*/  LDSM.16.MT88.4 R148, [R222+0x11800] ;  /* 0x01180000de94783b */ /* 0x000e620000004200 */
[----:B------:R-:W-:Y:S01]  /*11d00*/  SHF.R.U32.HI R136, RZ, 0x8, R141 ;  /* 0x00000008ff887819 */ /* 0x000fe2000001168d */
[----:B------:R-:W-:Y:S04]  /*11d10*/  HMMA.16816.F32 R128, R132, R138, R128 ;  /* 0x0000008a8480723c */ /* 0x000fe80000001880 */
[----:B------:R-:W-:Y:S02]  /*11d20*/  LOP3.LUT R137, R140, 0xff, RZ, 0xc0, !PT ;  /* 0x000000ff8c897812 */ /* 0x000fe400078ec0ff */
[----:B------:R-:W-:Y:S01]  /*11d30*/  SHF.R.U32.HI R140, RZ, 0x18, R140 ;  /* 0x00000018ff8c7819 */ /* 0x000fe2000001168c */
[----:B------:R-:W-:Y:S01]  /*11d40*/  LDSM.16.MT88.4 R132, [R220+0x11800] ;  /* 0x01180000dc84783b */ /* 0x000fe20000004200 */
[----:B------:R-:W-:Y:S04]  /*11d50*/  SHF.R.U32.HI R144, RZ, 0x8, R144 ;  /* 0x00000008ff907819 */ /* 0x000fe80000011690 */
[----:B------:R-:W-:Y:S02]  /*11d60*/  PRMT R165, R165, 0x5410, R140 ;  /* 0x00005410a5a57816 */ /* 0x000fe4000000008c */
[----:B------:R-:W-:Y:S01]  /*11d70*/  PRMT R147, R147, 0x5410, R136 ;  /* 0x0000541093937816 */ /* 0x000fe20000000088 */
[----:B------:R-:W2:Y:S01]  /*11d80*/  LDSM.16.MT88.4 R140, [R221+0x11800] ;  /* 0x01180000dd8c783b */ /* 0x000ea20000004200 */
[----:B------:R-:W-:Y:S01]  /*11d90*/  PRMT R137, R137, 0x5410, R144 ;  /* 0x0000541089897816 */ /* 0x000fe20000000090 */
[--C-:B------:R-:W-:Y:S01]  /*11da0*/  HSET2.LE.AND R165, R165, R250.reuse, PT ;  /* 0x000000faa5a57233 */ /* 0x100fe20003803000 */
[----:B------:R-:W-:Y:S01]  /*11db0*/  F2FP.PACK_AB R138, R200, R185 ;  /* 0x000000b9c88a723e */ /* 0x000fe200000000ff */
[--C-:B------:R-:W-:Y:S01]  /*11dc0*/  HSET2.LE.AND R166, R147, R250.reuse, PT ;  /* 0x000000fa93a67233 */ /* 0x100fe20003803000 */
[----:B-----5:R-:W-:Y:S01]  /*11dd0*/  F2FP.PACK_AB R136, R181, R180 ;  /* 0x000000b4b588723e */ /* 0x020fe200000000ff */
[----:B------:R-:W-:Y:S01]  /*11de0*/  HSET2.LE.AND R164, R137, R250, PT ;  /* 0x000000fa89a47233 */ /* 0x000fe20003803000 */
[----:B------:R-:W-:Y:S01]  /*11df0*/  F2FP.PACK_AB R137, R198, R191 ;  /* 0x000000bfc689723e */ /* 0x000fe200000000ff */
[----:B------:R-:W-:Y:S01]  /*11e00*/  FADD.FTZ R191, R191, R168 ;  /* 0x000000a8bfbf7221 */ /* 0x000fe20000010000 */
[----:B------:R-:W-:Y:S02]  /*11e10*/  LOP3.LUT R165, R165, R138, RZ, 0xc0, !PT ;  /* 0x0000008aa5a57212 */ /* 0x000fe400078ec0ff */
[----:B------:R-:W-:Y:S01]  /*11e20*/  LOP3.LUT R164, R164, R137, RZ, 0xc0, !PT ;  /* 0x00000089a4a47212 */ /* 0x000fe200078ec0ff */
[----:B------:R-:W-:Y:S01]  /*11e30*/  FADD.FTZ R198, R198, R191 ;  /* 0x000000bfc6c67221 */ /* 0x000fe20000010000 */
[----:B------:R-:W-:Y:S01]  /*11e40*/  LOP3.LUT R166, R166, R3, RZ, 0xc0, !PT ;  /* 0x00000003a6a67212 */ /* 0x000fe200078ec0ff */
[----:B------:R-:W-:Y:S01]  /*11e50*/  FADD.FTZ R3, R173, R174 ;  /* 0x000000aead037221 */ /* 0x000fe20000010000 */
[----:B------:R-:W-:Y:S03]  /*11e60*/  LOP3.LUT R167, R167, R136, RZ, 0xc0, !PT ;  /* 0x00000088a7a77212 */ /* 0x000fe600078ec0ff */
[----:B------:R-:W-:Y:S04]  /*11e70*/  FADD.FTZ R3, R172, R3 ;  /* 0x00000003ac037221 */ /* 0x000fe80000010000 */
[C---:B------:R-:W-:Y:S01]  /*11e80*/  HMMA.16816.F32 R160, R164.reuse, R156, R4 ;  /* 0x0000009ca4a0723c */ /* 0x040fe20000001804 */
[----:B------:R-:W3:Y:S04]  /*11e90*/  LDSM.16.MT88.4 R4, [R224+0x13800] ;  /* 0x01380000e004783b */ /* 0x000ee80000004200 */
[----:B------:R-:W-:Y:S02]  /*11ea0*/  FADD.FTZ R192, R192, R3 ;  /* 0x00000003c0c07221 */ /* 0x000fe40000010000 */
[----:B------:R-:W-:Y:S01]  /*11eb0*/  IMAD.MOV.U32 R3, RZ, RZ, R2 ;  /* 0x000000ffff037224 */ /* 0x000fe200078e0002 */
[C---:B------:R-:W-:Y:S01]  /*11ec0*/  HMMA.16816.F32 R156, R164.reuse, R158, R8 ;  /* 0x0000009ea49c723c */ /* 0x040fe20000001808 */
[----:B------:R-:W4:Y:S03]  /*11ed0*/  LDSM.16.MT88.4 R8, [R222+0x13800] ;  /* 0x01380000de08783b */ /* 0x000f260000004200 */
[----:B------:R-:W-:Y:S04]  /*11ee0*/  FADD.FTZ R199, R199, R192 ;  /* 0x000000c0c7c77221 */ /* 0x000fe80000010000 */
[C---:B-1----:R-:W-:Y:S01]  /*11ef0*/  HMMA.16816.F32 R152, R164.reuse, R148, R12 ;  /* 0x00000094a498723c */ /* 0x042fe2000000180c */
[----:B------:R-:W1:Y:S03]  /*11f00*/  LDSM.16.MT88.4 R12, [R221+0x13800] ;  /* 0x01380000dd0c783b */ /* 0x000e660000004200 */
[----:B------:R-:W-:Y:S04]  /*11f10*/  FADD.FTZ R188, R188, R199 ;  /* 0x000000c7bcbc7221 */ /* 0x000fe80000010000 */
[C---:B------:R-:W-:Y:S01]  /*11f20*/  HMMA.16816.F32 R148, R164.reuse, R150, R16 ;  /* 0x00000096a494723c */ /* 0x040fe20000001810 */
[----:B------:R-:W5:Y:S03]  /*11f30*/  LDSM.16.MT88.4 R16, [R220+0x13800] ;  /* 0x01380000dc10783b */ /* 0x000f660000004200 */
[----:B------:R-:W-:Y:S04]  /*11f40*/  FADD.FTZ R195, R195, R188 ;  /* 0x000000bcc3c37221 */ /* 0x000fe80000010000 */
[C---:B--2---:R-:W-:Y:S01]  /*11f50*/  HMMA.16816.F32 R144, R164.reuse, R140, R20 ;  /* 0x0000008ca490723c */ /* 0x044fe20000001814 */
[----:B------:R-:W2:Y:S03]  /*11f60*/  LDSM.16.MT88.4 R20, [R224+0x15800] ;  /* 0x01580000e014783b */ /* 0x000ea60000004200 */
[----:B------:R-:W-:Y:S04]  /*11f70*/  FADD.FTZ R196, R196, R195 ;  /* 0x000000c3c4c47221 */ /* 0x000fe80000010000 */
[C---:B------:R-:W-:Y:S01]  /*11f80*/  HMMA.16816.F32 R140, R164.reuse, R142, R24 ;  /* 0x0000008ea48c723c */ /* 0x040fe20000001818 */
[----:B------:R-:W-:Y:S03]  /*11f90*/  LDSM.16.MT88.4 R24, [R224+0x17800] ;  /* 0x01780000e018783b */ /* 0x000fe60000004200 */
[----:B------:R-:W-:Y:S04]  /*11fa0*/  FADD.FTZ R201, R201, R196 ;  /* 0x000000c4c9c97221 */ /* 0x000fe80000010000 */
[C---:B------:R-:W-:Y:S08]  /*11fb0*/  HMMA.16816.F32 R136, R164.reuse, R132, R28 ;  /* 0x00000084a488723c */ /* 0x040ff0000000181c */
        /* <DEDUP_REMOVED lines=27> */
[C---:B--2---:R-:W-:Y:S08]  /*12170*/  HMMA.16816.F32 R116, R164.reuse, R20, R116 ;  /* 0x00000014a474723c */ /* 0x044ff00000001874 */
[C---:B------:R-:W-:Y:S08]  /*12180*/  HMMA.16816.F32 R120, R164.reuse, R22, R120 ;  /* 0x00000016a478723c */ /* 0x040ff00000001878 */
[C---:B---3--:R-:W-:Y:S07]  /*12190*/  HMMA.16816.F32 R124, R164.reuse, R4, R124 ;  /* 0x00000004a47c723c */ /* 0x048fee000000187c */
[----:B------:R-:W-:Y:S01]  /*121a0*/  FADD.FTZ R4, R170, R201 ;  /* 0x000000c9aa047221 */ /* 0x000fe20000010000 */
[----:B------:R-:W-:Y:S04]  /*121b0*/  HMMA.16816.F32 R128, R164, R6, R128 ;  /* 0x00000006a480723c */ /* 0x000fe80000001880 */
[----:B------:R-:W-:Y:S03]  /*121c0*/  FADD.FTZ R4, R171, R4 ;  /* 0x00000004ab047221 */ /* 0x000fe60000010000 */
[----:B------:R-:W-:Y:S02]  /*121d0*/  FADD.FTZ R167, R183, R198 ;  /* 0x000000c6b7a77221 */ /* 0x000fe40000010000 */
[----:B------:R-:W-:Y:S03]  /*121e0*/  FADD.FTZ R185, R185, R4 ;  /* 0x00000004b9b97221 */ /* 0x000fe60000010000 */
[----:B------:R-:W-:Y:S02]  /*121f0*/  FADD.FTZ R167, R184, R167 ;  /* 0x000000a7b8a77221 */ /* 0x000fe40000010000 */
[----:B------:R-:W-:Y:S02]  /*12200*/  FADD.FTZ R185, R200, R185 ;  /* 0x000000b9c8b97221 */ /* 0x000fe40000010000 */
[----:B------:R-:W-:Y:S02]  /*12210*/  IMAD.MOV.U32 R164, RZ, RZ, R0 ;  /* 0x000000ffffa47224 */ /* 0x000fe400078e0000 */
[----:B------:R-:W-:Y:S04]  /*12220*/  FADD.FTZ R166, R180, R185 ;  /* 0x000000b9b4a67221 */ /* 0x000fe80000010000 */
[----:B------:R-:W-:Y:S01]  /*12230*/  FADD.FTZ R166, R181, R166 ;  /* 0x000000a6b5a67221 */ /* 0x000fe20000010000 */
[----:B------:R-:W-:-:S05]  /*12240*/  @P0 BRA `(.L_x_625) ;  /* 0xffffb64000000947 */ /* 0x000fca000383ffff */
.L_x_624:
[----:B------:R-:W1:Y:S01]  /*12250*/  SHFL.BFLY PT, R4, R167, 0x2, 0x1f ;  /* 0x0c401f00a7047f89 */ /* 0x000e6200000e0000 */
[----:B------:R-:W-:Y:S01]  /*12260*/  MOV R10, 0x3f800000 ;  /* 0x3f800000000a7802 */ /* 0x000fe20000000f00 */
[----:B------:R-:W2:Y:S01]  /*12270*/  S2UR UR6, SR_CTAID.Y ;  /* 0x00000000000679c3 */ /* 0x000ea20000002600 */
[----:B------:R-:W-:Y:S01]  /*12280*/  MOV R11, 0x3f800000 ;  /* 0x3f800000000b7802 */ /* 0x000fe20000000f00 */
[----:B------:R-:W3:Y:S01]  /*12290*/  SHFL.BFLY PT, R3, R166, 0x2, 0x1f ;  /* 0x0c401f00a6037f89 */ /* 0x000ee200000e0000 */
[----:B------:R-:W-:Y:S01]  /*122a0*/  ULDC.U8 UR10, c[0x0][0x329] ;  /* 0x0000ca40000a7ab9 */ /* 0x000fe20000000000 */
[----:B------:R-:W-:Y:S01]  /*122b0*/  BSSY B0, `(.L_x_628) ;  /* 0x0000193000007945 */ /* 0x000fe20003800000 */
[----:B------:R-:W-:-:S02]  /*122c0*/  UISETP.NE.AND UP4, UPT, UR21, -0x1, UPT ;  /* 0xffffffff1500788c */ /* 0x000fc4000bf85270 */
[----:B------:R-:W-:Y:S02]  /*122d0*/  UISETP.NE.AND UP3, UPT, UR10, URZ, UPT ;  /* 0x0000003f0a00728c */ /* 0x000fe4000bf65270 */
[----:B------:R-:W-:Y:S02]  /*122e0*/  ULDC.U8 UR9, c[0x0][0x328] ;  /* 0x0000ca0000097ab9 */ /* 0x000fe40000000000 */
[----:B------:R-:W-:Y:S02]  /*122f0*/  ULDC.64 UR4, c[0x0][0x1e8] ;  /* 0x00007a0000047ab9 */ /* 0x000fe40000000a00 */
[----:B------:R-:W-:Y:S02]  /*12300*/  UISETP.NE.AND UP2, UPT, UR9, URZ, UPT ;  /* 0x0000003f0900728c */ /* 0x000fe4000bf45270 */
[----:B------:R-:W-:Y:S02]  /*12310*/  ULDC UR8, c[0x0][0x214] ;  /* 0x0000850000087ab9 */ /* 0x000fe40000000800 */
[----:B------:R-:W-:-:S02]  /*12320*/  @UP4 UIMAD.WIDE.U32 UR14, UR21, UR4, URZ ;  /* 0x00000004150e42a5 */ /* 0x000fc4000f8e003f */
[----:B------:R-:W-:Y:S01]  /*12330*/  @!UP3 UISETP.NE.AND UP1, UPT, UR9, URZ, UPT ;  /* 0x0000003f0900b28c */ /* 0x000fe2000bf25270 */
[----:B------:R-:W4:Y:S01]  /*12340*/  S2UR UR9, SR_CTAID.X ;  /* 0x00000000000979c3 */ /* 0x000f220000002500 */
[----:B------:R-:W-:Y:S01]  /*12350*/  @UP4 UIMAD UR7, UR21, UR5, UR15 ;  /* 0x00000005150742a4 */ /* 0x000fe2000f8e020f */
[----:B-1----:R-:W-:Y:S01]  /*12360*/  FADD.FTZ R7, R4, R167 ;  /* 0x000000a704077221 */ /* 0x002fe20000010000 */
[----:B------:R-:W-:Y:S01]  /*12370*/  UISETP.EQ.AND UP2, UPT, UR10, URZ, UP2 ;  /* 0x0000003f0a00728c */ /* 0x000fe20009742270 */
[----:B------:R-:W1:Y:S01]  /*12380*/  S2R R4, SR_TID.X ;  /* 0x0000000000047919 */ /* 0x000e620000002100 */
[----:B--2---:R-:W-:Y:S01]  /*12390*/  @!UP4 USHF.R.S32.HI UR12, URZ, 0x1f, UR6 ;  /* 0x0000001f3f0cc899 */ /* 0x004fe20008011406 */
[----:B---3--:R-:W-:Y:S01]  /*123a0*/  FADD.FTZ R8, R3, R166 ;  /* 0x000000a603087221 */ /* 0x008fe20000010000 */
[----:B------:R-:W-:Y:S01]  /*123b0*/  ULDC.64 UR4, c[0x0][0x1e0] ;  /* 0x0000780000047ab9 */ /* 0x000fe20000000a00 */
[----:B------:R-:W2:Y:S01]  /*123c0*/  SHFL.BFLY PT, R6, R7, 0x1, 0x1f ;  /* 0x0c201f0007067f89 */ /* 0x000ea200000e0000 */
[----:B------:R-:W3:Y:S01]  /*123d0*/  S2UR UR10, SR_CTAID.Z ;  /* 0x00000000000a79c3 */ /* 0x000ee20000002700 */
[----:B------:R-:W-:-:S02]  /*123e0*/  @!UP4 UIMAD UR12, UR12, UR4, URZ ;  /* 0x000000040c0cc2a4 */ /* 0x000fc4000f8e023f */
[----:B------:R-:W5:Y:S01]  /*123f0*/  SHFL.BFLY PT, R5, R8, 0x1, 0x1f ;  /* 0x0c201f0008057f89 */ /* 0x000f6200000e0000 */
[----:B------:R-:W-:Y:S02]  /*12400*/  @UP3 ULDC UR11, c[0x0][0x210] ;  /* 0x00008400000b3ab9 */ /* 0x000fe40000000800 */
[----:B------:R-:W-:Y:S02]  /*12410*/  @!UP4 UIMAD UR12, UR6, UR5, UR12 ;  /* 0x00000005060cc2a4 */ /* 0x000fe4000f8e020c */
[----:B------:R-:W-:Y:S02]  /*12420*/  @UP3 UIMAD UR11, UR11, UR8, URZ ;  /* 0x000000080b0b32a4 */ /* 0x000fe4000f8e023f */
[----:B------:R-:W-:Y:S02]  /*12430*/  ULDC UR5, c[0x0][0x234] ;  /* 0x00008d0000057ab9 */ /* 0x000fe40000000800 */
[----:B------:R-:W-:Y:S02]  /*12440*/  UISETP.NE.OR UP0, UPT, UR21, -0x1, !UP2 ;  /* 0xffffffff1500788c */ /* 0x000fe4000d705670 */
[----:B------:R-:W-:-:S02]  /*12450*/  @!UP3 USEL UR11, UR8, UR5, !UP1 ;  /* 0x00000005080bb287 */ /* 0x000fc4000c800000 */
[----:B------:R-:W-:Y:S02]  /*12460*/  @!UP4 UIMAD.WIDE.U32 UR16, UR6, UR4, URZ ;  /* 0x000000040610c2a5 */ /* 0x000fe4000f8e003f */
[----:B------:R-:W-:Y:S01]  /*12470*/  @UP3 UMOV UR13, 0x1 ;  /* 0x00000001000d3882 */ /* 0x000fe20000000000 */
[----:B-1----:R-:W-:Y:S01]  /*12480*/  SHF.R.S32.HI R3, RZ, 0x1f, R4 ;  /* 0x0000001fff037819 */ /* 0x002fe20000011404 */
[----:B------:R-:W-:Y:S02]  /*12490*/  ULDC UR4, c[0x0][0x1c0] ;  /* 0x0000700000047ab9 */ /* 0x000fe40000000800 */
[----:B------:R-:W-:Y:S01]  /*124a0*/  @!UP3 UIMAD UR13, UR11, UR4, URZ ;  /* 0x000000040b0db2a4 */ /* 0x000fe2000f8e023f */
[----:B--2---:R-:W-:Y:S01]  /*124b0*/  FADD.FTZ R6, R7, R6 ;  /* 0x0000000607067221 */ /* 0x004fe20000010000 */
[----:B------:R-:W-:Y:S01]  /*124c0*/  LEA.HI R9, R3, R4, RZ, 0x2 ;  /* 0x0000000403097211 */ /* 0x000fe200078f10ff */
[----:B------:R-:W-:Y:S01]  /*124d0*/  @UP3 ULDC UR15, c[0x0][0x210] ;  /* 0x00008400000f3ab9 */ /* 0x000fe20000000800 */
[----:B-----5:R-:W-:-:S02]  /*124e0*/  FADD.FTZ R5, R8, R5 ;  /* 0x0000000508057221 */ /* 0x020fc40000010000 */
[----:B------:R-:W-:Y:S01]  /*124f0*/  FSETP.NE.FTZ.AND P4, PT, R6, RZ, PT ;  /* 0x000000ff0600720b */ /* 0x000fe20003f95000 */
[----:B------:R-:W-:Y:S01]  /*12500*/  UIMAD UR4, UR6, UR13, URZ ;  /* 0x0000000d060472a4 */ /* 0x000fe2000f8e023f */
[--C-:B------:R-:W-:Y:S01]  /*12510*/  SHF.R.S32.HI R8, RZ, 0x2, R9.reuse ;  /* 0x00000002ff087819 */ /* 0x100fe20000011409 */
[----:B------:R-:W-:Y:S01]  /*12520*/  @!UP3 UMOV UR15, 0x1 ;  /* 0x00000001000fb882 */ /* 0x000fe20000000000 */
[----:B------:R-:W-:Y:S01]  /*12530*/  FSETP.NE.FTZ.AND P3, PT, R5, RZ, PT ;  /* 0x000000ff0500720b */ /* 0x000fe20003f75000 */
[----:B------:R-:W-:Y:S01]  /*12540*/  @!UP0 UIMAD UR21, UR6, UR8, URZ ;  /* 0x00000008061582a4 */ /* 0x000fe2000f8e023f */
[----:B------:R-:W-:Y:S01]  /*12550*/  SHF.R.S32.HI R7, RZ, 0x1f, R9 ;  /* 0x0000001fff077819 */ /* 0x000fe20000011409 */
[----:B----4-:R-:W-:Y:S01]  /*12560*/  UIMAD UR5, UR9, UR15, URZ ;  /* 0x0000000f090572a4 */ /* 0x010fe2000f8e023f */
[----:B------:R-:W-:Y:S01]  /*12570*/  LOP3.LUT R9, R9, 0x3ffffffc, RZ, 0xc0, !PT ;  /* 0x3ffffffc09097812 */ /* 0x000fe200078ec0ff */
[----:B------:R-:W-:Y:S01]  /*12580*/  USEL UR4, UR4, URZ, !UP2 ;  /* 0x0000003f04047287 */ /* 0x000fe2000d000000 */
[----:B------:R-:W-:Y:S01]  /*12590*/  LEA.HI R7, R7, R8, RZ, 0x3 ;  /* 0x0000000807077211 */ /* 0x000fe200078f18ff */
[----:B------:R-:W-:Y:S01]  /*125a0*/  USHF.L.U32 UR5, UR5, 0x6, URZ ;  /* 0x0000000605057899 */ /* 0x000fe2000800063f */
[----:B------:R-:W-:Y:S01]  /*125b0*/  IADD3 R9, -R9, R4, RZ ;  /* 0x0000000409097210 */ /* 0x000fe20007ffe1ff */
[----:B------:R-:W1:Y:S01]  /*125c0*/  @P4 MUFU.RCP R10, R6 ;  /* 0x00000006000a4308 */ /* 0x000e620000001000 */
[----:B------:R-:W-:Y:S01]  /*125d0*/  LOP3.LUT R7, R7, 0xfffffff8, RZ, 0xc0, !PT ;  /* 0xfffffff807077812 */ /* 0x000fe200078ec0ff */
[----:B---3--:R-:W-:-:S02]  /*125e0*/  UIMAD UR11, UR10, UR11, UR4 ;  /* 0x0000000b0a0b72a4 */ /* 0x008fc4000f8e0204 */
[----:B------:R-:W-:Y:S01]  /*125f0*/  @!UP2 UMOV UR18, URZ ;  /* 0x0000003f0012ac82 */ /* 0x000fe20008000000 */
[----:B------:R-:W-:Y:S01]  /*12600*/  IADD3 R7, R8, -R7, RZ ;  /* 0x8000000708077210 */ /* 0x000fe20007ffe0ff */
[----:B------:R-:W-:Y:S01]  /*12610*/  @UP2 UMOV UR18, UR21 ;  /* 0x0000001500122c82 */ /* 0x000fe20008000000 */
[----:B------:R-:W-:Y:S01]  /*12620*/  LEA.HI R8, R3, R4, RZ, 0x5 ;  /* 0x0000000403087211 */ /* 0x000fe200078f28ff */
[----:B------:R-:W2:Y:S01]  /*12630*/  @P3 MUFU.RCP R11, R5 ;  /* 0x00000005000b3308 */ /* 0x000ea20000001000 */
[C---:B------:R-:W-:Y:S01]  /*12640*/  SHF.L.U32 R12, R7.reuse, 0x6, RZ ;  /* 0x00000006070c7819 */ /* 0x040fe200000006ff */
[----:B------:R-:W-:Y:S01]  /*12650*/  @!UP2 UMOV UR19, URZ ;  /* 0x0000003f0013ac82 */ /* 0x000fe20008000000 */
[C---:B------:R-:W-:Y:S01]  /*12660*/  R2P PR, R7.reuse, 0x6 ;  /* 0x0000000607007804 */ /* 0x040fe20000000000 */
[----:B------:R-:W-:Y:S01]  /*12670*/  USHF.R.S32.HI UR4, URZ, 0x1f, UR5 ;  /* 0x0000001f3f047899 */ /* 0x000fe20008011405 */
[----:B------:R-:W-:Y:S01]  /*12680*/  LOP3.LUT R12, R12, 0x1c0, RZ, 0xc0, !PT ;  /* 0x000001c00c0c7812 */ /* 0x000fe200078ec0ff */
[----:B------:R-:W-:Y:S01]  /*12690*/  @UP2 USHF.R.S32.HI UR19, URZ, 0x1f, UR21 ;  /* 0x0000001f3f132899 */ /* 0x000fe20008011415 */
[----:B------:R-:W-:Y:S01]  /*126a0*/  LOP3.LUT R7, R7, 0x1, RZ, 0xc0, !PT ;  /* 0x0000000107077812 */ /* 0x000fe200078ec0ff */
[----:B-1----:R-:W-:Y:S01]  /*126b0*/  FMUL.FTZ R10, R10, c[0x0][0x2dc] ;  /* 0x0000b7000a0a7a20 */ /* 0x002fe20000410000 */
[----:B------:R-:W-:Y:S01]  /*126c0*/  LEA.HI R12, R12, R12, RZ, 0x1d ;  /* 0x0000000c0c0c7211 */ /* 0x000fe200078fe8ff */
[----:B------:R-:W1:Y:S01]  /*126d0*/  @P4 MUFU.LG2 R6, R6 ;  /* 0x0000000600064308 */ /* 0x000e620000000c00 */
[----:B------:R-:W-:Y:S01]  /*126e0*/  ISETP.NE.U32.AND P0, PT, R7, 0x1, PT ;  /* 0x000000010700780c */ /* 0x000fe20003f05070 */
[C---:B------:R-:W-:Y:S01]  /*126f0*/  FMUL.FTZ R160, R10.reuse, R160 ;  /* 0x000000a00aa07220 */ /* 0x040fe20000410000 */
[----:B------:R-:W-:Y:S01]  /*12700*/  MOV R7, 0x20 ;  /* 0x0000002000077802 */ /* 0x000fe20000000f00 */
        /* <DEDUP_REMOVED lines=11> */
[----:B------:R-:W-:Y:S01]  /*127c0*/  @!UP4 UIADD3 UR7, UR17, UR12, URZ ;  /* 0x0000000c1107c290 */ /* 0x000fe2000fffe03f */
        /* <DEDUP_REMOVED lines=87> */
[----:B------:R-:W-:Y:S01]  /*12d40*/  SHF.R.S32.HI R10, RZ, 0x5, R8 ;  /* 0x00000005ff0a7819 */ /* 0x000fe20000011408 */
[----:B--2---:R-:W-:Y:S01]  /*12d50*/  FMUL.FTZ R11, R11, c[0x0][0x2dc] ;  /* 0x0000b7000b0b7a20 */ /* 0x004fe20000410000 */
[----:B------:R-:W-:Y:S01]  /*12d60*/  F2FP.PACK_AB R124, R125, R124 ;  /* 0x0000007c7d7c723e */ /* 0x000fe200000000ff */
[----:B-1----:R-:W-:Y:S01]  /*12d70*/  @P4 FMUL.FTZ R77, R6, 0.69314718246459960938 ;  /* 0x3f317218064d4820 */ /* 0x002fe20000410000 */
[----:B------:R-:W-:Y:S01]  /*12d80*/  LEA R9, R10, R9, 0x9 ;  /* 0x000000090a097211 */ /* 0x000fe200078e48ff */
[----:B------:R-:W-:Y:S01]  /*12d90*/  FMUL.FTZ R162, R11, R162 ;  /* 0x000000a20ba27220 */ /* 0x000fe20000410000 */
[----:B------:R-:W-:Y:S01]  /*12da0*/  F2FP.PACK_AB R128, R129, R128 ;  /* 0x000000808180723e */ /* 0x000fe200000000ff */
[----:B------:R-:W-:Y:S01]  /*12db0*/  FMUL.FTZ R163, R11, R163 ;  /* 0x000000a30ba37220 */ /* 0x000fe20000410000 */
[----:B------:R-:W-:Y:S01]  /*12dc0*/  LEA R9, R9, R12, 0x1 ;  /* 0x0000000c09097211 */ /* 0x000fe200078e08ff */
[----:B------:R-:W-:Y:S01]  /*12dd0*/  FMUL.FTZ R158, R11, R158 ;  /* 0x0000009e0b9e7220 */ /* 0x000fe20000410000 */
[----:B------:R-:W-:Y:S01]  /*12de0*/  SEL R12, R7, 0xffffffe0, !P1 ;  /* 0xffffffe0070c7807 */ /* 0x000fe20004800000 */
[----:B------:R-:W-:Y:S01]  /*12df0*/  FMUL.FTZ R159, R11, R159 ;  /* 0x0000009f0b9f7220 */ /* 0x000fe20000410000 */
[----:B------:R-:W-:Y:S01]  /*12e00*/  SHF.L.U32 R9, R9, 0x1, RZ ;  /* 0x0000000109097819 */ /* 0x000fe200000006ff */
[C---:B------:R-:W-:Y:S01]  /*12e10*/  FMUL.FTZ R154, R11.reuse, R154 ;  /* 0x0000009a0b9a7220 */ /* 0x040fe20000410000 */
[----:B------:R-:W-:Y:S01]  /*12e20*/  MOV R7, 0x40 ;  /* 0x0000004000077802 */ /* 0x000fe20000000f00 */
[----:B------:R-:W-:Y:S01]  /*12e30*/  FMUL.FTZ R155, R11, R155 ;  /* 0x0000009b0b9b7220 */ /* 0x000fe20000410000 */
[----:B------:R-:W-:Y:S01]  /*12e40*/  IADD3 R13, R9, -0x10, RZ ;  /* 0xfffffff0090d7810 */ /* 0x000fe20007ffe0ff */
[----:B------:R-:W-:Y:S01]  /*12e50*/  FMUL.FTZ R150, R11, R150 ;  /* 0x000000960b967220 */ /* 0x000fe20000410000 */
[----:B------:R-:W-:Y:S01]  /*12e60*/  @P0 IADD3 R13, R9, 0x10, RZ ;  /* 0x00000010090d0810 */ /* 0x000fe20007ffe0ff */
[----:B------:R-:W-:Y:S01]  /*12e70*/  FMUL.FTZ R151, R11, R151 ;  /* 0x000000970b977220 */ /* 0x000fe20000410000 */
[----:B------:R-:W-:Y:S01]  /*12e80*/  F2FP.PACK_AB R162, R163, R162 ;  /* 0x000000a2a3a2723e */ /* 0x000fe200000000ff */
[----:B------:R-:W-:Y:S01]  /*12e90*/  FMUL.FTZ R146, R11, R146 ;  /* 0x000000920b927220 */ /* 0x000fe20000410000 */
[----:B------:R-:W-:Y:S01]  /*12ea0*/  SEL R14, R7, 0xffffffc0, !P2 ;  /* 0xffffffc0070e7807 */ /* 0x000fe20005000000 */
[----:B------:R-:W-:Y:S01]  /*12eb0*/  FMUL.FTZ R147, R11, R147 ;  /* 0x000000930b937220 */ /* 0x000fe20000410000 */
[----:B------:R-:W-:Y:S01]  /*12ec0*/  F2FP.PACK_AB R158, R159, R158 ;  /* 0x0000009e9f9e723e */ /* 0x000fe200000000ff */
[----:B------:R-:W-:Y:S01]  /*12ed0*/  FMUL.FTZ R142, R11, R142 ;  /* 0x0000008e0b8e7220 */ /* 0x000fe20000410000 */
[----:B------:R-:W-:Y:S01]  /*12ee0*/  F2FP.PACK_AB R154, R155, R154 ;  /* 0x0000009a9b9a723e */ /* 0x000fe200000000ff */
[----:B------:R-:W-:Y:S01]  /*12ef0*/  FMUL.FTZ R143, R11, R143 ;  /* 0x0000008f0b8f7220 */ /* 0x000fe20000410000 */
[----:B------:R-:W-:Y:S01]  /*12f00*/  IADD3 R15, R9, R12, RZ ;  /* 0x0000000c090f7210 */ /* 0x000fe20007ffe0ff */
[----:B------:R-:W-:Y:S01]  /*12f10*/  FMUL.FTZ R138, R11, R138 ;  /* 0x0000008a0b8a7220 */ /* 0x000fe20000410000 */
[----:B------:R-:W-:Y:S01]  /*12f20*/  F2FP.PACK_AB R150, R151, R150 ;  /* 0x000000969796723e */ /* 0x000fe200000000ff */
[C---:B------:R-:W-:Y:S01]  /*12f30*/  FMUL.FTZ R139, R11.reuse, R139 ;  /* 0x0000008b0b8b7220 */ /* 0x040fe20000410000 */
[----:B------:R-:W-:Y:S01]  /*12f40*/  IADD3 R17, R12, R13, RZ ;  /* 0x0000000d0c117210 */ /* 0x000fe20007ffe0ff */
[----:B------:R-:W-:Y:S01]  /*12f50*/  FMUL.FTZ R134, R11, R134 ;  /* 0x000000860b867220 */ /* 0x000fe20000410000 */
        /* <DEDUP_REMOVED lines=8> */
[----:B------:R-:W-:Y:S01]  /*12fe0*/  IADD3 R21, R14, R13, RZ ;  /* 0x0000000d0e157210 */ /* 0x000fe20007ffe0ff */
[C---:B------:R-:W-:Y:S01]  /*12ff0*/  FMUL.FTZ R43, R11.reuse, R43 ;  /* 0x0000002b0b2b7220 */ /* 0x040fe20000410000 */
[----:B------:R-:W-:Y:S01]  /*13000*/  STS [R9+0x400], R162 ;  /* 0x000400a209007388 */ /* 0x000fe20000000800 */
[----:B------:R-:W-:Y:S01]  /*13010*/  FMUL.FTZ R46, R11, R46 ;  /* 0x0000002e0b2e7220 */ /* 0x000fe20000410000 */
[----:B------:R-:W-:Y:S01]  /*13020*/  F2FP.PACK_AB R138, R139, R138 ;  /* 0x0000008a8b8a723e */ /* 0x000fe200000000ff */
[C---:B------:R-:W-:Y:S01]  /*13030*/  FMUL.FTZ R47, R11.reuse, R47 ;  /* 0x0000002f0b2f7220 */ /* 0x040fe20000410000 */
[----:B------:R-:W-:Y:S01]  /*13040*/  STS [R13], R156 ;  /* 0x0000009c0d007388 */ /* 0x000fe20000000800 */
[----:B------:R-:W-:Y:S01]  /*13050*/  FMUL.FTZ R50, R11, R50 ;  /* 0x000000320b327220 */ /* 0x000fe20000410000 */
[----:B------:R-:W-:Y:S01]  /*13060*/  IADD3 R23, R15, R14, RZ ;  /* 0x0000000e0f177210 */ /* 0x000fe20007ffe0ff */
[C---:B------:R-:W-:Y:S01]  /*13070*/  FMUL.FTZ R51, R11.reuse, R51 ;  /* 0x000000330b337220 */ /* 0x040fe20000410000 */
[----:B------:R-:W-:Y:S01]  /*13080*/  STS [R13+0x400], R158 ;  /* 0x0004009e0d007388 */ /* 0x000fe20000000800 */
[----:B------:R-:W-:Y:S01]  /*13090*/  FMUL.FTZ R54, R11, R54 ;  /* 0x000000360b367220 */ /* 0x000fe20000410000 */
[----:B------:R-:W-:Y:S01]  /*130a0*/  F2FP.PACK_AB R134, R135, R134 ;  /* 0x000000868786723e */ /* 0x000fe200000000ff */
[----:B------:R-:W-:Y:S01]  /*130b0*/  FMUL.FTZ R55, R11, R55 ;  /* 0x000000370b377220 */ /* 0x000fe20000410000 */
[----:B------:R-:W-:Y:S01]  /*130c0*/  STS [R15], R152 ;  /* 0x000000980f007388 */ /* 0x000fe20000000800 */
[----:B------:R-:W-:Y:S01]  /*130d0*/  IADD3 R25, R17, R14, RZ ;  /* 0x0000000e11197210 */ /* 0x000fe20007ffe0ff */
[----:B------:R-:W-:Y:S01]  /*130e0*/  FMUL.FTZ R58, R11, R58 ;  /* 0x0000003a0b3a7220 */ /* 0x000fe20000410000 */
[----:B------:R-:W-:Y:S01]  /*130f0*/  F2FP.PACK_AB R38, R39, R38 ;  /* 0x000000262726723e */ /* 0x000fe200000000ff */
[----:B------:R-:W-:Y:S01]  /*13100*/  STS [R15+0x400], R154 ;  /* 0x0004009a0f007388 */ /* 0x000fe20000000800 */
[----:B------:R-:W-:Y:S01]  /*13110*/  FMUL.FTZ R59, R11, R59 ;  /* 0x0000003b0b3b7220 */ /* 0x000fe20000410000 */
[----:B------:R-:W-:Y:S01]  /*13120*/  F2FP.PACK_AB R42, R43, R42 ;  /* 0x0000002a2b2a723e */ /* 0x000fe200000000ff */
[C---:B------:R-:W-:Y:S01]  /*13130*/  FMUL.FTZ R62, R11.reuse, R62 ;  /* 0x0000003e0b3e7220 */ /* 0x040fe20000410000 */
[----:B------:R-:W-:Y:S01]  /*13140*/  STS [R17], R148 ;  /* 0x0000009411007388 */ /* 0x000fe20000000800 */
[----:B------:R-:W-:Y:S01]  /*13150*/  FMUL.FTZ R63, R11, R63 ;  /* 0x0000003f0b3f7220 */ /* 0x000fe20000410000 */
[----:B------:R-:W-:Y:S01]  /*13160*/  F2FP.PACK_AB R46, R47, R46 ;  /* 0x0000002e2f2e723e */ /* 0x000fe200000000ff */
[C---:B------:R-:W-:Y:S01]  /*13170*/  FMUL.FTZ R66, R11.reuse, R66 ;  /* 0x000000420b427220 */ /* 0x040fe20000410000 */
        /* <DEDUP_REMOVED lines=67> */
[----:B---3--:R-:W-:Y:S01]  /*135b0*/  @P3 FMUL.FTZ R5, R5, 0.69314718246459960938 ;  /* 0x3f31721805053820 */ /* 0x008fe20000410000 */
[----:B------:R-:W-:Y:S01]  /*135c0*/  STS [R19+0x2000], R52 ;  /* 0x0020003413007388 */ /* 0x000fe20000000800 */
[----:B------:R-:W-:-:S02]  /*135d0*/  F2FP.PACK_AB R118, R119, R118 ;  /* 0x000000767776723e */ /* 0x000fc400000000ff */
[----:B------:R-:W-:Y:S01]  /*135e0*/  F2FP.PACK_AB R122, R123, R122 ;  /* 0x0000007a7b7a723e */ /* 0x000fe200000000ff */
[----:B------:R-:W-:Y:S01]  /*135f0*/  STS [R19+0x2400], R54 ;  /* 0x0024003613007388 */ /* 0x000fe20000000800 */
[----:B------:R-:W-:Y:S02]  /*13600*/  F2FP.PACK_AB R126, R127, R126 ;  /* 0x0000007e7f7e723e */ /* 0x000fe400000000ff */
[----:B------:R-:W-:Y:S01]  /*13610*/  F2FP.PACK_AB R11, R11, R130 ;  /* 0x000000820b0b723e */ /* 0x000fe200000000ff */
        /* <DEDUP_REMOVED lines=27> */
[----:B------:R-:W-:Y:S04]  /*137d0*/  STS [R15+0x6400], R110 ;  /* 0x0064006e0f007388 */ /* 0x000fe80000000800 */
[----:B------:R-:W-:Y:S04]  /*137e0*/  STS [R17+0x6000], R112 ;  /* 0x0060007011007388 */ /* 0x000fe80000000800 */
[----:B------:R-:W-:Y:S01]  /*137f0*/  STS [R17+0x6400], R114 ;  /* 0x0064007211007388 */ /* 0x000fe20000000800 */
[----:B-1----:R-:W-:-:S03]  /*13800*/  LOP3.LUT R9, R8, 0xffffffe0, RZ, 0xc0, !PT ;  /* 0xffffffe008097812 */ /* 0x002fc600078ec0ff */
[----:B------:R-:W-:Y:S01]  /*13810*/  STS [R19+0x6000], R116 ;  /* 0x0060007413007388 */ /* 0x000fe20000000800 */
[----:B------:R-:W-:-:S03]  /*13820*/  IADD3 R9, -R9, R4, RZ ;  /* 0x0000000409097210 */ /* 0x000fc60007ffe1ff */
[----:B------:R-:W-:Y:S01]  /*13830*/  STS [R19+0x6400], R118 ;  /* 0x0064007613007388 */ /* 0x000fe20000000800 */
[----:B------:R-:W-:Y:S02]  /*13840*/  LOP3.LUT P0, RZ, R9, 0x3, RZ, 0xc0, !PT ;  /* 0x0000000309ff7812 */ /* 0x000fe4000780c0ff */
[----:B------:R-:W-:Y:S01]  /*13850*/  SHF.R.S32.HI R9, RZ, 0x1f, R10 ;  /* 0x0000001fff097819 */ /* 0x000fe2000001140a */
[----:B------:R-:W-:Y:S03]  /*13860*/  STS [R21+0x6000], R120 ;  /* 0x0060007815007388 */ /* 0x000fe60000000800 */
[----:B------:R-:W-:Y:S01]  /*13870*/  LEA.HI R9, R9, R10, RZ, 0x2 ;  /* 0x0000000a09097211 */ /* 0x000fe200078f10ff */
[----:B------:R-:W-:Y:S03]  /*13880*/  STS [R21+0x6400], R122 ;  /* 0x0064007a15007388 */ /* 0x000fe60000000800 */
[----:B------:R-:W-:Y:S01]  /*13890*/  LOP3.LUT R9, R9, 0xffffffc, RZ, 0xc0, !PT ;  /* 0x0ffffffc09097812 */ /* 0x000fe200078ec0ff */
[----:B------:R-:W-:Y:S03]  /*138a0*/  STS [R23+0x6000], R124 ;  /* 0x0060007c17007388 */ /* 0x000fe60000000800 */
[----:B------:R-:W-:Y:S01]  /*138b0*/  IADD3 R10, R10, -R9, RZ ;  /* 0x800000090a0a7210 */ /* 0x000fe20007ffe0ff */
[----:B------:R-:W-:Y:S01]  /*138c0*/  STS [R23+0x6400], R126 ;  /* 0x0064007e17007388 */ /* 0x000fe20000000800 */
[----:B------:R-:W-:Y:S01]  /*138d0*/  MOV R9, 0x7f800000 ;  /* 0x7f80000000097802 */ /* 0x000fe20000000f00 */
[----:B------:R-:W-:-:S02]  /*138e0*/  @P4 FFMA.FTZ R9, R2, c[0x0][0x238], R77 ;  /* 0x00008e0002094a23 */ /* 0x000fc4000001004d */
[----:B------:R-:W-:Y:S04]  /*138f0*/  STS [R25+0x6000], R128 ;  /* 0x0060008019007388 */ /* 0x000fe80000000800 */
[----:B------:R1:W-:Y:S04]  /*13900*/  STS [R25+0x6400], R11 ;  /* 0x0064000b19007388 */ /* 0x0003e80000000800 */
[----:B------:R-:W-:Y:S06]  /*13910*/  BAR.SYNC.DEFER_BLOCKING 0x0 ;  /* 0x0000000000007b1d */ /* 0x000fec0000010000 */
[----:B------:R-:W2:Y:S04]  /*13920*/  S2R R7, SR_TID.X ;  /* 0x0000000000077919 */ /* 0x000ea80000002100 */
[----:B------:R3:W4:Y:S04]  /*13930*/  LDS.128 R68, [R234] ;  /* 0x00000000ea447984 */ /* 0x0007280000000c00 */
[----:B------:R3:W3:Y:S01]  /*13940*/  LDS.128 R64, [R234+0x800] ;  /* 0x00080000ea407984 */ /* 0x0006e20000000c00 */
[----:B--2---:R-:W-:-:S03]  /*13950*/  SHF.R.S32.HI R76, RZ, 0x1f, R7 ;  /* 0x0000001fff4c7819 */ /* 0x004fc60000011407 */
[----:B------:R2:W2:Y:S01]  /*13960*/  LDS.128 R60, [R234+0x1000] ;  /* 0x00100000ea3c7984 */ /* 0x0004a20000000c00 */
[----:B------:R-:W-:-:S03]  /*13970*/  LEA.HI R8, R76, R7, RZ, 0x5 ;  /* 0x000000074c087211 */ /* 0x000fc600078f28ff */
[----:B------:R2:W2:Y:S01]  /*13980*/  LDS.128 R56, [R234+0x1800] ;  /* 0x00180000ea387984 */ /* 0x0004a20000000c00 */
[----:B------:R-:W-:-:S03]  /*13990*/  LOP3.LUT R8, R8, 0xffffffe0, RZ, 0xc0, !PT ;  /* 0xffffffe008087812 */ /* 0x000fc600078ec0ff */
[----:B------:R2:W2:Y:S01]  /*139a0*/  LDS.128 R52, [R234+0x2000] ;  /* 0x00200000ea347984 */ /* 0x0004a20000000c00 */
[----:B------:R-:W-:-:S03]  /*139b0*/  IADD3 R8, -R8, R7, RZ ;  /* 0x0000000708087210 */ /* 0x000fc60007ffe1ff */
[----:B------:R2:W2:Y:S01]  /*139c0*/  LDS.128 R48, [R234+0x2800] ;  /* 0x00280000ea307984 */ /* 0x0004a20000000c00 */
[----:B-1----:R-:W-:-:S03]  /*139d0*/  SHF.R.S32.HI R11, RZ, 0x1f, R8 ;  /* 0x0000001fff0b7819 */ /* 0x002fc60000011408 */
        /* <DEDUP_REMOVED lines=32> */
.L_x_629:
[----:B--234-:R-:W-:Y:S05]  /*13be0*/  BSYNC B0 ;  /* 0x0000000000007941 */ /* 0x01cfea0003800000 */
.L_x_628:
[----:B------:R-:W2:Y:S01]  /*13bf0*/  S2R R0, SR_CTAID.Z ;  /* 0x0000000000007919 */ /* 0x000ea20000002700 */
[----:B------:R-:W-:Y:S01]  /*13c00*/  LEA.HI R4, R3, R4, RZ, 0x3 ;  /* 0x0000000403047211 */ /* 0x000fe200078f18ff */
[----:B------:R-:W-:Y:S01]  /*13c10*/  UIMAD UR9, UR9, -0x40, UR23 ;  /* 0xffffffc0090978a4 */ /* 0x000fe2000f8e0217 */
[----:B------:R-:W-:Y:S01]  /*13c20*/  LEA.HI R7, R76, R7, RZ, 0x3 ;  /* 0x000000074c077211 */ /* 0x000fe200078f18ff */
[----:B------:R-:W-:Y:S01]  /*13c30*/  USHF.R.S32.HI UR6, URZ, 0x1f, UR10 ;  /* 0x0000001f3f067899 */ /* 0x000fe2000801140a */
[----:B------:R-:W-:Y:S01]  /*13c40*/  SHF.R.S32.HI R2, RZ, 0x1f, R244 ;  /* 0x0000001fff027819 */ /* 0x000fe200000114f4 */
[----:B------:R-:W-:Y:S01]  /*13c50*/  ULDC.64 UR4, c[0x0][0x1f0] ;  /* 0x00007c0000047ab9 */ /* 0x000fe20000000a00 */
[----:B------:R-:W-:Y:S01]  /*13c60*/  IADD3 R6, P0, R244, UR14, RZ ;  /* 0x0000000ef4067c10 */ /* 0x000fe2000ff1e0ff */
[----:B------:R-:W-:Y:S01]  /*13c70*/  UIMAD UR4, UR6, UR4, URZ ;  /* 0x00000004060472a4 */ /* 0x000fe2000f8e023f */
[----:B------:R-:W-:Y:S01]  /*13c80*/  SHF.R.S32.HI R3, RZ, 0x3, R4 ;  /* 0x00000003ff037819 */ /* 0x000fe20000011404 */
[----:B------:R-:W-:Y:S01]  /*13c90*/  BSSY B0, `(.L_x_630) ;  /* 0x000001a000007945 */ /* 0x000fe20003800000 */
[----:B------:R-:W-:Y:S01]  /*13ca0*/  SHF.R.S32.HI R8, RZ, 0x3, R7 ;  /* 0x00000003ff087819 */ /* 0x000fe20000011407 */
[----:B------:R-:W-:Y:S01]  /*13cb0*/  UIMAD UR4, UR10, UR5, UR4 ;  /* 0x000000050a0472a4 */ /* 0x000fe2000f8e0204 */
[----:B------:R-:W-:Y:S01]  /*13cc0*/  IADD3.X R7, R2, UR7, RZ, P0, !PT ;  /* 0x0000000702077c10 */ /* 0x000fe200087fe4ff */
[----:B------:R-:W-:Y:S01]  /*13cd0*/  IMAD.U32 R2, RZ, RZ, UR22 ;  /* 0x00000016ff027e24 */ /* 0x000fe2000f8e00ff */
[----:B------:R-:W-:-:S02]  /*13ce0*/  ISETP.GE.AND P0, PT, R3, UR9, PT ;  /* 0x0000000903007c0c */ /* 0x000fc4000bf06270 */
[----:B------:R-:W-:-:S05]  /*13cf0*/  SHF.R.S32.HI R9, RZ, 0x1f, R8 ;  /* 0x0000001fff097819 */ /* 0x000fca0000011408 */
[----:B------:R-:W-:-:S04]  /*13d00*/  IMAD.WIDE R8, R2, 0x40, R8 ;  /* 0x0000004002087825 */ /* 0x000fc800078e0208 */
[----:B--2---:R-:W-:-:S05]  /*13d10*/  IMAD.WIDE.U32 R6, R0, c[0x0][0x1f0], R6 ;  /* 0x00007c0000067a25 */ /* 0x004fca00078e0006 */
        /* <DEDUP_REMOVED lines=15> */
[----:B-1----:R2:W-:Y:S04]  /*13e10*/  @!P1 STG.E.128 [R76.64+0x100], R36 ;  /* 0x000100244c009986 */ /* 0x0025e8000c101d18 */
[----:B------:R2:W-:Y:S02]  /*13e20*/  @!P0 STG.E.128 [R76.64+0x180], R20 ;  /* 0x000180144c008986 */ /* 0x0005e4000c101d18 */
.L_x_631:
[----:B------:R-:W-:Y:S05]  /*13e30*/  BSYNC B0 ;  /* 0x0000000000007941 */ /* 0x000fea0003800000 */
.L_x_630:
[----:B------:R-:W-:Y:S01]  /*13e40*/  LEA.HI.SX32 R0, R4, 0x10, 0x1d ;  /* 0x0000001004007811 */ /* 0x000fe200078feaff */
        /* <DEDUP_REMOVED lines=21> */
.L_x_633:
[----:B------:R-:W-:Y:S05]  /*13fa0*/  BSYNC B0 ;  /* 0x0000000000007941 */ /* 0x000fea0003800000 */
.L_x_632:
[----:B------:R-:W-:Y:S01]  /*13fb0*/  LEA.HI.SX32 R0, R4, 0x20, 0x1d ;  /* 0x0000002004007811 */ /* 0x000fe200078feaff */
        /* <DEDUP_REMOVED lines=21> */
.L_x_635:
[----:B------:R-:W-:Y:S05]  /*14110*/  BSYNC B0 ;  /* 0x0000000000007941 */ /* 0x000fea0003800000 */
.L_x_634:
        /* <DEDUP_REMOVED lines=23> */
.L_x_636:
        /* <DEDUP_REMOVED lines=15> */
.L_x_2035:


//--------------------- .text._ZN5flash16flash_fwd_kernelI23Flash_fwd_kernel_traitsILi256ELi64ELi64ELi4ELb0ELb0EN7cutlass6half_tE19Flash_kernel_traitsILi256ELi64ELi64ELi4ES3_EELb1ELb0ELb0ELb0ELb0ELb1ELb0ELb0EEEvNS_16Flash_fwd_paramsE --------------------------
	.section	.text._ZN5flash16flash_fwd_kernelI23Flash_fwd_kernel_traitsILi256ELi64ELi64ELi4ELb0ELb0EN7cutlass6half_tE19Flash_kernel_traitsILi256ELi64ELi64ELi4ES3_EELb1ELb0ELb0ELb0ELb0ELb1ELb0ELb0EEEvNS_16Flash_fwd_paramsE,"ax",@progbits
	.sectioninfo	@"SHI_REGISTERS=255"
	.align	128
        .global         _ZN5flash16flash_fwd_kernelI23Flash_fwd_kernel_traitsILi256ELi64ELi64ELi4ELb0ELb0EN7cutlass6half_tE19Flash_kernel_traitsILi256ELi64ELi64ELi4ES3_EELb1ELb0ELb0ELb0ELb0ELb1ELb0ELb0EEEvNS_16Flash_fwd_paramsE
        .type           _ZN5flash16flash_fwd_kernelI23Flash_fwd_kernel_traitsILi256ELi64ELi64ELi4ELb0ELb0EN7cutlass6half_tE19Flash_kernel_traitsILi256ELi64ELi64ELi4ES3_EELb1ELb0ELb0ELb0ELb0ELb1ELb0ELb0EEEvNS_16Flash_fwd_paramsE,@function
        .size           _ZN5flash16flash_fwd_kernelI23Flash_fwd_kernel_traitsILi256ELi64ELi64ELi4ELb0ELb0EN7cutlass6half_tE19Flash_kernel_traitsILi256ELi64ELi64ELi4ES3_EELb1ELb0ELb0ELb0ELb0ELb1ELb0ELb0EEEvNS_16Flash_fwd_paramsE,(.L_x_2036 - _ZN5flash16flash_fwd_kernelI23Flash_fwd_kernel_traitsILi256ELi64ELi64ELi4ELb0ELb0EN7cutlass6half_tE19Flash_kernel_traitsILi256ELi64ELi64ELi4ES3_EELb1ELb0ELb0ELb0ELb0ELb1ELb0ELb0EEEvNS_16Flash_fwd_paramsE)
        .other          _ZN5flash16flash_fwd_kernelI23Flash_fwd_kernel_traitsILi256ELi64ELi64ELi4ELb0ELb0EN7cutlass6half_tE19Flash_kernel_traitsILi256ELi64ELi64ELi4ES3_EELb1ELb0ELb0ELb0ELb0ELb1ELb0ELb0EEEvNS_16Flash_fwd_paramsE,@"STO_CUDA_ENTRY STV_DEFAULT"
_ZN5flash16flash_fwd_kernelI23Flash_fwd_kernel_traitsILi256ELi64ELi64ELi4ELb0ELb0EN7cutlass6half_tE19Flash_kernel_traitsILi256ELi64ELi64ELi4ES3_EELb1ELb0ELb0ELb0ELb0ELb1ELb0ELb0EEEvNS_16Flash_fwd_paramsE:
.text._ZN5flash16flash_fwd_kernelI23Flash_fwd_kernel_traitsILi256ELi64ELi64ELi4ELb0ELb0EN7cutlass6half_tE19Flash_kernel_traitsILi256ELi64ELi64ELi4ES3_EELb1ELb0ELb0ELb0ELb0ELb1ELb0ELb0EEEvNS_16Flash_fwd_paramsE:
        /* <DEDUP_REMOVED lines=49> */
[----:B------:R-:W-:Y:S01]  /*0310*/  ULDC.64 UR12, c[0x0][0x250] ;  /* 0x00009400000c7ab9 */ /* 0x000fe20000000a00 */
[----:B------:R-:W-:Y:S01]  /*0320*/  PLOP3.LUT P1, PT, PT, PT, UP1, 0x80, 0x0 ;  /* 0x000000000000781c */ /* 0x000fe20003f2f018 */
[----:B------:R-:W-:Y:S01]  /*0330*/  @UP1 UIMAD.WIDE UR12, UR10, UR7, UR12 ;  /* 0x000000070a0c12a5 */ /* 0x000fe2000f8e020c */
        /* <DEDUP_REMOVED lines=42> */
.L_x_637:
[----:B------:R-:W-:Y:S02]  /*05e0*/  ULDC UR6, c[0x0][0x218] ;  /* 0x0000860000067ab9 */ /* 0x000fe40000000800 */
.L_x_638:
        /* <DEDUP_REMOVED lines=27> */
[----:B------:R-:W-:Y:S01]  /*07a0*/  UISETP.NE.AND UP1, UPT, UR21, -0x1, UPT ;  /* 0xffffffff1500788c */ /* 0x000fe2000bf25270 */
[----:B------:R-:W1:Y:S01]  /*07b0*/  LDC.U8 R110, c[0x0][0x2d8] ;  /* 0x0000b600ff6e7b82 */ /* 0x000e620000000000 */
[----:B------:R-:W-:Y:S02]  /*07c0*/  UISETP.NE.AND UP0, UPT, UR13, -0x1, UPT ;  /* 0xffffffff0d00788c */ /* 0x000fe4000bf05270 */
[----:B------:R-:W-:Y:S02]  /*07d0*/  ULDC.64 UR4, c[0x0][0x190] ;  /* 0x0000640000047ab9 */ /* 0x000fe40000000a00 */
[----:B------:R-:W-:Y:S02]  /*07e0*/  ULDC.64 UR6, c[0x0][0x178] ;  /* 0x00005e0000067ab9 */ /* 0x000fe40000000a00 */
[----:B------:R-:W-:-:S03]  /*07f0*/  PLOP3.LUT P0, PT, PT, PT, UP0, 0x80, 0x0 ;  /* 0x000000000000781c */ /* 0x000fc60003f0f008 */
[----:B------:R-:W-:Y:S02]  /*0800*/  @!UP1 USHF.R.S32.HI UR14, URZ, 0x1f, UR10 ;  /* 0x0000001f3f0e9899 */ /* 0x000fe4000801140a */
[----:B------:R-:W-:Y:S02]  /*0810*/  @UP1 UIMAD.WIDE.U32 UR18, UR21, UR4, URZ ;  /* 0x00000004151212a5 */ /* 0x000fe4000f8e003f */
[----:B------:R-:W-:Y:S02]  /*0820*/  @UP0 UIADD3 UR15, UR12, UR13, URZ ;  /* 0x0000000d0c0f0290 */ /* 0x000fe4000fffe03f */
[----:B------:R-:W-:Y:S02]  /*0830*/  @!UP1 UIMAD UR14, UR14, UR6, URZ ;  /* 0x000000060e0e92a4 */ /* 0x000fe4000f8e023f */
[----:B------:R-:W-:Y:S02]  /*0840*/  @UP1 UIMAD UR11, UR21, UR5, UR19 ;  /* 0x00000005150b12a4 */ /* 0x000fe4000f8e0213 */
[----:B------:R-:W-:-:S02]  /*0850*/  @!UP1 UIMAD.WIDE.U32 UR16, UR10, UR6, URZ ;  /* 0x000000060a1092a5 */ /* 0x000fc4000f8e003f */
[----:B------:R-:W-:Y:S02]  /*0860*/  ULDC.64 UR4, c[0x0][0x198] ;  /* 0x0000660000047ab9 */ /* 0x000fe40000000a00 */
[----:B------:R-:W-:Y:S02]  /*0870*/  @UP0 UIMAD.WIDE.U32 UR26, UR15, UR4, URZ ;  /* 0x000000040f1a02a5 */ /* 0x000fe4000f8e003f */
[----:B------:R-:W-:Y:S02]  /*0880*/  @!UP1 UIMAD UR14, UR10, UR7, UR14 ;  /* 0x000000070a0e92a4 */ /* 0x000fe4000f8e020e */
[----:B------:R-:W-:Y:S02]  /*0890*/  @UP1 UMOV UR6, UR18 ;  /* 0x0000001200061c82 */ /* 0x000fe40008000000 */
[----:B------:R-:W-:Y:S02]  /*08a0*/  @!UP1 UIADD3 UR11, UR17, UR14, URZ ;  /* 0x0000000e110b9290 */ /* 0x000fe4000fffe03f */
[----:B------:R-:W-:-:S02]  /*08b0*/  @UP0 UIMAD UR7, UR15, UR5, UR27 ;  /* 0x000000050f0702a4 */ /* 0x000fc4000f8e021b */
[----:B------:R-:W-:Y:S02]  /*08c0*/  @!UP1 UMOV UR6, UR16 ;  /* 0x0000001000069c82 */ /* 0x000fe40008000000 */
[----:B------:R-:W-:Y:S01]  /*08d0*/  @UP0 UMOV UR14, UR26 ;  /* 0x0000001a000e0c82 */ /* 0x000fe20008000000 */
[----:B------:R-:W-:Y:S05]  /*08e0*/  @P0 BRA `(.L_x_640) ;  /* 0x000000d000000947 */ /* 0x000fea0003800000 */
[----:B-1----:R-:W-:Y:S02]  /*08f0*/  USHF.R.S32.HI UR14, URZ, 0x1f, UR12 ;  /* 0x0000001f3f0e7899 */ /* 0x002fe4000801140c */
        /* <DEDUP_REMOVED lines=12> */
.L_x_640:
[----:B-1----:R-:W-:Y:S01]  /*09c0*/  IABS R0, c[0x0][0x1c8] ;  /* 0x0000720000007a13 */ /* 0x002fe20000000000 */
        /* <DEDUP_REMOVED lines=45> */
.L_x_641:
[CC--:B------:R-:W-:Y:S01]  /*0ca0*/  LEA.HI R3, R27.reuse, R104.reuse, RZ, 0x3 ;  /* 0x000000681b037211 */ /* 0x0c0fe200078f18ff */
[----:B------:R-:W1:Y:S01]  /*0cb0*/  S2R R108, SR_CTAID.X ;  /* 0x00000000006c7919 */ /* 0x000e620000002500 */
[----:B------:R-:W-:Y:S01]  /*0cc0*/  LEA.HI R4, R27, R104, RZ, 0x6 ;  /* 0x000000681b047211 */ /* 0x000fe200078f30ff */
[----:B------:R-:W-:Y:S01]  /*0cd0*/  UIADD3 UR20, -UR20, UR22, URZ ;  /* 0x0000001614147290 */ /* 0x000fe2000fffe13f */
[----:B------:R-:W-:Y:S01]  /*0ce0*/  SHF.R.S32.HI R2, RZ, 0x3, R3 ;  /* 0x00000003ff027819 */ /* 0x000fe20000011403 */
[----:B------:R-:W2:Y:S01]  /*0cf0*/  S2R R9, SR_CTAID.Z ;  /* 0x0000000000097919 */ /* 0x000ea20000002700 */
[----:B------:R-:W-:Y:S01]  /*0d00*/  LOP3.LUT R3, R3, 0xfffffff8, RZ, 0xc0, !PT ;  /* 0xfffffff803037812 */ /* 0x000fe200078ec0ff */
[----:B------:R-:W-:Y:S01]  /*0d10*/  ULDC.64 UR4, c[0x0][0x1a8] ;  /* 0x00006a0000047ab9 */ /* 0x000fe20000000a00 */
[C---:B------:R-:W-:Y:S01]  /*0d20*/  IADD3 R22, R2.reuse, 0x10, RZ ;  /* 0x0000001002167810 */ /* 0x040fe20007ffe0ff */
[C---:B------:R-:W-:Y:S01]  /*0d30*/  IMAD.SHL.U32 R0, R2.reuse, 0x40, RZ ;  /* 0x0000004002007824 */ /* 0x040fe200078e00ff */
[----:B------:R-:W-:Y:S01]  /*0d40*/  IADD3 R21, R2, 0x20, RZ ;  /* 0x0000002002157810 */ /* 0x000fe20007ffe0ff */
[----:B------:R-:W-:Y:S01]  /*0d50*/  IMAD.IADD R25, R104, 0x1, -R3 ;  /* 0x0000000168197824 */ /* 0x000fe200078e0a03 */
[----:B------:R-:W-:Y:S01]  /*0d60*/  ISETP.GE.AND P1, PT, R22, UR20, PT ;  /* 0x0000001416007c0c */ /* 0x000fe2000bf26270 */
[----:B------:R-:W-:Y:S01]  /*0d70*/  UIMAD UR4, UR13, UR4, URZ ;  /* 0x000000040d0472a4 */ /* 0x000fe2000f8e023f */
[----:B------:R-:W-:Y:S01]  /*0d80*/  LOP3.LUT R0, R0, 0x1c0, RZ, 0xc0, !PT ;  /* 0x000001c000007812 */ /* 0x000fe200078ec0ff */
[----:B------:R-:W-:Y:S01]  /*0d90*/  IMAD.SHL.U32 R30, R25, 0x8, RZ ;  /* 0x00000008191e7824 */ /* 0x000fe200078e00ff */
[----:B------:R-:W-:Y:S01]  /*0da0*/  ISETP.GE.AND P2, PT, R21, UR20, PT ;  /* 0x0000001415007c0c */ /* 0x000fe2000bf46270 */
[----:B------:R-:W-:Y:S01]  /*0db0*/  UIMAD UR4, UR9, UR5, UR4 ;  /* 0x00000005090472a4 */ /* 0x000fe2000f8e0204 */
[----:B------:R-:W-:Y:S01]  /*0dc0*/  SHF.R.U32.HI R5, RZ, 0x3, R0 ;  /* 0x00000003ff057819 */ /* 0x000fe20000011600 */
[----:B------:R-:W-:Y:S01]  /*0dd0*/  ULEA.HI.SX32 UR9, UR29, 0xffffffff, 0x1a ;  /* 0xffffffff1d097891 */ /* 0x000fe2000f8fd23f */
[--C-:B------:R-:W-:Y:S01]  /*0de0*/  LOP3.LUT R3, R0, 0x38, R30.reuse, 0xf8, !PT ;  /* 0x0000003800037812 */ /* 0x100fe200078ef81e */
[----:B------:R-:W-:Y:S01]  /*0df0*/  IMAD.SHL.U32 R0, R4, 0x8, RZ ;  /* 0x0000000804007824 */ /* 0x000fe200078e00ff */
[--C-:B------:R-:W-:Y:S01]  /*0e00*/  SHF.R.S32.HI R31, RZ, 0x1f, R30.reuse ;  /* 0x0000001fff1f7819 */ /* 0x100fe2000001141e */
[----:B------:R-:W-:Y:S01]  /*0e10*/  IMAD.MOV.U32 R106, RZ, RZ, c[0x0][0x198] ;  /* 0x00006600ff6a7624 */ /* 0x000fe200078e00ff */
[----:B------:R-:W-:Y:S01]  /*0e20*/  LOP3.LUT R3, R3, R5, RZ, 0x3c, !PT ;  /* 0x0000000503037212 */ /* 0x000fe200078e3cff */
[----:B------:R-:W-:Y:S01]  /*0e30*/  IMAD.MOV.U32 R105, RZ, RZ, 0x6 ;  /* 0x00000006ff697424 */ /* 0x000fe200078e00ff */
[----:B------:R-:W-:Y:S01]  /*0e40*/  IADD3 R4, P4, R30, UR6, RZ ;  /* 0x000000061e047c10 */ /* 0x000fe2000ff9e0ff */
[C---:B------:R-:W-:Y:S01]  /*0e50*/  IMAD.WIDE.U32 R6, R2.reuse, c[0x0][0x198], R30 ;  /* 0x0000660002067a25 */ /* 0x040fe200078e001e */
[----:B------:R-:W-:Y:S01]  /*0e60*/  LOP3.LUT R235, R3, 0xfffffe00, R0, 0xf8, !PT ;  /* 0xfffffe0003eb7812 */ /* 0x000fe200078ef800 */
[----:B------:R-:W-:Y:S01]  /*0e70*/  STL.64 [R1+0x20], R30 ;  /* 0x0000201e01007387 */ /* 0x000fe20000100a00 */
[--C-:B------:R-:W-:Y:S01]  /*0e80*/  SHF.R.S32.HI R3, RZ, 0x1f, R2.reuse ;  /* 0x0000001fff037819 */ /* 0x100fe20000011402 */
[----:B------:R-:W-:Y:S01]  /*0e90*/  UIMAD UR6, UR9, -0x40, UR8 ;  /* 0xffffffc0090678a4 */ /* 0x000fe2000f8e0208 */
[C---:B------:R-:W-:Y:S01]  /*0ea0*/  IADD3 R26, R2.reuse, 0x30, RZ ;  /* 0x00000030021a7810 */ /* 0x040fe20007ffe0ff */
[----:B------:R-:W-:Y:S01]  /*0eb0*/  IMAD.SHL.U32 R235, R235, 0x2, RZ ;  /* 0x00000002ebeb7824 */ /* 0x000fe200078e00ff */
[----:B------:R-:W-:Y:S01]  /*0ec0*/  ISETP.GE.AND P3, PT, R2, UR20, PT ;  /* 0x0000001402007c0c */ /* 0x000fe2000bf66270 */
[----:B-1----:R-:W-:Y:S01]  /*0ed0*/  IMAD.WIDE R12, R108, 0x40, R2 ;  /* 0x000000406c0c7825 */ /* 0x002fe200078e0202 */
[----:B------:R-:W-:-:S02]  /*0ee0*/  IADD3.X R5, R31, UR11, RZ, P4, !PT ;  /* 0x0000000b1f057c10 */ /* 0x000fc4000a7fe4ff */
[----:B------:R-:W-:Y:S01]  /*0ef0*/  ISETP.GE.AND P0, PT, R26, UR20, PT ;  /* 0x000000141a007c0c */ /* 0x000fe2000bf06270 */
[----:B------:R-:W-:Y:S01]  /*0f00*/  IMAD R0, R3, c[0x0][0x198], RZ ;  /* 0x0000660003007a24 */ /* 0x000fe200078e02ff */
[C---:B------:R-:W-:Y:S01]  /*0f10*/  @!P1 IADD3 R16, P6, R12.reuse, 0x10, RZ ;  /* 0x000000100c109810 */ /* 0x040fe20007fde0ff */
[----:B--2---:R-:W-:Y:S01]  /*0f20*/  IMAD.WIDE.U32 R4, R9, c[0x0][0x1a8], R4 ;  /* 0x00006a0009047a25 */ /* 0x004fe200078e0004 */
[----:B------:R-:W-:Y:S01]  /*0f30*/  @!P2 IADD3 R14, P5, R12, 0x20, RZ ;  /* 0x000000200c0ea810 */ /* 0x000fe20007fbe0ff */
[----:B------:R1:W-:Y:S01]  /*0f40*/  STL.64 [R1+0x8], R12 ;  /* 0x0000080c01007387 */ /* 0x0003e20000100a00 */
[----:B------:R-:W-:Y:S01]  /*0f50*/  IADD3 R18, P4, R6, UR14, RZ ;  /* 0x0000000e06127c10 */ /* 0x000fe2000ff9e0ff */
[----:B------:R-:W-:Y:S01]  /*0f60*/  IMAD R0, R2, c[0x0][0x19c], R0 ;  /* 0x0000670002007a24 */ /* 0x000fe200078e0200 */
[----:B------:R-:W-:Y:S01]  /*0f70*/  IADD3 R5, R5, UR4, RZ ;  /* 0x0000000405057c10 */ /* 0x000fe2000fffe0ff */
[--C-:B------:R-:W-:Y:S01]  /*0f80*/  @!P1 IMAD.X R8, RZ, RZ, R13.reuse, P6 ;  /* 0x000000ffff089224 */ /* 0x100fe200030e060d */
[----:B------:R-:W-:Y:S01]  /*0f90*/  SHF.L.U64.HI R105, R106, R105, c[0x0][0x19c] ;  /* 0x000067006a697619 */ /* 0x000fe20000010269 */
[----:B------:R-:W-:Y:S01]  /*0fa0*/  @!P2 IMAD.X R6, RZ, RZ, R13, P5 ;  /* 0x000000ffff06a224 */ /* 0x000fe200028e060d */
[----:B------:R-:W-:Y:S01]  /*0fb0*/  IADD3.X R19, R7, UR7, R0, P4, !PT ;  /* 0x0000000707137c10 */ /* 0x000fe2000a7fe400 */
[----:B------:R-:W-:Y:S01]  /*0fc0*/  @!P3 IMAD R0, R13, c[0x0][0x190], RZ ;  /* 0x000064000d00ba24 */ /* 0x000fe200078e02ff */
[----:B------:R-:W-:Y:S01]  /*0fd0*/  @!P0 IADD3 R9, P4, R12, 0x30, RZ ;  /* 0x000000300c098810 */ /* 0x000fe20007f9e0ff */
[----:B------:R-:W-:Y:S01]  /*0fe0*/  @!P1 IMAD R8, R8, c[0x0][0x190], RZ ;  /* 0x0000640008089a24 */ /* 0x000fe200078e02ff */
[----:B------:R-:W-:Y:S01]  /*0ff0*/  ISETP.GE.AND P6, PT, R22, UR6, PT ;  /* 0x0000000616007c0c */ /* 0x000fe2000bfc6270 */
[----:B------:R-:W-:Y:S01]  /*1000*/  @!P2 IMAD R10, R6, c[0x0][0x190], RZ ;  /* 0x00006400060aaa24 */ /* 0x000fe200078e02ff */
[----:B------:R-:W-:Y:S01]  /*1010*/  USHF.R.S32.HI UR7, URZ, 0x1f, UR9 ;  /* 0x0000001f3f077899 */ /* 0x000fe20008011409 */
[C---:B------:R-:W-:Y:S01]  /*1020*/  @!P3 IMAD R0, R12.reuse, c[0x0][0x194], R0 ;  /* 0x000065000c00ba24 */ /* 0x040fe200078e0200 */
[----:B------:R-:W-:Y:S01]  /*1030*/  ULDC.64 UR4, c[0x0][0x1a0] ;  /* 0x0000680000047ab9 */ /* 0x000fe20000000a00 */
[----:B------:R-:W-:Y:S01]  /*1040*/  @!P3 IMAD.WIDE.U32 R6, R12, c[0x0][0x190], R4 ;  /* 0x000064000c06ba25 */ /* 0x000fe200078e0004 */
[----:B------:R-:W-:Y:S01]  /*1050*/  UIMAD.WIDE.U32 UR10, UR9, UR4, URZ ;  /* 0x00000004090a72a5 */ /* 0x000fe2000f8e003f */
[----:B------:R-:W-:-:S02]  /*1060*/  SHF.R.S32.HI R102, RZ, 0x5, R28 ;  /* 0x00000005ff667819 */ /* 0x000fc4000001141c */
[----:B------:R-:W-:Y:S02]  /*1070*/  @!P1 IMAD R24, R16, c[0x0][0x194], R8 ;  /* 0x0000650010189a24 */ /* 0x000fe400078e0208 */
[----:B------:R-:W-:Y:S02]  /*1080*/  @!P0 IMAD.X R8, RZ, RZ, R13, P4 ;  /* 0x000000ffff088224 */ /* 0x000fe400020e060d */
[----:B------:R-:W-:Y:S01]  /*1090*/  @!P2 IMAD R23, R14, c[0x0][0x194], R10 ;  /* 0x000065000e17aa24 */ /* 0x000fe200078e020a */
[----:B------:R-:W-:Y:S01]  /*10a0*/  @!P3 LEA R10, P4, R6, c[0x0][0x160], 0x1 ;  /* 0x00005800060aba11 */ /* 0x000fe200078808ff */
[----:B------:R-:W-:Y:S02]  /*10b0*/  @!P3 IMAD.IADD R0, R7, 0x1, R0 ;  /* 0x000000010700b824 */ /* 0x000fe400078e0200 */
[----:B------:R-:W-:-:S03]  /*10c0*/  @!P1 IMAD.WIDE.U32 R16, R16, c[0x0][0x190], R4 ;  /* 0x0000640010109a25 */ /* 0x000fc600078e0004 */
[----:B------:R-:W-:Y:S01]  /*10d0*/  @!P3 LEA.HI.X R11, R6, c[0x0][0x164], R0, 0x1, P4 ;  /* 0x00005900060bba11 */ /* 0x000fe200020f0c00 */
[----:B------:R-:W-:-:S04]  /*10e0*/  @!P2 IMAD.WIDE.U32 R14, R14, c[0x0][0x190], R4 ;  /* 0x000064000e0eaa25 */ /* 0x000fc800078e0004 */
[----:B-1----:R-:W-:Y:S01]  /*10f0*/  @!P0 IMAD.MOV.U32 R12, RZ, RZ, R4 ;  /* 0x000000ffff0c8224 */ /* 0x002fe200078e0004 */
[----:B------:R-:W-:Y:S01]  /*1100*/  @!P1 LEA R4, P5, R16, c[0x0][0x160], 0x1 ;  /* 0x0000580010049a11 */ /* 0x000fe200078a08ff */
[----:B------:R-:W-:Y:S01]  /*1110*/  @!P1 IMAD.IADD R0, R17, 0x1, R24 ;  /* 0x0000000111009824 */ /* 0x000fe200078e0218 */
[----:B------:R-:W-:Y:S01]  /*1120*/  @!PT LDS RZ, [RZ] ;  /* 0x00000000fffff984 */ /* 0x000fe20000000800 */
[----:B------:R-:W-:Y:S01]  /*1130*/  @!PT LDS RZ, [RZ] ;  /* 0x00000000fffff984 */ /* 0x000fe20000000800 */
[----:B------:R-:W-:Y:S01]  /*1140*/  @!PT LDS RZ, [RZ] ;  /* 0x00000000fffff984 */ /* 0x000fe20000000800 */
[----:B------:R1:W-:Y:S01]  /*1150*/  @!P3 LDGSTS.E.BYPASS.LTC128B.128 [R235], [R10.64] ;  /* 0x000000000aebbfae */ /* 0x0003e2000b901d58 */
[----:B------:R-:W-:Y:S02]  /*1160*/  @!P0 IMAD.MOV.U32 R13, RZ, RZ, R5 ;  /* 0x000000ffff0d8224 */ /* 0x000fe400078e0005 */
[----:B------:R-:W-:Y:S01]  /*1170*/  @!P0 IMAD R7, R8, c[0x0][0x190], RZ ;  /* 0x0000640008078a24 */ /* 0x000fe200078e02ff */
[----:B------:R-:W-:Y:S01]  /*1180*/  @!P2 LEA R8, P4, R14, c[0x0][0x160], 0x1 ;  /* 0x000058000e08aa11 */ /* 0x000fe200078808ff */
[----:B------:R-:W-:Y:S01]  /*1190*/  @!P2 IMAD.IADD R6, R15, 0x1, R23 ;  /* 0x000000010f06a824 */ /* 0x000fe200078e0217 */
[----:B------:R-:W-:Y:S01]  /*11a0*/  @!P1 LEA.HI.X R5, R16, c[0x0][0x164], R0, 0x1, P5 ;  /* 0x0000590010059a11 */ /* 0x000fe200028f0c00 */
[C---:B------:R-:W-:Y:S01]  /*11b0*/  @!P0 IMAD R7, R9.reuse, c[0x0][0x194], R7 ;  /* 0x0000650009078a24 */ /* 0x040fe200078e0207 */
[----:B------:R-:W-:Y:S01]  /*11c0*/  SHF.R.S32.HI R16, RZ, 0x1f, R20 ;  /* 0x0000001fff107819 */ /* 0x000fe20000011414 */
[----:B------:R-:W-:Y:S01]  /*11d0*/  @!P0 IMAD.WIDE.U32 R12, R9, c[0x0][0x190], R12 ;  /* 0x00006400090c8a25 */ /* 0x000fe200078e000c */
[----:B------:R-:W-:Y:S01]  /*11e0*/  @!P2 LEA.HI.X R9, R14, c[0x0][0x164], R6, 0x1, P4 ;  /* 0x000059000e09aa11 */ /* 0x000fe200020f0c06 */
[----:B------:R1:W-:Y:S01]  /*11f0*/  @!P3 LDGSTS.E.BYPASS.LTC128B.128 [R235+0x2000], [R10.64+0x80] ;  /* 0x020000800aebbfae */ /* 0x0003e2000b901d58 */
[----:B------:R-:W-:Y:S01]  /*1200*/  ISETP.GE.AND P5, PT, R21, UR6, PT ;  /* 0x0000000615007c0c */ /* 0x000fe2000bfa6270 */
[----:B------:R-:W-:Y:S01]  /*1210*/  @!P0 IMAD.IADD R7, R13, 0x1, R7 ;  /* 0x000000010d078824 */ /* 0x000fe200078e0207 */
[----:B------:R-:W-:Y:S01]  /*1220*/  @!P0 LEA R6, P4, R12, c[0x0][0x160], 0x1 ;  /* 0x000058000c068a11 */ /* 0x000fe200078808ff */
[----:B------:R-:W-:Y:S01]  /*1230*/  IMAD R0, R16, c[0x0][0x1b0], RZ ;  /* 0x00006c0010007a24 */ /* 0x000fe200078e02ff */
[----:B------:R1:W-:Y:S01]  /*1240*/  @!P3 LDGSTS.E.BYPASS.LTC128B.128 [R235+0x4000], [R10.64+0x100] ;  /* 0x040001000aebbfae */ /* 0x0003e2000b901d58 */
[----:B------:R-:W-:Y:S01]  /*1250*/  IMAD.WIDE.U32 R18, R20, c[0x0][0x1b0], R18 ;  /* 0x00006c0014127a25 */ /* 0x000fe200078e0012 */
[----:B------:R-:W-:-:S02]  /*1260*/  @!P0 LEA.HI.X R7, R12, c[0x0][0x164], R7, 0x1, P4 ;  /* 0x000059000c078a11 */ /* 0x000fc400020f0c07 */
[----:B------:R1:W-:Y:S01]  /*1270*/  @!P3 LDGSTS.E.BYPASS.LTC128B.128 [R235+0x6000], [R10.64+0x180] ;  /* 0x060001800aebbfae */ /* 0x0003e2000b901d58 */
[----:B------:R-:W-:Y:S02]  /*1280*/  IMAD R12, R20, c[0x0][0x1b4], R0 ;  /* 0x00006d00140c7a24 */ /* 0x000fe400078e0200 */
[C---:B------:R-:W-:Y:S01]  /*1290*/  IMAD.SHL.U32 R109, R106.reuse, 0x40, RZ ;  /* 0x000000406a6d7824 */ /* 0x040fe200078e00ff */
[----:B------:R2:W-:Y:S01]  /*12a0*/  @!P1 LDGSTS.E.BYPASS.LTC128B.128 [R235+0x800], [R4.64] ;  /* 0x0080000004eb9fae */ /* 0x0005e2000b901d58 */
[----:B------:R-:W-:Y:S02]  /*12b0*/  IMAD R0, R105, UR9, RZ ;  /* 0x0000000969007c24 */ /* 0x000fe4000f8e02ff */
[----:B------:R-:W-:Y:S01]  /*12c0*/  IMAD.IADD R249, R19, 0x1, R12 ;  /* 0x0000000113f97824 */ /* 0x000fe200078e020c */
[----:B------:R2:W-:Y:S01]  /*12d0*/  @!P1 LDGSTS.E.BYPASS.LTC128B.128 [R235+0x2800], [R4.64+0x80] ;  /* 0x0280008004eb9fae */ /* 0x0005e2000b901d58 */
[----:B------:R-:W-:Y:S02]  /*12e0*/  IMAD.MOV.U32 R248, RZ, RZ, R18 ;  /* 0x000000fffff87224 */ /* 0x000fe400078e0012 */
[----:B------:R-:W-:Y:S01]  /*12f0*/  IMAD R0, R109, UR7, R0 ;  /* 0x000000076d007c24 */ /* 0x000fe2000f8e0200 */
[----:B------:R2:W-:Y:S01]  /*1300*/  @!P1 LDGSTS.E.BYPASS.LTC128B.128 [R235+0x4800], [R4.64+0x100] ;  /* 0x0480010004eb9fae */ /* 0x0005e2000b901d58 */
[----:B------:R-:W-:Y:S01]  /*1310*/  IMAD.MOV.U32 R107, RZ, RZ, c[0x0][0x19c] ;  /* 0x00006700ff6b7624 */ /* 0x000fe200078e00ff */
[----:B------:R-:W-:Y:S01]  /*1320*/  UIMAD UR7, UR7, UR4, URZ ;  /* 0x00000004070772a4 */ /* 0x000fe2000f8e023f */
[----:B------:R-:W-:Y:S01]  /*1330*/  IMAD.WIDE.U32 R12, R106, 0x20, RZ ;  /* 0x000000206a0c7825 */ /* 0x000fe200078e00ff */
[----:B------:R2:W-:Y:S01]  /*1340*/  @!P1 LDGSTS.E.BYPASS.LTC128B.128 [R235+0x6800], [R4.64+0x180] ;  /* 0x0680018004eb9fae */ /* 0x0005e2000b901d58 */
[----:B------:R-:W-:Y:S01]  /*1350*/  ISETP.GE.AND P1, PT, R2, UR6, PT ;  /* 0x0000000602007c0c */ /* 0x000fe2000bf26270 */
[----:B------:R-:W-:Y:S01]  /*1360*/  UIMAD UR7, UR9, UR5, UR7 ;  /* 0x00000005090772a4 */ /* 0x000fe2000f8e0207 */
[----:B------:R-:W-:Y:S01]  /*1370*/  IMAD R3, R3, c[0x0][0x1a0], RZ ;  /* 0x0000680003037a24 */ /* 0x000fe200078e02ff */
[----:B------:R3:W-:Y:S01]  /*1380*/  @!P2 LDGSTS.E.BYPASS.LTC128B.128 [R235+0x1000], [R8.64] ;  /* 0x0100000008ebafae */ /* 0x0007e2000b901d58 */
[----:B------:R-:W-:Y:S01]  /*1390*/  IMAD.U32 R17, RZ, RZ, UR4 ;  /* 0x00000004ff117e24 */ /* 0x000fe2000f8e00ff */
[----:B------:R-:W-:-:S02]  /*13a0*/  UIADD3 UR7, UR11, UR7, URZ ;  /* 0x000000070b077290 */ /* 0x000fc4000fffe03f */
[----:B------:R3:W-:Y:S01]  /*13b0*/  @!P2 LDGSTS.E.BYPASS.LTC128B.128 [R235+0x3000], [R8.64+0x80] ;  /* 0x0300008008ebafae */ /* 0x0007e2000b901d58 */
[----:B-1----:R-:W-:-:S03]  /*13c0*/  IMAD.WIDE.U32 R10, R109, UR9, R248 ;  /* 0x000000096d0a7c25 */ /* 0x002fc6000f8e00f8 */
[----:B------:R3:W-:Y:S04]  /*13d0*/  @!P2 LDGSTS.E.BYPASS.LTC128B.128 [R235+0x5000], [R8.64+0x100] ;  /* 0x0500010008ebafae */ /* 0x0007e8000b901d58 */
[----:B------:R3:W-:Y:S01]  /*13e0*/  @!P2 LDGSTS.E.BYPASS.LTC128B.128 [R235+0x7000], [R8.64+0x180] ;  /* 0x0700018008ebafae */ /* 0x0007e2000b901d58 */
[----:B------:R-:W-:-:S03]  /*13f0*/  ISETP.GE.AND P2, PT, R21, UR6, PT ;  /* 0x0000000615007c0c */ /* 0x000fc6000bf46270 */
[----:B------:R1:W-:Y:S04]  /*1400*/  @!P0 LDGSTS.E.BYPASS.LTC128B.128 [R235+0x1800], [R6.64] ;  /* 0x0180000006eb8fae */ /* 0x0003e8000b901d58 */
[----:B------:R1:W-:Y:S01]  /*1410*/  @!P0 LDGSTS.E.BYPASS.LTC128B.128 [R235+0x3800], [R6.64+0x80] ;  /* 0x0380008006eb8fae */ /* 0x0003e2000b901d58 */
[----:B--2---:R-:W-:Y:S01]  /*1420*/  IMAD.IADD R5, R11, 0x1, R0 ;  /* 0x000000010b057824 */ /* 0x004fe200078e0200 */
[C---:B------:R-:W-:Y:S02]  /*1430*/  @!P6 LEA R0, P3, R106.reuse, R10, 0x4 ;  /* 0x0000000a6a00e211 */ /* 0x040fe400078620ff */
[----:B------:R1:W-:Y:S01]  /*1440*/  @!P0 LDGSTS.E.BYPASS.LTC128B.128 [R235+0x5800], [R6.64+0x100] ;  /* 0x0580010006eb8fae */ /* 0x0003e2000b901d58 */
[----:B------:R-:W-:Y:S01]  /*1450*/  IMAD.SHL.U32 R11, R107, 0x20, RZ ;  /* 0x000000206b0b7824 */ /* 0x000fe200078e00ff */
[----:B------:R-:W-:-:S02]  /*1460*/  @!P6 LEA.HI.X R4, R106, R5, R107, 0x4, P3 ;  /* 0x000000056a04e211 */ /* 0x000fc400018f246b */
[----:B------:R1:W-:Y:S01]  /*1470*/  @!P0 LDGSTS.E.BYPASS.LTC128B.128 [R235+0x7800], [R6.64+0x180] ;  /* 0x0780018006eb8fae */ /* 0x0003e2000b901d58 */
[----:B------:R-:W-:Y:S02]  /*1480*/  @!P6 LEA R14, P4, R0, c[0x0][0x168], 0x1 ;  /* 0x00005a00000eea11 */ /* 0x000fe400078808ff */
[----:B------:R-:W-:Y:S01]  /*1490*/  ISETP.GE.AND P3, PT, R22, UR6, PT ;  /* 0x0000000616007c0c */ /* 0x000fe2000bf66270 */
[----:B------:R-:W-:Y:S01]  /*14a0*/  STL.64 [R1], R18 ;  /* 0x0000001201007387 */ /* 0x000fe20000100a00 */
[----:B------:R-:W-:Y:S01]  /*14b0*/  @!P6 LEA.HI.X R15, R0, c[0x0][0x16c], R4, 0x1, P4 ;  /* 0x00005b00000fea11 */ /* 0x000fe200020f0c04 */
[----:B------:R-:W-:Y:S01]  /*14c0*/  IMAD R4, R2, c[0x0][0x1a4], R3 ;  /* 0x0000690002047a24 */ /* 0x000fe200078e0203 */
[----:B------:R-:W-:Y:S01]  /*14d0*/  @!P5 IADD3 R0, P0, R10, R12, RZ ;  /* 0x0000000c0a00d210 */ /* 0x000fe20007f1e0ff */
[----:B------:R-:W-:Y:S02]  /*14e0*/  IMAD R3, R16, c[0x0][0x1b8], RZ ;  /* 0x00006e0010037a24 */ /* 0x000fe400078e02ff */
[----:B---3--:R-:W-:Y:S01]  /*14f0*/  IMAD.WIDE.U32 R8, R2, c[0x0][0x1a0], R30 ;  /* 0x0000680002087a25 */ /* 0x008fe200078e001e */
[----:B------:R-:W-:-:S03]  /*1500*/  @!P5 IADD3.X R11, R5, R13, R11, P0, !PT ;  /* 0x0000000d050bd210 */ /* 0x000fc600007fe40b */
[----:B------:R-:W-:Y:S01]  /*1510*/  IMAD R16, R20, c[0x0][0x1bc], R3 ;  /* 0x00006f0014107a24 */ /* 0x000fe200078e0203 */
[----:B------:R-:W-:Y:S01]  /*1520*/  IADD3 R12, P0, R8, UR16, RZ ;  /* 0x00000010080c7c10 */ /* 0x000fe2000ff1e0ff */
[----:B------:R-:W-:-:S03]  /*1530*/  IMAD.U32 R3, RZ, RZ, UR7 ;  /* 0x00000007ff037e24 */ /* 0x000fc6000f8e00ff */
[----:B------:R-:W-:Y:S02]  /*1540*/  IADD3.X R13, R9, UR15, R4, P0, !PT ;  /* 0x0000000f090d7c10 */ /* 0x000fe400087fe404 */
[----:B------:R-:W-:-:S03]  /*1550*/  @!P5 LEA R8, P0, R0, c[0x0][0x168], 0x1 ;  /* 0x00005a000008da11 */ /* 0x000fc600078008ff */
[----:B------:R-:W-:Y:S01]  /*1560*/  IMAD.WIDE.U32 R250, R20, c[0x0][0x1b8], R12 ;  /* 0x00006e0014fa7a25 */ /* 0x000fe200078e000c */
[----:B------:R-:W-:Y:S02]  /*1570*/  @!P5 LEA.HI.X R9, R0, c[0x0][0x16c], R11, 0x1, P0 ;  /* 0x00005b000009da11 */ /* 0x000fe400000f0c0b */
[C---:B-1----:R-:W-:Y:S01]  /*1580*/  @!P1 LEA R6, P4, R10.reuse, c[0x0][0x168], 0x1 ;  /* 0x00005a000a069a11 */ /* 0x042fe200078808ff */
[----:B------:R-:W-:Y:S02]  /*1590*/  IMAD.U32 R12, RZ, RZ, UR10 ;  /* 0x0000000aff0c7e24 */ /* 0x000fe4000f8e00ff */
[----:B------:R-:W-:Y:S01]  /*15a0*/  IMAD.IADD R252, R251, 0x1, R16 ;  /* 0x00000001fbfc7824 */ /* 0x000fe200078e0210 */
[----:B------:R-:W-:Y:S01]  /*15b0*/  @!P1 LEA.HI.X R7, R10, c[0x0][0x16c], R5, 0x1, P4 ;  /* 0x00005b000a079a11 */ /* 0x000fe200020f0c05 */
[----:B------:R-:W-:Y:S01]  /*15c0*/  IMAD.U32 R13, RZ, RZ, UR11 ;  /* 0x0000000bff0d7e24 */ /* 0x000fe2000f8e00ff */
[----:B------:R-:W-:Y:S01]  /*15d0*/  ISETP.GE.AND P4, PT, R26, UR6, PT ;  /* 0x000000061a007c0c */ /* 0x000fe2000bf86270 */
[----:B------:R-:W-:-:S02]  /*15e0*/  UIMAD.WIDE.U32 UR10, UR4, 0x20, URZ ;  /* 0x00000020040a78a5 */ /* 0x000fc4000f8e003f */
[----:B------:R1:W-:Y:S04]  /*15f0*/  @!P1 LDGSTS.E.BYPASS.LTC128B.128 [R235+0x8000], [R6.64] ;  /* 0x0800000006eb9fae */ /* 0x0003e8000b901d58 */
[----:B------:R1:W-:Y:S04]  /*1600*/  @!P1 LDGSTS.E.BYPASS.LTC128B.128 [R235+0xa000], [R6.64+0x80] ;  /* 0x0a00008006eb9fae */ /* 0x0003e8000b901d58 */
[----:B------:R1:W-:Y:S02]  /*1610*/  @!P1 LDGSTS.E.BYPASS.LTC128B.128 [R235+0xc000], [R6.64+0x100] ;  /* 0x0c00010006eb9fae */ /* 0x0003e4000b901d58 */
[----:B------:R-:W-:-:S02]  /*1620*/  @!P4 IMAD.MOV.U32 R4, RZ, RZ, R10 ;  /* 0x000000ffff04c224 */ /* 0x000fc400078e000a */
[----:B------:R-:W-:Y:S01]  /*1630*/  @!P4 IMAD R0, R107, 0x30, RZ ;  /* 0x000000306b00c824 */ /* 0x000fe200078e02ff */
[----:B------:R1:W-:Y:S01]  /*1640*/  @!P1 LDGSTS.E.BYPASS.LTC128B.128 [R235+0xe000], [R6.64+0x180] ;  /* 0x0e00018006eb9fae */ /* 0x0003e2000b901d58 */
[----:B------:R-:W-:Y:S01]  /*1650*/  @!P4 IMAD.WIDE.U32 R10, R106, 0x30, R4 ;  /* 0x000000306a0ac825 */ /* 0x000fe200078e0004 */
[C---:B------:R-:W-:Y:S02]  /*1660*/  LEA R4, P0, R12.reuse, R250, 0x6 ;  /* 0x000000fa0c047211 */ /* 0x040fe400078030ff */
[----:B------:R2:W-:Y:S01]  /*1670*/  @!P6 LDGSTS.E.BYPASS.LTC128B.128 [R235+0x8800], [R14.64] ;  /* 0x088000000eebefae */ /* 0x0005e2000b901d58 */
[----:B------:R-:W-:Y:S01]  /*1680*/  @!P4 IMAD.IADD R0, R11, 0x1, R0 ;  /* 0x000000010b00c824 */ /* 0x000fe200078e0200 */
[----:B------:R-:W-:Y:S02]  /*1690*/  LEA.HI R11, R27, R104, RZ, 0x4 ;  /* 0x000000681b0b7211 */ /* 0x000fe400078f20ff */
[----:B------:R2:W-:Y:S01]  /*16a0*/  @!P6 LDGSTS.E.BYPASS.LTC128B.128 [R235+0xa800], [R14.64+0x80] ;  /* 0x0a8000800eebefae */ /* 0x0005e2000b901d58 */
[----:B------:R-:W-:Y:S01]  /*16b0*/  LEA.HI.X R5, R12, R252, R3, 0x6, P0 ;  /* 0x000000fc0c057211 */ /* 0x000fe200000f3403 */
[----:B------:R-:W-:Y:S01]  /*16c0*/  IMAD.SHL.U32 R12, R25, 0x40, RZ ;  /* 0x00000040190c7824 */ /* 0x000fe200078e00ff */
[----:B------:R-:W-:Y:S01]  /*16d0*/  SHF.R.S32.HI R3, RZ, 0x4, R11 ;  /* 0x00000004ff037819 */ /* 0x000fe2000001140b */
[----:B------:R2:W-:Y:S04]  /*16e0*/  @!P6 LDGSTS.E.BYPASS.LTC128B.128 [R235+0xc800], [R14.64+0x100] ;  /* 0x0c8001000eebefae */ /* 0x0005e8000b901d58 */
[----:B------:R2:W-:Y:S01]  /*16f0*/  @!P6 LDGSTS.E.BYPASS.LTC128B.128 [R235+0xe800], [R14.64+0x180] ;  /* 0x0e8001800eebefae */ /* 0x0005e2000b901d58 */
[----:B------:R-:W-:-:S03]  /*1700*/  ISETP.GE.AND P6, PT, R2, UR6, PT ;  /* 0x0000000602007c0c */ /* 0x000fc6000bfc6270 */
[----:B------:R3:W-:Y:S04]  /*1710*/  @!P5 LDGSTS.E.BYPASS.LTC128B.128 [R235+0x9000], [R8.64] ;  /* 0x0900000008ebdfae */ /* 0x0007e8000b901d58 */
[----:B------:R3:W-:Y:S01]  /*1720*/  @!P5 LDGSTS.E.BYPASS.LTC128B.128 [R235+0xb000], [R8.64+0x80] ;  /* 0x0b00008008ebdfae */ /* 0x0007e2000b901d58 */
[----:B-1----:R-:W-:-:S03]  /*1730*/  @!P4 LEA R6, P1, R10, c[0x0][0x168], 0x1 ;  /* 0x00005a000a06ca11 */ /* 0x002fc600078208ff */
[----:B------:R3:W-:Y:S01]  /*1740*/  @!P5 LDGSTS.E.BYPASS.LTC128B.128 [R235+0xd000], [R8.64+0x100] ;  /* 0x0d00010008ebdfae */ /* 0x0007e2000b901d58 */
[----:B------:R-:W-:-:S03]  /*1750*/  @!P4 LEA.HI.X R7, R10, c[0x0][0x16c], R0, 0x1, P1 ;  /* 0x00005b000a07ca11 */ /* 0x000fc600008f0c00 */
[----:B------:R3:W-:Y:S01]  /*1760*/  @!P5 LDGSTS.E.BYPASS.LTC128B.128 [R235+0xf000], [R8.64+0x180] ;  /* 0x0f00018008ebdfae */ /* 0x0007e2000b901d58 */
[C---:B------:R-:W-:Y:S01]  /*1770*/  LOP3.LUT R0, R11.reuse, 0xfffffff0, RZ, 0xc0, !PT ;  /* 0xfffffff00b007812 */ /* 0x040fe200078ec0ff */
[----:B------:R-:W-:Y:S01]  /*1780*/  IMAD.SHL.U32 R10, R2, 0x8, RZ ;  /* 0x00000008020a7824 */ /* 0x000fe200078e00ff */
[----:B------:R-:W-:Y:S01]  /*1790*/  LOP3.LUT R2, R12, 0x1c0, RZ, 0xc0, !PT ;  /* 0x000001c00c027812 */ /* 0x000fe200078ec0ff */
[----:B------:R1:W-:Y:S01]  /*17a0*/  @!P4 LDGSTS.E.BYPASS.LTC128B.128 [R235+0x9800], [R6.64] ;  /* 0x0980000006ebcfae */ /* 0x0003e2000b901d58 */
[----:B------:R-:W-:Y:S01]  /*17b0*/  LEA.HI R11, R11, R3, RZ, 0x1 ;  /* 0x000000030b0b7211 */ /* 0x000fe200078f08ff */
[----:B------:R-:W-:Y:S01]  /*17c0*/  IMAD.IADD R0, R104, 0x1, -R0 ;  /* 0x0000000168007824 */ /* 0x000fe200078e0a00 */
[----:B------:R-:W-:Y:S01]  /*17d0*/  ISETP.GE.AND P1, PT, R26, UR6, PT ;  /* 0x000000061a007c0c */ /* 0x000fe2000bf26270 */
[----:B------:R1:W-:Y:S01]  /*17e0*/  @!P4 LDGSTS.E.BYPASS.LTC128B.128 [R235+0xb800], [R6.64+0x80] ;  /* 0x0b80008006ebcfae */ /* 0x0003e2000b901d58 */
[----:B------:R-:W-:Y:S01]  /*17f0*/  LOP3.LUT R13, R2, 0x8, R10, 0xf8, !PT ;  /* 0x00000008020d7812 */ /* 0x000fe200078ef80a */
[----:B------:R-:W-:Y:S01]  /*1800*/  USHF.L.U32 UR6, UR5, 0x5, URZ ;  /* 0x0000000505067899 */ /* 0x000fe2000800063f */
[----:B------:R-:W-:Y:S01]  /*1810*/  SHF.R.S32.HI R16, RZ, 0x1f, R0 ;  /* 0x0000001fff107819 */ /* 0x000fe20000011400 */
[----:B------:R1:W-:Y:S01]  /*1820*/  @!P4 LDGSTS.E.BYPASS.LTC128B.128 [R235+0xd800], [R6.64+0x100] ;  /* 0x0d80010006ebcfae */ /* 0x0003e2000b901d58 */
[----:B------:R-:W-:Y:S01]  /*1830*/  LOP3.LUT R11, R11, 0xfffffffe, RZ, 0xc0, !PT ;  /* 0xfffffffe0b0b7812 */ /* 0x000fe200078ec0ff */
[----:B--2---:R-:W-:Y:S01]  /*1840*/  IMAD.U32 R14, RZ, RZ, UR4 ;  /* 0x00000004ff0e7e24 */ /* 0x004fe2000f8e00ff */
[----:B------:R-:W-:Y:S01]  /*1850*/  LEA.HI R16, R16, R0, RZ, 0x3 ;  /* 0x0000000010107211 */ /* 0x000fe200078f18ff */
[----:B------:R1:W-:Y:S01]  /*1860*/  @!P4 LDGSTS.E.BYPASS.LTC128B.128 [R235+0xf800], [R6.64+0x180] ;  /* 0x0f80018006ebcfae */ /* 0x0003e2000b901d58 */
[----:B------:R-:W-:Y:S01]  /*1870*/  SHF.R.U32.HI R10, RZ, 0x3, R2 ;  /* 0x00000003ff0a7819 */ /* 0x000fe20000011602 */
[----:B------:R-:W-:Y:S01]  /*1880*/  IMAD.U32 R15, RZ, RZ, UR5 ;  /* 0x00000005ff0f7e24 */ /* 0x000fe2000f8e00ff */
[----:B------:R-:W-:Y:S01]  /*1890*/  LOP3.LUT R12, R16, 0xfffffff8, RZ, 0xc0, !PT ;  /* 0xfffffff8100c7812 */ /* 0x000fe200078ec0ff */
[----:B------:R-:W0:Y:S01]  /*18a0*/  LDGDEPBAR ;  /* 0x00000000000079af */ /* 0x000e220000000000 */
[----:B------:R-:W-:Y:S01]  /*18b0*/  IMAD.IADD R2, R3, 0x1, -R11 ;  /* 0x0000000103027824 */ /* 0x000fe200078e0a0b */
[----:B------:R-:W-:Y:S01]  /*18c0*/  @!P3 LEA R14, P0, R14, R4, 0x4 ;  /* 0x000000040e0eb211 */ /* 0x000fe200078020ff */
[----:B------:R-:W-:Y:S01]  /*18d0*/  IMAD.U32 R3, RZ, RZ, UR6 ;  /* 0x00000006ff037e24 */ /* 0x000fe2000f8e00ff */
[----:B------:R-:W-:Y:S01]  /*18e0*/  VOTEU.ALL UP0, P1 ;  /* 0x00000000003f7886 */ /* 0x000fe20000800000 */
[----:B------:R-:W-:Y:S01]  /*18f0*/  IMAD.IADD R20, R0, 0x1, -R12 ;  /* 0x0000000100147824 */ /* 0x000fe200078e0a0c */
[----:B------:R-:W-:Y:S01]  /*1900*/  LOP3.LUT R0, R13, R10, RZ, 0x3c, !PT ;  /* 0x0000000a0d007212 */ /* 0x000fe200078e3cff */
[----:B------:R-:W-:Y:S01]  /*1910*/  IMAD.SHL.U32 R12, R2, 0x8, RZ ;  /* 0x00000008020c7824 */ /* 0x000fe200078e00ff */
[----:B------:R-:W-:Y:S01]  /*1920*/  @!P3 LEA.HI.X R13, R17, R5, R15, 0x4, P0 ;  /* 0x00000005110db211 */ /* 0x000fe200000f240f */
[----:B---3--:R-:W-:Y:S01]  /*1930*/  IMAD.U32 R8, RZ, RZ, UR4 ;  /* 0x00000004ff087e24 */ /* 0x008fe2000f8e00ff */
[----:B------:R-:W-:Y:S01]  /*1940*/  @!P2 IADD3 R11, P0, R4, UR10, RZ ;  /* 0x0000000a040bac10 */ /* 0x000fe2000ff1e0ff */
[----:B------:R-:W-:Y:S01]  /*1950*/  IMAD R0, R2, 0x200, R0 ;  /* 0x0000020002007824 */ /* 0x000fe200078e0200 */
[----:B------:R-:W-:Y:S01]  /*1960*/  @!UP0 UIMAD UR6, UR5, 0x30, URZ ;  /* 0x00000030050688a4 */ /* 0x000fe2000f8e023f */
[----:B------:R-:W-:Y:S01]  /*1970*/  IMAD.SHL.U32 R2, R20, 0x40, RZ ;  /* 0x0000004014027824 */ /* 0x000fe200078e00ff */
[----:B------:R-:W-:Y:S01]  /*1980*/  @!P2 IADD3.X R15, R5, UR11, R3, P0, !PT ;  /* 0x0000000b050fac10 */ /* 0x000fe200087fe403 */
[----:B------:R-:W-:Y:S01]  /*1990*/  @!P1 IMAD.WIDE.U32 R8, R8, 0x30, R4 ;  /* 0x0000003008089825 */ /* 0x000fe200078e0004 */
[----:B------:R-:W-:-:S02]  /*19a0*/  UISETP.GE.AND UP0, UPT, UR8, 0x41, UPT ;  /* 0x000000410800788c */ /* 0x000fc4000bf06270 */
[----:B------:R-:W-:Y:S01]  /*19b0*/  LOP3.LUT R10, R2, 0x1c0, RZ, 0xc0, !PT ;  /* 0x000001c0020a7812 */ /* 0x000fe200078ec0ff */
[----:B------:R-:W-:Y:S01]  /*19c0*/  IMAD.SHL.U32 R208, R0, 0x2, RZ ;  /* 0x0000000200d07824 */ /* 0x000fe200078e00ff */
[----:B------:R-:W-:Y:S01]  /*19d0*/  @!P3 LEA R2, P0, R14, c[0x0][0x170], 0x1 ;  /* 0x00005c000e02ba11 */ /* 0x000fe200078008ff */
[----:B------:R-:W-:Y:S01]  /*19e0*/  IMAD.MOV.U32 R0, RZ, RZ, 0x20 ;  /* 0x00000020ff007424 */ /* 0x000fe200078e00ff */
[----:B-1----:R-:W-:Y:S01]  /*19f0*/  @!P6 LEA R6, P4, R4, c[0x0][0x170], 0x1 ;  /* 0x00005c000406ea11 */ /* 0x002fe200078808ff */
[----:B------:R-:W-:-:S04]  /*1a00*/  DEPBAR.LE SB0, 0x0 ;  /* 0x000080000000791a */ /* 0x000fc80000000000 */
[----:B------:R-:W-:Y:S01]  /*1a10*/  BAR.SYNC.DEFER_BLOCKING 0x0 ;  /* 0x0000000000007b1d */ /* 0x000fe20000010000 */
[----:B------:R-:W-:Y:S02]  /*1a20*/  @!P3 LEA.HI.X R3, R14, c[0x0][0x174], R13, 0x1, P0 ;  /* 0x00005d000e03ba11 */ /* 0x000fe400000f0c0d */
[----:B------:R-:W-:Y:S02]  /*1a30*/  LOP3.LUT R13, R10, 0x8, R12, 0xf8, !PT ;  /* 0x000000080a0d7812 */ /* 0x000fe400078ef80c */
[----:B------:R-:W-:Y:S02]  /*1a40*/  @!P6 LEA.HI.X R7, R4, c[0x0][0x174], R5, 0x1, P4 ;  /* 0x00005d000407ea11 */ /* 0x000fe400020f0c05 */
[----:B------:R-:W-:Y:S01]  /*1a50*/  @!P1 IADD3 R12, R9, UR6, RZ ;  /* 0x00000006090c9c10 */ /* 0x000fe2000fffe0ff */
[----:B------:R-:W-:Y:S01]  /*1a60*/  IMAD.SHL.U32 R9, R16, 0x40, RZ ;  /* 0x0000004010097824 */ /* 0x000fe200078e00ff */
[----:B------:R-:W-:Y:S02]  /*1a70*/  SHF.R.U32.HI R5, RZ, 0x3, R10 ;  /* 0x00000003ff057819 */ /* 0x000fe4000001160a */
[----:B------:R-:W-:-:S02]  /*1a80*/  @!P2 LEA R4, P4, R11, c[0x0][0x170], 0x1 ;  /* 0x00005c000b04aa11 */ /* 0x000fc400078808ff */
[----:B------:R-:W-:Y:S02]  /*1a90*/  LOP3.LUT R100, R9, 0xfffffe00, RZ, 0xc0, !PT ;  /* 0xfffffe0009647812 */ /* 0x000fe400078ec0ff */
[----:B------:R-:W-:Y:S02]  /*1aa0*/  LOP3.LUT R101, R13, R5, RZ, 0x3c, !PT ;  /* 0x000000050d657212 */ /* 0x000fe400078e3cff */
[----:B------:R-:W-:Y:S02]  /*1ab0*/  @!P2 LEA.HI.X R5, R11, c[0x0][0x174], R15, 0x1, P4 ;  /* 0x00005d000b05aa11 */ /* 0x000fe400020f0c0f */
[----:B------:R-:W-:Y:S02]  /*1ac0*/  @!P1 LEA R10, P0, R8, c[0x0][0x170], 0x1 ;  /* 0x00005c00080a9a11 */ /* 0x000fe400078008ff */
[----:B------:R-:W-:Y:S02]  /*1ad0*/  IADD3 R219, R208, 0x8020, RZ ;  /* 0x00008020d0db7810 */ /* 0x000fe40007ffe0ff */
[----:B------:R-:W-:Y:S01]  /*1ae0*/  @!P1 LEA.HI.X R11, R8, c[0x0][0x174], R12, 0x1, P0 ;  /* 0x00005d00080b9a11 */ /* 0x000fe200000f0c0c */
        /* <DEDUP_REMOVED lines=19> */
[----:B------:R2:W-:Y:S01]  /*1c20*/  @!P3 LDGSTS.E.BYPASS.LTC128B.128 [R235+0x12800], [R2.64+0x80] ;  /* 0x1280008002ebbfae */ /* 0x0005e2000b901d58 */
[----:B-1----:R-:W-:-:S03]  /*1c30*/  IMAD R6, R102, 0x400, R100 ;  /* 0x0000040066067824 */ /* 0x002fc600078e0264 */
        /* <DEDUP_REMOVED lines=11> */
[----:B--2---:R-:W-:-:S03]  /*1cf0*/  IMAD.IADD R2, R101, 0x1, R6 ;  /* 0x0000000165027824 */ /* 0x004fc600078e0206 */
[----:B------:R1:W-:Y:S01]  /*1d00*/  @!P2 LDGSTS.E.BYPASS.LTC128B.128 [R235+0x15000], [R4.64+0x100] ;  /* 0x1500010004ebafae */ /* 0x0003e2000b901d58 */
[----:B------:R-:W-:Y:S02]  /*1d10*/  IMAD.SHL.U32 R3, R104, 0x2, RZ ;  /* 0x0000000268037824 */ /* 0x000fe400078e00ff */
[----:B------:R-:W-:Y:S01]  /*1d20*/  IMAD.SHL.U32 R215, R2, 0x2, RZ ;  /* 0x0000000202d77824 */ /* 0x000fe200078e00ff */
[----:B------:R1:W-:Y:S01]  /*1d30*/  @!P2 LDGSTS.E.BYPASS.LTC128B.128 [R235+0x17000], [R4.64+0x180] ;  /* 0x1700018004ebafae */ /* 0x0003e2000b901d58 */
[----:B------:R-:W-:Y:S02]  /*1d40*/  IADD3 R2, R208, 0x8000, RZ ;  /* 0x00008000d0027810 */ /* 0x000fe40007ffe0ff */
[----:B------:R-:W-:Y:S01]  /*1d50*/  LOP3.LUT R3, R3, 0x6, RZ, 0xc0, !PT ;  /* 0x0000000603037812 */ /* 0x000fe200078ec0ff */
        /* <DEDUP_REMOVED lines=9> */
[----:B-1----:R-:W-:-:S03]  /*1df0*/  IMAD.MOV.U32 R4, RZ, RZ, 0x10 ;  /* 0x00000010ff047424 */ /* 0x002fc600078e00ff */
[----:B------:R2:W-:Y:S04]  /*1e00*/  @!P1 LDGSTS.E.BYPASS.LTC128B.128 [R235+0x15800], [R10.64+0x100] ;  /* 0x158001000aeb9fae */ /* 0x0005e8000b901d58 */
[----:B------:R2:W-:Y:S01]  /*1e10*/  @!P1 LDGSTS.E.BYPASS.LTC128B.128 [R235+0x17800], [R10.64+0x180] ;  /* 0x178001800aeb9fae */ /* 0x0005e2000b901d58 */
[----:B------:R-:W-:-:S03]  /*1e20*/  R2P PR, R20, 0x6 ;  /* 0x0000000614007804 */ /* 0x000fc60000000000 */
[----:B------:R-:W-:Y:S02]  /*1e30*/  LDSM.16.M88.4 R16, [R208+0x8000] ;  /* 0x00800000d010783b */ /* 0x000fe40000000200 */
[----:B------:R-:W-:Y:S02]  /*1e40*/  SEL R4, R4, 0xfffffff0, !P1 ;  /* 0xfffffff004047807 */ /* 0x000fe40004800000 */
[----:B------:R-:W-:Y:S01]  /*1e50*/  SEL R0, R0, 0xffffffe0, !P2 ;  /* 0xffffffe000007807 */ /* 0x000fe20005000000 */
[----:B------:R-:W-:Y:S01]  /*1e60*/  LDSM.16.M88.4 R28, [R208+0x8800] ;  /* 0x00880000d01c783b */ /* 0x000fe20000000200 */
[----:B------:R-:W-:Y:S01]  /*1e70*/  R2P PR, R25, 0x6 ;  /* 0x0000000619007804 */ /* 0x000fe20000000000 */
[--C-:B------:R-:W-:Y:S02]  /*1e80*/  IMAD R216, R4, 0x2, R215.reuse ;  /* 0x0000000204d87824 */ /* 0x100fe400078e02d7 */
[----:B------:R-:W-:Y:S01]  /*1e90*/  LDSM.16.M88.4 R20, [R208+0x9800] ;  /* 0x00980000d014783b */ /* 0x000fe20000000200 */
[----:B------:R-:W-:-:S02]  /*1ea0*/  IMAD R218, R0, 0x2, R215 ;  /* 0x0000000200da7824 */ /* 0x000fc400078e02d7 */
[----:B------:R-:W-:Y:S01]  /*1eb0*/  IMAD R217, R0, 0x2, R216 ;  /* 0x0000000200d97824 */ /* 0x000fe200078e02d8 */
[----:B------:R-:W-:Y:S04]  /*1ec0*/  LDSM.16.M88.4 R24, [R208+0x9000] ;  /* 0x00900000d018783b */ /* 0x000fe80000000200 */
[----:B------:R-:W-:Y:S02]  /*1ed0*/  LDSM.16.M88.4 R12, [R216] ;  /* 0x00000000d80c783b */ /* 0x000fe40000000200 */
[----:B------:R-:W-:Y:S01]  /*1ee0*/  @P1 IADD3 R219, R2, -0x20, RZ ;  /* 0xffffffe002db1810 */ /* 0x000fe20007ffe0ff */
[----:B------:R-:W-:Y:S01]  /*1ef0*/  IMAD.MOV.U32 R2, RZ, RZ, 0x40 ;  /* 0x00000040ff027424 */ /* 0x000fe200078e00ff */
[----:B------:R-:W0:Y:S02]  /*1f00*/  LDGDEPBAR ;  /* 0x00000000000079af */ /* 0x000e240000000000 */
[----:B------:R-:W-:-:S02]  /*1f10*/  IADD3 R234, R219, 0x800, RZ ;  /* 0x00000800dbea7810 */ /* 0x000fc40007ffe0ff */
[----:B--2---:R-:W1:Y:S01]  /*1f20*/  LDSM.16.M88.4 R8, [R215] ;  /* 0x00000000d708783b */ /* 0x004e620000000200 */
[----:B------:R-:W-:Y:S02]  /*1f30*/  SEL R2, R2, 0xffffffc0, !P2 ;  /* 0xffffffc002027807 */ /* 0x000fe40005000000 */
[C---:B------:R-:W-:Y:S01]  /*1f40*/  IADD3 R233, R219.reuse, 0x1000, RZ ;  /* 0x00001000dbe97810 */ /* 0x040fe20007ffe0ff */
[----:B------:R-:W2:Y:S01]  /*1f50*/  LDSM.16.M88.4 R40, [R219] ;  /* 0x00000000db28783b */ /* 0x000ea20000000200 */
[C---:B------:R-:W-:Y:S01]  /*1f60*/  IADD3 R232, R219.reuse, 0x1800, RZ ;  /* 0x00001800dbe87810 */ /* 0x040fe20007ffe0ff */
[----:B------:R-:W-:Y:S01]  /*1f70*/  IMAD.IADD R214, R208, 0x1, R2 ;  /* 0x00000001d0d67824 */ /* 0x000fe200078e0202 */
[C---:B------:R-:W-:Y:S01]  /*1f80*/  IADD3 R231, R219.reuse, 0x2000, RZ ;  /* 0x00002000dbe77810 */ /* 0x040fe20007ffe0ff */
[----:B------:R-:W3:Y:S01]  /*1f90*/  LDSM.16.M88.4 R56, [R219+0x800] ;  /* 0x00080000db38783b */ /* 0x000ee20000000200 */
[----:B------:R-:W-:Y:S01]  /*1fa0*/  IMAD.IADD R213, R2, 0x1, R219 ;  /* 0x0000000102d57824 */ /* 0x000fe200078e02db */
[C---:B------:R-:W-:Y:S01]  /*1fb0*/  IADD3 R230, R219.reuse, 0x2800, RZ ;  /* 0x00002800dbe67810 */ /* 0x040fe20007ffe0ff */
[----:B------:R-:W-:Y:S01]  /*1fc0*/  IMAD.U32 R2, RZ, RZ, UR9 ;  /* 0x00000009ff027e24 */ /* 0x000fe2000f8e00ff */
[----:B------:R-:W4:Y:S01]  /*1fd0*/  LDSM.16.M88.4 R72, [R219+0x1800] ;  /* 0x00180000db48783b */ /* 0x000f220000000200 */
[----:B------:R-:W-:-:S02]  /*1fe0*/  IADD3 R229, R219, 0x3000, RZ ;  /* 0x00003000dbe57810 */ /* 0x000fc40007ffe0ff */
[----:B------:R-:W-:Y:S01]  /*1ff0*/  IMAD R2, R2, 0x40, R3 ;  /* 0x0000004002027824 */ /* 0x000fe200078e0203 */
[----:B------:R-:W5:Y:S01]  /*2000*/  LDSM.16.M88.4 R68, [R219+0x1000] ;  /* 0x00100000db44783b */ /* 0x000f620000000200 */
[C---:B------:R-:W-:Y:S02]  /*2010*/  IADD3 R228, R219.reuse, 0x3800, RZ ;  /* 0x00003800dbe47810 */ /* 0x040fe40007ffe0ff */
[----:B------:R-:W-:Y:S01]  /*2020*/  IADD3 R227, R219, 0x4000, RZ ;  /* 0x00004000dbe37810 */ /* 0x000fe20007ffe0ff */
[----:B------:R-:W-:Y:S01]  /*2030*/  LDSM.16.M88.4 R80, [R214+0x8000] ;  /* 0x00800000d650783b */ /* 0x000fe20000000200 */
[C---:B------:R-:W-:Y:S02]  /*2040*/  IADD3 R3, R2.reuse, 0x10, RZ ;  /* 0x0000001002037810 */ /* 0x040fe40007ffe0ff */
[C---:B------:R-:W-:Y:S01]  /*2050*/  IADD3 R7, R2.reuse, 0x1, RZ ;  /* 0x0000000102077810 */ /* 0x040fe20007ffe0ff */
[----:B------:R-:W-:Y:S01]  /*2060*/  LDSM.16.M88.4 R76, [R214+0x8800] ;  /* 0x00880000d64c783b */ /* 0x000fe20000000200 */
[----:B------:R-:W-:-:S02]  /*2070*/  IADD3 R6, R2, 0x8, RZ ;  /* 0x0000000802067810 */ /* 0x000fc40007ffe0ff */
[C---:B------:R-:W-:Y:S01]  /*2080*/  IADD3 R5, R2.reuse, 0x9, RZ ;  /* 0x0000000902057810 */ /* 0x040fe20007ffe0ff */
[----:B------:R-:W-:Y:S01]  /*2090*/  LDSM.16.M88.4 R88, [R214+0x9800] ;  /* 0x00980000d658783b */ /* 0x000fe20000000200 */
[----:B------:R-:W-:Y:S02]  /*20a0*/  ISETP.GE.AND P4, PT, R3, UR8, PT ;  /* 0x0000000803007c0c */ /* 0x000fe4000bf86270 */
[C---:B------:R-:W-:Y:S01]  /*20b0*/  IADD3 R3, R2.reuse, 0x11, RZ ;  /* 0x0000001102037810 */ /* 0x040fe20007ffe0ff */
[----:B------:R-:W-:Y:S01]  /*20c0*/  LDSM.16.M88.4 R84, [R214+0x9000] ;  /* 0x00900000d654783b */ /* 0x000fe20000000200 */
[----:B------:R-:W-:Y:S02]  /*20d0*/  ISETP.GE.AND P0, PT, R7, UR8, PT ;  /* 0x0000000807007c0c */ /* 0x000fe4000bf06270 */
[----:B------:R-:W-:Y:S01]  /*20e0*/  ISETP.GE.AND P1, PT, R2, UR8, PT ;  /* 0x0000000802007c0c */ /* 0x000fe2000bf26270 */
[----:B------:R-:W-:Y:S01]  /*20f0*/  LDSM.16.M88.4 R92, [R213] ;  /* 0x00000000d55c783b */ /* 0x000fe20000000200 */
[----:B------:R-:W-:-:S02]  /*2100*/  ISETP.GE.AND P6, PT, R6, UR8, PT ;  /* 0x0000000806007c0c */ /* 0x000fc4000bfc6270 */
[----:B------:R-:W-:Y:S01]  /*2110*/  ISETP.GE.AND P5, PT, R5, UR8, PT ;  /* 0x0000000805007c0c */ /* 0x000fe2000bfa6270 */
[C---:B-1----:R-:W-:Y:S01]  /*2120*/  HMMA.16816.F32 R32, R8.reuse, R16, RZ ;  /* 0x000000100820723c */ /* 0x042fe200000018ff */
[----:B------:R-:W-:Y:S01]  /*2130*/  LDSM.16.M88.4 R96, [R219+0x4000] ;  /* 0x00400000db60783b */ /* 0x000fe20000000200 */
[----:B------:R-:W-:Y:S02]  /*2140*/  ISETP.GE.AND P3, PT, R3, UR8, PT ;  /* 0x0000000803007c0c */ /* 0x000fe4000bf66270 */
[C---:B------:R-:W-:Y:S02]  /*2150*/  IADD3 R3, R2.reuse, 0x19, RZ ;  /* 0x0000001902037810 */ /* 0x040fe40007ffe0ff */
[----:B------:R-:W-:Y:S02]  /*2160*/  IADD3 R5, R2, 0x18, RZ ;  /* 0x0000001802057810 */ /* 0x000fe40007ffe0ff */
[----:B------:R-:W-:Y:S01]  /*2170*/  HMMA.16816.F32 R36, R8, R18, RZ ;  /* 0x000000120824723c */ /* 0x000fe200000018ff */
[----:B------:R-:W1:Y:S01]  /*2180*/  LDSM.16.M88.4 R16, [R218] ;  /* 0x00000000da10783b */ /* 0x000e620000000200 */
[----:B------:R-:W-:-:S02]  /*2190*/  ISETP.GE.AND P2, PT, R5, UR8, PT ;  /* 0x0000000805007c0c */ /* 0x000fc4000bf46270 */
[----:B------:R-:W-:Y:S02]  /*21a0*/  IADD3 R5, R2, 0x20, RZ ;  /* 0x0000002002057810 */ /* 0x000fe40007ffe0ff */
[C---:B------:R-:W-:Y:S02]  /*21b0*/  IADD3 R226, R219.reuse, 0x4800, RZ ;  /* 0x00004800dbe27810 */ /* 0x040fe40007ffe0ff */
[C---:B------:R-:W-:Y:S01]  /*21c0*/  HMMA.16816.F32 R48, R8.reuse, R30, RZ ;  /* 0x0000001e0830723c */ /* 0x040fe200000018ff */
[C---:B------:R-:W-:Y:S02]  /*21d0*/  IADD3 R225, R219.reuse, 0x5000, RZ ;  /* 0x00005000dbe17810 */ /* 0x040fe40007ffe0ff */
[C---:B------:R-:W-:Y:S02]  /*21e0*/  IADD3 R224, R219.reuse, 0x5800, RZ ;  /* 0x00005800dbe07810 */ /* 0x040fe40007ffe0ff */
[C---:B------:R-:W-:Y:S02]  /*21f0*/  IADD3 R223, R219.reuse, 0x6000, RZ ;  /* 0x00006000dbdf7810 */ /* 0x040fe40007ffe0ff */
[C---:B------:R-:W-:Y:S01]  /*2200*/  IADD3 R222, R219.reuse, 0x6800, RZ ;  /* 0x00006800dbde7810 */ /* 0x040fe20007ffe0ff */
[----:B------:R-:W-:Y:S01]  /*2210*/  HMMA.16816.F32 R64, R8, R20, RZ ;  /* 0x000000140840723c */ /* 0x000fe200000018ff */
[----:B------:R-:W-:-:S02]  /*2220*/  IADD3 R221, R219, 0x7000, RZ ;  /* 0x00007000dbdd7810 */ /* 0x000fc40007ffe0ff */
[----:B------:R-:W-:-:S05]  /*2230*/  IADD3 R220, R219, 0x7800, RZ ;  /* 0x00007800dbdc7810 */ /* 0x000fca0007ffe0ff */
[C---:B------:R-:W-:Y:S08]  /*2240*/  HMMA.16816.F32 R44, R8.reuse, R28, RZ ;  /* 0x0000001c082c723c */ /* 0x040ff000000018ff */
[C---:B------:R-:W-:Y:S08]  /*2250*/  HMMA.16816.F32 R20, R8.reuse, R22, RZ ;  /* 0x000000160814723c */ /* 0x040ff000000018ff */
[C---:B------:R-:W-:Y:S08]  /*2260*/  HMMA.16816.F32 R52, R8.reuse, R24, RZ ;  /* 0x000000180834723c */ /* 0x040ff000000018ff */
[----:B------:R-:W-:Y:S01]  /*2270*/  HMMA.16816.F32 R60, R8, R26, RZ ;  /* 0x0000001a083c723c */ /* 0x000fe200000018ff */
[----:B------:R-:W1:Y:S04]  /*2280*/  LDSM.16.M88.4 R8, [R217] ;  /* 0x00000000d908783b */ /* 0x000e680000000200 */
[----:B------:R-:W1:Y:S03]  /*2290*/  LDSM.16.M88.4 R24, [R213+0x800] ;  /* 0x00080000d518783b */ /* 0x000e660000000200 */
[C---:B--2---:R-:W-:Y:S08]  /*22a0*/  HMMA.16816.F32 R28, R12.reuse, R40, R32 ;  /* 0x000000280c1c723c */ /* 0x044ff00000001820 */
[C---:B------:R-:W-:Y:S08]  /*22b0*/  HMMA.16816.F32 R32, R12.reuse, R42, R36 ;  /* 0x0000002a0c20723c */ /* 0x040ff00000001824 */
[C---:B---3--:R-:W-:Y:S08]  /*22c0*/  HMMA.16816.F32 R40, R12.reuse, R58, R48 ;  /* 0x0000003a0c28723c */ /* 0x048ff00000001830 */
[C---:B----4-:R-:W-:Y:S08]  /*22d0*/  HMMA.16816.F32 R64, R12.reuse, R72, R64 ;  /* 0x000000480c40723c */ /* 0x050ff00000001840 */
[C---:B------:R-:W-:Y:S01]  /*22e0*/  HMMA.16816.F32 R36, R12.reuse, R56, R44 ;  /* 0x000000380c24723c */ /* 0x040fe2000000182c */
[----:B------:R-:W2:Y:S04]  /*22f0*/  LDSM.16.M88.4 R56, [R213+0x1800] ;  /* 0x00180000d538783b */ /* 0x000ea80000000200 */
[----:B------:R-:W3:Y:S03]  /*2300*/  LDSM.16.M88.4 R44, [R213+0x1000] ;  /* 0x00100000d52c783b */ /* 0x000ee60000000200 */
[C---:B------:R-:W-:Y:S01]  /*2310*/  HMMA.16816.F32 R20, R12.reuse, R74, R20 ;  /* 0x0000004a0c14723c */ /* 0x040fe20000001814 */
[----:B------:R-:W-:Y:S07]  /*2320*/  LDSM.16.M88.4 R72, [R208+0xa000] ;  /* 0x00a00000d048783b */ /* 0x000fee0000000200 */
[C---:B-----5:R-:W-:Y:S01]  /*2330*/  HMMA.16816.F32 R48, R12.reuse, R68, R52 ;  /* 0x000000440c30723c */ /* 0x060fe20000001834 */
[----:B------:R-:W-:Y:S07]  /*2340*/  LDSM.16.M88.4 R52, [R208+0xa800] ;  /* 0x00a80000d034783b */ /* 0x000fee0000000200 */
[----:B------:R-:W-:Y:S01]  /*2350*/  HMMA.16816.F32 R60, R12, R70, R60 ;  /* 0x000000460c3c723c */ /* 0x000fe2000000183c */
[----:B------:R-:W4:Y:S04]  /*2360*/  LDSM.16.M88.4 R12, [R215+0x2000] ;  /* 0x00200000d70c783b */ /* 0x000f280000000200 */
[----:B------:R-:W-:Y:S03]  /*2370*/  LDSM.16.M88.4 R68, [R219+0x3000] ;  /* 0x00300000db44783b */ /* 0x000fe60000000200 */
[C---:B-1----:R-:W-:Y:S08]  /*2380*/  HMMA.16816.F32 R28, R16.reuse, R80, R28 ;  /* 0x00000050101c723c */ /* 0x042ff0000000181c */
[C---:B------:R-:W-:Y:S01]  /*2390*/  HMMA.16816.F32 R32, R16.reuse, R82, R32 ;  /* 0x000000521020723c */ /* 0x040fe20000001820 */
[----:B------:R-:W1:Y:S07]  /*23a0*/  LDSM.16.M88.4 R80, [R208+0xb800] ;  /* 0x00b80000d050783b */ /* 0x000e6e0000000200 */
[C---:B------:R-:W-:Y:S08]  /*23b0*/  HMMA.16816.F32 R40, R16.reuse, R78, R40 ;  /* 0x0000004e1028723c */ /* 0x040ff00000001828 */
[C---:B------:R-:W-:Y:S08]  /*23c0*/  HMMA.16816.F32 R64, R16.reuse, R88, R64 ;  /* 0x000000581040723c */ /* 0x040ff00000001840 */
[C---:B------:R-:W-:Y:S01]  /*23d0*/  HMMA.16816.F32 R36, R16.reuse, R76, R36 ;  /* 0x0000004c1024723c */ /* 0x040fe20000001824 */
[----:B------:R-:W5:Y:S07]  /*23e0*/  LDSM.16.M88.4 R76, [R208+0xb000] ;  /* 0x00b00000d04c783b */ /* 0x000f6e0000000200 */
[C---:B------:R-:W-:Y:S01]  /*23f0*/  HMMA.16816.F32 R20, R16.reuse, R90, R20 ;  /* 0x0000005a1014723c */ /* 0x040fe20000001814 */
[----:B------:R-:W-:Y:S07]  /*2400*/  LDSM.16.M88.4 R88, [R219+0x2000] ;  /* 0x00200000db58783b */ /* 0x000fee0000000200 */
[C---:B------:R-:W-:Y:S08]  /*2410*/  HMMA.16816.F32 R48, R16.reuse, R84, R48 ;  /* 0x000000541030723c */ /* 0x040ff00000001830 */
[----:B------:R-:W-:Y:S01]  /*2420*/  HMMA.16816.F32 R60, R16, R86, R60 ;  /* 0x00000056103c723c */ /* 0x000fe2000000183c */
[----:B------:R-:W1:Y:S04]  /*2430*/  LDSM.16.M88.4 R16, [R216+0x2000] ;  /* 0x00200000d810783b */ /* 0x000e680000000200 */
[----:B------:R-:W-:Y:S03]  /*2440*/  LDSM.16.M88.4 R84, [R214+0xa000] ;  /* 0x00a00000d654783b */ /* 0x000fe60000000200 */
[C---:B------:R-:W-:Y:S08]  /*2450*/  HMMA.16816.F32 R28, R8.reuse, R92, R28 ;  /* 0x0000005c081c723c */ /* 0x040ff0000000181c */
[C---:B------:R-:W-:Y:S01]  /*2460*/  HMMA.16816.F32 R32, R8.reuse, R94, R32 ;  /* 0x0000005e0820723c */ /* 0x040fe20000001820 */
[----:B------:R-:W-:Y:S07]  /*2470*/  LDSM.16.M88.4 R92, [R208+0xc000] ;  /* 0x00c00000d05c783b */ /* 0x000fee0000000200 */
[C---:B------:R-:W-:Y:S08]  /*2480*/  HMMA.16816.F32 R40, R8.reuse, R26, R40 ;  /* 0x0000001a0828723c */ /* 0x040ff00000001828 */
[C---:B--2---:R-:W-:Y:S08]  /*2490*/  HMMA.16816.F32 R64, R8.reuse, R56, R64 ;  /* 0x000000380840723c */ /* 0x044ff00000001840 */
[C---:B------:R-:W-:Y:S08]  /*24a0*/  HMMA.16816.F32 R36, R8.reuse, R24, R36 ;  /* 0x000000180824723c */ /* 0x040ff00000001824 */
        /* <DEDUP_REMOVED lines=9> */
[C---:B------:R-:W-:Y:S08]  /*2540*/  HMMA.16816.F32 R40, R12.reuse, R54, R40 ;  /* 0x000000360c28723c */ /* 0x040ff00000001828 */
[C---:B-1----:R-:W-:Y:S08]  /*2550*/  HMMA.16816.F32 R64, R12.reuse, R80, R64 ;  /* 0x000000500c40723c */ /* 0x042ff00000001840 */
[C---:B------:R-:W-:Y:S01]  /*2560*/  HMMA.16816.F32 R36, R12.reuse, R52, R36 ;  /* 0x000000340c24723c */ /* 0x040fe20000001824 */
[----:B------:R-:W-:Y:S07]  /*2570*/  LDSM.16.M88.4 R52, [R213+0x2800] ;  /* 0x00280000d534783b */ /* 0x000fee0000000200 */
[C---:B------:R-:W-:Y:S01]  /*2580*/  HMMA.16816.F32 R24, R12.reuse, R82, R20 ;  /* 0x000000520c18723c */ /* 0x040fe20000001814 */
[----:B------:R-:W1:Y:S07]  /*2590*/  LDSM.16.M88.4 R80, [R214+0xb800] ;  /* 0x00b80000d650783b */ /* 0x000e6e0000000200 */
[C---:B-----5:R-:W-:Y:S08]  /*25a0*/  HMMA.16816.F32 R48, R12.reuse, R76, R48 ;  /* 0x0000004c0c30723c */ /* 0x060ff00000001830 */
[----:B------:R-:W-:Y:S01]  /*25b0*/  HMMA.16816.F32 R60, R12, R78, R60 ;  /* 0x0000004e0c3c723c */ /* 0x000fe2000000183c */
[----:B------:R-:W4:Y:S04]  /*25c0*/  LDSM.16.M88.4 R76, [R214+0xb000] ;  /* 0x00b00000d64c783b */ /* 0x000f280000000200 */
[----:B------:R-:W-:Y:S03]  /*25d0*/  LDSM.16.M88.4 R12, [R217+0x2000] ;  /* 0x00200000d90c783b */ /* 0x000fe60000000200 */
[C---:B------:R-:W-:Y:S08]  /*25e0*/  HMMA.16816.F32 R20, R16.reuse, R88, R28 ;  /* 0x000000581014723c */ /* 0x040ff0000000181c */
[C---:B------:R-:W-:Y:S01]  /*25f0*/  HMMA.16816.F32 R32, R16.reuse, R90, R32 ;  /* 0x0000005a1020723c */ /* 0x040fe20000001820 */
[----:B------:R-:W5:Y:S07]  /*2600*/  LDSM.16.M88.4 R88, [R213+0x2000] ;  /* 0x00200000d558783b */ /* 0x000f6e0000000200 */
[C---:B--2---:R-:W-:Y:S08]  /*2610*/  HMMA.16816.F32 R40, R16.reuse, R46, R40 ;  /* 0x0000002e1028723c */ /* 0x044ff00000001828 */
[C---:B---3--:R-:W-:Y:S08]  /*2620*/  HMMA.16816.F32 R64, R16.reuse, R72, R64 ;  /* 0x000000481040723c */ /* 0x048ff00000001840 */
[C---:B------:R-:W-:Y:S08]  /*2630*/  HMMA.16816.F32 R36, R16.reuse, R44, R36 ;  /* 0x0000002c1024723c */ /* 0x040ff00000001824 */
[C---:B------:R-:W-:Y:S01]  /*2640*/  HMMA.16816.F32 R28, R16.reuse, R74, R24 ;  /* 0x0000004a101c723c */ /* 0x040fe20000001818 */
[----:B------:R-:W2:Y:S07]  /*2650*/  LDSM.16.M88.4 R72, [R213+0x3800] ;  /* 0x00380000d548783b */ /* 0x000eae0000000200 */
[C---:B------:R-:W-:Y:S08]  /*2660*/  HMMA.16816.F32 R48, R16.reuse, R68, R48 ;  /* 0x000000441030723c */ /* 0x040ff00000001830 */
[----:B------:R-:W-:Y:S01]  /*2670*/  HMMA.16816.F32 R60, R16, R70, R60 ;  /* 0x00000046103c723c */ /* 0x000fe2000000183c */
[----:B------:R-:W3:Y:S04]  /*2680*/  LDSM.16.M88.4 R68, [R213+0x3000] ;  /* 0x00300000d544783b */ /* 0x000ee80000000200 */
[----:B------:R-:W-:Y:S03]  /*2690*/  LDSM.16.M88.4 R16, [R215+0x4000] ;  /* 0x00400000d710783b */ /* 0x000fe60000000200 */
[C---:B------:R-:W-:Y:S08]  /*26a0*/  HMMA.16816.F32 R24, R8.reuse, R84, R20 ;  /* 0x000000540818723c */ /* 0x040ff00000001814 */
[C---:B------:R-:W-:Y:S01]  /*26b0*/  HMMA.16816.F32 R20, R8.reuse, R86, R32 ;  /* 0x000000560814723c */ /* 0x040fe20000001820 */
[----:B------:R-:W-:Y:S07]  /*26c0*/  LDSM.16.M88.4 R84, [R208+0xd000] ;  /* 0x00d00000d054783b */ /* 0x000fee0000000200 */
[C---:B------:R-:W-:Y:S08]  /*26d0*/  HMMA.16816.F32 R40, R8.reuse, R58, R40 ;  /* 0x0000003a0828723c */ /* 0x040ff00000001828 */
[C---:B-1----:R-:W-:Y:S08]  /*26e0*/  HMMA.16816.F32 R64, R8.reuse, R80, R64 ;  /* 0x000000500840723c */ /* 0x042ff00000001840 */
[C---:B------:R-:W-:Y:S08]  /*26f0*/  HMMA.16816.F32 R36, R8.reuse, R56, R36 ;  /* 0x000000380824723c */ /* 0x040ff00000001824 */
[C---:B----4-:R-:W-:Y:S08]  /*2700*/  HMMA.16816.F32 R48, R8.reuse, R76, R48 ;  /* 0x0000004c0830723c */ /* 0x050ff00000001830 */
[----:B------:R-:W-:Y:S01]  /*2710*/  HMMA.16816.F32 R60, R8, R78, R60 ;  /* 0x0000004e083c723c */ /* 0x000fe2000000183c */
[----:B------:R-:W1:Y:S07]  /*2720*/  LDSM.16.M88.4 R76, [R208+0xc800] ;  /* 0x00c80000d04c783b */ /* 0x000e6e0000000200 */
[C---:B-----5:R-:W-:Y:S08]  /*2730*/  HMMA.16816.F32 R32, R12.reuse, R88, R24 ;  /* 0x000000580c20723c */ /* 0x060ff00000001818 */
[----:B------:R-:W-:Y:S01]  /*2740*/  HMMA.16816.F32 R20, R12, R90, R20 ;  /* 0x0000005a0c14723c */ /* 0x000fe20000001814 */
[----:B------:R-:W4:Y:S07]  /*2750*/  LDSM.16.M88.4 R88, [R208+0xd800] ;  /* 0x00d80000d058783b */ /* 0x000f2e0000000200 */
[----:B------:R-:W-:Y:S01]  /*2760*/  HMMA.16816.F32 R44, R8, R82, R28 ;  /* 0x00000052082c723c */ /* 0x000fe2000000181c */
[----:B------:R-:W5:Y:S04]  /*2770*/  LDSM.16.M88.4 R8, [R216+0x4000] ;  /* 0x00400000d808783b */ /* 0x000f680000000200 */
[----:B------:R-:W1:Y:S03]  /*2780*/  LDSM.16.M88.4 R80, [R219+0x5800] ;  /* 0x00580000db50783b */ /* 0x000e660000000200 */
[C---:B------:R-:W-:Y:S08]  /*2790*/  HMMA.16816.F32 R24, R12.reuse, R54, R40 ;  /* 0x000000360c18723c */ /* 0x040ff00000001828 */
[C---:B--2---:R-:W-:Y:S08]  /*27a0*/  HMMA.16816.F32 R64, R12.reuse, R72, R64 ;  /* 0x000000480c40723c */ /* 0x044ff00000001840 */
[C---:B------:R-:W-:Y:S08]  /*27b0*/  HMMA.16816.F32 R28, R12.reuse, R52, R36 ;  /* 0x000000340c1c723c */ /* 0x040ff00000001824 */
[C---:B---3--:R-:W-:Y:S08]  /*27c0*/  HMMA.16816.F32 R40, R12.reuse, R68, R48 ;  /* 0x000000440c28723c */ /* 0x048ff00000001830 */
[C---:B------:R-:W-:Y:S01]  /*27d0*/  HMMA.16816.F32 R60, R12.reuse, R70, R60 ;  /* 0x000000460c3c723c */ /* 0x040fe2000000183c */
[----:B------:R-:W2:Y:S07]  /*27e0*/  LDSM.16.M88.4 R68, [R219+0x4800] ;  /* 0x00480000db44783b */ /* 0x000eae0000000200 */
[----:B------:R-:W-:Y:S01]  /*27f0*/  HMMA.16816.F32 R56, R12, R74, R44 ;  /* 0x0000004a0c38723c */ /* 0x000fe2000000182c */
[----:B------:R-:W3:Y:S04]  /*2800*/  LDSM.16.M88.4 R72, [R219+0x5000] ;  /* 0x00500000db48783b */ /* 0x000ee80000000200 */
[----:B------:R-:W-:Y:S03]  /*2810*/  LDSM.16.M88.4 R12, [R218+0x4000] ;  /* 0x00400000da0c783b */ /* 0x000fe60000000200 */
[C---:B-1----:R-:W-:Y:S08]  /*2820*/  HMMA.16816.F32 R36, R16.reuse, R78, R24 ;  /* 0x0000004e1024723c */ /* 0x042ff00000001818 */
[C---:B------:R-:W-:Y:S08]  /*2830*/  HMMA.16816.F32 R48, R16.reuse, R94, R20 ;  /* 0x0000005e1030723c */ /* 0x040ff00000001814 */
[C---:B----4-:R-:W-:Y:S08]  /*2840*/  HMMA.16816.F32 R24, R16.reuse, R88, R64 ;  /* 0x000000581018723c */ /* 0x050ff00000001840 */
[C---:B------:R-:W-:Y:S01]  /*2850*/  HMMA.16816.F32 R44, R16.reuse, R76, R28 ;  /* 0x0000004c102c723c */ /* 0x040fe2000000181c */
[----:B------:R-:W-:Y:S07]  /*2860*/  LDSM.16.M88.4 R76, [R214+0xc800] ;  /* 0x00c80000d64c783b */ /* 0x000fee0000000200 */
[C---:B------:R-:W-:Y:S01]  /*2870*/  HMMA.16816.F32 R52, R16.reuse, R92, R32 ;  /* 0x0000005c1034723c */ /* 0x040fe20000001820 */
[----:B------:R-:W1:Y:S07]  /*2880*/  LDSM.16.M88.4 R92, [R214+0xc000] ;  /* 0x00c00000d65c783b */ /* 0x000e6e0000000200 */
[C---:B------:R-:W-:Y:S08]  /*2890*/  HMMA.16816.F32 R32, R16.reuse, R84, R40 ;  /* 0x000000541020723c */ /* 0x040ff00000001828 */
[C---:B------:R-:W-:Y:S01]  /*28a0*/  HMMA.16816.F32 R28, R16.reuse, R86, R60 ;  /* 0x00000056101c723c */ /* 0x040fe2000000183c */
[----:B------:R-:W4:Y:S04]  /*28b0*/  LDSM.16.M88.4 R84, [R214+0xd000] ;  /* 0x00d00000d654783b */ /* 0x000f280000000200 */
[----:B------:R-:W-:Y:S03]  /*28c0*/  LDSM.16.M88.4 R60, [R213+0x4800] ;  /* 0x00480000d53c783b */ /* 0x000fe60000000200 */
[----:B------:R-:W-:Y:S01]  /*28d0*/  HMMA.16816.F32 R20, R16, R90, R56 ;  /* 0x0000005a1014723c */ /* 0x000fe20000001838 */
[----:B------:R-:W-:Y:S07]  /*28e0*/  LDSM.16.M88.4 R88, [R208+0xe000] ;  /* 0x00e00000d058783b */ /* 0x000fee0000000200 */
[C---:B-----5:R-:W-:Y:S08]  /*28f0*/  HMMA.16816.F32 R40, R8.reuse, R98, R48 ;  /* 0x000000620828723c */ /* 0x060ff00000001830 */
[C---:B------:R-:W-:Y:S01]  /*2900*/  HMMA.16816.F32 R64, R8.reuse, R80, R24 ;  /* 0x000000500840723c */ /* 0x040fe20000001818 */
[----:B------:R-:W5:Y:S07]  /*2910*/  LDSM.16.M88.4 R24, [R214+0xd800] ;  /* 0x00d80000d618783b */ /* 0x000f6e0000000200 */
[C---:B--2---:R-:W-:Y:S08]  /*2920*/  HMMA.16816.F32 R56, R8.reuse, R68, R44 ;  /* 0x000000440838723c */ /* 0x044ff0000000182c */
[C---:B------:R-:W-:Y:S08]  /*2930*/  HMMA.16816.F32 R16, R8.reuse, R96, R52 ;  /* 0x000000600810723c */ /* 0x040ff00000001834 */
[C---:B------:R-:W-:Y:S01]  /*2940*/  HMMA.16816.F32 R52, R8.reuse, R70, R36 ;  /* 0x000000460834723c */ /* 0x040fe20000001824 */
[----:B------:R-:W-:Y:S07]  /*2950*/  LDSM.16.M88.4 R68, [R208+0xf800] ;  /* 0x00f80000d044783b */ /* 0x000fee0000000200 */
[C---:B---3--:R-:W-:Y:S01]  /*2960*/  HMMA.16816.F32 R48, R8.reuse, R72, R32 ;  /* 0x000000480830723c */ /* 0x048fe20000001820 */
[----:B------:R-:W-:Y:S07]  /*2970*/  LDSM.16.M88.4 R32, [R213+0x4000] ;  /* 0x00400000d520783b */ /* 0x000fee0000000200 */
[C---:B------:R-:W-:Y:S01]  /*2980*/  HMMA.16816.F32 R44, R8.reuse, R74, R28 ;  /* 0x0000004a082c723c */ /* 0x040fe2000000181c */
[----:B------:R-:W-:Y:S07]  /*2990*/  LDSM.16.M88.4 R72, [R213+0x5800] ;  /* 0x00580000d548783b */ /* 0x000fee0000000200 */
[----:B------:R-:W-:Y:S01]  /*29a0*/  HMMA.16816.F32 R28, R8, R82, R20 ;  /* 0x00000052081c723c */ /* 0x000fe20000001814 */
[----:B------:R-:W2:Y:S04]  /*29b0*/  LDSM.16.M88.4 R8, [R217+0x4000] ;  /* 0x00400000d908783b */ /* 0x000ea80000000200 */
[----:B------:R-:W-:Y:S03]  /*29c0*/  LDSM.16.M88.4 R80, [R219+0x7000] ;  /* 0x00700000db50783b */ /* 0x000fe60000000200 */
[C---:B-1----:R-:W-:Y:S08]  /*29d0*/  HMMA.16816.F32 R36, R12.reuse, R94, R40 ;  /* 0x0000005e0c24723c */ /* 0x042ff00000001828 */
[C---:B------:R-:W-:Y:S01]  /*29e0*/  HMMA.16816.F32 R40, R12.reuse, R76, R56 ;  /* 0x0000004c0c28723c */ /* 0x040fe20000001838 */
[----:B------:R-:W1:Y:S07]  /*29f0*/  LDSM.16.M88.4 R56, [R213+0x5000] ;  /* 0x00500000d538783b */ /* 0x000e6e0000000200 */
[C---:B------:R-:W-:Y:S01]  /*2a00*/  HMMA.16816.F32 R20, R12.reuse, R92, R16 ;  /* 0x0000005c0c14723c */ /* 0x040fe20000001810 */
[----:B------:R-:W3:Y:S04]  /*2a10*/  LDSM.16.M88.4 R16, [R215+0x6000] ;  /* 0x00600000d710783b */ /* 0x000ee80000000200 */
[----:B------:R-:W-:Y:S03]  /*2a20*/  LDSM.16.M88.4 R92, [R208+0xf000] ;  /* 0x00f00000d05c783b */ /* 0x000fe60000000200 */
[C---:B------:R-:W-:Y:S01]  /*2a30*/  HMMA.16816.F32 R52, R12.reuse, R78, R52 ;  /* 0x0000004e0c34723c */ /* 0x040fe20000001834 */
[----:B------:R-:W-:Y:S07]  /*2a40*/  LDSM.16.M88.4 R76, [R219+0x6800] ;  /* 0x00680000db4c783b */ /* 0x000fee0000000200 */
[C---:B----4-:R-:W-:Y:S08]  /*2a50*/  HMMA.16816.F32 R48, R12.reuse, R84, R48 ;  /* 0x000000540c30723c */ /* 0x050ff00000001830 */
[C---:B------:R-:W-:Y:S01]  /*2a60*/  HMMA.16816.F32 R44, R12.reuse, R86, R44 ;  /* 0x000000560c2c723c */ /* 0x040fe2000000182c */
[----:B------:R-:W4:Y:S07]  /*2a70*/  LDSM.16.M88.4 R84, [R208+0xe800] ;  /* 0x00e80000d054783b */ /* 0x000f2e0000000200 */
[C---:B-----5:R-:W-:Y:S08]  /*2a80*/  HMMA.16816.F32 R64, R12.reuse, R24, R64 ;  /* 0x000000180c40723c */ /* 0x060ff00000001840 */
[----:B------:R-:W-:Y:S08]  /*2a90*/  HMMA.16816.F32 R12, R12, R26, R28 ;  /* 0x0000001a0c0c723c */ /* 0x000ff0000000181c */
[C---:B--2---:R-:W-:Y:S08]  /*2aa0*/  HMMA.16816.F32 R28, R8.reuse, R32, R20 ;  /* 0x00000020081c723c */ /* 0x044ff00000001814 */
[C---:B------:R-:W-:Y:S08]  /*2ab0*/  HMMA.16816.F32 R24, R8.reuse, R34, R36 ;  /* 0x000000220818723c */ /* 0x040ff00000001824 */
[C---:B------:R-:W-:Y:S08]  /*2ac0*/  HMMA.16816.F32 R20, R8.reuse, R60, R40 ;  /* 0x0000003c0814723c */ /* 0x040ff00000001828 */
[C---:B------:R-:W-:Y:S08]  /*2ad0*/  HMMA.16816.F32 R40, R8.reuse, R62, R52 ;  /* 0x0000003e0828723c */ /* 0x040ff00000001834 */
[C---:B-1----:R-:W-:Y:S01]  /*2ae0*/  HMMA.16816.F32 R60, R8.reuse, R56, R48 ;  /* 0x00000038083c723c */ /* 0x042fe20000001830 */
[----:B------:R-:W-:Y:S07]  /*2af0*/  LDSM.16.M88.4 R48, [R219+0x6000] ;  /* 0x00600000db30783b */ /* 0x000fee0000000200 */
[C---:B------:R-:W-:Y:S01]  /*2b00*/  HMMA.16816.F32 R52, R8.reuse, R74, R12 ;  /* 0x0000004a0834723c */ /* 0x040fe2000000180c */
[----:B------:R-:W1:Y:S07]  /*2b10*/  LDSM.16.M88.4 R12, [R216+0x6000] ;  /* 0x00600000d80c783b */ /* 0x000e6e0000000200 */
[C---:B------:R-:W-:Y:S08]  /*2b20*/  HMMA.16816.F32 R56, R8.reuse, R58, R44 ;  /* 0x0000003a0838723c */ /* 0x040ff0000000182c */
[----:B------:R-:W-:Y:S01]  /*2b30*/  HMMA.16816.F32 R64, R8, R72, R64 ;  /* 0x000000480840723c */ /* 0x000fe20000001840 */
[----:B------:R-:W-:Y:S07]  /*2b40*/  LDSM.16.M88.4 R8, [R218+0x6000] ;  /* 0x00600000da08783b */ /* 0x000fee0000000200 */
[C---:B---3--:R-:W-:Y:S08]  /*2b50*/  HMMA.16816.F32 R44, R16.reuse, R88, R28 ;  /* 0x00000058102c723c */ /* 0x048ff0000000181c */
[C---:B------:R-:W-:Y:S01]  /*2b60*/  HMMA.16816.F32 R36, R16.reuse, R90, R24 ;  /* 0x0000005a1024723c */ /* 0x040fe20000001818 */
[----:B------:R-:W-:Y:S07]  /*2b70*/  LDSM.16.M88.4 R88, [R214+0xe000] ;  /* 0x00e00000d658783b */ /* 0x000fee0000000200 */
[C---:B----4-:R-:W-:Y:S08]  /*2b80*/  HMMA.16816.F32 R32, R16.reuse, R84, R20 ;  /* 0x000000541020723c */ /* 0x050ff00000001814 */
[C---:B------:R-:W-:Y:S01]  /*2b90*/  HMMA.16816.F32 R28, R16.reuse, R86, R40 ;  /* 0x00000056101c723c */ /* 0x040fe20000001828 */
[----:B------:R-:W2:Y:S07]  /*2ba0*/  LDSM.16.M88.4 R84, [R219+0x7800] ;  /* 0x00780000db54783b */ /* 0x000eae0000000200 */
[C---:B------:R-:W-:Y:S08]  /*2bb0*/  HMMA.16816.F32 R24, R16.reuse, R92, R60 ;  /* 0x0000005c1018723c */ /* 0x040ff0000000183c */
[C---:B------:R-:W-:Y:S08]  /*2bc0*/  HMMA.16816.F32 R20, R16.reuse, R94, R56 ;  /* 0x0000005e1014723c */ /* 0x040ff00000001838 */
[C---:B------:R-:W-:Y:S08]  /*2bd0*/  HMMA.16816.F32 R72, R16.reuse, R68, R64 ;  /* 0x000000441048723c */ /* 0x040ff00000001840 */
[----:B------:R-:W-:Y:S01]  /*2be0*/  HMMA.16816.F32 R64, R16, R70, R52 ;  /* 0x000000461040723c */ /* 0x000fe20000001834 */
[----:B------:R-:W-:Y:S04]  /*2bf0*/  LDSM.16.M88.4 R16, [R217+0x6000] ;  /* 0x00600000d910783b */ /* 0x000fe80000000200 */
[----:B------:R-:W-:Y:S03]  /*2c00*/  LDSM.16.M88.4 R68, [R213+0x6000] ;  /* 0x00600000d544783b */ /* 0x000fe60000000200 */
[C---:B-1----:R-:W-:Y:S01]  /*2c10*/  HMMA.16816.F32 R60, R12.reuse, R48, R44 ;  /* 0x000000300c3c723c */ /* 0x042fe2000000182c */
[----:B------:R-:W-:Y:S07]  /*2c20*/  LDSM.16.M88.4 R44, [R214+0xf000] ;  /* 0x00f00000d62c783b */ /* 0x000fee0000000200 */
[C---:B------:R-:W-:Y:S01]  /*2c30*/  HMMA.16816.F32 R36, R12.reuse, R50, R36 ;  /* 0x000000320c24723c */ /* 0x040fe20000001824 */
[----:B------:R-:W1:Y:S07]  /*2c40*/  LDSM.16.M88.4 R48, [R214+0xe800] ;  /* 0x00e80000d630783b */ /* 0x000e6e0000000200 */
[C---:B------:R-:W-:Y:S01]  /*2c50*/  HMMA.16816.F32 R56, R12.reuse, R76, R32 ;  /* 0x0000004c0c38723c */ /* 0x040fe20000001820 */
[----:B------:R-:W3:Y:S07]  /*2c60*/  LDSM.16.M88.4 R32, [R214+0xf800] ;  /* 0x00f80000d620783b */ /* 0x000eee0000000200 */
[C---:B------:R-:W-:Y:S08]  /*2c70*/  HMMA.16816.F32 R52, R12.reuse, R78, R28 ;  /* 0x0000004e0c34723c */ /* 0x040ff0000000181c */
[C---:B------:R-:W-:Y:S08]  /*2c80*/  HMMA.16816.F32 R40, R12.reuse, R80, R24 ;  /* 0x000000500c28723c */ /* 0x040ff00000001818 */
[C---:B------:R-:W-:Y:S08]  /*2c90*/  HMMA.16816.F32 R28, R12.reuse, R82, R20 ;  /* 0x000000520c1c723c */ /* 0x040ff00000001814 */
[C---:B--2---:R-:W-:Y:S01]  /*2ca0*/  HMMA.16816.F32 R20, R12.reuse, R86, R64 ;  /* 0x000000560c14723c */ /* 0x044fe20000001840 */
[----:B------:R-:W2:Y:S07]  /*2cb0*/  LDSM.16.M88.4 R64, [R213+0x6800] ;  /* 0x00680000d540783b */ /* 0x000eae0000000200 */
[----:B------:R-:W-:Y:S08]  /*2cc0*/  HMMA.16816.F32 R24, R12, R84, R72 ;  /* 0x000000540c18723c */ /* 0x000ff00000001848 */
[C---:B------:R-:W-:Y:S08]  /*2cd0*/  HMMA.16816.F32 R12, R8.reuse, R88, R60 ;  /* 0x00000058080c723c */ /* 0x040ff0000000183c */
[C---:B------:R-:W-:Y:S08]  /*2ce0*/  HMMA.16816.F32 R36, R8.reuse, R90, R36 ;  /* 0x0000005a0824723c */ /* 0x040ff00000001824 */
[C---:B-1----:R-:W-:Y:S08]  /*2cf0*/  HMMA.16816.F32 R60, R8.reuse, R50, R52 ;  /* 0x00000032083c723c */ /* 0x042ff00000001834 */
[C---:B------:R-:W-:Y:S08]  /*2d00*/  HMMA.16816.F32 R52, R8.reuse, R44, R40 ;  /* 0x0000002c0834723c */ /* 0x040ff00000001828 */
[C---:B---3--:R-:W-:Y:S01]  /*2d10*/  HMMA.16816.F32 R40, R8.reuse, R34, R20 ;  /* 0x000000220828723c */ /* 0x048fe20000001814 */
[----:B------:R-:W1:Y:S07]  /*2d20*/  LDSM.16.M88.4 R20, [R213+0x7000] ;  /* 0x00700000d514783b */ /* 0x000e6e0000000200 */
[C---:B------:R-:W-:Y:S08]  /*2d30*/  HMMA.16816.F32 R56, R8.reuse, R48, R56 ;  /* 0x000000300838723c */ /* 0x040ff00000001838 */
[C---:B------:R-:W-:Y:S08]  /*2d40*/  HMMA.16816.F32 R48, R8.reuse, R46, R28 ;  /* 0x0000002e0830723c */ /* 0x040ff0000000181c */
[----:B------:R-:W-:Y:S01]  /*2d50*/  HMMA.16816.F32 R44, R8, R32, R24 ;  /* 0x00000020082c723c */ /* 0x000fe20000001818 */
[----:B------:R-:W3:Y:S01]  /*2d60*/  LDSM.16.M88.4 R32, [R213+0x7800] ;  /* 0x00780000d520783b */ /* 0x000ee20000000200 */
[----:B------:R-:W-:-:S06]  /*2d70*/  DEPBAR.LE SB0, 0x0 ;  /* 0x000080000000791a */ /* 0x000fcc0000000000 */
[C---:B------:R-:W-:Y:S08]  /*2d80*/  HMMA.16816.F32 R12, R16.reuse, R68, R12 ;  /* 0x00000044100c723c */ /* 0x040ff0000000180c */
[C---:B------:R-:W-:Y:S08]  /*2d90*/  HMMA.16816.F32 R8, R16.reuse, R70, R36 ;  /* 0x000000461008723c */ /* 0x040ff00000001824 */
[C---:B--2---:R-:W-:Y:S08]  /*2da0*/  HMMA.16816.F32 R28, R16.reuse, R64, R56 ;  /* 0x00000040101c723c */ /* 0x044ff00000001838 */
[----:B------:R-:W-:Y:S01]  /*2db0*/  HMMA.16816.F32 R36, R16, R66, R60 ;  /* 0x000000421024723c */ /* 0x000fe2000000183c */
[----:B------:R-:W-:-:S02]  /*2dc0*/  FSEL R57, R14, -INF , !P1 ;  /* 0xff8000000e397808 */ /* 0x000fc40004800000 */
[----:B------:R-:W-:Y:S02]  /*2dd0*/  FSEL R56, R12, -INF , !P1 ;  /* 0xff8000000c387808 */ /* 0x000fe40004800000 */
[----:B------:R-:W-:Y:S02]  /*2de0*/  ISETP.GE.AND P1, PT, R3, UR8, PT ;  /* 0x0000000803007c0c */ /* 0x000fe4000bf26270 */
[----:B------:R-:W-:Y:S01]  /*2df0*/  FSEL R66, R15, -INF , !P0 ;  /* 0xff8000000f427808 */ /* 0x000fe20004000000 */
[----:B-1----:R-:W-:Y:S01]  /*2e00*/  HMMA.16816.F32 R24, R16, R20, R52 ;  /* 0x000000141018723c */ /* 0x002fe20000001834 */
[----:B------:R-:W-:-:S06]  /*2e10*/  IADD3 R3, R2, 0x21, RZ ;  /* 0x0000002102037810 */ /* 0x000fcc0007ffe0ff */
[----:B------:R-:W-:Y:S02]  /*2e20*/  FSEL R20, R13, -INF , !P0 ;  /* 0xff8000000d147808 */ /* 0x000fe40004000000 */
[C---:B------:R-:W-:Y:S01]  /*2e30*/  HMMA.16816.F32 R12, R16.reuse, R22, R48 ;  /* 0x00000016100c723c */ /* 0x040fe20000001830 */
[----:B------:R-:W-:Y:S02]  /*2e40*/  FSEL R53, R10, -INF , !P6 ;  /* 0xff8000000a357808 */ /* 0x000fe40007000000 */
[----:B------:R-:W-:Y:S02]  /*2e50*/  FSEL R52, R8, -INF , !P6 ;  /* 0xff80000008347808 */ /* 0x000fe40007000000 */
[----:B------:R-:W-:Y:S02]  /*2e60*/  FSEL R21, R9, -INF , !P5 ;  /* 0xff80000009157808 */ /* 0x000fe40006800000 */
[----:B------:R-:W-:Y:S02]  /*2e70*/  FSEL R22, R11, -INF , !P5 ;  /* 0xff8000000b167808 */ /* 0x000fe40006800000 */
[----:B---3--:R-:W-:Y:S01]  /*2e80*/  HMMA.16816.F32 R8, R16, R32, R44 ;  /* 0x000000201008723c */ /* 0x008fe2000000182c */
[----:B------:R-:W-:-:S02]  /*2e90*/  ISETP.GE.AND P6, PT, R3, UR8, PT ;  /* 0x0000000803007c0c */ /* 0x000fc4000bfc6270 */
[----:B------:R-:W-:Y:S02]  /*2ea0*/  IADD3 R3, R2, 0x29, RZ ;  /* 0x0000002902037810 */ /* 0x000fe40007ffe0ff */
[----:B------:R-:W-:Y:S02]  /*2eb0*/  FSEL R99, R30, -INF , !P4 ;  /* 0xff8000001e637808 */ /* 0x000fe40006000000 */
[----:B------:R-:W-:Y:S01]  /*2ec0*/  FSEL R96, R28, -INF , !P4 ;  /* 0xff8000001c607808 */ /* 0x000fe20006000000 */
[----:B------:R-:W-:Y:S01]  /*2ed0*/  HMMA.16816.F32 R16, R16, R34, R40 ;  /* 0x000000221010723c */ /* 0x000fe20000001828 */
[----:B------:R-:W-:Y:S02]  /*2ee0*/  ISETP.GE.AND P4, PT, R3, UR8, PT ;  /* 0x0000000803007c0c */ /* 0x000fe4000bf86270 */
[----:B------:R-:W-:Y:S02]  /*2ef0*/  IADD3 R3, R2, 0x31, RZ ;  /* 0x0000003102037810 */ /* 0x000fe40007ffe0ff */
[----:B------:R-:W-:-:S02]  /*2f00*/  FSEL R98, R38, -INF , !P2 ;  /* 0xff80000026627808 */ /* 0x000fc40005000000 */
[----:B------:R-:W-:Y:S02]  /*2f10*/  FSEL R84, R36, -INF , !P2 ;  /* 0xff80000024547808 */ /* 0x000fe40005000000 */
[----:B------:R-:W-:Y:S02]  /*2f20*/  ISETP.GE.AND P2, PT, R3, UR8, PT ;  /* 0x0000000803007c0c */ /* 0x000fe4000bf46270 */
[C---:B------:R-:W-:Y:S02]  /*2f30*/  IADD3 R3, R2.reuse, 0x38, RZ ;  /* 0x0000003802037810 */ /* 0x040fe40007ffe0ff */
[----:B------:R-:W-:Y:S02]  /*2f40*/  ISETP.GE.AND P0, PT, R5, UR8, PT ;  /* 0x0000000805007c0c */ /* 0x000fe4000bf06270 */
[----:B------:R-:W-:Y:S02]  /*2f50*/  IADD3 R5, R2, 0x28, RZ ;  /* 0x0000002802057810 */ /* 0x000fe40007ffe0ff */
[----:B------:R-:W-:-:S02]  /*2f60*/  FSEL R97, R39, -INF , !P1 ;  /* 0xff80000027617808 */ /* 0x000fc40004800000 */
[----:B------:R-:W-:Y:S02]  /*2f70*/  FSEL R67, R37, -INF , !P1 ;  /* 0xff80000025437808 */ /* 0x000fe40004800000 */
[----:B------:R-:W-:Y:S02]  /*2f80*/  ISETP.GE.AND P1, PT, R3, UR8, PT ;  /* 0x0000000803007c0c */ /* 0x000fe4000bf26270 */
[----:B------:R-:W-:Y:S02]  /*2f90*/  ISETP.GE.AND P5, PT, R5, UR8, PT ;  /* 0x0000000805007c0c */ /* 0x000fe4000bfa6270 */
[----:B------:R-:W-:Y:S02]  /*2fa0*/  IADD3 R5, R2, 0x30, RZ ;  /* 0x0000003002057810 */ /* 0x000fe40007ffe0ff */
[----:B------:R-:W-:Y:S02]  /*2fb0*/  FSEL R3, R16, -INF , !P1 ;  /* 0xff80000010037808 */ /* 0x000fe40004800000 */
[----:B------:R-:W-:-:S02]  /*2fc0*/  IADD3 R2, R2, 0x39, RZ ;  /* 0x0000003902027810 */ /* 0x000fc40007ffe0ff */
[----:B------:R-:W-:Y:S01]  /*2fd0*/  FSEL R192, R26, -INF , !P0 ;  /* 0xff8000001ac07808 */ /* 0x000fe20004000000 */
[----:B------:R1:W-:Y:S01]  /*2fe0*/  STL [R1+0x10], R3 ;  /* 0x0000100301007387 */ /* 0x0003e20000100800 */
[----:B------:R-:W-:Y:S02]  /*2ff0*/  FSEL R180, R24, -INF , !P0 ;  /* 0xff80000018b47808 */ /* 0x000fe40004000000 */
[----:B------:R-:W-:Y:S01]  /*3000*/  ISETP.GE.AND P0, PT, R2, UR8, PT ;  /* 0x0000000802007c0c */ /* 0x000fe2000bf06270 */
[----:B------:R-:W-:Y:S01]  /*3010*/  IMAD.IADD R2, R100, 0x1, R101 ;  /* 0x0000000164027824 */ /* 0x000fe200078e0265 */
[----:B------:R-:W-:Y:S02]  /*3020*/  FSEL R149, R31, -INF , !P3 ;  /* 0xff8000001f957808 */ /* 0x000fe40005800000 */
[----:B------:R-:W-:Y:S02]  /*3030*/  FSEL R204, R19, -INF , !P0 ;  /* 0xff80000013cc7808 */ /* 0x000fe40004000000 */
[----:B------:R-:W-:-:S02]  /*3040*/  FSEL R240, R17, -INF , !P0 ;  /* 0xff80000011f07808 */ /* 0x000fc40004000000 */
[----:B------:R-:W-:Y:S02]  /*3050*/  PLOP3.LUT P0, PT, PT, PT, UP0, 0x80, 0x0 ;  /* 0x000000000000781c */ /* 0x000fe40003f0f008 */
        /* <DEDUP_REMOVED lines=13> */
[----:B------:R-:W-:Y:S06]  /*3130*/  BAR.SYNC.DEFER_BLOCKING 0x0 ;  /* 0x0000000000007b1d */ /* 0x000fec0000010000 */
[----:B------:R-:W-:Y:S05]  /*3140*/  @!P0 BRA `(.L_x_642) ;  /* 0x0000024000008947 */ /* 0x000fea0003800000 */
[----:B-1----:R-:W-:Y:S01]  /*3150*/  ULEA.HI.SX32 UR7, UR29, 0xfffffffe, 0x1a ;  /* 0xfffffffe1d077891 */ /* 0x002fe2000f8fd23f */
[C---:B------:R-:W-:Y:S01]  /*3160*/  IMAD.SHL.U32 R12, R106.reuse, 0x20, RZ ;  /* 0x000000206a0c7824 */ /* 0x040fe200078e00ff */
[----:B------:R-:W-:-:S02]  /*3170*/  SHF.L.U64.HI R5, R106, 0x5, R107 ;  /* 0x000000056a057819 */ /* 0x000fc4000001026b */
        /* <DEDUP_REMOVED lines=8> */
[C---:B------:R-:W-:Y:S02]  /*3200*/  IADD3 R6, P2, R12.reuse, R8, RZ ;  /* 0x000000080c067210 */ /* 0x040fe40007f5e0ff */
        /* <DEDUP_REMOVED lines=24> */
.L_x_642:
[----:B-1----:R-:W-:Y:S04]  /*3390*/  STL [R1+0x34], R214 ;  /* 0x000034d601007387 */ /* 0x002fe80000100800 */
[----:B------:R-:W-:Y:S04]  /*33a0*/  STL [R1+0x30], R213 ;  /* 0x000030d501007387 */ /* 0x000fe80000100800 */
[----:B------:R1:W-:Y:S04]  /*33b0*/  STL [R1+0x2c], R208 ;  /* 0x00002cd001007387 */ /* 0x0003e80000100800 */
[----:B-1----:R-:W2:Y:S01]  /*33c0*/  LDL.LU R208, [R1+0x10] ;  /* 0x0000100001d07983 */ /* 0x002ea20000300800 */
[----:B------:R-:W-:Y:S01]  /*33d0*/  FMNMX.FTZ R3, R56, R20, !PT ;  /* 0x0000001438037209 */ /* 0x000fe20007810000 */
[----:B------:R-:W-:Y:S01]  /*33e0*/  IMAD R6, R108, 0x4, R102 ;  /* 0x000000046c067824 */ /* 0x000fe200078e0266 */
[----:B------:R-:W-:Y:S01]  /*33f0*/  USHF.L.U32 UR6, UR9, 0x1, URZ ;  /* 0x0000000109067899 */ /* 0x000fe2000800063f */
[----:B------:R-:W-:Y:S01]  /*3400*/  IMAD.WIDE.U32 R150, R111, -0x2daee0ad, RZ ;  /* 0xd2511f536f967825 */ /* 0x000fe200078e00ff */
[----:B------:R-:W-:Y:S01]  /*3410*/  FMNMX.FTZ R3, R52, R3, !PT ;  /* 0x0000000334037209 */ /* 0x000fe20007810000 */
[----:B------:R-:W-:Y:S01]  /*3420*/  UIADD3 UR16, UR31, -0x4498517b, URZ ;  /* 0xbb67ae851f107890 */ /* 0x000fe2000fffe03f */
[----:B------:R-:W-:Y:S01]  /*3430*/  STL [R1+0x18], R6 ;  /* 0x0000180601007387 */ /* 0x000fe20000100800 */
[----:B------:R-:W-:Y:S01]  /*3440*/  IMAD.WIDE.U32 R64, R6, -0x326172a9, RZ ;  /* 0xcd9e8d5706407825 */ /* 0x000fe200078e00ff */
[----:B------:R-:W-:Y:S01]  /*3450*/  FMNMX.FTZ R3, R21, R3, !PT ;  /* 0x0000000315037209 */ /* 0x000fe20007810000 */
[----:B------:R-:W-:Y:S01]  /*3460*/  UIADD3 UR17, UR30, -0x61c88647, URZ ;  /* 0x9e3779b91e117890 */ /* 0x000fe2000fffe03f */
[----:B------:R-:W-:Y:S01]  /*3470*/  SHF.L.U32 R209, R2, 0x1, RZ ;  /* 0x0000000102d17819 */ /* 0x000fe200000006ff */
[----:B------:R-:W-:Y:S01]  /*3480*/  UIADD3 UR15, UR30, 0x3c6ef372, URZ ;  /* 0x3c6ef3721e0f7890 */ /* 0x000fe2000fffe03f */
[----:B------:R-:W-:Y:S01]  /*3490*/  FMNMX.FTZ R3, R96, R3, !PT ;  /* 0x0000000360037209 */ /* 0x000fe20007810000 */
[----:B------:R-:W-:Y:S01]  /*34a0*/  UIADD3 UR14, UR31, 0x76cf5d0a, URZ ;  /* 0x76cf5d0a1f0e7890 */ /* 0x000fe2000fffe03f */
[----:B------:R-:W-:Y:S01]  /*34b0*/  IMAD R196, R110, 0x10000, R110 ;  /* 0x000100006ec47824 */ /* 0x000fe200078e026e */
[----:B------:R-:W-:Y:S01]  /*34c0*/  UIADD3 UR12, UR31, 0x32370b8f, URZ ;  /* 0x32370b8f1f0c7890 */ /* 0x000fe2000fffe03f */
[----:B------:R-:W-:Y:S01]  /*34d0*/  FMNMX.FTZ R3, R85, R3, !PT ;  /* 0x0000000355037209 */ /* 0x000fe20007810000 */
[----:B------:R-:W-:Y:S01]  /*34e0*/  UIADD3 UR13, UR30, -0x255992d5, URZ ;  /* 0xdaa66d2b1e0d7890 */ /* 0x000fe2000fffe03f */
[----:B------:R-:W-:Y:S01]  /*34f0*/  IMAD R210, R4, 0x2, R209 ;  /* 0x0000000204d27824 */ /* 0x000fe200078e02d1 */
[----:B------:R-:W-:Y:S01]  /*3500*/  UIADD3 UR11, UR30, 0x78dde6e4, URZ ;  /* 0x78dde6e41e0b7890 */ /* 0x000fe2000fffe03f */
[----:B------:R-:W-:Y:S01]  /*3510*/  FMNMX.FTZ R3, R84, R3, !PT ;  /* 0x0000000354037209 */ /* 0x000fe20007810000 */
[----:B------:R-:W-:Y:S01]  /*3520*/  UIADD3 UR8, UR31, -0x56f99767, URZ ;  /* 0xa90668991f087890 */ /* 0x000fe2000fffe03f */
[C---:B------:R-:W-:Y:S01]  /*3530*/  LEA R212, R0.reuse, R209, 0x1 ;  /* 0x000000d100d47211 */ /* 0x040fe200078e08ff */
[----:B------:R-:W-:Y:S01]  /*3540*/  UIADD3 UR10, UR31, -0x126145ec, URZ ;  /* 0xed9eba141f0a7890 */ /* 0x000fe2000fffe03f */
[----:B------:R-:W-:Y:S01]  /*3550*/  FMNMX.FTZ R5, R67, R3, !PT ;  /* 0x0000000343057209 */ /* 0x000fe20007810000 */
[----:B------:R-:W-:Y:S01]  /*3560*/  UIADD3 UR19, UR30, -0x4ab325aa, URZ ;  /* 0xb54cda561e137890 */ /* 0x000fe2000fffe03f */
[----:B------:R-:W-:Y:S01]  /*3570*/  FMNMX.FTZ R3, R57, R66, !PT ;  /* 0x0000004239037209 */ /* 0x000fe20007810000 */
[----:B------:R-:W-:Y:S01]  /*3580*/  IMAD R211, R0, 0x2, R210 ;  /* 0x0000000200d37824 */ /* 0x000fe200078e02d2 */
        /* <DEDUP_REMOVED lines=19> */
[----:B------:R-:W-:-:S03]  /*36c0*/  FMNMX.FTZ R3, R97, R3, !PT ;  /* 0x0000000361037209 */ /* 0x000fc60007810000 */
[----:B------:R-:W-:Y:S01]  /*36d0*/  LDSM.16.MT88.4 R28, [R211+0x12000] ;  /* 0x01200000d31c783b */ /* 0x000fe20000004200 */
[----:B------:R-:W-:-:S03]  /*36e0*/  FMNMX.FTZ R3, R192, R3, !PT ;  /* 0x00000003c0037209 */ /* 0x000fc60007810000 */
[----:B------:R-:W-:Y:S01]  /*36f0*/  LDSM.16.MT88.4 R32, [R212+0x12000] ;  /* 0x01200000d420783b */ /* 0x000fe20000004200 */
[----:B------:R-:W-:-:S04]  /*3700*/  FMNMX.FTZ R3, R193, R3, !PT ;  /* 0x00000003c1037209 */ /* 0x000fc80007810000 */
[----:B------:R-:W-:-:S04]  /*3710*/  FMNMX.FTZ R3, R194, R3, !PT ;  /* 0x00000003c2037209 */ /* 0x000fc80007810000 */
[----:B------:R-:W-:-:S04]  /*3720*/  FMNMX.FTZ R3, R195, R3, !PT ;  /* 0x00000003c3037209 */ /* 0x000fc80007810000 */
[----:B------:R-:W-:-:S04]  /*3730*/  FMNMX.FTZ R3, R189, R3, !PT ;  /* 0x00000003bd037209 */ /* 0x000fc80007810000 */
[----:B------:R-:W-:-:S04]  /*3740*/  FMNMX.FTZ R3, R241, R3, !PT ;  /* 0x00000003f1037209 */ /* 0x000fc80007810000 */
[----:B------:R-:W-:-:S04]  /*3750*/  FMNMX.FTZ R3, R190, R3, !PT ;  /* 0x00000003be037209 */ /* 0x000fc80007810000 */
[----:B------:R-:W-:-:S05]  /*3760*/  FMNMX.FTZ R3, R204, R3, !PT ;  /* 0x00000003cc037209 */ /* 0x000fca0007810000 */
[----:B------:R-:W1:Y:S02]  /*3770*/  SHFL.BFLY PT, R9, R3, 0x2, 0x1f ;  /* 0x0c401f0003097f89 */ /* 0x000e6400000e0000 */
[----:B-1----:R-:W-:Y:S02]  /*3780*/  FMNMX.FTZ R3, R3, R9, !PT ;  /* 0x0000000903037209 */ /* 0x002fe40007810000 */
[----:B--2---:R-:W-:-:S04]  /*3790*/  FMNMX.FTZ R148, R208, R148, !PT ;  /* 0x00000094d0947209 */ /* 0x004fc80007810000 */
[----:B------:R-:W-:-:S05]  /*37a0*/  FMNMX.FTZ R148, R240, R148, !PT ;  /* 0x00000094f0947209 */ /* 0x000fca0007810000 */
[----:B------:R-:W1:Y:S02]  /*37b0*/  SHFL.BFLY PT, R5, R148, 0x2, 0x1f ;  /* 0x0c401f0094057f89 */ /* 0x000e6400000e0000 */
[----:B-1----:R-:W-:Y:S02]  /*37c0*/  FMNMX.FTZ R148, R148, R5, !PT ;  /* 0x0000000594947209 */ /* 0x002fe40007810000 */
[----:B------:R-:W-:-:S03]  /*37d0*/  LOP3.LUT R5, R103, UR30, RZ, 0x3c, !PT ;  /* 0x0000001e67057c12 */ /* 0x000fc6000f8e3cff */
[----:B------:R-:W1:Y:S01]  /*37e0*/  SHFL.BFLY PT, R10, R148, 0x1, 0x1f ;  /* 0x0c201f00940a7f89 */ /* 0x000e6200000e0000 */
[----:B------:R-:W-:-:S03]  /*37f0*/  LOP3.LUT R6, R65, R5, RZ, 0x3c, !PT ;  /* 0x0000000541067212 */ /* 0x000fc600078e3cff */
[----:B------:R2:W-:Y:S02]  /*3800*/  STL [R1+0x14], R5 ;  /* 0x0000140501007387 */ /* 0x0005e40000100800 */
[----:B------:R-:W-:-:S05]  /*3810*/  IMAD.WIDE.U32 R86, R6, -0x2daee0ad, RZ ;  /* 0xd2511f5306567825 */ /* 0x000fca00078e00ff */
[----:B------:R-:W-:-:S05]  /*3820*/  LOP3.LUT R8, R87, UR16, R150, 0x96, !PT ;  /* 0x0000001057087c12 */ /* 0x000fca000f8e9696 */
[----:B------:R-:W-:Y:S01]  /*3830*/  IMAD.WIDE.U32 R58, R8, -0x326172a9, RZ ;  /* 0xcd9e8d57083a7825 */ /* 0x000fe200078e00ff */
[----:B-1----:R-:W-:Y:S02]  /*3840*/  FMNMX.FTZ R148, R148, R10, !PT ;  /* 0x0000000a94947209 */ /* 0x002fe40007810000 */
[----:B------:R-:W1:Y:S02]  /*3850*/  SHFL.BFLY PT, R10, R3, 0x1, 0x1f ;  /* 0x0c201f00030a7f89 */ /* 0x000e6400000e0000 */
[C---:B------:R-:W-:Y:S01]  /*3860*/  FSETP.NEU.FTZ.AND P1, PT, R148.reuse, -INF , PT ;  /* 0xff8000009400780b */ /* 0x040fe20003f3d000 */
[----:B--2---:R-:W-:Y:S01]  /*3870*/  IMAD.U32 R5, RZ, RZ, UR6 ;  /* 0x00000006ff057e24 */ /* 0x004fe2000f8e00ff */
[----:B------:R-:W-:Y:S01]  /*3880*/  UIADD3 UR6, UR6, 0x1, URZ ;  /* 0x0000000106067890 */ /* 0x000fe2000fffe03f */
[----:B------:R-:W-:-:S03]  /*3890*/  FMUL.FTZ R13, R148, c[0x0][0x23c] ;  /* 0x00008f00940d7a20 */ /* 0x000fc60000410000 */
[----:B------:R-:W-:Y:S02]  /*38a0*/  LOP3.LUT R5, R151, UR31, R5, 0x96, !PT ;  /* 0x0000001f97057c12 */ /* 0x000fe4000f8e9605 */
[----:B------:R-:W-:-:S03]  /*38b0*/  FSEL R13, R13, RZ, P1 ;  /* 0x000000ff0d0d7208 */ /* 0x000fc60000800000 */
[----:B------:R-:W-:-:S05]  /*38c0*/  IMAD.WIDE.U32 R6, R5, -0x326172a9, RZ ;  /* 0xcd9e8d5705067825 */ /* 0x000fca00078e00ff */
[----:B------:R-:W-:Y:S02]  /*38d0*/  LOP3.LUT R7, R7, UR17, R64, 0x96, !PT ;  /* 0x0000001107077c12 */ /* 0x000fe4000f8e9640 */
[----:B------:R-:W-:-:S03]  /*38e0*/  LOP3.LUT R8, R59, UR15, R6, 0x96, !PT ;  /* 0x0000000f3b087c12 */ /* 0x000fc6000f8e9606 */
[----:B------:R-:W-:Y:S01]  /*38f0*/  IMAD.WIDE.U32 R6, R7, -0x2daee0ad, RZ ;  /* 0xd2511f5307067825 */ /* 0x000fe200078e00ff */
[----:B-1----:R-:W-:-:S03]  /*3900*/  FMNMX.FTZ R3, R3, R10, !PT ;  /* 0x0000000a03037209 */ /* 0x002fc60007810000 */
[----:B------:R-:W-:Y:S01]  /*3910*/  IMAD.WIDE.U32 R8, R8, -0x2daee0ad, RZ ;  /* 0xd2511f5308087825 */ /* 0x000fe200078e00ff */
[----:B------:R-:W-:Y:S02]  /*3920*/  LOP3.LUT R7, R7, UR14, R86, 0x96, !PT ;  /* 0x0000000e07077c12 */ /* 0x000fe4000f8e9656 */
[C---:B------:R-:W-:Y:S01]  /*3930*/  FSETP.NEU.FTZ.AND P1, PT, R3.reuse, -INF , PT ;  /* 0xff8000000300780b */ /* 0x040fe20003f3d000 */
[----:B------:R-:W-:Y:S01]  /*3940*/  FMUL.FTZ R12, R3, c[0x0][0x23c] ;  /* 0x00008f00030c7a20 */ /* 0x000fe20000410000 */
[----:B------:R-:W-:Y:S01]  /*3950*/  LOP3.LUT R5, R9, UR12, R6, 0x96, !PT ;  /* 0x0000000c09057c12 */ /* 0x000fe2000f8e9606 */
[----:B------:R-:W-:-:S03]  /*3960*/  IMAD.WIDE.U32 R6, R7, -0x326172a9, RZ ;  /* 0xcd9e8d5707067825 */ /* 0x000fc600078e00ff */
[----:B------:R-:W-:Y:S01]  /*3970*/  FSEL R12, R12, RZ, P1 ;  /* 0x000000ff0c0c7208 */ /* 0x000fe20000800000 */
[----:B------:R-:W-:Y:S01]  /*3980*/  IMAD.WIDE.U32 R44, R5, -0x326172a9, RZ ;  /* 0xcd9e8d57052c7825 */ /* 0x000fe200078e00ff */
[----:B------:R-:W-:-:S03]  /*3990*/  LOP3.LUT R7, R7, UR13, R58, 0x96, !PT ;  /* 0x0000000d07077c12 */ /* 0x000fc6000f8e963a */
[----:B------:R-:W-:Y:S01]  /*39a0*/  FFMA.FTZ R9, R56, c[0x0][0x23c], -R13 ;  /* 0x00008f0038097a23 */ /* 0x000fe2000001080d */
[----:B------:R-:W-:Y:S01]  /*39b0*/  LOP3.LUT R5, R45, UR11, R6, 0x96, !PT ;  /* 0x0000000b2d057c12 */ /* 0x000fe2000f8e9606 */
[----:B------:R-:W-:Y:S02]  /*39c0*/  IMAD.WIDE.U32 R6, R7, -0x2daee0ad, RZ ;  /* 0xd2511f5307067825 */ /* 0x000fe400078e00ff */
[----:B------:R1:W-:Y:S02]  /*39d0*/  MUFU.EX2 R201, R9 ;  /* 0x0000000900c97308 */ /* 0x0003e40000000800 */
[----:B------:R-:W-:Y:S01]  /*39e0*/  IMAD.WIDE.U32 R46, R5, -0x2daee0ad, RZ ;  /* 0xd2511f53052e7825 */ /* 0x000fe200078e00ff */
[----:B------:R-:W-:-:S03]  /*39f0*/  LOP3.LUT R8, R7, UR10, R8, 0x96, !PT ;  /* 0x0000000a07087c12 */ /* 0x000fc6000f8e9608 */
[----:B------:R-:W-:Y:S01]  /*3a00*/  FFMA.FTZ R5, R52, c[0x0][0x23c], -R13 ;  /* 0x00008f0034057a23 */ /* 0x000fe2000001080d */
[----:B------:R-:W-:Y:S01]  /*3a10*/  LOP3.LUT R6, R47, UR8, R6, 0x96, !PT ;  /* 0x000000082f067c12 */ /* 0x000fe2000f8e9606 */
[----:B------:R-:W-:Y:S02]  /*3a20*/  IMAD.WIDE.U32 R14, R8, -0x326172a9, RZ ;  /* 0xcd9e8d57080e7825 */ /* 0x000fe400078e00ff */
[----:B------:R2:W-:Y:S02]  /*3a30*/  MUFU.EX2 R202, R5 ;  /* 0x0000000500ca7308 */ /* 0x0005e40000000800 */
[----:B------:R-:W-:-:S04]  /*3a40*/  IMAD.WIDE.U32 R6, R6, -0x326172a9, RZ ;  /* 0xcd9e8d5706067825 */ /* 0x000fc800078e00ff */
[----:B-1----:R-:W-:Y:S01]  /*3a50*/  FFMA.FTZ R9, R20, c[0x0][0x23c], -R13 ;  /* 0x00008f0014097a23 */ /* 0x002fe2000001080d */
[----:B------:R-:W-:Y:S01]  /*3a60*/  LOP3.LUT R10, R6, 0xff, RZ, 0xc0, !PT ;  /* 0x000000ff060a7812 */ /* 0x000fe200078ec0ff */
[----:B------:R-:W-:Y:S01]  /*3a70*/  FFMA.FTZ R2, R57, c[0x0][0x23c], -R12 ;  /* 0x00008f0039027a23 */ /* 0x000fe2000001080c */
[----:B------:R-:W-:Y:S01]  /*3a80*/  SHF.R.U32.HI R8, RZ, 0x10, R6 ;  /* 0x00000010ff087819 */ /* 0x000fe20000011606 */
[----:B------:R1:W-:Y:S01]  /*3a90*/  MUFU.EX2 R239, R9 ;  /* 0x0000000900ef7308 */ /* 0x0003e20000000800 */
[----:B------:R-:W-:Y:S01]  /*3aa0*/  FFMA.FTZ R4, R66, c[0x0][0x23c], -R12 ;  /* 0x00008f0042047a23 */ /* 0x000fe2000001080c */
[----:B------:R-:W-:Y:S01]  /*3ab0*/  SHF.R.U32.HI R11, RZ, 0x18, R6 ;  /* 0x00000018ff0b7819 */ /* 0x000fe20000011606 */
[----:B------:R-:W-:Y:S01]  /*3ac0*/  IMAD.MOV.U32 R66, RZ, RZ, R241 ;  /* 0x000000ffff427224 */ /* 0x000fe200078e00f1 */
[----:B------:R-:W-:Y:S01]  /*3ad0*/  LOP3.LUT R8, R8, 0xff, RZ, 0xc0, !PT ;  /* 0x000000ff08087812 */ /* 0x000fe200078ec0ff */
[----:B--2---:R-:W-:-:S03]  /*3ae0*/  FFMA.FTZ R5, R21, c[0x0][0x23c], -R13 ;  /* 0x00008f0015057a23 */ /* 0x004fc6000001080d */
[----:B------:R-:W-:Y:S01]  /*3af0*/  MUFU.EX2 R207, R2 ;  /* 0x0000000200cf7308 */ /* 0x000fe20000000800 */
[----:B------:R-:W-:-:S07]  /*3b00*/  PRMT R11, R8, 0x5410, R11 ;  /* 0x00005410080b7816 */ /* 0x000fce000000000b */
[----:B------:R2:W3:Y:S01]  /*3b10*/  MUFU.EX2 R213, R5 ;  /* 0x0000000500d57308 */ /* 0x0004e20000000800 */
[----:B-1----:R-:W-:Y:S02]  /*3b20*/  FFMA.FTZ R9, R53, c[0x0][0x23c], -R12 ;  /* 0x00008f0035097a23 */ /* 0x002fe4000001080c */
[----:B------:R-:W-:Y:S05]  /*3b30*/  LDSM.16.MT88.4 R52, [R210+0x12000] ;  /* 0x01200000d234783b */ /* 0x000fea0000004200 */
[----:B------:R1:W-:Y:S01]  /*3b40*/  MUFU.EX2 R203, R9 ;  /* 0x0000000900cb7308 */ /* 0x0003e20000000800 */
[----:B--2---:R-:W-:-:S07]  /*3b50*/  LOP3.LUT R5, R6, 0xffff, RZ, 0xc0, !PT ;  /* 0x0000ffff06057812 */ /* 0x004fce00078ec0ff */
[----:B------:R2:W-:Y:S01]  /*3b60*/  MUFU.EX2 R205, R4 ;  /* 0x0000000400cd7308 */ /* 0x0005e20000000800 */
[----:B------:R-:W-:Y:S02]  /*3b70*/  LOP3.LUT R6, R7, UR19, R14, 0x96, !PT ;  /* 0x0000001307067c12 */ /* 0x000fe4000f8e960e */
[----:B------:R-:W-:Y:S02]  /*3b80*/  SHF.R.U32.HI R5, RZ, 0x8, R5 ;  /* 0x00000008ff057819 */ /* 0x000fe40000011605 */
[----:B------:R-:W-:Y:S02]  /*3b90*/  SHF.R.U32.HI R2, RZ, 0x10, R6 ;  /* 0x00000010ff027819 */ /* 0x000fe40000011606 */
[----:B------:R-:W-:Y:S01]  /*3ba0*/  PRMT R10, R10, 0x5410, R5 ;  /* 0x000054100a0a7816 */ /* 0x000fe20000000005 */
[----:B------:R-:W-:Y:S01]  /*3bb0*/  FFMA.FTZ R5, R22, c[0x0][0x23c], -R12 ;  /* 0x00008f0016057a23 */ /* 0x000fe2000001080c */
[C---:B------:R-:W-:Y:S01]  /*3bc0*/  LOP3.LUT R0, R6.reuse, 0xffff, RZ, 0xc0, !PT ;  /* 0x0000ffff06007812 */ /* 0x040fe200078ec0ff */
[----:B------:R-:W4:Y:S01]  /*3bd0*/  LDSM.16.MT88.4 R20, [R209+0x10000] ;  /* 0x01000000d114783b */ /* 0x000f220000004200 */
[----:B-1----:R-:W-:Y:S01]  /*3be0*/  LOP3.LUT R9, R6, 0xff, RZ, 0xc0, !PT ;  /* 0x000000ff06097812 */ /* 0x002fe200078ec0ff */
[----:B------:R-:W1:Y:S01]  /*3bf0*/  MUFU.EX2 R214, R5 ;  /* 0x0000000500d67308 */ /* 0x000e620000000800 */
[----:B------:R-:W-:-:S02]  /*3c00*/  SHF.R.U32.HI R8, RZ, 0x18, R6 ;  /* 0x00000018ff087819 */ /* 0x000fc40000011606 */
[----:B------:R-:W-:Y:S01]  /*3c10*/  LOP3.LUT R6, R2, 0xff, RZ, 0xc0, !PT ;  /* 0x000000ff02067812 */ /* 0x000fe200078ec0ff */
[--C-:B--2---:R-:W-:Y:S01]  /*3c20*/  HSET2.LE.AND R4, R11, R196.reuse, PT ;  /* 0x000000c40b047233 */ /* 0x104fe20003803000 */
[----:B------:R-:W-:Y:S01]  /*3c30*/  SHF.R.U32.HI R7, RZ, 0x8, R0 ;  /* 0x00000008ff077819 */ /* 0x000fe20000011600 */
[----:B------:R-:W-:Y:S01]  /*3c40*/  HSET2.LE.AND R0, R10, R196, PT ;  /* 0x000000c40a007233 */ /* 0x000fe20003803000 */
[----:B------:R-:W-:Y:S02]  /*3c50*/  PRMT R6, R6, 0x5410, R8 ;  /* 0x0000541006067816 */ /* 0x000fe40000000008 */
[----:B---3--:R-:W-:Y:S02]  /*3c60*/  F2FP.PACK_AB R2, R213, R202 ;  /* 0x000000cad502723e */ /* 0x008fe400000000ff */
[----:B------:R-:W-:Y:S02]  /*3c70*/  PRMT R7, R9, 0x5410, R7 ;  /* 0x0000541009077816 */ /* 0x000fe40000000007 */
[----:B------:R-:W-:-:S02]  /*3c80*/  LOP3.LUT R10, R0, R2, RZ, 0xc0, !PT ;  /* 0x00000002000a7212 */ /* 0x000fc400078ec0ff */
[----:B------:R-:W-:Y:S01]  /*3c90*/  F2FP.PACK_AB R2, R239, R201 ;  /* 0x000000c9ef02723e */ /* 0x000fe200000000ff */
[----:B------:R-:W-:Y:S01]  /*3ca0*/  HSET2.LE.AND R0, R7, R196, PT ;  /* 0x000000c407007233 */ /* 0x000fe20003803000 */
[----:B-1----:R-:W-:-:S04]  /*3cb0*/  F2FP.PACK_AB R5, R214, R203 ;  /* 0x000000cbd605723e */ /* 0x002fc800000000ff */
[----:B------:R-:W-:Y:S01]  /*3cc0*/  LOP3.LUT R11, R4, R5, RZ, 0xc0, !PT ;  /* 0x00000005040b7212 */ /* 0x000fe200078ec0ff */
[----:B------:R-:W-:Y:S01]  /*3cd0*/  HSET2.LE.AND R4, R6, R196, PT ;  /* 0x000000c406047233 */ /* 0x000fe20003803000 */
[----:B------:R-:W-:Y:S02]  /*3ce0*/  F2FP.PACK_AB R5, R205, R207 ;  /* 0x000000cfcd05723e */ /* 0x000fe400000000ff */
[----:B------:R-:W-:Y:S01]  /*3cf0*/  LOP3.LUT R8, R0, R2, RZ, 0xc0, !PT ;  /* 0x0000000200087212 */ /* 0x000fe200078ec0ff */
[--C-:B------:R-:W-:Y:S01]  /*3d00*/  FFMA.FTZ R0, R96, c[0x0][0x23c], -R13.reuse ;  /* 0x00008f0060007a23 */ /* 0x100fe2000001080d */
[----:B------:R-:W-:Y:S01]  /*3d10*/  LOP3.LUT R9, R4, R5, RZ, 0xc0, !PT ;  /* 0x0000000504097212 */ /* 0x000fe200078ec0ff */
[--C-:B------:R-:W-:Y:S01]  /*3d20*/  FFMA.FTZ R2, R84, c[0x0][0x23c], -R13.reuse ;  /* 0x00008f0054027a23 */ /* 0x100fe2000001080d */
[----:B------:R-:W1:Y:S01]  /*3d30*/  LDSM.16.MT88.4 R4, [R212+0x14000] ;  /* 0x01400000d404783b */ /* 0x000e620000004200 */
[----:B------:R2:W3:Y:S04]  /*3d40*/  MUFU.EX2 R56, R0 ;  /* 0x0000000000387308 */ /* 0x0004e80000000800 */
[C---:B------:R-:W-:Y:S08]  /*3d50*/  HMMA.16816.F32 R128, R8.reuse, R24, RZ ;  /* 0x000000180880723c */ /* 0x040ff000000018ff */
[----:B----4-:R-:W-:Y:S01]  /*3d60*/  HMMA.16816.F32 R152, R8, R20, RZ ;  /* 0x000000140898723c */ /* 0x010fe200000018ff */
[----:B--2---:R-:W-:-:S02]  /*3d70*/  FFMA.FTZ R0, R85, c[0x0][0x23c], -R13 ;  /* 0x00008f0055007a23 */ /* 0x004fc4000001080d */
[----:B---3--:R-:W-:-:S05]  /*3d80*/  IMAD.MOV.U32 R85, RZ, RZ, R56 ;  /* 0x000000ffff557224 */ /* 0x008fca00078e0038 */
[C---:B------:R-:W-:Y:S01]  /*3d90*/  HMMA.16816.F32 R120, R8.reuse, R22, RZ ;  /* 0x000000160878723c */ /* 0x040fe200000018ff */
[----:B------:R-:W2:Y:S01]  /*3da0*/  LDSM.16.MT88.4 R20, [R211+0x14000] ;  /* 0x01400000d314783b */ /* 0x000ea20000004200 */
[----:B------:R3:W-:Y:S06]  /*3db0*/  MUFU.EX2 R238, R0 ;  /* 0x0000000000ee7308 */ /* 0x0007ec0000000800 */
[C---:B------:R-:W-:Y:S01]  /*3dc0*/  HMMA.16816.F32 R88, R8.reuse, R26, RZ ;  /* 0x0000001a0858723c */ /* 0x040fe200000018ff */
[----:B------:R-:W4:Y:S07]  /*3dd0*/  LDSM.16.MT88.4 R24, [R210+0x16000] ;  /* 0x01600000d218783b */ /* 0x000f2e0000004200 */
[----:B------:R-:W-:Y:S01]  /*3de0*/  HMMA.16816.F32 R136, R8, R60, RZ ;  /* 0x0000003c0888723c */ /* 0x000fe200000018ff */
[----:B---3--:R-:W-:-:S07]  /*3df0*/  LOP3.LUT R0, R15, UR9, R44, 0x96, !PT ;  /* 0x000000090f007c12 */ /* 0x008fce000f8e962c */
[C---:B------:R-:W-:Y:S08]  /*3e00*/  HMMA.16816.F32 R104, R8.reuse, R62, RZ ;  /* 0x0000003e0868723c */ /* 0x040ff000000018ff */
[C---:B------:R-:W-:Y:S01]  /*3e10*/  HMMA.16816.F32 R124, R8.reuse, R16, RZ ;  /* 0x00000010087c723c */ /* 0x040fe200000018ff */
[----:B------:R3:W2:Y:S07]  /*3e20*/  MUFU.EX2 R17, R2 ;  /* 0x0000000200117308 */ /* 0x0006ae0000000800 */
[C---:B-1----:R-:W-:Y:S07]  /*3e30*/  HMMA.16816.F32 R60, R8.reuse, R4, RZ ;  /* 0x00000004083c723c */ /* 0x042fee00000018ff */
[----:B------:R-:W-:Y:S01]  /*3e40*/  IMAD.WIDE.U32 R4, R0, -0x2daee0ad, RZ ;  /* 0xd2511f5300047825 */ /* 0x000fe200078e00ff */
[----:B------:R-:W-:Y:S03]  /*3e50*/  HMMA.16816.F32 R144, R8, R48, RZ ;  /* 0x000000300890723c */ /* 0x000fe600000018ff */
[----:B---3--:R-:W-:Y:S01]  /*3e60*/  FFMA.FTZ R2, R67, c[0x0][0x23c], -R13 ;  /* 0x00008f0043027a23 */ /* 0x008fe2000001080d */
[----:B------:R-:W-:-:S02]  /*3e70*/  LOP3.LUT R0, R4, 0xffff, RZ, 0xc0, !PT ;  /* 0x0000ffff04007812 */ /* 0x000fc400078ec0ff */
[----:B------:R-:W-:Y:S01]  /*3e80*/  LOP3.LUT R14, R4, 0xff, RZ, 0xc0, !PT ;  /* 0x000000ff040e7812 */ /* 0x000fe200078ec0ff */
[----:B------:R1:W3:Y:S01]  /*3e90*/  MUFU.EX2 R191, R2 ;  /* 0x0000000200bf7308 */ /* 0x0002e20000000800 */
[----:B------:R-:W-:Y:S01]  /*3ea0*/  HMMA.16816.F32 R112, R8, R50, RZ ;  /* 0x000000320870723c */ /* 0x000fe200000018ff */
[----:B------:R-:W-:-:S07]  /*3eb0*/  MOV R67, R240 ;  /* 0x000000f000437202 */ /* 0x000fce0000000f00 */
[C---:B------:R-:W-:Y:S07]  /*3ec0*/  HMMA.16816.F32 R48, R8.reuse, R6, RZ ;  /* 0x000000060830723c */ /* 0x040fee00000018ff */
[----:B------:R-:W-:Y:S01]  /*3ed0*/  FFMA.FTZ R6, R99, c[0x0][0x23c], -R12 ;  /* 0x00008f0063067a23 */ /* 0x000fe2000001080c */
[----:B-1----:R-:W-:Y:S01]  /*3ee0*/  SHF.R.U32.HI R2, RZ, 0x10, R4 ;  /* 0x00000010ff027819 */ /* 0x002fe20000011604 */
[----:B------:R-:W-:Y:S01]  /*3ef0*/  HMMA.16816.F32 R76, R8, R36, RZ ;  /* 0x00000024084c723c */ /* 0x000fe200000018ff */
[----:B------:R-:W-:Y:S01]  /*3f00*/  SHF.R.U32.HI R7, RZ, 0x8, R0 ;  /* 0x00000008ff077819 */ /* 0x000fe20000011600 */
[----:B------:R1:W-:Y:S01]  /*3f10*/  MUFU.EX2 R236, R6 ;  /* 0x0000000600ec7308 */ /* 0x0003e20000000800 */
[----:B------:R-:W-:Y:S01]  /*3f20*/  LOP3.LUT R0, R5, UR18, R46, 0x96, !PT ;  /* 0x0000001205007c12 */ /* 0x000fe2000f8e962e */
[----:B------:R-:W-:Y:S01]  /*3f30*/  FFMA.FTZ R5, R97, c[0x0][0x23c], -R12 ;  /* 0x00008f0061057a23 */ /* 0x000fe2000001080c */
[----:B------:R-:W-:-:S02]  /*3f40*/  PRMT R15, R14, 0x5410, R7 ;  /* 0x000054100e0f7816 */ /* 0x000fc40000000007 */
[----:B------:R-:W-:Y:S01]  /*3f50*/  LOP3.LUT R14, R0, 0xff, RZ, 0xc0, !PT ;  /* 0x000000ff000e7812 */ /* 0x000fe200078ec0ff */
[----:B------:R-:W-:Y:S01]  /*3f60*/  HMMA.16816.F32 R116, R8, R38, RZ ;  /* 0x000000260874723c */ /* 0x000fe200000018ff */
[----:B------:R-:W3:Y:S01]  /*3f70*/  LDSM.16.MT88.4 R36, [R209+0x16000] ;  /* 0x01600000d124783b */ /* 0x000ee20000004200 */
[----:B------:R2:W-:Y:S01]  /*3f80*/  MUFU.EX2 R200, R5 ;  /* 0x0000000500c87308 */ /* 0x0005e20000000800 */
[----:B------:R-:W-:-:S05]  /*3f90*/  SHF.R.U32.HI R7, RZ, 0x18, R0 ;  /* 0x00000018ff077819 */ /* 0x000fca0000011600 */
[----:B------:R-:W-:Y:S01]  /*3fa0*/  HMMA.16816.F32 R72, R8, R52, RZ ;  /* 0x000000340848723c */ /* 0x000fe200000018ff */
[----:B-1----:R-:W-:Y:S02]  /*3fb0*/  SHF.R.U32.HI R6, RZ, 0x18, R4 ;  /* 0x00000018ff067819 */ /* 0x002fe40000011604 */
[----:B------:R-:W-:Y:S01]  /*3fc0*/  LOP3.LUT R4, R2, 0xff, RZ, 0xc0, !PT ;  /* 0x000000ff02047812 */ /* 0x000fe200078ec0ff */
[----:B------:R-:W-:-:S04]  /*3fd0*/  FFMA.FTZ R2, R98, c[0x0][0x23c], -R12 ;  /* 0x00008f0062027a23 */ /* 0x000fc8000001080c */
[C---:B------:R-:W-:Y:S01]  /*3fe0*/  HMMA.16816.F32 R100, R8.reuse, R54, RZ ;  /* 0x000000360864723c */ /* 0x040fe200000018ff */
[----:B------:R1:W1:Y:S01]  /*3ff0*/  MUFU.EX2 R84, R2 ;  /* 0x0000000200547308 */ /* 0x0002620000000800 */
[----:B--2---:R-:W-:Y:S01]  /*4000*/  FFMA.FTZ R5, R149, c[0x0][0x23c], -R12 ;  /* 0x00008f0095057a23 */ /* 0x004fe2000001080c */
[----:B------:R-:W-:Y:S02]  /*4010*/  MOV R149, R17 ;  /* 0x0000001100957202 */ /* 0x000fe40000000f00 */
[----:B------:R-:W-:Y:S02]  /*4020*/  PRMT R16, R4, 0x5410, R6 ;  /* 0x0000541004107816 */ /* 0x000fe40000000006 */
[----:B------:R-:W-:Y:S01]  /*4030*/  SHF.R.U32.HI R4, RZ, 0x10, R0 ;  /* 0x00000010ff047819 */ /* 0x000fe20000011600 */
[----:B------:R-:W-:Y:S01]  /*4040*/  HMMA.16816.F32 R140, R8, R40, RZ ;  /* 0x00000028088c723c */ /* 0x000fe200000018ff */
[----:B------:R2:W2:Y:S02]  /*4050*/  MUFU.EX2 R188, R5 ;  /* 0x0000000500bc7308 */ /* 0x0004a40000000800 */
[----:B------:R-:W-:-:S05]  /*4060*/  LOP3.LUT R4, R4, 0xff, RZ, 0xc0, !PT ;  /* 0x000000ff04047812 */ /* 0x000fca00078ec0ff */
[C---:B------:R-:W-:Y:S01]  /*4070*/  HMMA.16816.F32 R108, R8.reuse, R42, RZ ;  /* 0x0000002a086c723c */ /* 0x040fe200000018ff */
[----:B------:R-:W4:Y:S01]  /*4080*/  LDSM.16.MT88.4 R40, [R212+0x16000] ;  /* 0x01600000d428783b */ /* 0x000f220000004200 */
[----:B-1----:R-:W-:Y:S01]  /*4090*/  LOP3.LUT R2, R0, 0xffff, RZ, 0xc0, !PT ;  /* 0x0000ffff00027812 */ /* 0x002fe200078ec0ff */
[----:B------:R-:W-:Y:S01]  /*40a0*/  HSET2.LE.AND R0, R15, R196, PT ;  /* 0x000000c40f007233 */ /* 0x000fe20003803000 */
[----:B------:R-:W-:Y:S02]  /*40b0*/  MOV R15, R207 ;  /* 0x000000cf000f7202 */ /* 0x000fe40000000f00 */
[----:B------:R-:W-:Y:S02]  /*40c0*/  SHF.R.U32.HI R6, RZ, 0x8, R2 ;  /* 0x00000008ff067819 */ /* 0x000fe40000011602 */
[----:B------:R-:W-:Y:S01]  /*40d0*/  HMMA.16816.F32 R52, R8, R20, RZ ;  /* 0x000000140834723c */ /* 0x000fe200000018ff */
[----:B---3--:R-:W-:Y:S02]  /*40e0*/  F2FP.PACK_AB R2, R191, R149 ;  /* 0x00000095bf02723e */ /* 0x008fe400000000ff */
[----:B--2---:R-:W-:-:S02]  /*40f0*/  PRMT R5, R14, 0x5410, R6 ;  /* 0x000054100e057816 */ /* 0x004fc40000000006 */
[----:B------:R-:W-:Y:S01]  /*4100*/  LOP3.LUT R6, R0, R2, RZ, 0xc0, !PT ;  /* 0x0000000200067212 */ /* 0x000fe200078ec0ff */
[--C-:B------:R-:W-:Y:S01]  /*4110*/  HSET2.LE.AND R0, R16, R196.reuse, PT ;  /* 0x000000c410007233 */ /* 0x100fe20003803000 */
[----:B------:R-:W-:Y:S01]  /*4120*/  PRMT R14, R4, 0x5410, R7 ;  /* 0x00005410040e7816 */ /* 0x000fe20000000007 */
[C---:B------:R-:W-:Y:S01]  /*4130*/  HMMA.16816.F32 R156, R8.reuse, R22, RZ ;  /* 0x00000016089c723c */ /* 0x040fe200000018ff */
[----:B------:R-:W1:Y:S01]  /*4140*/  LDSM.16.MT88.4 R20, [R211+0x16000] ;  /* 0x01600000d314783b */ /* 0x000e620000004200 */
[----:B------:R-:W-:Y:S01]  /*4150*/  F2FP.PACK_AB R2, R200, R84 ;  /* 0x00000054c802723e */ /* 0x000fe200000000ff */
[--C-:B------:R-:W-:Y:S01]  /*4160*/  HSET2.LE.AND R4, R5, R196.reuse, PT ;  /* 0x000000c405047233 */ /* 0x100fe20003803000 */
[----:B------:R-:W-:Y:S02]  /*4170*/  F2FP.PACK_AB R5, R238, R85 ;  /* 0x00000055ee05723e */ /* 0x000fe400000000ff */
[----:B------:R-:W-:Y:S01]  /*4180*/  LOP3.LUT R7, R0, R2, RZ, 0xc0, !PT ;  /* 0x0000000200077212 */ /* 0x000fe200078ec0ff */
[----:B------:R-:W-:Y:S01]  /*4190*/  HSET2.LE.AND R0, R14, R196, PT ;  /* 0x000000c40e007233 */ /* 0x000fe20003803000 */
[----:B------:R-:W-:Y:S01]  /*41a0*/  HMMA.16816.F32 R80, R8, R18, RZ ;  /* 0x000000120850723c */ /* 0x000fe200000018ff */
[----:B------:R-:W2:Y:S01]  /*41b0*/  LDSM.16.MT88.4 R16, [R209+0x12800] ;  /* 0x01280000d110783b */ /* 0x000ea20000004200 */
[----:B------:R-:W-:Y:S01]  /*41c0*/  F2FP.PACK_AB R2, R188, R236 ;  /* 0x000000ecbc02723e */ /* 0x000fe200000000ff */
[----:B------:R-:W-:Y:S01]  /*41d0*/  IMAD.MOV.U32 R14, RZ, RZ, R239 ;  /* 0x000000ffff0e7224 */ /* 0x000fe200078e00ef */
[----:B------:R-:W-:-:S02]  /*41e0*/  LOP3.LUT R4, R4, R5, RZ, 0xc0, !PT ;  /* 0x0000000504047212 */ /* 0x000fc400078ec0ff */
[----:B------:R-:W-:Y:S01]  /*41f0*/  LOP3.LUT R5, R0, R2, RZ, 0xc0, !PT ;  /* 0x0000000200057212 */ /* 0x000fe200078ec0ff */
[----:B------:R-:W-:Y:S01]  /*4200*/  IMAD.MOV.U32 R2, RZ, RZ, R238 ;  /* 0x000000ffff027224 */ /* 0x000fe200078e00ee */
[----:B----4-:R-:W-:Y:S01]  /*4210*/  HMMA.16816.F32 R168, R8, R24, RZ ;  /* 0x0000001808a8723c */ /* 0x010fe200000018ff */
[----:B------:R-:W-:-:S07]  /*4220*/  MOV R0, R237 ;  /* 0x000000ed00007202 */ /* 0x000fce0000000f00 */
[C---:B------:R-:W-:Y:S01]  /*4230*/  HMMA.16816.F32 R44, R8.reuse, R26, RZ ;  /* 0x0000001a082c723c */ /* 0x040fe200000018ff */
[----:B------:R-:W3:Y:S07]  /*4240*/  LDSM.16.MT88.4 R24, [R212+0x10800] ;  /* 0x01080000d418783b */ /* 0x000eee0000004200 */
[C---:B------:R-:W-:Y:S08]  /*4250*/  HMMA.16816.F32 R132, R8.reuse, R28, RZ ;  /* 0x0000001c0884723c */ /* 0x040ff000000018ff */
[C---:B------:R-:W-:Y:S01]  /*4260*/  HMMA.16816.F32 R160, R8.reuse, R30, RZ ;  /* 0x0000001e08a0723c */ /* 0x040fe200000018ff */
[----:B------:R-:W4:Y:S07]  /*4270*/  LDSM.16.MT88.4 R28, [R209+0x10800] ;  /* 0x01080000d11c783b */ /* 0x000f2e0000004200 */
[C---:B------:R-:W-:Y:S08]  /*4280*/  HMMA.16816.F32 R164, R8.reuse, R36, RZ ;  /* 0x0000002408a4723c */ /* 0x040ff000000018ff */
[C---:B------:R-:W-:Y:S08]  /*4290*/  HMMA.16816.F32 R68, R8.reuse, R32, RZ ;  /* 0x000000200844723c */ /* 0x040ff000000018ff */
[C---:B------:R-:W-:Y:S01]  /*42a0*/  HMMA.16816.F32 R92, R8.reuse, R34, RZ ;  /* 0x00000022085c723c */ /* 0x040fe200000018ff */
[----:B------:R-:W2:Y:S07]  /*42b0*/  LDSM.16.MT88.4 R32, [R210+0x10800] ;  /* 0x01080000d220783b */ /* 0x000eae0000004200 */
[C---:B------:R-:W-:Y:S08]  /*42c0*/  HMMA.16816.F32 R36, R8.reuse, R38, RZ ;  /* 0x000000260824723c */ /* 0x040ff000000018ff */
[C---:B------:R-:W-:Y:S08]  /*42d0*/  HMMA.16816.F32 R96, R8.reuse, R40, RZ ;  /* 0x000000280860723c */ /* 0x040ff000000018ff */
[C---:B------:R-:W-:Y:S07]  /*42e0*/  HMMA.16816.F32 R172, R8.reuse, R42, RZ ;  /* 0x0000002a08ac723c */ /* 0x040fee00000018ff */
[----:B------:R-:W-:Y:S01]  /*42f0*/  IMAD.MOV.U32 R42, RZ, RZ, R205 ;  /* 0x000000ffff2a7224 */ /* 0x000fe200078e00cd */
[----:B-1----:R-:W-:Y:S01]  /*4300*/  HMMA.16816.F32 R176, R8, R20, RZ ;  /* 0x0000001408b0723c */ /* 0x002fe200000018ff */
[----:B------:R-:W-:-:S07]  /*4310*/  IMAD.MOV.U32 R43, RZ, RZ, R202 ;  /* 0x000000ffff2b7224 */ /* 0x000fce00078e00ca */
[----:B------:R-:W-:Y:S01]  /*4320*/  HMMA.16816.F32 R184, R8, R22, RZ ;  /* 0x0000001608b8723c */ /* 0x000fe200000018ff */
[----:B------:R-:W1:Y:S04]  /*4330*/  LDSM.16.MT88.4 R8, [R210+0x12800] ;  /* 0x01280000d208783b */ /* 0x000e680000004200 */
[----:B------:R-:W1:Y:S03]  /*4340*/  LDSM.16.MT88.4 R20, [R211+0x10800] ;  /* 0x01080000d314783b */ /* 0x000e660000004200 */
[C---:B--2---:R-:W-:Y:S08]  /*4350*/  HMMA.16816.F32 R104, R4.reuse, R18, R104 ;  /* 0x000000120468723c */ /* 0x044ff00000001868 */
[C---:B---3--:R-:W-:Y:S08]  /*4360*/  HMMA.16816.F32 R144, R4.reuse, R24, R144 ;  /* 0x000000180490723c */ /* 0x048ff00000001890 */
[C---:B------:R-:W-:Y:S01]  /*4370*/  HMMA.16816.F32 R112, R4.reuse, R26, R112 ;  /* 0x0000001a0470723c */ /* 0x040fe20000001870 */
[----:B------:R-:W2:Y:S07]  /*4380*/  LDSM.16.MT88.4 R24, [R209+0x14800] ;  /* 0x01480000d118783b */ /* 0x000eae0000004200 */
[----:B----4-:R-:W-:Y:S01]  /*4390*/  HMMA.16816.F32 R152, R4, R28, R152 ;  /* 0x0000001c0498723c */ /* 0x010fe20000001898 */
[----:B------:R-:W-:-:S02]  /*43a0*/  IMAD.MOV.U32 R19, RZ, RZ, R106 ;  /* 0x000000ffff137224 */ /* 0x000fc400078e006a */
[----:B------:R-:W-:Y:S02]  /*43b0*/  IMAD.MOV.U32 R18, RZ, RZ, R107 ;  /* 0x000000ffff127224 */ /* 0x000fe400078e006b */
[----:B------:R-:W-:Y:S02]  /*43c0*/  IMAD.MOV.U32 R107, RZ, RZ, R236 ;  /* 0x000000ffff6b7224 */ /* 0x000fe400078e00ec */
[----:B------:R-:W-:Y:S01]  /*43d0*/  IMAD.MOV.U32 R106, RZ, RZ, R206 ;  /* 0x000000ffff6a7224 */ /* 0x000fe200078e00ce */
[----:B------:R-:W-:Y:S01]  /*43e0*/  HMMA.16816.F32 R196, R4, R30, R120 ;  /* 0x0000001e04c4723c */ /* 0x000fe20000001878 */
[----:B------:R-:W3:Y:S01]  /*43f0*/  LDSM.16.MT88.4 R28, [R212+0x12800] ;  /* 0x01280000d41c783b */ /* 0x000ee20000004200 */
[----:B------:R-:W-:Y:S01]  /*4400*/  IMAD.MOV.U32 R57, RZ, RZ, R145 ;  /* 0x000000ffff397224 */ /* 0x000fe200078e0091 */
[----:B------:R-:W-:Y:S01]  /*4410*/  MOV R41, R147 ;  /* 0x0000009300297202 */ /* 0x000fe20000000f00 */
[----:B------:R-:W-:Y:S02]  /*4420*/  IMAD.MOV.U32 R56, RZ, RZ, R146 ;  /* 0x000000ffff387224 */ /* 0x000fe400078e0092 */
[----:B------:R-:W-:-:S02]  /*4430*/  IMAD.MOV.U32 R40, RZ, RZ, R144 ;  /* 0x000000ffff287224 */ /* 0x000fc400078e0090 */
[C---:B------:R-:W-:Y:S07]  /*4440*/  HMMA.16816.F32 R240, R4.reuse, R16, R136 ;  /* 0x0000001004f0723c */ /* 0x040fee0000001888 */
[----:B------:R-:W-:Y:S01]  /*4450*/  MOV R17, R104 ;  /* 0x0000006800117202 */ /* 0x000fe20000000f00 */
[----:B------:R-:W-:Y:S01]  /*4460*/  IMAD.MOV.U32 R16, RZ, RZ, R105 ;  /* 0x000000ffff107224 */ /* 0x000fe200078e0069 */
[----:B------:R-:W-:Y:S01]  /*4470*/  HMMA.16816.F32 R76, R4, R32, R76 ;  /* 0x00000020044c723c */ /* 0x000fe2000000184c */
[----:B------:R-:W-:Y:S01]  /*4480*/  MOV R105, R204 ;  /* 0x000000cc00697202 */ /* 0x000fe20000000f00 */
[----:B------:R-:W-:-:S06]  /*4490*/  IMAD.MOV.U32 R104, RZ, RZ, R203 ;  /* 0x000000ffff687224 */ /* 0x000fcc00078e00cb */
[C---:B------:R-:W-:Y:S01]  /*44a0*/  HMMA.16816.F32 R116, R4.reuse, R34, R116 ;  /* 0x000000220474723c */ /* 0x040fe20000001874 */
[----:B------:R-:W4:Y:S07]  /*44b0*/  LDSM.16.MT88.4 R32, [R211+0x12800] ;  /* 0x01280000d320783b */ /* 0x000f2e0000004200 */
[C---:B-1----:R-:W-:Y:S07]  /*44c0*/  HMMA.16816.F32 R236, R4.reuse, R8, R72 ;  /* 0x0000000804ec723c */ /* 0x042fee0000001848 */
[----:B------:R-:W-:Y:S01]  /*44d0*/  IMAD.MOV.U32 R74, RZ, RZ, R191 ;  /* 0x000000ffff4a7224 */ /* 0x000fe200078e00bf */
[----:B------:R-:W-:Y:S01]  /*44e0*/  HMMA.16816.F32 R120, R4, R10, R100 ;  /* 0x0000000a0478723c */ /* 0x000fe20000001864 */
[----:B------:R-:W1:Y:S01]  /*44f0*/  LDSM.16.MT88.4 R8, [R212+0x14800] ;  /* 0x01480000d408783b */ /* 0x000e620000004200 */
[----:B------:R-:W-:Y:S01]  /*4500*/  MOV R75, R190 ;  /* 0x000000be004b7202 */ /* 0x000fe20000000f00 */
[----:B------:R-:W-:Y:S01]  /*4510*/  IMAD.MOV.U32 R73, RZ, RZ, R200 ;  /* 0x000000ffff497224 */ /* 0x000fe200078e00c8 */
[----:B------:R-:W-:-:S03]  /*4520*/  MOV R72, R201 ;  /* 0x000000c900487202 */ /* 0x000fc60000000f00 */
[----:B------:R-:W-:Y:S01]  /*4530*/  IMAD.MOV.U32 R100, RZ, RZ, R19 ;  /* 0x000000ffff647224 */ /* 0x000fe200078e0013 */
[----:B------:R-:W-:Y:S01]  /*4540*/  MOV R102, R17 ;  /* 0x0000001100667202 */ /* 0x000fe20000000f00 */
[----:B------:R-:W-:Y:S01]  /*4550*/  IMAD.MOV.U32 R101, RZ, RZ, R18 ;  /* 0x000000ffff657224 */ /* 0x000fe200078e0012 */
[C---:B------:R-:W-:Y:S01]  /*4560*/  HMMA.16816.F32 R244, R4.reuse, R20, R140 ;  /* 0x0000001404f4723c */ /* 0x040fe2000000188c */
[----:B------:R-:W-:Y:S02]  /*4570*/  IMAD.MOV.U32 R103, RZ, RZ, R16 ;  /* 0x000000ffff677224 */ /* 0x000fe400078e0010 */
[----:B------:R-:W1:Y:S05]  /*4580*/  LDSM.16.MT88.4 R16, [R210+0x14800] ;  /* 0x01480000d210783b */ /* 0x000e6a0000004200 */
[C---:B--2---:R-:W-:Y:S08]  /*4590*/  HMMA.16816.F32 R144, R4.reuse, R24, R128 ;  /* 0x000000180490723c */ /* 0x044ff00000001880 */
[C---:B------:R-:W-:Y:S01]  /*45a0*/  HMMA.16816.F32 R140, R4.reuse, R26, R88 ;  /* 0x0000001a048c723c */ /* 0x040fe20000001858 */
[----:B------:R-:W2:Y:S06]  /*45b0*/  LDSM.16.MT88.4 R24, [R209+0x16800] ;  /* 0x01680000d118783b */ /* 0x000eac0000004200 */
[----:B------:R-:W-:Y:S01]  /*45c0*/  IMAD.MOV.U32 R88, RZ, RZ, R101 ;  /* 0x000000ffff587224 */ /* 0x000fe200078e0065 */
[----:B------:R-:W-:Y:S01]  /*45d0*/  HMMA.16816.F32 R108, R4, R22, R108 ;  /* 0x00000016046c723c */ /* 0x000fe2000000186c */
[----:B------:R-:W2:Y:S01]  /*45e0*/  LDSM.16.MT88.4 R20, [R211+0x14800] ;  /* 0x01480000d314783b */ /* 0x000ea20000004200 */
[----:B------:R-:W-:-:S06]  /*45f0*/  MOV R89, R102 ;  /* 0x0000006600597202 */ /* 0x000fcc0000000f00 */
[C---:B---3--:R-:W-:Y:S07]  /*4600*/  HMMA.16816.F32 R204, R4.reuse, R28, R68 ;  /* 0x0000001c04cc723c */ /* 0x048fee0000001844 */
[----:B------:R-:W-:Y:S01]  /*4610*/  IMAD.MOV.U32 R70, RZ, RZ, R189 ;  /* 0x000000ffff467224 */ /* 0x000fe200078e00bd */
[----:B------:R-:W-:Y:S01]  /*4620*/  MOV R71, R188 ;  /* 0x000000bc00477202 */ /* 0x000fe20000000f00 */
[----:B----4-:R-:W-:Y:S02]  /*4630*/  HMMA.16816.F32 R200, R4, R32, R132 ;  /* 0x0000002004c8723c */ /* 0x010fe40000001884 */
[----:B------:R-:W-:Y:S01]  /*4640*/  IMAD.MOV.U32 R91, RZ, RZ, R70 ;  /* 0x000000ffff5b7224 */ /* 0x000fe200078e0046 */
[----:B------:R-:W-:-:S05]  /*4650*/  MOV R90, R71 ;  /* 0x00000047005a7202 */ /* 0x000fca0000000f00 */
[C---:B------:R-:W-:Y:S01]  /*4660*/  HMMA.16816.F32 R188, R4.reuse, R30, R92 ;  /* 0x0000001e04bc723c */ /* 0x040fe2000000185c */
[----:B------:R-:W-:Y:S06]  /*4670*/  LDSM.16.MT88.4 R28, [R212+0x16800] ;  /* 0x01680000d41c783b */ /* 0x000fec0000004200 */
[----:B------:R-:W-:Y:S01]  /*4680*/  IMAD.MOV.U32 R93, RZ, RZ, R106 ;  /* 0x000000ffff5d7224 */ /* 0x000fe200078e006a */
[----:B------:R-:W-:Y:S01]  /*4690*/  MOV R106, R0 ;  /* 0x00000000006a7202 */ /* 0x000fe20000000f00 */
[----:B------:R-:W-:Y:S01]  /*46a0*/  IMAD.U32 R0, RZ, RZ, UR6 ;  /* 0x00000006ff007e24 */ /* 0x000fe2000f8e00ff */
[----:B-1----:R-:W-:Y:S01]  /*46b0*/  HMMA.16816.F32 R128, R4, R8, R60 ;  /* 0x000000080480723c */ /* 0x002fe2000000183c */
[----:B------:R-:W-:Y:S01]  /*46c0*/  IMAD.MOV.U32 R92, RZ, RZ, R105 ;  /* 0x000000ffff5c7224 */ /* 0x000fe200078e0069 */
[----:B------:R-:W-:Y:S01]  /*46d0*/  MOV R95, R67 ;  /* 0x00000043005f7202 */ /* 0x000fe20000000f00 */
[----:B------:R-:W-:Y:S01]  /*46e0*/  IMAD.MOV.U32 R105, RZ, RZ, R2 ;  /* 0x000000ffff697224 */ /* 0x000fe200078e0002 */
[----:B------:R-:W-:Y:S01]  /*46f0*/  LOP3.LUT R0, R151, UR31, R0, 0x96, !PT ;  /* 0x0000001f97007c12 */ /* 0x000fe2000f8e9600 */
[----:B------:R-:W-:-:S02]  /*4700*/  IMAD.MOV.U32 R94, RZ, RZ, R66 ;  /* 0x000000ffff5e7224 */ /* 0x000fc400078e0042 */
[----:B------:R-:W-:Y:S01]  /*4710*/  IMAD.MOV.U32 R63, RZ, RZ, R72 ;  /* 0x000000ffff3f7224 */ /* 0x000fe200078e0048 */
[C---:B------:R-:W-:Y:S01]  /*4720*/  HMMA.16816.F32 R48, R4.reuse, R10, R48 ;  /* 0x0000000a0430723c */ /* 0x040fe20000001830 */
[----:B------:R-:W-:Y:S01]  /*4730*/  IMAD.WIDE.U32 R8, R0, -0x326172a9, RZ ;  /* 0xcd9e8d5700087825 */ /* 0x000fe200078e00ff */
[----:B------:R-:W-:Y:S02]  /*4740*/  MOV R62, R73 ;  /* 0x00000049003e7202 */ /* 0x000fe40000000f00 */
[----:B------:R-:W-:Y:S01]  /*4750*/  MOV R151, R63 ;  /* 0x0000003f00977202 */ /* 0x000fe20000000f00 */
[----:B------:R-:W-:Y:S01]  /*4760*/  IMAD.MOV.U32 R61, RZ, RZ, R74 ;  /* 0x000000ffff3d7224 */ /* 0x000fe200078e004a */
[----:B------:R-:W-:Y:S01]  /*4770*/  LOP3.LUT R2, R9, UR17, R64, 0x96, !PT ;  /* 0x0000001109027c12 */ /* 0x000fe2000f8e9640 */
[----:B------:R-:W-:Y:S01]  /*4780*/  IMAD.MOV.U32 R150, RZ, RZ, R62 ;  /* 0x000000ffff967224 */ /* 0x000fe200078e003e */
[----:B------:R-:W-:Y:S01]  /*4790*/  HMMA.16816.F32 R136, R4, R16, R124 ;  /* 0x000000100488723c */ /* 0x000fe2000000187c */
[----:B------:R-:W-:Y:S01]  /*47a0*/  LOP3.LUT R0, R59, UR15, R8, 0x96, !PT ;  /* 0x0000000f3b007c12 */ /* 0x000fe2000f8e9608 */
[----:B------:R-:W-:-:S02]  /*47b0*/  IMAD.MOV.U32 R87, RZ, RZ, R151 ;  /* 0x000000ffff577224 */ /* 0x000fc400078e0097 */
[----:B------:R-:W-:-:S04]  /*47c0*/  IMAD.WIDE.U32 R8, R2, -0x2daee0ad, RZ ;  /* 0xd2511f5302087825 */ /* 0x000fc800078e00ff */
[----:B------:R-:W-:Y:S01]  /*47d0*/  HMMA.16816.F32 R132, R4, R18, R80 ;  /* 0x000000120484723c */ /* 0x000fe20000001850 */
[----:B------:R-:W1:Y:S01]  /*47e0*/  LDSM.16.MT88.4 R16, [R210+0x16800] ;  /* 0x01680000d210783b */ /* 0x000e620000004200 */
[----:B------:R-:W-:Y:S01]  /*47f0*/  IMAD.WIDE.U32 R10, R0, -0x2daee0ad, RZ ;  /* 0xd2511f53000a7825 */ /* 0x000fe200078e00ff */
[----:B------:R-:W-:-:S03]  /*4800*/  LOP3.LUT R2, R9, UR14, R86, 0x96, !PT ;  /* 0x0000000e09027c12 */ /* 0x000fc6000f8e9656 */
[----:B------:R-:W-:Y:S01]  /*4810*/  IMAD.MOV.U32 R126, RZ, RZ, R100 ;  /* 0x000000ffff7e7224 */ /* 0x000fe200078e0064 */
[----:B------:R-:W-:Y:S01]  /*4820*/  LOP3.LUT R0, R11, UR12, R8, 0x96, !PT ;  /* 0x0000000c0b007c12 */ /* 0x000fe2000f8e9608 */
[----:B--2---:R-:W-:Y:S01]  /*4830*/  HMMA.16816.F32 R68, R4, R26, R36 ;  /* 0x0000001a0444723c */ /* 0x004fe20000001824 */
[----:B------:R-:W-:Y:S01]  /*4840*/  FFMA.FTZ R11, R181, c[0x0][0x23c], -R13 ;  /* 0x00008f00b50b7a23 */ /* 0x000fe2000001080d */
[----:B------:R-:W-:Y:S01]  /*4850*/  MOV R32, R49 ;  /* 0x0000003100207202 */ /* 0x000fe20000000f00 */
[----:B------:R-:W-:-:S04]  /*4860*/  IMAD.WIDE.U32 R8, R2, -0x326172a9, RZ ;  /* 0xcd9e8d5702087825 */ /* 0x000fc800078e00ff */
[----:B------:R-:W-:Y:S01]  /*4870*/  IMAD.WIDE.U32 R38, R0, -0x326172a9, RZ ;  /* 0xcd9e8d5700267825 */ /* 0x000fe200078e00ff */
[C---:B------:R-:W-:Y:S01]  /*4880*/  HMMA.16816.F32 R160, R4.reuse, R34, R160 ;  /* 0x0000002204a0723c */ /* 0x040fe200000018a0 */
[----:B------:R-:W-:Y:S02]  /*4890*/  LOP3.LUT R0, R9, UR13, R58, 0x96, !PT ;  /* 0x0000000d09007c12 */ /* 0x000fe4000f8e963a */
[----:B------:R-:W-:Y:S02]  /*48a0*/  IMAD.MOV.U32 R33, RZ, RZ, R48 ;  /* 0x000000ffff217224 */ /* 0x000fe400078e0030 */
[----:B------:R2:W3:Y:S01]  /*48b0*/  MUFU.EX2 R48, R11 ;  /* 0x0000000b00307308 */ /* 0x0004e20000000800 */
[----:B------:R-:W-:Y:S01]  /*48c0*/  IMAD.MOV.U32 R125, RZ, RZ, R103 ;  /* 0x000000ffff7d7224 */ /* 0x000fe200078e0067 */
[----:B------:R-:W-:Y:S01]  /*48d0*/  MOV R35, R104 ;  /* 0x0000006800237202 */ /* 0x000fe20000000f00 */
[----:B------:R-:W-:Y:S01]  /*48e0*/  IMAD.MOV.U32 R104, RZ, RZ, R14 ;  /* 0x000000ffff687224 */ /* 0x000fe200078e000e */
[----:B------:R-:W-:Y:S01]  /*48f0*/  HMMA.16816.F32 R100, R4, R20, R52 ;  /* 0x000000140464723c */ /* 0x000fe20000001834 */
[----:B------:R-:W-:-:S02]  /*4900*/  FFMA.FTZ R14, R180, c[0x0][0x23c], -R13 ;  /* 0x00008f00b40e7a23 */ /* 0x000fc4000001080d */
[----:B------:R-:W-:Y:S02]  /*4910*/  FFMA.FTZ R2, R182, c[0x0][0x23c], -R13 ;  /* 0x00008f00b6027a23 */ /* 0x000fe4000001080d */
[----:B------:R-:W-:Y:S02]  /*4920*/  IMAD.MOV.U32 R127, RZ, RZ, R75 ;  /* 0x000000ffff7f7224 */ /* 0x000fe400078e004b */
[----:B------:R-:W-:Y:S01]  /*4930*/  IMAD.MOV.U32 R53, RZ, RZ, R126 ;  /* 0x000000ffff357224 */ /* 0x000fe200078e007e */
[C---:B------:R-:W-:Y:S01]  /*4940*/  HMMA.16816.F32 R80, R4.reuse, R22, R156 ;  /* 0x000000160450723c */ /* 0x040fe2000000189c */
[----:B------:R-:W4:Y:S01]  /*4950*/  LDSM.16.MT88.4 R20, [R211+0x16800] ;  /* 0x01680000d314783b */ /* 0x000f220000004200 */
[----:B------:R-:W3:Y:S01]  /*4960*/  MUFU.EX2 R158, R14 ;  /* 0x0000000e009e7308 */ /* 0x000ee20000000800 */
[----:B------:R-:W-:Y:S01]  /*4970*/  MOV R54, R88 ;  /* 0x0000005800367202 */ /* 0x000fe20000000f00 */
[----:B------:R-:W-:Y:S01]  /*4980*/  IMAD.MOV.U32 R88, RZ, RZ, R40 ;  /* 0x000000ffff587224 */ /* 0x000fe200078e0028 */
[----:B--2---:R-:W-:Y:S01]  /*4990*/  LOP3.LUT R11, R39, UR11, R8, 0x96, !PT ;  /* 0x0000000b270b7c12 */ /* 0x004fe2000f8e9608 */
[----:B------:R-:W-:Y:S01]  /*49a0*/  IMAD.WIDE.U32 R8, R0, -0x2daee0ad, RZ ;  /* 0xd2511f5300087825 */ /* 0x000fe200078e00ff */
[----:B------:R-:W-:Y:S01]  /*49b0*/  MOV R126, R91 ;  /* 0x0000005b007e7202 */ /* 0x000fe20000000f00 */
[----:B------:R-:W-:Y:S01]  /*49c0*/  HMMA.16816.F32 R72, R4, R24, R164 ;  /* 0x000000180448723c */ /* 0x000fe200000018a4 */
[----:B------:R-:W-:Y:S01]  /*49d0*/  MOV R91, R41 ;  /* 0x00000029005b7202 */ /* 0x000fe20000000f00 */
[----:B------:R-:W-:Y:S01]  /*49e0*/  IMAD.WIDE.U32 R40, R11, -0x2daee0ad, RZ ;  /* 0xd2511f530b287825 */ /* 0x000fe200078e00ff */
[----:B------:R2:W-:Y:S01]  /*49f0*/  MUFU.EX2 R156, R2 ;  /* 0x00000002009c7308 */ /* 0x0005e20000000800 */
[----:B------:R-:W-:Y:S02]  /*4a00*/  LDSM.16.MT88.4 R24, [R210+0x11000] ;  /* 0x01100000d218783b */ /* 0x000fe40000004200 */
[----:B------:R-:W-:-:S02]  /*4a10*/  IMAD.MOV.U32 R55, RZ, RZ, R89 ;  /* 0x000000ffff377224 */ /* 0x000fc400078e0059 */
[----:B------:R-:W-:Y:S01]  /*4a20*/  FFMA.FTZ R0, R183, c[0x0][0x23c], -R13 ;  /* 0x00008f00b7007a23 */ /* 0x000fe2000001080d */
[C---:B-1----:R-:W-:Y:S01]  /*4a30*/  HMMA.16816.F32 R64, R4.reuse, R16, R168 ;  /* 0x000000100440723c */ /* 0x042fe200000018a8 */
[----:B------:R-:W-:Y:S01]  /*4a40*/  IMAD.MOV.U32 R34, RZ, RZ, R50 ;  /* 0x000000ffff227224 */ /* 0x000fe200078e0032 */
[----:B------:R-:W-:Y:S01]  /*4a50*/  MOV R182, R55 ;  /* 0x0000003700b67202 */ /* 0x000fe20000000f00 */
[----:B------:R1:W-:Y:S01]  /*4a60*/  MUFU.EX2 R166, R0 ;  /* 0x0000000000a67308 */ /* 0x0003e20000000800 */
[----:B------:R-:W4:Y:S01]  /*4a70*/  LDC.U8 R55, c[0x0][0x2d8] ;  /* 0x0000b600ff377b82 */ /* 0x000f220000000000 */
[----:B------:R-:W-:Y:S01]  /*4a80*/  IMAD.MOV.U32 R124, RZ, RZ, R51 ;  /* 0x000000ffff7c7224 */ /* 0x000fe200078e0033 */
[----:B------:R-:W-:Y:S01]  /*4a90*/  MOV R151, R34 ;  /* 0x0000002200977202 */ /* 0x000fe20000000f00 */
[----:B------:R-:W-:Y:S01]  /*4aa0*/  FFMA.FTZ R11, R192, c[0x0][0x23c], -R12 ;  /* 0x00008f00c00b7a23 */ /* 0x000fe2000001080c */
[----:B---3--:R-:W-:Y:S01]  /*4ab0*/  MOV R169, R48 ;  /* 0x0000003000a97202 */ /* 0x008fe20000000f00 */
[----:B------:R-:W-:Y:S01]  /*4ac0*/  IMAD.MOV.U32 R159, RZ, RZ, R61 ;  /* 0x000000ffff9f7224 */ /* 0x000fe200078e003d */
[----:B--2---:R-:W-:Y:S01]  /*4ad0*/  LOP3.LUT R2, R41, UR8, R8, 0x96, !PT ;  /* 0x0000000829027c12 */ /* 0x004fe2000f8e9608 */
[----:B------:R-:W-:Y:S01]  /*4ae0*/  HMMA.16816.F32 R48, R4, R30, R172 ;  /* 0x0000001e0430723c */ /* 0x000fe200000018ac */
[----:B------:R-:W-:Y:S01]  /*4af0*/  MUFU.EX2 R168, R11 ;  /* 0x0000000b00a87308 */ /* 0x000fe20000000800 */
[----:B------:R-:W-:Y:S01]  /*4b00*/  IMAD.MOV.U32 R52, RZ, RZ, R125 ;  /* 0x000000ffff347224 */ /* 0x000fe200078e007d */
[----:B------:R-:W-:Y:S01]  /*4b10*/  MOV R164, R159 ;  /* 0x0000009f00a47202 */ /* 0x000fe20000000f00 */
[----:B------:R-:W-:-:S02]  /*4b20*/  IMAD.MOV.U32 R125, RZ, RZ, R90 ;  /* 0x000000ffff7d7224 */ /* 0x000fc400078e005a */
[----:B------:R-:W-:Y:S01]  /*4b30*/  IMAD.MOV.U32 R89, RZ, RZ, R57 ;  /* 0x000000ffff597224 */ /* 0x000fe200078e0039 */
[----:B------:R-:W-:Y:S01]  /*4b40*/  MOV R171, R52 ;  /* 0x0000003400ab7202 */ /* 0x000fe20000000f00 */
[----:B------:R-:W-:Y:S01]  /*4b50*/  IMAD.MOV.U32 R175, RZ, RZ, R158 ;  /* 0x000000ffffaf7224 */ /* 0x000fe200078e009e */
[----:B-1----:R-:W-:Y:S01]  /*4b60*/  LOP3.LUT R0, R9, UR10, R10, 0x96, !PT ;  /* 0x0000000a09007c12 */ /* 0x002fe2000f8e960a */
[----:B------:R-:W-:Y:S01]  /*4b70*/  IMAD.WIDE.U32 R8, R2, -0x326172a9, RZ ;  /* 0xcd9e8d5702087825 */ /* 0x000fe200078e00ff */
[C---:B------:R-:W-:Y:S03]  /*4b80*/  HMMA.16816.F32 R60, R4.reuse, R18, R44 ;  /* 0x00000012043c723c */ /* 0x040fe6000000182c */
[----:B------:R-:W-:Y:S01]  /*4b90*/  IMAD.WIDE.U32 R36, R0, -0x326172a9, RZ ;  /* 0xcd9e8d5700247825 */ /* 0x000fe200078e00ff */
[C---:B------:R-:W-:Y:S02]  /*4ba0*/  LOP3.LUT R0, R8.reuse, 0xffff, RZ, 0xc0, !PT ;  /* 0x0000ffff08007812 */ /* 0x040fe400078ec0ff */
[----:B------:R-:W-:Y:S01]  /*4bb0*/  LOP3.LUT R10, R8, 0xff, RZ, 0xc0, !PT ;  /* 0x000000ff080a7812 */ /* 0x000fe200078ec0ff */
[----:B------:R-:W-:Y:S01]  /*4bc0*/  FFMA.FTZ R2, R193, c[0x0][0x23c], -R12 ;  /* 0x00008f00c1027a23 */ /* 0x000fe2000001080c */
[----:B------:R-:W-:Y:S01]  /*4bd0*/  SHF.R.U32.HI R16, RZ, 0x18, R8 ;  /* 0x00000018ff107819 */ /* 0x000fe20000011608 */
[----:B------:R-:W-:Y:S01]  /*4be0*/  IMAD.MOV.U32 R158, RZ, RZ, R92 ;  /* 0x000000ffff9e7224 */ /* 0x000fe200078e005c */
[----:B------:R-:W-:Y:S01]  /*4bf0*/  MOV R92, R93 ;  /* 0x0000005d005c7202 */ /* 0x000fe20000000f00 */
[----:B------:R-:W-:Y:S01]  /*4c00*/  IMAD.MOV.U32 R93, RZ, RZ, R94 ;  /* 0x000000ffff5d7224 */ /* 0x000fe200078e005e */
[----:B------:R1:W2:Y:S01]  /*4c10*/  MUFU.EX2 R170, R2 ;  /* 0x0000000200aa7308 */ /* 0x0002a20000000800 */
[----:B------:R-:W-:Y:S01]  /*4c20*/  IMAD.MOV.U32 R94, RZ, RZ, R95 ;  /* 0x000000ffff5e7224 */ /* 0x000fe200078e005f */
[----:B------:R-:W-:Y:S01]  /*4c30*/  MOV R95, R104 ;  /* 0x00000068005f7202 */ /* 0x000fe20000000f00 */
[----:B------:R-:W-:Y:S01]  /*4c40*/  IMAD.MOV.U32 R104, RZ, RZ, R105 ;  /* 0x000000ffff687224 */ /* 0x000fe200078e0069 */
[----:B----4-:R-:W-:Y:S01]  /*4c50*/  HMMA.16816.F32 R44, R4, R20, R176 ;  /* 0x00000014042c723c */ /* 0x010fe200000018b0 */
[----:B------:R-:W-:Y:S01]  /*4c60*/  IMAD.MOV.U32 R105, RZ, RZ, R106 ;  /* 0x000000ffff697224 */ /* 0x000fe200078e006a */
[----:B------:R-:W-:Y:S01]  /*4c70*/  MOV R106, R107 ;  /* 0x0000006b006a7202 */ /* 0x000fe20000000f00 */
[----:B------:R-:W-:Y:S01]  /*4c80*/  IMAD.MOV.U32 R107, RZ, RZ, R15 ;  /* 0x000000ffff6b7224 */ /* 0x000fe200078e000f */
[----:B------:R-:W-:Y:S01]  /*4c90*/  SHF.R.U32.HI R15, RZ, 0x10, R8 ;  /* 0x00000010ff0f7819 */ /* 0x000fe20000011608 */
[----:B------:R-:W-:-:S02]  /*4ca0*/  IMAD.MOV.U32 R90, RZ, RZ, R56 ;  /* 0x000000ffff5a7224 */ /* 0x000fc400078e0038 */
[----:B------:R-:W-:Y:S01]  /*4cb0*/  IMAD R19, R55, 0x10000, R55 ;  /* 0x0001000037137824 */ /* 0x000fe200078e0237 */
[C---:B------:R-:W-:Y:S01]  /*4cc0*/  HMMA.16816.F32 R56, R4.reuse, R28, R96 ;  /* 0x0000001c0438723c */ /* 0x040fe20000001860 */
[----:B------:R-:W-:Y:S01]  /*4cd0*/  IMAD.MOV.U32 R180, RZ, RZ, R150 ;  /* 0x000000ffffb47224 */ /* 0x000fe200078e0096 */
[----:B------:R-:W3:Y:S01]  /*4ce0*/  LDSM.16.MT88.4 R28, [R212+0x11000] ;  /* 0x01100000d41c783b */ /* 0x000ee20000004200 */
[----:B------:R-:W-:Y:S01]  /*4cf0*/  IMAD.MOV.U32 R181, RZ, RZ, R53 ;  /* 0x000000ffffb57224 */ /* 0x000fe200078e0035 */
[----:B-1----:R-:W-:Y:S01]  /*4d00*/  SHF.R.U32.HI R2, RZ, 0x8, R0 ;  /* 0x00000008ff027819 */ /* 0x002fe20000011600 */
[----:B------:R-:W-:Y:S01]  /*4d10*/  IMAD.MOV.U32 R86, RZ, RZ, R54 ;  /* 0x000000ffff567224 */ /* 0x000fe200078e0036 */
[----:B------:R-:W-:Y:S01]  /*4d20*/  LOP3.LUT R0, R9, UR19, R36, 0x96, !PT ;  /* 0x0000001309007c12 */ /* 0x000fe2000f8e9624 */
[----:B------:R-:W-:Y:S01]  /*4d30*/  FFMA.FTZ R9, R194, c[0x0][0x23c], -R12 ;  /* 0x00008f00c2097a23 */ /* 0x000fe2000001080c */
[----:B------:R-:W-:Y:S01]  /*4d40*/  PRMT R17, R10, 0x5410, R2 ;  /* 0x000054100a117816 */ /* 0x000fe20000000002 */
[----:B------:R-:W-:Y:S01]  /*4d50*/  FFMA.FTZ R10, R195, c[0x0][0x23c], -R12 ;  /* 0x00008f00c30a7a23 */ /* 0x000fe2000001080c */
[C---:B------:R-:W-:Y:S01]  /*4d60*/  LOP3.LUT R2, R0.reuse, 0xffff, RZ, 0xc0, !PT ;  /* 0x0000ffff00027812 */ /* 0x040fe200078ec0ff */
[----:B------:R1:W-:Y:S01]  /*4d70*/  MUFU.EX2 R167, R9 ;  /* 0x0000000900a77308 */ /* 0x0003e20000000800 */
[----:B------:R-:W-:Y:S01]  /*4d80*/  SHF.R.U32.HI R8, RZ, 0x10, R0 ;  /* 0x00000010ff087819 */ /* 0x000fe20000011600 */
[----:B------:R-:W-:Y:S01]  /*4d90*/  HMMA.16816.F32 R52, R4, R22, R184 ;  /* 0x000000160434723c */ /* 0x000fe200000018b8 */
[----:B------:R-:W-:Y:S01]  /*4da0*/  LOP3.LUT R14, R0, 0xff, RZ, 0xc0, !PT ;  /* 0x000000ff000e7812 */ /* 0x000fe200078ec0ff */
[----:B------:R-:W-:Y:S01]  /*4db0*/  IMAD.MOV.U32 R18, RZ, RZ, R180 ;  /* 0x000000ffff127224 */ /* 0x000fe200078e00b4 */
[----:B------:R-:W-:Y:S01]  /*4dc0*/  SHF.R.U32.HI R11, RZ, 0x18, R0 ;  /* 0x00000018ff0b7819 */ /* 0x000fe20000011600 */
[----:B------:R-:W-:Y:S01]  /*4dd0*/  IMAD.MOV.U32 R99, RZ, RZ, R181 ;  /* 0x000000ffff637224 */ /* 0x000fe200078e00b5 */
[----:B------:R-:W-:Y:S01]  /*4de0*/  LOP3.LUT R0, R15, 0xff, RZ, 0xc0, !PT ;  /* 0x000000ff0f007812 */ /* 0x000fe200078ec0ff */
[----:B------:R-:W4:Y:S01]  /*4df0*/  MUFU.EX2 R165, R10 ;  /* 0x0000000a00a57308 */ /* 0x000f220000000800 */
[----:B------:R-:W-:Y:S01]  /*4e00*/  MOV R97, R182 ;  /* 0x000000b600617202 */ /* 0x000fe20000000f00 */
[----:B------:R-:W-:Y:S01]  /*4e10*/  IMAD.MOV.U32 R182, RZ, RZ, R84 ;  /* 0x000000ffffb67224 */ /* 0x000fe200078e0054 */
[----:B------:R-:W-:Y:S01]  /*4e20*/  PRMT R0, R0, 0x5410, R16 ;  /* 0x0000541000007816 */ /* 0x000fe20000000010 */
[--C-:B------:R-:W-:Y:S01]  /*4e30*/  HSET2.LE.AND R7, R17, R19.reuse, PT ;  /* 0x0000001311077233 */ /* 0x100fe20003803000 */
[----:B------:R-:W-:Y:S01]  /*4e40*/  MOV R180, R214 ;  /* 0x000000d600b47202 */ /* 0x000fe20000000f00 */
[----:B------:R-:W-:Y:S01]  /*4e50*/  IMAD.MOV.U32 R150, RZ, RZ, R32 ;  /* 0x000000ffff967224 */ /* 0x000fe200078e0020 */
[----:B------:R3:W5:Y:S01]  /*4e60*/  LDL.LU R214, [R1+0x34] ;  /* 0x0000340001d67983 */ /* 0x0007620000300800 */
[----:B-1----:R-:W-:Y:S01]  /*4e70*/  SHF.R.U32.HI R9, RZ, 0x8, R2 ;  /* 0x00000008ff097819 */ /* 0x002fe20000011602 */
[----:B------:R-:W-:Y:S01]  /*4e80*/  IMAD.MOV.U32 R181, RZ, RZ, R85 ;  /* 0x000000ffffb57224 */ /* 0x000fe200078e0055 */
[----:B------:R-:W-:Y:S01]  /*4e90*/  LOP3.LUT R2, R8, 0xff, RZ, 0xc0, !PT ;  /* 0x000000ff08027812 */ /* 0x000fe200078ec0ff */
[----:B------:R-:W-:Y:S01]  /*4ea0*/  LDSM.16.MT88.4 R20, [R209+0x13000] ;  /* 0x01300000d114783b */ /* 0x000fe20000004200 */
[----:B------:R-:W-:Y:S01]  /*4eb0*/  PRMT R8, R14, 0x5410, R9 ;  /* 0x000054100e087816 */ /* 0x000fe20000000009 */
[--C-:B------:R-:W-:Y:S01]  /*4ec0*/  HSET2.LE.AND R9, R0, R19.reuse, PT ;  /* 0x0000001300097233 */ /* 0x100fe20003803000 */
[----:B------:R-:W-:Y:S01]  /*4ed0*/  PRMT R2, R2, 0x5410, R11 ;  /* 0x0000541002027816 */ /* 0x000fe2000000000b */
[----:B------:R-:W-:Y:S01]  /*4ee0*/  IMAD.MOV.U32 R172, RZ, RZ, R182 ;  /* 0x000000ffffac7224 */ /* 0x000fe200078e00b6 */
[----:B------:R-:W-:Y:S01]  /*4ef0*/  MOV R183, R86 ;  /* 0x0000005600b77202 */ /* 0x000fe20000000f00 */
[--C-:B------:R-:W-:Y:S01]  /*4f00*/  HSET2.LE.AND R0, R8, R19.reuse, PT ;  /* 0x0000001308007233 */ /* 0x100fe20003803000 */
[----:B------:R-:W-:Y:S01]  /*4f10*/  IMAD.MOV.U32 R157, RZ, RZ, R35 ;  /* 0x000000ffff9d7224 */ /* 0x000fe200078e0023 */
[----:B------:R-:W-:Y:S01]  /*4f20*/  HSET2.LE.AND R5, R2, R19, PT ;  /* 0x0000001302057233 */ /* 0x000fe20003803000 */
[----:B------:R-:W-:Y:S01]  /*4f30*/  MOV R19, R164 ;  /* 0x000000a400137202 */ /* 0x000fe20000000f00 */
[----:B------:R-:W-:-:S02]  /*4f40*/  IMAD.MOV.U32 R164, RZ, RZ, R213 ;  /* 0x000000ffffa47224 */ /* 0x000fc400078e00d5 */
[----:B------:R-:W-:Y:S01]  /*4f50*/  IMAD.MOV.U32 R182, RZ, RZ, R124 ;  /* 0x000000ffffb67224 */ /* 0x000fe200078e007c */
[----:B------:R1:W5:Y:S01]  /*4f60*/  LDL.LU R213, [R1+0x30] ;  /* 0x0000300001d57983 */ /* 0x0003620000300800 */
[----:B------:R-:W-:Y:S02]  /*4f70*/  IMAD.MOV.U32 R124, RZ, RZ, R208 ;  /* 0x000000ffff7c7224 */ /* 0x000fe400078e00d0 */
[----:B------:R-:W-:Y:S01]  /*4f80*/  IMAD.MOV.U32 R159, RZ, RZ, R33 ;  /* 0x000000ffff9f7224 */ /* 0x000fe200078e0021 */
[----:B------:R1:W5:Y:S01]  /*4f90*/  LDL.LU R208, [R1+0x2c] ;  /* 0x00002c0001d07983 */ /* 0x0003620000300800 */
[----:B--2---:R-:W-:Y:S01]  /*4fa0*/  F2FP.PACK_AB R6, R170, R168 ;  /* 0x000000a8aa06723e */ /* 0x004fe200000000ff */
[----:B------:R-:W-:Y:S01]  /*4fb0*/  IMAD.MOV.U32 R98, RZ, RZ, R171 ;  /* 0x000000ffff627224 */ /* 0x000fe200078e00ab */
[----:B------:R-:W-:Y:S02]  /*4fc0*/  F2FP.PACK_AB R8, R166, R156 ;  /* 0x0000009ca608723e */ /* 0x000fe400000000ff */
[----:B----4-:R-:W-:Y:S01]  /*4fd0*/  F2FP.PACK_AB R10, R165, R167 ;  /* 0x000000a7a50a723e */ /* 0x010fe200000000ff */
[----:B------:R-:W-:Y:S01]  /*4fe0*/  IMAD.MOV.U32 R187, RZ, RZ, R183 ;  /* 0x000000ffffbb7224 */ /* 0x000fe200078e00b7 */
[----:B------:R-:W-:Y:S01]  /*4ff0*/  LOP3.LUT R5, R5, R6, RZ, 0xc0, !PT ;  /* 0x0000000605057212 */ /* 0x000fe200078ec0ff */
[----:B------:R-:W-:Y:S01]  /*5000*/  IMAD.MOV.U32 R178, RZ, RZ, R180 ;  /* 0x000000ffffb27224 */ /* 0x000fe200078e00b4 */
[----:B------:R-:W-:Y:S01]  /*5010*/  LOP3.LUT R6, R7, R8, RZ, 0xc0, !PT ;  /* 0x0000000807067212 */ /* 0x000fe200078ec0ff */
[----:B------:R-:W-:Y:S01]  /*5020*/  IMAD.MOV.U32 R171, RZ, RZ, R87 ;  /* 0x000000ffffab7224 */ /* 0x000fe200078e0057 */
[----:B------:R-:W-:-:S02]  /*5030*/  LOP3.LUT R7, R9, R10, RZ, 0xc0, !PT ;  /* 0x0000000a09077212 */ /* 0x000fc400078ec0ff */
[----:B------:R-:W-:Y:S01]  /*5040*/  F2FP.PACK_AB R2, R169, R175 ;  /* 0x000000afa902723e */ /* 0x000fe200000000ff */
[----:B------:R-:W2:Y:S03]  /*5050*/  LDSM.16.MT88.4 R8, [R211+0x11000] ;  /* 0x01100000d308783b */ /* 0x000ea60000004200 */
[----:B------:R-:W-:Y:S01]  /*5060*/  LOP3.LUT R4, R0, R2, RZ, 0xc0, !PT ;  /* 0x0000000200047212 */ /* 0x000fe200078ec0ff */
[----:B------:R-:W-:Y:S01]  /*5070*/  IMAD.MOV.U32 R183, RZ, RZ, R151 ;  /* 0x000000ffffb77224 */ /* 0x000fe200078e0097 */
[----:B------:R-:W-:Y:S01]  /*5080*/  MOV R179, R181 ;  /* 0x000000b500b37202 */ /* 0x000fe20000000f00 */
[----:B------:R-:W-:Y:S01]  /*5090*/  IMAD.MOV.U32 R180, RZ, RZ, R94 ;  /* 0x000000ffffb47224 */ /* 0x000fe200078e005e */
[----:B------:R-:W-:Y:S01]  /*50a0*/  MOV R192, R150 ;  /* 0x0000009600c07202 */ /* 0x000fe20000000f00 */
[----:B------:R-:W-:Y:S01]  /*50b0*/  IMAD.MOV.U32 R150, RZ, RZ, R93 ;  /* 0x000000ffff967224 */ /* 0x000fe200078e005d */
[----:B------:R-:W-:Y:S01]  /*50c0*/  MOV R181, R92 ;  /* 0x0000005c00b57202 */ /* 0x000fe20000000f00 */
[C---:B---3--:R-:W-:Y:S01]  /*50d0*/  HMMA.16816.F32 R88, R4.reuse, R28, R88 ;  /* 0x0000001c0458723c */ /* 0x048fe20000001858 */
[----:B------:R-:W-:Y:S01]  /*50e0*/  MOV R151, R95 ;  /* 0x0000005f00977202 */ /* 0x000fe20000000f00 */
[----:B------:R-:W-:Y:S01]  /*50f0*/  IMAD.MOV.U32 R177, RZ, RZ, R164 ;  /* 0x000000ffffb17224 */ /* 0x000fe200078e00a4 */
[----:B------:R-:W-:Y:S01]  /*5100*/  MOV R176, R157 ;  /* 0x0000009d00b07202 */ /* 0x000fe20000000f00 */
[----:B------:R-:W-:Y:S01]  /*5110*/  IMAD.MOV.U32 R194, RZ, RZ, R158 ;  /* 0x000000ffffc27224 */ /* 0x000fe200078e009e */
[----:B------:R-:W-:Y:S03]  /*5120*/  LDSM.16.MT88.4 R32, [R209+0x11000] ;  /* 0x01100000d120783b */ /* 0x000fe60000004200 */
        /* <DEDUP_REMOVED lines=8> */
[----:B------:R-:W-:Y:S02]  /*51b0*/  IMAD.MOV.U32 R159, RZ, RZ, R104 ;  /* 0x000000ffff9f7224 */ /* 0x000fe400078e0068 */
[----:B------:R-:W-:Y:S02]  /*51c0*/  IMAD.MOV.U32 R164, RZ, RZ, R105 ;  /* 0x000000ffffa47224 */ /* 0x000fe400078e0069 */
[----:B------:R-:W-:-:S03]  /*51d0*/  IMAD.MOV.U32 R158, RZ, RZ, R107 ;  /* 0x000000ffff9e7224 */ /* 0x000fc600078e006b */
[C---:B------:R-:W-:Y:S01]  /*51e0*/  HMMA.16816.F32 R84, R4.reuse, R26, R116 ;  /* 0x0000001a0454723c */ /* 0x040fe20000001874 */
[----:B------:R-:W4:Y:S07]  /*51f0*/  LDSM.16.MT88.4 R24, [R210+0x13000] ;  /* 0x01300000d218783b */ /* 0x000f2e0000004200 */
[C---:B--2---:R-:W-:Y:S08]  /*5200*/  HMMA.16816.F32 R96, R4.reuse, R8, R244 ;  /* 0x000000080460723c */ /* 0x044ff000000018f4 */
[C---:B------:R-:W-:Y:S01]  /*5210*/  HMMA.16816.F32 R104, R4.reuse, R10, R108 ;  /* 0x0000000a0468723c */ /* 0x040fe2000000186c */
[----:B------:R-:W2:Y:S01]  /*5220*/  LDSM.16.MT88.4 R8, [R211+0x13000] ;  /* 0x01300000d308783b */ /* 0x000ea20000004200 */
        /* <DEDUP_REMOVED lines=9> */
[----:B------:R-:W-:-:S02]  /*52c0*/  IMAD.MOV.U32 R173, RZ, RZ, R19 ;  /* 0x000000ffffad7224 */ /* 0x000fc400078e0013 */
[----:B------:R-:W1:Y:S02]  /*52d0*/  LDSM.16.MT88.4 R16, [R209+0x15000] ;  /* 0x01500000d110783b */ /* 0x000e640000004200 */
[----:B------:R-:W-:Y:S01]  /*52e0*/  IMAD.MOV.U32 R184, RZ, RZ, R193 ;  /* 0x000000ffffb87224 */ /* 0x000fe200078e00c1 */
[C---:B------:R-:W-:Y:S01]  /*52f0*/  HMMA.16816.F32 R108, R4.reuse, R20, R240 ;  /* 0x00000014046c723c */ /* 0x040fe200000018f0 */
[----:B------:R-:W-:Y:S01]  /*5300*/  IMAD.MOV.U32 R185, RZ, RZ, R192 ;  /* 0x000000ffffb97224 */ /* 0x000fe200078e00c0 */
[----:B------:R-:W1:Y:S06]  /*5310*/  LDSM.16.MT88.4 R20, [R210+0x15000] ;  /* 0x01500000d214783b */ /* 0x000e6c0000004200 */
[C---:B---3--:R-:W-:Y:S08]  /*5320*/  HMMA.16816.F32 R124, R4.reuse, R28, R204 ;  /* 0x0000001c047c723c */ /* 0x048ff000000018cc */
[C---:B------:R-:W-:Y:S01]  /*5330*/  HMMA.16816.F32 R192, R4.reuse, R30, R188 ;  /* 0x0000001e04c0723c */ /* 0x040fe200000018bc */
[----:B------:R-:W3:Y:S07]  /*5340*/  LDSM.16.MT88.4 R28, [R212+0x15000] ;  /* 0x01500000d41c783b */ /* 0x000eee0000004200 */
[C---:B----4-:R-:W-:Y:S08]  /*5350*/  HMMA.16816.F32 R116, R4.reuse, R24, R236 ;  /* 0x000000180474723c */ /* 0x050ff000000018ec */
[C---:B--2---:R-:W-:Y:S08]  /*5360*/  HMMA.16816.F32 R236, R4.reuse, R8, R200 ;  /* 0x0000000804ec723c */ /* 0x044ff000000018c8 */
[C---:B------:R-:W-:Y:S01]  /*5370*/  HMMA.16816.F32 R204, R4.reuse, R10, R160 ;  /* 0x0000000a04cc723c */ /* 0x040fe200000018a0 */
[----:B------:R-:W2:Y:S07]  /*5380*/  LDSM.16.MT88.4 R8, [R211+0x15000] ;  /* 0x01500000d308783b */ /* 0x000eae0000004200 */
[----:B------:R-:W-:Y:S01]  /*5390*/  HMMA.16816.F32 R120, R4, R26, R120 ;  /* 0x0000001a0478723c */ /* 0x000fe20000001878 */
[----:B------:R-:W4:Y:S01]  /*53a0*/  LDSM.16.MT88.4 R24, [R212+0x17000] ;  /* 0x01700000d418783b */ /* 0x000f220000004200 */
[----:B------:R-:W-:Y:S01]  /*53b0*/  MOV R186, R183 ;  /* 0x000000b700ba7202 */ /* 0x000fe20000000f00 */
[----:B------:R-:W-:-:S02]  /*53c0*/  IMAD.MOV.U32 R187, RZ, RZ, R182 ;  /* 0x000000ffffbb7224 */ /* 0x000fc400078e00b6 */
[----:B------:R-:W-:Y:S01]  /*53d0*/  IMAD.MOV.U32 R0, RZ, RZ, R181 ;  /* 0x000000ffff007224 */ /* 0x000fe200078e00b5 */
[----:B------:R-:W-:Y:S01]  /*53e0*/  MOV R14, R180 ;  /* 0x000000b4000e7202 */ /* 0x000fe20000000f00 */
[----:B------:R-:W-:Y:S01]  /*53f0*/  IMAD.MOV.U32 R242, RZ, RZ, R174 ;  /* 0x000000fffff27224 */ /* 0x000fe200078e00ae */
[----:B------:R-:W-:Y:S01]  /*5400*/  HMMA.16816.F32 R152, R4, R32, R152 ;  /* 0x000000200498723c */ /* 0x000fe20000001898 */
[----:B------:R-:W-:Y:S01]  /*5410*/  FFMA.FTZ R0, R0, c[0x0][0x23c], -R13 ;  /* 0x00008f0000007a23 */ /* 0x000fe2000001080d */
[----:B------:R-:W-:Y:S01]  /*5420*/  MOV R244, R168 ;  /* 0x000000a800f47202 */ /* 0x000fe20000000f00 */
[----:B------:R-:W-:Y:S02]  /*5430*/  IMAD.MOV.U32 R240, RZ, RZ, R245 ;  /* 0x000000fffff07224 */ /* 0x000fe400078e00f5 */
[----:B------:R-:W-:-:S03]  /*5440*/  IMAD.MOV.U32 R243, RZ, RZ, R175 ;  /* 0x000000fffff37224 */ /* 0x000fc600078e00af */
[C---:B------:R-:W-:Y:S01]  /*5450*/  HMMA.16816.F32 R32, R4.reuse, R34, R196 ;  /* 0x000000220420723c */ /* 0x040fe200000018c4 */
[----:B------:R-:W-:Y:S01]  /*5460*/  IMAD.MOV.U32 R245, RZ, RZ, R169 ;  /* 0x000000fffff57224 */ /* 0x000fe200078e00a9 */
[----:B------:R2:W-:Y:S06]  /*5470*/  MUFU.EX2 R241, R0 ;  /* 0x0000000000f17308 */ /* 0x0005ec0000000800 */
[C---:B-1----:R-:W-:Y:S08]  /*5480*/  HMMA.16816.F32 R200, R4.reuse, R16, R144 ;  /* 0x0000001004c8723c */ /* 0x042ff00000001890 */
[----:B------:R-:W-:Y:S01]  /*5490*/  HMMA.16816.F32 R140, R4, R18, R140 ;  /* 0x00000012048c723c */ /* 0x000fe2000000188c */
[----:B------:R-:W1:Y:S01]  /*54a0*/  LDSM.16.MT88.4 R16, [R209+0x17000] ;  /* 0x01700000d110783b */ /* 0x000e620000004200 */
[----:B------:R-:W-:Y:S01]  /*54b0*/  IMAD.MOV.U32 R144, RZ, RZ, R246 ;  /* 0x000000ffff907224 */ /* 0x000fe200078e00f6 */
[----:B------:R-:W-:Y:S01]  /*54c0*/  MOV R145, R247 ;  /* 0x000000f700917202 */ /* 0x000fe20000000f00 */
[----:B------:R-:W-:-:S04]  /*54d0*/  IMAD.MOV.U32 R246, RZ, RZ, R170 ;  /* 0x000000fffff67224 */ /* 0x000fc800078e00aa */
[----:B------:R-:W-:Y:S01]  /*54e0*/  HMMA.16816.F32 R196, R4, R20, R136 ;  /* 0x0000001404c4723c */ /* 0x000fe20000001888 */
[----:B------:R-:W-:Y:S01]  /*54f0*/  MOV R247, R171 ;  /* 0x000000ab00f77202 */ /* 0x000fe20000000f00 */
[----:B--2---:R-:W-:-:S06]  /*5500*/  FFMA.FTZ R0, R240, c[0x0][0x23c], -R13 ;  /* 0x00008f00f0007a23 */ /* 0x004fcc000001080d */
[----:B------:R-:W-:Y:S01]  /*5510*/  HMMA.16816.F32 R188, R4, R22, R132 ;  /* 0x0000001604bc723c */ /* 0x000fe20000001884 */
[----:B------:R-:W2:Y:S01]  /*5520*/  LDSM.16.MT88.4 R20, [R210+0x17000] ;  /* 0x01700000d214783b */ /* 0x000ea20000004200 */
[----:B------:R-:W-:Y:S02]  /*5530*/  IMAD.MOV.U32 R137, RZ, RZ, R242 ;  /* 0x000000ffff897224 */ /* 0x000fe400078e00f2 */
[----:B------:R-:W-:-:S04]  /*5540*/  IMAD.MOV.U32 R242, RZ, RZ, R243 ;  /* 0x000000fffff27224 */ /* 0x000fc800078e00f3 */
[----:B---3--:R-:W-:Y:S01]  /*5550*/  HMMA.16816.F32 R180, R4, R28, R128 ;  /* 0x0000001c04b4723c */ /* 0x008fe20000001880 */
[----:B------:R-:W-:Y:S01]  /*5560*/  MOV R243, R244 ;  /* 0x000000f400f37202 */ /* 0x000fe20000000f00 */
[----:B------:R-:W-:-:S06]  /*5570*/  IMAD.MOV.U32 R244, RZ, RZ, R245 ;  /* 0x000000fffff47224 */ /* 0x000fcc00078e00f5 */
[C---:B------:R-:W-:Y:S01]  /*5580*/  HMMA.16816.F32 R184, R4.reuse, R30, R184 ;  /* 0x0000001e04b8723c */ /* 0x040fe200000018b8 */
[----:B------:R-:W3:Y:S01]  /*5590*/  LDSM.16.MT88.4 R28, [R211+0x17000] ;  /* 0x01700000d31c783b */ /* 0x000ee20000004200 */
[----:B------:R-:W-:Y:S01]  /*55a0*/  IMAD.MOV.U32 R245, RZ, RZ, R246 ;  /* 0x000000fffff57224 */ /* 0x000fe200078e00f6 */
[----:B------:R1:W1:Y:S01]  /*55b0*/  MUFU.EX2 R240, R0 ;  /* 0x0000000000f07308 */ /* 0x0002620000000800 */
[----:B------:R-:W-:Y:S01]  /*55c0*/  MOV R246, R247 ;  /* 0x000000f700f67202 */ /* 0x000fe20000000f00 */
[----:B------:R-:W-:Y:S02]  /*55d0*/  FFMA.FTZ R2, R2, c[0x0][0x23c], -R13 ;  /* 0x00008f0002027a23 */ /* 0x000fe4000001080d */
[----:B------:R-:W-:Y:S02]  /*55e0*/  IMAD.MOV.U32 R247, RZ, RZ, R164 ;  /* 0x000000fffff77224 */ /* 0x000fe400078e00a4 */
[----:B------:R-:W-:Y:S01]  /*55f0*/  IMAD.MOV.U32 R164, RZ, RZ, R157 ;  /* 0x000000ffffa47224 */ /* 0x000fe200078e009d */
[----:B------:R-:W-:Y:S01]  /*5600*/  MOV R157, R159 ;  /* 0x0000009f009d7202 */ /* 0x000fe20000000f00 */
[----:B------:R-:W-:Y:S01]  /*5610*/  IMAD.MOV.U32 R147, RZ, RZ, R176 ;  /* 0x000000ffff937224 */ /* 0x000fe200078e00b0 */
[----:B------:R-:W-:Y:S01]  /*5620*/  MOV R160, R178 ;  /* 0x000000b200a07202 */ /* 0x000fe20000000f00 */
[----:B------:R-:W-:Y:S01]  /*5630*/  IMAD.MOV.U32 R146, RZ, RZ, R177 ;  /* 0x000000ffff927224 */ /* 0x000fe200078e00b1 */
[----:B------:R-:W-:Y:S01]  /*5640*/  MOV R163, R173 ;  /* 0x000000ad00a37202 */ /* 0x000fe20000000f00 */
[----:B------:R-:W-:Y:S01]  /*5650*/  IMAD.MOV.U32 R161, RZ, RZ, R179 ;  /* 0x000000ffffa17224 */ /* 0x000fe200078e00b3 */
[----:B-1----:R-:W-:Y:S01]  /*5660*/  LOP3.LUT R0, R37, UR9, R38, 0x96, !PT ;  /* 0x0000000925007c12 */ /* 0x002fe2000f8e9626 */
[----:B------:R-:W-:Y:S01]  /*5670*/  IMAD.MOV.U32 R162, RZ, RZ, R172 ;  /* 0x000000ffffa27224 */ /* 0x000fe200078e00ac */
[----:B------:R-:W-:Y:S01]  /*5680*/  HMMA.16816.F32 R176, R4, R8, R100 ;  /* 0x0000000804b0723c */ /* 0x000fe20000001864 */
[----:B------:R-:W-:-:S02]  /*5690*/  IMAD.MOV.U32 R159, RZ, RZ, R151 ;  /* 0x000000ffff9f7224 */ /* 0x000fc400078e0097 */
[----:B------:R1:W-:Y:S01]  /*56a0*/  MUFU.EX2 R151, R2 ;  /* 0x0000000200977308 */ /* 0x0003e20000000800 */
[----:B------:R-:W-:-:S03]  /*56b0*/  IMAD.MOV.U32 R131, RZ, RZ, R144 ;  /* 0x000000ffff837224 */ /* 0x000fc600078e0090 */
[----:B------:R-:W-:Y:S01]  /*56c0*/  IMAD.WIDE.U32 R8, R0, -0x2daee0ad, RZ ;  /* 0xd2511f5300087825 */ /* 0x000fe200078e00ff */
[----:B------:R-:W-:Y:S01]  /*56d0*/  HMMA.16816.F32 R172, R4, R10, R80 ;  /* 0x0000000a04ac723c */ /* 0x000fe20000001850 */
[----:B------:R-:W2:Y:S02]  /*56e0*/  LDC.U8 R81, c[0x0][0x2d8] ;  /* 0x0000b600ff517b82 */ /* 0x000ea40000000000 */
[----:B------:R-:W-:Y:S02]  /*56f0*/  IMAD.MOV.U32 R136, RZ, RZ, R145 ;  /* 0x000000ffff887224 */ /* 0x000fe400078e0091 */
[----:B------:R-:W-:Y:S02]  /*5700*/  IMAD.MOV.U32 R130, RZ, RZ, R150 ;  /* 0x000000ffff827224 */ /* 0x000fe400078e0096 */
[----:B-1----:R-:W-:Y:S01]  /*5710*/  FFMA.FTZ R2, R14, c[0x0][0x23c], -R13 ;  /* 0x00008f000e027a23 */ /* 0x002fe2000001080d */
[----:B------:R-:W-:-:S03]  /*5720*/  LOP3.LUT R0, R8, 0xffff, RZ, 0xc0, !PT ;  /* 0x0000ffff08007812 */ /* 0x000fc600078ec0ff */
[----:B------:R1:W-:Y:S01]  /*5730*/  MUFU.EX2 R150, R2 ;  /* 0x0000000200967308 */ /* 0x0003e20000000800 */
[----:B------:R-:W-:Y:S01]  /*5740*/  FFMA.FTZ R10, R131, c[0x0][0x23c], -R12 ;  /* 0x00008f00830a7a23 */ /* 0x000fe2000001080c */
[----:B------:R-:W-:Y:S01]  /*5750*/  MOV R145, R160 ;  /* 0x000000a000917202 */ /* 0x000fe20000000f00 */
[----:B------:R-:W-:Y:S01]  /*5760*/  IMAD.MOV.U32 R144, RZ, RZ, R161 ;  /* 0x000000ffff907224 */ /* 0x000fe200078e00a1 */
[----:B------:R-:W-:Y:S01]  /*5770*/  MOV R138, R163 ;  /* 0x000000a3008a7202 */ /* 0x000fe20000000f00 */
[----:B------:R-:W-:Y:S01]  /*5780*/  IMAD.MOV.U32 R139, RZ, RZ, R162 ;  /* 0x000000ffff8b7224 */ /* 0x000fe200078e00a2 */
[----:B------:R-:W-:Y:S01]  /*5790*/  LOP3.LUT R14, R8, 0xff, RZ, 0xc0, !PT ;  /* 0x000000ff080e7812 */ /* 0x000fe200078ec0ff */
[----:B----4-:R-:W-:Y:S01]  /*57a0*/  HMMA.16816.F32 R160, R4, R24, R56 ;  /* 0x0000001804a0723c */ /* 0x010fe20000001838 */
[----:B------:R-:W-:Y:S01]  /*57b0*/  MOV R131, R136 ;  /* 0x0000008800837202 */ /* 0x000fe20000000f00 */
[----:B------:R-:W-:Y:S01]  /*57c0*/  IMAD.MOV.U32 R136, RZ, RZ, R242 ;  /* 0x000000ffff887224 */ /* 0x000fe200078e00f2 */
[--C-:B------:R-:W-:Y:S01]  /*57d0*/  SHF.R.U32.HI R13, RZ, 0x18, R8.reuse ;  /* 0x00000018ff0d7819 */ /* 0x100fe20000011608 */
[----:B------:R-:W-:Y:S01]  /*57e0*/  IMAD.MOV.U32 R242, RZ, RZ, R243 ;  /* 0x000000fffff27224 */ /* 0x000fe200078e00f3 */
[----:B-1----:R-:W-:-:S03]  /*57f0*/  SHF.R.U32.HI R2, RZ, 0x10, R8 ;  /* 0x00000010ff027819 */ /* 0x002fc60000011608 */
[----:B------:R-:W-:Y:S01]  /*5800*/  HMMA.16816.F32 R24, R4, R26, R48 ;  /* 0x0000001a0418723c */ /* 0x000fe20000001830 */
[----:B------:R-:W-:Y:S01]  /*5810*/  MOV R243, R244 ;  /* 0x000000f400f37202 */ /* 0x000fe20000000f00 */
[----:B------:R-:W1:Y:S01]  /*5820*/  LDSM.16.MT88.4 R48, [R212+0x11800] ;  /* 0x01180000d430783b */ /* 0x000e620000004200 */
[----:B------:R-:W-:Y:S01]  /*5830*/  LOP3.LUT R8, R2, 0xff, RZ, 0xc0, !PT ;  /* 0x000000ff02087812 */ /* 0x000fe200078ec0ff */
[----:B------:R-:W-:Y:S01]  /*5840*/  FFMA.FTZ R2, R130, c[0x0][0x23c], -R12 ;  /* 0x00008f0082027a23 */ /* 0x000fe2000001080c */
[----:B------:R-:W-:Y:S01]  /*5850*/  SHF.R.U32.HI R11, RZ, 0x8, R0 ;  /* 0x00000008ff0b7819 */ /* 0x000fe20000011600 */
[----:B------:R-:W-:Y:S01]  /*5860*/  IMAD.MOV.U32 R244, RZ, RZ, R245 ;  /* 0x000000fffff47224 */ /* 0x000fe200078e00f5 */
[----:B------:R-:W-:Y:S01]  /*5870*/  LOP3.LUT R0, R9, UR18, R40, 0x96, !PT ;  /* 0x0000001209007c12 */ /* 0x000fe2000f8e9628 */
[----:B------:R-:W-:Y:S01]  /*5880*/  IMAD.MOV.U32 R245, RZ, RZ, R246 ;  /* 0x000000fffff57224 */ /* 0x000fe200078e00f6 */
[----:B------:R-:W-:Y:S01]  /*5890*/  PRMT R13, R8, 0x5410, R13 ;  /* 0x00005410080d7816 */ /* 0x000fe2000000000d */
[----:B------:R-:W-:Y:S01]  /*58a0*/  FFMA.FTZ R8, R15, c[0x0][0x23c], -R12 ;  /* 0x00008f000f087a23 */ /* 0x000fe2000001080c */
[----:B------:R-:W-:Y:S01]  /*58b0*/  MOV R246, R247 ;  /* 0x000000f700f67202 */ /* 0x000fe20000000f00 */
[----:B------:R-:W-:Y:S01]  /*58c0*/  IMAD.MOV.U32 R247, RZ, RZ, R164 ;  /* 0x000000fffff77224 */ /* 0x000fe200078e00a4 */
[----:B------:R4:W-:Y:S01]  /*58d0*/  MUFU.EX2 R15, R2 ;  /* 0x00000002000f7308 */ /* 0x0009e20000000800 */
[----:B------:R-:W-:Y:S01]  /*58e0*/  IMAD.MOV.U32 R164, RZ, RZ, R157 ;  /* 0x000000ffffa47224 */ /* 0x000fe200078e009d */
[----:B------:R-:W-:Y:S01]  /*58f0*/  PRMT R14, R14, 0x5410, R11 ;  /* 0x000054100e0e7816 */ /* 0x000fe2000000000b */
[----:B------:R-:W-:Y:S01]  /*5900*/  FFMA.FTZ R11, R131, c[0x0][0x23c], -R12 ;  /* 0x00008f00830b7a23 */ /* 0x000fe2000001080c */
[----:B------:R-:W-:Y:S01]  /*5910*/  MOV R157, R149 ;  /* 0x00000095009d7202 */ /* 0x000fe20000000f00 */
[----:B--2---:R-:W-:Y:S01]  /*5920*/  IMAD R81, R81, 0x10000, R81 ;  /* 0x0001000051517824 */ /* 0x004fe200078e0251 */
[----:B------:R-:W-:Y:S01]  /*5930*/  SHF.R.U32.HI R9, RZ, 0x18, R0 ;  /* 0x00000018ff097819 */ /* 0x000fe20000011600 */
[----:B------:R-:W2:Y:S01]  /*5940*/  LDSM.16.MT88.4 R56, [R211+0x11800] ;  /* 0x01180000d338783b */ /* 0x000ea20000004200 */
[----:B------:R3:W1:Y:S01]  /*5950*/  MUFU.EX2 R149, R10 ;  /* 0x0000000a00957308 */ /* 0x0006620000000800 */
[----:B----4-:R-:W-:-:S07]  /*5960*/  LOP3.LUT R2, R0, 0xffff, RZ, 0xc0, !PT ;  /* 0x0000ffff00027812 */ /* 0x010fce00078ec0ff */
[----:B------:R4:W-:Y:S01]  /*5970*/  MUFU.EX2 R12, R8 ;  /* 0x00000008000c7308 */ /* 0x0009e20000000800 */
[----:B------:R-:W-:Y:S01]  /*5980*/  IMAD.MOV.U32 R131, RZ, RZ, R245 ;  /* 0x000000ffff837224 */ /* 0x000fe200078e00f5 */
[----:B---3--:R-:W-:-:S06]  /*5990*/  LOP3.LUT R10, R0, 0xff, RZ, 0xc0, !PT ;  /* 0x000000ff000a7812 */ /* 0x008fcc00078ec0ff */
[----:B------:R-:W3:Y:S01]  /*59a0*/  MUFU.EX2 R11, R11 ;  /* 0x0000000b000b7308 */ /* 0x000ee20000000800 */
[----:B------:R-:W-:Y:S01]  /*59b0*/  IMAD.MOV.U32 R130, RZ, RZ, R246 ;  /* 0x000000ffff827224 */ /* 0x000fe200078e00f6 */
[----:B------:R-:W-:Y:S02]  /*59c0*/  MOV R129, R247 ;  /* 0x000000f700817202 */ /* 0x000fe40000000f00 */
[----:B----4-:R-:W-:Y:S02]  /*59d0*/  SHF.R.U32.HI R8, RZ, 0x10, R0 ;  /* 0x00000010ff087819 */ /* 0x010fe40000011600 */
[----:B------:R-:W-:Y:S01]  /*59e0*/  SHF.R.U32.HI R0, RZ, 0x8, R2 ;  /* 0x00000008ff007819 */ /* 0x000fe20000011602 */
[----:B------:R-:W-:Y:S01]  /*59f0*/  IMAD.MOV.U32 R128, RZ, RZ, R164 ;  /* 0x000000ffff807224 */ /* 0x000fe200078e00a4 */
[----:B------:R-:W-:Y:S02]  /*5a00*/  LOP3.LUT R2, R8, 0xff, RZ, 0xc0, !PT ;  /* 0x000000ff08027812 */ /* 0x000fe400078ec0ff */
[----:B------:R-:W-:Y:S01]  /*5a10*/  PRMT R0, R10, 0x5410, R0 ;  /* 0x000054100a007816 */ /* 0x000fe20000000000 */
[----:B------:R-:W-:Y:S01]  /*5a20*/  IMAD.MOV.U32 R247, RZ, RZ, R165 ;  /* 0x000000fffff77224 */ /* 0x000fe200078e00a5 */
[----:B------:R-:W-:Y:S01]  /*5a30*/  MOV R246, R166 ;  /* 0x000000a600f67202 */ /* 0x000fe20000000f00 */
[----:B------:R-:W-:Y:S01]  /*5a40*/  IMAD.MOV.U32 R245, RZ, RZ, R167 ;  /* 0x000000fffff57224 */ /* 0x000fe200078e00a7 */
[----:B------:R-:W-:Y:S01]  /*5a50*/  HMMA.16816.F32 R168, R4, R16, R72 ;  /* 0x0000001004a8723c */ /* 0x000fe20000001848 */
[----:B------:R-:W-:-:S07]  /*5a60*/  HSET2.LE.AND R0, R0, R81, PT ;  /* 0x0000005100007233 */ /* 0x000fce0003803000 */
[C---:B------:R-:W-:Y:S01]  /*5a70*/  HMMA.16816.F32 R132, R4.reuse, R20, R64 ;  /* 0x000000140484723c */ /* 0x040fe20000001840 */
[----:B------:R-:W-:Y:S01]  /*5a80*/  IMAD.MOV.U32 R10, RZ, RZ, R136 ;  /* 0x000000ffff0a7224 */ /* 0x000fe200078e0088 */
[----:B------:R-:W-:Y:S01]  /*5a90*/  MOV R82, R157 ;  /* 0x0000009d00527202 */ /* 0x000fe20000000f00 */
[----:B------:R-:W-:Y:S01]  /*5aa0*/  IMAD.MOV.U32 R83, RZ, RZ, R242 ;  /* 0x000000ffff537224 */ /* 0x000fe200078e00f2 */
[----:B------:R-:W-:Y:S01]  /*5ab0*/  MOV R102, R42 ;  /* 0x0000002a00667202 */ /* 0x000fe20000000f00 */
[----:B------:R-:W-:Y:S01]  /*5ac0*/  IMAD.MOV.U32 R103, RZ, RZ, R43 ;  /* 0x000000ffff677224 */ /* 0x000fe200078e002b */
[----:B------:R-:W-:Y:S02]  /*5ad0*/  LDSM.16.MT88.4 R64, [R209+0x13800] ;  /* 0x01380000d140783b */ /* 0x000fe40000004200 */
[----:B------:R-:W-:Y:S01]  /*5ae0*/  HMMA.16816.F32 R164, R4, R28, R44 ;  /* 0x0000001c04a4723c */ /* 0x000fe2000000182c */
[----:B------:R-:W-:Y:S01]  /*5af0*/  IMAD.MOV.U32 R100, RZ, RZ, R158 ;  /* 0x000000ffff647224 */ /* 0x000fe200078e009e */
[----:B------:R-:W4:Y:S01]  /*5b00*/  LDSM.16.MT88.4 R40, [R210+0x11800] ;  /* 0x01180000d228783b */ /* 0x000f220000004200 */
[----:B------:R-:W-:-:S03]  /*5b10*/  IMAD.MOV.U32 R101, RZ, RZ, R159 ;  /* 0x000000ffff657224 */ /* 0x000fc600078e009f */
[----:B------:R-:W-:Y:S02]  /*5b20*/  LDSM.16.MT88.4 R72, [R210+0x13800] ;  /* 0x01380000d248783b */ /* 0x000fe40000004200 */
[C---:B------:R-:W-:Y:S08]  /*5b30*/  HMMA.16816.F32 R16, R4.reuse, R18, R68 ;  /* 0x000000120410723c */ /* 0x040ff00000001844 */
[C---:B------:R-:W-:Y:S08]  /*5b40*/  HMMA.16816.F32 R20, R4.reuse, R22, R60 ;  /* 0x000000160414723c */ /* 0x040ff0000000183c */
[----:B------:R-:W-:Y:S07]  /*5b50*/  HMMA.16816.F32 R28, R4, R30, R52 ;  /* 0x0000001e041c723c */ /* 0x000fee0000001834 */
[----:B------:R-:W-:Y:S01]  /*5b60*/  PRMT R4, R2, 0x5410, R9 ;  /* 0x0000541002047816 */ /* 0x000fe20000000009 */
[--C-:B------:R-:W-:Y:S01]  /*5b70*/  HSET2.LE.AND R6, R13, R81.reuse, PT ;  /* 0x000000510d067233 */ /* 0x100fe20003803000 */
[----:B------:R-:W-:Y:S01]  /*5b80*/  F2FP.PACK_AB R2, R240, R241 ;  /* 0x000000f1f002723e */ /* 0x000fe200000000ff */
[----:B------:R-:W-:Y:S01]  /*5b90*/  IMAD.MOV.U32 R13, RZ, RZ, R139 ;  /* 0x000000ffff0d7224 */ /* 0x000fe200078e008b */
[----:B------:R-:W-:Y:S01]  /*5ba0*/  MOV R139, R144 ;  /* 0x00000090008b7202 */ /* 0x000fe20000000f00 */
[--C-:B------:R-:W-:Y:S01]  /*5bb0*/  HSET2.LE.AND R4, R4, R81.reuse, PT ;  /* 0x0000005104047233 */ /* 0x100fe20003803000 */
[----:B------:R-:W-:Y:S01]  /*5bc0*/  LOP3.LUT R144, R0, R2, RZ, 0xc0, !PT ;  /* 0x0000000200907212 */ /* 0x000fe200078ec0ff */
[----:B------:R-:W-:Y:S01]  /*5bd0*/  HSET2.LE.AND R5, R14, R81, PT ;  /* 0x000000510e057233 */ /* 0x000fe20003803000 */
[----:B-1----:R-:W-:Y:S01]  /*5be0*/  F2FP.PACK_AB R0, R15, R149 ;  /* 0x000000950f00723e */ /* 0x002fe200000000ff */
[----:B------:R-:W-:-:S02]  /*5bf0*/  IMAD.MOV.U32 R14, RZ, RZ, R138 ;  /* 0x000000ffff0e7224 */ /* 0x000fc400078e008a */
[----:B------:R-:W-:Y:S01]  /*5c00*/  IMAD.MOV.U32 R138, RZ, RZ, R145 ;  /* 0x000000ffff8a7224 */ /* 0x000fe200078e0091 */
[----:B------:R-:W-:Y:S02]  /*5c10*/  LOP3.LUT R145, R4, R0, RZ, 0xc0, !PT ;  /* 0x0000000004917212 */ /* 0x000fe400078ec0ff */
[----:B------:R-:W-:Y:S02]  /*5c20*/  F2FP.PACK_AB R2, R150, R151 ;  /* 0x000000979602723e */ /* 0x000fe400000000ff */
[----:B---3--:R-:W-:Y:S01]  /*5c30*/  F2FP.PACK_AB R0, R11, R12 ;  /* 0x0000000c0b00723e */ /* 0x008fe200000000ff */
[----:B------:R-:W-:Y:S01]  /*5c40*/  IMAD.MOV.U32 R136, RZ, RZ, R147 ;  /* 0x000000ffff887224 */ /* 0x000fe200078e0093 */
[----:B------:R-:W-:Y:S02]  /*5c50*/  MOV R9, R137 ;  /* 0x0000008900097202 */ /* 0x000fe40000000f00 */
[----:B------:R-:W-:Y:S02]  /*5c60*/  MOV R137, R146 ;  /* 0x0000009200897202 */ /* 0x000fe40000000f00 */
[----:B------:R-:W-:-:S02]  /*5c70*/  LOP3.LUT R146, R5, R2, RZ, 0xc0, !PT ;  /* 0x0000000205927212 */ /* 0x000fc400078ec0ff */
[----:B------:R-:W-:Y:S01]  /*5c80*/  LOP3.LUT R147, R6, R0, RZ, 0xc0, !PT ;  /* 0x0000000006937212 */ /* 0x000fe200078ec0ff */
[----:B------:R-:W-:Y:S01]  /*5c90*/  IMAD.MOV.U32 R8, RZ, RZ, R83 ;  /* 0x000000ffff087224 */ /* 0x000fe200078e0053 */
[----:B------:R-:W-:Y:S01]  /*5ca0*/  MOV R71, R82 ;  /* 0x0000005200477202 */ /* 0x000fe20000000f00 */
[----:B------:R-:W-:Y:S01]  /*5cb0*/  IMAD.MOV.U32 R242, RZ, RZ, R243 ;  /* 0x000000fffff27224 */ /* 0x000fe200078e00f3 */
[----:B------:R-:W1:Y:S03]  /*5cc0*/  LDSM.16.MT88.4 R80, [R212+0x13800] ;  /* 0x01380000d450783b */ /* 0x000e660000004200 */
[----:B------:R-:W-:Y:S01]  /*5cd0*/  HMMA.16816.F32 R44, R144, R48, R88 ;  /* 0x00000030902c723c */ /* 0x000fe20000001858 */
[----:B------:R-:W3:Y:S01]  /*5ce0*/  LDSM.16.MT88.4 R88, [R211+0x13800] ;  /* 0x01380000d358783b */ /* 0x000ee20000004200 */
[----:B------:R-:W-:Y:S01]  /*5cf0*/  MOV R243, R244 ;  /* 0x000000f400f37202 */ /* 0x000fe20000000f00 */
[----:B------:R-:W-:-:S02]  /*5d00*/  IMAD.MOV.U32 R244, RZ, RZ, R156 ;  /* 0x000000fffff47224 */ /* 0x000fc400078e009c */
[----:B------:R-:W3:Y:S03]  /*5d10*/  LDSM.16.MT88.4 R156, [R209+0x11800] ;  /* 0x01180000d19c783b */ /* 0x000ee60000004200 */
[C---:B--2---:R-:W-:Y:S01]  /*5d20*/  HMMA.16816.F32 R52, R144.reuse, R56, R96 ;  /* 0x000000389034723c */ /* 0x044fe20000001860 */
[----:B------:R-:W2:Y:S01]  /*5d30*/  LDSM.16.MT88.4 R96, [R209+0x15800] ;  /* 0x01580000d160783b */ /* 0x000ea20000004200 */
[----:B------:R-:W-:Y:S01]  /*5d40*/  MOV R0, R130 ;  /* 0x0000008200007202 */ /* 0x000fe20000000f00 */
[----:B------:R-:W-:Y:S02]  /*5d50*/  IMAD.MOV.U32 R2, RZ, RZ, R131 ;  /* 0x000000ffff027224 */ /* 0x000fe400078e0083 */
[----:B------:R-:W-:Y:S03]  /*5d60*/  LDSM.16.MT88.4 R4, [R211+0x17800] ;  /* 0x01780000d304783b */ /* 0x000fe60000004200 */
[C---:B----4-:R-:W-:Y:S08]  /*5d70*/  HMMA.16816.F32 R36, R144.reuse, R40, R76 ;  /* 0x000000289024723c */ /* 0x050ff0000000184c */
[C---:B------:R-:W-:Y:S08]  /*5d80*/  HMMA.16816.F32 R40, R144.reuse, R42, R84 ;  /* 0x0000002a9028723c */ /* 0x040ff00000001854 */
[C---:B-1----:R-:W-:Y:S08]  /*5d90*/  HMMA.16816.F32 R76, R144.reuse, R80, R124 ;  /* 0x00000050904c723c */ /* 0x042ff0000000187c */
[C---:B---3--:R-:W-:Y:S07]  /*5da0*/  HMMA.16816.F32 R84, R144.reuse, R88, R236 ;  /* 0x000000589054723c */ /* 0x048fee00000018ec */
[----:B------:R-:W-:Y:S01]  /*5db0*/  MOV R237, R101 ;  /* 0x0000006500ed7202 */ /* 0x000fe20000000f00 */
[----:B------:R-:W-:Y:S01]  /*5dc0*/  IMAD.MOV.U32 R238, RZ, RZ, R102 ;  /* 0x000000ffffee7224 */ /* 0x000fe200078e0066 */
[----:B------:R-:W-:Y:S01]  /*5dd0*/  HMMA.16816.F32 R80, R144, R82, R192 ;  /* 0x000000529050723c */ /* 0x000fe200000018c0 */
[----:B------:R-:W-:-:S02]  /*5de0*/  MOV R239, R103 ;  /* 0x0000006700ef7202 */ /* 0x000fc40000000f00 */
[----:B------:R-:W-:Y:S02]  /*5df0*/  FADD.FTZ R2, R2, R237 ;  /* 0x000000ed02027221 */ /* 0x000fe40000010000 */
[----:B------:R-:W-:Y:S02]  /*5e00*/  FADD.FTZ R0, R0, R238 ;  /* 0x000000ee00007221 */ /* 0x000fe40000010000 */
[----:B------:R-:W-:Y:S01]  /*5e10*/  MOV R192, R136 ;  /* 0x0000008800c07202 */ /* 0x000fe20000000f00 */
[----:B------:R-:W-:Y:S01]  /*5e20*/  IMAD.MOV.U32 R193, RZ, RZ, R137 ;  /* 0x000000ffffc17224 */ /* 0x000fe200078e0089 */
[----:B------:R-:W-:Y:S01]  /*5e30*/  MOV R194, R138 ;  /* 0x0000008a00c27202 */ /* 0x000fe20000000f00 */
[----:B------:R-:W-:Y:S02]  /*5e40*/  FADD.FTZ R2, R239, R2 ;  /* 0x00000002ef027221 */ /* 0x000fe40000010000 */
[----:B------:R-:W-:Y:S01]  /*5e50*/  FADD.FTZ R0, R192, R0 ;  /* 0x00000000c0007221 */ /* 0x000fe20000010000 */
[----:B------:R-:W-:Y:S01]  /*5e60*/  HMMA.16816.F32 R152, R144, R156, R152 ;  /* 0x0000009c9098723c */ /* 0x000fe20000001898 */
[----:B------:R-:W-:-:S02]  /*5e70*/  IMAD.MOV.U32 R195, RZ, RZ, R139 ;  /* 0x000000ffffc37224 */ /* 0x000fc400078e008b */
[----:B------:R-:W-:Y:S01]  /*5e80*/  FADD.FTZ R2, R193, R2 ;  /* 0x00000002c1027221 */ /* 0x000fe20000010000 */
[----:B------:R-:W-:Y:S01]  /*5e90*/  LDSM.16.MT88.4 R136, [R210+0x17800] ;  /* 0x01780000d288783b */ /* 0x000fe20000004200 */
[----:B------:R-:W-:-:S03]  /*5ea0*/  FADD.FTZ R0, R194, R0 ;  /* 0x00000000c2007221 */ /* 0x000fc60000010000 */
[----:B------:R-:W-:Y:S01]  /*5eb0*/  HMMA.16816.F32 R156, R144, R158, R32 ;  /* 0x0000009e909c723c */ /* 0x000fe20000001820 */
[----:B------:R-:W-:-:S06]  /*5ec0*/  FADD.FTZ R2, R195, R2 ;  /* 0x00000002c3027221 */ /* 0x000fcc0000010000 */
[----:B------:R-:W-:Y:S01]  /*5ed0*/  MOV R35, R71 ;  /* 0x0000004700237202 */ /* 0x000fe20000000f00 */
[----:B------:R-:W-:Y:S01]  /*5ee0*/  IMAD.MOV.U32 R32, RZ, RZ, R129 ;  /* 0x000000ffff207224 */ /* 0x000fe200078e0081 */
[----:B------:R-:W-:Y:S01]  /*5ef0*/  HMMA.16816.F32 R48, R144, R50, R92 ;  /* 0x000000329030723c */ /* 0x000fe2000000185c */
[----:B------:R-:W-:Y:S01]  /*5f00*/  MOV R33, R128 ;  /* 0x0000008000217202 */ /* 0x000fe20000000f00 */
[----:B------:R-:W-:Y:S01]  /*5f10*/  IMAD.MOV.U32 R34, RZ, RZ, R100 ;  /* 0x000000ffff227224 */ /* 0x000fe200078e0064 */
[----:B------:R-:W-:Y:S01]  /*5f20*/  LDSM.16.MT88.4 R128, [R209+0x17800] ;  /* 0x01780000d180783b */ /* 0x000fe20000004200 */
[----:B------:R-:W-:-:S04]  /*5f30*/  FADD.FTZ R0, R32, R0 ;  /* 0x0000000020007221 */ /* 0x000fc80000010000 */
[----:B------:R-:W-:Y:S01]  /*5f40*/  HMMA.16816.F32 R60, R144, R64, R108 ;  /* 0x00000040903c723c */ /* 0x000fe2000000186c */
[----:B------:R-:W-:-:S07]  /*5f50*/  FADD.FTZ R2, R33, R2 ;  /* 0x0000000221027221 */ /* 0x000fce0000010000 */
[----:B------:R-:W-:Y:S01]  /*5f60*/  HMMA.16816.F32 R68, R144, R72, R116 ;  /* 0x000000489044723c */ /* 0x000fe20000001874 */
[----:B------:R-:W-:-:S07]  /*5f70*/  FADD.FTZ R0, R34, R0 ;  /* 0x0000000022007221 */ /* 0x000fce0000010000 */
[C---:B--2---:R-:W-:Y:S08]  /*5f80*/  HMMA.16816.F32 R92, R144.reuse, R96, R200 ;  /* 0x00000060905c723c */ /* 0x044ff000000018c8 */
[C---:B------:R-:W-:Y:S01]  /*5f90*/  HMMA.16816.F32 R56, R144.reuse, R58, R104 ;  /* 0x0000003a9038723c */ /* 0x040fe20000001868 */
[----:B------:R-:W1:Y:S07]  /*5fa0*/  LDSM.16.MT88.4 R104, [R210+0x15800] ;  /* 0x01580000d268783b */ /* 0x000e6e0000004200 */
[C---:B------:R-:W-:Y:S01]  /*5fb0*/  HMMA.16816.F32 R64, R144.reuse, R66, R112 ;  /* 0x000000429040723c */ /* 0x040fe20000001870 */
[----:B------:R-:W2:Y:S07]  /*5fc0*/  LDSM.16.MT88.4 R112, [R212+0x15800] ;  /* 0x01580000d470783b */ /* 0x000eae0000004200 */
[C---:B------:R-:W-:Y:S01]  /*5fd0*/  HMMA.16816.F32 R72, R144.reuse, R74, R120 ;  /* 0x0000004a9048723c */ /* 0x040fe20000001878 */
[----:B------:R-:W3:Y:S07]  /*5fe0*/  LDSM.16.MT88.4 R120, [R211+0x15800] ;  /* 0x01580000d378783b */ /* 0x000eee0000004200 */
[----:B------:R-:W-:Y:S01]  /*5ff0*/  HMMA.16816.F32 R96, R144, R98, R140 ;  /* 0x000000629060723c */ /* 0x000fe2000000188c */
[----:B------:R-:W4:Y:S01]  /*6000*/  LDSM.16.MT88.4 R140, [R212+0x17800] ;  /* 0x01780000d48c783b */ /* 0x000f220000004200 */
        /* <DEDUP_REMOVED lines=37> */
[----:B------:R-:W-:Y:S01]  /*6260*/  MOV R150, R3 ;  /* 0x0000000300967202 */ /* 0x000fe20000000f00 */
[----:B------:R-:W-:Y:S01]  /*6270*/  USHF.L.U64.HI UR23, UR4, 0x5, UR5 ;  /* 0x0000000504177899 */ /* 0x000fe20008010205 */
[----:B------:R-:W-:Y:S01]  /*6280*/  MOV R149, R148 ;  /* 0x0000009400957202 */ /* 0x000fe20000000f00 */
[----:B------:R-:W3:Y:S01]  /*6290*/  LDL.LU R245, [R1+0x18] ;  /* 0x0000180001f57983 */ /* 0x000ee20000300800 */
[----:B------:R-:W-:-:S02]  /*62a0*/  USHF.L.U32 UR27, UR4, 0x5, URZ ;  /* 0x00000005041b7899 */ /* 0x000fc4000800063f */
[----:B------:R-:W-:Y:S01]  /*62b0*/  ULEA.HI.SX32 UR29, UR29, 0xfffffffe, 0x1a ;  /* 0xfffffffe1d1d7891 */ /* 0x000fe2000f8fd23f */
[----:B------:R-:W4:Y:S01]  /*62c0*/  LDL.LU R243, [R1+0x14] ;  /* 0x0000140001f37983 */ /* 0x000f220000300800 */
[----:B------:R-:W1:Y:S01]  /*62d0*/  LDC.U8 R246, c[0x0][0x2d8] ;  /* 0x0000b600fff67b82 */ /* 0x000e620000000000 */
[----:B------:R-:W-:Y:S01]  /*62e0*/  ULDC.64 UR6, c[0x0][0x1a0] ;  /* 0x0000680000067ab9 */ /* 0x000fe20000000a00 */
[----:B-1----:R-:W-:Y:S01]  /*62f0*/  PRMT R246, R246, 0x7054, R246 ;  /* 0x00007054f6f67816 */ /* 0x002fe200000000f6 */
[----:B---3--:R-:W-:-:S05]  /*6300*/  IMAD.WIDE.U32 R244, R245, -0x326172a9, RZ ;  /* 0xcd9e8d57f5f47825 */ /* 0x008fca00078e00ff */
[----:B----4-:R-:W-:Y:S01]  /*6310*/  LOP3.LUT R236, R245, R243, RZ, 0x3c, !PT ;  /* 0x000000f3f5ec7212 */ /* 0x010fe200078e3cff */
[----:B--2---:R-:W-:-:S04]  /*6320*/  IMAD.WIDE.U32 R238, R247, -0x2daee0ad, RZ ;  /* 0xd2511f53f7ee7825 */ /* 0x004fc800078e00ff */
[----:B------:R-:W-:Y:S01]  /*6330*/  IMAD.WIDE.U32 R236, R236, -0x2daee0ad, RZ ;  /* 0xd2511f53ecec7825 */ /* 0x000fe200078e00ff */
[----:B------:R-:W-:Y:S05]  /*6340*/  BRA `(.L_x_644) ;  /* 0x000002c000007947 */ /* 0x000fea0003800000 */
.L_x_646:
[----:B------:R-:W2:Y:S01]  /*6350*/  LDL.64 R242, [R1] ;  /* 0x0000000001f27983 */ /* 0x000ea20000100a00 */
        /* <DEDUP_REMOVED lines=10> */
[----:B------:R-:W-:Y:S02]  /*6400*/  USHF.L.U32 UR26, UR4, 0x5, URZ ;  /* 0x00000005041a7899 */ /* 0x000fe4000800063f */
[----:B------:R-:W-:Y:S01]  /*6410*/  USHF.L.U64.HI UR4, UR4, 0x5, UR5 ;  /* 0x0000000504047899 */ /* 0x000fe20008010205 */
[----:B--2---:R-:W-:Y:S04]  /*6420*/  LEA R0, P1, R2, R242, 0x6 ;  /* 0x000000f202007211 */ /* 0x004fe800078230ff */
[----:B------:R-:W-:Y:S02]  /*6430*/  LEA R170, P2, R0, c[0x0][0x168], 0x1 ;  /* 0x00005a0000aa7a11 */ /* 0x000fe400078408ff */
        /* <DEDUP_REMOVED lines=29> */
.L_x_644:
        /* <DEDUP_REMOVED lines=10> */
[----:B------:R-:W-:Y:S04]  /*66b0*/  LEA R0, P0, R2, R250, 0x6 ;  /* 0x000000fa02007211 */ /* 0x000fe800078030ff */
        /* <DEDUP_REMOVED lines=30> */
[----:B-----5:R-:W-:Y:S04]  /*68a0*/  LDSM.16.M88.4 R16, [R208+0x8800] ;  /* 0x00880000d010783b */ /* 0x020fe80000000200 */
[----:B------:R-:W-:Y:S04]  /*68b0*/  LDSM.16.M88.4 R24, [R208+0x9000] ;  /* 0x00900000d018783b */ /* 0x000fe80000000200 */
[----:B------:R-:W-:Y:S04]  /*68c0*/  LDSM.16.M88.4 R168, [R208+0x9800] ;  /* 0x00980000d0a8783b */ /* 0x000fe80000000200 */
[----:B------:R-:W0:Y:S04]  /*68d0*/  LDGDEPBAR ;  /* 0x00000000000079af */ /* 0x000e280000000000 */
[----:B------:R-:W-:Y:S04]  /*68e0*/  LDSM.16.M88.4 R172, [R216] ;  /* 0x00000000d8ac783b */ /* 0x000fe80000000200 */
[----:B---3--:R-:W1:Y:S04]  /*68f0*/  LDSM.16.M88.4 R8, [R208+0x8000] ;  /* 0x00800000d008783b */ /* 0x008e680000000200 */
[----:B------:R-:W3:Y:S04]  /*6900*/  LDSM.16.M88.4 R176, [R219] ;  /* 0x00000000dbb0783b */ /* 0x000ee80000000200 */
[----:B------:R-:W4:Y:S04]  /*6910*/  LDSM.16.M88.4 R180, [R234] ;  /* 0x00000000eab4783b */ /* 0x000f280000000200 */
[----:B------:R-:W2:Y:S04]  /*6920*/  LDSM.16.M88.4 R184, [R233] ;  /* 0x00000000e9b8783b */ /* 0x000ea80000000200 */
[----:B------:R-:W2:Y:S04]  /*6930*/  LDSM.16.M88.4 R188, [R232] ;  /* 0x00000000e8bc783b */ /* 0x000ea80000000200 */
[----:B------:R-:W-:Y:S04]  /*6940*/  LDSM.16.M88.4 R192, [R218] ;  /* 0x00000000dac0783b */ /* 0x000fe80000000200 */
[----:B------:R-:W2:Y:S04]  /*6950*/  LDSM.16.M88.4 R196, [R214+0x8000] ;  /* 0x00800000d6c4783b */ /* 0x000ea80000000200 */
[----:B------:R-:W2:Y:S04]  /*6960*/  LDSM.16.M88.4 R200, [R214+0x8800] ;  /* 0x00880000d6c8783b */ /* 0x000ea80000000200 */
[----:B------:R-:W-:Y:S01]  /*6970*/  LDSM.16.M88.4 R204, [R214+0x9800] ;  /* 0x00980000d6cc783b */ /* 0x000fe20000000200 */
[C---:B-1----:R-:W-:Y:S08]  /*6980*/  HMMA.16816.F32 R4, R32.reuse, R8, RZ ;  /* 0x000000082004723c */ /* 0x042ff000000018ff */
[C---:B------:R-:W-:Y:S08]  /*6990*/  HMMA.16816.F32 R8, R32.reuse, R10, RZ ;  /* 0x0000000a2008723c */ /* 0x040ff000000018ff */
[C---:B------:R-:W-:Y:S08]  /*69a0*/  HMMA.16816.F32 R12, R32.reuse, R16, RZ ;  /* 0x00000010200c723c */ /* 0x040ff000000018ff */
[C---:B------:R-:W-:Y:S08]  /*69b0*/  HMMA.16816.F32 R16, R32.reuse, R18, RZ ;  /* 0x000000122010723c */ /* 0x040ff000000018ff */
[C---:B------:R-:W-:Y:S08]  /*69c0*/  HMMA.16816.F32 R20, R32.reuse, R24, RZ ;  /* 0x000000182014723c */ /* 0x040ff000000018ff */
[C---:B------:R-:W-:Y:S08]  /*69d0*/  HMMA.16816.F32 R24, R32.reuse, R26, RZ ;  /* 0x0000001a2018723c */ /* 0x040ff000000018ff */
[C---:B------:R-:W-:Y:S08]  /*69e0*/  HMMA.16816.F32 R28, R32.reuse, R168, RZ ;  /* 0x000000a8201c723c */ /* 0x040ff000000018ff */
[----:B------:R-:W-:Y:S01]  /*69f0*/  HMMA.16816.F32 R32, R32, R170, RZ ;  /* 0x000000aa2020723c */ /* 0x000fe200000018ff */
[----:B------:R-:W1:Y:S07]  /*6a00*/  LDSM.16.M88.4 R168, [R214+0x9000] ;  /* 0x00900000d6a8783b */ /* 0x000e6e0000000200 */
[C---:B---3--:R-:W-:Y:S08]  /*6a10*/  HMMA.16816.F32 R4, R172.reuse, R176, R4 ;  /* 0x000000b0ac04723c */ /* 0x048ff00000001804 */
[C---:B------:R-:W-:Y:S01]  /*6a20*/  HMMA.16816.F32 R8, R172.reuse, R178, R8 ;  /* 0x000000b2ac08723c */ /* 0x040fe20000001808 */
[----:B------:R-:W-:Y:S07]  /*6a30*/  LDSM.16.M88.4 R176, [R217] ;  /* 0x00000000d9b0783b */ /* 0x000fee0000000200 */
[C---:B----4-:R-:W-:Y:S08]  /*6a40*/  HMMA.16816.F32 R12, R172.reuse, R180, R12 ;  /* 0x000000b4ac0c723c */ /* 0x050ff0000000180c */
[C---:B------:R-:W-:Y:S01]  /*6a50*/  HMMA.16816.F32 R16, R172.reuse, R182, R16 ;  /* 0x000000b6ac10723c */ /* 0x040fe20000001810 */
[----:B------:R-:W3:Y:S07]  /*6a60*/  LDSM.16.M88.4 R180, [R213] ;  /* 0x00000000d5b4783b */ /* 0x000eee0000000200 */
[C---:B--2---:R-:W-:Y:S08]  /*6a70*/  HMMA.16816.F32 R20, R172.reuse, R184, R20 ;  /* 0x000000b8ac14723c */ /* 0x044ff00000001814 */
[C---:B------:R-:W-:Y:S01]  /*6a80*/  HMMA.16816.F32 R24, R172.reuse, R186, R24 ;  /* 0x000000baac18723c */ /* 0x040fe20000001818 */
[----:B------:R-:W2:Y:S07]  /*6a90*/  LDSM.16.M88.4 R184, [R213+0x800] ;  /* 0x00080000d5b8783b */ /* 0x000eae0000000200 */
[C---:B------:R-:W-:Y:S08]  /*6aa0*/  HMMA.16816.F32 R28, R172.reuse, R188, R28 ;  /* 0x000000bcac1c723c */ /* 0x040ff0000000181c */
[----:B------:R-:W-:Y:S01]  /*6ab0*/  HMMA.16816.F32 R32, R172, R190, R32 ;  /* 0x000000beac20723c */ /* 0x000fe20000001820 */
[----:B------:R-:W4:Y:S04]  /*6ac0*/  LDSM.16.M88.4 R172, [R213+0x1000] ;  /* 0x00100000d5ac783b */ /* 0x000f280000000200 */
        /* <DEDUP_REMOVED lines=16> */
[----:B------:R-:W-:Y:S07]  /*6bd0*/  LDSM.16.M88.4 R180, [R231] ;  /* 0x00000000e7b4783b */ /* 0x000fee0000000200 */
[C---:B--2---:R-:W-:Y:S08]  /*6be0*/  HMMA.16816.F32 R12, R176.reuse, R184, R12 ;  /* 0x000000b8b00c723c */ /* 0x044ff0000000180c */
[C---:B------:R-:W-:Y:S01]  /*6bf0*/  HMMA.16816.F32 R16, R176.reuse, R186, R16 ;  /* 0x000000bab010723c */ /* 0x040fe20000001810 */
[----:B------:R-:W-:Y:S07]  /*6c00*/  LDSM.16.M88.4 R184, [R230] ;  /* 0x00000000e6b8783b */ /* 0x000fee0000000200 */
[C---:B----4-:R-:W-:Y:S08]  /*6c10*/  HMMA.16816.F32 R20, R176.reuse, R172, R20 ;  /* 0x000000acb014723c */ /* 0x050ff00000001814 */
[C---:B------:R-:W-:Y:S01]  /*6c20*/  HMMA.16816.F32 R24, R176.reuse, R174, R24 ;  /* 0x000000aeb018723c */ /* 0x040fe20000001818 */
[----:B------:R-:W2:Y:S07]  /*6c30*/  LDSM.16.M88.4 R172, [R216+0x2000] ;  /* 0x00200000d8ac783b */ /* 0x000eae0000000200 */
[C---:B------:R-:W-:Y:S08]  /*6c40*/  HMMA.16816.F32 R28, R176.reuse, R188, R28 ;  /* 0x000000bcb01c723c */ /* 0x040ff0000000181c */
[----:B------:R-:W-:Y:S01]  /*6c50*/  HMMA.16816.F32 R32, R176, R190, R32 ;  /* 0x000000beb020723c */ /* 0x000fe20000001820 */
[----:B------:R-:W3:Y:S04]  /*6c60*/  LDSM.16.M88.4 R176, [R229] ;  /* 0x00000000e5b0783b */ /* 0x000ee80000000200 */
[----:B------:R-:W4:Y:S03]  /*6c70*/  LDSM.16.M88.4 R188, [R228] ;  /* 0x00000000e4bc783b */ /* 0x000f260000000200 */
[C---:B-1----:R-:W-:Y:S08]  /*6c80*/  HMMA.16816.F32 R4, R168.reuse, R196, R4 ;  /* 0x000000c4a804723c */ /* 0x042ff00000001804 */
[C---:B------:R-:W-:Y:S01]  /*6c90*/  HMMA.16816.F32 R8, R168.reuse, R198, R8 ;  /* 0x000000c6a808723c */ /* 0x040fe20000001808 */
[----:B------:R-:W-:Y:S07]  /*6ca0*/  LDSM.16.M88.4 R196, [R214+0xa000] ;  /* 0x00a00000d6c4783b */ /* 0x000fee0000000200 */
        /* <DEDUP_REMOVED lines=38> */
[----:B------:R-:W-:Y:S07]  /*6f10*/  LDSM.16.M88.4 R180, [R227] ;  /* 0x00000000e3b4783b */ /* 0x000fee0000000200 */
[C---:B------:R-:W-:Y:S08]  /*6f20*/  HMMA.16816.F32 R12, R176.reuse, R184, R12 ;  /* 0x000000b8b00c723c */ /* 0x040ff0000000180c */
[C---:B------:R-:W-:Y:S01]  /*6f30*/  HMMA.16816.F32 R16, R176.reuse, R186, R16 ;  /* 0x000000bab010723c */ /* 0x040fe20000001810 */
[----:B------:R-:W-:Y:S07]  /*6f40*/  LDSM.16.M88.4 R184, [R226] ;  /* 0x00000000e2b8783b */ /* 0x000fee0000000200 */
[C---:B---3--:R-:W-:Y:S08]  /*6f50*/  HMMA.16816.F32 R20, R176.reuse, R172, R20 ;  /* 0x000000acb014723c */ /* 0x048ff00000001814 */
[C---:B------:R-:W-:Y:S01]  /*6f60*/  HMMA.16816.F32 R24, R176.reuse, R174, R24 ;  /* 0x000000aeb018723c */ /* 0x040fe20000001818 */
[----:B------:R-:W2:Y:S07]  /*6f70*/  LDSM.16.M88.4 R172, [R216+0x4000] ;  /* 0x00400000d8ac783b */ /* 0x000eae0000000200 */
[C---:B----4-:R-:W-:Y:S08]  /*6f80*/  HMMA.16816.F32 R28, R176.reuse, R188, R28 ;  /* 0x000000bcb01c723c */ /* 0x050ff0000000181c */
        /* <DEDUP_REMOVED lines=81> */
[C---:B-1----:R-:W-:Y:S01]  /*74a0*/  HMMA.16816.F32 R4, R192.reuse, R196, R4 ;  /* 0x000000c4c004723c */ /* 0x042fe20000001804 */
[----:B------:R-:W-:Y:S04]  /*74b0*/  DEPBAR.LE SB0, 0x0 ;  /* 0x000080000000791a */ /* 0x000fe80000000000 */
[----:B------:R-:W-:Y:S03]  /*74c0*/  BAR.SYNC.DEFER_BLOCKING 0x0 ;  /* 0x0000000000007b1d */ /* 0x000fe60000010000 */
[C---:B------:R-:W-:Y:S08]  /*74d0*/  HMMA.16816.F32 R8, R192.reuse, R198, R8 ;  /* 0x000000c6c008723c */ /* 0x040ff00000001808 */
[C---:B------:R-:W-:Y:S08]  /*74e0*/  HMMA.16816.F32 R12, R192.reuse, R200, R12 ;  /* 0x000000c8c00c723c */ /* 0x040ff0000000180c */
[C---:B------:R-:W-:Y:S08]  /*74f0*/  HMMA.16816.F32 R16, R192.reuse, R202, R16 ;  /* 0x000000cac010723c */ /* 0x040ff00000001810 */
[C---:B------:R-:W-:Y:S08]  /*7500*/  HMMA.16816.F32 R20, R192.reuse, R168, R20 ;  /* 0x000000a8c014723c */ /* 0x040ff00000001814 */
[C---:B------:R-:W-:Y:S08]  /*7510*/  HMMA.16816.F32 R24, R192.reuse, R170, R24 ;  /* 0x000000aac018723c */ /* 0x040ff00000001818 */
[C---:B------:R-:W-:Y:S08]  /*7520*/  HMMA.16816.F32 R28, R192.reuse, R204, R28 ;  /* 0x000000ccc01c723c */ /* 0x040ff0000000181c */
[----:B------:R-:W-:Y:S08]  /*7530*/  HMMA.16816.F32 R32, R192, R206, R32 ;  /* 0x000000cec020723c */ /* 0x000ff00000001820 */
[C---:B--2---:R-:W-:Y:S08]  /*7540*/  HMMA.16816.F32 R4, R176.reuse, R180, R4 ;  /* 0x000000b4b004723c */ /* 0x044ff00000001804 */
[C---:B------:R-:W-:Y:S08]  /*7550*/  HMMA.16816.F32 R8, R176.reuse, R182, R8 ;  /* 0x000000b6b008723c */ /* 0x040ff00000001808 */
[C---:B------:R-:W-:Y:S08]  /*7560*/  HMMA.16816.F32 R12, R176.reuse, R184, R12 ;  /* 0x000000b8b00c723c */ /* 0x040ff0000000180c */
[C---:B------:R-:W-:Y:S08]  /*7570*/  HMMA.16816.F32 R16, R176.reuse, R186, R16 ;  /* 0x000000bab010723c */ /* 0x040ff00000001810 */
[C---:B---3--:R-:W-:Y:S08]  /*7580*/  HMMA.16816.F32 R20, R176.reuse, R172, R20 ;  /* 0x000000acb014723c */ /* 0x048ff00000001814 */
[C---:B------:R-:W-:Y:S08]  /*7590*/  HMMA.16816.F32 R24, R176.reuse, R174, R24 ;  /* 0x000000aeb018723c */ /* 0x040ff00000001818 */
[C---:B----4-:R-:W-:Y:S08]  /*75a0*/  HMMA.16816.F32 R28, R176.reuse, R188, R28 ;  /* 0x000000bcb01c723c */ /* 0x050ff0000000181c */
[----:B------:R-:W-:Y:S01]  /*75b0*/  HMMA.16816.F32 R32, R176, R190, R32 ;  /* 0x000000beb020723c */ /* 0x000fe20000001820 */
[----:B------:R-:W-:-:S07]  /*75c0*/  @P0 BRA `(.L_x_646) ;  /* 0xffffed8000000947 */ /* 0x000fce000383ffff */
.L_x_645:
[----:B------:R-:W-:Y:S01]  /*75d0*/  FMNMX.FTZ R0, R4, R149, !PT ;  /* 0x0000009504007209 */ /* 0x000fe20007810000 */
[----:B------:R-:W-:Y:S01]  /*75e0*/  USHF.L.U32 UR4, UR29, 0x1, URZ ;  /* 0x000000011d047899 */ /* 0x000fe2000800063f */
[----:B-1----:R-:W-:Y:S01]  /*75f0*/  LDSM.16.MT88.4 R172, [R209+0x10000] ;  /* 0x01000000d1ac783b */ /* 0x002fe20000004200 */
[----:B------:R-:W-:Y:S01]  /*7600*/  UIADD3 UR29, UR29, -0x1, URZ ;  /* 0xffffffff1d1d7890 */ /* 0x000fe2000fffe03f */
[----:B------:R-:W-:Y:S04]  /*7610*/  FMNMX.FTZ R0, R5, R0, !PT ;  /* 0x0000000005007209 */ /* 0x000fe80007810000 */
[----:B------:R-:W-:Y:S02]  /*7620*/  FMNMX.FTZ R0, R8, R0, !PT ;  /* 0x0000000008007209 */ /* 0x000fe40007810000 */
[----:B------:R-:W-:Y:S02]  /*7630*/  LDSM.16.MT88.4 R176, [R210+0x10000] ;  /* 0x01000000d2b0783b */ /* 0x000fe40000004200 */
        /* <DEDUP_REMOVED lines=38> */
[----:B------:R-:W-:Y:S02]  /*78a0*/  LOP3.LUT R151, R237, UR16, R238, 0x96, !PT ;  /* 0x00000010ed977c12 */ /* 0x000fe4000f8e96ee */
[C---:B------:R-:W-:Y:S01]  /*78b0*/  FSETP.NEU.FTZ.AND P1, PT, R148.reuse, -INF , PT ;  /* 0xff8000009400780b */ /* 0x040fe20003f3d000 */
[C---:B------:R-:W-:Y:S02]  /*78c0*/  FMUL.FTZ R188, R148.reuse, c[0x0][0x23c] ;  /* 0x00008f0094bc7a20 */ /* 0x040fe40000410000 */
[----:B------:R-:W-:Y:S01]  /*78d0*/  FADD.FTZ R2, -R148, R149 ;  /* 0x0000009594027221 */ /* 0x000fe20000010100 */
[----:B------:R-:W-:Y:S01]  /*78e0*/  MOV R149, UR4 ;  /* 0x0000000400957c02 */ /* 0x000fe20008000f00 */
[----:B------:R-:W-:Y:S01]  /*78f0*/  IMAD.WIDE.U32 R190, R151, -0x326172a9, RZ ;  /* 0xcd9e8d5797be7825 */ /* 0x000fe200078e00ff */
[----:B------:R-:W-:Y:S01]  /*7900*/  FSEL R188, R188, RZ, P1 ;  /* 0x000000ffbcbc7208 */ /* 0x000fe20000800000 */
[----:B------:R-:W-:Y:S01]  /*7910*/  UIADD3 UR4, UR4, 0x1, URZ ;  /* 0x0000000104047890 */ /* 0x000fe2000fffe03f */
[----:B------:R-:W-:Y:S01]  /*7920*/  FSETP.NEU.FTZ.AND P1, PT, R3, -INF , PT ;  /* 0xff8000000300780b */ /* 0x000fe20003f3d000 */
[----:B------:R-:W-:Y:S01]  /*7930*/  FMUL.FTZ R2, R2, c[0x0][0x23c] ;  /* 0x00008f0002027a20 */ /* 0x000fe20000410000 */
[----:B------:R-:W-:Y:S01]  /*7940*/  LOP3.LUT R149, R239, UR31, R149, 0x96, !PT ;  /* 0x0000001fef957c12 */ /* 0x000fe2000f8e9695 */
[--C-:B------:R-:W-:Y:S01]  /*7950*/  FFMA.FTZ R8, R8, c[0x0][0x23c], -R188.reuse ;  /* 0x00008f0008087a23 */ /* 0x100fe200000108bc */
[----:B------:R-:W-:Y:S01]  /*7960*/  FSEL R189, R189, RZ, P1 ;  /* 0x000000ffbdbd7208 */ /* 0x000fe20000800000 */
[----:B------:R-:W-:Y:S02]  /*7970*/  FFMA.FTZ R9, R9, c[0x0][0x23c], -R188 ;  /* 0x00008f0009097a23 */ /* 0x000fe400000108bc */
[----:B------:R1:W-:Y:S01]  /*7980*/  MUFU.EX2 R243, R8 ;  /* 0x0000000800f37308 */ /* 0x0003e20000000800 */
[----:B------:R-:W-:Y:S04]  /*7990*/  IMAD.WIDE.U32 R168, R149, -0x326172a9, RZ ;  /* 0xcd9e8d5795a87825 */ /* 0x000fe800078e00ff */
[--C-:B------:R-:W-:Y:S01]  /*79a0*/  FFMA.FTZ R10, R10, c[0x0][0x23c], -R189.reuse ;  /* 0x00008f000a0a7a23 */ /* 0x100fe200000108bd */
[----:B------:R-:W-:Y:S01]  /*79b0*/  LOP3.LUT R0, R169, UR17, R244, 0x96, !PT ;  /* 0x00000011a9007c12 */ /* 0x000fe2000f8e96f4 */
[--C-:B------:R-:W-:Y:S02]  /*79c0*/  FFMA.FTZ R11, R11, c[0x0][0x23c], -R189.reuse ;  /* 0x00008f000b0b7a23 */ /* 0x100fe400000108bd */
[--C-:B------:R-:W-:Y:S01]  /*79d0*/  FFMA.FTZ R4, R4, c[0x0][0x23c], -R188.reuse ;  /* 0x00008f0004047a23 */ /* 0x100fe200000108bc */
[----:B------:R2:W-:Y:S01]  /*79e0*/  MUFU.EX2 R242, R9 ;  /* 0x0000000900f27308 */ /* 0x0005e20000000800 */
[--C-:B------:R-:W-:Y:S02]  /*79f0*/  FFMA.FTZ R5, R5, c[0x0][0x23c], -R188.reuse ;  /* 0x00008f0005057a23 */ /* 0x100fe400000108bc */
[--C-:B------:R-:W-:Y:S02]  /*7a00*/  FFMA.FTZ R6, R6, c[0x0][0x23c], -R189.reuse ;  /* 0x00008f0006067a23 */ /* 0x100fe400000108bd */
[--C-:B------:R-:W-:Y:S02]  /*7a10*/  FFMA.FTZ R7, R7, c[0x0][0x23c], -R189.reuse ;  /* 0x00008f0007077a23 */ /* 0x100fe400000108bd */
[--C-:B------:R-:W-:Y:S02]  /*7a20*/  FFMA.FTZ R28, R28, c[0x0][0x23c], -R188.reuse ;  /* 0x00008f001c1c7a23 */ /* 0x100fe400000108bc */
[----:B------:R-:W-:Y:S01]  /*7a30*/  FFMA.FTZ R29, R29, c[0x0][0x23c], -R188 ;  /* 0x00008f001d1d7a23 */ /* 0x000fe200000108bc */
[----:B------:R3:W-:Y:S01]  /*7a40*/  MUFU.EX2 R207, R10 ;  /* 0x0000000a00cf7308 */ /* 0x0007e20000000800 */
[--C-:B------:R-:W-:Y:S02]  /*7a50*/  FFMA.FTZ R30, R30, c[0x0][0x23c], -R189.reuse ;  /* 0x00008f001e1e7a23 */ /* 0x100fe400000108bd */
[--C-:B------:R-:W-:Y:S01]  /*7a60*/  FFMA.FTZ R31, R31, c[0x0][0x23c], -R189.reuse ;  /* 0x00008f001f1f7a23 */ /* 0x100fe200000108bd */
[----:B-1----:R-:W-:Y:S01]  /*7a70*/  LOP3.LUT R8, R191, UR15, R168, 0x96, !PT ;  /* 0x0000000fbf087c12 */ /* 0x002fe2000f8e96a8 */
[----:B------:R-:W-:Y:S04]  /*7a80*/  IMAD.WIDE.U32 R168, R0, -0x2daee0ad, RZ ;  /* 0xd2511f5300a87825 */ /* 0x000fe800078e00ff */
[--C-:B------:R-:W-:Y:S01]  /*7a90*/  FFMA.FTZ R34, R34, c[0x0][0x23c], -R189.reuse ;  /* 0x00008f0022227a23 */ /* 0x100fe200000108bd */
[----:B------:R1:W-:Y:S01]  /*7aa0*/  MUFU.EX2 R206, R11 ;  /* 0x0000000b00ce7308 */ /* 0x0003e20000000800 */
[--C-:B------:R-:W-:Y:S02]  /*7ab0*/  FFMA.FTZ R16, R16, c[0x0][0x23c], -R188.reuse ;  /* 0x00008f0010107a23 */ /* 0x100fe400000108bc */
[----:B------:R-:W-:Y:S02]  /*7ac0*/  FFMA.FTZ R17, R17, c[0x0][0x23c], -R188 ;  /* 0x00008f0011117a23 */ /* 0x000fe400000108bc */
[----:B--2---:R-:W-:Y:S04]  /*7ad0*/  IMAD.WIDE.U32 R8, R8, -0x2daee0ad, RZ ;  /* 0xd2511f5308087825 */ /* 0x004fe800078e00ff */
[--C-:B------:R-:W-:Y:S01]  /*7ae0*/  FFMA.FTZ R18, R18, c[0x0][0x23c], -R189.reuse ;  /* 0x00008f0012127a23 */ /* 0x100fe200000108bd */
[----:B------:R2:W-:Y:S01]  /*7af0*/  MUFU.EX2 R205, R4 ;  /* 0x0000000400cd7308 */ /* 0x0005e20000000800 */
[----:B------:R-:W-:Y:S01]  /*7b00*/  LOP3.LUT R0, R9, UR12, R168, 0x96, !PT ;  /* 0x0000000c09007c12 */ /* 0x000fe2000f8e96a8 */
[--C-:B------:R-:W-:Y:S01]  /*7b10*/  FFMA.FTZ R19, R19, c[0x0][0x23c], -R189.reuse ;  /* 0x00008f0013137a23 */ /* 0x100fe200000108bd */
[----:B---3--:R-:W-:Y:S01]  /*7b20*/  LOP3.LUT R10, R169, UR14, R236, 0x96, !PT ;  /* 0x0000000ea90a7c12 */ /* 0x008fe2000f8e96ec */
[----:B------:R-:W-:Y:S02]  /*7b30*/  FFMA.FTZ R12, R12, c[0x0][0x23c], -R188 ;  /* 0x00008f000c0c7a23 */ /* 0x000fe400000108bc */
[----:B------:R-:W-:Y:S04]  /*7b40*/  IMAD.WIDE.U32 R180, R0, -0x326172a9, RZ ;  /* 0xcd9e8d5700b47825 */ /* 0x000fe800078e00ff */
[----:B------:R3:W-:Y:S01]  /*7b50*/  MUFU.EX2 R204, R5 ;  /* 0x0000000500cc7308 */ /* 0x0007e20000000800 */
[----:B------:R-:W-:Y:S04]  /*7b60*/  IMAD.WIDE.U32 R168, R10, -0x326172a9, RZ ;  /* 0xcd9e8d570aa87825 */ /* 0x000fe800078e00ff */
[--C-:B------:R-:W-:Y:S01]  /*7b70*/  FFMA.FTZ R14, R14, c[0x0][0x23c], -R189.reuse ;  /* 0x00008f000e0e7a23 */ /* 0x100fe200000108bd */
[----:B------:R-:W-:Y:S01]  /*7b80*/  LOP3.LUT R0, R181, UR11, R168, 0x96, !PT ;  /* 0x0000000bb5007c12 */ /* 0x000fe2000f8e96a8 */
[--C-:B------:R-:W-:Y:S01]  /*7b90*/  FFMA.FTZ R15, R15, c[0x0][0x23c], -R189.reuse ;  /* 0x00008f000f0f7a23 */ /* 0x100fe200000108bd */
[----:B------:R-:W-:Y:S01]  /*7ba0*/  LOP3.LUT R10, R169, UR13, R190, 0x96, !PT ;  /* 0x0000000da90a7c12 */ /* 0x000fe2000f8e96be */
[----:B------:R-:W-:Y:S01]  /*7bb0*/  FFMA.FTZ R25, R25, c[0x0][0x23c], -R188 ;  /* 0x00008f0019197a23 */ /* 0x000fe200000108bc */
[----:B------:R4:W-:Y:S01]  /*7bc0*/  MUFU.EX2 R203, R6 ;  /* 0x0000000600cb7308 */ /* 0x0009e20000000800 */
[----:B------:R-:W-:Y:S04]  /*7bd0*/  IMAD.WIDE.U32 R182, R0, -0x2daee0ad, RZ ;  /* 0xd2511f5300b67825 */ /* 0x000fe800078e00ff */
[----:B-1----:R-:W-:Y:S04]  /*7be0*/  IMAD.WIDE.U32 R10, R10, -0x2daee0ad, RZ ;  /* 0xd2511f530a0a7825 */ /* 0x002fe800078e00ff */
[----:B------:R-:W-:Y:S01]  /*7bf0*/  FADD.FTZ R0, -R3, R150 ;  /* 0x0000009603007221 */ /* 0x000fe20000010100 */
[----:B------:R1:W-:Y:S01]  /*7c00*/  MUFU.EX2 R202, R7 ;  /* 0x0000000700ca7308 */ /* 0x0003e20000000800 */
[----:B--2---:R-:W-:Y:S01]  /*7c10*/  LOP3.LUT R4, R183, UR8, R10, 0x96, !PT ;  /* 0x00000008b7047c12 */ /* 0x004fe2000f8e960a */
[--C-:B------:R-:W-:Y:S01]  /*7c20*/  FFMA.FTZ R27, R27, c[0x0][0x23c], -R189.reuse ;  /* 0x00008f001b1b7a23 */ /* 0x100fe200000108bd */
[----:B------:R-:W-:Y:S01]  /*7c30*/  LOP3.LUT R8, R11, UR10, R8, 0x96, !PT ;  /* 0x0000000a0b087c12 */ /* 0x000fe2000f8e9608 */
[----:B------:R-:W-:Y:S02]  /*7c40*/  FMUL.FTZ R0, R0, c[0x0][0x23c] ;  /* 0x00008f0000007a20 */ /* 0x000fe40000410000 */
[----:B---3--:R-:W-:Y:S04]  /*7c50*/  IMAD.WIDE.U32 R4, R4, -0x326172a9, RZ ;  /* 0xcd9e8d5704047825 */ /* 0x008fe800078e00ff */
[----:B------:R-:W-:Y:S01]  /*7c60*/  IMAD.WIDE.U32 R184, R8, -0x326172a9, RZ ;  /* 0xcd9e8d5708b87825 */ /* 0x000fe200078e00ff */
[----:B------:R-:W2:Y:S01]  /*7c70*/  MUFU.EX2 R2, R2 ;  /* 0x0000000200027308 */ /* 0x000ea20000000800 */
[----:B------:R-:W-:Y:S02]  /*7c80*/  SHF.R.U32.HI R11, RZ, 0x18, R4 ;  /* 0x00000018ff0b7819 */ /* 0x000fe40000011604 */
[----:B----4-:R-:W-:Y:S01]  /*7c90*/  LOP3.LUT R6, R4, 0xffff, RZ, 0xc0, !PT ;  /* 0x0000ffff04067812 */ /* 0x010fe200078ec0ff */
[----:B------:R-:W-:Y:S01]  /*7ca0*/  FFMA.FTZ R20, R20, c[0x0][0x23c], -R188 ;  /* 0x00008f0014147a23 */ /* 0x000fe200000108bc */
[----:B------:R-:W-:Y:S01]  /*7cb0*/  LOP3.LUT R5, R5, UR19, R184, 0x96, !PT ;  /* 0x0000001305057c12 */ /* 0x000fe2000f8e96b8 */
[----:B------:R-:W-:Y:S01]  /*7cc0*/  FFMA.FTZ R22, R22, c[0x0][0x23c], -R189 ;  /* 0x00008f0016167a23 */ /* 0x000fe200000108bd */
[----:B------:R-:W-:Y:S01]  /*7cd0*/  SHF.R.U32.HI R8, RZ, 0x10, R4 ;  /* 0x00000010ff087819 */ /* 0x000fe20000011604 */
[--C-:B------:R-:W-:Y:S01]  /*7ce0*/  FFMA.FTZ R13, R13, c[0x0][0x23c], -R188.reuse ;  /* 0x00008f000d0d7a23 */ /* 0x100fe200000108bc */
[----:B------:R-:W-:Y:S01]  /*7cf0*/  LOP3.LUT R149, R4, 0xff, RZ, 0xc0, !PT ;  /* 0x000000ff04957812 */ /* 0x000fe200078ec0ff */
[----:B------:R-:W3:Y:S01]  /*7d00*/  MUFU.EX2 R0, R0 ;  /* 0x0000000000007308 */ /* 0x000ee20000000800 */
[----:B------:R-:W-:Y:S01]  /*7d10*/  LOP3.LUT R4, R5, 0xffff, RZ, 0xc0, !PT ;  /* 0x0000ffff05047812 */ /* 0x000fe200078ec0ff */
[--C-:B------:R-:W-:Y:S01]  /*7d20*/  FFMA.FTZ R24, R24, c[0x0][0x23c], -R188.reuse ;  /* 0x00008f0018187a23 */ /* 0x100fe200000108bc */
[--C-:B-1----:R-:W-:Y:S01]  /*7d30*/  SHF.R.U32.HI R7, RZ, 0x10, R5.reuse ;  /* 0x00000010ff077819 */ /* 0x102fe20000011605 */
[----:B------:R-:W-:Y:S01]  /*7d40*/  FFMA.FTZ R21, R21, c[0x0][0x23c], -R188 ;  /* 0x00008f0015157a23 */ /* 0x000fe200000108bc */
[----:B------:R-:W-:Y:S01]  /*7d50*/  SHF.R.U32.HI R10, RZ, 0x8, R6 ;  /* 0x00000008ff0a7819 */ /* 0x000fe20000011606 */
[--C-:B------:R-:W-:Y:S01]  /*7d60*/  FFMA.FTZ R32, R32, c[0x0][0x23c], -R188.reuse ;  /* 0x00008f0020207a23 */ /* 0x100fe200000108bc */
[----:B------:R-:W-:Y:S01]  /*7d70*/  LOP3.LUT R9, R8, 0xff, RZ, 0xc0, !PT ;  /* 0x000000ff08097812 */ /* 0x000fe200078ec0ff */
[----:B------:R-:W-:Y:S01]  /*7d80*/  FFMA.FTZ R188, R33, c[0x0][0x23c], -R188 ;  /* 0x00008f0021bc7a23 */ /* 0x000fe200000108bc */
[----:B------:R-:W-:Y:S01]  /*7d90*/  LOP3.LUT R8, R5, 0xff, RZ, 0xc0, !PT ;  /* 0x000000ff05087812 */ /* 0x000fe200078ec0ff */
[----:B------:R1:W-:Y:S01]  /*7da0*/  MUFU.EX2 R201, R16 ;  /* 0x0000001000c97308 */ /* 0x0003e20000000800 */
[----:B------:R-:W-:Y:S02]  /*7db0*/  SHF.R.U32.HI R6, RZ, 0x18, R5 ;  /* 0x00000018ff067819 */ /* 0x000fe40000011605 */
[----:B------:R-:W-:Y:S01]  /*7dc0*/  SHF.R.U32.HI R5, RZ, 0x8, R4 ;  /* 0x00000008ff057819 */ /* 0x000fe20000011604 */
[C---:B--2---:R-:W-:Y:S01]  /*7dd0*/  FMUL.FTZ R36, R2.reuse, R36 ;  /* 0x0000002402247220 */ /* 0x044fe20000410000 */
[----:B------:R-:W-:Y:S01]  /*7de0*/  LOP3.LUT R4, R7, 0xff, RZ, 0xc0, !PT ;  /* 0x000000ff07047812 */ /* 0x000fe200078ec0ff */
[C---:B------:R-:W-:Y:S01]  /*7df0*/  FMUL.FTZ R37, R2.reuse, R37 ;  /* 0x0000002502257220 */ /* 0x040fe20000410000 */
[----:B------:R-:W-:Y:S01]  /*7e00*/  PRMT R10, R149, 0x5410, R10 ;  /* 0x00005410950a7816 */ /* 0x000fe2000000000a */
[C---:B------:R-:W-:Y:S01]  /*7e10*/  FMUL.FTZ R40, R2.reuse, R40 ;  /* 0x0000002802287220 */ /* 0x040fe20000410000 */
[----:B------:R-:W-:Y:S01]  /*7e20*/  PRMT R9, R9, 0x5410, R11 ;  /* 0x0000541009097816 */ /* 0x000fe2000000000b */
[----:B------:R-:W-:Y:S01]  /*7e30*/  FMUL.FTZ R41, R2, R41 ;  /* 0x0000002902297220 */ /* 0x000fe20000410000 */
[----:B------:R-:W-:Y:S01]  /*7e40*/  PRMT R5, R8, 0x5410, R5 ;  /* 0x0000541008057816 */ /* 0x000fe20000000005 */
[--C-:B------:R-:W-:Y:S01]  /*7e50*/  HSET2.LE.AND R170, R10, R246.reuse, PT ;  /* 0x000000f60aaa7233 */ /* 0x100fe20003803000 */
        /* <DEDUP_REMOVED lines=9> */
[----:B------:R-:W-:Y:S01]  /*7ef0*/  FMUL.FTZ R9, R2, R157 ;  /* 0x0000009d02097220 */ /* 0x000fe20000410000 */
[----:B------:R-:W-:Y:S01]  /*7f00*/  LOP3.LUT R170, R170, R4, RZ, 0xc0, !PT ;  /* 0x00000004aaaa7212 */ /* 0x000fe200078ec0ff */
[C---:B------:R-:W-:Y:S01]  /*7f10*/  FMUL.FTZ R4, R2.reuse, R152 ;  /* 0x0000009802047220 */ /* 0x040fe20000410000 */
[----:B------:R-:W-:Y:S01]  /*7f20*/  LOP3.LUT R171, R171, R5, RZ, 0xc0, !PT ;  /* 0x00000005abab7212 */ /* 0x000fe200078ec0ff */
[----:B------:R-:W-:Y:S01]  /*7f30*/  FMUL.FTZ R5, R2, R153 ;  /* 0x0000009902057220 */ /* 0x000fe20000410000 */
[----:B------:R-:W-:Y:S01]  /*7f40*/  LOP3.LUT R168, R168, R6, RZ, 0xc0, !PT ;  /* 0x00000006a8a87212 */ /* 0x000fe200078ec0ff */
[C---:B---3--:R-:W-:Y:S01]  /*7f50*/  FMUL.FTZ R6, R0.reuse, R154 ;  /* 0x0000009a00067220 */ /* 0x048fe20000410000 */
[----:B------:R-:W-:Y:S01]  /*7f60*/  LOP3.LUT R169, R169, R7, RZ, 0xc0, !PT ;  /* 0x00000007a9a97212 */ /* 0x000fe200078ec0ff */
[C---:B------:R-:W-:Y:S01]  /*7f70*/  FMUL.FTZ R7, R0.reuse, R155 ;  /* 0x0000009b00077220 */ /* 0x040fe20000410000 */
[----:B------:R-:W-:Y:S01]  /*7f80*/  LOP3.LUT R150, R185, UR9, R180, 0x96, !PT ;  /* 0x00000009b9967c12 */ /* 0x000fe2000f8e96b4 */
[----:B------:R-:W2:Y:S01]  /*7f90*/  LDSM.16.MT88.4 R152, [R212+0x10000] ;  /* 0x01000000d498783b */ /* 0x000ea20000004200 */
[C---:B------:R-:W-:Y:S01]  /*7fa0*/  FMUL.FTZ R10, R0.reuse, R158 ;  /* 0x0000009e000a7220 */ /* 0x040fe20000410000 */
[----:B------:R3:W4:Y:S01]  /*7fb0*/  MUFU.EX2 R200, R17 ;  /* 0x0000001100c87308 */ /* 0x0007220000000800 */
[----:B------:R-:W-:Y:S02]  /*7fc0*/  FMUL.FTZ R11, R0, R159 ;  /* 0x0000009f000b7220 */ /* 0x000fe40000410000 */
[C---:B------:R-:W-:Y:S03]  /*7fd0*/  HMMA.16816.F32 R4, R168.reuse, R172, R4 ;  /* 0x000000aca804723c */ /* 0x040fe60000001804 */
[----:B------:R-:W5:Y:S02]  /*7fe0*/  LDSM.16.MT88.4 R156, [R211+0x10000] ;  /* 0x01000000d39c783b */ /* 0x000f640000004200 */
[----:B-1----:R-:W-:Y:S02]  /*7ff0*/  FMUL.FTZ R16, R2, R160 ;  /* 0x000000a002107220 */ /* 0x002fe40000410000 */
[C---:B------:R-:W-:Y:S01]  /*8000*/  FMUL.FTZ R38, R0.reuse, R38 ;  /* 0x0000002600267220 */ /* 0x040fe20000410000 */
[C---:B------:R-:W-:Y:S01]  /*8010*/  HMMA.16816.F32 R8, R168.reuse, R174, R8 ;  /* 0x000000aea808723c */ /* 0x040fe20000001808 */
[----:B------:R1:W-:Y:S02]  /*8020*/  MUFU.EX2 R199, R18 ;  /* 0x0000001200c77308 */ /* 0x0003e40000000800 */
[----:B------:R-:W4:Y:S01]  /*8030*/  LDSM.16.MT88.4 R172, [R209+0x12000] ;  /* 0x01200000d1ac783b */ /* 0x000f220000004200 */
[C---:B------:R-:W-:Y:S02]  /*8040*/  FMUL.FTZ R39, R0.reuse, R39 ;  /* 0x0000002700277220 */ /* 0x040fe40000410000 */
[C---:B------:R-:W-:Y:S02]  /*8050*/  FMUL.FTZ R42, R0.reuse, R42 ;  /* 0x0000002a002a7220 */ /* 0x040fe40000410000 */
[----:B------:R-:W-:Y:S03]  /*8060*/  FMUL.FTZ R43, R0, R43 ;  /* 0x0000002b002b7220 */ /* 0x000fe60000410000 */
[C---:B------:R-:W-:Y:S01]  /*8070*/  HMMA.16816.F32 R36, R168.reuse, R176, R36 ;  /* 0x000000b0a824723c */ /* 0x040fe20000001824 */
[----:B------:R-:W-:Y:S01]  /*8080*/  LDSM.16.MT88.4 R184, [R210+0x14800] ;  /* 0x01480000d2b8783b */ /* 0x000fe20000004200 */
[----:B------:R5:W-:Y:S01]  /*8090*/  MUFU.EX2 R198, R19 ;  /* 0x0000001300c67308 */ /* 0x000be20000000800 */
[C---:B---3--:R-:W-:Y:S02]  /*80a0*/  FMUL.FTZ R17, R2.reuse, R161 ;  /* 0x000000a102117220 */ /* 0x048fe40000410000 */
[C---:B------:R-:W-:Y:S02]  /*80b0*/  FMUL.FTZ R44, R2.reuse, R44 ;  /* 0x0000002c022c7220 */ /* 0x040fe40000410000 */
[----:B------:R-:W-:Y:S01]  /*80c0*/  FMUL.FTZ R45, R2, R45 ;  /* 0x0000002d022d7220 */ /* 0x000fe20000410000 */
[C---:B------:R-:W-:Y:S04]  /*80d0*/  HMMA.16816.F32 R40, R168.reuse, R178, R40 ;  /* 0x000000b2a828723c */ /* 0x040fe80000001828 */
[C---:B------:R-:W-:Y:S01]  /*80e0*/  FMUL.FTZ R46, R0.reuse, R46 ;  /* 0x0000002e002e7220 */ /* 0x040fe20000410000 */
[----:B------:R-:W-:Y:S01]  /*80f0*/  MUFU.EX2 R197, R12 ;  /* 0x0000000c00c57308 */ /* 0x000fe20000000800 */
[C---:B------:R-:W-:Y:S02]  /*8100*/  FMUL.FTZ R47, R0.reuse, R47 ;  /* 0x0000002f002f7220 */ /* 0x040fe40000410000 */
[----:B-1----:R-:W-:Y:S04]  /*8110*/  FMUL.FTZ R18, R0, R162 ;  /* 0x000000a200127220 */ /* 0x002fe80000410000 */
[C---:B------:R-:W-:Y:S01]  /*8120*/  FMUL.FTZ R48, R2.reuse, R48 ;  /* 0x0000003002307220 */ /* 0x040fe20000410000 */
[C---:B--2---:R-:W-:Y:S02]  /*8130*/  HMMA.16816.F32 R44, R168.reuse, R152, R44 ;  /* 0x00000098a82c723c */ /* 0x044fe4000000182c */
[----:B------:R1:W-:Y:S01]  /*8140*/  MUFU.EX2 R194, R15 ;  /* 0x0000000f00c27308 */ /* 0x0003e20000000800 */
[----:B------:R-:W-:Y:S02]  /*8150*/  FMUL.FTZ R49, R2, R49 ;  /* 0x0000003102317220 */ /* 0x000fe40000410000 */
[C---:B------:R-:W-:Y:S02]  /*8160*/  FMUL.FTZ R50, R0.reuse, R50 ;  /* 0x0000003200327220 */ /* 0x040fe40000410000 */
[C---:B------:R-:W-:Y:S02]  /*8170*/  FMUL.FTZ R51, R0.reuse, R51 ;  /* 0x0000003300337220 */ /* 0x040fe40000410000 */
[----:B-----5:R-:W-:Y:S02]  /*8180*/  FMUL.FTZ R19, R0, R163 ;  /* 0x000000a300137220 */ /* 0x020fe40000410000 */
[----:B------:R-:W-:Y:S01]  /*8190*/  LDSM.16.MT88.4 R160, [R209+0x10800] ;  /* 0x01080000d1a0783b */ /* 0x000fe20000004200 */
[C---:B------:R-:W-:Y:S01]  /*81a0*/  FMUL.FTZ R52, R2.reuse, R52 ;  /* 0x0000003402347220 */ /* 0x040fe20000410000 */
[----:B------:R-:W-:Y:S01]  /*81b0*/  MUFU.EX2 R192, R25 ;  /* 0x0000001900c07308 */ /* 0x000fe20000000800 */
[C---:B------:R-:W-:Y:S03]  /*81c0*/  HMMA.16816.F32 R48, R168.reuse, R154, R48 ;  /* 0x0000009aa830723c */ /* 0x040fe60000001830 */
[----:B------:R-:W-:Y:S02]  /*81d0*/  FMUL.FTZ R53, R2, R53 ;  /* 0x0000003502357220 */ /* 0x000fe40000410000 */
[----:B------:R-:W2:Y:S01]  /*81e0*/  LDSM.16.MT88.4 R152, [R210+0x12000] ;  /* 0x01200000d298783b */ /* 0x000ea20000004200 */
[C---:B------:R-:W-:Y:S02]  /*81f0*/  FMUL.FTZ R54, R0.reuse, R54 ;  /* 0x0000003600367220 */ /* 0x040fe40000410000 */
[C---:B------:R-:W-:Y:S01]  /*8200*/  FMUL.FTZ R55, R0.reuse, R55 ;  /* 0x0000003700377220 */ /* 0x040fe20000410000 */
[----:B------:R-:W-:Y:S03]  /*8210*/  MUFU.EX2 R188, R188 ;  /* 0x000000bc00bc7308 */ /* 0x000fe60000000800 */
[----:B-1----:R-:W-:Y:S02]  /*8220*/  FMUL.FTZ R15, R0, R167 ;  /* 0x000000a7000f7220 */ /* 0x002fe40000410000 */
[C---:B------:R-:W-:Y:S01]  /*8230*/  FMUL.FTZ R56, R2.reuse, R56 ;  /* 0x0000003802387220 */ /* 0x040fe20000410000 */
[C---:B------:R-:W-:Y:S03]  /*8240*/  HMMA.16816.F32 R52, R168.reuse, R156, R52 ;  /* 0x0000009ca834723c */ /* 0x040fe60000001834 */
[----:B------:R-:W-:Y:S01]  /*8250*/  FMUL.FTZ R57, R2, R57 ;  /* 0x0000003902397220 */ /* 0x000fe20000410000 */
[----:B------:R1:W3:Y:S01]  /*8260*/  MUFU.EX2 R196, R13 ;  /* 0x0000000d00c47308 */ /* 0x0002e20000000800 */
[C---:B------:R-:W-:Y:S02]  /*8270*/  FMUL.FTZ R58, R0.reuse, R58 ;  /* 0x0000003a003a7220 */ /* 0x040fe40000410000 */
[----:B------:R-:W-:Y:S02]  /*8280*/  FMUL.FTZ R59, R0, R59 ;  /* 0x0000003b003b7220 */ /* 0x000fe40000410000 */
[C---:B------:R-:W-:Y:S03]  /*8290*/  FMUL.FTZ R60, R2.reuse, R60 ;  /* 0x0000003c023c7220 */ /* 0x040fe60000410000 */
[----:B------:R-:W-:Y:S02]  /*82a0*/  FMUL.FTZ R61, R2, R61 ;  /* 0x0000003d023d7220 */ /* 0x000fe40000410000 */
[C---:B------:R-:W-:Y:S01]  /*82b0*/  HMMA.16816.F32 R56, R168.reuse, R158, R56 ;  /* 0x0000009ea838723c */ /* 0x040fe20000001838 */
[----:B------:R-:W5:Y:S01]  /*82c0*/  LDSM.16.MT88.4 R156, [R212+0x12000] ;  /* 0x01200000d49c783b */ /* 0x000f620000004200 */
[----:B------:R1:W1:Y:S01]  /*82d0*/  MUFU.EX2 R195, R14 ;  /* 0x0000000e00c37308 */ /* 0x0002620000000800 */
[C---:B------:R-:W-:Y:S02]  /*82e0*/  FMUL.FTZ R62, R0.reuse, R62 ;  /* 0x0000003e003e7220 */ /* 0x040fe40000410000 */
[----:B------:R-:W-:Y:S02]  /*82f0*/  FMUL.FTZ R63, R0, R63 ;  /* 0x0000003f003f7220 */ /* 0x000fe40000410000 */
[C---:B------:R-:W-:Y:S02]  /*8300*/  FMUL.FTZ R64, R2.reuse, R64 ;  /* 0x0000004002407220 */ /* 0x040fe40000410000 */
[----:B------:R-:W-:Y:S03]  /*8310*/  FMUL.FTZ R65, R2, R65 ;  /* 0x0000004102417220 */ /* 0x000fe60000410000 */
[C---:B----4-:R-:W-:Y:S01]  /*8320*/  HMMA.16816.F32 R60, R168.reuse, R172, R60 ;  /* 0x000000aca83c723c */ /* 0x050fe2000000183c */
[----:B------:R4:W-:Y:S02]  /*8330*/  MUFU.EX2 R193, R24 ;  /* 0x0000001800c17308 */ /* 0x0009e40000000800 */
        /* <DEDUP_REMOVED lines=27> */
[----:B------:R-:W5:Y:S02]  /*84f0*/  LDSM.16.MT88.4 R156, [R210+0x14000] ;  /* 0x01400000d29c783b */ /* 0x000f640000004200 */
        /* <DEDUP_REMOVED lines=79> */
[----:B------:R-:W-:Y:S01]  /*89f0*/  IMAD.WIDE.U32 R150, R150, -0x2daee0ad, RZ ;  /* 0xd2511f5396967825 */ /* 0x000fe200078e00ff */
[C---:B--2---:R-:W-:Y:S04]  /*8a00*/  HMMA.16816.F32 R16, R168.reuse, R152, R16 ;  /* 0x00000098a810723c */ /* 0x044fe80000001810 */
[----:B------:R-:W-:Y:S01]  /*8a10*/  LOP3.LUT R12, R151, UR18, R182, 0x96, !PT ;  /* 0x00000012970c7c12 */ /* 0x000fe2000f8e96b6 */
[----:B------:R-:W-:Y:S01]  /*8a20*/  FMUL.FTZ R144, R2, R144 ;  /* 0x0000009002907220 */ /* 0x000fe20000410000 */
[----:B------:R-:W-:Y:S01]  /*8a30*/  LDSM.16.MT88.4 R180, [R209+0x14800] ;  /* 0x01480000d1b4783b */ /* 0x000fe20000004200 */
[--C-:B------:R-:W-:Y:S01]  /*8a40*/  SHF.R.U32.HI R176, RZ, 0x18, R150.reuse ;  /* 0x00000018ffb07819 */ /* 0x100fe20000011696 */
[C---:B------:R-:W-:Y:S04]  /*8a50*/  HMMA.16816.F32 R140, R168.reuse, R154, R140 ;  /* 0x0000009aa88c723c */ /* 0x040fe8000000188c */
[----:B------:R-:W-:Y:S01]  /*8a60*/  LOP3.LUT R149, R150, 0xffff, RZ, 0xc0, !PT ;  /* 0x0000ffff96957812 */ /* 0x000fe200078ec0ff */
[----:B------:R-:W-:Y:S01]  /*8a70*/  FMUL.FTZ R145, R2, R145 ;  /* 0x0000009102917220 */ /* 0x000fe20000410000 */
[----:B------:R-:W-:Y:S01]  /*8a80*/  SHF.R.U32.HI R13, RZ, 0x10, R150 ;  /* 0x00000010ff0d7819 */ /* 0x000fe20000011696 */
[C---:B------:R-:W-:Y:S01]  /*8a90*/  FMUL.FTZ R146, R0.reuse, R146 ;  /* 0x0000009200927220 */ /* 0x040fe20000410000 */
[--C-:B------:R-:W-:Y:S01]  /*8aa0*/  SHF.R.U32.HI R14, RZ, 0x10, R12.reuse ;  /* 0x00000010ff0e7819 */ /* 0x100fe2000001160c */
[----:B------:R-:W-:Y:S03]  /*8ab0*/  FMUL.FTZ R147, R0, R147 ;  /* 0x0000009300937220 */ /* 0x000fe60000410000 */
[----:B------:R-:W-:Y:S02]  /*8ac0*/  LOP3.LUT R155, R13, 0xff, RZ, 0xc0, !PT ;  /* 0x000000ff0d9b7812 */ /* 0x000fe400078ec0ff */
[----:B------:R-:W-:Y:S02]  /*8ad0*/  LOP3.LUT R13, R12, 0xffff, RZ, 0xc0, !PT ;  /* 0x0000ffff0c0d7812 */ /* 0x000fe400078ec0ff */
[----:B------:R-:W-:Y:S02]  /*8ae0*/  LOP3.LUT R151, R150, 0xff, RZ, 0xc0, !PT ;  /* 0x000000ff96977812 */ /* 0x000fe400078ec0ff */
[----:B------:R-:W-:Y:S02]  /*8af0*/  SHF.R.U32.HI R149, RZ, 0x8, R149 ;  /* 0x00000008ff957819 */ /* 0x000fe40000011695 */
[----:B------:R-:W-:Y:S02]  /*8b00*/  LOP3.LUT R153, R12, 0xff, RZ, 0xc0, !PT ;  /* 0x000000ff0c997812 */ /* 0x000fe400078ec0ff */
[----:B------:R-:W-:Y:S01]  /*8b10*/  SHF.R.U32.HI R152, RZ, 0x18, R12 ;  /* 0x00000018ff987819 */ /* 0x000fe2000001160c */
[----:B------:R-:W-:Y:S01]  /*8b20*/  FMUL.FTZ R12, R2, R164 ;  /* 0x000000a4020c7220 */ /* 0x000fe20000410000 */
[----:B------:R-:W-:Y:S01]  /*8b30*/  LOP3.LUT R150, R14, 0xff, RZ, 0xc0, !PT ;  /* 0x000000ff0e967812 */ /* 0x000fe200078ec0ff */
[C---:B------:R-:W-:Y:S01]  /*8b40*/  FMUL.FTZ R14, R0.reuse, R166 ;  /* 0x000000a6000e7220 */ /* 0x040fe20000410000 */
[----:B------:R-:W-:Y:S01]  /*8b50*/  PRMT R149, R151, 0x5410, R149 ;  /* 0x0000541097957816 */ /* 0x000fe20000000095 */
[----:B------:R-:W-:Y:S01]  /*8b60*/  FFMA.FTZ R0, R0, R241, R203 ;  /* 0x000000f100007223 */ /* 0x000fe200000100cb */
[----:B------:R-:W-:Y:S01]  /*8b70*/  SHF.R.U32.HI R151, RZ, 0x8, R13 ;  /* 0x00000008ff977819 */ /* 0x000fe2000001160d */
[----:B------:R-:W-:Y:S01]  /*8b80*/  FMUL.FTZ R13, R2, R165 ;  /* 0x000000a5020d7220 */ /* 0x000fe20000410000 */
[----:B------:R-:W-:Y:S01]  /*8b90*/  PRMT R155, R155, 0x5410, R176 ;  /* 0x000054109b9b7816 */ /* 0x000fe200000000b0 */
[--C-:B------:R-:W-:Y:S01]  /*8ba0*/  HSET2.LE.AND R154, R149, R246.reuse, PT ;  /* 0x000000f6959a7233 */ /* 0x100fe20003803000 */
[----:B------:R-:W-:Y:S01]  /*8bb0*/  PRMT R151, R153, 0x5410, R151 ;  /* 0x0000541099977816 */ /* 0x000fe20000000097 */
[----:B------:R-:W2:Y:S01]  /*8bc0*/  LDSM.16.MT88.4 R164, [R212+0x10800] ;  /* 0x01080000d4a4783b */ /* 0x000ea20000004200 */
[----:B------:R-:W-:Y:S01]  /*8bd0*/  PRMT R153, R150, 0x5410, R152 ;  /* 0x0000541096997816 */ /* 0x000fe20000000098 */
[----:B------:R-:W-:Y:S01]  /*8be0*/  FFMA.FTZ R2, R2, R240, R205 ;  /* 0x000000f002027223 */ /* 0x000fe200000100cd */
[C---:B-----5:R-:W-:Y:S03]  /*8bf0*/  HMMA.16816.F32 R12, R168.reuse, R156, R12 ;  /* 0x0000009ca80c723c */ /* 0x060fe6000000180c */
[----:B------:R-:W-:Y:S01]  /*8c00*/  F2FP.PACK_AB R149, R200, R201 ;  /* 0x000000c9c895723e */ /* 0x000fe200000000ff */
[--C-:B------:R-:W-:Y:S01]  /*8c10*/  HSET2.LE.AND R150, R151, R246.reuse, PT ;  /* 0x000000f697967233 */ /* 0x100fe20003803000 */
[----:B---3--:R-:W-:Y:S01]  /*8c20*/  F2FP.PACK_AB R152, R196, R197 ;  /* 0x000000c5c498723e */ /* 0x008fe200000000ff */
[--C-:B------:R-:W-:Y:S01]  /*8c30*/  HSET2.LE.AND R153, R153, R246.reuse, PT ;  /* 0x000000f699997233 */ /* 0x100fe20003803000 */
[----:B------:R-:W-:Y:S01]  /*8c40*/  LOP3.LUT R154, R154, R149, RZ, 0xc0, !PT ;  /* 0x000000959a9a7212 */ /* 0x000fe200078ec0ff */
[----:B------:R-:W-:Y:S01]  /*8c50*/  HMMA.16816.F32 R144, R168, R158, R144 ;  /* 0x0000009ea890723c */ /* 0x000fe20000001890 */
[----:B------:R-:W3:Y:S03]  /*8c60*/  LDSM.16.MT88.4 R176, [R211+0x10800] ;  /* 0x01080000d3b0783b */ /* 0x000ee60000004200 */
[--C-:B------:R-:W-:Y:S01]  /*8c70*/  HSET2.LE.AND R149, R155, R246.reuse, PT ;  /* 0x000000f69b957233 */ /* 0x100fe20003803000 */
[----:B------:R-:W-:Y:S01]  /*8c80*/  F2FP.PACK_AB R155, R198, R199 ;  /* 0x000000c7c69b723e */ /* 0x000fe200000000ff */
[----:B------:R-:W-:Y:S01]  /*8c90*/  FADD.FTZ R2, R204, R2 ;  /* 0x00000002cc027221 */ /* 0x000fe20000010000 */
[----:B------:R-:W-:Y:S01]  /*8ca0*/  F2FP.PACK_AB R151, R194, R195 ;  /* 0x000000c3c297723e */ /* 0x000fe200000000ff */
[----:B------:R-:W-:Y:S01]  /*8cb0*/  FADD.FTZ R0, R202, R0 ;  /* 0x00000000ca007221 */ /* 0x000fe20000010000 */
[----:B------:R-:W-:Y:S01]  /*8cc0*/  LOP3.LUT R155, R149, R155, RZ, 0xc0, !PT ;  /* 0x0000009b959b7212 */ /* 0x000fe200078ec0ff */
[----:B------:R-:W5:Y:S02]  /*8cd0*/  LDSM.16.MT88.4 R156, [R209+0x12800] ;  /* 0x01280000d19c783b */ /* 0x000f640000004200 */
[----:B------:R-:W-:Y:S01]  /*8ce0*/  LOP3.LUT R152, R150, R152, RZ, 0xc0, !PT ;  /* 0x0000009896987212 */ /* 0x000fe200078ec0ff */
[----:B------:R-:W-:Y:S01]  /*8cf0*/  FADD.FTZ R2, R243, R2 ;  /* 0x00000002f3027221 */ /* 0x000fe20000010000 */
[----:B------:R-:W-:Y:S01]  /*8d00*/  LOP3.LUT R153, R153, R151, RZ, 0xc0, !PT ;  /* 0x0000009799997212 */ /* 0x000fe200078ec0ff */
[----:B------:R-:W-:Y:S01]  /*8d10*/  FADD.FTZ R0, R207, R0 ;  /* 0x00000000cf007221 */ /* 0x000fe20000010000 */
[----:B------:R-:W-:Y:S01]  /*8d20*/  MOV R149, UR4 ;  /* 0x0000000400957c02 */ /* 0x000fe20008000f00 */
[----:B------:R-:W-:Y:S01]  /*8d30*/  FADD.FTZ R2, R242, R2 ;  /* 0x00000002f2027221 */ /* 0x000fe20000010000 */
[----:B------:R-:W-:Y:S01]  /*8d40*/  LDSM.16.MT88.4 R168, [R212+0x12800] ;  /* 0x01280000d4a8783b */ /* 0x000fe20000004200 */
[----:B------:R-:W-:Y:S01]  /*8d50*/  FADD.FTZ R0, R206, R0 ;  /* 0x00000000ce007221 */ /* 0x000fe20000010000 */
[----:B------:R-:W-:Y:S01]  /*8d60*/  LOP3.LUT R149, R239, UR31, R149, 0x96, !PT ;  /* 0x0000001fef957c12 */ /* 0x000fe2000f8e9695 */
[C---:B------:R-:W-:Y:S05]  /*8d70*/  HMMA.16816.F32 R4, R152.reuse, R160, R4 ;  /* 0x000000a09804723c */ /* 0x040fea0000001804 */
[----:B------:R-:W-:Y:S03]  /*8d80*/  IMAD.WIDE.U32 R150, R149, -0x326172a9, RZ ;  /* 0xcd9e8d5795967825 */ /* 0x000fe600078e00ff */
[C---:B------:R-:W-:Y:S01]  /*8d90*/  HMMA.16816.F32 R8, R152.reuse, R162, R8 ;  /* 0x000000a29808723c */ /* 0x040fe20000001808 */
[----:B------:R-:W5:Y:S03]  /*8da0*/  LDSM.16.MT88.4 R160, [R210+0x12800] ;  /* 0x01280000d2a0783b */ /* 0x000f660000004200 */
[----:B----4-:R-:W-:Y:S01]  /*8db0*/  LOP3.LUT R24, R191, UR15, R150, 0x96, !PT ;  /* 0x0000000fbf187c12 */ /* 0x010fe2000f8e9696 */
[----:B------:R-:W-:Y:S01]  /*8dc0*/  FADD.FTZ R2, R197, R2 ;  /* 0x00000002c5027221 */ /* 0x000fe20000010000 */
[----:B------:R-:W-:Y:S01]  /*8dd0*/  LOP3.LUT R149, R151, UR17, R244, 0x96, !PT ;  /* 0x0000001197957c12 */ /* 0x000fe2000f8e96f4 */
[----:B------:R-:W-:Y:S01]  /*8de0*/  FADD.FTZ R0, R195, R0 ;  /* 0x00000000c3007221 */ /* 0x000fe20000010000 */
[C---:B-1----:R-:W-:Y:S04]  /*8df0*/  HMMA.16816.F32 R36, R152.reuse, R172, R36 ;  /* 0x000000ac9824723c */ /* 0x042fe80000001824 */
[----:B------:R-:W-:Y:S04]  /*8e00*/  IMAD.WIDE.U32 R24, R24, -0x2daee0ad, RZ ;  /* 0xd2511f5318187825 */ /* 0x000fe800078e00ff */
[C---:B------:R-:W-:Y:S01]  /*8e10*/  HMMA.16816.F32 R40, R152.reuse, R174, R40 ;  /* 0x000000ae9828723c */ /* 0x040fe20000001828 */
[----:B------:R-:W1:Y:S03]  /*8e20*/  LDSM.16.MT88.4 R172, [R211+0x12800] ;  /* 0x01280000d3ac783b */ /* 0x000e660000004200 */
[----:B------:R-:W-:Y:S04]  /*8e30*/  IMAD.WIDE.U32 R150, R149, -0x2daee0ad, RZ ;  /* 0xd2511f5395967825 */ /* 0x000fe800078e00ff */
[C---:B--2---:R-:W-:Y:S04]  /*8e40*/  HMMA.16816.F32 R44, R152.reuse, R164, R44 ;  /* 0x000000a4982c723c */ /* 0x044fe8000000182c */
[--C-:B------:R-:W-:Y:S01]  /*8e50*/  FFMA.FTZ R149, R26, c[0x0][0x23c], -R189.reuse ;  /* 0x00008f001a957a23 */ /* 0x100fe200000108bd */
[----:B------:R-:W-:Y:S01]  /*8e60*/  LOP3.LUT R25, R25, UR12, R150, 0x96, !PT ;  /* 0x0000000c19197c12 */ /* 0x000fe2000f8e9696 */
[----:B------:R-:W-:Y:S01]  /*8e70*/  FADD.FTZ R2, R196, R2 ;  /* 0x00000002c4027221 */ /* 0x000fe20000010000 */
[----:B------:R-:W-:Y:S01]  /*8e80*/  LOP3.LUT R26, R151, UR14, R236, 0x96, !PT ;  /* 0x0000000e971a7c12 */ /* 0x000fe2000f8e96ec */
[C---:B------:R-:W-:Y:S01]  /*8e90*/  HMMA.16816.F32 R48, R152.reuse, R166, R48 ;  /* 0x000000a69830723c */ /* 0x040fe20000001830 */
[----:B------:R-:W2:Y:S01]  /*8ea0*/  LDSM.16.MT88.4 R164, [R212+0x14800] ;  /* 0x01480000d4a4783b */ /* 0x000ea20000004200 */
[----:B------:R-:W-:Y:S02]  /*8eb0*/  MUFU.EX2 R191, R149 ;  /* 0x0000009500bf7308 */ /* 0x000fe40000000800 */
[----:B------:R-:W-:Y:S04]  /*8ec0*/  IMAD.WIDE.U32 R150, R26, -0x326172a9, RZ ;  /* 0xcd9e8d571a967825 */ /* 0x000fe800078e00ff */
[C---:B---3--:R-:W-:Y:S04]  /*8ed0*/  HMMA.16816.F32 R52, R152.reuse, R176, R52 ;  /* 0x000000b09834723c */ /* 0x048fe80000001834 */
[----:B------:R-:W-:Y:S01]  /*8ee0*/  LOP3.LUT R26, R151, UR13, R190, 0x96, !PT ;  /* 0x0000000d971a7c12 */ /* 0x000fe2000f8e96be */
[----:B------:R-:W-:Y:S01]  /*8ef0*/  FADD.FTZ R0, R194, R0 ;  /* 0x00000000c2007221 */ /* 0x000fe20000010000 */
[----:B------:R3:W-:Y:S01]  /*8f00*/  MUFU.EX2 R190, R27 ;  /* 0x0000001b00be7308 */ /* 0x0007e20000000800 */
[----:B------:R-:W-:Y:S01]  /*8f10*/  FADD.FTZ R2, R201, R2 ;  /* 0x00000002c9027221 */ /* 0x000fe20000010000 */
[C---:B------:R-:W-:Y:S04]  /*8f20*/  HMMA.16816.F32 R56, R152.reuse, R178, R56 ;  /* 0x000000b29838723c */ /* 0x040fe80000001838 */
[----:B------:R-:W-:Y:S02]  /*8f30*/  FADD.FTZ R0, R199, R0 ;  /* 0x00000000c7007221 */ /* 0x000fe40000010000 */
[----:B------:R-:W-:Y:S02]  /*8f40*/  FADD.FTZ R2, R200, R2 ;  /* 0x00000002c8027221 */ /* 0x000fe40000010000 */
[C---:B-----5:R-:W-:Y:S04]  /*8f50*/  HMMA.16816.F32 R60, R152.reuse, R156, R60 ;  /* 0x0000009c983c723c */ /* 0x060fe8000000183c */
[----:B------:R-:W-:Y:S04]  /*8f60*/  IMAD.WIDE.U32 R178, R25, -0x326172a9, RZ ;  /* 0xcd9e8d5719b27825 */ /* 0x000fe800078e00ff */
[C---:B------:R-:W-:Y:S01]  /*8f70*/  HMMA.16816.F32 R64, R152.reuse, R158, R64 ;  /* 0x0000009e9840723c */ /* 0x040fe20000001840 */
[----:B------:R-:W4:Y:S03]  /*8f80*/  LDSM.16.MT88.4 R156, [R211+0x14800] ;  /* 0x01480000d39c783b */ /* 0x000f260000004200 */
[----:B------:R-:W-:Y:S01]  /*8f90*/  LOP3.LUT R25, R179, UR11, R150, 0x96, !PT ;  /* 0x0000000bb3197c12 */ /* 0x000fe2000f8e9696 */
[--C-:B------:R-:W-:Y:S01]  /*8fa0*/  FFMA.FTZ R150, R23, c[0x0][0x23c], -R189.reuse ;  /* 0x00008f0017967a23 */ /* 0x100fe200000108bd */
[----:B------:R-:W-:Y:S01]  /*8fb0*/  MUFU.EX2 R179, R31 ;  /* 0x0000001f00b37308 */ /* 0x000fe20000000800 */
[----:B---3--:R-:W-:Y:S01]  /*8fc0*/  IMAD.WIDE.U32 R26, R26, -0x2daee0ad, RZ ;  /* 0xd2511f531a1a7825 */ /* 0x008fe200078e00ff */
[C---:B------:R-:W-:Y:S04]  /*8fd0*/  HMMA.16816.F32 R68, R152.reuse, R160, R68 ;  /* 0x000000a09844723c */ /* 0x040fe80000001844 */
[----:B------:R-:W-:Y:S01]  /*8fe0*/  IMAD.WIDE.U32 R176, R25, -0x2daee0ad, RZ ;  /* 0xd2511f5319b07825 */ /* 0x000fe200078e00ff */
[----:B------:R-:W-:Y:S03]  /*8ff0*/  LOP3.LUT R149, R27, UR10, R24, 0x96, !PT ;  /* 0x0000000a1b957c12 */ /* 0x000fe6000f8e9618 */
[C---:B------:R-:W-:Y:S01]  /*9000*/  HMMA.16816.F32 R72, R152.reuse, R162, R72 ;  /* 0x000000a29848723c */ /* 0x040fe20000001848 */
[----:B------:R-:W3:Y:S03]  /*9010*/  LDSM.16.MT88.4 R160, [R209+0x16800] ;  /* 0x01680000d1a0783b */ /* 0x000ee60000004200 */
[----:B------:R-:W-:Y:S02]  /*9020*/  FFMA.FTZ R189, R35, c[0x0][0x23c], -R189 ;  /* 0x00008f0023bd7a23 */ /* 0x000fe400000108bd */
[----:B------:R-:W-:Y:S02]  /*9030*/  FADD.FTZ R0, R198, R0 ;  /* 0x00000000c6007221 */ /* 0x000fe40000010000 */
[C---:B------:R-:W-:Y:S02]  /*9040*/  HMMA.16816.F32 R76, R152.reuse, R168, R76 ;  /* 0x000000a8984c723c */ /* 0x040fe4000000184c */
[----:B------:R-:W-:Y:S06]  /*9050*/  MUFU.EX2 R189, R189 ;  /* 0x000000bd00bd7308 */ /* 0x000fec0000000800 */
[C---:B------:R-:W-:Y:S08]  /*9060*/  HMMA.16816.F32 R80, R152.reuse, R170, R80 ;  /* 0x000000aa9850723c */ /* 0x040ff00000001850 */
[C---:B-1----:R-:W-:Y:S08]  /*9070*/  HMMA.16816.F32 R84, R152.reuse, R172, R84 ;  /* 0x000000ac9854723c */ /* 0x042ff00000001854 */
[C---:B------:R-:W-:Y:S01]  /*9080*/  HMMA.16816.F32 R88, R152.reuse, R174, R88 ;  /* 0x000000ae9858723c */ /* 0x040fe20000001858 */
[----:B------:R-:W-:Y:S07]  /*9090*/  LDSM.16.MT88.4 R172, [R211+0x15000] ;  /* 0x01500000d3ac783b */ /* 0x000fee0000004200 */
[C---:B------:R-:W-:Y:S07]  /*90a0*/  HMMA.16816.F32 R92, R152.reuse, R180, R92 ;  /* 0x000000b4985c723c */ /* 0x040fee000000185c */
[----:B------:R-:W-:Y:S01]  /*90b0*/  IMAD.WIDE.U32 R180, R149, -0x326172a9, RZ ;  /* 0xcd9e8d5795b47825 */ /* 0x000fe200078e00ff */
[C---:B------:R-:W-:Y:S01]  /*90c0*/  HMMA.16816.F32 R96, R152.reuse, R182, R96 ;  /* 0x000000b69860723c */ /* 0x040fe20000001860 */
[----:B------:R-:W-:Y:S07]  /*90d0*/  MUFU.EX2 R183, R28 ;  /* 0x0000001c00b77308 */ /* 0x000fee0000000800 */
[C---:B------:R-:W-:Y:S03]  /*90e0*/  HMMA.16816.F32 R100, R152.reuse, R184, R100 ;  /* 0x000000b89864723c */ /* 0x040fe60000001864 */
[----:B------:R-:W-:Y:S05]  /*90f0*/  MUFU.EX2 R182, R29 ;  /* 0x0000001d00b67308 */ /* 0x000fea0000000800 */
[C---:B------:R-:W-:Y:S05]  /*9100*/  HMMA.16816.F32 R104, R152.reuse, R186, R104 ;  /* 0x000000ba9868723c */ /* 0x040fea0000001868 */
[----:B------:R1:W5:Y:S03]  /*9110*/  MUFU.EX2 R187, R20 ;  /* 0x0000001400bb7308 */ /* 0x0003660000000800 */
[C---:B--2---:R-:W-:Y:S07]  /*9120*/  HMMA.16816.F32 R108, R152.reuse, R164, R108 ;  /* 0x000000a4986c723c */ /* 0x044fee000000186c */
[----:B------:R-:W2:Y:S01]  /*9130*/  MUFU.EX2 R185, R22 ;  /* 0x0000001600b97308 */ /* 0x000ea20000000800 */
[C---:B------:R-:W-:Y:S01]  /*9140*/  HMMA.16816.F32 R112, R152.reuse, R166, R112 ;  /* 0x000000a69870723c */ /* 0x040fe20000001870 */
[----:B------:R-:W2:Y:S07]  /*9150*/  LDSM.16.MT88.4 R164, [R210+0x16800] ;  /* 0x01680000d2a4783b */ /* 0x000eae0000004200 */
[C---:B----4-:R-:W-:Y:S01]  /*9160*/  HMMA.16816.F32 R116, R152.reuse, R156, R116 ;  /* 0x0000009c9874723c */ /* 0x050fe20000001874 */
[----:B------:R-:W4:Y:S03]  /*9170*/  MUFU.EX2 R184, R150 ;  /* 0x0000009600b87308 */ /* 0x000f260000000800 */
[----:B-1----:R-:W-:Y:S01]  /*9180*/  LOP3.LUT R20, R177, UR8, R26, 0x96, !PT ;  /* 0x00000008b1147c12 */ /* 0x002fe2000f8e961a */
[----:B-----5:R-:W-:Y:S01]  /*9190*/  FADD.FTZ R2, R187, R2 ;  /* 0x00000002bb027221 */ /* 0x020fe20000010000 */
[----:B------:R-:W-:Y:S02]  /*91a0*/  LDSM.16.MT88.4 R24, [R211+0x16800] ;  /* 0x01680000d318783b */ /* 0x000fe40000004200 */
[C---:B------:R-:W-:Y:S03]  /*91b0*/  HMMA.16816.F32 R120, R152.reuse, R158, R120 ;  /* 0x0000009e9878723c */ /* 0x040fe60000001878 */
[----:B------:R1:W-:Y:S03]  /*91c0*/  MUFU.EX2 R177, R32 ;  /* 0x0000002000b17308 */ /* 0x0003e60000000800 */
[----:B------:R-:W5:Y:S02]  /*91d0*/  LDSM.16.MT88.4 R156, [R212+0x16800] ;  /* 0x01680000d49c783b */ /* 0x000f640000004200 */
[C---:B---3--:R-:W-:Y:S04]  /*91e0*/  HMMA.16816.F32 R124, R152.reuse, R160, R124 ;  /* 0x000000a0987c723c */ /* 0x048fe8000000187c */
[----:B--2---:R-:W-:Y:S01]  /*91f0*/  FADD.FTZ R0, R185, R0 ;  /* 0x00000000b9007221 */ /* 0x004fe20000010000 */
[----:B------:R2:W3:Y:S03]  /*9200*/  MUFU.EX2 R186, R21 ;  /* 0x0000001500ba7308 */ /* 0x0004e60000000800 */
[C---:B------:R-:W-:Y:S01]  /*9210*/  HMMA.16816.F32 R128, R152.reuse, R162, R128 ;  /* 0x000000a29880723c */ /* 0x040fe20000001880 */
[----:B------:R-:W5:Y:S03]  /*9220*/  LDSM.16.MT88.4 R160, [R209+0x11000] ;  /* 0x01100000d1a0783b */ /* 0x000f660000004200 */
[----:B----4-:R-:W-:Y:S04]  /*9230*/  FADD.FTZ R0, R184, R0 ;  /* 0x00000000b8007221 */ /* 0x010fe80000010000 */
[----:B------:R-:W-:Y:S01]  /*9240*/  FADD.FTZ R0, R191, R0 ;  /* 0x00000000bf007221 */ /* 0x000fe20000010000 */
[C---:B------:R-:W-:Y:S03]  /*9250*/  HMMA.16816.F32 R132, R152.reuse, R164, R132 ;  /* 0x000000a49884723c */ /* 0x040fe60000001884 */
[----:B-1----:R-:W-:Y:S01]  /*9260*/  LOP3.LUT R32, R181, UR9, R178, 0x96, !PT ;  /* 0x00000009b5207c12 */ /* 0x002fe2000f8e96b2 */
[----:B------:R-:W-:Y:S04]  /*9270*/  FADD.FTZ R0, R190, R0 ;  /* 0x00000000be007221 */ /* 0x000fe80000010000 */
[C---:B------:R-:W-:Y:S04]  /*9280*/  HMMA.16816.F32 R136, R152.reuse, R166, R136 ;  /* 0x000000a69888723c */ /* 0x040fe80000001888 */
[----:B--2---:R-:W-:Y:S04]  /*9290*/  IMAD.WIDE.U32 R20, R20, -0x326172a9, RZ ;  /* 0xcd9e8d5714147825 */ /* 0x004fe800078e00ff */
[----:B------:R-:W-:Y:S01]  /*92a0*/  IMAD.WIDE.U32 R32, R32, -0x2daee0ad, RZ ;  /* 0xd2511f5320207825 */ /* 0x000fe200078e00ff */
[----:B------:R-:W-:Y:S03]  /*92b0*/  LOP3.LUT R149, R20, 0xffff, RZ, 0xc0, !PT ;  /* 0x0000ffff14957812 */ /* 0x000fe600078ec0ff */
[----:B------:R-:W-:Y:S01]  /*92c0*/  LOP3.LUT R21, R21, UR19, R180, 0x96, !PT ;  /* 0x0000001315157c12 */ /* 0x000fe2000f8e96b4 */
[----:B---3--:R-:W-:Y:S01]  /*92d0*/  FADD.FTZ R2, R186, R2 ;  /* 0x00000002ba027221 */ /* 0x008fe20000010000 */
[C---:B-----5:R-:W-:Y:S01]  /*92e0*/  HMMA.16816.F32 R16, R152.reuse, R156, R16 ;  /* 0x0000009c9810723c */ /* 0x060fe20000001810 */
[----:B------:R-:W1:Y:S02]  /*92f0*/  MUFU.EX2 R180, R30 ;  /* 0x0000001e00b47308 */ /* 0x000e640000000800 */
[----:B------:R-:W-:Y:S01]  /*9300*/  SHF.R.U32.HI R164, RZ, 0x10, R20 ;  /* 0x00000010ffa47819 */ /* 0x000fe20000011614 */
[----:B------:R-:W-:Y:S01]  /*9310*/  FADD.FTZ R2, R193, R2 ;  /* 0x00000002c1027221 */ /* 0x000fe20000010000 */
[----:B------:R-:W-:Y:S02]  /*9320*/  LOP3.LUT R165, R20, 0xff, RZ, 0xc0, !PT ;  /* 0x000000ff14a57812 */ /* 0x000fe400078ec0ff */
[----:B------:R-:W-:Y:S01]  /*9330*/  SHF.R.U32.HI R151, RZ, 0x18, R20 ;  /* 0x00000018ff977819 */ /* 0x000fe20000011614 */
[C---:B------:R-:W-:Y:S01]  /*9340*/  HMMA.16816.F32 R140, R152.reuse, R158, R140 ;  /* 0x0000009e988c723c */ /* 0x040fe2000000188c */
[----:B------:R-:W2:Y:S03]  /*9350*/  LDSM.16.MT88.4 R156, [R210+0x11000] ;  /* 0x01100000d29c783b */ /* 0x000ea60000004200 */
[----:B------:R-:W-:Y:S01]  /*9360*/  LOP3.LUT R20, R21, 0xffff, RZ, 0xc0, !PT ;  /* 0x0000ffff15147812 */ /* 0x000fe200078ec0ff */
[----:B------:R-:W-:Y:S01]  /*9370*/  FADD.FTZ R2, R192, R2 ;  /* 0x00000002c0027221 */ /* 0x000fe20000010000 */
[----:B------:R-:W-:Y:S02]  /*9380*/  LOP3.LUT R22, R164, 0xff, RZ, 0xc0, !PT ;  /* 0x000000ffa4167812 */ /* 0x000fe400078ec0ff */
[C---:B------:R-:W-:Y:S04]  /*9390*/  HMMA.16816.F32 R12, R152.reuse, R24, R12 ;  /* 0x00000018980c723c */ /* 0x040fe8000000180c */
[----:B------:R-:W-:Y:S01]  /*93a0*/  SHF.R.U32.HI R23, RZ, 0x8, R149 ;  /* 0x00000008ff177819 */ /* 0x000fe20000011695 */
[----:B------:R-:W-:Y:S01]  /*93b0*/  FADD.FTZ R2, R183, R2 ;  /* 0x00000002b7027221 */ /* 0x000fe20000010000 */
[----:B------:R-:W-:Y:S02]  /*93c0*/  LOP3.LUT R149, R21, 0xff, RZ, 0xc0, !PT ;  /* 0x000000ff15957812 */ /* 0x000fe400078ec0ff */
[----:B------:R-:W-:Y:S01]  /*93d0*/  HMMA.16816.F32 R144, R152, R26, R144 ;  /* 0x0000001a9890723c */ /* 0x000fe20000001890 */
[----:B------:R-:W-:Y:S03]  /*93e0*/  LDSM.16.MT88.4 R152, [R210+0x13000] ;  /* 0x01300000d298783b */ /* 0x000fe60000004200 */
[----:B------:R-:W-:Y:S01]  /*93f0*/  SHF.R.U32.HI R20, RZ, 0x8, R20 ;  /* 0x00000008ff147819 */ /* 0x000fe20000011614 */
[----:B-1----:R-:W-:Y:S01]  /*9400*/  FADD.FTZ R0, R180, R0 ;  /* 0x00000000b4007221 */ /* 0x002fe20000010000 */
[----:B------:R-:W-:Y:S01]  /*9410*/  PRMT R168, R165, 0x5410, R23 ;  /* 0x00005410a5a87816 */ /* 0x000fe20000000017 */
[----:B------:R-:W-:Y:S01]  /*9420*/  FADD.FTZ R2, R182, R2 ;  /* 0x00000002b6027221 */ /* 0x000fe20000010000 */
[----:B------:R-:W-:Y:S01]  /*9430*/  PRMT R23, R22, 0x5410, R151 ;  /* 0x0000541016177816 */ /* 0x000fe20000000097 */
[----:B------:R-:W1:Y:S03]  /*9440*/  LDSM.16.MT88.4 R164, [R212+0x11000] ;  /* 0x01100000d4a4783b */ /* 0x000e660000004200 */
[----:B------:R-:W-:Y:S01]  /*9450*/  PRMT R151, R149, 0x5410, R20 ;  /* 0x0000541095977816 */ /* 0x000fe20000000014 */
[--C-:B------:R-:W-:Y:S01]  /*9460*/  HSET2.LE.AND R22, R168, R246.reuse, PT ;  /* 0x000000f6a8167233 */ /* 0x100fe20003803000 */
[--C-:B------:R-:W-:Y:S01]  /*9470*/  SHF.R.U32.HI R20, RZ, 0x10, R21.reuse ;  /* 0x00000010ff147819 */ /* 0x100fe20000011615 */
[--C-:B------:R-:W-:Y:S01]  /*9480*/  HSET2.LE.AND R23, R23, R246.reuse, PT ;  /* 0x000000f617177233 */ /* 0x100fe20003803000 */
[----:B------:R-:W-:Y:S01]  /*9490*/  SHF.R.U32.HI R150, RZ, 0x18, R21 ;  /* 0x00000018ff967819 */ /* 0x000fe20000011615 */
[----:B------:R-:W3:Y:S01]  /*94a0*/  LDSM.16.MT88.4 R168, [R211+0x11000] ;  /* 0x01100000d3a8783b */ /* 0x000ee20000004200 */
[----:B------:R-:W-:Y:S01]  /*94b0*/  LOP3.LUT R149, R20, 0xff, RZ, 0xc0, !PT ;  /* 0x000000ff14957812 */ /* 0x000fe200078ec0ff */
[----:B------:R-:W-:Y:S01]  /*94c0*/  FADD.FTZ R0, R179, R0 ;  /* 0x00000000b3007221 */ /* 0x000fe20000010000 */
[----:B------:R-:W-:Y:S01]  /*94d0*/  F2FP.PACK_AB R20, R192, R193 ;  /* 0x000000c1c014723e */ /* 0x000fe200000000ff */
[----:B------:R-:W-:Y:S01]  /*94e0*/  FADD.FTZ R2, R177, R2 ;  /* 0x00000002b1027221 */ /* 0x000fe20000010000 */
[----:B------:R-:W-:Y:S02]  /*94f0*/  PRMT R149, R149, 0x5410, R150 ;  /* 0x0000541095957816 */ /* 0x000fe40000000096 */
[----:B------:R-:W-:Y:S01]  /*9500*/  F2FP.PACK_AB R21, R190, R191 ;  /* 0x000000bfbe15723e */ /* 0x000fe200000000ff */
[----:B------:R-:W-:Y:S01]  /*9510*/  LDSM.16.MT88.4 R28, [R211+0x17000] ;  /* 0x01700000d31c783b */ /* 0x000fe20000004200 */
[----:B------:R-:W-:Y:S01]  /*9520*/  LOP3.LUT R22, R22, R20, RZ, 0xc0, !PT ;  /* 0x0000001416167212 */ /* 0x000fe200078ec0ff */
[--C-:B------:R-:W-:Y:S01]  /*9530*/  HSET2.LE.AND R24, R149, R246.reuse, PT ;  /* 0x000000f695187233 */ /* 0x100fe20003803000 */
[----:B------:R-:W-:Y:S01]  /*9540*/  LOP3.LUT R23, R23, R21, RZ, 0xc0, !PT ;  /* 0x0000001517177212 */ /* 0x000fe200078ec0ff */
[--C-:B------:R-:W-:Y:S01]  /*9550*/  HSET2.LE.AND R20, R151, R246.reuse, PT ;  /* 0x000000f697147233 */ /* 0x100fe20003803000 */
[----:B------:R-:W-:Y:S01]  /*9560*/  F2FP.PACK_AB R25, R184, R185 ;  /* 0x000000b9b819723e */ /* 0x000fe200000000ff */
[----:B------:R-:W-:Y:S01]  /*9570*/  FADD.FTZ R240, R188, R2 ;  /* 0x00000002bcf07221 */ /* 0x000fe20000010000 */
[----:B------:R-:W-:Y:S02]  /*9580*/  F2FP.PACK_AB R21, R186, R187 ;  /* 0x000000bbba15723e */ /* 0x000fe400000000ff */
[----:B------:R-:W-:Y:S02]  /*9590*/  LOP3.LUT R149, R33, UR18, R176, 0x96, !PT ;  /* 0x0000001221957c12 */ /* 0x000fe4000f8e96b0 */
[----:B------:R-:W-:Y:S01]  /*95a0*/  LOP3.LUT R20, R20, R21, RZ, 0xc0, !PT ;  /* 0x0000001514147212 */ /* 0x000fe200078ec0ff */
[----:B------:R-:W4:Y:S01]  /*95b0*/  MUFU.EX2 R176, R34 ;  /* 0x0000002200b07308 */ /* 0x000f220000000800 */
[----:B------:R-:W-:Y:S02]  /*95c0*/  LOP3.LUT R21, R24, R25, RZ, 0xc0, !PT ;  /* 0x0000001918157212 */ /* 0x000fe400078ec0ff */
[----:B------:R-:W5:Y:S01]  /*95d0*/  LDSM.16.MT88.4 R24, [R209+0x13000] ;  /* 0x01300000d118783b */ /* 0x000f620000004200 */
[----:B------:R-:W-:Y:S02]  /*95e0*/  LOP3.LUT R150, R32, 0xffff, RZ, 0xc0, !PT ;  /* 0x0000ffff20967812 */ /* 0x000fe400078ec0ff */
[----:B------:R-:W-:Y:S02]  /*95f0*/  SHF.R.U32.HI R151, RZ, 0x10, R32 ;  /* 0x00000010ff977819 */ /* 0x000fe40000011620 */
[C---:B------:R-:W-:Y:S05]  /*9600*/  HMMA.16816.F32 R4, R20.reuse, R160, R4 ;  /* 0x000000a01404723c */ /* 0x040fea0000001804 */
[----:B------:R-:W-:Y:S03]  /*9610*/  SHF.R.U32.HI R150, RZ, 0x8, R150 ;  /* 0x00000008ff967819 */ /* 0x000fe60000011696 */
[C---:B------:R-:W-:Y:S01]  /*9620*/  HMMA.16816.F32 R8, R20.reuse, R162, R8 ;  /* 0x000000a21408723c */ /* 0x040fe20000001808 */
[----:B------:R-:W-:Y:S07]  /*9630*/  LDSM.16.MT88.4 R160, [R211+0x13000] ;  /* 0x01300000d3a0783b */ /* 0x000fee0000004200 */
[C---:B--2---:R-:W-:Y:S04]  /*9640*/  HMMA.16816.F32 R36, R20.reuse, R156, R36 ;  /* 0x0000009c1424723c */ /* 0x044fe80000001824 */
[----:B----4-:R-:W-:Y:S04]  /*9650*/  FADD.FTZ R0, R176, R0 ;  /* 0x00000000b0007221 */ /* 0x010fe80000010000 */
[C---:B------:R-:W-:Y:S01]  /*9660*/  HMMA.16816.F32 R40, R20.reuse, R158, R40 ;  /* 0x0000009e1428723c */ /* 0x040fe20000001828 */
[----:B------:R-:W2:Y:S03]  /*9670*/  LDSM.16.MT88.4 R156, [R212+0x13000] ;  /* 0x01300000d49c783b */ /* 0x000ea60000004200 */
[----:B------:R-:W-:Y:S04]  /*9680*/  FADD.FTZ R241, R189, R0 ;  /* 0x00000000bdf17221 */ /* 0x000fe80000010000 */
        /* <DEDUP_REMOVED lines=20> */
[----:B------:R-:W-:Y:S07]  /*97d0*/  LDSM.16.MT88.4 R164, [R211+0x11800] ;  /* 0x01180000d3a4783b */ /* 0x000fee0000004200 */
[C---:B---3--:R-:W-:Y:S08]  /*97e0*/  HMMA.16816.F32 R100, R20.reuse, R168, R100 ;  /* 0x000000a81464723c */ /* 0x048ff00000001864 */
[C---:B------:R-:W-:Y:S01]  /*97f0*/  HMMA.16816.F32 R104, R20.reuse, R170, R104 ;  /* 0x000000aa1468723c */ /* 0x040fe20000001868 */
[----:B------:R-:W-:Y:S07]  /*9800*/  LDSM.16.MT88.4 R168, [R211+0x15800] ;  /* 0x01580000d3a8783b */ /* 0x000fee0000004200 */
[C---:B----4-:R-:W-:Y:S08]  /*9810*/  HMMA.16816.F32 R108, R20.reuse, R24, R108 ;  /* 0x00000018146c723c */ /* 0x050ff0000000186c */
[C---:B------:R-:W-:Y:S01]  /*9820*/  HMMA.16816.F32 R112, R20.reuse, R26, R112 ;  /* 0x0000001a1470723c */ /* 0x040fe20000001870 */
[----:B------:R-:W1:Y:S07]  /*9830*/  LDSM.16.MT88.4 R24, [R212+0x17000] ;  /* 0x01700000d418783b */ /* 0x000e6e0000004200 */
[C---:B------:R-:W-:Y:S08]  /*9840*/  HMMA.16816.F32 R116, R20.reuse, R172, R116 ;  /* 0x000000ac1474723c */ /* 0x040ff00000001874 */
[C---:B------:R-:W-:Y:S01]  /*9850*/  HMMA.16816.F32 R120, R20.reuse, R174, R120 ;  /* 0x000000ae1478723c */ /* 0x040fe20000001878 */
[----:B------:R-:W-:Y:S07]  /*9860*/  LDSM.16.MT88.4 R172, [R209+0x17800] ;  /* 0x01780000d1ac783b */ /* 0x000fee0000004200 */
[C---:B-----5:R-:W-:Y:S07]  /*9870*/  HMMA.16816.F32 R124, R20.reuse, R152, R124 ;  /* 0x00000098147c723c */ /* 0x060fee000000187c */
[----:B------:R-:W-:Y:S01]  /*9880*/  LOP3.LUT R153, R32, 0xff, RZ, 0xc0, !PT ;  /* 0x000000ff20997812 */ /* 0x000fe200078ec0ff */
[C---:B------:R-:W-:Y:S04]  /*9890*/  HMMA.16816.F32 R128, R20.reuse, R154, R128 ;  /* 0x0000009a1480723c */ /* 0x040fe80000001880 */
[----:B------:R-:W-:Y:S02]  /*98a0*/  SHF.R.U32.HI R152, RZ, 0x18, R32 ;  /* 0x00000018ff987819 */ /* 0x000fe40000011620 */
[----:B------:R-:W-:Y:S01]  /*98b0*/  LDSM.16.MT88.4 R32, [R210+0x11800] ;  /* 0x01180000d220783b */ /* 0x000fe20000004200 */
[----:B------:R-:W-:Y:S01]  /*98c0*/  PRMT R150, R153, 0x5410, R150 ;  /* 0x0000541099967816 */ /* 0x000fe20000000096 */
[C---:B--2---:R-:W-:Y:S08]  /*98d0*/  HMMA.16816.F32 R132, R20.reuse, R156, R132 ;  /* 0x0000009c1484723c */ /* 0x044ff00000001884 */
[C---:B------:R-:W-:Y:S01]  /*98e0*/  HMMA.16816.F32 R136, R20.reuse, R158, R136 ;  /* 0x0000009e1488723c */ /* 0x040fe20000001888 */
[----:B------:R-:W2:Y:S07]  /*98f0*/  LDSM.16.MT88.4 R156, [R209+0x11800] ;  /* 0x01180000d19c783b */ /* 0x000eae0000004200 */
[C---:B-1----:R-:W-:Y:S07]  /*9900*/  HMMA.16816.F32 R16, R20.reuse, R24, R16 ;  /* 0x000000181410723c */ /* 0x042fee0000001810 */
[C---:B------:R-:W-:Y:S01]  /*9910*/  LOP3.LUT R24, R149.reuse, 0xffff, RZ, 0xc0, !PT ;  /* 0x0000ffff95187812 */ /* 0x040fe200078ec0ff */
[C---:B------:R-:W-:Y:S04]  /*9920*/  HMMA.16816.F32 R140, R20.reuse, R26, R140 ;  /* 0x0000001a148c723c */ /* 0x040fe8000000188c */
[----:B------:R-:W-:Y:S02]  /*9930*/  LOP3.LUT R25, R149, 0xff, RZ, 0xc0, !PT ;  /* 0x000000ff95197812 */ /* 0x000fe400078ec0ff */
[----:B------:R-:W-:Y:S02]  /*9940*/  SHF.R.U32.HI R24, RZ, 0x8, R24 ;  /* 0x00000008ff187819 */ /* 0x000fe40000011618 */
[C---:B------:R-:W-:Y:S04]  /*9950*/  HMMA.16816.F32 R12, R20.reuse, R28, R12 ;  /* 0x0000001c140c723c */ /* 0x040fe8000000180c */
[----:B------:R-:W-:Y:S02]  /*9960*/  PRMT R25, R25, 0x5410, R24 ;  /* 0x0000541019197816 */ /* 0x000fe40000000018 */
[--C-:B------:R-:W-:Y:S02]  /*9970*/  SHF.R.U32.HI R24, RZ, 0x10, R149.reuse ;  /* 0x00000010ff187819 */ /* 0x100fe40000011695 */
[----:B------:R-:W-:Y:S01]  /*9980*/  HMMA.16816.F32 R144, R20, R30, R144 ;  /* 0x0000001e1490723c */ /* 0x000fe20000001890 */
[----:B------:R-:W1:Y:S03]  /*9990*/  LDSM.16.MT88.4 R20, [R209+0x13800] ;  /* 0x01380000d114783b */ /* 0x000e660000004200 */
[----:B------:R-:W-:Y:S02]  /*99a0*/  LOP3.LUT R27, R151, 0xff, RZ, 0xc0, !PT ;  /* 0x000000ff971b7812 */ /* 0x000fe400078ec0ff */
[----:B------:R-:W-:Y:S02]  /*99b0*/  SHF.R.U32.HI R149, RZ, 0x18, R149 ;  /* 0x00000018ff957819 */ /* 0x000fe40000011695 */
[----:B------:R-:W-:Y:S01]  /*99c0*/  LOP3.LUT R26, R24, 0xff, RZ, 0xc0, !PT ;  /* 0x000000ff181a7812 */ /* 0x000fe200078ec0ff */
[--C-:B------:R-:W-:Y:S03]  /*99d0*/  HSET2.LE.AND R24, R25, R246.reuse, PT ;  /* 0x000000f619187233 */ /* 0x100fe60003803000 */
[----:B------:R-:W-:Y:S01]  /*99e0*/  PRMT R151, R27, 0x5410, R152 ;  /* 0x000054101b977816 */ /* 0x000fe20000000098 */
[--C-:B------:R-:W-:Y:S01]  /*99f0*/  HSET2.LE.AND R27, R150, R246.reuse, PT ;  /* 0x000000f6961b7233 */ /* 0x100fe20003803000 */
[----:B------:R-:W-:Y:S02]  /*9a00*/  PRMT R26, R26, 0x5410, R149 ;  /* 0x000054101a1a7816 */ /* 0x000fe40000000095 */
[----:B------:R-:W-:Y:S01]  /*9a10*/  F2FP.PACK_AB R25, R182, R183 ;  /* 0x000000b7b619723e */ /* 0x000fe200000000ff */
[--C-:B------:R-:W-:Y:S01]  /*9a20*/  HSET2.LE.AND R29, R151, R246.reuse, PT ;  /* 0x000000f6971d7233 */ /* 0x100fe20003803000 */
[----:B------:R-:W-:Y:S02]  /*9a30*/  F2FP.PACK_AB R28, R188, R177 ;  /* 0x000000b1bc1c723e */ /* 0x000fe400000000ff */
[----:B------:R-:W-:Y:S01]  /*9a40*/  LOP3.LUT R24, R24, R25, RZ, 0xc0, !PT ;  /* 0x0000001918187212 */ /* 0x000fe200078ec0ff */
[----:B------:R-:W-:Y:S01]  /*9a50*/  HSET2.LE.AND R25, R26, R246, PT ;  /* 0x000000f61a197233 */ /* 0x000fe20003803000 */
[----:B------:R-:W-:Y:S02]  /*9a60*/  F2FP.PACK_AB R26, R179, R180 ;  /* 0x000000b4b31a723e */ /* 0x000fe400000000ff */
[----:B------:R-:W-:Y:S02]  /*9a70*/  F2FP.PACK_AB R149, R189, R176 ;  /* 0x000000b0bd95723e */ /* 0x000fe400000000ff */
[----:B------:R-:W-:Y:S02]  /*9a80*/  LOP3.LUT R25, R25, R26, RZ, 0xc0, !PT ;  /* 0x0000001a19197212 */ /* 0x000fe400078ec0ff */
[----:B------:R-:W-:Y:S02]  /*9a90*/  LOP3.LUT R26, R27, R28, RZ, 0xc0, !PT ;  /* 0x0000001c1b1a7212 */ /* 0x000fe400078ec0ff */
[----:B------:R-:W-:Y:S02]  /*9aa0*/  LOP3.LUT R27, R29, R149, RZ, 0xc0, !PT ;  /* 0x000000951d1b7212 */ /* 0x000fe400078ec0ff */
[----:B------:R-:W-:Y:S01]  /*9ab0*/  LDSM.16.MT88.4 R28, [R211+0x13800] ;  /* 0x01380000d31c783b */ /* 0x000fe20000004200 */
[----:B------:R-:W-:Y:S02]  /*9ac0*/  MOV R150, R3 ;  /* 0x0000000300967202 */ /* 0x000fe40000000f00 */
[----:B------:R-:W-:Y:S02]  /*9ad0*/  MOV R149, R148 ;  /* 0x0000009400957202 */ /* 0x000fe40000000f00 */
[C---:B--2---:R-:W-:Y:S03]  /*9ae0*/  HMMA.16816.F32 R152, R24.reuse, R156, R4 ;  /* 0x0000009c1898723c */ /* 0x044fe60000001804 */
[----:B------:R-:W2:Y:S05]  /*9af0*/  LDSM.16.MT88.4 R4, [R210+0x13800] ;  /* 0x01380000d204783b */ /* 0x000eaa0000004200 */
[C---:B------:R-:W-:Y:S03]  /*9b00*/  HMMA.16816.F32 R156, R24.reuse, R158, R8 ;  /* 0x0000009e189c723c */ /* 0x040fe60000001808 */
[----:B------:R-:W3:Y:S05]  /*9b10*/  LDSM.16.MT88.4 R8, [R212+0x13800] ;  /* 0x01380000d408783b */ /* 0x000eea0000004200 */
[C---:B------:R-:W-:Y:S08]  /*9b20*/  HMMA.16816.F32 R36, R24.reuse, R32, R36 ;  /* 0x000000201824723c */ /* 0x040ff00000001824 */
        /* <DEDUP_REMOVED lines=36> */
.L_x_643:
        /* <DEDUP_REMOVED lines=9> */
[----:B------:R-:W4:Y:S01]  /*9e00*/  S2UR UR10, SR_CTAID.Z ;  /* 0x00000000000a79c3 */ /* 0x000f220000002700 */
        /* <DEDUP_REMOVED lines=49> */
[----:B------:R-:W-:Y:S01]  /*a120*/  UIMAD UR14, UR10, UR14, UR4 ;  /* 0x0000000e0a0e72a4 */ /* 0x000fe2000f8e0204 */
        /* <DEDUP_REMOVED lines=344> */
.L_x_648:
[----:B--234-:R-:W-:Y:S05]  /*b6b0*/  BSYNC B0 ;  /* 0x0000000000007941 */ /* 0x01cfea0003800000 */
.L_x_647:
[----:B------:R-:W2:Y:S04]  /*b6c0*/  LDL.LU.64 R4, [R1+0x20] ;  /* 0x0000200001047983 */ /* 0x000ea80000300a00 */
[----:B------:R-:W3:Y:S04]  /*b6d0*/  S2R R3, SR_TID.X ;  /* 0x0000000000037919 */ /* 0x000ee80000002100 */
[----:B------:R-:W4:Y:S01]  /*b6e0*/  S2R R8, SR_CTAID.Z ;  /* 0x0000000000087919 */ /* 0x000f220000002700 */
[----:B------:R-:W-:-:S02]  /*b6f0*/  USHF.R.S32.HI UR6, URZ, 0x1f, UR10 ;  /* 0x0000001f3f067899 */ /* 0x000fc4000801140a */
[----:B------:R-:W-:Y:S01]  /*b700*/  ULDC.64 UR4, c[0x0][0x1f0] ;  /* 0x00007c0000047ab9 */ /* 0x000fe20000000a00 */
[----:B------:R1:W5:Y:S01]  /*b710*/  LDL.64 R12, [R1+0x8] ;  /* 0x00000800010c7983 */ /* 0x0003620000100a00 */
[----:B------:R-:W-:Y:S01]  /*b720*/  UIMAD UR4, UR6, UR4, URZ ;  /* 0x00000004060472a4 */ /* 0x000fe2000f8e023f */
[----:B------:R-:W-:Y:S03]  /*b730*/  BSSY B0, `(.L_x_649) ;  /* 0x0000016000007945 */ /* 0x000fe60003800000 */
[----:B------:R-:W-:Y:S01]  /*b740*/  UIMAD UR4, UR10, UR5, UR4 ;  /* 0x000000050a0472a4 */ /* 0x000fe2000f8e0204 */
[----:B---3--:R-:W-:-:S04]  /*b750*/  SHF.R.S32.HI R0, RZ, 0x1f, R3 ;  /* 0x0000001fff007819 */ /* 0x008fc80000011403 */
[----:B------:R-:W-:-:S04]  /*b760*/  LEA.HI R0, R0, R3, RZ, 0x3 ;  /* 0x0000000300007211 */ /* 0x000fc800078f18ff */
[----:B------:R-:W-:Y:S02]  /*b770*/  SHF.R.S32.HI R11, RZ, 0x3, R0 ;  /* 0x00000003ff0b7819 */ /* 0x000fe40000011400 */
[----:B--2---:R-:W-:-:S04]  /*b780*/  IADD3 R2, P0, R4, UR12, RZ ;  /* 0x0000000c04027c10 */ /* 0x004fc8000ff1e0ff */
[----:B------:R-:W-:Y:S02]  /*b790*/  IADD3.X R3, R5, UR7, RZ, P0, !PT ;  /* 0x0000000705037c10 */ /* 0x000fe400087fe4ff */
[----:B------:R-:W-:-:S03]  /*b7a0*/  ISETP.GE.AND P0, PT, R11, UR20, PT ;  /* 0x000000140b007c0c */ /* 0x000fc6000bf06270 */
[----:B----4-:R-:W-:-:S05]  /*b7b0*/  IMAD.WIDE.U32 R8, R8, c[0x0][0x1f0], R2 ;  /* 0x00007c0008087a25 */ /* 0x010fca00078e0002 */
[----:B------:R-:W-:-:S05]  /*b7c0*/  IADD3 R7, R9, UR4, RZ ;  /* 0x0000000409077c10 */ /* 0x000fca000fffe0ff */
[----:B------:R-:W-:Y:S05]  /*b7d0*/  @P0 BRA `(.L_x_650) ;  /* 0x000000b000000947 */ /* 0x000fea0003800000 */
[----:B-1----:R-:W-:Y:S01]  /*b7e0*/  MOV R6, R8 ;  /* 0x0000000800067202 */ /* 0x002fe20000000f00 */
        /* <DEDUP_REMOVED lines=10> */
.L_x_650:
[----:B-1----:R-:W-:Y:S05]  /*b890*/  BSYNC B0 ;  /* 0x0000000000007941 */ /* 0x002fea0003800000 */
.L_x_649:
[----:B------:R-:W-:Y:S01]  /*b8a0*/  IADD3 R0, R11, 0x10, RZ ;  /* 0x000000100b007810 */ /* 0x000fe20007ffe0ff */
[----:B------:R-:W-:Y:S03]  /*b8b0*/  BSSY B0, `(.L_x_651) ;  /* 0x0000011000007945 */ /* 0x000fe60003800000 */
[----:B------:R-:W-:-:S13]  /*b8c0*/  ISETP.GE.AND P0, PT, R0, UR20, PT ;  /* 0x0000001400007c0c */ /* 0x000fda000bf06270 */
[----:B------:R-:W-:Y:S05]  /*b8d0*/  @P0 BRA `(.L_x_652) ;  /* 0x000000e000000947 */ /* 0x000fea0003800000 */
[----:B-----5:R-:W-:Y:S01]  /*b8e0*/  IADD3 R10, P0, R12, 0x10, RZ ;  /* 0x000000100c0a7810 */ /* 0x020fe20007f1e0ff */
        /* <DEDUP_REMOVED lines=13> */
.L_x_652:
[----:B------:R-:W-:Y:S05]  /*b9c0*/  BSYNC B0 ;  /* 0x0000000000007941 */ /* 0x000fea0003800000 */
.L_x_651:
        /* <DEDUP_REMOVED lines=18> */
.L_x_654:
[----:B------:R-:W-:Y:S05]  /*baf0*/  BSYNC B0 ;  /* 0x0000000000007941 */ /* 0x000fea0003800000 */
.L_x_653:
[----:B------:R-:W-:-:S04]  /*bb00*/  IADD3 R0, R11, 0x30, RZ ;  /* 0x000000300b007810 */ /* 0x000fc80007ffe0ff */
[----:B------:R-:W-:-:S13]  /*bb10*/  ISETP.GE.AND P0, PT, R0, UR20, PT ;  /* 0x0000001400007c0c */ /* 0x000fda000bf06270 */
        /* <DEDUP_REMOVED lines=16> */
.L_x_639:
[----:B------:R-:W-:Y:S01]  /*bc20*/  UISETP.NE.AND UP4, UPT, UR21, -0x1, UPT ;  /* 0xffffffff1500788c */ /* 0x000fe2000bf85270 */
[----:B------:R-:W-:Y:S01]  /*bc30*/  LEA.HI R6, R27, R104, RZ, 0x3 ;  /* 0x000000681b067211 */ /* 0x000fe200078f18ff */
[----:B------:R-:W-:Y:S01]  /*bc40*/  ULDC.U8 UR14, c[0x0][0x329] ;  /* 0x0000ca40000e7ab9 */ /* 0x000fe20000000000 */
[----:B------:R-:W1:Y:S01]  /*bc50*/  S2R R12, SR_CTAID.Z ;  /* 0x00000000000c7919 */ /* 0x000e620000002700 */
[----:B------:R-:W-:Y:S01]  /*bc60*/  UISETP.NE.AND UP3, UPT, UR14, URZ, UPT ;  /* 0x0000003f0e00728c */ /* 0x000fe2000bf65270 */
[----:B------:R-:W-:Y:S01]  /*bc70*/  LOP3.LUT R0, R6, 0x1ffffff8, RZ, 0xc0, !PT ;  /* 0x1ffffff806007812 */ /* 0x000fe200078ec0ff */
[----:B------:R-:W-:Y:S01]  /*bc80*/  ULDC.64 UR6, c[0x0][0x1e8] ;  /* 0x00007a0000067ab9 */ /* 0x000fe20000000a00 */
[----:B------:R-:W2:Y:S01]  /*bc90*/  S2R R4, SR_CTAID.X ;  /* 0x0000000000047919 */ /* 0x000ea20000002500 */
[----:B------:R-:W-:Y:S01]  /*bca0*/  ULDC.U8 UR15, c[0x0][0x328] ;  /* 0x0000ca00000f7ab9 */ /* 0x000fe20000000000 */
[----:B------:R-:W-:Y:S01]  /*bcb0*/  SHF.R.S32.HI R6, RZ, 0x3, R6 ;  /* 0x00000003ff067819 */ /* 0x000fe20000011406 */
[----:B------:R-:W-:Y:S01]  /*bcc0*/  ULDC.64 UR4, c[0x0][0x1e0] ;  /* 0x0000780000047ab9 */ /* 0x000fe20000000a00 */
[----:B------:R-:W-:Y:S01]  /*bcd0*/  IMAD.IADD R0, R104, 0x1, -R0 ;  /* 0x0000000168007824 */ /* 0x000fe200078e0a00 */
[----:B------:R-:W-:Y:S01]  /*bce0*/  @UP4 UIMAD.WIDE.U32 UR12, UR21, UR6, URZ ;  /* 0x00000006150c42a5 */ /* 0x000fe2000f8e003f */
[----:B------:R-:W-:Y:S01]  /*bcf0*/  SHF.R.S32.HI R7, RZ, 0x1f, R6 ;  /* 0x0000001fff077819 */ /* 0x000fe20000011406 */
[----:B------:R-:W-:Y:S01]  /*bd00*/  @!UP4 USHF.R.S32.HI UR16, URZ, 0x1f, UR10 ;  /* 0x0000001f3f10c899 */ /* 0x000fe2000801140a */
[----:B------:R-:W-:Y:S01]  /*bd10*/  IMAD.SHL.U32 R0, R0, 0x8, RZ ;  /* 0x0000000800007824 */ /* 0x000fe200078e00ff */
[----:B------:R-:W-:Y:S01]  /*bd20*/  UISETP.NE.AND UP2, UPT, UR15, URZ, UPT ;  /* 0x0000003f0f00728c */ /* 0x000fe2000bf45270 */
[----:B------:R-:W-:Y:S01]  /*bd30*/  BSSY B0, `(.L_x_655) ;  /* 0x0000039000007945 */ /* 0x000fe20003800000 */
[----:B------:R-:W-:-:S02]  /*bd40*/  @!UP4 UIMAD UR16, UR16, UR4, URZ ;  /* 0x000000041010c2a4 */ /* 0x000fc4000f8e023f */
[----:B------:R-:W-:Y:S02]  /*bd50*/  @UP4 UIMAD UR7, UR21, UR7, UR13 ;  /* 0x00000007150742a4 */ /* 0x000fe4000f8e020d */
[----:B------:R-:W-:Y:S02]  /*bd60*/  USHF.R.S32.HI UR13, URZ, 0x1f, UR9 ;  /* 0x0000001f3f0d7899 */ /* 0x000fe40008011409 */
[----:B------:R-:W-:Y:S02]  /*bd70*/  @UP4 UMOV UR17, UR12 ;  /* 0x0000000c00114c82 */ /* 0x000fe40008000000 */
[----:B------:R-:W-:Y:S02]  /*bd80*/  @!UP3 UISETP.NE.AND UP1, UPT, UR15, URZ, UPT ;  /* 0x0000003f0f00b28c */ /* 0x000fe4000bf25270 */
[----:B------:R-:W-:Y:S02]  /*bd90*/  ULDC UR11, c[0x0][0x214] ;  /* 0x00008500000b7ab9 */ /* 0x000fe40000000800 */
[----:B------:R-:W-:Y:S01]  /*bda0*/  @UP3 ULDC UR12, c[0x0][0x210] ;  /* 0x00008400000c3ab9 */ /* 0x000fe20000000800 */
[----:B--2---:R-:W-:Y:S01]  /*bdb0*/  IMAD.WIDE R4, R4, 0x40, R6 ;  /* 0x0000004004047825 */ /* 0x004fe200078e0206 */
[----:B------:R-:W-:-:S02]  /*bdc0*/  UISETP.EQ.AND UP2, UPT, UR14, URZ, UP2 ;  /* 0x0000003f0e00728c */ /* 0x000fc40009742270 */
[----:B------:R-:W-:Y:S02]  /*bdd0*/  ULDC UR8, c[0x0][0x234] ;  /* 0x00008d0000087ab9 */ /* 0x000fe40000000800 */
[----:B------:R-:W-:Y:S02]  /*bde0*/  @!UP4 UIMAD.WIDE.U32 UR18, UR10, UR4, URZ ;  /* 0x000000040a12c2a5 */ /* 0x000fe4000f8e003f */
[----:B------:R-:W-:Y:S02]  /*bdf0*/  @!UP4 UIMAD UR16, UR10, UR5, UR16 ;  /* 0x000000050a10c2a4 */ /* 0x000fe4000f8e0210 */
[----:B------:R-:W-:Y:S02]  /*be00*/  @UP3 UIMAD UR12, UR12, UR11, URZ ;  /* 0x0000000b0c0c32a4 */ /* 0x000fe4000f8e023f */
[----:B------:R-:W-:Y:S02]  /*be10*/  ULDC.64 UR4, c[0x0][0x1f0] ;  /* 0x00007c0000047ab9 */ /* 0x000fe40000000a00 */
[----:B------:R-:W-:-:S02]  /*be20*/  @!UP3 USEL UR12, UR11, UR8, !UP1 ;  /* 0x000000080b0cb287 */ /* 0x000fc4000c800000 */
[----:B------:R-:W-:Y:S02]  /*be30*/  UISETP.NE.OR UP0, UPT, UR21, -0x1, !UP2 ;  /* 0xffffffff1500788c */ /* 0x000fe4000d705670 */
        /* <DEDUP_REMOVED lines=8> */
[----:B------:R-:W-:Y:S02]  /*bec0*/  UIMAD UR13, UR10, UR13, URZ ;  /* 0x0000000d0a0d72a4 */ /* 0x000fe4000f8e023f */
[----:B------:R-:W-:Y:S01]  /*bed0*/  @!UP0 UIMAD UR21, UR10, UR11, URZ ;  /* 0x0000000b0a1582a4 */ /* 0x000fe2000f8e023f */
[----:B------:R-:W-:Y:S01]  /*bee0*/  LEA.HI.X.SX32 R3, R0, UR7, 0x1, P0 ;  /* 0x0000000700037c11 */ /* 0x000fe200080f0eff */
[----:B------:R-:W-:Y:S01]  /*bef0*/  USEL UR13, UR13, URZ, !UP2 ;  /* 0x0000003f0d0d7287 */ /* 0x000fe2000d000000 */
[----:B------:R-:W-:Y:S01]  /*bf00*/  ISETP.GE.AND P0, PT, R6, UR22, PT ;  /* 0x0000001606007c0c */ /* 0x000fe2000bf06270 */
[----:B------:R-:W-:-:S02]  /*bf10*/  @UP3 ULDC UR14, c[0x0][0x210] ;  /* 0x00008400000e3ab9 */ /* 0x000fc40000000800 */
[----:B------:R-:W-:Y:S01]  /*bf20*/  @!UP3 UMOV UR14, 0x1 ;  /* 0x00000001000eb882 */ /* 0x000fe20000000000 */
[----:B-1----:R-:W-:Y:S01]  /*bf30*/  IMAD.WIDE.U32 R12, R12, c[0x0][0x1f0], R2 ;  /* 0x00007c000c0c7a25 */ /* 0x002fe200078e0002 */
[----:B------:R-:W-:Y:S02]  /*bf40*/  UIMAD UR13, UR9, UR12, UR13 ;  /* 0x0000000c090d72a4 */ /* 0x000fe4000f8e020d */
[----:B------:R-:W-:Y:S02]  /*bf50*/  UIMAD UR20, UR20, UR14, URZ ;  /* 0x0000000e141472a4 */ /* 0x000fe4000f8e023f */
[----:B------:R-:W-:Y:S02]  /*bf60*/  @!UP2 UMOV UR26, URZ ;  /* 0x0000003f001aac82 */ /* 0x000fe40008000000 */
[----:B------:R-:W-:Y:S02]  /*bf70*/  @UP2 UMOV UR26, UR21 ;  /* 0x00000015001a2c82 */ /* 0x000fe40008000000 */
[----:B------:R-:W-:-:S02]  /*bf80*/  UIMAD UR4, UR9, UR5, UR4 ;  /* 0x00000005090472a4 */ /* 0x000fc4000f8e0204 */
        /* <DEDUP_REMOVED lines=19> */
.L_x_656:
[----:B------:R-:W-:Y:S05]  /*c0c0*/  BSYNC B0 ;  /* 0x0000000000007941 */ /* 0x000fea0003800000 */
.L_x_655:
        /* <DEDUP_REMOVED lines=18> */
.L_x_658:
[----:B------:R-:W-:Y:S05]  /*c1f0*/  BSYNC B0 ;  /* 0x0000000000007941 */ /* 0x000fea0003800000 */
.L_x_657:
        /* <DEDUP_REMOVED lines=18> */
.L_x_660:
[----:B------:R-:W-:Y:S05]  /*c320*/  BSYNC B0 ;  /* 0x0000000000007941 */ /* 0x000fea0003800000 */
.L_x_659:
        /* <DEDUP_REMOVED lines=17> */
.L_x_662:
[----:B------:R-:W-:Y:S05]  /*c440*/  BSYNC B0 ;  /* 0x0000000000007941 */ /* 0x000fea0003800000 */
.L_x_661:
        /* <DEDUP_REMOVED lines=35> */
.L_x_663:
        /* <DEDUP_REMOVED lines=16> */
.L_x_2036:


//--------------------- .text._ZN5flash16flash_fwd_kernelI23Flash_fwd_kernel_traitsILi256ELi64ELi64ELi4ELb0ELb0EN7cutlass6half_tE19Flash_kernel_traitsILi256ELi64ELi64ELi4ES3_EELb0ELb0ELb0ELb0ELb0ELb1ELb1ELb0EEEvNS_16Flash_fwd_paramsE --------------------------
	.section	.text._ZN5flash16flash_fwd_kernelI23Flash_fwd_kernel_traitsILi256ELi64ELi64ELi4ELb0ELb0EN7cutlass6half_tE19Flash_kernel_traitsILi256ELi64ELi64ELi4ES3_EELb0ELb0ELb0ELb0ELb0ELb1ELb1ELb0EEEvNS_16Flash_fwd_paramsE,"ax",@progbits
	.sectioninfo	@"SHI_REGISTERS=255"
	.align	128
        .global         _ZN5flash16flash_fwd_kernelI23Flash_fwd_kernel_traitsILi256ELi64ELi64ELi4ELb0ELb0EN7cutlass6half_tE19Flash_kernel_traitsILi256ELi64ELi64ELi4ES3_EELb0ELb0ELb0ELb0ELb0ELb1ELb1ELb0EEEvNS_16Flash_fwd_paramsE
        .type           _ZN5flash16flash_fwd_kernelI23Flash_fwd_kernel_traitsILi256ELi64ELi64ELi4ELb0ELb0EN7cutlass6half_tE19Flash_kernel_traitsILi256ELi64ELi64ELi4ES3_EELb0ELb0ELb0ELb0ELb0ELb1ELb1ELb0EEEvNS_16Flash_fwd_paramsE,@function
        .size           _ZN5flash16flash_fwd_kernelI23Flash_fwd_kernel_traitsILi256ELi64ELi64ELi4ELb0ELb0EN7cutlass6half_tE19Flash_kernel_traitsILi256ELi64ELi64ELi4ES3_EELb0ELb0ELb0ELb0ELb0ELb1ELb1ELb0EEEvNS_16Flash_fwd_paramsE,(.L_x_2037 - _ZN5flash16flash_fwd_kernelI23Flash_fwd_kernel_traitsILi256ELi64ELi64ELi4ELb0ELb0EN7cutlass6half_tE19Flash_kernel_traitsILi256ELi64ELi64ELi4ES3_EELb0ELb0ELb0ELb0ELb0ELb1ELb1ELb0EEEvNS_16Flash_fwd_paramsE)
        .other          _ZN5flash16flash_fwd_kernelI23Flash_fwd_kernel_traitsILi256ELi64ELi64ELi4ELb0ELb0EN7cutlass6half_tE19Flash_kernel_traitsILi256ELi64ELi64ELi4ES3_EELb0ELb0ELb0ELb0ELb0ELb1ELb1ELb0EEEvNS_16Flash_fwd_paramsE,@"STO_CUDA_ENTRY STV_DEFAULT"
_ZN5flash16flash_fwd_kernelI23Flash_fwd_kernel_traitsILi256ELi64ELi64ELi4ELb0ELb0EN7cutlass6half_tE19Flash_kernel_traitsILi256ELi64ELi64ELi4ES3_EELb0ELb0ELb0ELb0ELb0ELb1ELb1ELb0EEEvNS_16Flash_fwd_paramsE:
.text._ZN5flash16flash_fwd_kernelI23Flash_fwd_kernel_traitsILi256ELi64ELi64ELi4ELb0ELb0EN7cutlass6half_tE19Flash_kernel_traitsILi256ELi64ELi64ELi4ES3_EELb0ELb0ELb0ELb0ELb0ELb1ELb1ELb0EEEvNS_16Flash_fwd_paramsE:
        /* <DEDUP_REMOVED lines=43> */
[----:B-----5:R3:W1:Y:S01]  /*02b0*/  @P0 R2UR UR14, R4 ;  /* 0x00000000040e03c2 */ /* 0x02066200000e0000 */
[----:B------:R-:W-:-:S04]  /*02c0*/  ISETP.NE.U32.AND P0, PT, RZ, c[0x0][0x248], PT ;  /* 0x00009200ff007a0c */ /* 0x000fc80003f05070 */
[----:B------:R-:W-:Y:S01]  /*02d0*/  ISETP.NE.AND.EX P0, PT, RZ, c[0x0][0x24c], PT, P0 ;  /* 0x00009300ff007a0c */ /* 0x000fe20003f05300 */
[----:B--2---:R-:W-:Y:S02]  /*02e0*/  @UP2 UIADD3 UR15, UR15, -UR9, URZ ;  /* 0x800000090f0f2290 */ /* 0x004fe4000fffe03f */
[----:B----4-:R3:W2:Y:S05]  /*02f0*/  @!P1 R2UR UR19, R5 ;  /* 0x00000000051393c2 */ /* 0x0106aa00000e0000 */
[----:B------:R-:W-:-:S05]  /*0300*/  @!UP2 ULDC UR15, c[0x0][0x214] ;  /* 0x00008500000faab9 */ /* 0x000fca0000000800 */
        /* <DEDUP_REMOVED lines=8> */
.L_x_664:
[----:B------:R-:W-:Y:S02]  /*0390*/  ULDC UR6, c[0x0][0x218] ;  /* 0x0000860000067ab9 */ /* 0x000fe40000000800 */
.L_x_665:
        /* <DEDUP_REMOVED lines=60> */
.L_x_667:
        /* <DEDUP_REMOVED lines=44> */
.L_x_668:
[----:B------:R-:W-:Y:S01]  /*0a20*/  SHF.R.S32.HI R5, RZ, 0x1f, R98 ;  /* 0x0000001fff057819 */ /* 0x000fe20000011462 */
[----:B------:R-:W1:Y:S01]  /*0a30*/  S2R R250, SR_CTAID.X ;  /* 0x0000000000fa7919 */ /* 0x000e620000002500 */
[----:B------:R-:W-:Y:S01]  /*0a40*/  UIADD3 UR12, -UR12, UR15, URZ ;  /* 0x0000000f0c0c7290 */ /* 0x000fe2000fffe13f */
[----:B------:R-:W-:Y:S01]  /*0a50*/  IMAD.MOV.U32 R93, RZ, RZ, c[0x0][0x198] ;  /* 0x00006600ff5d7624 */ /* 0x000fe200078e00ff */
[CC--:B------:R-:W-:Y:S01]  /*0a60*/  LEA.HI R3, R5.reuse, R98.reuse, RZ, 0x3 ;  /* 0x0000006205037211 */ /* 0x0c0fe200078f18ff */
[----:B------:R-:W2:Y:S01]  /*0a70*/  S2R R24, SR_CTAID.Z ;  /* 0x0000000000187919 */ /* 0x000ea20000002700 */
[----:B------:R-:W-:Y:S01]  /*0a80*/  ULDC.64 UR4, c[0x0][0x1a8] ;  /* 0x00006a0000047ab9 */ /* 0x000fe20000000a00 */
[----:B------:R-:W-:Y:S01]  /*0a90*/  LEA.HI R2, R5, R98, RZ, 0x6 ;  /* 0x0000006205027211 */ /* 0x000fe200078f30ff */
[----:B------:R-:W-:Y:S01]  /*0aa0*/  UIMAD UR4, UR19, UR4, URZ ;  /* 0x00000004130472a4 */ /* 0x000fe2000f8e023f */
[----:B------:R-:W-:Y:S01]  /*0ab0*/  SHF.R.S32.HI R10, RZ, 0x3, R3 ;  /* 0x00000003ff0a7819 */ /* 0x000fe20000011403 */
[----:B------:R-:W-:Y:S01]  /*0ac0*/  ULEA.HI.SX32 UR10, UR8, 0xffffffff, 0x1a ;  /* 0xffffffff080a7891 */ /* 0x000fe2000f8fd23f */
        /* <DEDUP_REMOVED lines=11> */
[----:B------:R-:W-:Y:S01]  /*0b80*/  IMAD.MOV.U32 R94, RZ, RZ, 0x6 ;  /* 0x00000006ff5e7424 */ /* 0x000fe200078e00ff */
[----:B------:R-:W-:Y:S01]  /*0b90*/  SHF.R.U32.HI R241, RZ, 0x3, R0 ;  /* 0x00000003fff17819 */ /* 0x000fe20000011600 */
[----:B------:R-:W-:Y:S01]  /*0ba0*/  IMAD.SHL.U32 R95, R93, 0x40, RZ ;  /* 0x000000405d5f7824 */ /* 0x000fe200078e00ff */
[----:B------:R-:W-:Y:S01]  /*0bb0*/  LOP3.LUT R0, R0, 0x38, R248, 0xf8, !PT ;  /* 0x0000003800007812 */ /* 0x000fe200078ef8f8 */
[----:B-1----:R-:W-:Y:S01]  /*0bc0*/  IMAD.WIDE R250, R250, 0x40, R10 ;  /* 0x00000040fafa7825 */ /* 0x002fe200078e020a */
[----:B------:R-:W-:-:S02]  /*0bd0*/  SHF.R.S32.HI R249, RZ, 0x1f, R248 ;  /* 0x0000001ffff97819 */ /* 0x000fc400000114f8 */
[----:B------:R-:W-:Y:S01]  /*0be0*/  LOP3.LUT R241, R0, R241, RZ, 0x3c, !PT ;  /* 0x000000f100f17212 */ /* 0x000fe200078e3cff */
[----:B------:R-:W-:Y:S01]  /*0bf0*/  IMAD R0, R11, c[0x0][0x198], RZ ;  /* 0x000066000b007a24 */ /* 0x000fe200078e02ff */
[----:B------:R-:W-:Y:S01]  /*0c00*/  IADD3 R12, P0, R248, UR6, RZ ;  /* 0x00000006f80c7c10 */ /* 0x000fe2000ff1e0ff */
[C---:B------:R-:W-:Y:S01]  /*0c10*/  IMAD.WIDE.U32 R8, R10.reuse, c[0x0][0x198], R248 ;  /* 0x000066000a087a25 */ /* 0x040fe200078e00f8 */
[C---:B------:R-:W-:Y:S01]  /*0c20*/  IADD3 R240, R10.reuse, 0x30, RZ ;  /* 0x000000300af07810 */ /* 0x040fe20007ffe0ff */
[----:B------:R-:W-:Y:S01]  /*0c30*/  UIMAD UR6, UR10, -0x40, UR13 ;  /* 0xffffffc00a0678a4 */ /* 0x000fe2000f8e020d */
[C---:B------:R-:W-:Y:S01]  /*0c40*/  ISETP.GE.AND P2, PT, R10.reuse, UR12, PT ;  /* 0x0000000c0a007c0c */ /* 0x040fe2000bf46270 */
[----:B------:R-:W-:Y:S01]  /*0c50*/  IMAD R0, R10, c[0x0][0x19c], R0 ;  /* 0x000067000a007a24 */ /* 0x000fe200078e0200 */
[----:B------:R-:W-:Y:S01]  /*0c60*/  IADD3.X R13, R249, UR18, RZ, P0, !PT ;  /* 0x00000012f90d7c10 */ /* 0x000fe200087fe4ff */
[----:B------:R-:W-:Y:S01]  /*0c70*/  IMAD.MOV.U32 R92, RZ, RZ, c[0x0][0x19c] ;  /* 0x00006700ff5c7624 */ /* 0x000fe200078e00ff */
[----:B------:R-:W-:-:S02]  /*0c80*/  ISETP.GE.AND P1, PT, R4, UR12, PT ;  /* 0x0000000c04007c0c */ /* 0x000fc4000bf26270 */
[----:B------:R-:W-:Y:S01]  /*0c90*/  IADD3 R244, P4, R8, UR20, RZ ;  /* 0x0000001408f47c10 */ /* 0x000fe2000ff9e0ff */
[----:B--2---:R-:W-:Y:S01]  /*0ca0*/  IMAD.WIDE.U32 R24, R24, c[0x0][0x1a8], R12 ;  /* 0x00006a0018187a25 */ /* 0x004fe200078e000c */
[----:B------:R-:W-:Y:S02]  /*0cb0*/  ISETP.GE.AND P0, PT, R240, UR12, PT ;  /* 0x0000000cf0007c0c */ /* 0x000fe4000bf06270 */
[----:B------:R-:W-:Y:S01]  /*0cc0*/  IADD3.X R245, R9, UR7, R0, P4, !PT ;  /* 0x0000000709f57c10 */ /* 0x000fe2000a7fe400 */
[--C-:B------:R-:W-:Y:S01]  /*0cd0*/  @!P3 IMAD.MOV.U32 R18, RZ, RZ, R24.reuse ;  /* 0x000000ffff12b224 */ /* 0x100fe200078e0018 */
[C---:B------:R-:W-:Y:S01]  /*0ce0*/  @!P3 IADD3 R14, P4, R250.reuse, 0x10, RZ ;  /* 0x00000010fa0eb810 */ /* 0x040fe20007f9e0ff */
[----:B------:R-:W-:Y:S01]  /*0cf0*/  @!P2 IMAD R6, R251, c[0x0][0x190], RZ ;  /* 0x00006400fb06aa24 */ /* 0x000fe200078e02ff */
[----:B------:R-:W-:Y:S01]  /*0d00*/  IADD3 R23, R25, UR4, RZ ;  /* 0x0000000419177c10 */ /* 0x000fe2000fffe0ff */
[----:B------:R-:W-:Y:S01]  /*0d10*/  @!P2 IMAD.MOV.U32 R22, RZ, RZ, R24 ;  /* 0x000000ffff16a224 */ /* 0x000fe200078e0018 */
[----:B------:R-:W-:Y:S01]  /*0d20*/  LOP3.LUT R241, R241, 0xfffffe00, R2, 0xf8, !PT ;  /* 0xfffffe00f1f17812 */ /* 0x000fe200078ef802 */
[----:B------:R-:W-:Y:S01]  /*0d30*/  @!P3 IMAD.X R12, RZ, RZ, R251, P4 ;  /* 0x000000ffff0cb224 */ /* 0x000fe200020e06fb */
[C---:B------:R-:W-:Y:S01]  /*0d40*/  @!P1 IADD3 R20, P5, R250.reuse, 0x20, RZ ;  /* 0x00000020fa149810 */ /* 0x040fe20007fbe0ff */
[--C-:B------:R-:W-:Y:S01]  /*0d50*/  @!P3 IMAD.MOV.U32 R19, RZ, RZ, R23.reuse ;  /* 0x000000ffff13b224 */ /* 0x100fe200078e0017 */
[----:B------:R-:W-:Y:S01]  /*0d60*/  SHF.L.U64.HI R94, R93, R94, c[0x0][0x19c] ;  /* 0x000067005d5e7619 */ /* 0x000fe2000001025e */
[--C-:B------:R-:W-:Y:S01]  /*0d70*/  @!P1 IMAD.MOV.U32 R17, RZ, RZ, R23.reuse ;  /* 0x000000ffff119224 */ /* 0x100fe200078e0017 */
[----:B------:R-:W-:Y:S01]  /*0d80*/  @!P0 IADD3 R8, P4, R250, 0x30, RZ ;  /* 0x00000030fa088810 */ /* 0x000fe20007f9e0ff */
[--C-:B------:R-:W-:Y:S01]  /*0d90*/  @!P0 IMAD.MOV.U32 R25, RZ, RZ, R23.reuse ;  /* 0x000000ffff198224 */ /* 0x100fe200078e0017 */
[----:B------:R-:W-:Y:S01]  /*0da0*/  USHF.R.S32.HI UR7, URZ, 0x1f, UR10 ;  /* 0x0000001f3f077899 */ /* 0x000fe2000801140a */
[----:B------:R-:W-:Y:S01]  /*0db0*/  @!P3 IMAD R12, R12, c[0x0][0x190], RZ ;  /* 0x000064000c0cba24 */ /* 0x000fe200078e02ff */
[----:B------:R-:W-:Y:S01]  /*0dc0*/  ISETP.GE.AND P6, PT, R10, UR6, PT ;  /* 0x000000060a007c0c */ /* 0x000fe2000bfc6270 */
[C---:B------:R-:W-:Y:S01]  /*0dd0*/  @!P2 IMAD R6, R250.reuse, c[0x0][0x194], R6 ;  /* 0x00006500fa06aa24 */ /* 0x040fe200078e0206 */
[----:B------:R-:W-:Y:S01]  /*0de0*/  ULDC.64 UR4, c[0x0][0x1a0] ;  /* 0x0000680000047ab9 */ /* 0x000fe20000000a00 */
[----:B------:R-:W-:Y:S01]  /*0df0*/  @!P2 IMAD.WIDE.U32 R22, R250, c[0x0][0x190], R22 ;  /* 0x00006400fa16aa25 */ /* 0x000fe200078e0016 */
[----:B------:R-:W-:-:S03]  /*0e00*/  UIMAD.WIDE.U32 UR18, UR10, UR4, URZ ;  /* 0x000000040a1272a5 */ /* 0x000fc6000f8e003f */
[----:B------:R-:W-:Y:S02]  /*0e10*/  @!P1 IMAD.X R0, RZ, RZ, R251, P5 ;  /* 0x000000ffff009224 */ /* 0x000fe400028e06fb */
[C---:B------:R-:W-:Y:S02]  /*0e20*/  @!P3 IMAD R12, R14.reuse, c[0x0][0x194], R12 ;  /* 0x000065000e0cba24 */ /* 0x040fe400078e020c */
[----:B------:R-:W-:Y:S01]  /*0e30*/  @!P3 IMAD.WIDE.U32 R14, R14, c[0x0][0x190], R18 ;  /* 0x000064000e0eba25 */ /* 0x000fe200078e0012 */
[----:B------:R-:W-:-:S03]  /*0e40*/  @!P2 LEA R18, P5, R22, c[0x0][0x160], 0x1 ;  /* 0x000058001612aa11 */ /* 0x000fc600078a08ff */
[----:B------:R-:W-:Y:S02]  /*0e50*/  @!P2 IMAD.IADD R6, R23, 0x1, R6 ;  /* 0x000000011706a824 */ /* 0x000fe400078e0206 */
[----:B------:R-:W-:Y:S02]  /*0e60*/  @!P1 IMAD R0, R0, c[0x0][0x190], RZ ;  /* 0x0000640000009a24 */ /* 0x000fe400078e02ff */
[----:B------:R-:W-:Y:S01]  /*0e70*/  @!P1 IMAD.MOV.U32 R16, RZ, RZ, R24 ;  /* 0x000000ffff109224 */ /* 0x000fe200078e0018 */
[----:B------:R-:W-:Y:S01]  /*0e80*/  @!P2 LEA.HI.X R19, R22, c[0x0][0x164], R6, 0x1, P5 ;  /* 0x000059001613aa11 */ /* 0x000fe200028f0c06 */
[----:B------:R-:W-:Y:S01]  /*0e90*/  @!P0 IMAD.X R2, RZ, RZ, R251, P4 ;  /* 0x000000ffff028224 */ /* 0x000fe200020e06fb */
[----:B------:R-:W-:Y:S01]  /*0ea0*/  SHF.R.S32.HI R6, RZ, 0x1f, R242 ;  /* 0x0000001fff067819 */ /* 0x000fe200000114f2 */
[C---:B------:R-:W-:Y:S01]  /*0eb0*/  @!P1 IMAD R0, R20.reuse, c[0x0][0x194], R0 ;  /* 0x0000650014009a24 */ /* 0x040fe200078e0200 */
[----:B------:R-:W-:Y:S01]  /*0ec0*/  ISETP.GE.AND P5, PT, R7, UR6, PT ;  /* 0x0000000607007c0c */ /* 0x000fe2000bfa6270 */
[----:B------:R-:W-:Y:S01]  /*0ed0*/  @!P1 IMAD.WIDE.U32 R20, R20, c[0x0][0x190], R16 ;  /* 0x0000640014149a25 */ /* 0x000fe200078e0010 */
[----:B------:R-:W-:-:S03]  /*0ee0*/  @!P3 LEA R16, P4, R14, c[0x0][0x160], 0x1 ;  /* 0x000058000e10ba11 */ /* 0x000fc600078808ff */
[----:B------:R-:W-:Y:S02]  /*0ef0*/  @!P3 IMAD.IADD R12, R15, 0x1, R12 ;  /* 0x000000010f0cb824 */ /* 0x000fe400078e020c */
[----:B------:R-:W-:Y:S02]  /*0f00*/  @!P0 IMAD R2, R2, c[0x0][0x190], RZ ;  /* 0x0000640002028a24 */ /* 0x000fe400078e02ff */
[----:B------:R-:W-:Y:S01]  /*0f10*/  IMAD R246, R6, c[0x0][0x1b0], RZ ;  /* 0x00006c0006f67a24 */ /* 0x000fe200078e02ff */
[----:B------:R-:W-:Y:S01]  /*0f20*/  @!P3 LEA.HI.X R17, R14, c[0x0][0x164], R12, 0x1, P4 ;  /* 0x000059000e11ba11 */ /* 0x000fe200020f0c0c */
[----:B------:R-:W-:Y:S01]  /*0f30*/  @!P0 IMAD R2, R8, c[0x0][0x194], R2 ;  /* 0x0000650008028a24 */ /* 0x000fe200078e0202 */
[----:B------:R-:W-:Y:S01]  /*0f40*/  @!P1 LEA R14, P4, R20, c[0x0][0x160], 0x1 ;  /* 0x00005800140e9a11 */ /* 0x000fe200078808ff */
[----:B------:R-:W-:Y:S02]  /*0f50*/  @!P1 IMAD.IADD R0, R21, 0x1, R0 ;  /* 0x0000000115009824 */ /* 0x000fe400078e0200 */
[----:B------:R-:W-:-:S03]  /*0f60*/  @!P0 IMAD.WIDE.U32 R8, R8, c[0x0][0x190], R24 ;  /* 0x0000640008088a25 */ /* 0x000fc600078e0018 */
[----:B------:R-:W-:Y:S01]  /*0f70*/  @!P1 LEA.HI.X R15, R20, c[0x0][0x164], R0, 0x1, P4 ;  /* 0x00005900140f9a11 */ /* 0x000fe200020f0c00 */
[----:B------:R-:W-:Y:S01]  /*0f80*/  IMAD R246, R242, c[0x0][0x1b4], R246 ;  /* 0x00006d00f2f67a24 */ /* 0x000fe200078e02f6 */
[----:B------:R-:W-:Y:S01]  /*0f90*/  @!P0 LEA R12, P4, R8, c[0x0][0x160], 0x1 ;  /* 0x00005800080c8a11 */ /* 0x000fe200078808ff */
[----:B------:R-:W-:-:S04]  /*0fa0*/  IMAD.WIDE.U32 R244, R242, c[0x0][0x1b0], R244 ;  /* 0x00006c00f2f47a25 */ /* 0x000fc800078e00f4 */
[----:B------:R-:W-:Y:S02]  /*0fb0*/  @!P0 IMAD.IADD R2, R9, 0x1, R2 ;  /* 0x0000000109028824 */ /* 0x000fe400078e0202 */
[----:B------:R-:W-:Y:S02]  /*0fc0*/  IMAD.IADD R247, R245, 0x1, R246 ;  /* 0x00000001f5f77824 */ /* 0x000fe400078e02f6 */
[----:B------:R-:W-:Y:S01]  /*0fd0*/  IMAD R0, R94, UR10, RZ ;  /* 0x0000000a5e007c24 */ /* 0x000fe2000f8e02ff */
[----:B------:R-:W-:Y:S01]  /*0fe0*/  @!P0 LEA.HI.X R13, R8, c[0x0][0x164], R2, 0x1, P4 ;  /* 0x00005900080d8a11 */ /* 0x000fe200020f0c02 */
[----:B------:R-:W-:Y:S01]  /*0ff0*/  IMAD.SHL.U32 R241, R241, 0x2, RZ ;  /* 0x00000002f1f17824 */ /* 0x000fe200078e00ff */
[----:B------:R-:W-:Y:S01]  /*1000*/  ISETP.GE.AND P4, PT, R4, UR6, PT ;  /* 0x0000000604007c0c */ /* 0x000fe2000bf86270 */
[----:B------:R-:W-:Y:S02]  /*1010*/  IMAD.MOV.U32 R246, RZ, RZ, R244 ;  /* 0x000000fffff67224 */ /* 0x000fe400078e00f4 */
[C---:B------:R-:W-:Y:S01]  /*1020*/  IMAD R0, R95.reuse, UR7, R0 ;  /* 0x000000075f007c24 */ /* 0x040fe2000f8e0200 */
[----:B------:R-:W-:Y:S01]  /*1030*/  @!PT LDS RZ, [RZ] ;  /* 0x00000000fffff984 */ /* 0x000fe20000000800 */
[----:B------:R-:W-:Y:S01]  /*1040*/  @!PT LDS RZ, [RZ] ;  /* 0x00000000fffff984 */ /* 0x000fe20000000800 */
[----:B------:R-:W-:Y:S01]  /*1050*/  @!PT LDS RZ, [RZ] ;  /* 0x00000000fffff984 */ /* 0x000fe20000000800 */
[----:B------:R1:W-:Y:S01]  /*1060*/  @!P2 LDGSTS.E.BYPASS.LTC128B.128 [R241], [R18.64] ;  /* 0x0000000012f1afae */ /* 0x0003e2000b901d50 */
[----:B------:R-:W-:Y:S01]  /*1070*/  IMAD.WIDE.U32 R8, R95, UR10, R246 ;  /* 0x0000000a5f087c25 */ /* 0x000fe2000f8e00f6 */
[----:B------:R-:W-:-:S02]  /*1080*/  UIMAD UR7, UR7, UR4, URZ ;  /* 0x00000004070772a4 */ /* 0x000fc4000f8e023f */
[----:B------:R1:W-:Y:S01]  /*1090*/  @!P2 LDGSTS.E.BYPASS.LTC128B.128 [R241+0x2000], [R18.64+0x80] ;  /* 0x0200008012f1afae */ /* 0x0003e2000b901d50 */
[----:B------:R-:W-:Y:S01]  /*10a0*/  IMAD.IADD R9, R9, 0x1, R0 ;  /* 0x0000000109097824 */ /* 0x000fe200078e0200 */
[----:B------:R-:W-:Y:S01]  /*10b0*/  UIMAD UR7, UR10, UR5, UR7 ;  /* 0x000000050a0772a4 */ /* 0x000fe2000f8e0207 */
[----:B------:R-:W-:Y:S01]  /*10c0*/  IMAD R239, R6, c[0x0][0x1b8], RZ ;  /* 0x00006e0006ef7a24 */ /* 0x000fe200078e02ff */
[----:B------:R1:W-:Y:S01]  /*10d0*/  @!P2 LDGSTS.E.BYPASS.LTC128B.128 [R241+0x4000], [R18.64+0x100] ;  /* 0x0400010012f1afae */ /* 0x0003e2000b901d50 */
[----:B------:R-:W-:Y:S01]  /*10e0*/  LEA.HI R6, R5, R98, RZ, 0x4 ;  /* 0x0000006205067211 */ /* 0x000fe200078f20ff */
[----:B------:R-:W-:Y:S01]  /*10f0*/  UIADD3 UR7, UR19, UR7, URZ ;  /* 0x0000000713077290 */ /* 0x000fe2000fffe03f */
[----:B------:R-:W-:Y:S01]  /*1100*/  IMAD R239, R242, c[0x0][0x1bc], R239 ;  /* 0x00006f00f2ef7a24 */ /* 0x000fe200078e02ef */
[----:B------:R1:W-:Y:S01]  /*1110*/  @!P2 LDGSTS.E.BYPASS.LTC128B.128 [R241+0x6000], [R18.64+0x180] ;  /* 0x0600018012f1afae */ /* 0x0003e2000b901d50 */
[----:B------:R-:W-:Y:S02]  /*1120*/  @!P5 LEA R2, P2, R93, R8, 0x4 ;  /* 0x000000085d02d211 */ /* 0x000fe400078420ff */
[----:B------:R-:W-:Y:S01]  /*1130*/  LEA.HI R5, R5, R98, RZ, 0x5 ;  /* 0x0000006205057211 */ /* 0x000fe200078f28ff */
[----:B------:R2:W-:Y:S01]  /*1140*/  @!P3 LDGSTS.E.BYPASS.LTC128B.128 [R241+0x800], [R16.64] ;  /* 0x0080000010f1bfae */ /* 0x0005e2000b901d50 */
[----:B------:R-:W-:-:S02]  /*1150*/  @!P5 LEA.HI.X R0, R93, R9, R92, 0x4, P2 ;  /* 0x000000095d00d211 */ /* 0x000fc400010f245c */
[----:B------:R-:W-:Y:S01]  /*1160*/  ISETP.GE.AND P2, PT, R7, UR6, PT ;  /* 0x0000000607007c0c */ /* 0x000fe2000bf46270 */
[----:B------:R2:W-:Y:S01]  /*1170*/  @!P3 LDGSTS.E.BYPASS.LTC128B.128 [R241+0x2800], [R16.64+0x80] ;  /* 0x0280008010f1bfae */ /* 0x0005e2000b901d50 */
[----:B------:R-:W-:Y:S01]  /*1180*/  IMAD R7, R11, c[0x0][0x1a0], RZ ;  /* 0x000068000b077a24 */ /* 0x000fe200078e02ff */
[----:B------:R-:W-:Y:S02]  /*1190*/  LOP3.LUT R11, R6, 0xfffffff0, RZ, 0xc0, !PT ;  /* 0xfffffff0060b7812 */ /* 0x000fe400078ec0ff */
[----:B------:R2:W-:Y:S01]  /*11a0*/  @!P3 LDGSTS.E.BYPASS.LTC128B.128 [R241+0x4800], [R16.64+0x100] ;  /* 0x0480010010f1bfae */ /* 0x0005e2000b901d50 */
[----:B------:R-:W-:Y:S01]  /*11b0*/  IMAD R7, R10, c[0x0][0x1a4], R7 ;  /* 0x000069000a077a24 */ /* 0x000fe200078e0207 */
[----:B------:R-:W-:Y:S01]  /*11c0*/  SHF.R.S32.HI R5, RZ, 0x5, R5 ;  /* 0x00000005ff057819 */ /* 0x000fe20000011405 */
[----:B------:R-:W-:Y:S01]  /*11d0*/  IMAD.IADD R11, R98, 0x1, -R11 ;  /* 0x00000001620b7824 */ /* 0x000fe200078e0a0b */
[----:B------:R2:W-:Y:S01]  /*11e0*/  @!P3 LDGSTS.E.BYPASS.LTC128B.128 [R241+0x6800], [R16.64+0x180] ;  /* 0x0680018010f1bfae */ /* 0x0005e2000b901d50 */
[----:B------:R-:W-:-:S03]  /*11f0*/  @!P5 LEA R20, P3, R2, c[0x0][0x168], 0x1 ;  /* 0x00005a000214da11 */ /* 0x000fc600078608ff */
[----:B------:R3:W-:Y:S01]  /*1200*/  @!P1 LDGSTS.E.BYPASS.LTC128B.128 [R241+0x1000], [R14.64] ;  /* 0x010000000ef19fae */ /* 0x0007e2000b901d50 */
[----:B------:R-:W-:Y:S01]  /*1210*/  @!P5 LEA.HI.X R21, R2, c[0x0][0x16c], R0, 0x1, P3 ;  /* 0x00005b000215da11 */ /* 0x000fe200018f0c00 */
[----:B------:R-:W-:Y:S01]  /*1220*/  IMAD.SHL.U32 R0, R92, 0x20, RZ ;  /* 0x000000205c007824 */ /* 0x000fe200078e00ff */
[C---:B------:R-:W-:Y:S01]  /*1230*/  @!P6 LEA R22, P3, R8.reuse, c[0x0][0x168], 0x1 ;  /* 0x00005a000816ea11 */ /* 0x040fe200078608ff */
[----:B------:R3:W-:Y:S03]  /*1240*/  @!P1 LDGSTS.E.BYPASS.LTC128B.128 [R241+0x3000], [R14.64+0x80] ;  /* 0x030000800ef19fae */ /* 0x0007e6000b901d50 */
[----:B------:R-:W-:Y:S01]  /*1250*/  @!P6 LEA.HI.X R23, R8, c[0x0][0x16c], R9, 0x1, P3 ;  /* 0x00005b000817ea11 */ /* 0x000fe200018f0c09 */
[----:B------:R3:W-:Y:S01]  /*1260*/  @!P1 LDGSTS.E.BYPASS.LTC128B.128 [R241+0x5000], [R14.64+0x100] ;  /* 0x050001000ef19fae */ /* 0x0007e2000b901d50 */
[----:B------:R-:W-:-:S03]  /*1270*/  ISETP.GE.AND P3, PT, R240, UR6, PT ;  /* 0x00000006f0007c0c */ /* 0x000fc6000bf66270 */
[----:B------:R3:W-:Y:S04]  /*1280*/  @!P1 LDGSTS.E.BYPASS.LTC128B.128 [R241+0x7000], [R14.64+0x180] ;  /* 0x070001800ef19fae */ /* 0x0007e8000b901d50 */
[----:B------:R4:W-:Y:S04]  /*1290*/  @!P0 LDGSTS.E.BYPASS.LTC128B.128 [R241+0x1800], [R12.64] ;  /* 0x018000000cf18fae */ /* 0x0009e8000b901d50 */
[----:B------:R4:W-:Y:S01]  /*12a0*/  @!P0 LDGSTS.E.BYPASS.LTC128B.128 [R241+0x3800], [R12.64+0x80] ;  /* 0x038000800cf18fae */ /* 0x0009e2000b901d50 */
[----:B--2---:R-:W-:-:S03]  /*12b0*/  IMAD.WIDE.U32 R16, R93, 0x20, RZ ;  /* 0x000000205d107825 */ /* 0x004fc600078e00ff */
[----:B------:R4:W-:Y:S02]  /*12c0*/  @!P0 LDGSTS.E.BYPASS.LTC128B.128 [R241+0x5800], [R12.64+0x100] ;  /* 0x058001000cf18fae */ /* 0x0009e4000b901d50 */
[----:B------:R-:W-:Y:S02]  /*12d0*/  @!P4 IADD3 R2, P1, R8, R16, RZ ;  /* 0x000000100802c210 */ /* 0x000fe40007f3e0ff */
[----:B------:R4:W-:Y:S02]  /*12e0*/  @!P0 LDGSTS.E.BYPASS.LTC128B.128 [R241+0x7800], [R12.64+0x180] ;  /* 0x078001800cf18fae */ /* 0x0009e4000b901d50 */
[----:B------:R-:W-:Y:S01]  /*12f0*/  @!P4 IADD3.X R0, R9, R17, R0, P1, !PT ;  /* 0x000000110900c210 */ /* 0x000fe20000ffe400 */
[----:B------:R-:W-:Y:S01]  /*1300*/  @!P3 IMAD.WIDE.U32 R8, R93, 0x30, R8 ;  /* 0x000000305d08b825 */ /* 0x000fe200078e0008 */
[----:B------:R2:W-:Y:S04]  /*1310*/  @!P6 LDGSTS.E.BYPASS.LTC128B.128 [R241+0x8000], [R22.64] ;  /* 0x0800000016f1efae */ /* 0x0005e8000b901d50 */
[----:B------:R2:W-:Y:S01]  /*1320*/  @!P6 LDGSTS.E.BYPASS.LTC128B.128 [R241+0xa000], [R22.64+0x80] ;  /* 0x0a00008016f1efae */ /* 0x0005e2000b901d50 */
[----:B---3--:R-:W-:-:S03]  /*1330*/  IMAD.WIDE.U32 R14, R10, c[0x0][0x1a0], R248 ;  /* 0x000068000a0e7a25 */ /* 0x008fc600078e00f8 */
[----:B------:R2:W-:Y:S02]  /*1340*/  @!P6 LDGSTS.E.BYPASS.LTC128B.128 [R241+0xc000], [R22.64+0x100] ;  /* 0x0c00010016f1efae */ /* 0x0005e4000b901d50 */
[----:B------:R-:W-:Y:S02]  /*1350*/  IADD3 R14, P1, R14, UR22, RZ ;  /* 0x000000160e0e7c10 */ /* 0x000fe4000ff3e0ff */
[----:B------:R2:W-:Y:S01]  /*1360*/  @!P6 LDGSTS.E.BYPASS.LTC128B.128 [R241+0xe000], [R22.64+0x180] ;  /* 0x0e00018016f1efae */ /* 0x0005e2000b901d50 */
[C---:B------:R-:W-:Y:S01]  /*1370*/  ISETP.GE.AND P6, PT, R10.reuse, UR6, PT ;  /* 0x000000060a007c0c */ /* 0x040fe2000bfc6270 */
[----:B------:R-:W-:Y:S01]  /*1380*/  IMAD.SHL.U32 R10, R10, 0x8, RZ ;  /* 0x000000080a0a7824 */ /* 0x000fe200078e00ff */
[----:B------:R-:W-:Y:S01]  /*1390*/  IADD3.X R15, R15, UR21, R7, P1, !PT ;  /* 0x000000150f0f7c10 */ /* 0x000fe20008ffe407 */
[----:B------:R2:W-:Y:S01]  /*13a0*/  @!P5 LDGSTS.E.BYPASS.LTC128B.128 [R241+0x8800], [R20.64] ;  /* 0x0880000014f1dfae */ /* 0x0005e2000b901d50 */
[----:B-1----:R-:W-:Y:S01]  /*13b0*/  @!P4 LEA R18, P1, R2, c[0x0][0x168], 0x1 ;  /* 0x00005a000212ca11 */ /* 0x002fe200078208ff */
[----:B------:R-:W-:-:S02]  /*13c0*/  IMAD.U32 R7, RZ, RZ, UR5 ;  /* 0x00000005ff077e24 */ /* 0x000fc4000f8e00ff */
[----:B------:R2:W-:Y:S01]  /*13d0*/  @!P5 LDGSTS.E.BYPASS.LTC128B.128 [R241+0xa800], [R20.64+0x80] ;  /* 0x0a80008014f1dfae */ /* 0x0005e2000b901d50 */
[----:B------:R-:W-:Y:S01]  /*13e0*/  @!P4 LEA.HI.X R19, R2, c[0x0][0x16c], R0, 0x1, P1 ;  /* 0x00005b000213ca11 */ /* 0x000fe200008f0c00 */
[----:B------:R-:W-:Y:S01]  /*13f0*/  @!P3 IMAD R2, R92, 0x30, RZ ;  /* 0x000000305c02b824 */ /* 0x000fe200078e02ff */
[----:B------:R-:W-:Y:S01]  /*1400*/  @!P3 LEA R16, P1, R8, c[0x0][0x168], 0x1 ;  /* 0x00005a000810ba11 */ /* 0x000fe200078208ff */
[----:B------:R2:W-:Y:S01]  /*1410*/  @!P5 LDGSTS.E.BYPASS.LTC128B.128 [R241+0xc800], [R20.64+0x100] ;  /* 0x0c80010014f1dfae */ /* 0x0005e2000b901d50 */
[----:B------:R-:W-:-:S03]  /*1420*/  IMAD.WIDE.U32 R242, R242, c[0x0][0x1b8], R14 ;  /* 0x00006e00f2f27a25 */ /* 0x000fc600078e000e */
[----:B------:R2:W-:Y:S01]  /*1430*/  @!P5 LDGSTS.E.BYPASS.LTC128B.128 [R241+0xe800], [R20.64+0x180] ;  /* 0x0e80018014f1dfae */ /* 0x0005e2000b901d50 */
[----:B------:R-:W-:Y:S02]  /*1440*/  @!P3 IMAD.IADD R2, R9, 0x1, R2 ;  /* 0x000000010902b824 */ /* 0x000fe400078e0202 */
[----:B----4-:R-:W-:Y:S01]  /*1450*/  IMAD.U32 R12, RZ, RZ, UR18 ;  /* 0x00000012ff0c7e24 */ /* 0x010fe2000f8e00ff */
[----:B------:R1:W-:Y:S01]  /*1460*/  @!P4 LDGSTS.E.BYPASS.LTC128B.128 [R241+0x9000], [R18.64] ;  /* 0x0900000012f1cfae */ /* 0x0003e2000b901d50 */
[----:B------:R-:W-:Y:S01]  /*1470*/  IMAD.U32 R0, RZ, RZ, UR7 ;  /* 0x00000007ff007e24 */ /* 0x000fe2000f8e00ff */
[----:B------:R-:W-:Y:S01]  /*1480*/  @!P3 LEA.HI.X R17, R8, c[0x0][0x16c], R2, 0x1, P1 ;  /* 0x00005b000811ba11 */ /* 0x000fe200008f0c02 */
[----:B------:R-:W-:Y:S01]  /*1490*/  IMAD.IADD R239, R243, 0x1, R239 ;  /* 0x00000001f3ef7824 */ /* 0x000fe200078e02ef */
[----:B------:R1:W-:Y:S01]  /*14a0*/  @!P4 LDGSTS.E.BYPASS.LTC128B.128 [R241+0xb000], [R18.64+0x80] ;  /* 0x0b00008012f1cfae */ /* 0x0003e2000b901d50 */
[----:B------:R-:W-:Y:S01]  /*14b0*/  LEA R14, P0, R12, R242, 0x6 ;  /* 0x000000f20c0e7211 */ /* 0x000fe200078030ff */
[----:B------:R-:W-:Y:S01]  /*14c0*/  IMAD.U32 R2, RZ, RZ, UR4 ;  /* 0x00000004ff027e24 */ /* 0x000fe2000f8e00ff */
[----:B------:R-:W-:Y:S01]  /*14d0*/  ISETP.GE.AND P1, PT, R4, UR6, PT ;  /* 0x0000000604007c0c */ /* 0x000fe2000bf26270 */
[----:B------:R1:W-:Y:S01]  /*14e0*/  @!P4 LDGSTS.E.BYPASS.LTC128B.128 [R241+0xd000], [R18.64+0x100] ;  /* 0x0d00010012f1cfae */ /* 0x0003e2000b901d50 */
[----:B------:R-:W-:Y:S01]  /*14f0*/  SHF.R.S32.HI R4, RZ, 0x1f, R11 ;  /* 0x0000001fff047819 */ /* 0x000fe2000001140b */
[----:B------:R-:W-:Y:S01]  /*1500*/  IMAD.SHL.U32 R9, R3, 0x40, RZ ;  /* 0x0000004003097824 */ /* 0x000fe200078e00ff */
[----:B------:R-:W-:Y:S01]  /*1510*/  LEA.HI.X R15, R12, R239, R0, 0x6, P0 ;  /* 0x000000ef0c0f7211 */ /* 0x000fe200000f3400 */
[----:B------:R1:W-:Y:S01]  /*1520*/  @!P4 LDGSTS.E.BYPASS.LTC128B.128 [R241+0xf000], [R18.64+0x180] ;  /* 0x0f00018012f1cfae */ /* 0x0003e2000b901d50 */
[----:B------:R-:W-:Y:S01]  /*1530*/  IMAD.U32 R8, RZ, RZ, UR4 ;  /* 0x00000004ff087e24 */ /* 0x000fe2000f8e00ff */
[----:B------:R-:W-:Y:S01]  /*1540*/  SHF.R.S32.HI R12, RZ, 0x4, R6 ;  /* 0x00000004ff0c7819 */ /* 0x000fe20000011406 */
[----:B------:R-:W-:Y:S01]  /*1550*/  IMAD.U32 R13, RZ, RZ, UR19 ;  /* 0x00000013ff0d7e24 */ /* 0x000fe2000f8e00ff */
[----:B------:R3:W-:Y:S01]  /*1560*/  @!P3 LDGSTS.E.BYPASS.LTC128B.128 [R241+0x9800], [R16.64] ;  /* 0x0980000010f1bfae */ /* 0x0007e2000b901d50 */
[----:B------:R-:W-:Y:S01]  /*1570*/  LEA.HI R4, R4, R11, RZ, 0x3 ;  /* 0x0000000b04047211 */ /* 0x000fe200078f18ff */
[----:B------:R-:W-:Y:S01]  /*1580*/  UIMAD.WIDE.U32 UR18, UR4, 0x20, URZ ;  /* 0x00000020041278a5 */ /* 0x000fe2000f8e003f */
[----:B------:R-:W-:Y:S01]  /*1590*/  @!P2 LEA R2, P0, R2, R14, 0x4 ;  /* 0x0000000e0202a211 */ /* 0x000fe200078020ff */
[----:B------:R3:W-:Y:S01]  /*15a0*/  @!P3 LDGSTS.E.BYPASS.LTC128B.128 [R241+0xb800], [R16.64+0x80] ;  /* 0x0b80008010f1bfae */ /* 0x0007e2000b901d50 */
[----:B------:R-:W-:Y:S01]  /*15b0*/  LOP3.LUT R9, R9, 0x1c0, RZ, 0xc0, !PT ;  /* 0x000001c009097812 */ /* 0x000fe200078ec0ff */
[----:B------:R-:W-:Y:S01]  /*15c0*/  IMAD.SHL.U32 R97, R4, 0x40, RZ ;  /* 0x0000004004617824 */ /* 0x000fe200078e00ff */
[----:B------:R-:W-:Y:S01]  /*15d0*/  LEA.HI R6, R6, R12, RZ, 0x1 ;  /* 0x0000000c06067211 */ /* 0x000fe200078f08ff */
[----:B------:R3:W-:Y:S01]  /*15e0*/  @!P3 LDGSTS.E.BYPASS.LTC128B.128 [R241+0xd800], [R16.64+0x100] ;  /* 0x0d80010010f1bfae */ /* 0x0007e2000b901d50 */
[----:B------:R-:W-:-:S02]  /*15f0*/  LOP3.LUT R0, R4, 0xfffffff8, RZ, 0xc0, !PT ;  /* 0xfffffff804007812 */ /* 0x000fc400078ec0ff */
[----:B------:R-:W-:Y:S01]  /*1600*/  @!P2 LEA.HI.X R7, R8, R15, R7, 0x4, P0 ;  /* 0x0000000f0807a211 */ /* 0x000fe200000f2407 */
[----:B------:R3:W-:Y:S01]  /*1610*/  @!P3 LDGSTS.E.BYPASS.LTC128B.128 [R241+0xf800], [R16.64+0x180] ;  /* 0x0f80018010f1bfae */ /* 0x0007e2000b901d50 */
[----:B------:R-:W-:Y:S01]  /*1620*/  ISETP.GE.AND P0, PT, R240, UR6, PT ;  /* 0x00000006f0007c0c */ /* 0x000fe2000bf06270 */
[----:B------:R-:W-:Y:S01]  /*1630*/  IMAD.IADD R0, R11, 0x1, -R0 ;  /* 0x000000010b007824 */ /* 0x000fe200078e0a00 */
[----:B------:R-:W-:Y:S01]  /*1640*/  LOP3.LUT R10, R9, 0x8, R10, 0xf8, !PT ;  /* 0x00000008090a7812 */ /* 0x000fe200078ef80a */
[----:B------:R-:W0:Y:S01]  /*1650*/  LDGDEPBAR ;  /* 0x00000000000079af */ /* 0x000e220000000000 */
[----:B------:R-:W-:Y:S01]  /*1660*/  LOP3.LUT R6, R6, 0xfffffffe, RZ, 0xc0, !PT ;  /* 0xfffffffe06067812 */ /* 0x000fe200078ec0ff */
[----:B------:R-:W-:Y:S01]  /*1670*/  USHF.L.U32 UR6, UR5, 0x5, URZ ;  /* 0x0000000505067899 */ /* 0x000fe2000800063f */
[----:B------:R-:W-:Y:S01]  /*1680*/  SHF.R.U32.HI R9, RZ, 0x3, R9 ;  /* 0x00000003ff097819 */ /* 0x000fe20000011609 */
[----:B------:R-:W-:Y:S01]  /*1690*/  IMAD.SHL.U32 R11, R0, 0x40, RZ ;  /* 0x00000040000b7824 */ /* 0x000fe200078e00ff */
[----:B------:R-:W-:Y:S01]  /*16a0*/  LOP3.LUT R97, R97, 0xfffffe00, RZ, 0xc0, !PT ;  /* 0xfffffe0061617812 */ /* 0x000fe200078ec0ff */
[----:B------:R-:W-:Y:S01]  /*16b0*/  IMAD.IADD R6, R12, 0x1, -R6 ;  /* 0x000000010c067824 */ /* 0x000fe200078e0a06 */
[----:B------:R-:W-:Y:S01]  /*16c0*/  LOP3.LUT R9, R10, R9, RZ, 0x3c, !PT ;  /* 0x000000090a097212 */ /* 0x000fe200078e3cff */
[----:B------:R-:W-:Y:S01]  /*16d0*/  IMAD.U32 R10, RZ, RZ, UR4 ;  /* 0x00000004ff0a7e24 */ /* 0x000fe2000f8e00ff */
[----:B------:R-:W-:Y:S01]  /*16e0*/  @!P6 LEA R12, P4, R14, c[0x0][0x170], 0x1 ;  /* 0x00005c000e0cea11 */ /* 0x000fe200078808ff */
[----:B------:R-:W-:Y:S01]  /*16f0*/  VOTEU.ALL UP0, P0 ;  /* 0x00000000003f7886 */ /* 0x000fe20000000000 */
[----:B------:R-:W-:Y:S01]  /*1700*/  LOP3.LUT R11, R11, 0x1c0, RZ, 0xc0, !PT ;  /* 0x000001c00b0b7812 */ /* 0x000fe200078ec0ff */
[----:B------:R-:W-:Y:S01]  /*1710*/  IMAD R237, R6, 0x200, R9 ;  /* 0x0000020006ed7824 */ /* 0x000fe200078e0209 */
[----:B------:R-:W-:Y:S01]  /*1720*/  @!P6 LEA.HI.X R13, R14, c[0x0][0x174], R15, 0x1, P4 ;  /* 0x00005d000e0dea11 */ /* 0x000fe200020f0c0f */
[----:B------:R-:W-:Y:S01]  /*1730*/  IMAD.SHL.U32 R9, R6, 0x8, RZ ;  /* 0x0000000806097824 */ /* 0x000fe200078e00ff */
[----:B------:R-:W-:Y:S01]  /*1740*/  @!P1 IADD3 R6, P3, R14, UR18, RZ ;  /* 0x000000120e069c10 */ /* 0x000fe2000ff7e0ff */
[----:B------:R-:W-:Y:S01]  /*1750*/  IMAD.U32 R8, RZ, RZ, UR6 ;  /* 0x00000006ff087e24 */ /* 0x000fe2000f8e00ff */
[----:B------:R-:W-:Y:S01]  /*1760*/  SHF.R.U32.HI R96, RZ, 0x3, R11 ;  /* 0x00000003ff607819 */ /* 0x000fe2000001160b */
[----:B------:R-:W-:Y:S01]  /*1770*/  @!UP0 UIMAD UR6, UR5, 0x30, URZ ;  /* 0x00000030050688a4 */ /* 0x000fe2000f8e023f */
[----:B------:R-:W-:Y:S01]  /*1780*/  LOP3.LUT R9, R11, 0x8, R9, 0xf8, !PT ;  /* 0x000000080b097812 */ /* 0x000fe200078ef809 */
[----:B------:R-:W-:Y:S01]  /*1790*/  @!P0 IMAD.WIDE.U32 R10, R10, 0x30, R14 ;  /* 0x000000300a0a8825 */ /* 0x000fe200078e000e */
[----:B------:R-:W-:Y:S01]  /*17a0*/  @!P1 IADD3.X R8, R15, UR19, R8, P3, !PT ;  /* 0x000000130f089c10 */ /* 0x000fe20009ffe408 */
[----:B------:R-:W-:Y:S01]  /*17b0*/  UISETP.GE.AND UP0, UPT, UR13, 0x41, UPT ;  /* 0x000000410d00788c */ /* 0x000fe2000bf06270 */
[----:B---3--:R-:W-:Y:S01]  /*17c0*/  @!P2 LEA R16, P4, R2, c[0x0][0x170], 0x1 ;  /* 0x00005c000210aa11 */ /* 0x008fe200078808ff */
[----:B------:R-:W-:-:S04]  /*17d0*/  DEPBAR.LE SB0, 0x0 ;  /* 0x000080000000791a */ /* 0x000fc80000000000 */
[----:B------:R-:W-:Y:S01]  /*17e0*/  BAR.SYNC.DEFER_BLOCKING 0x0 ;  /* 0x0000000000007b1d */ /* 0x000fe20000010000 */
[----:B------:R-:W-:Y:S01]  /*17f0*/  @!P2 LEA.HI.X R17, R2, c[0x0][0x174], R7, 0x1, P4 ;  /* 0x00005d000211aa11 */ /* 0x000fe200020f0c07 */
[----:B------:R-:W-:Y:S01]  /*1800*/  IMAD R5, R5, 0x400, R97 ;  /* 0x0000040005057824 */ /* 0x000fe200078e0261 */
[----:B-1----:R-:W-:Y:S01]  /*1810*/  @!P1 LEA R18, P4, R6, c[0x0][0x170], 0x1 ;  /* 0x00005c0006129a11 */ /* 0x002fe200078808ff */
[----:B------:R-:W-:Y:S01]  /*1820*/  IMAD.SHL.U32 R237, R237, 0x2, RZ ;  /* 0x00000002eded7824 */ /* 0x000fe200078e00ff */
[----:B------:R-:W-:Y:S02]  /*1830*/  LOP3.LUT R96, R9, R96, RZ, 0x3c, !PT ;  /* 0x0000006009607212 */ /* 0x000fe400078e3cff */
[----:B------:R-:W-:Y:S02]  /*1840*/  @!P0 LEA R14, P3, R10, c[0x0][0x170], 0x1 ;  /* 0x00005c000a0e8a11 */ /* 0x000fe400078608ff */
[----:B------:R-:W-:Y:S01]  /*1850*/  @!P1 LEA.HI.X R19, R6, c[0x0][0x174], R8, 0x1, P4 ;  /* 0x00005d0006139a11 */ /* 0x000fe200020f0c08 */
[----:B------:R-:W-:Y:S01]  /*1860*/  IMAD.IADD R238, R96, 0x1, R5 ;  /* 0x0000000160ee7824 */ /* 0x000fe200078e0205 */
[----:B------:R-:W-:-:S02]  /*1870*/  @!P0 IADD3 R2, R11, UR6, RZ ;  /* 0x000000060b028c10 */ /* 0x000fc4000fffe0ff */
[----:B------:R-:W-:Y:S01]  /*1880*/  IADD3 R235, R237, 0x8020, RZ ;  /* 0x00008020edeb7810 */ /* 0x000fe20007ffe0ff */
[----:B------:R-:W-:Y:S01]  /*1890*/  IMAD.SHL.U32 R238, R238, 0x2, RZ ;  /* 0x00000002eeee7824 */ /* 0x000fe200078e00ff */
[----:B------:R-:W-:Y:S01]  /*18a0*/  @!P0 LEA.HI.X R15, R10, c[0x0][0x174], R2, 0x1, P3 ;  /* 0x00005d000a0f8a11 */ /* 0x000fe200018f0c02 */
[----:B------:R-:W-:Y:S01]  /*18b0*/  IMAD.MOV.U32 R2, RZ, RZ, 0x10 ;  /* 0x00000010ff027424 */ /* 0x000fe200078e00ff */
        /* <DEDUP_REMOVED lines=54> */
[----:B------:R-:W-:Y:S02]  /*1c20*/  IADD3 R227, R235, 0x800, RZ ;  /* 0x00000800ebe37810 */ /* 0x000fe40007ffe0ff */
[----:B------:R-:W-:Y:S01]  /*1c30*/  SEL R3, R3, 0xffffffc0, !P2 ;  /* 0xffffffc003037807 */ /* 0x000fe20005000000 */
[----:B------:R1:W-:Y:S01]  /*1c40*/  @!P0 LDGSTS.E.BYPASS.LTC128B.128 [R241+0x17800], [R14.64+0x180] ;  /* 0x178001800ef18fae */ /* 0x0003e2000b901d50 */
[C---:B------:R-:W-:Y:S02]  /*1c50*/  IADD3 R226, R235.reuse, 0x1000, RZ ;  /* 0x00001000ebe27810 */ /* 0x040fe40007ffe0ff */
[----:B------:R-:W-:Y:S01]  /*1c60*/  IADD3 R225, R235, 0x1800, RZ ;  /* 0x00001800ebe17810 */ /* 0x000fe20007ffe0ff */
[----:B------:R-:W-:Y:S01]  /*1c70*/  LDSM.16.M88.4 R32, [R238] ;  /* 0x00000000ee20783b */ /* 0x000fe20000000200 */
[----:B------:R-:W-:Y:S01]  /*1c80*/  IMAD.IADD R231, R237, 0x1, R3 ;  /* 0x00000001ede77824 */ /* 0x000fe200078e0203 */
[----:B------:R-:W-:Y:S01]  /*1c90*/  IADD3 R223, R235, 0x2000, RZ ;  /* 0x00002000ebdf7810 */ /* 0x000fe20007ffe0ff */
[----:B------:R-:W-:Y:S01]  /*1ca0*/  IMAD.IADD R224, R3, 0x1, R235 ;  /* 0x0000000103e07824 */ /* 0x000fe200078e02eb */
[----:B---3--:R-:W3:Y:S01]  /*1cb0*/  LDSM.16.M88.4 R16, [R237+0x8000] ;  /* 0x00800000ed10783b */ /* 0x008ee20000000200 */
[----:B------:R-:W-:-:S02]  /*1cc0*/  IADD3 R222, R235, 0x2800, RZ ;  /* 0x00002800ebde7810 */ /* 0x000fc40007ffe0ff */
[C---:B------:R-:W-:Y:S01]  /*1cd0*/  IADD3 R221, R235.reuse, 0x3000, RZ ;  /* 0x00003000ebdd7810 */ /* 0x040fe20007ffe0ff */
[----:B------:R-:W-:Y:S01]  /*1ce0*/  LDSM.16.M88.4 R24, [R236] ;  /* 0x00000000ec18783b */ /* 0x000fe20000000200 */
[C---:B------:R-:W-:Y:S02]  /*1cf0*/  IADD3 R220, R235.reuse, 0x3800, RZ ;  /* 0x00003800ebdc7810 */ /* 0x040fe40007ffe0ff */
[C---:B------:R-:W-:Y:S01]  /*1d00*/  IADD3 R219, R235.reuse, 0x4000, RZ ;  /* 0x00004000ebdb7810 */ /* 0x040fe20007ffe0ff */
[----:B------:R-:W4:Y:S01]  /*1d10*/  LDSM.16.M88.4 R40, [R237+0x8800] ;  /* 0x00880000ed28783b */ /* 0x000f220000000200 */
[C---:B------:R-:W-:Y:S02]  /*1d20*/  IADD3 R218, R235.reuse, 0x4800, RZ ;  /* 0x00004800ebda7810 */ /* 0x040fe40007ffe0ff */
[C---:B------:R-:W-:Y:S01]  /*1d30*/  IADD3 R217, R235.reuse, 0x5000, RZ ;  /* 0x00005000ebd97810 */ /* 0x040fe20007ffe0ff */
[----:B------:R-:W-:Y:S01]  /*1d40*/  LDSM.16.M88.4 R52, [R237+0x9000] ;  /* 0x00900000ed34783b */ /* 0x000fe20000000200 */
[----:B------:R-:W-:-:S02]  /*1d50*/  IADD3 R216, R235, 0x5800, RZ ;  /* 0x00005800ebd87810 */ /* 0x000fc40007ffe0ff */
[C---:B------:R-:W-:Y:S01]  /*1d60*/  IADD3 R215, R235.reuse, 0x6000, RZ ;  /* 0x00006000ebd77810 */ /* 0x040fe20007ffe0ff */
[----:B--2---:R-:W-:Y:S01]  /*1d70*/  LDSM.16.M88.4 R20, [R237+0x9800] ;  /* 0x00980000ed14783b */ /* 0x004fe20000000200 */
[C---:B------:R-:W-:Y:S02]  /*1d80*/  IADD3 R214, R235.reuse, 0x6800, RZ ;  /* 0x00006800ebd67810 */ /* 0x040fe40007ffe0ff */
[C---:B------:R-:W-:Y:S01]  /*1d90*/  IADD3 R213, R235.reuse, 0x7000, RZ ;  /* 0x00007000ebd57810 */ /* 0x040fe20007ffe0ff */
[----:B-1----:R-:W1:Y:S01]  /*1da0*/  LDSM.16.M88.4 R12, [R235] ;  /* 0x00000000eb0c783b */ /* 0x002e620000000200 */
[----:B------:R-:W-:-:S03]  /*1db0*/  IADD3 R212, R235, 0x7800, RZ ;  /* 0x00007800ebd47810 */ /* 0x000fc60007ffe0ff */
[----:B------:R-:W-:Y:S04]  /*1dc0*/  LDSM.16.M88.4 R68, [R234] ;  /* 0x00000000ea44783b */ /* 0x000fe80000000200 */
[----:B------:R-:W2:Y:S04]  /*1dd0*/  LDSM.16.M88.4 R8, [R231+0x8000] ;  /* 0x00800000e708783b */ /* 0x000ea80000000200 */
[----:B------:R-:W5:Y:S04]  /*1de0*/  LDSM.16.M88.4 R48, [R235+0x800] ;  /* 0x00080000eb30783b */ /* 0x000f680000000200 */
[----:B------:R-:W2:Y:S01]  /*1df0*/  LDSM.16.M88.4 R44, [R235+0x1000] ;  /* 0x00100000eb2c783b */ /* 0x000ea20000000200 */
[C---:B---3--:R-:W-:Y:S03]  /*1e00*/  HMMA.16816.F32 R4, R32.reuse, R16, RZ ;  /* 0x000000102004723c */ /* 0x048fe600000018ff */
[----:B------:R-:W3:Y:S04]  /*1e10*/  LDSM.16.M88.4 R36, [R235+0x1800] ;  /* 0x00180000eb24783b */ /* 0x000ee80000000200 */
[----:B------:R-:W-:Y:S01]  /*1e20*/  LDSM.16.M88.4 R76, [R231+0x8800] ;  /* 0x00880000e74c783b */ /* 0x000fe20000000200 */
[C---:B------:R-:W-:Y:S03]  /*1e30*/  HMMA.16816.F32 R16, R32.reuse, R18, RZ ;  /* 0x000000122010723c */ /* 0x040fe600000018ff */
[----:B------:R-:W-:Y:S04]  /*1e40*/  LDSM.16.M88.4 R64, [R231+0x9000] ;  /* 0x00900000e740783b */ /* 0x000fe80000000200 */
[----:B------:R-:W-:Y:S01]  /*1e50*/  LDSM.16.M88.4 R60, [R231+0x9800] ;  /* 0x00980000e73c783b */ /* 0x000fe20000000200 */
[----:B----4-:R-:W-:Y:S03]  /*1e60*/  HMMA.16816.F32 R28, R32, R40, RZ ;  /* 0x00000028201c723c */ /* 0x010fe600000018ff */
[----:B------:R-:W-:Y:S04]  /*1e70*/  LDSM.16.M88.4 R80, [R234+0x4000] ;  /* 0x00400000ea50783b */ /* 0x000fe80000000200 */
[----:B------:R-:W-:Y:S01]  /*1e80*/  LDSM.16.M88.4 R88, [R237+0xe800] ;  /* 0x00e80000ed58783b */ /* 0x000fe20000000200 */
[----:B-1----:R-:W-:Y:S03]  /*1e90*/  HMMA.16816.F32 R4, R24, R12, R4 ;  /* 0x0000000c1804723c */ /* 0x002fe60000001804 */
[----:B------:R-:W-:Y:S04]  /*1ea0*/  LDSM.16.M88.4 R84, [R231+0xe000] ;  /* 0x00e00000e754783b */ /* 0x000fe80000000200 */
[----:B------:R-:W0:Y:S01]  /*1eb0*/  LDGDEPBAR ;  /* 0x00000000000079af */ /* 0x000e220000000000 */
[C---:B------:R-:W-:Y:S08]  /*1ec0*/  HMMA.16816.F32 R56, R32.reuse, R52, RZ ;  /* 0x000000342038723c */ /* 0x040ff000000018ff */
[C---:B------:R-:W-:Y:S08]  /*1ed0*/  HMMA.16816.F32 R40, R32.reuse, R42, RZ ;  /* 0x0000002a2028723c */ /* 0x040ff000000018ff */
[C---:B------:R-:W-:Y:S08]  /*1ee0*/  HMMA.16816.F32 R52, R32.reuse, R54, RZ ;  /* 0x000000362034723c */ /* 0x040ff000000018ff */
[C---:B------:R-:W-:Y:S08]  /*1ef0*/  HMMA.16816.F32 R72, R32.reuse, R20, RZ ;  /* 0x000000142048723c */ /* 0x040ff000000018ff */
[----:B------:R-:W-:Y:S01]  /*1f00*/  HMMA.16816.F32 R32, R32, R22, RZ ;  /* 0x000000162020723c */ /* 0x000fe200000018ff */
[----:B------:R-:W-:Y:S07]  /*1f10*/  LDSM.16.M88.4 R20, [R233] ;  /* 0x00000000e914783b */ /* 0x000fee0000000200 */
[----:B------:R-:W-:Y:S01]  /*1f20*/  HMMA.16816.F32 R16, R24, R14, R16 ;  /* 0x0000000e1810723c */ /* 0x000fe20000001810 */
[----:B------:R-:W1:Y:S07]  /*1f30*/  LDSM.16.M88.4 R12, [R224] ;  /* 0x00000000e00c783b */ /* 0x000e6e0000000200 */
[----:B--2---:R-:W-:Y:S08]  /*1f40*/  HMMA.16816.F32 R4, R68, R8, R4 ;  /* 0x000000084404723c */ /* 0x004ff00000001804 */
[C---:B-----5:R-:W-:Y:S08]  /*1f50*/  HMMA.16816.F32 R28, R24.reuse, R48, R28 ;  /* 0x00000030181c723c */ /* 0x060ff0000000181c */
        /* <DEDUP_REMOVED lines=8> */
[----:B------:R-:W-:Y:S03]  /*1fe0*/  LDSM.16.M88.4 R36, [R224+0x1800] ;  /* 0x00180000e024783b */ /* 0x000fe60000000200 */
[----:B------:R-:W-:Y:S01]  /*1ff0*/  HMMA.16816.F32 R16, R68, R10, R16 ;  /* 0x0000000a4410723c */ /* 0x000fe20000001810 */
[----:B------:R-:W2:Y:S07]  /*2000*/  LDSM.16.M88.4 R8, [R237+0xa000] ;  /* 0x00a00000ed08783b */ /* 0x000eae0000000200 */
[----:B-1----:R-:W-:Y:S08]  /*2010*/  HMMA.16816.F32 R4, R20, R12, R4 ;  /* 0x0000000c1404723c */ /* 0x002ff00000001804 */
        /* <DEDUP_REMOVED lines=10> */
[----:B------:R-:W-:Y:S01]  /*20c0*/  HMMA.16816.F32 R16, R20, R14, R16 ;  /* 0x0000000e1410723c */ /* 0x000fe20000001810 */
[----:B------:R-:W1:Y:S07]  /*20d0*/  LDSM.16.M88.4 R12, [R235+0x2000] ;  /* 0x00200000eb0c783b */ /* 0x000e6e0000000200 */
[----:B--2---:R-:W-:Y:S08]  /*20e0*/  HMMA.16816.F32 R4, R24, R8, R4 ;  /* 0x000000081804723c */ /* 0x004ff00000001804 */
        /* <DEDUP_REMOVED lines=40> */
[----:B------:R-:W-:Y:S01]  /*2370*/  HMMA.16816.F32 R68, R8, R62, R68 ;  /* 0x0000003e0844723c */ /* 0x000fe20000001844 */
[----:B------:R-:W-:Y:S07]  /*2380*/  LDSM.16.M88.4 R60, [R235+0x4000] ;  /* 0x00400000eb3c783b */ /* 0x000fee0000000200 */
[----:B------:R-:W-:Y:S01]  /*2390*/  HMMA.16816.F32 R16, R24, R14, R16 ;  /* 0x0000000e1810723c */ /* 0x000fe20000001810 */
[----:B------:R-:W1:Y:S07]  /*23a0*/  LDSM.16.M88.4 R12, [R236+0x4000] ;  /* 0x00400000ec0c783b */ /* 0x000e6e0000000200 */
[C---:B------:R-:W-:Y:S08]  /*23b0*/  HMMA.16816.F32 R28, R8.reuse, R76, R28 ;  /* 0x0000004c081c723c */ /* 0x040ff0000000181c */
[C---:B------:R-:W-:Y:S01]  /*23c0*/  HMMA.16816.F32 R40, R8.reuse, R78, R40 ;  /* 0x0000004e0828723c */ /* 0x040fe20000001828 */
[----:B------:R-:W-:Y:S07]  /*23d0*/  LDSM.16.M88.4 R76, [R231+0xc800] ;  /* 0x00c80000e74c783b */ /* 0x000fee0000000200 */
[C---:B------:R-:W-:Y:S08]  /*23e0*/  HMMA.16816.F32 R56, R8.reuse, R64, R56 ;  /* 0x000000400838723c */ /* 0x040ff00000001838 */
[----:B------:R-:W-:Y:S01]  /*23f0*/  HMMA.16816.F32 R52, R8, R66, R52 ;  /* 0x000000420834723c */ /* 0x000fe20000001834 */
[----:B------:R-:W3:Y:S04]  /*2400*/  LDSM.16.M88.4 R8, [R237+0xc800] ;  /* 0x00c80000ed08783b */ /* 0x000ee80000000200 */
[----:B------:R-:W-:Y:S03]  /*2410*/  LDSM.16.M88.4 R64, [R233+0x4000] ;  /* 0x00400000e940783b */ /* 0x000fe60000000200 */
[C---:B--2---:R-:W-:Y:S08]  /*2420*/  HMMA.16816.F32 R4, R32.reuse, R20, R4 ;  /* 0x000000142004723c */ /* 0x044ff00000001804 */
[----:B------:R-:W-:Y:S01]  /*2430*/  HMMA.16816.F32 R16, R32, R22, R16 ;  /* 0x000000162010723c */ /* 0x000fe20000001810 */
[----:B------:R-:W2:Y:S07]  /*2440*/  LDSM.16.M88.4 R20, [R231+0xc000] ;  /* 0x00c00000e714783b */ /* 0x000eae0000000200 */
[C---:B------:R-:W-:Y:S08]  /*2450*/  HMMA.16816.F32 R28, R24.reuse, R48, R28 ;  /* 0x00000030181c723c */ /* 0x040ff0000000181c */
[C---:B------:R-:W-:Y:S01]  /*2460*/  HMMA.16816.F32 R40, R24.reuse, R50, R40 ;  /* 0x000000321828723c */ /* 0x040fe20000001828 */
[----:B------:R-:W4:Y:S07]  /*2470*/  LDSM.16.M88.4 R48, [R237+0xd000] ;  /* 0x00d00000ed30783b */ /* 0x000f2e0000000200 */
[C---:B------:R-:W-:Y:S08]  /*2480*/  HMMA.16816.F32 R56, R24.reuse, R44, R56 ;  /* 0x0000002c1838723c */ /* 0x040ff00000001838 */
[----:B------:R-:W-:Y:S01]  /*2490*/  HMMA.16816.F32 R52, R24, R46, R52 ;  /* 0x0000002e1834723c */ /* 0x000fe20000001834 */
[----:B------:R-:W5:Y:S07]  /*24a0*/  LDSM.16.M88.4 R44, [R237+0xd800] ;  /* 0x00d80000ed2c783b */ /* 0x000f6e0000000200 */
[----:B-1----:R-:W-:Y:S08]  /*24b0*/  HMMA.16816.F32 R4, R12, R60, R4 ;  /* 0x0000003c0c04723c */ /* 0x002ff00000001804 */
[C---:B------:R-:W-:Y:S08]  /*24c0*/  HMMA.16816.F32 R72, R24.reuse, R36, R72 ;  /* 0x000000241848723c */ /* 0x040ff00000001848 */
[----:B------:R-:W-:Y:S01]  /*24d0*/  HMMA.16816.F32 R68, R24, R38, R68 ;  /* 0x000000261844723c */ /* 0x000fe20000001844 */
[----:B------:R-:W1:Y:S04]  /*24e0*/  LDSM.16.M88.4 R36, [R235+0x4800] ;  /* 0x00480000eb24783b */ /* 0x000e680000000200 */
[----:B------:R-:W1:Y:S03]  /*24f0*/  LDSM.16.M88.4 R24, [R224+0x4000] ;  /* 0x00400000e018783b */ /* 0x000e660000000200 */
[C---:B---3--:R-:W-:Y:S08]  /*2500*/  HMMA.16816.F32 R28, R32.reuse, R8, R28 ;  /* 0x00000008201c723c */ /* 0x048ff0000000181c */
[----:B------:R-:W-:Y:S01]  /*2510*/  HMMA.16816.F32 R40, R32, R10, R40 ;  /* 0x0000000a2028723c */ /* 0x000fe20000001828 */
[----:B------:R-:W3:Y:S07]  /*2520*/  LDSM.16.M88.4 R8, [R235+0x5000] ;  /* 0x00500000eb08783b */ /* 0x000eee0000000200 */
[----:B------:R-:W-:Y:S01]  /*2530*/  HMMA.16816.F32 R16, R12, R62, R16 ;  /* 0x0000003e0c10723c */ /* 0x000fe20000001810 */
[----:B------:R-:W-:Y:S07]  /*2540*/  LDSM.16.M88.4 R60, [R235+0x5800] ;  /* 0x00580000eb3c783b */ /* 0x000fee0000000200 */
[----:B--2---:R-:W-:Y:S08]  /*2550*/  HMMA.16816.F32 R4, R80, R20, R4 ;  /* 0x000000145004723c */ /* 0x004ff00000001804 */
[C---:B----4-:R-:W-:Y:S08]  /*2560*/  HMMA.16816.F32 R56, R32.reuse, R48, R56 ;  /* 0x000000302038723c */ /* 0x050ff00000001838 */
[C---:B------:R-:W-:Y:S01]  /*2570*/  HMMA.16816.F32 R52, R32.reuse, R50, R52 ;  /* 0x000000322034723c */ /* 0x040fe20000001834 */
[----:B------:R-:W-:Y:S07]  /*2580*/  LDSM.16.M88.4 R48, [R238+0x6000] ;  /* 0x00600000ee30783b */ /* 0x000fee0000000200 */
[C---:B-----5:R-:W-:Y:S08]  /*2590*/  HMMA.16816.F32 R72, R32.reuse, R44, R72 ;  /* 0x0000002c2048723c */ /* 0x060ff00000001848 */
[----:B------:R-:W-:Y:S01]  /*25a0*/  HMMA.16816.F32 R68, R32, R46, R68 ;  /* 0x0000002e2044723c */ /* 0x000fe20000001844 */
[----:B------:R-:W2:Y:S04]  /*25b0*/  LDSM.16.M88.4 R32, [R237+0xe000] ;  /* 0x00e00000ed20783b */ /* 0x000ea80000000200 */
[----:B------:R-:W-:Y:S03]  /*25c0*/  LDSM.16.M88.4 R44, [R235+0x6000] ;  /* 0x00600000eb2c783b */ /* 0x000fe60000000200 */
[----:B-1----:R-:W-:Y:S08]  /*25d0*/  HMMA.16816.F32 R28, R12, R36, R28 ;  /* 0x000000240c1c723c */ /* 0x002ff0000000181c */
[----:B------:R-:W-:Y:S01]  /*25e0*/  HMMA.16816.F32 R16, R80, R22, R16 ;  /* 0x000000165010723c */ /* 0x000fe20000001810 */
[----:B------:R-:W-:Y:S07]  /*25f0*/  LDSM.16.M88.4 R20, [R231+0xd000] ;  /* 0x00d00000e714783b */ /* 0x000fee0000000200 */
[----:B------:R-:W-:Y:S08]  /*2600*/  HMMA.16816.F32 R4, R64, R24, R4 ;  /* 0x000000184004723c */ /* 0x000ff00000001804 */
[C---:B------:R-:W-:Y:S01]  /*2610*/  HMMA.16816.F32 R40, R12.reuse, R38, R40 ;  /* 0x000000260c28723c */ /* 0x040fe20000001828 */
[----:B------:R-:W-:Y:S07]  /*2620*/  LDSM.16.M88.4 R36, [R236+0x6000] ;  /* 0x00600000ec24783b */ /* 0x000fee0000000200 */
[C---:B---3--:R-:W-:Y:S08]  /*2630*/  HMMA.16816.F32 R56, R12.reuse, R8, R56 ;  /* 0x000000080c38723c */ /* 0x048ff00000001838 */
[----:B------:R-:W-:Y:S01]  /*2640*/  HMMA.16816.F32 R52, R12, R10, R52 ;  /* 0x0000000a0c34723c */ /* 0x000fe20000001834 */
[----:B------:R-:W1:Y:S07]  /*2650*/  LDSM.16.M88.4 R8, [R224+0x4800] ;  /* 0x00480000e008783b */ /* 0x000e6e0000000200 */
[----:B------:R-:W-:Y:S08]  /*2660*/  HMMA.16816.F32 R28, R80, R76, R28 ;  /* 0x0000004c501c723c */ /* 0x000ff0000000181c */
[----:B------:R-:W-:Y:S01]  /*2670*/  HMMA.16816.F32 R16, R64, R26, R16 ;  /* 0x0000001a4010723c */ /* 0x000fe20000001810 */
[----:B------:R-:W3:Y:S07]  /*2680*/  LDSM.16.M88.4 R24, [R234+0x6000] ;  /* 0x00600000ea18783b */ /* 0x000eee0000000200 */
[----:B--2---:R-:W-:Y:S08]  /*2690*/  HMMA.16816.F32 R4, R48, R32, R4 ;  /* 0x000000203004723c */ /* 0x004ff00000001804 */
[----:B------:R-:W-:Y:S01]  /*26a0*/  HMMA.16816.F32 R40, R80, R78, R40 ;  /* 0x0000004e5028723c */ /* 0x000fe20000001828 */
[----:B------:R-:W-:Y:S07]  /*26b0*/  LDSM.16.M88.4 R76, [R231+0xd800] ;  /* 0x00d80000e74c783b */ /* 0x000fee0000000200 */
[----:B------:R-:W-:Y:S01]  /*26c0*/  HMMA.16816.F32 R16, R48, R34, R16 ;  /* 0x000000223010723c */ /* 0x000fe20000001810 */
[----:B------:R-:W2:Y:S07]  /*26d0*/  LDSM.16.M88.4 R32, [R235+0x6800] ;  /* 0x00680000eb20783b */ /* 0x000eae0000000200 */
[----:B-1----:R-:W-:Y:S08]  /*26e0*/  HMMA.16816.F32 R28, R64, R8, R28 ;  /* 0x00000008401c723c */ /* 0x002ff0000000181c */
[----:B------:R-:W-:Y:S08]  /*26f0*/  HMMA.16816.F32 R4, R36, R44, R4 ;  /* 0x0000002c2404723c */ /* 0x000ff00000001804 */
[----:B------:R-:W-:Y:S01]  /*2700*/  HMMA.16816.F32 R40, R64, R10, R40 ;  /* 0x0000000a4028723c */ /* 0x000fe20000001828 */
[----:B------:R-:W-:Y:S07]  /*2710*/  LDSM.16.M88.4 R8, [R224+0x6000] ;  /* 0x00600000e008783b */ /* 0x000fee0000000200 */
[C---:B------:R-:W-:Y:S08]  /*2720*/  HMMA.16816.F32 R72, R12.reuse, R60, R72 ;  /* 0x0000003c0c48723c */ /* 0x040ff00000001848 */
[----:B------:R-:W-:Y:S01]  /*2730*/  HMMA.16816.F32 R68, R12, R62, R68 ;  /* 0x0000003e0c44723c */ /* 0x000fe20000001844 */
[----:B------:R-:W1:Y:S04]  /*2740*/  LDSM.16.M88.4 R12, [R233+0x6000] ;  /* 0x00600000e90c783b */ /* 0x000e680000000200 */
[----:B------:R-:W4:Y:S03]  /*2750*/  LDSM.16.M88.4 R60, [R224+0x5000] ;  /* 0x00500000e03c783b */ /* 0x000f260000000200 */
[----:B------:R-:W-:Y:S08]  /*2760*/  HMMA.16816.F32 R28, R48, R88, R28 ;  /* 0x00000058301c723c */ /* 0x000ff0000000181c */
[----:B------:R-:W-:Y:S01]  /*2770*/  HMMA.16816.F32 R16, R36, R46, R16 ;  /* 0x0000002e2410723c */ /* 0x000fe20000001810 */
[----:B------:R-:W-:Y:S07]  /*2780*/  LDSM.16.M88.4 R44, [R237+0xf000] ;  /* 0x00f00000ed2c783b */ /* 0x000fee0000000200 */
[----:B---3--:R-:W-:Y:S08]  /*2790*/  HMMA.16816.F32 R4, R24, R84, R4 ;  /* 0x000000541804723c */ /* 0x008ff00000001804 */
[----:B------:R-:W-:Y:S08]  /*27a0*/  HMMA.16816.F32 R56, R80, R20, R56 ;  /* 0x000000145038723c */ /* 0x000ff00000001838 */
[----:B------:R-:W-:Y:S08]  /*27b0*/  HMMA.16816.F32 R40, R48, R90, R40 ;  /* 0x0000005a3028723c */ /* 0x000ff00000001828 */
[----:B------:R-:W-:Y:S01]  /*27c0*/  HMMA.16816.F32 R52, R80, R22, R52 ;  /* 0x000000165034723c */ /* 0x000fe20000001834 */
[----:B------:R-:W3:Y:S07]  /*27d0*/  LDSM.16.M88.4 R20, [R231+0xe800] ;  /* 0x00e80000e714783b */ /* 0x000eee0000000200 */
[----:B--2---:R-:W-:Y:S08]  /*27e0*/  HMMA.16816.F32 R28, R36, R32, R28 ;  /* 0x00000020241c723c */ /* 0x004ff0000000181c */
[----:B------:R-:W-:Y:S01]  /*27f0*/  HMMA.16816.F32 R16, R24, R86, R16 ;  /* 0x000000561810723c */ /* 0x000fe20000001810 */
[----:B------:R-:W-:Y:S07]  /*2800*/  LDSM.16.M88.4 R84, [R235+0x7000] ;  /* 0x00700000eb54783b */ /* 0x000fee0000000200 */
[----:B-1----:R-:W-:Y:S08]  /*2810*/  HMMA.16816.F32 R4, R12, R8, R4 ;  /* 0x000000080c04723c */ /* 0x002ff00000001804 */
[----:B----4-:R-:W-:Y:S08]  /*2820*/  HMMA.16816.F32 R56, R64, R60, R56 ;  /* 0x0000003c4038723c */ /* 0x010ff00000001838 */
[----:B------:R-:W-:Y:S01]  /*2830*/  HMMA.16816.F32 R40, R36, R34, R40 ;  /* 0x000000222428723c */ /* 0x000fe20000001828 */
[----:B------:R-:W1:Y:S07]  /*2840*/  LDSM.16.M88.4 R32, [R224+0x5800] ;  /* 0x00580000e020783b */ /* 0x000e6e0000000200 */
[----:B------:R-:W-:Y:S01]  /*2850*/  HMMA.16816.F32 R72, R80, R76, R72 ;  /* 0x0000004c5048723c */ /* 0x000fe20000001848 */
[----:B------:R-:W-:-:S02]  /*2860*/  FMUL.FTZ R5, R5, c[0x0][0x2ec] ;  /* 0x0000bb0005057a20 */ /* 0x000fc40000410000 */
[----:B------:R-:W-:Y:S02]  /*2870*/  FMUL.FTZ R6, R6, c[0x0][0x2ec] ;  /* 0x0000bb0006067a20 */ /* 0x000fe40000410000 */
[----:B------:R-:W-:Y:S02]  /*2880*/  FMUL.FTZ R3, R4, c[0x0][0x2ec] ;  /* 0x0000bb0004037a20 */ /* 0x000fe40000410000 */
[----:B------:R-:W-:Y:S01]  /*2890*/  FMUL.FTZ R60, R7, c[0x0][0x2ec] ;  /* 0x0000bb00073c7a20 */ /* 0x000fe20000410000 */
[----:B------:R-:W-:Y:S01]  /*28a0*/  HMMA.16816.F32 R76, R80, R78, R68 ;  /* 0x0000004e504c723c */ /* 0x000fe20000001844 */
[----:B------:R-:W2:Y:S02]  /*28b0*/  LDSM.16.M88.4 R68, [R224+0x6800] ;  /* 0x00680000e044783b */ /* 0x000ea40000000200 */
[----:B------:R-:W-:Y:S05]  /*28c0*/  MUFU.TANH R3, R3 ;  /* 0x0000000300037308 */ /* 0x000fea0000002400 */
[----:B---3--:R-:W-:Y:S03]  /*28d0*/  HMMA.16816.F32 R28, R24, R20, R28 ;  /* 0x00000014181c723c */ /* 0x008fe6000000181c */
[----:B------:R-:W-:Y:S05]  /*28e0*/  MUFU.TANH R60, R60 ;  /* 0x0000003c003c7308 */ /* 0x000fea0000002400 */
[----:B------:R-:W-:Y:S01]  /*28f0*/  HMMA.16816.F32 R16, R12, R10, R16 ;  /* 0x0000000a0c10723c */ /* 0x000fe20000001810 */
[----:B------:R-:W-:Y:S07]  /*2900*/  LDSM.16.M88.4 R8, [R231+0xf000] ;  /* 0x00f00000e708783b */ /* 0x000fee0000000200 */
[----:B------:R-:W-:Y:S01]  /*2910*/  HMMA.16816.F32 R56, R48, R44, R56 ;  /* 0x0000002c3038723c */ /* 0x000fe20000001838 */
[----:B------:R-:W-:Y:S07]  /*2920*/  MUFU.TANH R44, R5 ;  /* 0x00000005002c7308 */ /* 0x000fee0000002400 */
[C---:B------:R-:W-:Y:S01]  /*2930*/  HMMA.16816.F32 R52, R64.reuse, R62, R52 ;  /* 0x0000003e4034723c */ /* 0x040fe20000001834 */
[----:B------:R3:W4:Y:S07]  /*2940*/  MUFU.TANH R45, R6 ;  /* 0x00000006002d7308 */ /* 0x00072e0000002400 */
[----:B-1----:R-:W-:Y:S01]  /*2950*/  HMMA.16816.F32 R72, R64, R32, R72 ;  /* 0x000000204048723c */ /* 0x002fe20000001848 */
[----:B------:R-:W-:-:S02]  /*2960*/  FMUL.FTZ R16, R16, c[0x0][0x2ec] ;  /* 0x0000bb0010107a20 */ /* 0x000fc40000410000 */
[----:B------:R-:W-:Y:S02]  /*2970*/  FMUL.FTZ R17, R17, c[0x0][0x2ec] ;  /* 0x0000bb0011117a20 */ /* 0x000fe40000410000 */
[----:B------:R-:W-:Y:S01]  /*2980*/  FMUL.FTZ R18, R18, c[0x0][0x2ec] ;  /* 0x0000bb0012127a20 */ /* 0x000fe20000410000 */
[----:B------:R-:W-:Y:S01]  /*2990*/  MUFU.TANH R61, R16 ;  /* 0x00000010003d7308 */ /* 0x000fe20000002400 */
[----:B------:R-:W-:Y:S01]  /*29a0*/  FMUL.FTZ R33, R19, c[0x0][0x2ec] ;  /* 0x0000bb0013217a20 */ /* 0x000fe20000410000 */
[----:B------:R-:W-:Y:S01]  /*29b0*/  HMMA.16816.F32 R76, R64, R34, R76 ;  /* 0x00000022404c723c */ /* 0x000fe2000000184c */
[----:B---3--:R-:W1:Y:S05]  /*29c0*/  LDSM.16.M88.4 R4, [R237+0xf800] ;  /* 0x00f80000ed04783b */ /* 0x008e6a0000000200 */
[----:B------:R-:W3:Y:S02]  /*29d0*/  MUFU.TANH R32, R18 ;  /* 0x0000001200207308 */ /* 0x000ee40000002400 */
[----:B--2---:R-:W-:Y:S06]  /*29e0*/  HMMA.16816.F32 R28, R12, R68, R28 ;  /* 0x000000440c1c723c */ /* 0x004fec000000181c */
[----:B------:R-:W2:Y:S02]  /*29f0*/  MUFU.TANH R33, R33 ;  /* 0x0000002100217308 */ /* 0x000ea40000002400 */
[----:B------:R-:W-:Y:S06]  /*2a00*/  HMMA.16816.F32 R52, R48, R46, R52 ;  /* 0x0000002e3034723c */ /* 0x000fec0000001834 */
[----:B------:R5:W1:Y:S02]  /*2a10*/  MUFU.TANH R46, R17 ;  /* 0x00000011002e7308 */ /* 0x000a640000002400 */
[----:B------:R-:W-:Y:S08]  /*2a20*/  HMMA.16816.F32 R56, R36, R84, R56 ;  /* 0x000000542438723c */ /* 0x000ff00000001838 */
[----:B------:R-:W-:Y:S01]  /*2a30*/  FMUL.FTZ R28, R28, c[0x0][0x2ec] ;  /* 0x0000bb001c1c7a20 */ /* 0x000fe20000410000 */
[----:B------:R-:W-:Y:S01]  /*2a40*/  HMMA.16816.F32 R40, R24, R22, R40 ;  /* 0x000000161828723c */ /* 0x000fe20000001828 */
[----:B------:R-:W-:Y:S01]  /*2a50*/  FMUL.FTZ R29, R29, c[0x0][0x2ec] ;  /* 0x0000bb001d1d7a20 */ /* 0x000fe20000410000 */
[----:B------:R-:W-:Y:S01]  /*2a60*/  LDSM.16.M88.4 R20, [R224+0x7000] ;  /* 0x00700000e014783b */ /* 0x000fe20000000200 */
[----:B------:R-:W-:Y:S03]  /*2a70*/  MUFU.TANH R47, R28 ;  /* 0x0000001c002f7308 */ /* 0x000fe60000002400 */
[----:B-----5:R-:W5:Y:S02]  /*2a80*/  LDSM.16.M88.4 R16, [R235+0x7800] ;  /* 0x00780000eb10783b */ /* 0x020f640000000200 */
[C---:B-1----:R-:W-:Y:S03]  /*2a90*/  HMMA.16816.F32 R72, R48.reuse, R4, R72 ;  /* 0x000000043048723c */ /* 0x042fe60000001848 */
[----:B------:R1:W-:Y:S04]  /*2aa0*/  MUFU.TANH R62, R29 ;  /* 0x0000001d003e7308 */ /* 0x0003e80000002400 */
[----:B------:R-:W-:Y:S01]  /*2ab0*/  FMUL.FTZ R4, R30, c[0x0][0x2ec] ;  /* 0x0000bb001e047a20 */ /* 0x000fe20000410000 */
[----:B------:R-:W-:Y:S01]  /*2ac0*/  HMMA.16816.F32 R76, R48, R6, R76 ;  /* 0x00000006304c723c */ /* 0x000fe2000000184c */
[----:B------:R-:W-:-:S04]  /*2ad0*/  FMUL.FTZ R5, R31, c[0x0][0x2ec] ;  /* 0x0000bb001f057a20 */ /* 0x000fc80000410000 */
[----:B------:R-:W2:Y:S02]  /*2ae0*/  MUFU.TANH R4, R4 ;  /* 0x0000000400047308 */ /* 0x000ea40000002400 */
[----:B------:R-:W-:Y:S01]  /*2af0*/  IMAD.SHL.U32 R7, R98, 0x2, RZ ;  /* 0x0000000262077824 */ /* 0x000fe200078e00ff */
[----:B------:R-:W-:Y:S01]  /*2b00*/  HMMA.16816.F32 R52, R36, R86, R52 ;  /* 0x000000562434723c */ /* 0x000fe20000001834 */
[----:B------:R-:W-:Y:S01]  /*2b10*/  IMAD.U32 R6, RZ, RZ, UR10 ;  /* 0x0000000aff067e24 */ /* 0x000fe2000f8e00ff */
[----:B-1----:R-:W1:Y:S02]  /*2b20*/  LDSM.16.M88.4 R28, [R231+0xf800] ;  /* 0x00f80000e71c783b */ /* 0x002e640000000200 */
[----:B------:R-:W-:Y:S01]  /*2b30*/  LOP3.LUT R7, R7, 0x6, RZ, 0xc0, !PT ;  /* 0x0000000607077812 */ /* 0x000fe200078ec0ff */
[----:B------:R-:W1:Y:S03]  /*2b40*/  MUFU.TANH R5, R5 ;  /* 0x0000000500057308 */ /* 0x000e660000002400 */
[----:B------:R-:W-:Y:S08]  /*2b50*/  HMMA.16816.F32 R56, R24, R8, R56 ;  /* 0x000000081838723c */ /* 0x000ff00000001838 */
[----:B------:R-:W-:Y:S08]  /*2b60*/  HMMA.16816.F32 R40, R12, R70, R40 ;  /* 0x000000460c28723c */ /* 0x000ff00000001828 */
[C---:B-----5:R-:W-:Y:S08]  /*2b70*/  HMMA.16816.F32 R72, R36.reuse, R16, R72 ;  /* 0x000000102448723c */ /* 0x060ff00000001848 */
[----:B------:R-:W-:Y:S07]  /*2b80*/  HMMA.16816.F32 R76, R36, R18, R76 ;  /* 0x00000012244c723c */ /* 0x000fee000000184c */
[----:B------:R-:W-:Y:S01]  /*2b90*/  IMAD R18, R6, 0x40, R7 ;  /* 0x0000004006127824 */ /* 0x000fe200078e0207 */
[----:B------:R-:W-:Y:S01]  /*2ba0*/  HMMA.16816.F32 R52, R24, R10, R52 ;  /* 0x0000000a1834723c */ /* 0x000fe20000001834 */
[----:B------:R-:W5:Y:S01]  /*2bb0*/  LDSM.16.M88.4 R8, [R224+0x7800] ;  /* 0x00780000e008783b */ /* 0x000f620000000200 */
[----:B------:R-:W-:Y:S01]  /*2bc0*/  FMUL.FTZ R17, R42, c[0x0][0x2ec] ;  /* 0x0000bb002a117a20 */ /* 0x000fe20000410000 */
[----:B------:R-:W-:-:S04]  /*2bd0*/  DEPBAR.LE SB0, 0x0 ;  /* 0x000080000000791a */ /* 0x000fc80000000000 */
[C---:B------:R-:W-:Y:S01]  /*2be0*/  IADD3 R6, R18.reuse, 0x8, RZ ;  /* 0x0000000812067810 */ /* 0x040fe20007ffe0ff */
[C---:B-1----:R-:W-:Y:S01]  /*2bf0*/  HMMA.16816.F32 R72, R24.reuse, R28, R72 ;  /* 0x0000001c1848723c */ /* 0x042fe20000001848 */
[----:B------:R-:W-:Y:S01]  /*2c00*/  ISETP.GE.AND P2, PT, R18, UR13, PT ;  /* 0x0000000d12007c0c */ /* 0x000fe2000bf46270 */
[----:B------:R-:W-:Y:S01]  /*2c10*/  MUFU.TANH R17, R17 ;  /* 0x0000001100117308 */ /* 0x000fe20000002400 */
[----:B------:R-:W-:Y:S01]  /*2c20*/  ISETP.GE.AND P0, PT, R6, UR13, PT ;  /* 0x0000000d06007c0c */ /* 0x000fe2000bf06270 */
[----:B------:R-:W-:Y:S01]  /*2c30*/  FMUL.FTZ R16, R43, c[0x0][0x2ec] ;  /* 0x0000bb002b107a20 */ /* 0x000fe20000410000 */
[C---:B------:R-:W-:Y:S02]  /*2c40*/  IADD3 R6, R18.reuse, 0x11, RZ ;  /* 0x0000001112067810 */ /* 0x040fe40007ffe0ff */
[----:B------:R-:W-:Y:S01]  /*2c50*/  IADD3 R7, R18, 0x1, RZ ;  /* 0x0000000112077810 */ /* 0x000fe20007ffe0ff */
[----:B------:R-:W-:Y:S01]  /*2c60*/  HMMA.16816.F32 R76, R24, R30, R76 ;  /* 0x0000001e184c723c */ /* 0x000fe2000000184c */
[----:B------:R-:W-:Y:S01]  /*2c70*/  ISETP.GE.AND P4, PT, R6, UR13, PT ;  /* 0x0000000d06007c0c */ /* 0x000fe2000bf86270 */
[----:B------:R-:W-:Y:S01]  /*2c80*/  MUFU.TANH R16, R16 ;  /* 0x0000001000107308 */ /* 0x000fe20000002400 */
[----:B------:R-:W-:-:S02]  /*2c90*/  IADD3 R6, R18, 0x18, RZ ;  /* 0x0000001812067810 */ /* 0x000fc40007ffe0ff */
[----:B----4-:R-:W-:Y:S02]  /*2ca0*/  FSEL R45, R45, -INF , !P2 ;  /* 0xff8000002d2d7808 */ /* 0x010fe40005000000 */
[----:B------:R-:W-:Y:S01]  /*2cb0*/  ISETP.GE.AND P3, PT, R6, UR13, PT ;  /* 0x0000000d06007c0c */ /* 0x000fe2000bf66270 */
[C---:B------:R-:W-:Y:S01]  /*2cc0*/  HMMA.16816.F32 R56, R12.reuse, R20, R56 ;  /* 0x000000140c38723c */ /* 0x040fe20000001838 */
[----:B------:R-:W-:Y:S02]  /*2cd0*/  IADD3 R6, R18, 0x19, RZ ;  /* 0x0000001912067810 */ /* 0x000fe40007ffe0ff */
[----:B------:R-:W-:Y:S02]  /*2ce0*/  FSEL R3, R3, -INF , !P2 ;  /* 0xff80000003037808 */ /* 0x000fe40005000000 */
[----:B------:R-:W-:Y:S02]  /*2cf0*/  ISETP.GE.AND P1, PT, R7, UR13, PT ;  /* 0x0000000d07007c0c */ /* 0x000fe4000bf26270 */
[----:B------:R-:W-:Y:S01]  /*2d00*/  ISETP.GE.AND P2, PT, R6, UR13, PT ;  /* 0x0000000d06007c0c */ /* 0x000fe2000bf46270 */
[----:B------:R-:W-:Y:S01]  /*2d10*/  HMMA.16816.F32 R52, R12, R22, R52 ;  /* 0x000000160c34723c */ /* 0x000fe20000001834 */
[----:B------:R-:W-:Y:S01]  /*2d20*/  IADD3 R6, R18, 0x20, RZ ;  /* 0x0000002012067810 */ /* 0x000fe20007ffe0ff */
[----:B------:R-:W-:Y:S01]  /*2d30*/  FMUL.FTZ R20, R40, c[0x0][0x2ec] ;  /* 0x0000bb0028147a20 */ /* 0x000fe20000410000 */
[----:B------:R-:W-:Y:S01]  /*2d40*/  FSEL R60, R60, -INF , !P1 ;  /* 0xff8000003c3c7808 */ /* 0x000fe20004800000 */
[----:B------:R-:W-:Y:S01]  /*2d50*/  FMUL.FTZ R21, R41, c[0x0][0x2ec] ;  /* 0x0000bb0029157a20 */ /* 0x000fe20000410000 */
[----:B------:R-:W-:-:S02]  /*2d60*/  FSEL R44, R44, -INF , !P1 ;  /* 0xff8000002c2c7808 */ /* 0x000fc40004800000 */
[----:B------:R-:W-:Y:S01]  /*2d70*/  ISETP.GE.AND P1, PT, R6, UR13, PT ;  /* 0x0000000d06007c0c */ /* 0x000fe2000bf26270 */
[----:B------:R-:W-:Y:S01]  /*2d80*/  MUFU.TANH R20, R20 ;  /* 0x0000001400147308 */ /* 0x000fe20000002400 */
[C---:B-----5:R-:W-:Y:S01]  /*2d90*/  HMMA.16816.F32 R72, R12.reuse, R8, R72 ;  /* 0x000000080c48723c */ /* 0x060fe20000001848 */
[C---:B------:R-:W-:Y:S02]  /*2da0*/  IADD3 R6, R18.reuse, 0x21, RZ ;  /* 0x0000002112067810 */ /* 0x040fe40007ffe0ff */
[----:B------:R-:W-:Y:S02]  /*2db0*/  IADD3 R7, R18, 0x10, RZ ;  /* 0x0000001012077810 */ /* 0x000fe40007ffe0ff */
[----:B---3--:R-:W-:Y:S02]  /*2dc0*/  FSEL R32, R32, -INF , !P0 ;  /* 0xff80000020207808 */ /* 0x008fe40004000000 */
[----:B------:R-:W-:Y:S01]  /*2dd0*/  FMUL.FTZ R57, R57, c[0x0][0x2ec] ;  /* 0x0000bb0039397a20 */ /* 0x000fe20000410000 */
[----:B------:R-:W-:Y:S01]  /*2de0*/  HMMA.16816.F32 R76, R12, R10, R76 ;  /* 0x0000000a0c4c723c */ /* 0x000fe2000000184c */
[----:B------:R-:W-:Y:S01]  /*2df0*/  FMUL.FTZ R59, R59, c[0x0][0x2ec] ;  /* 0x0000bb003b3b7a20 */ /* 0x000fe20000410000 */
[----:B------:R-:W-:Y:S01]  /*2e00*/  IADD3 R8, R18, 0x9, RZ ;  /* 0x0000000912087810 */ /* 0x000fe20007ffe0ff */
[----:B------:R-:W-:Y:S01]  /*2e10*/  MUFU.TANH R184, R57 ;  /* 0x0000003900b87308 */ /* 0x000fe20000002400 */
[----:B------:R-:W-:Y:S01]  /*2e20*/  FSEL R61, R61, -INF , !P0 ;  /* 0xff8000003d3d7808 */ /* 0x000fe20004000000 */
[----:B------:R-:W-:Y:S01]  /*2e30*/  FMUL.FTZ R56, R56, c[0x0][0x2ec] ;  /* 0x0000bb0038387a20 */ /* 0x000fe20000410000 */
[----:B------:R-:W-:Y:S01]  /*2e40*/  ISETP.GE.AND P6, PT, R8, UR13, PT ;  /* 0x0000000d08007c0c */ /* 0x000fe2000bfc6270 */
[----:B------:R-:W-:Y:S01]  /*2e50*/  FMUL.FTZ R58, R58, c[0x0][0x2ec] ;  /* 0x0000bb003a3a7a20 */ /* 0x000fe20000410000 */
[----:B------:R-:W-:Y:S01]  /*2e60*/  ISETP.GE.AND P0, PT, R6, UR13, PT ;  /* 0x0000000d06007c0c */ /* 0x000fe2000bf06270 */
[----:B------:R-:W-:Y:S01]  /*2e70*/  FMUL.FTZ R52, R52, c[0x0][0x2ec] ;  /* 0x0000bb0034347a20 */ /* 0x000fe20000410000 */
[----:B------:R-:W-:Y:S01]  /*2e80*/  IADD3 R6, R18, 0x28, RZ ;  /* 0x0000002812067810 */ /* 0x000fe20007ffe0ff */
[----:B------:R-:W1:Y:S01]  /*2e90*/  MUFU.TANH R188, R59 ;  /* 0x0000003b00bc7308 */ /* 0x000e620000002400 */
[----:B------:R-:W-:Y:S01]  /*2ea0*/  ISETP.GE.AND P5, PT, R7, UR13, PT ;  /* 0x0000000d07007c0c */ /* 0x000fe2000bfa6270 */
[----:B------:R-:W-:Y:S01]  /*2eb0*/  FMUL.FTZ R53, R53, c[0x0][0x2ec] ;  /* 0x0000bb0035357a20 */ /* 0x000fe20000410000 */
[----:B--2---:R-:W-:Y:S01]  /*2ec0*/  FSEL R33, R33, -INF , !P6 ;  /* 0xff80000021217808 */ /* 0x004fe20007000000 */
[----:B------:R-:W-:Y:S01]  /*2ed0*/  FMUL.FTZ R54, R54, c[0x0][0x2ec] ;  /* 0x0000bb0036367a20 */ /* 0x000fe20000410000 */
[----:B------:R-:W-:Y:S01]  /*2ee0*/  FSEL R46, R46, -INF , !P6 ;  /* 0xff8000002e2e7808 */ /* 0x000fe20007000000 */
[----:B------:R-:W-:Y:S01]  /*2ef0*/  FMUL.FTZ R55, R55, c[0x0][0x2ec] ;  /* 0x0000bb0037377a20 */ /* 0x000fe20000410000 */
[----:B------:R-:W-:Y:S01]  /*2f00*/  ISETP.GE.AND P6, PT, R6, UR13, PT ;  /* 0x0000000d06007c0c */ /* 0x000fe2000bfc6270 */
[----:B------:R-:W2:Y:S01]  /*2f10*/  MUFU.TANH R21, R21 ;  /* 0x0000001500157308 */ /* 0x000ea20000002400 */
[----:B------:R-:W-:Y:S01]  /*2f20*/  IADD3 R6, R18, 0x29, RZ ;  /* 0x0000002912067810 */ /* 0x000fe20007ffe0ff */
[----:B------:R-:W-:Y:S01]  /*2f30*/  FMUL.FTZ R72, R72, c[0x0][0x2ec] ;  /* 0x0000bb0048487a20 */ /* 0x000fe20000410000 */
[----:B------:R-:W-:Y:S01]  /*2f40*/  FSEL R11, R4, -INF , !P5 ;  /* 0xff800000040b7808 */ /* 0x000fe20006800000 */
[----:B------:R-:W-:Y:S01]  /*2f50*/  FMUL.FTZ R73, R73, c[0x0][0x2ec] ;  /* 0x0000bb0049497a20 */ /* 0x000fe20000410000 */
[----:B------:R-:W-:Y:S01]  /*2f60*/  IADD3 R4, R18, 0x30, RZ ;  /* 0x0000003012047810 */ /* 0x000fe20007ffe0ff */
[----:B------:R-:W-:Y:S01]  /*2f70*/  FMUL.FTZ R74, R74, c[0x0][0x2ec] ;  /* 0x0000bb004a4a7a20 */ /* 0x000fe20000410000 */
[----:B------:R-:W-:Y:S01]  /*2f80*/  FSEL R7, R47, -INF , !P5 ;  /* 0xff8000002f077808 */ /* 0x000fe20006800000 */
[----:B------:R-:W-:Y:S01]  /*2f90*/  MUFU.TANH R183, R56 ;  /* 0x0000003800b77308 */ /* 0x000fe20000002400 */
[----:B------:R-:W-:Y:S01]  /*2fa0*/  FMUL.FTZ R75, R75, c[0x0][0x2ec] ;  /* 0x0000bb004b4b7a20 */ /* 0x000fe20000410000 */
[----:B------:R-:W-:Y:S01]  /*2fb0*/  ISETP.GE.AND P5, PT, R6, UR13, PT ;  /* 0x0000000d06007c0c */ /* 0x000fe2000bfa6270 */
[----:B------:R-:W-:Y:S01]  /*2fc0*/  FMUL.FTZ R76, R76, c[0x0][0x2ec] ;  /* 0x0000bb004c4c7a20 */ /* 0x000fe20000410000 */
[----:B------:R-:W-:Y:S01]  /*2fd0*/  FSEL R10, R5, -INF , !P4 ;  /* 0xff800000050a7808 */ /* 0x000fe20006000000 */
[----:B------:R-:W-:Y:S01]  /*2fe0*/  FMUL.FTZ R77, R77, c[0x0][0x2ec] ;  /* 0x0000bb004d4d7a20 */ /* 0x000fe20000410000 */
[----:B------:R-:W-:Y:S01]  /*2ff0*/  FSEL R6, R62, -INF , !P4 ;  /* 0xff8000003e067808 */ /* 0x000fe20006000000 */
[----:B------:R-:W-:Y:S01]  /*3000*/  FMUL.FTZ R78, R78, c[0x0][0x2ec] ;  /* 0x0000bb004e4e7a20 */ /* 0x000fe20000410000 */
[----:B------:R-:W3:Y:S01]  /*3010*/  MUFU.TANH R187, R58 ;  /* 0x0000003a00bb7308 */ /* 0x000ee20000002400 */
[----:B------:R-:W-:Y:S01]  /*3020*/  FMUL.FTZ R79, R79, c[0x0][0x2ec] ;  /* 0x0000bb004f4f7a20 */ /* 0x000fe20000410000 */
[----:B-1----:R-:W-:-:S02]  /*3030*/  FSEL R188, R188, -INF , !P0 ;  /* 0xff800000bcbc7808 */ /* 0x002fc40004000000 */
[----:B------:R-:W-:Y:S02]  /*3040*/  FSEL R184, R184, -INF , !P0 ;  /* 0xff800000b8b87808 */ /* 0x000fe40004000000 */
[----:B------:R-:W-:Y:S02]  /*3050*/  ISETP.GE.AND P4, PT, R4, UR13, PT ;  /* 0x0000000d04007c0c */ /* 0x000fe4000bf86270 */
[----:B------:R-:W1:Y:S01]  /*3060*/  MUFU.TANH R185, R52 ;  /* 0x0000003400b97308 */ /* 0x000e620000002400 */
[----:B------:R-:W-:Y:S02]  /*3070*/  PLOP3.LUT P0, PT, PT, PT, UP0, 0x80, 0x0 ;  /* 0x000000000000781c */ /* 0x000fe40003f0f008 */
[----:B------:R-:W-:Y:S02]  /*3080*/  IADD3 R4, R18, 0x31, RZ ;  /* 0x0000003112047810 */ /* 0x000fe40007ffe0ff */
[----:B------:R-:W-:Y:S02]  /*3090*/  FSEL R9, R17, -INF , !P3 ;  /* 0xff80000011097808 */ /* 0x000fe40005800000 */
[----:B------:R-:W-:Y:S01]  /*30a0*/  FSEL R5, R20, -INF , !P3 ;  /* 0xff80000014057808 */ /* 0x000fe20005800000 */
[----:B------:R-:W4:Y:S01]  /*30b0*/  MUFU.TANH R186, R53 ;  /* 0x0000003500ba7308 */ /* 0x000f220000002400 */
[----:B------:R-:W-:-:S02]  /*30c0*/  ISETP.GE.AND P3, PT, R4, UR13, PT ;  /* 0x0000000d04007c0c */ /* 0x000fc4000bf66270 */
[C---:B------:R-:W-:Y:S02]  /*30d0*/  IADD3 R4, R18.reuse, 0x38, RZ ;  /* 0x0000003812047810 */ /* 0x040fe40007ffe0ff */
[----:B------:R-:W-:Y:S02]  /*30e0*/  IADD3 R18, R18, 0x39, RZ ;  /* 0x0000003912127810 */ /* 0x000fe40007ffe0ff */
[----:B------:R-:W-:Y:S01]  /*30f0*/  FSEL R8, R16, -INF , !P2 ;  /* 0xff80000010087808 */ /* 0x000fe20005000000 */
[----:B------:R-:W5:Y:S01]  /*3100*/  MUFU.TANH R189, R54 ;  /* 0x0000003600bd7308 */ /* 0x000f620000002400 */
[----:B--2---:R-:W-:Y:S02]  /*3110*/  FSEL R12, R21, -INF , !P2 ;  /* 0xff800000150c7808 */ /* 0x004fe40005000000 */
[----:B---3--:R-:W-:Y:S02]  /*3120*/  FSEL R187, R187, -INF , !P1 ;  /* 0xff800000bbbb7808 */ /* 0x008fe40004800000 */
[----:B------:R-:W-:-:S02]  /*3130*/  FSEL R183, R183, -INF , !P1 ;  /* 0xff800000b7b77808 */ /* 0x000fc40004800000 */
[----:B------:R-:W-:Y:S01]  /*3140*/  ISETP.GE.AND P2, PT, R4, UR13, PT ;  /* 0x0000000d04007c0c */ /* 0x000fe2000bf46270 */
[----:B------:R-:W2:Y:S01]  /*3150*/  MUFU.TANH R190, R55 ;  /* 0x0000003700be7308 */ /* 0x000ea20000002400 */
[----:B------:R-:W-:Y:S01]  /*3160*/  ISETP.GE.AND P1, PT, R18, UR13, PT ;  /* 0x0000000d12007c0c */ /* 0x000fe2000bf26270 */
[----:B------:R-:W-:Y:S01]  /*3170*/  IMAD.IADD R4, R97, 0x1, R96 ;  /* 0x0000000161047824 */ /* 0x000fe200078e0260 */
[----:B-1----:R-:W-:Y:S02]  /*3180*/  FSEL R185, R185, -INF , !P6 ;  /* 0xff800000b9b97808 */ /* 0x002fe40007000000 */
[----:B----4-:R-:W-:-:S03]  /*3190*/  FSEL R186, R186, -INF , !P5 ;  /* 0xff800000baba7808 */ /* 0x010fc60006800000 */
[----:B------:R-:W1:Y:S01]  /*31a0*/  MUFU.TANH R196, R72 ;  /* 0x0000004800c47308 */ /* 0x000e620000002400 */
[----:B-----5:R-:W-:-:S07]  /*31b0*/  FSEL R189, R189, -INF , !P6 ;  /* 0xff800000bdbd7808 */ /* 0x020fce0007000000 */
[----:B------:R-:W3:Y:S01]  /*31c0*/  MUFU.TANH R195, R73 ;  /* 0x0000004900c37308 */ /* 0x000ee20000002400 */
[----:B--2---:R-:W-:-:S07]  /*31d0*/  FSEL R190, R190, -INF , !P5 ;  /* 0xff800000bebe7808 */ /* 0x004fce0006800000 */
[----:B------:R-:W2:Y:S01]  /*31e0*/  MUFU.TANH R191, R74 ;  /* 0x0000004a00bf7308 */ /* 0x000ea20000002400 */
[----:B-1----:R-:W-:-:S07]  /*31f0*/  FSEL R196, R196, -INF , !P4 ;  /* 0xff800000c4c47808 */ /* 0x002fce0006000000 */
[----:B------:R-:W1:Y:S01]  /*3200*/  MUFU.TANH R171, R75 ;  /* 0x0000004b00ab7308 */ /* 0x000e620000002400 */
[----:B---3--:R-:W-:-:S07]  /*3210*/  FSEL R195, R195, -INF , !P3 ;  /* 0xff800000c3c37808 */ /* 0x008fce0005800000 */
[----:B------:R-:W3:Y:S01]  /*3220*/  MUFU.TANH R194, R76 ;  /* 0x0000004c00c27308 */ /* 0x000ee20000002400 */
[----:B--2---:R-:W-:-:S07]  /*3230*/  FSEL R191, R191, -INF , !P4 ;  /* 0xff800000bfbf7808 */ /* 0x004fce0006000000 */
[----:B------:R-:W2:Y:S01]  /*3240*/  MUFU.TANH R170, R78 ;  /* 0x0000004e00aa7308 */ /* 0x000ea20000002400 */
[----:B-1----:R-:W-:-:S07]  /*3250*/  FSEL R171, R171, -INF , !P3 ;  /* 0xff800000abab7808 */ /* 0x002fce0005800000 */
[----:B------:R-:W1:Y:S01]  /*3260*/  MUFU.TANH R168, R79 ;  /* 0x0000004f00a87308 */ /* 0x000e620000002400 */
[----:B---3--:R-:W-:-:S07]  /*3270*/  FSEL R194, R194, -INF , !P2 ;  /* 0xff800000c2c27808 */ /* 0x008fce0005000000 */
[----:B------:R-:W3:Y:S01]  /*3280*/  MUFU.TANH R192, R77 ;  /* 0x0000004d00c07308 */ /* 0x000ee20000002400 */
[----:B--2---:R-:W-:Y:S02]  /*3290*/  FSEL R170, R170, -INF , !P2 ;  /* 0xff800000aaaa7808 */ /* 0x004fe40005000000 */
[----:B-1----:R-:W-:Y:S02]  /*32a0*/  FSEL R168, R168, -INF , !P1 ;  /* 0xff800000a8a87808 */ /* 0x002fe40004800000 */
[----:B---3--:R-:W-:Y:S01]  /*32b0*/  FSEL R192, R192, -INF , !P1 ;  /* 0xff800000c0c07808 */ /* 0x008fe20004800000 */
[----:B------:R-:W-:Y:S06]  /*32c0*/  BAR.SYNC.DEFER_BLOCKING 0x0 ;  /* 0x0000000000007b1d */ /* 0x000fec0000010000 */
[----:B------:R-:W-:Y:S05]  /*32d0*/  @!P0 BRA `(.L_x_669) ;  /* 0x0000024000008947 */ /* 0x000fea0003800000 */
[----:B------:R-:W-:Y:S01]  /*32e0*/  ULEA.HI.SX32 UR7, UR8, 0xfffffffe, 0x1a ;  /* 0xfffffffe08077891 */ /* 0x000fe2000f8fd23f */
        /* <DEDUP_REMOVED lines=35> */
.L_x_669:
        /* <DEDUP_REMOVED lines=47> */
[----:B------:R-:W5:Y:S04]  /*3810*/  LDSM.16.MT88.4 R64, [R228+0x12000] ;  /* 0x01200000e440783b */ /* 0x000f680000004200 */
[----:B------:R-:W3:Y:S01]  /*3820*/  LDSM.16.MT88.4 R72, [R232+0x14000] ;  /* 0x01400000e848783b */ /* 0x000ee20000004200 */
[----:B-1----:R-:W-:-:S03]  /*3830*/  FMNMX.FTZ R164, R15, R164, !PT ;  /* 0x000000a40fa47209 */ /* 0x002fc60007810000 */
[----:B------:R-:W1:Y:S01]  /*3840*/  LDSM.16.MT88.4 R80, [R230+0x14000] ;  /* 0x01400000e650783b */ /* 0x000e620000004200 */
[C---:B------:R-:W-:Y:S01]  /*3850*/  FSETP.NEU.FTZ.AND P1, PT, R164.reuse, -INF , PT ;  /* 0xff800000a400780b */ /* 0x040fe20003f3d000 */
[----:B------:R-:W-:Y:S02]  /*3860*/  FMUL.FTZ R193, R164, c[0x0][0x23c] ;  /* 0x00008f00a4c17a20 */ /* 0x000fe40000410000 */
[----:B------:R-:W1:Y:S03]  /*3870*/  LDSM.16.MT88.4 R88, [R229+0x14000] ;  /* 0x01400000e558783b */ /* 0x000e660000004200 */
[----:B------:R-:W-:Y:S01]  /*3880*/  FSEL R193, R193, RZ, P1 ;  /* 0x000000ffc1c17208 */ /* 0x000fe20000800000 */
[----:B------:R-:W1:Y:S04]  /*3890*/  LDSM.16.MT88.4 R96, [R228+0x14000] ;  /* 0x01400000e460783b */ /* 0x000e680000004200 */
[--C-:B------:R-:W-:Y:S01]  /*38a0*/  FFMA.FTZ R179, R3, c[0x0][0x23c], -R193.reuse ;  /* 0x00008f0003b37a23 */ /* 0x100fe200000108c1 */
[----:B--2---:R-:W-:Y:S01]  /*38b0*/  FMNMX.FTZ R3, R14, R13, !PT ;  /* 0x0000000d0e037209 */ /* 0x004fe20007810000 */
[--C-:B------:R-:W-:Y:S01]  /*38c0*/  FFMA.FTZ R178, R44, c[0x0][0x23c], -R193.reuse ;  /* 0x00008f002cb27a23 */ /* 0x100fe200000108c1 */
[----:B------:R-:W2:Y:S01]  /*38d0*/  LDSM.16.MT88.4 R104, [R232+0x16000] ;  /* 0x01600000e868783b */ /* 0x000ea20000004200 */
[--C-:B------:R-:W-:Y:S01]  /*38e0*/  FFMA.FTZ R177, R61, c[0x0][0x23c], -R193.reuse ;  /* 0x00008f003db17a23 */ /* 0x100fe200000108c1 */
[C---:B------:R-:W-:Y:S01]  /*38f0*/  FSETP.NEU.FTZ.AND P1, PT, R3.reuse, -INF , PT ;  /* 0xff8000000300780b */ /* 0x040fe20003f3d000 */
[----:B------:R-:W-:Y:S01]  /*3900*/  FMUL.FTZ R169, R3, c[0x0][0x23c] ;  /* 0x00008f0003a97a20 */ /* 0x000fe20000410000 */
[----:B------:R-:W1:Y:S01]  /*3910*/  LDSM.16.MT88.4 R112, [R230+0x16000] ;  /* 0x01600000e670783b */ /* 0x000e620000004200 */
[--C-:B------:R-:W-:Y:S01]  /*3920*/  FFMA.FTZ R173, R46, c[0x0][0x23c], -R193.reuse ;  /* 0x00008f002ead7a23 */ /* 0x100fe200000108c1 */
[----:B------:R-:W-:Y:S01]  /*3930*/  MUFU.EX2 R179, R179 ;  /* 0x000000b300b37308 */ /* 0x000fe20000000800 */
[--C-:B------:R-:W-:Y:S01]  /*3940*/  FFMA.FTZ R176, R7, c[0x0][0x23c], -R193.reuse ;  /* 0x00008f0007b07a23 */ /* 0x100fe200000108c1 */
[----:B------:R-:W-:Y:S01]  /*3950*/  FSEL R169, R169, RZ, P1 ;  /* 0x000000ffa9a97208 */ /* 0x000fe20000800000 */
[----:B------:R-:W1:Y:S01]  /*3960*/  LDSM.16.MT88.4 R120, [R229+0x16000] ;  /* 0x01600000e578783b */ /* 0x000e620000004200 */
[----:B------:R-:W-:-:S02]  /*3970*/  FFMA.FTZ R172, R6, c[0x0][0x23c], -R193 ;  /* 0x00008f0006ac7a23 */ /* 0x000fc400000108c1 */
[----:B------:R-:W-:Y:S01]  /*3980*/  FFMA.FTZ R167, R5, c[0x0][0x23c], -R193 ;  /* 0x00008f0005a77a23 */ /* 0x000fe200000108c1 */
[----:B------:R-:W-:Y:S01]  /*3990*/  LDSM.16.MT88.4 R20, [R232+0x12800] ;  /* 0x01280000e814783b */ /* 0x000fe20000004200 */
[--C-:B------:R-:W-:Y:S01]  /*39a0*/  FFMA.FTZ R181, R45, c[0x0][0x23c], -R169.reuse ;  /* 0x00008f002db57a23 */ /* 0x100fe200000108a9 */
[----:B------:R-:W3:Y:S01]  /*39b0*/  MUFU.EX2 R178, R178 ;  /* 0x000000b200b27308 */ /* 0x000ee20000000800 */
[--C-:B------:R-:W-:Y:S01]  /*39c0*/  FFMA.FTZ R180, R60, c[0x0][0x23c], -R169.reuse ;  /* 0x00008f003cb47a23 */ /* 0x100fe200000108a9 */
[----:B------:R-:W1:Y:S01]  /*39d0*/  LDSM.16.MT88.4 R4, [R228+0x16000] ;  /* 0x01600000e404783b */ /* 0x000e620000004200 */
[--C-:B------:R-:W-:Y:S02]  /*39e0*/  FFMA.FTZ R182, R32, c[0x0][0x23c], -R169.reuse ;  /* 0x00008f0020b67a23 */ /* 0x100fe400000108a9 */
[----:B------:R-:W-:Y:S01]  /*39f0*/  FFMA.FTZ R175, R33, c[0x0][0x23c], -R169 ;  /* 0x00008f0021af7a23 */ /* 0x000fe200000108a9 */
[----:B------:R-:W-:Y:S01]  /*3a00*/  LDSM.16.MT88.4 R28, [R230+0x10800] ;  /* 0x01080000e61c783b */ /* 0x000fe20000004200 */
[----:B------:R-:W-:Y:S01]  /*3a10*/  FFMA.FTZ R2, R12, c[0x0][0x23c], -R193 ;  /* 0x00008f000c027a23 */ /* 0x000fe200000108c1 */
[----:B------:R-:W-:Y:S01]  /*3a20*/  MUFU.EX2 R177, R177 ;  /* 0x000000b100b17308 */ /* 0x000fe20000000800 */
[--C-:B------:R-:W-:Y:S01]  /*3a30*/  FFMA.FTZ R174, R11, c[0x0][0x23c], -R169.reuse ;  /* 0x00008f000bae7a23 */ /* 0x100fe200000108a9 */
[----:B------:R-:W1:Y:S01]  /*3a40*/  LDSM.16.MT88.4 R12, [R232+0x10800] ;  /* 0x01080000e80c783b */ /* 0x000e620000004200 */
[----:B------:R-:W-:-:S02]  /*3a50*/  FFMA.FTZ R166, R10, c[0x0][0x23c], -R169 ;  /* 0x00008f000aa67a23 */ /* 0x000fc400000108a9 */
[--C-:B------:R-:W-:Y:S01]  /*3a60*/  FFMA.FTZ R165, R9, c[0x0][0x23c], -R169.reuse ;  /* 0x00008f0009a57a23 */ /* 0x100fe200000108a9 */
[----:B------:R-:W-:Y:S01]  /*3a70*/  LDSM.16.MT88.4 R24, [R229+0x10800] ;  /* 0x01080000e518783b */ /* 0x000fe20000004200 */
[----:B------:R-:W-:Y:S01]  /*3a80*/  FFMA.FTZ R0, R8, c[0x0][0x23c], -R169 ;  /* 0x00008f0008007a23 */ /* 0x000fe200000108a9 */
[----:B------:R-:W2:Y:S01]  /*3a90*/  MUFU.EX2 R173, R173 ;  /* 0x000000ad00ad7308 */ /* 0x000ea20000000800 */
[----:B---3--:R-:W-:Y:S01]  /*3aa0*/  F2FP.PACK_AB R128, R178, R179 ;  /* 0x000000b3b280723e */ /* 0x008fe200000000ff */
[----:B------:R-:W3:Y:S01]  /*3ab0*/  LDSM.16.MT88.4 R8, [R228+0x10800] ;  /* 0x01080000e408783b */ /* 0x000ee20000004200 */
[--C-:B------:R-:W-:Y:S02]  /*3ac0*/  FFMA.FTZ R183, R183, c[0x0][0x23c], -R193.reuse ;  /* 0x00008f00b7b77a23 */ /* 0x100fe400000108c1 */
[--C-:B------:R-:W-:Y:S01]  /*3ad0*/  FFMA.FTZ R184, R184, c[0x0][0x23c], -R193.reuse ;  /* 0x00008f00b8b87a23 */ /* 0x100fe200000108c1 */
[----:B------:R-:W-:Y:S01]  /*3ae0*/  LDSM.16.MT88.4 R16, [R230+0x12800] ;  /* 0x01280000e610783b */ /* 0x000fe20000004200 */
[--C-:B------:R-:W-:Y:S01]  /*3af0*/  FFMA.FTZ R185, R185, c[0x0][0x23c], -R193.reuse ;  /* 0x00008f00b9b97a23 */ /* 0x100fe200000108c1 */
[----:B------:R-:W-:Y:S01]  /*3b00*/  MUFU.EX2 R181, R181 ;  /* 0x000000b500b57308 */ /* 0x000fe20000000800 */
[----:B------:R-:W-:Y:S01]  /*3b10*/  FFMA.FTZ R186, R186, c[0x0][0x23c], -R193 ;  /* 0x00008f00baba7a23 */ /* 0x000fe200000108c1 */
[----:B------:R-:W-:Y:S01]  /*3b20*/  LDSM.16.MT88.4 R32, [R228+0x12800] ;  /* 0x01280000e420783b */ /* 0x000fe20000004200 */
[----:B------:R-:W-:-:S02]  /*3b30*/  FFMA.FTZ R187, R187, c[0x0][0x23c], -R169 ;  /* 0x00008f00bbbb7a23 */ /* 0x000fc400000108a9 */
[--C-:B------:R-:W-:Y:S02]  /*3b40*/  FFMA.FTZ R188, R188, c[0x0][0x23c], -R169.reuse ;  /* 0x00008f00bcbc7a23 */ /* 0x100fe400000108a9 */
[--C-:B------:R-:W-:Y:S01]  /*3b50*/  FFMA.FTZ R189, R189, c[0x0][0x23c], -R169.reuse ;  /* 0x00008f00bdbd7a23 */ /* 0x100fe200000108a9 */
[----:B------:R-:W4:Y:S01]  /*3b60*/  MUFU.EX2 R180, R180 ;  /* 0x000000b400b47308 */ /* 0x000f220000000800 */
[----:B--2---:R-:W-:Y:S01]  /*3b70*/  F2FP.PACK_AB R130, R173, R177 ;  /* 0x000000b1ad82723e */ /* 0x004fe200000000ff */
[----:B------:R-:W-:Y:S02]  /*3b80*/  FFMA.FTZ R190, R190, c[0x0][0x23c], -R169 ;  /* 0x00008f00bebe7a23 */ /* 0x000fe400000108a9 */
[--C-:B------:R-:W-:Y:S02]  /*3b90*/  FFMA.FTZ R196, R196, c[0x0][0x23c], -R193.reuse ;  /* 0x00008f00c4c47a23 */ /* 0x100fe400000108c1 */
[--C-:B------:R-:W-:Y:S02]  /*3ba0*/  FFMA.FTZ R195, R195, c[0x0][0x23c], -R193.reuse ;  /* 0x00008f00c3c37a23 */ /* 0x100fe400000108c1 */
[----:B------:R-:W-:Y:S01]  /*3bb0*/  MUFU.EX2 R182, R182 ;  /* 0x000000b600b67308 */ /* 0x000fe20000000800 */
[----:B------:R-:W-:-:S02]  /*3bc0*/  FFMA.FTZ R194, R194, c[0x0][0x23c], -R193 ;  /* 0x00008f00c2c27a23 */ /* 0x000fc400000108c1 */
[----:B------:R-:W-:Y:S02]  /*3bd0*/  FFMA.FTZ R192, R192, c[0x0][0x23c], -R193 ;  /* 0x00008f00c0c07a23 */ /* 0x000fe400000108c1 */
[--C-:B------:R-:W-:Y:S02]  /*3be0*/  FFMA.FTZ R191, R191, c[0x0][0x23c], -R169.reuse ;  /* 0x00008f00bfbf7a23 */ /* 0x100fe400000108a9 */
[--C-:B------:R-:W-:Y:S01]  /*3bf0*/  FFMA.FTZ R193, R171, c[0x0][0x23c], -R169.reuse ;  /* 0x00008f00abc17a23 */ /* 0x100fe200000108a9 */
[----:B------:R-:W2:Y:S01]  /*3c00*/  MUFU.EX2 R175, R175 ;  /* 0x000000af00af7308 */ /* 0x000ea20000000800 */
[----:B----4-:R-:W-:Y:S01]  /*3c10*/  F2FP.PACK_AB R129, R180, R181 ;  /* 0x000000b5b481723e */ /* 0x010fe200000000ff */
[--C-:B------:R-:W-:Y:S02]  /*3c20*/  FFMA.FTZ R197, R170, c[0x0][0x23c], -R169.reuse ;  /* 0x00008f00aac57a23 */ /* 0x100fe400000108a9 */
[----:B------:R-:W-:Y:S02]  /*3c30*/  FFMA.FTZ R252, R168, c[0x0][0x23c], -R169 ;  /* 0x00008f00a8fc7a23 */ /* 0x000fe400000108a9 */
[----:B------:R-:W-:Y:S01]  /*3c40*/  FADD.FTZ R178, R179, R178 ;  /* 0x000000b2b3b27221 */ /* 0x000fe20000010000 */
[----:B------:R-:W-:Y:S01]  /*3c50*/  LDSM.16.MT88.4 R168, [R229+0x13800] ;  /* 0x01380000e5a8783b */ /* 0x000fe20000004200 */
[----:B------:R-:W-:Y:S01]  /*3c60*/  MUFU.EX2 R176, R176 ;  /* 0x000000b000b07308 */ /* 0x000fe20000000800 */
[----:B------:R-:W-:-:S02]  /*3c70*/  FADD.FTZ R180, R181, R180 ;  /* 0x000000b4b5b47221 */ /* 0x000fc40000010000 */
[----:B------:R-:W-:-:S04]  /*3c80*/  FADD.FTZ R177, R177, R178 ;  /* 0x000000b2b1b17221 */ /* 0x000fc80000010000 */
[----:B------:R-:W-:Y:S01]  /*3c90*/  FADD.FTZ R177, R173, R177 ;  /* 0x000000b1adb17221 */ /* 0x000fe20000010000 */
[----:B--2---:R-:W-:Y:S01]  /*3ca0*/  F2FP.PACK_AB R131, R175, R182 ;  /* 0x000000b6af83723e */ /* 0x004fe200000000ff */
        /* <DEDUP_REMOVED lines=21> */
[C---:B-----5:R-:W-:Y:S02]  /*3e00*/  HMMA.16816.F32 R60, R128.reuse, R64, RZ ;  /* 0x00000040803c723c */ /* 0x060fe400000018ff */
[----:B------:R-:W-:Y:S06]  /*3e10*/  MUFU.EX2 R186, R186 ;  /* 0x000000ba00ba7308 */ /* 0x000fec0000000800 */
[C---:B------:R-:W-:Y:S02]  /*3e20*/  HMMA.16816.F32 R68, R128.reuse, R72, RZ ;  /* 0x000000488044723c */ /* 0x040fe400000018ff */
[----:B------:R-:W-:Y:S06]  /*3e30*/  MUFU.EX2 R187, R187 ;  /* 0x000000bb00bb7308 */ /* 0x000fec0000000800 */
[C---:B-1----:R-:W-:Y:S02]  /*3e40*/  HMMA.16816.F32 R76, R128.reuse, R80, RZ ;  /* 0x00000050804c723c */ /* 0x042fe400000018ff */
[----:B------:R-:W1:Y:S06]  /*3e50*/  MUFU.EX2 R188, R188 ;  /* 0x000000bc00bc7308 */ /* 0x000e6c0000000800 */
[C---:B------:R-:W-:Y:S02]  /*3e60*/  HMMA.16816.F32 R84, R128.reuse, R88, RZ ;  /* 0x000000588054723c */ /* 0x040fe400000018ff */
[----:B------:R-:W-:Y:S06]  /*3e70*/  MUFU.EX2 R189, R189 ;  /* 0x000000bd00bd7308 */ /* 0x000fec0000000800 */
[C---:B------:R-:W-:Y:S02]  /*3e80*/  HMMA.16816.F32 R92, R128.reuse, R96, RZ ;  /* 0x00000060805c723c */ /* 0x040fe400000018ff */
[----:B------:R-:W5:Y:S06]  /*3e90*/  MUFU.EX2 R190, R190 ;  /* 0x000000be00be7308 */ /* 0x000f6c0000000800 */
        /* <DEDUP_REMOVED lines=55> */
[----:B------:R-:W1:Y:S07]  /*4210*/  LDSM.16.MT88.4 R28, [R232+0x14800] ;  /* 0x01480000e81c783b */ /* 0x000e6e0000004200 */
        /* <DEDUP_REMOVED lines=20> */
[----:B------:R-:W-:Y:S07]  /*4360*/  LDSM.16.MT88.4 R28, [R228+0x13000] ;  /* 0x01300000e41c783b */ /* 0x000fee0000004200 */
[C---:B------:R-:W-:Y:S08]  /*4370*/  HMMA.16816.F32 R76, R4.reuse, R24, R76 ;  /* 0x00000018044c723c */ /* 0x040ff0000000184c */
        /* <DEDUP_REMOVED lines=14> */
[----:B-----5:R-:W-:Y:S01]  /*4460*/  F2FP.PACK_AB R7, R190, R189 ;  /* 0x000000bdbe07723e */ /* 0x020fe200000000ff */
[----:B------:R-:W-:-:S02]  /*4470*/  FADD.FTZ R187, R188, R187 ;  /* 0x000000bbbcbb7221 */ /* 0x000fc40000010000 */
[----:B------:R-:W-:Y:S02]  /*4480*/  FADD.FTZ R185, R185, R183 ;  /* 0x000000b7b9b97221 */ /* 0x000fe40000010000 */
[----:B------:R-:W-:Y:S02]  /*4490*/  FADD.FTZ R189, R189, R187 ;  /* 0x000000bbbdbd7221 */ /* 0x000fe40000010000 */
[C---:B--2---:R-:W-:Y:S01]  /*44a0*/  HMMA.16816.F32 R144, R4.reuse, R12, R144 ;  /* 0x0000000c0490723c */ /* 0x044fe20000001890 */
        /* <DEDUP_REMOVED lines=9> */
[----:B---3--:R-:W-:Y:S01]  /*4540*/  HMMA.16816.F32 R136, R4, R8, R136 ;  /* 0x000000080488723c */ /* 0x008fe20000001888 */
[----:B------:R-:W-:Y:S02]  /*4550*/  FADD.FTZ R189, R197, R189 ;  /* 0x000000bdc5bd7221 */ /* 0x000fe40000010000 */
[----:B------:R-:W-:-:S05]  /*4560*/  FADD.FTZ R0, R192, R185 ;  /* 0x000000b9c0007221 */ /* 0x000fca0000010000 */
[C---:B------:R-:W-:Y:S01]  /*4570*/  HMMA.16816.F32 R132, R4.reuse, R10, R132 ;  /* 0x0000000a0484723c */ /* 0x040fe20000001884 */
[----:B------:R-:W3:Y:S04]  /*4580*/  LDSM.16.MT88.4 R8, [R229+0x15000] ;  /* 0x01500000e508783b */ /* 0x000ee80000004200 */
[----:B------:R-:W-:Y:S03]  /*4590*/  STL [R1], R0 ;  /* 0x0000000001007387 */ /* 0x000fe60000100800 */
        /* <DEDUP_REMOVED lines=42> */
[----:B------:R-:W-:-:S02]  /*4840*/  F2FP.PACK_AB R4, R195, R196 ;  /* 0x000000c4c304723e */ /* 0x000fc400000000ff */
[----:B------:R-:W-:Y:S02]  /*4850*/  F2FP.PACK_AB R5, R193, R191 ;  /* 0x000000bfc105723e */ /* 0x000fe400000000ff */
[----:B------:R-:W-:Y:S02]  /*4860*/  F2FP.PACK_AB R6, R192, R194 ;  /* 0x000000c2c006723e */ /* 0x000fe400000000ff */
[C---:B------:R-:W-:Y:S01]  /*4870*/  F2FP.PACK_AB R7, R252.reuse, R197 ;  /* 0x000000c5fc07723e */ /* 0x040fe200000000ff */
[----:B------:R-:W-:-:S06]  /*4880*/  FADD.FTZ R252, R252, R189 ;  /* 0x000000bdfcfc7221 */ /* 0x000fcc0000010000 */
        /* <DEDUP_REMOVED lines=48> */
.L_x_673:
        /* <DEDUP_REMOVED lines=43> */
.L_x_671:
[----:B------:R-:W-:Y:S01]  /*4e40*/  USHF.R.S32.HI UR4, URZ, 0x1f, UR14 ;  /* 0x0000001f3f047899 */ /* 0x000fe2000801140e */
[----:B------:R-:W-:Y:S04]  /*4e50*/  DEPBAR.LE SB0, 0x0 ;  /* 0x000080000000791a */ /* 0x000fe80000000000 */
[----:B------:R-:W-:Y:S01]  /*4e60*/  UIMAD UR4, UR4, UR6, URZ ;  /* 0x00000006040472a4 */ /* 0x000fe2000f8e023f */
[----:B------:R-:W-:Y:S01]  /*4e70*/  BAR.SYNC.DEFER_BLOCKING 0x0 ;  /* 0x0000000000007b1d */ /* 0x000fe20000010000 */
[----:B------:R-:W-:Y:S02]  /*4e80*/  UIMAD.WIDE.U32 UR18, UR14, UR6, URZ ;  /* 0x000000060e1272a5 */ /* 0x000fe4000f8e003f */
[----:B------:R-:W-:Y:S04]  /*4e90*/  UIMAD UR4, UR14, UR7, UR4 ;  /* 0x000000070e0472a4 */ /* 0x000fe8000f8e0204 */
[----:B------:R-:W-:Y:S01]  /*4ea0*/  UIADD3 UR4, UR19, UR4, URZ ;  /* 0x0000000413047290 */ /* 0x000fe2000fffe03f */
[----:B------:R-:W-:Y:S02]  /*4eb0*/  MOV R8, UR18 ;  /* 0x0000001200087c02 */ /* 0x000fe40008000f00 */
[----:B------:R-:W-:Y:S02]  /*4ec0*/  MOV R9, UR19 ;  /* 0x0000001300097c02 */ /* 0x000fe40008000f00 */
[----:B------:R-:W-:Y:S02]  /*4ed0*/  LEA R4, P0, R8, R242, 0x6 ;  /* 0x000000f208047211 */ /* 0x000fe400078030ff */
[----:B------:R-:W-:Y:S02]  /*4ee0*/  MOV R3, UR4 ;  /* 0x0000000400037c02 */ /* 0x000fe40008000f00 */
        /* <DEDUP_REMOVED lines=11> */
[----:B------:R-:W-:Y:S03]  /*4fa0*/  IADD3.X R11, R9, UR10, RZ, P1, !PT ;  /* 0x0000000a090b7c10 */ /* 0x000fe60008ffe4ff */
[----:B------:R1:W-:Y:S01]  /*4fb0*/  LDGSTS.E.BYPASS.LTC128B.128 [R241+0x12000], [R6.64+0x80] ;  /* 0x1200008006f17fae */ /* 0x0003e2000b901d50 */
[----:B------:R-:W-:Y:S02]  /*4fc0*/  IADD3.X R5, R11, UR10, RZ, P0, !PT ;  /* 0x0000000a0b057c10 */ /* 0x000fe400087fe4ff */
[----:B------:R-:W-:Y:S03]  /*4fd0*/  ISETP.LT.AND P0, PT, RZ, UR14, PT ;  /* 0x0000000eff007c0c */ /* 0x000fe6000bf01270 */
[----:B------:R1:W-:Y:S06]  /*4fe0*/  LDGSTS.E.BYPASS.LTC128B.128 [R241+0x14000], [R6.64+0x100] ;  /* 0x1400010006f17fae */ /* 0x0003ec000b901d50 */
[----:B------:R1:W-:Y:S06]  /*4ff0*/  LDGSTS.E.BYPASS.LTC128B.128 [R241+0x16000], [R6.64+0x180] ;  /* 0x1600018006f17fae */ /* 0x0003ec000b901d50 */
[----:B------:R2:W-:Y:S06]  /*5000*/  LDGSTS.E.BYPASS.LTC128B.128 [R241+0x10800], [R8.64] ;  /* 0x1080000008f17fae */ /* 0x0005ec000b901d50 */
[----:B------:R2:W-:Y:S06]  /*5010*/  LDGSTS.E.BYPASS.LTC128B.128 [R241+0x12800], [R8.64+0x80] ;  /* 0x1280008008f17fae */ /* 0x0005ec000b901d50 */
        /* <DEDUP_REMOVED lines=10> */
[----:B------:R-:W-:Y:S06]  /*50c0*/  LDSM.16.M88.4 R32, [R238] ;  /* 0x00000000ee20783b */ /* 0x000fec0000000200 */
[----:B--2---:R-:W1:Y:S06]  /*50d0*/  LDSM.16.M88.4 R8, [R237+0x8000] ;  /* 0x00800000ed08783b */ /* 0x004e6c0000000200 */
[----:B------:R-:W2:Y:S06]  /*50e0*/  LDSM.16.M88.4 R16, [R237+0x8800] ;  /* 0x00880000ed10783b */ /* 0x000eac0000000200 */
[----:B------:R-:W3:Y:S06]  /*50f0*/  LDSM.16.M88.4 R24, [R237+0x9000] ;  /* 0x00900000ed18783b */ /* 0x000eec0000000200 */
[----:B------:R-:W0:Y:S06]  /*5100*/  LDGDEPBAR ;  /* 0x00000000000079af */ /* 0x000e2c0000000000 */
[----:B------:R-:W4:Y:S06]  /*5110*/  LDSM.16.M88.4 R164, [R237+0x9800] ;  /* 0x00980000eda4783b */ /* 0x000f2c0000000200 */
[----:B------:R-:W-:Y:S06]  /*5120*/  LDSM.16.M88.4 R168, [R236] ;  /* 0x00000000eca8783b */ /* 0x000fec0000000200 */
[----:B------:R-:W5:Y:S01]  /*5130*/  LDSM.16.M88.4 R172, [R235] ;  /* 0x00000000ebac783b */ /* 0x000f620000000200 */
[C---:B-1----:R-:W-:Y:S05]  /*5140*/  HMMA.16816.F32 R4, R32.reuse, R8, RZ ;  /* 0x000000082004723c */ /* 0x042fea00000018ff */
[----:B------:R-:W1:Y:S03]  /*5150*/  LDSM.16.M88.4 R176, [R227] ;  /* 0x00000000e3b0783b */ /* 0x000e660000000200 */
[C---:B------:R-:W-:Y:S03]  /*5160*/  HMMA.16816.F32 R8, R32.reuse, R10, RZ ;  /* 0x0000000a2008723c */ /* 0x040fe600000018ff */
[----:B------:R-:W1:Y:S06]  /*5170*/  LDSM.16.M88.4 R180, [R226] ;  /* 0x00000000e2b4783b */ /* 0x000e6c0000000200 */
[----:B------:R-:W1:Y:S01]  /*5180*/  LDSM.16.M88.4 R184, [R225] ;  /* 0x00000000e1b8783b */ /* 0x000e620000000200 */
[C---:B--2---:R-:W-:Y:S05]  /*5190*/  HMMA.16816.F32 R12, R32.reuse, R16, RZ ;  /* 0x00000010200c723c */ /* 0x044fea00000018ff */
[----:B------:R-:W-:Y:S03]  /*51a0*/  LDSM.16.M88.4 R188, [R234] ;  /* 0x00000000eabc783b */ /* 0x000fe60000000200 */
[C---:B------:R-:W-:Y:S03]  /*51b0*/  HMMA.16816.F32 R16, R32.reuse, R18, RZ ;  /* 0x000000122010723c */ /* 0x040fe600000018ff */
[----:B------:R-:W2:Y:S05]  /*51c0*/  LDSM.16.M88.4 R192, [R231+0x8000] ;  /* 0x00800000e7c0783b */ /* 0x000eaa0000000200 */
[C---:B---3--:R-:W-:Y:S01]  /*51d0*/  HMMA.16816.F32 R20, R32.reuse, R24, RZ ;  /* 0x000000182014723c */ /* 0x048fe200000018ff */
[----:B------:R-:W-:Y:S06]  /*51e0*/  LDSM.16.M88.4 R196, [R231+0x9000] ;  /* 0x00900000e7c4783b */ /* 0x000fec0000000200 */
[----:B------:R-:W-:Y:S01]  /*51f0*/  LDSM.16.M88.4 R200, [R231+0x9800] ;  /* 0x00980000e7c8783b */ /* 0x000fe20000000200 */
[C---:B------:R-:W-:Y:S05]  /*5200*/  HMMA.16816.F32 R24, R32.reuse, R26, RZ ;  /* 0x0000001a2018723c */ /* 0x040fea00000018ff */
[----:B------:R-:W-:Y:S03]  /*5210*/  LDSM.16.M88.4 R204, [R233] ;  /* 0x00000000e9cc783b */ /* 0x000fe60000000200 */
[C---:B----4-:R-:W-:Y:S03]  /*5220*/  HMMA.16816.F32 R28, R32.reuse, R164, RZ ;  /* 0x000000a4201c723c */ /* 0x050fe600000018ff */
[----:B------:R-:W-:Y:S05]  /*5230*/  LDSM.16.M88.4 R208, [R224] ;  /* 0x00000000e0d0783b */ /* 0x000fea0000000200 */
[----:B------:R-:W-:Y:S01]  /*5240*/  HMMA.16816.F32 R32, R32, R166, RZ ;  /* 0x000000a62020723c */ /* 0x000fe200000018ff */
[----:B------:R-:W3:Y:S07]  /*5250*/  LDSM.16.M88.4 R164, [R231+0x8800] ;  /* 0x00880000e7a4783b */ /* 0x000eee0000000200 */
[C---:B-----5:R-:W-:Y:S08]  /*5260*/  HMMA.16816.F32 R4, R168.reuse, R172, R4 ;  /* 0x000000aca804723c */ /* 0x060ff00000001804 */
[C---:B------:R-:W-:Y:S01]  /*5270*/  HMMA.16816.F32 R8, R168.reuse, R174, R8 ;  /* 0x000000aea808723c */ /* 0x040fe20000001808 */
[----:B------:R-:W-:Y:S07]  /*5280*/  LDSM.16.M88.4 R172, [R224+0x1000] ;  /* 0x00100000e0ac783b */ /* 0x000fee0000000200 */
        /* <DEDUP_REMOVED lines=8> */
[----:B------:R-:W1:Y:S06]  /*5310*/  LDSM.16.M88.4 R168, [R224+0x800] ;  /* 0x00080000e0a8783b */ /* 0x000e6c0000000200 */
[----:B------:R-:W4:Y:S01]  /*5320*/  LDSM.16.M88.4 R184, [R237+0xa000] ;  /* 0x00a00000edb8783b */ /* 0x000f220000000200 */
[C---:B--2---:R-:W-:Y:S08]  /*5330*/  HMMA.16816.F32 R4, R188.reuse, R192, R4 ;  /* 0x000000c0bc04723c */ /* 0x044ff00000001804 */
[C---:B------:R-:W-:Y:S01]  /*5340*/  HMMA.16816.F32 R8, R188.reuse, R194, R8 ;  /* 0x000000c2bc08723c */ /* 0x040fe20000001808 */
[----:B------:R-:W-:Y:S07]  /*5350*/  LDSM.16.M88.4 R192, [R237+0xb800] ;  /* 0x00b80000edc0783b */ /* 0x000fee0000000200 */
[C---:B---3--:R-:W-:Y:S08]  /*5360*/  HMMA.16816.F32 R12, R188.reuse, R164, R12 ;  /* 0x000000a4bc0c723c */ /* 0x048ff0000000180c */
[C---:B------:R-:W-:Y:S01]  /*5370*/  HMMA.16816.F32 R16, R188.reuse, R166, R16 ;  /* 0x000000a6bc10723c */ /* 0x040fe20000001810 */
[----:B------:R-:W2:Y:S07]  /*5380*/  LDSM.16.M88.4 R164, [R237+0xa800] ;  /* 0x00a80000eda4783b */ /* 0x000eae0000000200 */
[C---:B------:R-:W-:Y:S08]  /*5390*/  HMMA.16816.F32 R20, R188.reuse, R196, R20 ;  /* 0x000000c4bc14723c */ /* 0x040ff00000001814 */
[C---:B------:R-:W-:Y:S01]  /*53a0*/  HMMA.16816.F32 R24, R188.reuse, R198, R24 ;  /* 0x000000c6bc18723c */ /* 0x040fe20000001818 */
[----:B------:R-:W-:Y:S07]  /*53b0*/  LDSM.16.M88.4 R196, [R236+0x2000] ;  /* 0x00200000ecc4783b */ /* 0x000fee0000000200 */
[C---:B------:R-:W-:Y:S08]  /*53c0*/  HMMA.16816.F32 R28, R188.reuse, R200, R28 ;  /* 0x000000c8bc1c723c */ /* 0x040ff0000000181c */
[----:B------:R-:W-:Y:S01]  /*53d0*/  HMMA.16816.F32 R32, R188, R202, R32 ;  /* 0x000000cabc20723c */ /* 0x000fe20000001820 */
[----:B------:R-:W3:Y:S06]  /*53e0*/  LDSM.16.M88.4 R188, [R237+0xb000] ;  /* 0x00b00000edbc783b */ /* 0x000eec0000000200 */
[----:B------:R-:W5:Y:S01]  /*53f0*/  LDSM.16.M88.4 R200, [R223] ;  /* 0x00000000dfc8783b */ /* 0x000f620000000200 */
[C---:B------:R-:W-:Y:S08]  /*5400*/  HMMA.16816.F32 R4, R204.reuse, R208, R4 ;  /* 0x000000d0cc04723c */ /* 0x040ff00000001804 */
[C---:B------:R-:W-:Y:S01]  /*5410*/  HMMA.16816.F32 R8, R204.reuse, R210, R8 ;  /* 0x000000d2cc08723c */ /* 0x040fe20000001808 */
[----:B------:R-:W-:Y:S07]  /*5420*/  LDSM.16.M88.4 R208, [R231+0xa000] ;  /* 0x00a00000e7d0783b */ /* 0x000fee0000000200 */
[C---:B-1----:R-:W-:Y:S08]  /*5430*/  HMMA.16816.F32 R12, R204.reuse, R168, R12 ;  /* 0x000000a8cc0c723c */ /* 0x042ff0000000180c */
[C---:B------:R-:W-:Y:S01]  /*5440*/  HMMA.16816.F32 R16, R204.reuse, R170, R16 ;  /* 0x000000aacc10723c */ /* 0x040fe20000001810 */
[----:B------:R-:W1:Y:S07]  /*5450*/  LDSM.16.M88.4 R168, [R222] ;  /* 0x00000000dea8783b */ /* 0x000e6e0000000200 */
[C---:B------:R-:W-:Y:S08]  /*5460*/  HMMA.16816.F32 R20, R204.reuse, R172, R20 ;  /* 0x000000accc14723c */ /* 0x040ff00000001814 */
[C---:B------:R-:W-:Y:S01]  /*5470*/  HMMA.16816.F32 R24, R204.reuse, R174, R24 ;  /* 0x000000aecc18723c */ /* 0x040fe20000001818 */
[----:B------:R-:W1:Y:S07]  /*5480*/  LDSM.16.M88.4 R172, [R221] ;  /* 0x00000000ddac783b */ /* 0x000e6e0000000200 */
[C---:B------:R-:W-:Y:S08]  /*5490*/  HMMA.16816.F32 R28, R204.reuse, R176, R28 ;  /* 0x000000b0cc1c723c */ /* 0x040ff0000000181c */
[----:B------:R-:W-:Y:S01]  /*54a0*/  HMMA.16816.F32 R32, R204, R178, R32 ;  /* 0x000000b2cc20723c */ /* 0x000fe20000001820 */
[----:B------:R-:W1:Y:S06]  /*54b0*/  LDSM.16.M88.4 R176, [R220] ;  /* 0x00000000dcb0783b */ /* 0x000e6c0000000200 */
[----:B------:R-:W1:Y:S01]  /*54c0*/  LDSM.16.M88.4 R204, [R234+0x2000] ;  /* 0x00200000eacc783b */ /* 0x000e620000000200 */
[C---:B----4-:R-:W-:Y:S08]  /*54d0*/  HMMA.16816.F32 R4, R180.reuse, R184, R4 ;  /* 0x000000b8b404723c */ /* 0x050ff00000001804 */
[C---:B------:R-:W-:Y:S01]  /*54e0*/  HMMA.16816.F32 R8, R180.reuse, R186, R8 ;  /* 0x000000bab408723c */ /* 0x040fe20000001808 */
[----:B------:R-:W-:Y:S07]  /*54f0*/  LDSM.16.M88.4 R184, [R231+0xb800] ;  /* 0x00b80000e7b8783b */ /* 0x000fee0000000200 */
[C---:B--2---:R-:W-:Y:S08]  /*5500*/  HMMA.16816.F32 R12, R180.reuse, R164, R12 ;  /* 0x000000a4b40c723c */ /* 0x044ff0000000180c */
[C---:B------:R-:W-:Y:S01]  /*5510*/  HMMA.16816.F32 R16, R180.reuse, R166, R16 ;  /* 0x000000a6b410723c */ /* 0x040fe20000001810 */
[----:B------:R-:W2:Y:S07]  /*5520*/  LDSM.16.M88.4 R164, [R231+0xa800] ;  /* 0x00a80000e7a4783b */ /* 0x000eae0000000200 */
[C---:B---3--:R-:W-:Y:S08]  /*5530*/  HMMA.16816.F32 R20, R180.reuse, R188, R20 ;  /* 0x000000bcb414723c */ /* 0x048ff00000001814 */
[C---:B------:R-:W-:Y:S01]  /*5540*/  HMMA.16816.F32 R24, R180.reuse, R190, R24 ;  /* 0x000000beb418723c */ /* 0x040fe20000001818 */
[----:B------:R-:W-:Y:S07]  /*5550*/  LDSM.16.M88.4 R188, [R233+0x2000] ;  /* 0x00200000e9bc783b */ /* 0x000fee0000000200 */
[C---:B------:R-:W-:Y:S08]  /*5560*/  HMMA.16816.F32 R28, R180.reuse, R192, R28 ;  /* 0x000000c0b41c723c */ /* 0x040ff0000000181c */
[----:B------:R-:W-:Y:S01]  /*5570*/  HMMA.16816.F32 R32, R180, R194, R32 ;  /* 0x000000c2b420723c */ /* 0x000fe20000001820 */
[----:B------:R-:W3:Y:S06]  /*5580*/  LDSM.16.M88.4 R180, [R231+0xb000] ;  /* 0x00b00000e7b4783b */ /* 0x000eec0000000200 */
[----:B------:R-:W4:Y:S01]  /*5590*/  LDSM.16.M88.4 R192, [R224+0x2000] ;  /* 0x00200000e0c0783b */ /* 0x000f220000000200 */
        /* <DEDUP_REMOVED lines=8> */
[----:B------:R-:W5:Y:S07]  /*5620*/  LDSM.16.M88.4 R172, [R224+0x3000] ;  /* 0x00300000e0ac783b */ /* 0x000f6e0000000200 */
[C---:B------:R-:W-:Y:S08]  /*5630*/  HMMA.16816.F32 R28, R196.reuse, R176, R28 ;  /* 0x000000b0c41c723c */ /* 0x040ff0000000181c */
[----:B------:R-:W-:Y:S01]  /*5640*/  HMMA.16816.F32 R32, R196, R178, R32 ;  /* 0x000000b2c420723c */ /* 0x000fe20000001820 */
[----:B------:R-:W1:Y:S06]  /*5650*/  LDSM.16.M88.4 R176, [R224+0x3800] ;  /* 0x00380000e0b0783b */ /* 0x000e6c0000000200 */
[----:B------:R-:W1:Y:S01]  /*5660*/  LDSM.16.M88.4 R196, [R238+0x4000] ;  /* 0x00400000eec4783b */ /* 0x000e620000000200 */
[C---:B------:R-:W-:Y:S08]  /*5670*/  HMMA.16816.F32 R4, R204.reuse, R208, R4 ;  /* 0x000000d0cc04723c */ /* 0x040ff00000001804 */
[C---:B------:R-:W-:Y:S01]  /*5680*/  HMMA.16816.F32 R8, R204.reuse, R210, R8 ;  /* 0x000000d2cc08723c */ /* 0x040fe20000001808 */
[----:B------:R-:W-:Y:S07]  /*5690*/  LDSM.16.M88.4 R208, [R219] ;  /* 0x00000000dbd0783b */ /* 0x000fee0000000200 */
        /* <DEDUP_REMOVED lines=8> */
[----:B------:R-:W2:Y:S06]  /*5720*/  LDSM.16.M88.4 R184, [R237+0xd800] ;  /* 0x00d80000edb8783b */ /* 0x000eac0000000200 */
[----:B------:R-:W2:Y:S01]  /*5730*/  LDSM.16.M88.4 R204, [R236+0x4000] ;  /* 0x00400000eccc783b */ /* 0x000ea20000000200 */
[C---:B----4-:R-:W-:Y:S08]  /*5740*/  HMMA.16816.F32 R4, R188.reuse, R192, R4 ;  /* 0x000000c0bc04723c */ /* 0x050ff00000001804 */
[C---:B------:R-:W-:Y:S01]  /*5750*/  HMMA.16816.F32 R8, R188.reuse, R194, R8 ;  /* 0x000000c2bc08723c */ /* 0x040fe20000001808 */
[----:B------:R-:W-:Y:S07]  /*5760*/  LDSM.16.M88.4 R192, [R231+0xc000] ;  /* 0x00c00000e7c0783b */ /* 0x000fee0000000200 */
[C---:B-1----:R-:W-:Y:S08]  /*5770*/  HMMA.16816.F32 R12, R188.reuse, R168, R12 ;  /* 0x000000a8bc0c723c */ /* 0x042ff0000000180c */
[C---:B------:R-:W-:Y:S01]  /*5780*/  HMMA.16816.F32 R16, R188.reuse, R170, R16 ;  /* 0x000000aabc10723c */ /* 0x040fe20000001810 */
[----:B------:R-:W1:Y:S07]  /*5790*/  LDSM.16.M88.4 R168, [R218] ;  /* 0x00000000daa8783b */ /* 0x000e6e0000000200 */
[C---:B-----5:R-:W-:Y:S08]  /*57a0*/  HMMA.16816.F32 R20, R188.reuse, R172, R20 ;  /* 0x000000acbc14723c */ /* 0x060ff00000001814 */
[C---:B------:R-:W-:Y:S01]  /*57b0*/  HMMA.16816.F32 R24, R188.reuse, R174, R24 ;  /* 0x000000aebc18723c */ /* 0x040fe20000001818 */
[----:B------:R-:W4:Y:S07]  /*57c0*/  LDSM.16.M88.4 R172, [R217] ;  /* 0x00000000d9ac783b */ /* 0x000f2e0000000200 */
[C---:B------:R-:W-:Y:S08]  /*57d0*/  HMMA.16816.F32 R28, R188.reuse, R176, R28 ;  /* 0x000000b0bc1c723c */ /* 0x040ff0000000181c */
[----:B------:R-:W-:Y:S01]  /*57e0*/  HMMA.16816.F32 R32, R188, R178, R32 ;  /* 0x000000b2bc20723c */ /* 0x000fe20000001820 */
[----:B------:R-:W5:Y:S06]  /*57f0*/  LDSM.16.M88.4 R176, [R216] ;  /* 0x00000000d8b0783b */ /* 0x000f6c0000000200 */
[----:B------:R-:W1:Y:S01]  /*5800*/  LDSM.16.M88.4 R188, [R234+0x4000] ;  /* 0x00400000eabc783b */ /* 0x000e620000000200 */
[C---:B------:R-:W-:Y:S08]  /*5810*/  HMMA.16816.F32 R4, R196.reuse, R200, R4 ;  /* 0x000000c8c404723c */ /* 0x040ff00000001804 */
[C---:B------:R-:W-:Y:S01]  /*5820*/  HMMA.16816.F32 R8, R196.reuse, R202, R8 ;  /* 0x000000cac408723c */ /* 0x040fe20000001808 */
[----:B------:R-:W-:Y:S07]  /*5830*/  LDSM.16.M88.4 R200, [R224+0x4000] ;  /* 0x00400000e0c8783b */ /* 0x000fee0000000200 */
        /* <DEDUP_REMOVED lines=18> */
[----:B------:R-:W4:Y:S07]  /*5960*/  LDSM.16.M88.4 R172, [R224+0x5000] ;  /* 0x00500000e0ac783b */ /* 0x000f2e0000000200 */
[C---:B-----5:R-:W-:Y:S08]  /*5970*/  HMMA.16816.F32 R28, R204.reuse, R176, R28 ;  /* 0x000000b0cc1c723c */ /* 0x060ff0000000181c */
[----:B------:R-:W-:Y:S01]  /*5980*/  HMMA.16816.F32 R32, R204, R178, R32 ;  /* 0x000000b2cc20723c */ /* 0x000fe20000001820 */
[----:B------:R-:W5:Y:S06]  /*5990*/  LDSM.16.M88.4 R176, [R224+0x5800] ;  /* 0x00580000e0b0783b */ /* 0x000f6c0000000200 */
        /* <DEDUP_REMOVED lines=19> */
[----:B------:R-:W1:Y:S07]  /*5ad0*/  LDSM.16.M88.4 R168, [R214] ;  /* 0x00000000d6a8783b */ /* 0x000e6e0000000200 */
[C---:B----4-:R-:W-:Y:S08]  /*5ae0*/  HMMA.16816.F32 R20, R196.reuse, R172, R20 ;  /* 0x000000acc414723c */ /* 0x050ff00000001814 */
[C---:B------:R-:W-:Y:S01]  /*5af0*/  HMMA.16816.F32 R24, R196.reuse, R174, R24 ;  /* 0x000000aec418723c */ /* 0x040fe20000001818 */
[----:B------:R-:W4:Y:S07]  /*5b00*/  LDSM.16.M88.4 R172, [R213] ;  /* 0x00000000d5ac783b */ /* 0x000f2e0000000200 */
[C---:B-----5:R-:W-:Y:S08]  /*5b10*/  HMMA.16816.F32 R28, R196.reuse, R176, R28 ;  /* 0x000000b0c41c723c */ /* 0x060ff0000000181c */
        /* <DEDUP_REMOVED lines=17> */
[C---:B------:R-:W-:Y:S08]  /*5c30*/  HMMA.16816.F32 R8, R188.reuse, R194, R8 ;  /* 0x000000c2bc08723c */ /* 0x040ff00000001808 */
[C---:B-1----:R-:W-:Y:S08]  /*5c40*/  HMMA.16816.F32 R12, R188.reuse, R168, R12 ;  /* 0x000000a8bc0c723c */ /* 0x042ff0000000180c */
[C---:B------:R-:W-:Y:S08]  /*5c50*/  HMMA.16816.F32 R16, R188.reuse, R170, R16 ;  /* 0x000000aabc10723c */ /* 0x040ff00000001810 */
[C---:B----4-:R-:W-:Y:S08]  /*5c60*/  HMMA.16816.F32 R20, R188.reuse, R172, R20 ;  /* 0x000000acbc14723c */ /* 0x050ff00000001814 */
[C---:B------:R-:W-:Y:S08]  /*5c70*/  HMMA.16816.F32 R24, R188.reuse, R174, R24 ;  /* 0x000000aebc18723c */ /* 0x040ff00000001818 */
[C---:B-----5:R-:W-:Y:S08]  /*5c80*/  HMMA.16816.F32 R28, R188.reuse, R176, R28 ;  /* 0x000000b0bc1c723c */ /* 0x060ff0000000181c */
[----:B------:R-:W-:Y:S08]  /*5c90*/  HMMA.16816.F32 R32, R188, R178, R32 ;  /* 0x000000b2bc20723c */ /* 0x000ff00000001820 */
[C---:B------:R-:W-:Y:S08]  /*5ca0*/  HMMA.16816.F32 R4, R196.reuse, R200, R4 ;  /* 0x000000c8c404723c */ /* 0x040ff00000001804 */
[C---:B------:R-:W-:Y:S08]  /*5cb0*/  HMMA.16816.F32 R8, R196.reuse, R202, R8 ;  /* 0x000000cac408723c */ /* 0x040ff00000001808 */
[C---:B--2---:R-:W-:Y:S08]  /*5cc0*/  HMMA.16816.F32 R12, R196.reuse, R164, R12 ;  /* 0x000000a4c40c723c */ /* 0x044ff0000000180c */
[C---:B------:R-:W-:Y:S01]  /*5cd0*/  HMMA.16816.F32 R16, R196.reuse, R166, R16 ;  /* 0x000000a6c410723c */ /* 0x040fe20000001810 */
[----:B------:R-:W1:Y:S07]  /*5ce0*/  LDSM.16.M88.4 R164, [R224+0x6800] ;  /* 0x00680000e0a4783b */ /* 0x000e6e0000000200 */
[C---:B---3--:R-:W-:Y:S08]  /*5cf0*/  HMMA.16816.F32 R20, R196.reuse, R180, R20 ;  /* 0x000000b4c414723c */ /* 0x048ff00000001814 */
[C---:B------:R-:W-:Y:S08]  /*5d00*/  HMMA.16816.F32 R24, R196.reuse, R182, R24 ;  /* 0x000000b6c418723c */ /* 0x040ff00000001818 */
[C---:B------:R-:W-:Y:S08]  /*5d10*/  HMMA.16816.F32 R28, R196.reuse, R184, R28 ;  /* 0x000000b8c41c723c */ /* 0x040ff0000000181c */
[----:B------:R-:W-:Y:S08]  /*5d20*/  HMMA.16816.F32 R32, R196, R186, R32 ;  /* 0x000000bac420723c */ /* 0x000ff00000001820 */
[C---:B------:R-:W-:Y:S08]  /*5d30*/  HMMA.16816.F32 R4, R204.reuse, R208, R4 ;  /* 0x000000d0cc04723c */ /* 0x040ff00000001804 */
[C---:B------:R-:W-:Y:S08]  /*5d40*/  HMMA.16816.F32 R8, R204.reuse, R210, R8 ;  /* 0x000000d2cc08723c */ /* 0x040ff00000001808 */
[C---:B-1----:R-:W-:Y:S08]  /*5d50*/  HMMA.16816.F32 R12, R204.reuse, R164, R12 ;  /* 0x000000a4cc0c723c */ /* 0x042ff0000000180c */
[----:B------:R-:W-:Y:S01]  /*5d60*/  FMUL.FTZ R4, R4, c[0x0][0x2ec] ;  /* 0x0000bb0004047a20 */ /* 0x000fe20000410000 */
[C---:B------:R-:W-:Y:S03]  /*5d70*/  HMMA.16816.F32 R16, R204.reuse, R166, R16 ;  /* 0x000000a6cc10723c */ /* 0x040fe60000001810 */
[----:B------:R-:W1:Y:S01]  /*5d80*/  MUFU.TANH R183, R4 ;  /* 0x0000000400b77308 */ /* 0x000e620000002400 */
[----:B------:R-:W-:Y:S02]  /*5d90*/  FMUL.FTZ R5, R5, c[0x0][0x2ec] ;  /* 0x0000bb0005057a20 */ /* 0x000fe40000410000 */
[----:B------:R-:W-:Y:S02]  /*5da0*/  FMUL.FTZ R6, R6, c[0x0][0x2ec] ;  /* 0x0000bb0006067a20 */ /* 0x000fe40000410000 */
[----:B------:R-:W-:Y:S04]  /*5db0*/  FMUL.FTZ R7, R7, c[0x0][0x2ec] ;  /* 0x0000bb0007077a20 */ /* 0x000fe80000410000 */
[----:B------:R-:W-:Y:S01]  /*5dc0*/  FMUL.FTZ R8, R8, c[0x0][0x2ec] ;  /* 0x0000bb0008087a20 */ /* 0x000fe20000410000 */
[----:B------:R-:W2:Y:S01]  /*5dd0*/  MUFU.TANH R177, R5 ;  /* 0x0000000500b17308 */ /* 0x000ea20000002400 */
[----:B------:R-:W-:Y:S02]  /*5de0*/  FMUL.FTZ R9, R9, c[0x0][0x2ec] ;  /* 0x0000bb0009097a20 */ /* 0x000fe40000410000 */
[----:B------:R-:W-:Y:S02]  /*5df0*/  FMUL.FTZ R10, R10, c[0x0][0x2ec] ;  /* 0x0000bb000a0a7a20 */ /* 0x000fe40000410000 */
[----:B------:R-:W-:Y:S02]  /*5e00*/  FMUL.FTZ R11, R11, c[0x0][0x2ec] ;  /* 0x0000bb000b0b7a20 */ /* 0x000fe40000410000 */
[----:B------:R-:W-:Y:S02]  /*5e10*/  FMUL.FTZ R12, R12, c[0x0][0x2ec] ;  /* 0x0000bb000c0c7a20 */ /* 0x000fe40000410000 */
[----:B------:R-:W-:Y:S01]  /*5e20*/  FMUL.FTZ R13, R13, c[0x0][0x2ec] ;  /* 0x0000bb000d0d7a20 */ /* 0x000fe20000410000 */
[----:B------:R-:W3:Y:S01]  /*5e30*/  MUFU.TANH R182, R6 ;  /* 0x0000000600b67308 */ /* 0x000ee20000002400 */
[----:B------:R-:W-:Y:S02]  /*5e40*/  FMUL.FTZ R14, R14, c[0x0][0x2ec] ;  /* 0x0000bb000e0e7a20 */ /* 0x000fe40000410000 */
[----:B------:R-:W-:Y:S02]  /*5e50*/  FMUL.FTZ R15, R15, c[0x0][0x2ec] ;  /* 0x0000bb000f0f7a20 */ /* 0x000fe40000410000 */
[----:B------:R-:W-:Y:S02]  /*5e60*/  FMUL.FTZ R16, R16, c[0x0][0x2ec] ;  /* 0x0000bb0010107a20 */ /* 0x000fe40000410000 */
[----:B------:R-:W-:Y:S02]  /*5e70*/  FMUL.FTZ R17, R17, c[0x0][0x2ec] ;  /* 0x0000bb0011117a20 */ /* 0x000fe40000410000 */
[----:B------:R-:W-:Y:S01]  /*5e80*/  FMUL.FTZ R18, R18, c[0x0][0x2ec] ;  /* 0x0000bb0012127a20 */ /* 0x000fe20000410000 */
[----:B------:R4:W1:Y:S01]  /*5e90*/  MUFU.TANH R181, R7 ;  /* 0x0000000700b57308 */ /* 0x0008620000002400 */
[----:B------:R-:W-:Y:S09]  /*5ea0*/  FMUL.FTZ R19, R19, c[0x0][0x2ec] ;  /* 0x0000bb0013137a20 */ /* 0x000ff20000410000 */
[----:B------:R-:W1:Y:S10]  /*5eb0*/  MUFU.TANH R180, R8 ;  /* 0x0000000800b47308 */ /* 0x000e740000002400 */
[----:B------:R-:W1:Y:S01]  /*5ec0*/  MUFU.TANH R193, R9 ;  /* 0x0000000900c17308 */ /* 0x000e620000002400 */
[----:B----4-:R-:W4:Y:S09]  /*5ed0*/  LDSM.16.M88.4 R4, [R224+0x7000] ;  /* 0x00700000e004783b */ /* 0x010f320000000200 */
[----:B------:R-:W1:Y:S10]  /*5ee0*/  MUFU.TANH R192, R10 ;  /* 0x0000000a00c07308 */ /* 0x000e740000002400 */
[----:B------:R5:W1:Y:S10]  /*5ef0*/  MUFU.TANH R191, R11 ;  /* 0x0000000b00bf7308 */ /* 0x000a740000002400 */
[----:B------:R1:W1:Y:S10]  /*5f00*/  MUFU.TANH R175, R12 ;  /* 0x0000000c00af7308 */ /* 0x0002740000002400 */
[----:B------:R1:W1:Y:S01]  /*5f10*/  MUFU.TANH R174, R13 ;  /* 0x0000000d00ae7308 */ /* 0x0002620000002400 */
[----:B-----5:R-:W5:Y:S01]  /*5f20*/  LDSM.16.M88.4 R8, [R224+0x7800] ;  /* 0x00780000e008783b */ /* 0x020f620000000200 */
[----:B------:R-:W-:Y:S04]  /*5f30*/  DEPBAR.LE SB0, 0x0 ;  /* 0x000080000000791a */ /* 0x000fe80000000000 */
[C---:B----4-:R-:W-:Y:S04]  /*5f40*/  HMMA.16816.F32 R20, R204.reuse, R4, R20 ;  /* 0x00000004cc14723c */ /* 0x050fe80000001814 */
[----:B------:R4:W1:Y:S01]  /*5f50*/  MUFU.TANH R173, R14 ;  /* 0x0000000e00ad7308 */ /* 0x0008620000002400 */
[----:B------:R-:W-:Y:S03]  /*5f60*/  BAR.SYNC.DEFER_BLOCKING 0x0 ;  /* 0x0000000000007b1d */ /* 0x000fe60000010000 */
[C---:B------:R-:W-:Y:S06]  /*5f70*/  HMMA.16816.F32 R24, R204.reuse, R6, R24 ;  /* 0x00000006cc18723c */ /* 0x040fec0000001818 */
[----:B------:R4:W1:Y:S10]  /*5f80*/  MUFU.TANH R172, R15 ;  /* 0x0000000f00ac7308 */ /* 0x0008740000002400 */
[----:B------:R4:W1:Y:S01]  /*5f90*/  MUFU.TANH R171, R16 ;  /* 0x0000001000ab7308 */ /* 0x0008620000002400 */
[----:B------:R-:W-:Y:S02]  /*5fa0*/  FMUL.FTZ R20, R20, c[0x0][0x2ec] ;  /* 0x0000bb0014147a20 */ /* 0x000fe40000410000 */
[----:B------:R-:W-:Y:S02]  /*5fb0*/  FMUL.FTZ R21, R21, c[0x0][0x2ec] ;  /* 0x0000bb0015157a20 */ /* 0x000fe40000410000 */
[----:B------:R-:W-:Y:S02]  /*5fc0*/  FMUL.FTZ R22, R22, c[0x0][0x2ec] ;  /* 0x0000bb0016167a20 */ /* 0x000fe40000410000 */
[----:B------:R-:W-:Y:S03]  /*5fd0*/  FMUL.FTZ R23, R23, c[0x0][0x2ec] ;  /* 0x0000bb0017177a20 */ /* 0x000fe60000410000 */
[----:B------:R4:W1:Y:S01]  /*5fe0*/  MUFU.TANH R170, R17 ;  /* 0x0000001100aa7308 */ /* 0x0008620000002400 */
[----:B------:R-:W-:Y:S02]  /*5ff0*/  FMUL.FTZ R24, R24, c[0x0][0x2ec] ;  /* 0x0000bb0018187a20 */ /* 0x000fe40000410000 */
[----:B------:R-:W-:Y:S01]  /*6000*/  FMUL.FTZ R25, R25, c[0x0][0x2ec] ;  /* 0x0000bb0019197a20 */ /* 0x000fe20000410000 */
[C---:B-----5:R-:W-:Y:S03]  /*6010*/  HMMA.16816.F32 R28, R204.reuse, R8, R28 ;  /* 0x00000008cc1c723c */ /* 0x060fe6000000181c */
[----:B------:R-:W-:Y:S02]  /*6020*/  FMUL.FTZ R26, R26, c[0x0][0x2ec] ;  /* 0x0000bb001a1a7a20 */ /* 0x000fe40000410000 */
[----:B------:R-:W-:Y:S01]  /*6030*/  FMUL.FTZ R27, R27, c[0x0][0x2ec] ;  /* 0x0000bb001b1b7a20 */ /* 0x000fe20000410000 */
[----:B------:R4:W1:Y:S02]  /*6040*/  MUFU.TANH R169, R18 ;  /* 0x0000001200a97308 */ /* 0x0008640000002400 */
[----:B------:R-:W-:Y:S08]  /*6050*/  HMMA.16816.F32 R32, R204, R10, R32 ;  /* 0x0000000acc20723c */ /* 0x000ff00000001820 */
[----:B------:R4:W1:Y:S08]  /*6060*/  MUFU.TANH R168, R19 ;  /* 0x0000001300a87308 */ /* 0x0008700000002400 */
[----:B------:R-:W-:Y:S02]  /*6070*/  FMUL.FTZ R28, R28, c[0x0][0x2ec] ;  /* 0x0000bb001c1c7a20 */ /* 0x000fe40000410000 */
[----:B------:R4:W1:Y:S01]  /*6080*/  MUFU.TANH R210, R20 ;  /* 0x0000001400d27308 */ /* 0x0008620000002400 */
[----:B------:R-:W-:Y:S02]  /*6090*/  FMUL.FTZ R29, R29, c[0x0][0x2ec] ;  /* 0x0000bb001d1d7a20 */ /* 0x000fe40000410000 */
[----:B------:R-:W-:Y:S02]  /*60a0*/  FMUL.FTZ R30, R30, c[0x0][0x2ec] ;  /* 0x0000bb001e1e7a20 */ /* 0x000fe40000410000 */
[----:B------:R-:W-:Y:S02]  /*60b0*/  FMUL.FTZ R31, R31, c[0x0][0x2ec] ;  /* 0x0000bb001f1f7a20 */ /* 0x000fe40000410000 */
[----:B------:R-:W-:Y:S02]  /*60c0*/  FMUL.FTZ R32, R32, c[0x0][0x2ec] ;  /* 0x0000bb0020207a20 */ /* 0x000fe40000410000 */
[----:B------:R-:W-:Y:S01]  /*60d0*/  FMUL.FTZ R33, R33, c[0x0][0x2ec] ;  /* 0x0000bb0021217a20 */ /* 0x000fe20000410000 */
[----:B------:R4:W1:Y:S01]  /*60e0*/  MUFU.TANH R209, R21 ;  /* 0x0000001500d17308 */ /* 0x0008620000002400 */
[----:B------:R-:W-:Y:S02]  /*60f0*/  FMUL.FTZ R34, R34, c[0x0][0x2ec] ;  /* 0x0000bb0022227a20 */ /* 0x000fe40000410000 */
[----:B------:R-:W-:Y:S07]  /*6100*/  FMUL.FTZ R35, R35, c[0x0][0x2ec] ;  /* 0x0000bb0023237a20 */ /* 0x000fee0000410000 */
[----:B------:R4:W1:Y:S10]  /*6110*/  MUFU.TANH R208, R22 ;  /* 0x0000001600d07308 */ /* 0x0008740000002400 */
        /* <DEDUP_REMOVED lines=12> */
[----:B------:R4:W1:Y:S02]  /*61e0*/  MUFU.TANH R165, R35 ;  /* 0x0000002300a57308 */ /* 0x0008640000002400 */
[----:B-1234-:R-:W-:-:S05]  /*61f0*/  @P0 BRA `(.L_x_673) ;  /* 0xffffe99000000947 */ /* 0x01efca000383ffff */
.L_x_672:
        /* <DEDUP_REMOVED lines=17> */
[----:B------:R-:W2:Y:S01]  /*6310*/  LDL.LU R211, [R1] ;  /* 0x0000000001d37983 */ /* 0x000ea20000300800 */
        /* <DEDUP_REMOVED lines=20> */
[----:B------:R-:W3:Y:S01]  /*6460*/  SHFL.BFLY PT, R4, R3, 0x2, 0x1f ;  /* 0x0c401f0003047f89 */ /* 0x000ee200000e0000 */
[----:B-1----:R-:W-:Y:S07]  /*6470*/  FMNMX.FTZ R5, R5, R6, !PT ;  /* 0x0000000605057209 */ /* 0x002fee0007810000 */
[----:B------:R-:W1:Y:S01]  /*6480*/  SHFL.BFLY PT, R164, R5, 0x1, 0x1f ;  /* 0x0c201f0005a47f89 */ /* 0x000e6200000e0000 */
[----:B---3--:R-:W-:Y:S07]  /*6490*/  FMNMX.FTZ R4, R3, R4, !PT ;  /* 0x0000000403047209 */ /* 0x008fee0007810000 */
[----:B------:R-:W3:Y:S01]  /*64a0*/  SHFL.BFLY PT, R3, R4, 0x1, 0x1f ;  /* 0x0c201f0004037f89 */ /* 0x000ee200000e0000 */
[----:B-1----:R-:W-:Y:S04]  /*64b0*/  FMNMX.FTZ R164, R5, R164, !PT ;  /* 0x000000a405a47209 */ /* 0x002fe80007810000 */
[C---:B------:R-:W-:Y:S01]  /*64c0*/  FSETP.NEU.FTZ.AND P1, PT, R164.reuse, -INF , PT ;  /* 0xff800000a400780b */ /* 0x040fe20003f3d000 */
[C---:B------:R-:W-:Y:S02]  /*64d0*/  FMUL.FTZ R187, R164.reuse, c[0x0][0x23c] ;  /* 0x00008f00a4bb7a20 */ /* 0x040fe40000410000 */
[----:B------:R-:W-:Y:S01]  /*64e0*/  FADD.FTZ R2, -R164, R2 ;  /* 0x00000002a4027221 */ /* 0x000fe20000010100 */
[----:B---3--:R-:W-:Y:S02]  /*64f0*/  FMNMX.FTZ R3, R4, R3, !PT ;  /* 0x0000000304037209 */ /* 0x008fe40007810000 */
[----:B------:R-:W-:Y:S01]  /*6500*/  FSEL R187, R187, RZ, P1 ;  /* 0x000000ffbbbb7208 */ /* 0x000fe20000800000 */
[----:B------:R-:W-:Y:S01]  /*6510*/  FMUL.FTZ R2, R2, c[0x0][0x23c] ;  /* 0x00008f0002027a20 */ /* 0x000fe20000410000 */
[C---:B------:R-:W-:Y:S01]  /*6520*/  FSETP.NEU.FTZ.AND P1, PT, R3.reuse, -INF , PT ;  /* 0xff8000000300780b */ /* 0x040fe20003f3d000 */
[----:B------:R-:W-:Y:S02]  /*6530*/  FMUL.FTZ R4, R3, c[0x0][0x23c] ;  /* 0x00008f0003047a20 */ /* 0x000fe40000410000 */
[--C-:B------:R-:W-:Y:S02]  /*6540*/  FFMA.FTZ R185, R177, c[0x0][0x23c], -R187.reuse ;  /* 0x00008f00b1b97a23 */ /* 0x100fe400000108bb */
[----:B------:R-:W-:Y:S01]  /*6550*/  FADD.FTZ R0, -R3, R0 ;  /* 0x0000000003007221 */ /* 0x000fe20000010100 */
[----:B------:R-:W-:Y:S01]  /*6560*/  FSEL R177, R4, RZ, P1 ;  /* 0x000000ff04b17208 */ /* 0x000fe20000800000 */
[--C-:B------:R-:W-:Y:S01]  /*6570*/  FFMA.FTZ R186, R183, c[0x0][0x23c], -R187.reuse ;  /* 0x00008f00b7ba7a23 */ /* 0x100fe200000108bb */
[----:B------:R-:W1:Y:S01]  /*6580*/  MUFU.EX2 R2, R2 ;  /* 0x0000000200027308 */ /* 0x000e620000000800 */
[----:B------:R-:W-:Y:S02]  /*6590*/  FFMA.FTZ R184, R180, c[0x0][0x23c], -R187 ;  /* 0x00008f00b4b87a23 */ /* 0x000fe400000108bb */
[--C-:B------:R-:W-:Y:S02]  /*65a0*/  FFMA.FTZ R182, R182, c[0x0][0x23c], -R177.reuse ;  /* 0x00008f00b6b67a23 */ /* 0x100fe400000108b1 */
[----:B------:R-:W-:Y:S02]  /*65b0*/  FFMA.FTZ R181, R181, c[0x0][0x23c], -R177 ;  /* 0x00008f00b5b57a23 */ /* 0x000fe400000108b1 */
[----:B------:R-:W-:Y:S02]  /*65c0*/  FFMA.FTZ R183, R193, c[0x0][0x23c], -R187 ;  /* 0x00008f00c1b77a23 */ /* 0x000fe400000108bb */
[--C-:B------:R-:W-:Y:S01]  /*65d0*/  FFMA.FTZ R180, R192, c[0x0][0x23c], -R177.reuse ;  /* 0x00008f00c0b47a23 */ /* 0x100fe200000108b1 */
[----:B------:R-:W-:Y:S01]  /*65e0*/  MUFU.EX2 R186, R186 ;  /* 0x000000ba00ba7308 */ /* 0x000fe20000000800 */
[----:B------:R-:W-:Y:S02]  /*65f0*/  FFMA.FTZ R167, R191, c[0x0][0x23c], -R177 ;  /* 0x00008f00bfa77a23 */ /* 0x000fe400000108b1 */
[----:B------:R-:W-:Y:S02]  /*6600*/  FMUL.FTZ R0, R0, c[0x0][0x23c] ;  /* 0x00008f0000007a20 */ /* 0x000fe40000410000 */
[--C-:B------:R-:W-:Y:S02]  /*6610*/  FFMA.FTZ R191, R175, c[0x0][0x23c], -R187.reuse ;  /* 0x00008f00afbf7a23 */ /* 0x100fe400000108bb */
[----:B------:R-:W-:Y:S02]  /*6620*/  FFMA.FTZ R192, R174, c[0x0][0x23c], -R187 ;  /* 0x00008f00aec07a23 */ /* 0x000fe400000108bb */
[--C-:B------:R-:W-:Y:S01]  /*6630*/  FFMA.FTZ R193, R173, c[0x0][0x23c], -R177.reuse ;  /* 0x00008f00adc17a23 */ /* 0x100fe200000108b1 */
[----:B------:R-:W3:Y:S01]  /*6640*/  MUFU.EX2 R0, R0 ;  /* 0x0000000000007308 */ /* 0x000ee20000000800 */
[----:B------:R-:W-:Y:S02]  /*6650*/  FFMA.FTZ R194, R172, c[0x0][0x23c], -R177 ;  /* 0x00008f00acc27a23 */ /* 0x000fe400000108b1 */
[----:B------:R-:W-:Y:S01]  /*6660*/  LDSM.16.MT88.4 R172, [R232+0x14800] ;  /* 0x01480000e8ac783b */ /* 0x000fe20000004200 */
[C---:B-1----:R-:W-:Y:S02]  /*6670*/  FMUL.FTZ R4, R2.reuse, R160 ;  /* 0x000000a002047220 */ /* 0x042fe40000410000 */
[C---:B------:R-:W-:Y:S02]  /*6680*/  FMUL.FTZ R5, R2.reuse, R161 ;  /* 0x000000a102057220 */ /* 0x040fe40000410000 */
[C---:B------:R-:W-:Y:S02]  /*6690*/  FMUL.FTZ R8, R2.reuse, R156 ;  /* 0x0000009c02087220 */ /* 0x040fe40000410000 */
[----:B------:R-:W1:Y:S01]  /*66a0*/  MUFU.EX2 R185, R185 ;  /* 0x000000b900b97308 */ /* 0x000e620000000800 */
[C---:B------:R-:W-:Y:S02]  /*66b0*/  FMUL.FTZ R9, R2.reuse, R157 ;  /* 0x0000009d02097220 */ /* 0x040fe40000410000 */
[C---:B------:R-:W-:Y:S02]  /*66c0*/  FMUL.FTZ R16, R2.reuse, R148 ;  /* 0x0000009402107220 */ /* 0x040fe40000410000 */
[C---:B------:R-:W-:Y:S02]  /*66d0*/  FMUL.FTZ R17, R2.reuse, R149 ;  /* 0x0000009502117220 */ /* 0x040fe40000410000 */
[C---:B------:R-:W-:Y:S02]  /*66e0*/  FMUL.FTZ R24, R2.reuse, R140 ;  /* 0x0000008c02187220 */ /* 0x040fe40000410000 */
[C---:B------:R-:W-:Y:S01]  /*66f0*/  FMUL.FTZ R25, R2.reuse, R141 ;  /* 0x0000008d02197220 */ /* 0x040fe20000410000 */
[----:B------:R-:W-:Y:S01]  /*6700*/  MUFU.EX2 R182, R182 ;  /* 0x000000b600b67308 */ /* 0x000fe20000000800 */
[C---:B------:R-:W-:Y:S02]  /*6710*/  FMUL.FTZ R32, R2.reuse, R132 ;  /* 0x0000008402207220 */ /* 0x040fe40000410000 */
[----:B------:R-:W-:Y:S02]  /*6720*/  FMUL.FTZ R33, R2, R133 ;  /* 0x0000008502217220 */ /* 0x000fe40000410000 */
[C---:B---3--:R-:W-:Y:S02]  /*6730*/  FMUL.FTZ R6, R0.reuse, R162 ;  /* 0x000000a200067220 */ /* 0x048fe40000410000 */
[C---:B------:R-:W-:Y:S02]  /*6740*/  FMUL.FTZ R7, R0.reuse, R163 ;  /* 0x000000a300077220 */ /* 0x040fe40000410000 */
[C---:B------:R-:W-:Y:S01]  /*6750*/  FMUL.FTZ R10, R0.reuse, R158 ;  /* 0x0000009e000a7220 */ /* 0x040fe20000410000 */
[----:B------:R-:W3:Y:S01]  /*6760*/  MUFU.EX2 R181, R181 ;  /* 0x000000b500b57308 */ /* 0x000ee20000000800 */
[C---:B------:R-:W-:Y:S02]  /*6770*/  FMUL.FTZ R11, R0.reuse, R159 ;  /* 0x0000009f000b7220 */ /* 0x040fe40000410000 */
[C---:B------:R-:W-:Y:S01]  /*6780*/  FMUL.FTZ R18, R0.reuse, R150 ;  /* 0x0000009600127220 */ /* 0x040fe20000410000 */
[----:B-1----:R-:W-:Y:S01]  /*6790*/  F2FP.PACK_AB R160, R185, R186 ;  /* 0x000000bab9a0723e */ /* 0x002fe200000000ff */
[C---:B------:R-:W-:Y:S01]  /*67a0*/  FMUL.FTZ R19, R0.reuse, R151 ;  /* 0x0000009700137220 */ /* 0x040fe20000410000 */
[----:B------:R-:W-:Y:S01]  /*67b0*/  LDSM.16.MT88.4 R156, [R230+0x12800] ;  /* 0x01280000e69c783b */ /* 0x000fe20000004200 */
[C---:B------:R-:W-:Y:S02]  /*67c0*/  FMUL.FTZ R26, R0.reuse, R142 ;  /* 0x0000008e001a7220 */ /* 0x040fe40000410000 */
[C---:B------:R-:W-:Y:S01]  /*67d0*/  FMUL.FTZ R27, R0.reuse, R143 ;  /* 0x0000008f001b7220 */ /* 0x040fe20000410000 */
[----:B------:R-:W-:Y:S01]  /*67e0*/  MUFU.EX2 R184, R184 ;  /* 0x000000b800b87308 */ /* 0x000fe20000000800 */
[C---:B------:R-:W-:Y:S02]  /*67f0*/  FMUL.FTZ R34, R0.reuse, R134 ;  /* 0x0000008600227220 */ /* 0x040fe40000410000 */
[----:B------:R-:W-:Y:S01]  /*6800*/  FMUL.FTZ R35, R0, R135 ;  /* 0x0000008700237220 */ /* 0x000fe20000410000 */
[----:B------:R-:W-:Y:S01]  /*6810*/  LDSM.16.MT88.4 R140, [R228+0x12000] ;  /* 0x01200000e48c783b */ /* 0x000fe20000004200 */
[--C-:B------:R-:W-:Y:S02]  /*6820*/  FFMA.FTZ R196, R171, c[0x0][0x23c], -R187.reuse ;  /* 0x00008f00abc47a23 */ /* 0x100fe400000108bb */
[----:B------:R-:W-:Y:S02]  /*6830*/  FFMA.FTZ R195, R170, c[0x0][0x23c], -R187 ;  /* 0x00008f00aac37a23 */ /* 0x000fe400000108bb */
[--C-:B------:R-:W-:Y:S01]  /*6840*/  FFMA.FTZ R197, R169, c[0x0][0x23c], -R177.reuse ;  /* 0x00008f00a9c57a23 */ /* 0x100fe200000108b1 */
[----:B------:R-:W1:Y:S01]  /*6850*/  MUFU.EX2 R183, R183 ;  /* 0x000000b700b77308 */ /* 0x000e620000000800 */
[--C-:B------:R-:W-:Y:S01]  /*6860*/  FFMA.FTZ R198, R168, c[0x0][0x23c], -R177.reuse ;  /* 0x00008f00a8c67a23 */ /* 0x100fe200000108b1 */
[----:B------:R-:W-:Y:S01]  /*6870*/  LDSM.16.MT88.4 R132, [R229+0x12000] ;  /* 0x01200000e584783b */ /* 0x000fe20000004200 */
[----:B------:R-:W-:Y:S01]  /*6880*/  FFMA.FTZ R207, R179, c[0x0][0x23c], -R177 ;  /* 0x00008f00b3cf7a23 */ /* 0x000fe200000108b1 */
[----:B---3--:R-:W-:Y:S01]  /*6890*/  F2FP.PACK_AB R161, R181, R182 ;  /* 0x000000b6b5a1723e */ /* 0x008fe200000000ff */
[C---:B------:R-:W-:Y:S02]  /*68a0*/  FMUL.FTZ R36, R2.reuse, R36 ;  /* 0x0000002402247220 */ /* 0x040fe40000410000 */
[----:B------:R-:W-:Y:S02]  /*68b0*/  FMUL.FTZ R37, R2, R37 ;  /* 0x0000002502257220 */ /* 0x000fe40000410000 */
[C---:B------:R-:W-:Y:S01]  /*68c0*/  FMUL.FTZ R38, R0.reuse, R38 ;  /* 0x0000002600267220 */ /* 0x040fe20000410000 */
[----:B------:R-:W-:Y:S01]  /*68d0*/  MUFU.EX2 R180, R180 ;  /* 0x000000b400b47308 */ /* 0x000fe20000000800 */
[----:B------:R-:W-:Y:S01]  /*68e0*/  LDSM.16.MT88.4 R148, [R228+0x10800] ;  /* 0x01080000e494783b */ /* 0x000fe20000004200 */
[----:B------:R-:W-:Y:S02]  /*68f0*/  FMUL.FTZ R39, R0, R39 ;  /* 0x0000002700277220 */ /* 0x000fe40000410000 */
[C---:B------:R-:W-:Y:S02]  /*6900*/  FMUL.FTZ R40, R2.reuse, R40 ;  /* 0x0000002802287220 */ /* 0x040fe40000410000 */
[----:B------:R-:W-:Y:S02]  /*6910*/  FMUL.FTZ R41, R2, R41 ;  /* 0x0000002902297220 */ /* 0x000fe40000410000 */
[C---:B------:R-:W-:Y:S01]  /*6920*/  FMUL.FTZ R42, R0.reuse, R42 ;  /* 0x0000002a002a7220 */ /* 0x040fe20000410000 */
[----:B------:R-:W-:Y:S01]  /*6930*/  LDSM.16.MT88.4 R168, [R228+0x12800] ;  /* 0x01280000e4a8783b */ /* 0x000fe20000004200 */
[----:B------:R-:W3:Y:S01]  /*6940*/  MUFU.EX2 R167, R167 ;  /* 0x000000a700a77308 */ /* 0x000ee20000000800 */
[----:B------:R-:W-:Y:S02]  /*6950*/  FMUL.FTZ R43, R0, R43 ;  /* 0x0000002b002b7220 */ /* 0x000fe40000410000 */
[C---:B------:R-:W-:Y:S01]  /*6960*/  FMUL.FTZ R44, R2.reuse, R44 ;  /* 0x0000002c022c7220 */ /* 0x040fe20000410000 */
[----:B-1----:R-:W-:Y:S01]  /*6970*/  F2FP.PACK_AB R162, R183, R184 ;  /* 0x000000b8b7a2723e */ /* 0x002fe200000000ff */
[----:B------:R-:W-:Y:S02]  /*6980*/  FMUL.FTZ R45, R2, R45 ;  /* 0x0000002d022d7220 */ /* 0x000fe40000410000 */
[C---:B------:R-:W-:Y:S02]  /*6990*/  FMUL.FTZ R46, R0.reuse, R46 ;  /* 0x0000002e002e7220 */ /* 0x040fe40000410000 */
[----:B------:R-:W-:Y:S01]  /*69a0*/  FMUL.FTZ R47, R0, R47 ;  /* 0x0000002f002f7220 */ /* 0x000fe20000410000 */
[----:B------:R-:W-:Y:S01]  /*69b0*/  MUFU.EX2 R191, R191 ;  /* 0x000000bf00bf7308 */ /* 0x000fe20000000800 */
[C---:B------:R-:W-:Y:S02]  /*69c0*/  FMUL.FTZ R48, R2.reuse, R48 ;  /* 0x0000003002307220 */ /* 0x040fe40000410000 */
[----:B------:R-:W-:Y:S02]  /*69d0*/  FMUL.FTZ R49, R2, R49 ;  /* 0x0000003102317220 */ /* 0x000fe40000410000 */
[C---:B------:R-:W-:Y:S02]  /*69e0*/  FMUL.FTZ R50, R0.reuse, R50 ;  /* 0x0000003200327220 */ /* 0x040fe40000410000 */
[----:B------:R-:W-:Y:S02]  /*69f0*/  FMUL.FTZ R51, R0, R51 ;  /* 0x0000003300337220 */ /* 0x000fe40000410000 */
[C---:B------:R-:W-:Y:S01]  /*6a00*/  FMUL.FTZ R52, R2.reuse, R52 ;  /* 0x0000003402347220 */ /* 0x040fe20000410000 */
[----:B------:R-:W1:Y:S01]  /*6a10*/  MUFU.EX2 R192, R192 ;  /* 0x000000c000c07308 */ /* 0x000e620000000800 */
[----:B------:R-:W-:Y:S02]  /*6a20*/  FMUL.FTZ R53, R2, R53 ;  /* 0x0000003502357220 */ /* 0x000fe40000410000 */
[C---:B------:R-:W-:Y:S01]  /*6a30*/  FMUL.FTZ R54, R0.reuse, R54 ;  /* 0x0000003600367220 */ /* 0x040fe20000410000 */
[----:B---3--:R-:W-:Y:S01]  /*6a40*/  F2FP.PACK_AB R163, R167, R180 ;  /* 0x000000b4a7a3723e */ /* 0x008fe200000000ff */
[----:B------:R-:W-:Y:S02]  /*6a50*/  FMUL.FTZ R55, R0, R55 ;  /* 0x0000003700377220 */ /* 0x000fe40000410000 */
[C---:B------:R-:W-:Y:S02]  /*6a60*/  FMUL.FTZ R56, R2.reuse, R56 ;  /* 0x0000003802387220 */ /* 0x040fe40000410000 */
[----:B------:R-:W-:Y:S01]  /*6a70*/  FMUL.FTZ R57, R2, R57 ;  /* 0x0000003902397220 */ /* 0x000fe20000410000 */
[----:B------:R-:W-:Y:S01]  /*6a80*/  MUFU.EX2 R193, R193 ;  /* 0x000000c100c17308 */ /* 0x000fe20000000800 */
[C---:B------:R-:W-:Y:S05]  /*6a90*/  HMMA.16816.F32 R4, R160.reuse, R12, R4 ;  /* 0x0000000ca004723c */ /* 0x040fea0000001804 */
[----:B------:R-:W-:Y:S02]  /*6aa0*/  FMUL.FTZ R58, R0, R58 ;  /* 0x0000003a003a7220 */ /* 0x000fe40000410000 */
[C---:B------:R-:W-:Y:S01]  /*6ab0*/  FMUL.FTZ R12, R2.reuse, R152 ;  /* 0x00000098020c7220 */ /* 0x040fe20000410000 */
[C---:B------:R-:W-:Y:S01]  /*6ac0*/  HMMA.16816.F32 R8, R160.reuse, R14, R8 ;  /* 0x0000000ea008723c */ /* 0x040fe20000001808 */
[----:B------:R-:W3:Y:S03]  /*6ad0*/  MUFU.EX2 R194, R194 ;  /* 0x000000c200c27308 */ /* 0x000ee60000000800 */
[----:B------:R-:W-:Y:S02]  /*6ae0*/  FMUL.FTZ R13, R2, R153 ;  /* 0x00000099020d7220 */ /* 0x000fe40000410000 */
[C---:B------:R-:W-:Y:S02]  /*6af0*/  FMUL.FTZ R59, R0.reuse, R59 ;  /* 0x0000003b003b7220 */ /* 0x040fe40000410000 */
[C---:B------:R-:W-:Y:S03]  /*6b00*/  FMUL.FTZ R14, R0.reuse, R154 ;  /* 0x0000009a000e7220 */ /* 0x040fe60000410000 */
[----:B------:R-:W-:Y:S01]  /*6b10*/  MUFU.EX2 R196, R196 ;  /* 0x000000c400c47308 */ /* 0x000fe20000000800 */
[----:B------:R-:W-:Y:S02]  /*6b20*/  FMUL.FTZ R15, R0, R155 ;  /* 0x0000009b000f7220 */ /* 0x000fe40000410000 */
[----:B------:R-:W4:Y:S01]  /*6b30*/  LDSM.16.MT88.4 R152, [R228+0x10000] ;  /* 0x01000000e498783b */ /* 0x000f220000004200 */
[C---:B------:R-:W-:Y:S02]  /*6b40*/  FMUL.FTZ R60, R2.reuse, R60 ;  /* 0x0000003c023c7220 */ /* 0x040fe40000410000 */
[----:B------:R-:W-:Y:S02]  /*6b50*/  FMUL.FTZ R61, R2, R61 ;  /* 0x0000003d023d7220 */ /* 0x000fe40000410000 */
[C---:B------:R-:W-:Y:S02]  /*6b60*/  HMMA.16816.F32 R12, R160.reuse, R20, R12 ;  /* 0x00000014a00c723c */ /* 0x040fe4000000180c */
[----:B------:R-:W5:Y:S01]  /*6b70*/  MUFU.EX2 R195, R195 ;  /* 0x000000c300c37308 */ /* 0x000f620000000800 */
[C---:B------:R-:W-:Y:S02]  /*6b80*/  FMUL.FTZ R62, R0.reuse, R62 ;  /* 0x0000003e003e7220 */ /* 0x040fe40000410000 */
[----:B------:R-:W-:Y:S02]  /*6b90*/  FMUL.FTZ R63, R0, R63 ;  /* 0x0000003f003f7220 */ /* 0x000fe40000410000 */
[C---:B------:R-:W-:Y:S01]  /*6ba0*/  FMUL.FTZ R20, R2.reuse, R144 ;  /* 0x0000009002147220 */ /* 0x040fe20000410000 */
[C---:B------:R-:W-:Y:S04]  /*6bb0*/  HMMA.16816.F32 R16, R160.reuse, R22, R16 ;  /* 0x00000016a010723c */ /* 0x040fe80000001810 */
[C---:B------:R-:W-:Y:S01]  /*6bc0*/  FMUL.FTZ R21, R2.reuse, R145 ;  /* 0x0000009102157220 */ /* 0x040fe20000410000 */
[----:B------:R-:W-:Y:S01]  /*6bd0*/  MUFU.EX2 R197, R197 ;  /* 0x000000c500c57308 */ /* 0x000fe20000000800 */
[----:B------:R-:W-:Y:S02]  /*6be0*/  FMUL.FTZ R64, R2, R64 ;  /* 0x0000004002407220 */ /* 0x000fe40000410000 */
[C---:B------:R-:W-:Y:S04]  /*6bf0*/  FMUL.FTZ R22, R0.reuse, R146 ;  /* 0x0000009200167220 */ /* 0x040fe80000410000 */
[----:B------:R-:W-:Y:S02]  /*6c00*/  FMUL.FTZ R23, R0, R147 ;  /* 0x0000009300177220 */ /* 0x000fe40000410000 */
[----:B------:R-:W1:Y:S01]  /*6c10*/  LDSM.16.MT88.4 R144, [R232+0x12000] ;  /* 0x01200000e890783b */ /* 0x000e620000004200 */
[----:B------:R-:W-:Y:S01]  /*6c20*/  FMUL.FTZ R65, R2, R65 ;  /* 0x0000004102417220 */ /* 0x000fe20000410000 */
[----:B------:R-:W1:Y:S01]  /*6c30*/  MUFU.EX2 R198, R198 ;  /* 0x000000c600c67308 */ /* 0x000e620000000800 */
[C---:B------:R-:W-:Y:S02]  /*6c40*/  FMUL.FTZ R66, R0.reuse, R66 ;  /* 0x0000004200427220 */ /* 0x040fe40000410000 */
[C---:B------:R-:W-:Y:S03]  /*6c50*/  HMMA.16816.F32 R20, R160.reuse, R28, R20 ;  /* 0x0000001ca014723c */ /* 0x040fe60000001814 */
[----:B------:R-:W-:Y:S02]  /*6c60*/  FMUL.FTZ R67, R0, R67 ;  /* 0x0000004300437220 */ /* 0x000fe40000410000 */
[C---:B------:R-:W-:Y:S02]  /*6c70*/  FMUL.FTZ R68, R2.reuse, R68 ;  /* 0x0000004402447220 */ /* 0x040fe40000410000 */
[C---:B------:R-:W-:Y:S01]  /*6c80*/  FMUL.FTZ R28, R2.reuse, R136 ;  /* 0x00000088021c7220 */ /* 0x040fe20000410000 */
[C---:B------:R-:W-:Y:S01]  /*6c90*/  HMMA.16816.F32 R24, R160.reuse, R30, R24 ;  /* 0x0000001ea018723c */ /* 0x040fe20000001818 */
[----:B------:R-:W-:Y:S03]  /*6ca0*/  MUFU.EX2 R207, R207 ;  /* 0x000000cf00cf7308 */ /* 0x000fe60000000800 */
[C---:B------:R-:W-:Y:S02]  /*6cb0*/  FMUL.FTZ R29, R2.reuse, R137 ;  /* 0x00000089021d7220 */ /* 0x040fe40000410000 */
[----:B------:R-:W-:Y:S02]  /*6cc0*/  FMUL.FTZ R69, R2, R69 ;  /* 0x0000004502457220 */ /* 0x000fe40000410000 */
[C---:B------:R-:W-:Y:S04]  /*6cd0*/  FMUL.FTZ R30, R0.reuse, R138 ;  /* 0x0000008a001e7220 */ /* 0x040fe80000410000 */
[C---:B------:R-:W-:Y:S02]  /*6ce0*/  FMUL.FTZ R31, R0.reuse, R139 ;  /* 0x0000008b001f7220 */ /* 0x040fe40000410000 */
[----:B------:R-:W2:Y:S01]  /*6cf0*/  LDSM.16.MT88.4 R136, [R230+0x12000] ;  /* 0x01200000e688783b */ /* 0x000ea20000004200 */
[C---:B------:R-:W-:Y:S02]  /*6d00*/  FMUL.FTZ R70, R0.reuse, R70 ;  /* 0x0000004600467220 */ /* 0x040fe40000410000 */
[----:B------:R-:W-:Y:S02]  /*6d10*/  FMUL.FTZ R71, R0, R71 ;  /* 0x0000004700477220 */ /* 0x000fe40000410000 */
[C---:B----4-:R-:W-:Y:S03]  /*6d20*/  HMMA.16816.F32 R28, R160.reuse, R152, R28 ;  /* 0x00000098a01c723c */ /* 0x050fe6000000181c */
[C---:B------:R-:W-:Y:S02]  /*6d30*/  FMUL.FTZ R72, R2.reuse, R72 ;  /* 0x0000004802487220 */ /* 0x040fe40000410000 */
[----:B------:R-:W-:Y:S02]  /*6d40*/  FMUL.FTZ R73, R2, R73 ;  /* 0x0000004902497220 */ /* 0x000fe40000410000 */
[C---:B------:R-:W-:Y:S01]  /*6d50*/  FMUL.FTZ R74, R0.reuse, R74 ;  /* 0x0000004a004a7220 */ /* 0x040fe20000410000 */
[C---:B------:R-:W-:Y:S01]  /*6d60*/  HMMA.16816.F32 R32, R160.reuse, R154, R32 ;  /* 0x0000009aa020723c */ /* 0x040fe20000001820 */
[----:B------:R-:W-:Y:S03]  /*6d70*/  LDSM.16.MT88.4 R152, [R232+0x12800] ;  /* 0x01280000e898783b */ /* 0x000fe60000004200 */
[----:B------:R-:W-:Y:S02]  /*6d80*/  FMUL.FTZ R75, R0, R75 ;  /* 0x0000004b004b7220 */ /* 0x000fe40000410000 */
[C---:B------:R-:W-:Y:S02]  /*6d90*/  FMUL.FTZ R76, R2.reuse, R76 ;  /* 0x0000004c024c7220 */ /* 0x040fe40000410000 */
[C---:B-1----:R-:W-:Y:S04]  /*6da0*/  HMMA.16816.F32 R36, R160.reuse, R144, R36 ;  /* 0x00000090a024723c */ /* 0x042fe80000001824 */
[----:B------:R-:W-:Y:S02]  /*6db0*/  FMUL.FTZ R77, R2, R77 ;  /* 0x0000004d024d7220 */ /* 0x000fe40000410000 */
[C---:B------:R-:W-:Y:S02]  /*6dc0*/  FMUL.FTZ R78, R0.reuse, R78 ;  /* 0x0000004e004e7220 */ /* 0x040fe40000410000 */
[C---:B------:R-:W-:Y:S01]  /*6dd0*/  HMMA.16816.F32 R40, R160.reuse, R146, R40 ;  /* 0x00000092a028723c */ /* 0x040fe20000001828 */
[----:B------:R-:W-:Y:S03]  /*6de0*/  LDSM.16.MT88.4 R144, [R229+0x10800] ;  /* 0x01080000e590783b */ /* 0x000fe60000004200 */
        /* <DEDUP_REMOVED lines=22> */
[----:B------:R-:W4:Y:S03]  /*6f50*/  LDSM.16.MT88.4 R140, [R229+0x14000] ;  /* 0x01400000e58c783b */ /* 0x000f260000004200 */
        /* <DEDUP_REMOVED lines=57> */
[----:B------:R-:W-:Y:S03]  /*72f0*/  FMUL.FTZ R129, R2, R129 ;  /* 0x0000008102817220 */ /* 0x000fe60000410000 */
[C---:B--2---:R-:W-:Y:S03]  /*7300*/  HMMA.16816.F32 R124, R160.reuse, R132, R124 ;  /* 0x00000084a07c723c */ /* 0x044fe6000000187c */
[C---:B------:R-:W-:Y:S02]  /*7310*/  FMUL.FTZ R130, R0.reuse, R130 ;  /* 0x0000008200827220 */ /* 0x040fe40000410000 */
[----:B------:R-:W-:Y:S02]  /*7320*/  FMUL.FTZ R131, R0, R131 ;  /* 0x0000008300837220 */ /* 0x000fe40000410000 */
[----:B------:R-:W-:Y:S01]  /*7330*/  F2FP.PACK_AB R132, R192, R191 ;  /* 0x000000bfc084723e */ /* 0x000fe200000000ff */
[--C-:B------:R-:W-:Y:S01]  /*7340*/  FFMA.FTZ R204, R210, c[0x0][0x23c], -R187.reuse ;  /* 0x00008f00d2cc7a23 */ /* 0x100fe200000108bb */
[----:B---3--:R-:W-:Y:S03]  /*7350*/  F2FP.PACK_AB R133, R194, R193 ;  /* 0x000000c1c285723e */ /* 0x008fe600000000ff */
[----:B------:R-:W-:Y:S01]  /*7360*/  HMMA.16816.F32 R128, R160, R134, R128 ;  /* 0x00000086a080723c */ /* 0x000fe20000001880 */
[----:B------:R-:W2:Y:S01]  /*7370*/  LDSM.16.MT88.4 R160, [R229+0x12800] ;  /* 0x01280000e5a0783b */ /* 0x000ea20000004200 */
[----:B------:R-:W-:Y:S01]  /*7380*/  MUFU.EX2 R204, R204 ;  /* 0x000000cc00cc7308 */ /* 0x000fe20000000800 */
[----:B------:R-:W-:Y:S02]  /*7390*/  FFMA.FTZ R205, R209, c[0x0][0x23c], -R187 ;  /* 0x00008f00d1cd7a23 */ /* 0x000fe400000108bb */
[----:B------:R-:W-:Y:S02]  /*73a0*/  FFMA.FTZ R206, R208, c[0x0][0x23c], -R177 ;  /* 0x00008f00d0ce7a23 */ /* 0x000fe400000108b1 */
[----:B-----5:R-:W-:Y:S01]  /*73b0*/  F2FP.PACK_AB R134, R195, R196 ;  /* 0x000000c4c386723e */ /* 0x020fe200000000ff */
[----:B------:R-:W-:Y:S01]  /*73c0*/  FFMA.FTZ R208, R178, c[0x0][0x23c], -R187 ;  /* 0x00008f00b2d07a23 */ /* 0x000fe200000108bb */
[----:B------:R-:W-:Y:S03]  /*73d0*/  F2FP.PACK_AB R135, R198, R197 ;  /* 0x000000c5c687723e */ /* 0x000fe600000000ff */
[----:B------:R-:W-:Y:S01]  /*73e0*/  FFMA.FTZ R203, R203, c[0x0][0x23c], -R177 ;  /* 0x00008f00cbcb7a23 */ /* 0x000fe200000108b1 */
[----:B------:R-:W-:Y:S01]  /*73f0*/  MUFU.EX2 R205, R205 ;  /* 0x000000cd00cd7308 */ /* 0x000fe20000000800 */
[--C-:B------:R-:W-:Y:S02]  /*7400*/  FFMA.FTZ R202, R202, c[0x0][0x23c], -R187.reuse ;  /* 0x00008f00caca7a23 */ /* 0x100fe400000108bb */
[C---:B----4-:R-:W-:Y:S05]  /*7410*/  HMMA.16816.F32 R4, R132.reuse, R140, R4 ;  /* 0x0000008c8404723c */ /* 0x050fea0000001804 */
[----:B------:R-:W-:Y:S02]  /*7420*/  FFMA.FTZ R201, R201, c[0x0][0x23c], -R187 ;  /* 0x00008f00c9c97a23 */ /* 0x000fe400000108bb */
[--C-:B------:R-:W-:Y:S01]  /*7430*/  FFMA.FTZ R200, R200, c[0x0][0x23c], -R177.reuse ;  /* 0x00008f00c8c87a23 */ /* 0x100fe200000108b1 */
[C---:B------:R-:W-:Y:S01]  /*7440*/  HMMA.16816.F32 R8, R132.reuse, R142, R8 ;  /* 0x0000008e8408723c */ /* 0x040fe20000001808 */
[----:B------:R-:W3:Y:S01]  /*7450*/  LDSM.16.MT88.4 R140, [R230+0x14800] ;  /* 0x01480000e68c783b */ /* 0x000ee20000004200 */
[----:B------:R-:W4:Y:S02]  /*7460*/  MUFU.EX2 R206, R206 ;  /* 0x000000ce00ce7308 */ /* 0x000f240000000800 */
[----:B------:R-:W-:Y:S02]  /*7470*/  FFMA.FTZ R199, R199, c[0x0][0x23c], -R177 ;  /* 0x00008f00c7c77a23 */ /* 0x000fe400000108b1 */
[--C-:B------:R-:W-:Y:S02]  /*7480*/  FFMA.FTZ R189, R189, c[0x0][0x23c], -R187.reuse ;  /* 0x00008f00bdbd7a23 */ /* 0x100fe400000108bb */
[C---:B-1----:R-:W-:Y:S04]  /*7490*/  HMMA.16816.F32 R12, R132.reuse, R136, R12 ;  /* 0x00000088840c723c */ /* 0x042fe8000000180c */
[--C-:B------:R-:W-:Y:S01]  /*74a0*/  FFMA.FTZ R190, R190, c[0x0][0x23c], -R187.reuse ;  /* 0x00008f00bebe7a23 */ /* 0x100fe200000108bb */
[----:B------:R-:W1:Y:S01]  /*74b0*/  MUFU.EX2 R203, R203 ;  /* 0x000000cb00cb7308 */ /* 0x000e620000000800 */
[----:B------:R-:W-:Y:S02]  /*74c0*/  FFMA.FTZ R187, R176, c[0x0][0x23c], -R187 ;  /* 0x00008f00b0bb7a23 */ /* 0x000fe400000108bb */
[C---:B------:R-:W-:Y:S01]  /*74d0*/  HMMA.16816.F32 R16, R132.reuse, R138, R16 ;  /* 0x0000008a8410723c */ /* 0x040fe20000001810 */
[----:B------:R-:W5:Y:S03]  /*74e0*/  LDSM.16.MT88.4 R136, [R229+0x14800] ;  /* 0x01480000e588783b */ /* 0x000f660000004200 */
[--C-:B------:R-:W-:Y:S02]  /*74f0*/  FFMA.FTZ R188, R188, c[0x0][0x23c], -R177.reuse ;  /* 0x00008f00bcbc7a23 */ /* 0x100fe400000108b1 */
[--C-:B------:R-:W-:Y:S01]  /*7500*/  FFMA.FTZ R166, R166, c[0x0][0x23c], -R177.reuse ;  /* 0x00008f00a6a67a23 */ /* 0x100fe200000108b1 */
[----:B------:R-:W-:Y:S01]  /*7510*/  MUFU.EX2 R187, R187 ;  /* 0x000000bb00bb7308 */ /* 0x000fe20000000800 */
[C---:B------:R-:W-:Y:S04]  /*7520*/  HMMA.16816.F32 R20, R132.reuse, R144, R20 ;  /* 0x000000908414723c */ /* 0x040fe80000001814 */
[----:B------:R-:W-:Y:S02]  /*7530*/  FFMA.FTZ R177, R165, c[0x0][0x23c], -R177 ;  /* 0x00008f00a5b17a23 */ /* 0x000fe400000108b1 */
[----:B------:R-:W-:Y:S02]  /*7540*/  FFMA.FTZ R182, R0, R252, R182 ;  /* 0x000000fc00b67223 */ /* 0x000fe400000100b6 */
[C---:B------:R-:W-:Y:S01]  /*7550*/  HMMA.16816.F32 R24, R132.reuse, R146, R24 ;  /* 0x000000928418723c */ /* 0x040fe20000001818 */
[----:B------:R-:W1:Y:S01]  /*7560*/  LDSM.16.MT88.4 R144, [R228+0x14800] ;  /* 0x01480000e490783b */ /* 0x000e620000004200 */
[----:B------:R2:W-:Y:S02]  /*7570*/  MUFU.EX2 R165, R177 ;  /* 0x000000b100a57308 */ /* 0x0005e40000000800 */
[----:B------:R-:W-:Y:S01]  /*7580*/  FFMA.FTZ R186, R2, R211, R186 ;  /* 0x000000d302ba7223 */ /* 0x000fe200000100ba */
[----:B------:R-:W-:Y:S01]  /*7590*/  MOV R2, R164 ;  /* 0x000000a400027202 */ /* 0x000fe20000000f00 */
[----:B------:R-:W-:Y:S02]  /*75a0*/  FADD.FTZ R182, R181, R182 ;  /* 0x000000b6b5b67221 */ /* 0x000fe40000010000 */
[C---:B------:R-:W-:Y:S04]  /*75b0*/  HMMA.16816.F32 R28, R132.reuse, R148, R28 ;  /* 0x00000094841c723c */ /* 0x040fe8000000181c */
[----:B------:R-:W-:Y:S01]  /*75c0*/  MUFU.EX2 R202, R202 ;  /* 0x000000ca00ca7308 */ /* 0x000fe20000000800 */
[----:B------:R-:W-:Y:S02]  /*75d0*/  FADD.FTZ R186, R185, R186 ;  /* 0x000000bab9ba7221 */ /* 0x000fe40000010000 */
[----:B------:R-:W-:Y:S01]  /*75e0*/  FADD.FTZ R182, R180, R182 ;  /* 0x000000b6b4b67221 */ /* 0x000fe20000010000 */
[C---:B------:R-:W-:Y:S01]  /*75f0*/  HMMA.16816.F32 R32, R132.reuse, R150, R32 ;  /* 0x000000968420723c */ /* 0x040fe20000001820 */
[----:B------:R-:W1:Y:S03]  /*7600*/  LDSM.16.MT88.4 R148, [R232+0x16800] ;  /* 0x01680000e894783b */ /* 0x000e660000004200 */
[----:B------:R-:W-:Y:S02]  /*7610*/  FADD.FTZ R186, R184, R186 ;  /* 0x000000bab8ba7221 */ /* 0x000fe40000010000 */
[----:B------:R-:W1:Y:S01]  /*7620*/  MUFU.EX2 R201, R201 ;  /* 0x000000c900c97308 */ /* 0x000e620000000800 */
[----:B------:R-:W-:Y:S01]  /*7630*/  FADD.FTZ R167, R167, R182 ;  /* 0x000000b6a7a77221 */ /* 0x000fe20000010000 */
[C---:B------:R-:W-:Y:S01]  /*7640*/  HMMA.16816.F32 R36, R132.reuse, R152, R36 ;  /* 0x000000988424723c */ /* 0x040fe20000001824 */
[----:B--2---:R-:W-:Y:S03]  /*7650*/  LDSM.16.MT88.4 R176, [R228+0x15800] ;  /* 0x01580000e4b0783b */ /* 0x004fe60000004200 */
[----:B------:R-:W-:Y:S02]  /*7660*/  FADD.FTZ R183, R183, R186 ;  /* 0x000000bab7b77221 */ /* 0x000fe40000010000 */
[----:B------:R-:W-:Y:S02]  /*7670*/  FADD.FTZ R167, R193, R167 ;  /* 0x000000a7c1a77221 */ /* 0x000fe40000010000 */
[C---:B------:R-:W-:Y:S01]  /*7680*/  HMMA.16816.F32 R40, R132.reuse, R154, R40 ;  /* 0x0000009a8428723c */ /* 0x040fe20000001828 */
[----:B------:R-:W-:Y:S01]  /*7690*/  MUFU.EX2 R200, R200 ;  /* 0x000000c800c87308 */ /* 0x000fe20000000800 */
[----:B------:R-:W-:Y:S02]  /*76a0*/  LDSM.16.MT88.4 R152, [R228+0x11000] ;  /* 0x01100000e498783b */ /* 0x000fe40000004200 */
[----:B------:R-:W-:Y:S02]  /*76b0*/  FADD.FTZ R183, R191, R183 ;  /* 0x000000b7bfb77221 */ /* 0x000fe40000010000 */
[----:B------:R-:W-:Y:S02]  /*76c0*/  FADD.FTZ R194, R194, R167 ;  /* 0x000000a7c2c27221 */ /* 0x000fe40000010000 */
[C---:B------:R-:W-:Y:S03]  /*76d0*/  HMMA.16816.F32 R44, R132.reuse, R156, R44 ;  /* 0x0000009c842c723c */ /* 0x040fe6000000182c */
[----:B------:R-:W2:Y:S01]  /*76e0*/  MUFU.EX2 R199, R199 ;  /* 0x000000c700c77308 */ /* 0x000ea20000000800 */
[----:B------:R-:W-:Y:S02]  /*76f0*/  FADD.FTZ R192, R192, R183 ;  /* 0x000000b7c0c07221 */ /* 0x000fe40000010000 */
[----:B------:R-:W-:Y:S02]  /*7700*/  FADD.FTZ R194, R197, R194 ;  /* 0x000000c2c5c27221 */ /* 0x000fe40000010000 */
[C---:B------:R-:W-:Y:S01]  /*7710*/  HMMA.16816.F32 R48, R132.reuse, R158, R48 ;  /* 0x0000009e8430723c */ /* 0x040fe20000001830 */
[----:B------:R-:W-:Y:S03]  /*7720*/  LDSM.16.MT88.4 R156, [R230+0x13000] ;  /* 0x01300000e69c783b */ /* 0x000fe60000004200 */
[----:B------:R-:W-:Y:S01]  /*7730*/  FADD.FTZ R192, R196, R192 ;  /* 0x000000c0c4c07221 */ /* 0x000fe20000010000 */
[----:B------:R-:W1:Y:S01]  /*7740*/  MUFU.EX2 R189, R189 ;  /* 0x000000bd00bd7308 */ /* 0x000e620000000800 */
[----:B------:R-:W-:Y:S02]  /*7750*/  FADD.FTZ R198, R198, R194 ;  /* 0x000000c2c6c67221 */ /* 0x000fe40000010000 */
[C---:B------:R-:W-:Y:S04]  /*7760*/  HMMA.16816.F32 R52, R132.reuse, R160, R52 ;  /* 0x000000a08434723c */ /* 0x040fe80000001834 */
[----:B------:R-:W-:Y:S02]  /*7770*/  FADD.FTZ R195, R195, R192 ;  /* 0x000000c0c3c37221 */ /* 0x000fe40000010000 */
[----:B----4-:R-:W-:Y:S01]  /*7780*/  FADD.FTZ R198, R206, R198 ;  /* 0x000000c6cec67221 */ /* 0x010fe20000010000 */
[----:B------:R-:W4:Y:S01]  /*7790*/  MUFU.EX2 R190, R190 ;  /* 0x000000be00be7308 */ /* 0x000f220000000800 */
[C---:B------:R-:W-:Y:S01]  /*77a0*/  HMMA.16816.F32 R56, R132.reuse, R162, R56 ;  /* 0x000000a28438723c */ /* 0x040fe20000001838 */
[----:B------:R-:W-:Y:S03]  /*77b0*/  LDSM.16.MT88.4 R160, [R229+0x13000] ;  /* 0x01300000e5a0783b */ /* 0x000fe60000004200 */
[----:B------:R-:W-:Y:S04]  /*77c0*/  FADD.FTZ R195, R204, R195 ;  /* 0x000000c3ccc37221 */ /* 0x000fe80000010000 */
[C---:B------:R-:W-:Y:S01]  /*77d0*/  HMMA.16816.F32 R60, R132.reuse, R168, R60 ;  /* 0x000000a8843c723c */ /* 0x040fe2000000183c */
[----:B------:R-:W-:Y:S07]  /*77e0*/  MUFU.EX2 R188, R188 ;  /* 0x000000bc00bc7308 */ /* 0x000fee0000000800 */
[C---:B------:R-:W-:Y:S01]  /*77f0*/  HMMA.16816.F32 R64, R132.reuse, R170, R64 ;  /* 0x000000aa8440723c */ /* 0x040fe20000001840 */
[----:B------:R-:W-:Y:S02]  /*7800*/  LDSM.16.MT88.4 R168, [R228+0x13000] ;  /* 0x01300000e4a8783b */ /* 0x000fe40000004200 */
[----:B------:R-:W1:Y:S05]  /*7810*/  MUFU.EX2 R208, R208 ;  /* 0x000000d000d07308 */ /* 0x000e6a0000000800 */
[C---:B------:R-:W-:Y:S05]  /*7820*/  HMMA.16816.F32 R68, R132.reuse, R172, R68 ;  /* 0x000000ac8444723c */ /* 0x040fea0000001844 */
[----:B------:R-:W1:Y:S03]  /*7830*/  MUFU.EX2 R166, R166 ;  /* 0x000000a600a67308 */ /* 0x000e660000000800 */
[C---:B------:R-:W-:Y:S01]  /*7840*/  HMMA.16816.F32 R72, R132.reuse, R174, R72 ;  /* 0x000000ae8448723c */ /* 0x040fe20000001848 */
[----:B------:R-:W-:Y:S07]  /*7850*/  LDSM.16.MT88.4 R172, [R232+0x15000] ;  /* 0x01500000e8ac783b */ /* 0x000fee0000004200 */
        /* <DEDUP_REMOVED lines=19> */
[----:B------:R-:W-:Y:S01]  /*7990*/  HMMA.16816.F32 R128, R132, R146, R128 ;  /* 0x000000928480723c */ /* 0x000fe20000001880 */
[----:B------:R-:W1:Y:S06]  /*79a0*/  LDSM.16.MT88.4 R144, [R232+0x13000] ;  /* 0x01300000e890783b */ /* 0x000e6c0000004200 */
[C---:B------:R-:W-:Y:S01]  /*79b0*/  F2FP.PACK_AB R132, R205.reuse, R204 ;  /* 0x000000cccd84723e */ /* 0x040fe200000000ff */
[----:B------:R-:W-:Y:S01]  /*79c0*/  FADD.FTZ R205, R205, R195 ;  /* 0x000000c3cdcd7221 */ /* 0x000fe20000010000 */
[----:B------:R-:W-:Y:S03]  /*79d0*/  F2FP.PACK_AB R133, R203, R206 ;  /* 0x000000cecb85723e */ /* 0x000fe600000000ff */
[----:B------:R-:W-:Y:S01]  /*79e0*/  F2FP.PACK_AB R134, R201, R202 ;  /* 0x000000cac986723e */ /* 0x000fe200000000ff */
[----:B------:R-:W-:Y:S01]  /*79f0*/  FADD.FTZ R205, R202, R205 ;  /* 0x000000cdcacd7221 */ /* 0x000fe20000010000 */
[----:B--2---:R-:W-:Y:S01]  /*7a00*/  F2FP.PACK_AB R135, R199, R200 ;  /* 0x000000c8c787723e */ /* 0x004fe200000000ff */
[----:B------:R-:W-:Y:S02]  /*7a10*/  FADD.FTZ R203, R203, R198 ;  /* 0x000000c6cbcb7221 */ /* 0x000fe40000010000 */
[----:B------:R-:W-:Y:S02]  /*7a20*/  FADD.FTZ R201, R201, R205 ;  /* 0x000000cdc9c97221 */ /* 0x000fe40000010000 */
[----:B------:R-:W-:Y:S02]  /*7a30*/  FADD.FTZ R203, R200, R203 ;  /* 0x000000cbc8cb7221 */ /* 0x000fe40000010000 */
[C---:B---3--:R-:W-:Y:S03]  /*7a40*/  HMMA.16816.F32 R4, R132.reuse, R140, R4 ;  /* 0x0000008c8404723c */ /* 0x048fe60000001804 */
[----:B------:R-:W-:Y:S02]  /*7a50*/  FADD.FTZ R201, R189, R201 ;  /* 0x000000c9bdc97221 */ /* 0x000fe40000010000 */
[----:B------:R-:W-:Y:S02]  /*7a60*/  FADD.FTZ R199, R199, R203 ;  /* 0x000000cbc7c77221 */ /* 0x000fe40000010000 */
[----:B----4-:R-:W-:Y:S01]  /*7a70*/  FADD.FTZ R201, R190, R201 ;  /* 0x000000c9bec97221 */ /* 0x010fe20000010000 */
[C---:B------:R-:W-:Y:S01]  /*7a80*/  HMMA.16816.F32 R8, R132.reuse, R142, R8 ;  /* 0x0000008e8408723c */ /* 0x040fe20000001808 */
[----:B------:R-:W2:Y:S03]  /*7a90*/  LDSM.16.MT88.4 R140, [R230+0x15000] ;  /* 0x01500000e68c783b */ /* 0x000ea60000004200 */
[----:B------:R-:W-:Y:S02]  /*7aa0*/  FADD.FTZ R201, R208, R201 ;  /* 0x000000c9d0c97221 */ /* 0x000fe40000010000 */
[----:B------:R-:W-:Y:S02]  /*7ab0*/  FADD.FTZ R199, R188, R199 ;  /* 0x000000c7bcc77221 */ /* 0x000fe40000010000 */
[C---:B-----5:R-:W-:Y:S04]  /*7ac0*/  HMMA.16816.F32 R12, R132.reuse, R136, R12 ;  /* 0x00000088840c723c */ /* 0x060fe8000000180c */
[----:B------:R-:W-:Y:S02]  /*7ad0*/  FADD.FTZ R0, R187, R201 ;  /* 0x000000c9bb007221 */ /* 0x000fe40000010000 */
[----:B------:R-:W-:Y:S02]  /*7ae0*/  FADD.FTZ R199, R207, R199 ;  /* 0x000000c7cfc77221 */ /* 0x000fe40000010000 */
[C---:B------:R-:W-:Y:S01]  /*7af0*/  HMMA.16816.F32 R16, R132.reuse, R138, R16 ;  /* 0x0000008a8410723c */ /* 0x040fe20000001810 */
[----:B------:R-:W3:Y:S03]  /*7b00*/  LDSM.16.MT88.4 R136, [R229+0x15000] ;  /* 0x01500000e588783b */ /* 0x000ee60000004200 */
[----:B------:R-:W-:Y:S04]  /*7b10*/  FADD.FTZ R199, R166, R199 ;  /* 0x000000c7a6c77221 */ /* 0x000fe80000010000 */
[C---:B------:R-:W-:Y:S01]  /*7b20*/  HMMA.16816.F32 R20, R132.reuse, R148, R20 ;  /* 0x000000948414723c */ /* 0x040fe20000001814 */
[----:B------:R4:W-:Y:S03]  /*7b30*/  STL [R1], R0 ;  /* 0x0000000001007387 */ /* 0x0009e60000100800 */
[----:B------:R-:W-:Y:S04]  /*7b40*/  FADD.FTZ R252, R165, R199 ;  /* 0x000000c7a5fc7221 */ /* 0x000fe80000010000 */
[C---:B------:R-:W-:Y:S01]  /*7b50*/  HMMA.16816.F32 R24, R132.reuse, R150, R24 ;  /* 0x000000968418723c */ /* 0x040fe20000001818 */
[----:B------:R-:W-:Y:S07]  /*7b60*/  LDSM.16.MT88.4 R148, [R232+0x17000] ;  /* 0x01700000e894783b */ /* 0x000fee0000004200 */
[C---:B------:R-:W-:Y:S08]  /*7b70*/  HMMA.16816.F32 R28, R132.reuse, R152, R28 ;  /* 0x00000098841c723c */ /* 0x040ff0000000181c */
[C---:B------:R-:W-:Y:S04]  /*7b80*/  HMMA.16816.F32 R32, R132.reuse, R154, R32 ;  /* 0x0000009a8420723c */ /* 0x040fe80000001820 */
[----:B----4-:R-:W-:Y:S04]  /*7b90*/  MOV R0, R3 ;  /* 0x0000000300007202 */ /* 0x010fe80000000f00 */
[C---:B-1----:R-:W-:Y:S08]  /*7ba0*/  HMMA.16816.F32 R36, R132.reuse, R144, R36 ;  /* 0x000000908424723c */ /* 0x042ff00000001824 */
[C---:B------:R-:W-:Y:S01]  /*7bb0*/  HMMA.16816.F32 R40, R132.reuse, R146, R40 ;  /* 0x000000928428723c */ /* 0x040fe20000001828 */
[----:B------:R-:W1:Y:S07]  /*7bc0*/  LDSM.16.MT88.4 R144, [R228+0x15000] ;  /* 0x01500000e490783b */ /* 0x000e6e0000004200 */
[C---:B------:R-:W-:Y:S08]  /*7bd0*/  HMMA.16816.F32 R44, R132.reuse, R156, R44 ;  /* 0x0000009c842c723c */ /* 0x040ff0000000182c */
[C---:B------:R-:W-:Y:S01]  /*7be0*/  HMMA.16816.F32 R48, R132.reuse, R158, R48 ;  /* 0x0000009e8430723c */ /* 0x040fe20000001830 */
[----:B------:R-:W-:Y:S07]  /*7bf0*/  LDSM.16.MT88.4 R156, [R232+0x11800] ;  /* 0x01180000e89c783b */ /* 0x000fee0000004200 */
[C---:B------:R-:W-:Y:S08]  /*7c00*/  HMMA.16816.F32 R52, R132.reuse, R160, R52 ;  /* 0x000000a08434723c */ /* 0x040ff00000001834 */
[C---:B------:R-:W-:Y:S08]  /*7c10*/  HMMA.16816.F32 R56, R132.reuse, R162, R56 ;  /* 0x000000a28438723c */ /* 0x040ff00000001838 */
[C---:B------:R-:W-:Y:S07]  /*7c20*/  HMMA.16816.F32 R60, R132.reuse, R168, R60 ;  /* 0x000000a8843c723c */ /* 0x040fee000000183c */
[----:B------:R-:W-:Y:S01]  /*7c30*/  F2FP.PACK_AB R168, R190, R189 ;  /* 0x000000bdbea8723e */ /* 0x000fe200000000ff */
[C---:B------:R-:W-:Y:S04]  /*7c40*/  HMMA.16816.F32 R64, R132.reuse, R170, R64 ;  /* 0x000000aa8440723c */ /* 0x040fe80000001840 */
[----:B------:R-:W-:Y:S03]  /*7c50*/  F2FP.PACK_AB R169, R207, R188 ;  /* 0x000000bccfa9723e */ /* 0x000fe600000000ff */
[----:B------:R-:W-:Y:S01]  /*7c60*/  F2FP.PACK_AB R170, R187, R208 ;  /* 0x000000d0bbaa723e */ /* 0x000fe200000000ff */
[C---:B------:R-:W-:Y:S04]  /*7c70*/  HMMA.16816.F32 R68, R132.reuse, R172, R68 ;  /* 0x000000ac8444723c */ /* 0x040fe80000001844 */
[----:B------:R-:W-:Y:S04]  /*7c80*/  F2FP.PACK_AB R171, R165, R166 ;  /* 0x000000a6a5ab723e */ /* 0x000fe800000000ff */
        /* <DEDUP_REMOVED lines=18> */
[C---:B------:R-:W-:Y:S08]  /*7db0*/  HMMA.16816.F32 R120, R132.reuse, R138, R120 ;  /* 0x0000008a8478723c */ /* 0x040ff00000001878 */
[C---:B-1----:R-:W-:Y:S08]  /*7dc0*/  HMMA.16816.F32 R124, R132.reuse, R144, R124 ;  /* 0x00000090847c723c */ /* 0x042ff0000000187c */
[----:B------:R-:W-:Y:S08]  /*7dd0*/  HMMA.16816.F32 R128, R132, R146, R128 ;  /* 0x000000928480723c */ /* 0x000ff00000001880 */
[C---:B------:R-:W-:Y:S01]  /*7de0*/  HMMA.16816.F32 R160, R168.reuse, R156, R4 ;  /* 0x0000009ca8a0723c */ /* 0x040fe20000001804 */
[----:B------:R-:W1:Y:S07]  /*7df0*/  LDSM.16.MT88.4 R4, [R232+0x13800] ;  /* 0x01380000e804783b */ /* 0x000e6e0000004200 */
[C---:B------:R-:W-:Y:S01]  /*7e00*/  HMMA.16816.F32 R156, R168.reuse, R158, R8 ;  /* 0x0000009ea89c723c */ /* 0x040fe20000001808 */
[----:B------:R-:W3:Y:S07]  /*7e10*/  LDSM.16.MT88.4 R8, [R230+0x13800] ;  /* 0x01380000e608783b */ /* 0x000eee0000004200 */
[C---:B----4-:R-:W-:Y:S01]  /*7e20*/  HMMA.16816.F32 R152, R168.reuse, R148, R12 ;  /* 0x00000094a898723c */ /* 0x050fe2000000180c */
[----:B------:R-:W4:Y:S07]  /*7e30*/  LDSM.16.MT88.4 R12, [R229+0x13800] ;  /* 0x01380000e50c783b */ /* 0x000f2e0000004200 */
[C---:B------:R-:W-:Y:S01]  /*7e40*/  HMMA.16816.F32 R148, R168.reuse, R150, R16 ;  /* 0x00000096a894723c */ /* 0x040fe20000001810 */
[----:B------:R-:W5:Y:S07]  /*7e50*/  LDSM.16.MT88.4 R16, [R228+0x13800] ;  /* 0x01380000e410783b */ /* 0x000f6e0000004200 */
[C---:B--2---:R-:W-:Y:S01]  /*7e60*/  HMMA.16816.F32 R144, R168.reuse, R140, R20 ;  /* 0x0000008ca890723c */ /* 0x044fe20000001814 */
[----:B------:R-:W2:Y:S07]  /*7e70*/  LDSM.16.MT88.4 R20, [R232+0x15800] ;  /* 0x01580000e814783b */ /* 0x000eae0000004200 */
[C---:B------:R-:W-:Y:S01]  /*7e80*/  HMMA.16816.F32 R140, R168.reuse, R142, R24 ;  /* 0x0000008ea88c723c */ /* 0x040fe20000001818 */
[----:B------:R-:W2:Y:S07]  /*7e90*/  LDSM.16.MT88.4 R24, [R230+0x15800] ;  /* 0x01580000e618783b */ /* 0x000eae0000004200 */
[C---:B------:R-:W-:Y:S01]  /*7ea0*/  HMMA.16816.F32 R136, R168.reuse, R172, R28 ;  /* 0x000000aca888723c */ /* 0x040fe2000000181c */
[----:B------:R-:W2:Y:S07]  /*7eb0*/  LDSM.16.MT88.4 R28, [R229+0x15800] ;  /* 0x01580000e51c783b */ /* 0x000eae0000004200 */
        /* <DEDUP_REMOVED lines=26> */
[C---:B------:R-:W-:Y:S08]  /*8060*/  HMMA.16816.F32 R120, R168.reuse, R10, R120 ;  /* 0x0000000aa878723c */ /* 0x040ff00000001878 */
[C---:B----4-:R-:W-:Y:S08]  /*8070*/  HMMA.16816.F32 R124, R168.reuse, R12, R124 ;  /* 0x0000000ca87c723c */ /* 0x050ff0000000187c */
[----:B------:R-:W-:Y:S01]  /*8080*/  HMMA.16816.F32 R128, R168, R14, R128 ;  /* 0x0000000ea880723c */ /* 0x000fe20000001880 */
[----:B------:R-:W-:-:S07]  /*8090*/  @P0 BRA `(.L_x_671) ;  /* 0xffffcda000000947 */ /* 0x000fce000383ffff */
.L_x_670:
[----:B------:R-:W2:Y:S01]  /*80a0*/  LDL.LU R5, [R1] ;  /* 0x0000000001057983 */ /* 0x000ea20000300800 */
[----:B------:R-:W1:Y:S01]  /*80b0*/  S2UR UR6, SR_CTAID.Y ;  /* 0x00000000000679c3 */ /* 0x000e620000002600 */
[----:B------:R-:W-:Y:S01]  /*80c0*/  UISETP.NE.AND UP0, UPT, UR9, -0x1, UPT ;  /* 0xffffffff0900788c */ /* 0x000fe2000bf05270 */
[----:B------:R-:W-:Y:S01]  /*80d0*/  BSSY B0, `(.L_x_674) ;  /* 0x000018f000007945 */ /* 0x000fe20003800000 */
[----:B------:R-:W3:Y:S01]  /*80e0*/  SHFL.BFLY PT, R0, R252, 0x2, 0x1f ;  /* 0x0c401f00fc007f89 */ /* 0x000ee200000e0000 */
[----:B------:R-:W-:-:S02]  /*80f0*/  ULDC.64 UR4, c[0x0][0x1e8] ;  /* 0x00007a0000047ab9 */ /* 0x000fc40000000a00 */
[----:B------:R-:W-:Y:S01]  /*8100*/  ULDC UR8, c[0x0][0x214] ;  /* 0x0000850000087ab9 */ /* 0x000fe20000000800 */
[----:B------:R-:W4:Y:S01]  /*8110*/  S2R R6, SR_TID.X ;  /* 0x0000000000067919 */ /* 0x000f220000002100 */
[----:B------:R-:W5:Y:S01]  /*8120*/  S2UR UR10, SR_CTAID.X ;  /* 0x00000000000a79c3 */ /* 0x000f620000002500 */
[----:B------:R-:W-:Y:S02]  /*8130*/  UMOV UR24, URZ ;  /* 0x0000003f00187c82 */ /* 0x000fe40008000000 */
[----:B------:R-:W-:Y:S02]  /*8140*/  UMOV UR25, URZ ;  /* 0x0000003f00197c82 */ /* 0x000fe40008000000 */
[----:B------:R-:W-:-:S03]  /*8150*/  @UP0 UIMAD.WIDE.U32 UR18, UR9, UR4, URZ ;  /* 0x00000004091202a5 */ /* 0x000fc6000f8e003f */
[----:B------:R-:W5:Y:S01]  /*8160*/  S2UR UR11, SR_CTAID.Z ;  /* 0x00000000000b79c3 */ /* 0x000f620000002700 */
[----:B------:R-:W-:-:S03]  /*8170*/  @UP0 UIMAD UR7, UR9, UR5, UR19 ;  /* 0x00000005090702a4 */ /* 0x000fc6000f8e0213 */
[----:B------:R-:W-:Y:S02]  /*8180*/  ULDC.64 UR4, c[0x0][0x1e0] ;  /* 0x0000780000047ab9 */ /* 0x000fe40000000a00 */
[----:B-1----:R-:W-:Y:S02]  /*8190*/  @!UP0 USHF.R.S32.HI UR13, URZ, 0x1f, UR6 ;  /* 0x0000001f3f0d8899 */ /* 0x002fe40008011406 */
[----:B------:R-:W-:Y:S01]  /*81a0*/  @!UP0 UIMAD.WIDE.U32 UR22, UR6, UR4, URZ ;  /* 0x00000004061682a5 */ /* 0x000fe2000f8e003f */
[----:B---3--:R-:W-:Y:S01]  /*81b0*/  FADD.FTZ R252, R0, R252 ;  /* 0x000000fc00fc7221 */ /* 0x008fe20000010000 */
[----:B------:R-:W-:Y:S01]  /*81c0*/  @!UP0 UIMAD UR13, UR13, UR4, URZ ;  /* 0x000000040d0d82a4 */ /* 0x000fe2000f8e023f */
[----:B----4-:R-:W-:-:S03]  /*81d0*/  SHF.R.S32.HI R7, RZ, 0x1f, R6 ;  /* 0x0000001fff077819 */ /* 0x010fc60000011406 */
[----:B------:R-:W1:Y:S01]  /*81e0*/  SHFL.BFLY PT, R0, R252, 0x1, 0x1f ;  /* 0x0c201f00fc007f89 */ /* 0x000e6200000e0000 */
[----:B------:R-:W-:Y:S01]  /*81f0*/  ULDC.U8 UR4, c[0x0][0x329] ;  /* 0x0000ca4000047ab9 */ /* 0x000fe20000000000 */
[CC--:B------:R-:W-:Y:S01]  /*8200*/  LEA.HI R8, R7.reuse, R6.reuse, RZ, 0x2 ;  /* 0x0000000607087211 */ /* 0x0c0fe200078f10ff */
[----:B------:R-:W-:Y:S01]  /*8210*/  UISETP.NE.AND UP1, UPT, UR4, URZ, UPT ;  /* 0x0000003f0400728c */ /* 0x000fe2000bf25270 */
[----:B------:R-:W-:Y:S01]  /*8220*/  LEA.HI R7, R7, R6, RZ, 0x5 ;  /* 0x0000000607077211 */ /* 0x000fe200078f28ff */
[----:B------:R-:W-:Y:S01]  /*8230*/  @!UP0 UIMAD UR13, UR6, UR5, UR13 ;  /* 0x00000005060d82a4 */ /* 0x000fe2000f8e020d */
[--C-:B------:R-:W-:Y:S01]  /*8240*/  SHF.R.S32.HI R10, RZ, 0x2, R8.reuse ;  /* 0x00000002ff0a7819 */ /* 0x100fe20000011408 */
[----:B------:R-:W-:Y:S01]  /*8250*/  @!UP0 UMOV UR18, UR22 ;  /* 0x0000001600128c82 */ /* 0x000fe20008000000 */
[----:B------:R-:W-:Y:S01]  /*8260*/  SHF.R.S32.HI R9, RZ, 0x1f, R8 ;  /* 0x0000001fff097819 */ /* 0x000fe20000011408 */
[----:B------:R-:W-:Y:S01]  /*8270*/  ULDC.U8 UR5, c[0x0][0x328] ;  /* 0x0000ca0000057ab9 */ /* 0x000fe20000000000 */
[----:B------:R-:W-:Y:S01]  /*8280*/  LOP3.LUT R8, R8, 0x3ffffffc, RZ, 0xc0, !PT ;  /* 0x3ffffffc08087812 */ /* 0x000fe200078ec0ff */
[----:B------:R-:W-:Y:S01]  /*8290*/  UISETP.NE.AND UP2, UPT, UR5, URZ, UPT ;  /* 0x0000003f0500728c */ /* 0x000fe2000bf45270 */
[----:B------:R-:W-:Y:S01]  /*82a0*/  LEA.HI R9, R9, R10, RZ, 0x3 ;  /* 0x0000000a09097211 */ /* 0x000fe200078f18ff */
[----:B------:R-:W-:Y:S01]  /*82b0*/  @!UP0 UIADD3 UR7, UR23, UR13, URZ ;  /* 0x0000000d17078290 */ /* 0x000fe2000fffe03f */
[----:B------:R-:W-:Y:S01]  /*82c0*/  IADD3 R8, -R8, R6, RZ ;  /* 0x0000000608087210 */ /* 0x000fe20007ffe1ff */
[----:B------:R-:W-:Y:S01]  /*82d0*/  UISETP.NE.OR UP3, UPT, UR4, URZ, !UP2 ;  /* 0x0000003f0400728c */ /* 0x000fe2000d765670 */
[----:B------:R-:W-:Y:S01]  /*82e0*/  LOP3.LUT R9, R9, 0xfffffff8, RZ, 0xc0, !PT ;  /* 0xfffffff809097812 */ /* 0x000fe200078ec0ff */
[----:B------:R-:W-:-:S02]  /*82f0*/  @UP1 ULDC UR14, c[0x0][0x210] ;  /* 0x00008400000e1ab9 */ /* 0x000fc40000000800 */
[----:B------:R-:W-:Y:S01]  /*8300*/  ULDC UR5, c[0x0][0x234] ;  /* 0x00008d0000057ab9 */ /* 0x000fe20000000800 */
[----:B------:R-:W-:Y:S01]  /*8310*/  IADD3 R9, R10, -R9, RZ ;  /* 0x800000090a097210 */ /* 0x000fe20007ffe0ff */
[----:B------:R-:W-:Y:S01]  /*8320*/  @UP1 UIMAD UR14, UR14, UR8, URZ ;  /* 0x000000080e0e12a4 */ /* 0x000fe2000f8e023f */
[----:B------:R-:W-:Y:S01]  /*8330*/  SHF.R.S32.HI R10, RZ, 0x5, R7 ;  /* 0x00000005ff0a7819 */ /* 0x000fe20000011407 */
[----:B-1----:R-:W-:Y:S01]  /*8340*/  FADD.FTZ R0, R252, R0 ;  /* 0x00000000fc007221 */ /* 0x002fe20000010000 */
[C---:B------:R-:W-:Y:S01]  /*8350*/  SHF.L.U32 R11, R9.reuse, 0x6, RZ ;  /* 0x00000006090b7819 */ /* 0x040fe200000006ff */
[----:B------:R-:W-:Y:S01]  /*8360*/  @!UP1 USEL UR14, UR8, UR5, !UP2 ;  /* 0x00000005080e9287 */ /* 0x000fe2000d000000 */
[----:B------:R-:W-:Y:S01]  /*8370*/  LOP3.LUT R12, R9, 0x1, RZ, 0xc0, !PT ;  /* 0x00000001090c7812 */ /* 0x000fe200078ec0ff */
[----:B------:R-:W-:Y:S01]  /*8380*/  ULDC UR4, c[0x0][0x1c0] ;  /* 0x0000700000047ab9 */ /* 0x000fe20000000800 */
[----:B------:R-:W-:Y:S01]  /*8390*/  FSETP.NE.FTZ.AND P3, PT, R0, RZ, PT ;  /* 0x000000ff0000720b */ /* 0x000fe20003f75000 */
[----:B------:R-:W-:Y:S01]  /*83a0*/  @UP1 UMOV UR19, 0x1 ;  /* 0x0000000100131882 */ /* 0x000fe20000000000 */
[----:B------:R-:W-:Y:S01]  /*83b0*/  LOP3.LUT R11, R11, 0x1c0, RZ, 0xc0, !PT ;  /* 0x000001c00b0b7812 */ /* 0x000fe200078ec0ff */
[----:B------:R-:W-:Y:S01]  /*83c0*/  @!UP1 UIMAD UR19, UR14, UR4, URZ ;  /* 0x000000040e1392a4 */ /* 0x000fe2000f8e023f */
[----:B------:R-:W-:Y:S01]  /*83d0*/  LEA R8, R10, R8, 0x9 ;  /* 0x000000080a087211 */ /* 0x000fe200078e48ff */
[----:B------:R-:W-:Y:S01]  /*83e0*/  @!UP3 UIMAD UR21, UR6, UR8, URZ ;  /* 0x000000080615b2a4 */ /* 0x000fe2000f8e023f */
[----:B------:R-:W-:Y:S01]  /*83f0*/  LEA.HI R11, R11, R11, RZ, 0x1d ;  /* 0x0000000b0b0b7211 */ /* 0x000fe200078fe8ff */
[----:B------:R-:W-:Y:S01]  /*8400*/  @UP1 ULDC UR20, c[0x0][0x210] ;  /* 0x0000840000141ab9 */ /* 0x000fe20000000800 */
[----:B------:R-:W-:Y:S01]  /*8410*/  ISETP.NE.U32.AND P0, PT, R12, 0x1, PT ;  /* 0x000000010c00780c */ /* 0x000fe20003f05070 */
[----:B------:R-:W-:Y:S01]  /*8420*/  UIMAD UR4, UR6, UR19, URZ ;  /* 0x00000013060472a4 */ /* 0x000fe2000f8e023f */
[----:B------:R-:W-:Y:S01]  /*8430*/  LEA R8, R8, R11, 0x1 ;  /* 0x0000000b08087211 */ /* 0x000fe200078e08ff */
[----:B------:R-:W-:Y:S01]  /*8440*/  @!UP1 UMOV UR20, 0x1 ;  /* 0x0000000100149882 */ /* 0x000fe20000000000 */
[----:B------:R-:W-:Y:S01]  /*8450*/  MOV R12, 0x40 ;  /* 0x00000040000c7802 */ /* 0x000fe20000000f00 */
[----:B------:R-:W-:Y:S01]  /*8460*/  @!UP3 USEL UR21, UR21, UR9, !UP0 ;  /* 0x000000091515b287 */ /* 0x000fe2000c000000 */
[----:B------:R-:W-:Y:S01]  /*8470*/  SHF.L.U32 R8, R8, 0x1, RZ ;  /* 0x0000000108087819 */ /* 0x000fe200000006ff */
[----:B-----5:R-:W-:Y:S01]  /*8480*/  UIMAD UR5, UR10, UR20, URZ ;  /* 0x000000140a0572a4 */ /* 0x020fe2000f8e023f */
[----:B------:R-:W-:Y:S01]  /*8490*/  LOP3.LUT R7, R7, 0xffffffe0, RZ, 0xc0, !PT ;  /* 0xffffffe007077812 */ /* 0x000fe200078ec0ff */
[----:B------:R-:W-:Y:S01]  /*84a0*/  USEL UR4, UR4, URZ, UP3 ;  /* 0x0000003f04047287 */ /* 0x000fe20009800000 */
[C---:B------:R-:W-:Y:S01]  /*84b0*/  IADD3 R11, R8.reuse, -0x10, RZ ;  /* 0xfffffff0080b7810 */ /* 0x040fe20007ffe0ff */
[----:B------:R-:W-:Y:S01]  /*84c0*/  USHF.L.U32 UR5, UR5, 0x6, URZ ;  /* 0x0000000605057899 */ /* 0x000fe2000800063f */
[----:B------:R-:W-:Y:S01]  /*84d0*/  IADD3 R7, -R7, R6, RZ ;  /* 0x0000000607077210 */ /* 0x000fe20007ffe1ff */
[----:B------:R-:W-:Y:S01]  /*84e0*/  UIMAD UR14, UR11, UR14, UR4 ;  /* 0x0000000e0b0e72a4 */ /* 0x000fe2000f8e0204 */
[----:B------:R-:W-:Y:S01]  /*84f0*/  @P0 IADD3 R11, R8, 0x10, RZ ;  /* 0x00000010080b0810 */ /* 0x000fe20007ffe0ff */
[----:B------:R-:W-:Y:S01]  /*8500*/  @!UP3 UMOV UR24, UR21 ;  /* 0x000000150018bc82 */ /* 0x000fe20008000000 */
[----:B------:R-:W-:Y:S01]  /*8510*/  MOV R6, 0x7f800000 ;  /* 0x7f80000000067802 */ /* 0x000fe20000000f00 */
[----:B------:R-:W-:-:S02]  /*8520*/  USHF.R.S32.HI UR4, URZ, 0x1f, UR5 ;  /* 0x0000001f3f047899 */ /* 0x000fc40008011405 */
[----:B------:R-:W-:Y:S02]  /*8530*/  @!UP3 USHF.R.S32.HI UR25, URZ, 0x1f, UR21 ;  /* 0x0000001f3f19b899 */ /* 0x000fe40008011415 */
[----:B------:R-:W-:Y:S02]  /*8540*/  USHF.R.S32.HI UR6, URZ, 0x1f, UR14 ;  /* 0x0000001f3f067899 */ /* 0x000fe4000801140e */
[----:B------:R-:W-:-:S04]  /*8550*/  UIADD3 UR5, UP2, UP1, UR5, UR24, UR14 ;  /* 0x0000001805057290 */ /* 0x000fc8000f95e00e */
[----:B------:R-:W-:Y:S01]  /*8560*/  UIADD3.X UR4, UR4, UR25, UR6, UP2, UP1 ;  /* 0x0000001904047290 */ /* 0x000fe200097e2406 */
[----:B--2---:R-:W1:Y:S02]  /*8570*/  SHFL.BFLY PT, R4, R5, 0x2, 0x1f ;  /* 0x0c401f0005047f89 */ /* 0x004e6400000e0000 */
[----:B-1----:R-:W-:Y:S01]  /*8580*/  FADD.FTZ R4, R4, R5 ;  /* 0x0000000504047221 */ /* 0x002fe20000010000 */
[----:B------:R-:W-:-:S04]  /*8590*/  MOV R5, 0x3f800000 ;  /* 0x3f80000000057802 */ /* 0x000fc80000000f00 */
[----:B------:R-:W1:Y:S02]  /*85a0*/  SHFL.BFLY PT, R2, R4, 0x1, 0x1f ;  /* 0x0c201f0004027f89 */ /* 0x000e6400000e0000 */
[----:B------:R-:W2:Y:S02]  /*85b0*/  @P3 MUFU.RCP R5, R0 ;  /* 0x0000000000053308 */ /* 0x000ea40000001000 */
[C---:B--2---:R-:W-:Y:S02]  /*85c0*/  FMUL.FTZ R163, R5.reuse, R163 ;  /* 0x000000a305a37220 */ /* 0x044fe40000410000 */
[C---:B------:R-:W-:Y:S02]  /*85d0*/  FMUL.FTZ R162, R5.reuse, R162 ;  /* 0x000000a205a27220 */ /* 0x040fe40000410000 */
[C---:B------:R-:W-:Y:S02]  /*85e0*/  FMUL.FTZ R159, R5.reuse, R159 ;  /* 0x0000009f059f7220 */ /* 0x040fe40000410000 */
[----:B-1----:R-:W-:Y:S01]  /*85f0*/  FADD.FTZ R2, R4, R2 ;  /* 0x0000000204027221 */ /* 0x002fe20000010000 */
[----:B------:R-:W-:Y:S01]  /*8600*/  MOV R4, 0x3f800000 ;  /* 0x3f80000000047802 */ /* 0x000fe20000000f00 */
[----:B------:R-:W-:Y:S01]  /*8610*/  FMUL.FTZ R158, R5, R158 ;  /* 0x0000009e059e7220 */ /* 0x000fe20000410000 */
[----:B------:R-:W-:Y:S01]  /*8620*/  F2FP.PACK_AB R162, R163, R162 ;  /* 0x000000a2a3a2723e */ /* 0x000fe200000000ff */
[C---:B------:R-:W-:Y:S01]  /*8630*/  FMUL.FTZ R155, R5.reuse, R155 ;  /* 0x0000009b059b7220 */ /* 0x040fe20000410000 */
[----:B------:R-:W-:Y:S01]  /*8640*/  FSETP.NE.FTZ.AND P4, PT, R2, RZ, PT ;  /* 0x000000ff0200720b */ /* 0x000fe20003f95000 */
[----:B------:R-:W-:Y:S01]  /*8650*/  FMUL.FTZ R154, R5, R154 ;  /* 0x0000009a059a7220 */ /* 0x000fe20000410000 */
[----:B------:R-:W-:Y:S01]  /*8660*/  F2FP.PACK_AB R158, R159, R158 ;  /* 0x0000009e9f9e723e */ /* 0x000fe200000000ff */
[----:B------:R-:W-:Y:S01]  /*8670*/  FMUL.FTZ R151, R5, R151 ;  /* 0x0000009705977220 */ /* 0x000fe20000410000 */
[----:B------:R-:W-:Y:S01]  /*8680*/  R2P PR, R9, 0x6 ;  /* 0x0000000609007804 */ /* 0x000fe20000000000 */
[C---:B------:R-:W-:Y:S01]  /*8690*/  FMUL.FTZ R150, R5.reuse, R150 ;  /* 0x0000009605967220 */ /* 0x040fe20000410000 */
[----:B------:R-:W-:Y:S01]  /*86a0*/  MOV R9, 0x20 ;  /* 0x0000002000097802 */ /* 0x000fe20000000f00 */
[----:B------:R-:W-:Y:S01]  /*86b0*/  FMUL.FTZ R147, R5, R147 ;  /* 0x0000009305937220 */ /* 0x000fe20000410000 */
[----:B------:R-:W-:Y:S01]  /*86c0*/  F2FP.PACK_AB R154, R155, R154 ;  /* 0x0000009a9b9a723e */ /* 0x000fe200000000ff */
[----:B------:R-:W-:Y:S01]  /*86d0*/  FMUL.FTZ R146, R5, R146 ;  /* 0x0000009205927220 */ /* 0x000fe20000410000 */
[----:B------:R-:W-:Y:S01]  /*86e0*/  SEL R9, R9, 0xffffffe0, !P1 ;  /* 0xffffffe009097807 */ /* 0x000fe20004800000 */
[C---:B------:R-:W-:Y:S01]  /*86f0*/  FMUL.FTZ R143, R5.reuse, R143 ;  /* 0x0000008f058f7220 */ /* 0x040fe20000410000 */
[----:B------:R-:W-:Y:S01]  /*8700*/  SEL R12, R12, 0xffffffc0, !P2 ;  /* 0xffffffc00c0c7807 */ /* 0x000fe20005000000 */
[----:B------:R-:W1:Y:S01]  /*8710*/  @P4 MUFU.RCP R4, R2 ;  /* 0x0000000200044308 */ /* 0x000e620000001000 */
[C---:B------:R-:W-:Y:S01]  /*8720*/  FMUL.FTZ R142, R5.reuse, R142 ;  /* 0x0000008e058e7220 */ /* 0x040fe20000410000 */
[C---:B------:R-:W-:Y:S01]  /*8730*/  IADD3 R13, R8.reuse, R9, RZ ;  /* 0x00000009080d7210 */ /* 0x040fe20007ffe0ff */
        /* <DEDUP_REMOVED lines=11> */
[----:B------:R-:W-:Y:S01]  /*87f0*/  STS [R8+0x400], R162 ;  /* 0x000400a208007388 */ /* 0x000fe20000000800 */
[----:B------:R-:W-:Y:S01]  /*8800*/  FMUL.FTZ R43, R5, R43 ;  /* 0x0000002b052b7220 */ /* 0x000fe20000410000 */
[----:B------:R-:W-:Y:S01]  /*8810*/  IADD3 R15, R12, R11, RZ ;  /* 0x0000000b0c0f7210 */ /* 0x000fe20007ffe0ff */
[C---:B-1----:R-:W-:Y:S01]  /*8820*/  FMUL.FTZ R160, R4.reuse, R160 ;  /* 0x000000a004a07220 */ /* 0x042fe20000410000 */
[----:B------:R-:W-:Y:S01]  /*8830*/  F2FP.PACK_AB R138, R139, R138 ;  /* 0x0000008a8b8a723e */ /* 0x000fe200000000ff */
[C---:B------:R-:W-:Y:S01]  /*8840*/  FMUL.FTZ R161, R4.reuse, R161 ;  /* 0x000000a104a17220 */ /* 0x040fe20000410000 */
[----:B------:R-:W-:Y:S01]  /*8850*/  IADD3 R16, R13, R12, RZ ;  /* 0x0000000c0d107210 */ /* 0x000fe20007ffe0ff */
[C---:B------:R-:W-:Y:S01]  /*8860*/  FMUL.FTZ R156, R4.reuse, R156 ;  /* 0x0000009c049c7220 */ /* 0x040fe20000410000 */
[----:B------:R-:W-:Y:S01]  /*8870*/  F2FP.PACK_AB R134, R135, R134 ;  /* 0x000000868786723e */ /* 0x000fe200000000ff */
[C---:B------:R-:W-:Y:S01]  /*8880*/  FMUL.FTZ R157, R4.reuse, R157 ;  /* 0x0000009d049d7220 */ /* 0x040fe20000410000 */
[----:B------:R-:W-:Y:S01]  /*8890*/  F2FP.PACK_AB R160, R161, R160 ;  /* 0x000000a0a1a0723e */ /* 0x000fe200000000ff */
[C---:B------:R-:W-:Y:S01]  /*88a0*/  FMUL.FTZ R152, R4.reuse, R152 ;  /* 0x0000009804987220 */ /* 0x040fe20000410000 */
[----:B------:R-:W-:Y:S01]  /*88b0*/  IADD3 R12, R9, R12, RZ ;  /* 0x0000000c090c7210 */ /* 0x000fe20007ffe0ff */
[C---:B------:R-:W-:Y:S01]  /*88c0*/  FMUL.FTZ R153, R4.reuse, R153 ;  /* 0x0000009904997220 */ /* 0x040fe20000410000 */
[----:B------:R-:W-:Y:S01]  /*88d0*/  F2FP.PACK_AB R156, R157, R156 ;  /* 0x0000009c9d9c723e */ /* 0x000fe200000000ff */
[C---:B------:R-:W-:Y:S01]  /*88e0*/  FMUL.FTZ R148, R4.reuse, R148 ;  /* 0x0000009404947220 */ /* 0x040fe20000410000 */
[----:B------:R-:W-:Y:S01]  /*88f0*/  STS [R8], R160 ;  /* 0x000000a008007388 */ /* 0x000fe20000000800 */
[C---:B------:R-:W-:Y:S01]  /*8900*/  FMUL.FTZ R149, R4.reuse, R149 ;  /* 0x0000009504957220 */ /* 0x040fe20000410000 */
[----:B------:R-:W-:Y:S01]  /*8910*/  F2FP.PACK_AB R152, R153, R152 ;  /* 0x000000989998723e */ /* 0x000fe200000000ff */
[C---:B------:R-:W-:Y:S01]  /*8920*/  FMUL.FTZ R144, R4.reuse, R144 ;  /* 0x0000009004907220 */ /* 0x040fe20000410000 */
[----:B------:R-:W-:Y:S01]  /*8930*/  STS [R11], R156 ;  /* 0x0000009c0b007388 */ /* 0x000fe20000000800 */
[C---:B------:R-:W-:Y:S01]  /*8940*/  FMUL.FTZ R145, R4.reuse, R145 ;  /* 0x0000009104917220 */ /* 0x040fe20000410000 */
[----:B------:R-:W-:Y:S01]  /*8950*/  F2FP.PACK_AB R148, R149, R148 ;  /* 0x000000949594723e */ /* 0x000fe200000000ff */
[C---:B------:R-:W-:Y:S01]  /*8960*/  FMUL.FTZ R140, R4.reuse, R140 ;  /* 0x0000008c048c7220 */ /* 0x040fe20000410000 */
[----:B------:R-:W-:Y:S01]  /*8970*/  STS [R11+0x400], R158 ;  /* 0x0004009e0b007388 */ /* 0x000fe20000000800 */
        /* <DEDUP_REMOVED lines=11> */
[----:B------:R-:W-:Y:S01]  /*8a30*/  F2FP.PACK_AB R38, R39, R38 ;  /* 0x000000262726723e */ /* 0x000fe200000000ff */
[C---:B------:R-:W-:Y:S01]  /*8a40*/  FMUL.FTZ R37, R4.reuse, R37 ;  /* 0x0000002504257220 */ /* 0x040fe20000410000 */
[----:B------:R-:W-:Y:S01]  /*8a50*/  F2FP.PACK_AB R132, R133, R132 ;  /* 0x000000848584723e */ /* 0x000fe200000000ff */
[C---:B------:R-:W-:Y:S01]  /*8a60*/  FMUL.FTZ R40, R4.reuse, R40 ;  /* 0x0000002804287220 */ /* 0x040fe20000410000 */
[----:B------:R-:W-:Y:S01]  /*8a70*/  STS [R9], R148 ;  /* 0x0000009409007388 */ /* 0x000fe20000000800 */
[C---:B------:R-:W-:Y:S01]  /*8a80*/  FMUL.FTZ R41, R4.reuse, R41 ;  /* 0x0000002904297220 */ /* 0x040fe20000410000 */
[----:B------:R-:W-:Y:S01]  /*8a90*/  F2FP.PACK_AB R36, R37, R36 ;  /* 0x000000242524723e */ /* 0x000fe200000000ff */
[----:B------:R-:W-:Y:S01]  /*8aa0*/  FMUL.FTZ R42, R5, R42 ;  /* 0x0000002a052a7220 */ /* 0x000fe20000410000 */
[----:B------:R-:W-:Y:S01]  /*8ab0*/  STS [R9+0x400], R150 ;  /* 0x0004009609007388 */ /* 0x000fe20000000800 */
[C---:B------:R-:W-:Y:S01]  /*8ac0*/  FMUL.FTZ R44, R4.reuse, R44 ;  /* 0x0000002c042c7220 */ /* 0x040fe20000410000 */
[----:B------:R-:W-:Y:S01]  /*8ad0*/  F2FP.PACK_AB R40, R41, R40 ;  /* 0x000000282928723e */ /* 0x000fe200000000ff */
        /* <DEDUP_REMOVED lines=169> */
[----:B------:R-:W1:Y:S01]  /*9570*/  @P4 MUFU.LG2 R2, R2 ;  /* 0x0000000200024308 */ /* 0x000e620000000c00 */
[----:B------:R-:W-:Y:S01]  /*9580*/  FMUL.FTZ R4, R4, R129 ;  /* 0x0000008104047220 */ /* 0x000fe20000410000 */
[----:B------:R-:W-:Y:S01]  /*9590*/  F2FP.PACK_AB R126, R127, R126 ;  /* 0x0000007e7f7e723e */ /* 0x000fe200000000ff */
[----:B------:R-:W-:Y:S01]  /*95a0*/  FMUL.FTZ R5, R5, R130 ;  /* 0x0000008205057220 */ /* 0x000fe20000410000 */
[----:B------:R-:W-:Y:S01]  /*95b0*/  STS [R11+0x6000], R104 ;  /* 0x006000680b007388 */ /* 0x000fe20000000800 */
[----:B------:R-:W-:-:S02]  /*95c0*/  LOP3.LUT P0, RZ, R7, 0x3, RZ, 0xc0, !PT ;  /* 0x0000000307ff7812 */ /* 0x000fc4000780c0ff */
[----:B------:R-:W-:Y:S01]  /*95d0*/  F2FP.PACK_AB R4, R4, R128 ;  /* 0x000000800404723e */ /* 0x000fe200000000ff */
[----:B------:R-:W-:Y:S01]  /*95e0*/  STS [R11+0x6400], R106 ;  /* 0x0064006a0b007388 */ /* 0x000fe20000000800 */
[----:B------:R-:W-:-:S03]  /*95f0*/  F2FP.PACK_AB R5, R131, R5 ;  /* 0x000000058305723e */ /* 0x000fc600000000ff */
[----:B------:R-:W-:Y:S04]  /*9600*/  STS [R13+0x6000], R108 ;  /* 0x0060006c0d007388 */ /* 0x000fe80000000800 */
[----:B------:R-:W-:Y:S01]  /*9610*/  STS [R13+0x6400], R110 ;  /* 0x0064006e0d007388 */ /* 0x000fe20000000800 */
[----:B-1----:R-:W-:-:S03]  /*9620*/  @P4 FMUL.FTZ R2, R2, 0.69314718246459960938 ;  /* 0x3f31721802024820 */ /* 0x002fc60000410000 */
        /* <DEDUP_REMOVED lines=57> */
.L_x_675:
[----:B--234-:R-:W-:Y:S05]  /*99c0*/  BSYNC B0 ;  /* 0x0000000000007941 */ /* 0x01cfea0003800000 */
.L_x_674:
[----:B------:R-:W2:Y:S01]  /*99d0*/  S2R R3, SR_TID.X ;  /* 0x0000000000037919 */ /* 0x000ea20000002100 */
[----:B------:R-:W-:Y:S01]  /*99e0*/  IADD3 R4, P0, R248, UR18, RZ ;  /* 0x00000012f8047c10 */ /* 0x000fe2000ff1e0ff */
[----:B------:R-:W-:Y:S01]  /*99f0*/  USHF.R.S32.HI UR6, URZ, 0x1f, UR11 ;  /* 0x0000001f3f067899 */ /* 0x000fe2000801140b */
[----:B------:R-:W-:Y:S01]  /*9a00*/  BSSY B0, `(.L_x_676) ;  /* 0x0000018000007945 */ /* 0x000fe20003800000 */
[----:B------:R-:W3:Y:S01]  /*9a10*/  S2R R0, SR_CTAID.Z ;  /* 0x0000000000007919 */ /* 0x000ee20000002700 */
[----:B------:R-:W-:Y:S01]  /*9a20*/  IADD3.X R5, R249, UR7, RZ, P0, !PT ;  /* 0x00000007f9057c10 */ /* 0x000fe200087fe4ff */
[----:B------:R-:W-:-:S02]  /*9a30*/  ULDC.64 UR4, c[0x0][0x1f0] ;  /* 0x00007c0000047ab9 */ /* 0x000fc40000000a00 */
[----:B------:R-:W-:-:S04]  /*9a40*/  UIMAD UR4, UR6, UR4, URZ ;  /* 0x00000004060472a4 */ /* 0x000fc8000f8e023f */
[----:B------:R-:W-:Y:S01]  /*9a50*/  UIMAD UR4, UR11, UR5, UR4 ;  /* 0x000000050b0472a4 */ /* 0x000fe2000f8e0204 */
[----:B--2---:R-:W-:-:S04]  /*9a60*/  SHF.R.S32.HI R2, RZ, 0x1f, R3 ;  /* 0x0000001fff027819 */ /* 0x004fc80000011403 */
[----:B------:R-:W-:Y:S01]  /*9a70*/  LEA.HI R2, R2, R3, RZ, 0x3 ;  /* 0x0000000302027211 */ /* 0x000fe200078f18ff */
[----:B---3--:R-:W-:-:S03]  /*9a80*/  IMAD.WIDE.U32 R4, R0, c[0x0][0x1f0], R4 ;  /* 0x00007c0000047a25 */ /* 0x008fc600078e0004 */
        /* <DEDUP_REMOVED lines=11> */
[----:B------:R2:W-:Y:S04]  /*9b40*/  STG.E.128 [R10.64], R68 ;  /* 0x000000440a007986 */ /* 0x0005e8000c101d10 */
[----:B-1----:R2:W-:Y:S04]  /*9b50*/  STG.E.128 [R10.64+0x80], R52 ;  /* 0x000080340a007986 */ /* 0x0025e8000c101d10 */
[----:B------:R2:W-:Y:S04]  /*9b60*/  STG.E.128 [R10.64+0x100], R36 ;  /* 0x000100240a007986 */ /* 0x0005e8000c101d10 */
[----:B------:R2:W-:Y:S02]  /*9b70*/  STG.E.128 [R10.64+0x180], R20 ;  /* 0x000180140a007986 */ /* 0x0005e4000c101d10 */
.L_x_677:
[----:B------:R-:W-:Y:S05]  /*9b80*/  BSYNC B0 ;  /* 0x0000000000007941 */ /* 0x000fea0003800000 */
.L_x_676:
[----:B------:R-:W-:Y:S01]  /*9b90*/  IADD3 R0, R2, 0x10, RZ ;  /* 0x0000001002007810 */ /* 0x000fe20007ffe0ff */
[----:B------:R-:W-:Y:S03]  /*9ba0*/  BSSY B0, `(.L_x_678) ;  /* 0x0000011000007945 */ /* 0x000fe60003800000 */
[----:B------:R-:W-:-:S13]  /*9bb0*/  ISETP.GE.AND P0, PT, R0, UR12, PT ;  /* 0x0000000c00007c0c */ /* 0x000fda000bf06270 */
[----:B------:R-:W-:Y:S05]  /*9bc0*/  @P0 BRA `(.L_x_679) ;  /* 0x000000e000000947 */ /* 0x000fea0003800000 */
[----:B------:R-:W-:Y:S01]  /*9bd0*/  IADD3 R3, P0, R250, 0x10, RZ ;  /* 0x00000010fa037810 */ /* 0x000fe20007f1e0ff */
[----:B------:R-:W-:Y:S01]  /*9be0*/  IMAD.MOV.U32 R8, RZ, RZ, R4 ;  /* 0x000000ffff087224 */ /* 0x000fe200078e0004 */
[----:B------:R-:W-:-:S03]  /*9bf0*/  MOV R9, R7 ;  /* 0x0000000700097202 */ /* 0x000fc60000000f00 */
[----:B------:R-:W-:Y:S02]  /*9c00*/  IMAD.X R0, RZ, RZ, R251, P0 ;  /* 0x000000ffff007224 */ /* 0x000fe400000e06fb */
[----:B------:R-:W-:-:S04]  /*9c10*/  IMAD.WIDE.U32 R8, R3, c[0x0][0x1e8], R8 ;  /* 0x00007a0003087a25 */ /* 0x000fc800078e0008 */
[----:B------:R-:W-:Y:S01]  /*9c20*/  IMAD R0, R0, c[0x0][0x1e8], RZ ;  /* 0x00007a0000007a24 */ /* 0x000fe200078e02ff */
[----:B--2---:R-:W-:-:S03]  /*9c30*/  LEA R10, P0, R8, c[0x0][0x1d0], 0x1 ;  /* 0x00007400080a7a11 */ /* 0x004fc600078008ff */
[----:B------:R-:W-:-:S05]  /*9c40*/  IMAD R0, R3, c[0x0][0x1ec], R0 ;  /* 0x00007b0003007a24 */ /* 0x000fca00078e0200 */
[----:B------:R-:W-:-:S04]  /*9c50*/  IADD3 R0, R9, R0, RZ ;  /* 0x0000000009007210 */ /* 0x000fc80007ffe0ff */
[----:B------:R-:W-:-:S05]  /*9c60*/  LEA.HI.X R11, R8, c[0x0][0x1d4], R0, 0x1, P0 ;  /* 0x00007500080b7a11 */ /* 0x000fca00000f0c00 */
[----:B------:R2:W-:Y:S04]  /*9c70*/  STG.E.128 [R10.64], R64 ;  /* 0x000000400a007986 */ /* 0x0005e8000c101d10 */
[----:B-1----:R2:W-:Y:S04]  /*9c80*/  STG.E.128 [R10.64+0x80], R48 ;  /* 0x000080300a007986 */ /* 0x0025e8000c101d10 */
[----:B------:R2:W-:Y:S04]  /*9c90*/  STG.E.128 [R10.64+0x100], R32 ;  /* 0x000100200a007986 */ /* 0x0005e8000c101d10 */
[----:B------:R2:W-:Y:S02]  /*9ca0*/  STG.E.128 [R10.64+0x180], R16 ;  /* 0x000180100a007986 */ /* 0x0005e4000c101d10 */
.L_x_679:
[----:B------:R-:W-:Y:S05]  /*9cb0*/  BSYNC B0 ;  /* 0x0000000000007941 */ /* 0x000fea0003800000 */
.L_x_678:
        /* <DEDUP_REMOVED lines=18> */
.L_x_681:
[----:B------:R-:W-:Y:S05]  /*9de0*/  BSYNC B0 ;  /* 0x0000000000007941 */ /* 0x000fea0003800000 */
.L_x_680:
[----:B------:R-:W-:-:S13]  /*9df0*/  ISETP.GE.AND P0, PT, R240, UR12, PT ;  /* 0x0000000cf0007c0c */ /* 0x000fda000bf06270 */
[----:B------:R-:W-:Y:S05]  /*9e00*/  @P0 EXIT ;  /* 0x000000000000094d */ /* 0x000fea0003800000 */
[----:B------:R-:W-:Y:S01]  /*9e10*/  IADD3 R0, P0, R250, 0x30, RZ ;  /* 0x00000030fa007810 */ /* 0x000fe20007f1e0ff */
[----:B---3--:R-:W-:Y:S01]  /*9e20*/  IMAD.MOV.U32 R2, RZ, RZ, R4 ;  /* 0x000000ffff027224 */ /* 0x008fe200078e0004 */
        /* <DEDUP_REMOVED lines=9> */
[----:B-1----:R-:W-:Y:S04]  /*9ec0*/  STG.E.128 [R4.64+0x80], R40 ;  /* 0x0000802804007986 */ /* 0x002fe8000c101d10 */
[----:B------:R-:W-:Y:S04]  /*9ed0*/  STG.E.128 [R4.64+0x100], R24 ;  /* 0x0001001804007986 */ /* 0x000fe8000c101d10 */
[----:B------:R-:W-:Y:S01]  /*9ee0*/  STG.E.128 [R4.64+0x180], R72 ;  /* 0x0001804804007986 */ /* 0x000fe2000c101d10 */
[----:B------:R-:W-:Y:S05]  /*9ef0*/  EXIT ;  /* 0x000000000000794d */ /* 0x000fea0003800000 */
.L_x_666:
        /* <DEDUP_REMOVED lines=73> */
.L_x_683:
[----:B------:R-:W-:Y:S05]  /*a390*/  BSYNC B0 ;  /* 0x0000000000007941 */ /* 0x000fea0003800000 */
.L_x_682:
[----:B-1----:R-:W-:Y:S01]  /*a3a0*/  IADD3 R5, R6, 0x10, RZ ;  /* 0x0000001006057810 */ /* 0x002fe20007ffe0ff */
        /* <DEDUP_REMOVED lines=17> */
.L_x_685:
[----:B------:R-:W-:Y:S05]  /*a4c0*/  BSYNC B0 ;  /* 0x0000000000007941 */ /* 0x000fea0003800000 */
.L_x_684:
        /* <DEDUP_REMOVED lines=18> */
.L_x_687:
[----:B------:R-:W-:Y:S05]  /*a5f0*/  BSYNC B0 ;  /* 0x0000000000007941 */ /* 0x000fea0003800000 */
.L_x_686:
        /* <DEDUP_REMOVED lines=17> */
.L_x_689:
[----:B------:R-:W-:Y:S05]  /*a710*/  BSYNC B0 ;  /* 0x0000000000007941 */ /* 0x000fea0003800000 */
.L_x_688:
        /* <DEDUP_REMOVED lines=35> */
.L_x_690:
        /* <DEDUP_REMOVED lines=11> */
.L_x_2037:


//--------------------- .text._ZN5flash16flash_fwd_kernelI23Flash_fwd_kernel_traitsILi256ELi64ELi64ELi4ELb0ELb0EN7cutlass6half_tE19Flash_kernel_traitsILi256ELi64ELi64ELi4ES3_EELb1ELb0ELb0ELb1ELb0ELb0ELb0ELb0EEEvNS_16Flash_fwd_paramsE --------------------------
	.section	.text._ZN5flash16flash_fwd_kernelI23Flash_fwd_kernel_traitsILi256ELi64ELi64ELi4ELb0ELb0EN7cutlass6half_tE19Flash_kernel_traitsILi256ELi64ELi64ELi4ES3_EELb1ELb0ELb0ELb1ELb0ELb0ELb0ELb0EEEvNS_16Flash_fwd_paramsE,"ax",@progbits
	.sectioninfo	@"SHI_REGISTERS=255"
	.align	128
        .global         _ZN5flash16flash_fwd_kernelI23Flash_fwd_kernel_traitsILi256ELi64ELi64ELi4ELb0ELb0EN7cutlass6half_tE19Flash_kernel_traitsILi256ELi64ELi64ELi4ES3_EELb1ELb0ELb0ELb1ELb0ELb0ELb0ELb0EEEvNS_16Flash_fwd_paramsE
        .type           _ZN5flash16flash_fwd_kernelI23Flash_fwd_kernel_traitsILi256ELi64ELi64ELi4ELb0ELb0EN7cutlass6half_tE19Flash_kernel_traitsILi256ELi64ELi64ELi4ES3_EELb1ELb0ELb0ELb1ELb0ELb0ELb0ELb0EEEvNS_16Flash_fwd_paramsE,@function
        .size           _ZN5flash16flash_fwd_kernelI23Flash_fwd_kernel_traitsILi256ELi64ELi64ELi4ELb0ELb0EN7cutlass6half_tE19Flash_kernel_traitsILi256ELi64ELi64ELi4ES3_EELb1ELb0ELb0ELb1ELb0ELb0ELb0ELb0EEEvNS_16Flash_fwd_paramsE,(.L_x_2038 - _ZN5flash16flash_fwd_kernelI23Flash_fwd_kernel_traitsILi256ELi64ELi64ELi4ELb0ELb0EN7cutlass6half_tE19Flash_kernel_traitsILi256ELi64ELi64ELi4ES3_EELb1ELb0ELb0ELb1ELb0ELb0ELb0ELb0EEEvNS_16Flash_fwd_paramsE)
        .other          _ZN5flash16flash_fwd_kernelI23Flash_fwd_kernel_traitsILi256ELi64ELi64ELi4ELb0ELb0EN7cutlass6half_tE19Flash_kernel_traitsILi256ELi64ELi64ELi4ES3_EELb1ELb0ELb0ELb1ELb0ELb0ELb0ELb0EEEvNS_16Flash_fwd_paramsE,@"STO_CUDA_ENTRY STV_DEFAULT"
_ZN5flash16flash_fwd_kernelI23Flash_fwd_kernel_traitsILi256ELi64ELi64ELi4ELb0ELb0EN7cutlass6half_tE19Flash_kernel_traitsILi256ELi64ELi64ELi4ES3_EELb1ELb0ELb0ELb1ELb0ELb0ELb0ELb0EEEvNS_16Flash_fwd_paramsE:
.text._ZN5flash16flash_fwd_kernelI23Flash_fwd_kernel_traitsILi256ELi64ELi64ELi4ELb0ELb0EN7cutlass6half_tE19Flash_kernel_traitsILi256ELi64ELi64ELi4ES3_EELb1ELb0ELb0ELb1ELb0ELb0ELb0ELb0EEEvNS_16Flash_fwd_paramsE:
        /* <DEDUP_REMOVED lines=18> */
[----:B------:R-:W1:Y:S01]  /*0120*/  S2UR UR19, SR_CTAID.Y ;  /* 0x00000000001379c3 */ /* 0x000e620000002600 */
        /* <DEDUP_REMOVED lines=11> */
[----:B------:R-:W-:Y:S02]  /*01e0*/  UISETP.EQ.OR.EX UP0, UPT, URZ, UR5, !UP3, UP0 ;  /* 0x000000053f00728c */ /* 0x000fe4000df02700 */
[----:B-1----:R-:W-:-:S06]  /*01f0*/  ULOP3.LUT UR8, UR18, UR13, UR19, 0xfe, !UPT ;  /* 0x0000000d12087292 */ /* 0x002fcc000f8efe13 */
[----:B--2---:R-:W-:Y:S01]  /*0200*/  LOP3.LUT P3, RZ, R103, UR8, RZ, 0xfc, !PT ;  /* 0x0000000867ff7c12 */ /* 0x004fe2000f86fcff */
[----:B------:R-:W-:Y:S02]  /*0210*/  ULDC.64 UR8, c[0x0][0x240] ;  /* 0x0000900000087ab9 */ /* 0x000fe40000000a00 */
[----:B------:R-:W-:Y:S02]  /*0220*/  UIMAD.WIDE UR8, UR19, UR25, UR8 ;  /* 0x00000019130872a5 */ /* 0x000fe4000f8e0208 */
[----:B------:R-:W-:-:S08]  /*0230*/  ULDC.64 UR4, c[0x0][0x248] ;  /* 0x0000920000047ab9 */ /* 0x000fd00000000a00 */
[----:B------:R-:W-:Y:S02]  /*0240*/  @!P3 IMAD.MOV.U32 R10, RZ, RZ, c[0x0][0x308] ;  /* 0x0000c200ff0ab624 */ /* 0x000fe400078e00ff */
[----:B------:R-:W-:Y:S01]  /*0250*/  @!P3 IMAD.MOV.U32 R11, RZ, RZ, c[0x0][0x30c] ;  /* 0x0000c300ff0bb624 */ /* 0x000fe200078e00ff */
[----:B------:R-:W-:Y:S02]  /*0260*/  UIMAD.WIDE UR4, UR19, UR25, UR4 ;  /* 0x00000019130472a5 */ /* 0x000fe4000f8e0204 */
        /* <DEDUP_REMOVED lines=55> */
.L_x_691:
[----:B------:R-:W-:Y:S02]  /*05e0*/  ULDC UR6, c[0x0][0x218] ;  /* 0x0000860000067ab9 */ /* 0x000fe40000000800 */
.L_x_692:
        /* <DEDUP_REMOVED lines=61> */
.L_x_694:
        /* <DEDUP_REMOVED lines=31> */
[----:B------:R-:W-:Y:S02]  /*0bb0*/  @UP0 UIMAD.WIDE.U32 UR30, UR24, UR4, URZ ;  /* 0x00000004181e02a5 */ /* 0x000fe4000f8e003f */
[----:B------:R-:W-:Y:S02]  /*0bc0*/  @!UP1 UIADD3 UR8, -UR8, URZ, URZ ;  /* 0x0000003f08089290 */ /* 0x000fe4000fffe13f */
[----:B------:R-:W-:Y:S02]  /*0bd0*/  @!UP2 ULOP3.LUT UR8, URZ, UR7, URZ, 0x33, !UPT ;  /* 0x000000073f08a292 */ /* 0x000fe4000f8e333f */
[----:B------:R-:W-:-:S02]  /*0be0*/  @UP0 UIMAD UR24, UR24, UR5, UR31 ;  /* 0x00000005181802a4 */ /* 0x000fc4000f8e021f */
[----:B------:R-:W-:Y:S02]  /*0bf0*/  USHF.R.S32.HI UR29, URZ, 0x1f, UR8 ;  /* 0x0000001f3f1d7899 */ /* 0x000fe40008011408 */
        /* <DEDUP_REMOVED lines=15> */
.L_x_695:
        /* <DEDUP_REMOVED lines=9> */
[----:B------:R-:W-:Y:S01]  /*0d80*/  IMAD.U32 R10, RZ, RZ, UR13 ;  /* 0x0000000dff0a7e24 */ /* 0x000fe2000f8e00ff */
[----:B------:R-:W-:Y:S01]  /*0d90*/  SHF.R.S32.HI R168, RZ, 0x3, R0 ;  /* 0x00000003ffa87819 */ /* 0x000fe20000011400 */
[----:B------:R-:W-:Y:S01]  /*0da0*/  IMAD.IADD R28, R103, 0x1, -R2 ;  /* 0x00000001671c7824 */ /* 0x000fe200078e0a02 */
[----:B------:R-:W-:Y:S01]  /*0db0*/  LOP3.LUT R2, R4, 0xfffffff0, RZ, 0xc0, !PT ;  /* 0xfffffff004027812 */ /* 0x000fe200078ec0ff */
[----:B------:R-:W-:Y:S01]  /*0dc0*/  BSSY B0, `(.L_x_696) ;  /* 0x0000072000007945 */ /* 0x000fe20003800000 */
        /* <DEDUP_REMOVED lines=10> */
[----:B------:R-:W-:Y:S01]  /*0e70*/  SHF.R.S32.HI R101, RZ, 0x5, R14 ;  /* 0x00000005ff657819 */ /* 0x000fe2000001140e */
[----:B------:R-:W-:Y:S01]  /*0e80*/  IMAD.SHL.U32 R8, R8, 0x8, RZ ;  /* 0x0000000808087824 */ /* 0x000fe200078e00ff */
[----:B------:R-:W-:Y:S01]  /*0e90*/  LOP3.LUT R2, R0, 0x38, R112, 0xf8, !PT ;  /* 0x0000003800027812 */ /* 0x000fe200078ef870 */
[----:B------:R-:W-:Y:S01]  /*0ea0*/  IMAD.WIDE R10, R10, 0x40, R168 ;  /* 0x000000400a0a7825 */ /* 0x000fe200078e02a8 */
[----:B------:R-:W-:-:S02]  /*0eb0*/  SHF.R.U32.HI R0, RZ, 0x3, R0 ;  /* 0x00000003ff007819 */ /* 0x000fc40000011600 */
[----:B------:R-:W-:Y:S02]  /*0ec0*/  LEA.HI R12, R3, R6, RZ, 0x3 ;  /* 0x00000006030c7211 */ /* 0x000fe400078f18ff */
[--C-:B------:R-:W-:Y:S02]  /*0ed0*/  SHF.R.S32.HI R113, RZ, 0x1f, R112.reuse ;  /* 0x0000001fff717819 */ /* 0x100fe40000011470 */
[----:B------:R-:W-:Y:S02]  /*0ee0*/  LOP3.LUT R9, R2, R0, RZ, 0x3c, !PT ;  /* 0x0000000002097212 */ /* 0x000fe400078e3cff */
        /* <DEDUP_REMOVED lines=16> */
[----:B------:R-:W-:Y:S01]  /*0ff0*/  UIMAD UR27, UR8, UR5, UR4 ;  /* 0x00000005081b72a4 */ /* 0x000fe2000f8e0204 */
[----:B------:R-:W-:Y:S01]  /*1000*/  IMAD R6, R169, c[0x0][0x1a0], RZ ;  /* 0x00006800a9067a24 */ /* 0x000fe200078e02ff */
[----:B------:R-:W-:Y:S01]  /*1010*/  UIMAD UR7, UR8, UR7, UR6 ;  /* 0x00000007080772a4 */ /* 0x000fe2000f8e0206 */
[----:B------:R-:W-:Y:S01]  /*1020*/  IMAD.WIDE.U32 R2, R168, c[0x0][0x1a0], R112 ;  /* 0x00006800a8027a25 */ /* 0x000fe200078e0070 */
[----:B------:R-:W-:Y:S01]  /*1030*/  LOP3.LUT R0, R0, 0x1c0, RZ, 0xc0, !PT ;  /* 0x000001c000007812 */ /* 0x000fe200078ec0ff */
[----:B------:R1:W-:Y:S01]  /*1040*/  STL.64 [R1], R112 ;  /* 0x0000007001007387 */ /* 0x0003e20000100a00 */
[----:B------:R-:W-:Y:S01]  /*1050*/  IADD3 R108, R112, 0x80, RZ ;  /* 0x00000080706c7810 */ /* 0x000fe20007ffe0ff */
[----:B------:R-:W-:Y:S01]  /*1060*/  IMAD R6, R168, c[0x0][0x1a4], R6 ;  /* 0x00006900a8067a24 */ /* 0x000fe200078e0206 */
[----:B------:R-:W-:Y:S01]  /*1070*/  LOP3.LUT R7, R0, 0x8, R7, 0xf8, !PT ;  /* 0x0000000800077812 */ /* 0x000fe200078ef807 */
[----:B------:R-:W-:Y:S01]  /*1080*/  UIADD3 UR6, -UR14, UR16, URZ ;  /* 0x000000100e067290 */ /* 0x000fe2000fffe13f */
[----:B------:R-:W-:Y:S01]  /*1090*/  IADD3 R2, P0, R2, UR26, RZ ;  /* 0x0000001a02027c10 */ /* 0x000fe2000ff1e0ff */
[----:B------:R-:W-:Y:S01]  /*10a0*/  ULDC.64 UR4, c[0x0][0x1a8] ;  /* 0x00006a0000047ab9 */ /* 0x000fe20000000a00 */
[----:B------:R-:W-:Y:S01]  /*10b0*/  SHF.R.U32.HI R0, RZ, 0x3, R0 ;  /* 0x00000003ff007819 */ /* 0x000fe20000011600 */
[----:B------:R-:W-:Y:S01]  /*10c0*/  UIMAD UR4, UR17, UR4, URZ ;  /* 0x00000004110472a4 */ /* 0x000fe2000f8e023f */
[----:B------:R-:W-:Y:S01]  /*10d0*/  IADD3.X R3, R3, UR24, R6, P0, !PT ;  /* 0x0000001803037c10 */ /* 0x000fe200087fe406 */
[----:B------:R-:W-:Y:S01]  /*10e0*/  IMAD.U32 R6, RZ, RZ, UR8 ;  /* 0x00000008ff067e24 */ /* 0x000fe2000f8e00ff */
[----:B------:R-:W-:Y:S01]  /*10f0*/  LOP3.LUT R7, R7, R0, RZ, 0x3c, !PT ;  /* 0x0000000007077212 */ /* 0x000fe200078e3cff */
[----:B------:R-:W-:Y:S01]  /*1100*/  IMAD.U32 R0, RZ, RZ, UR8 ;  /* 0x00000008ff007e24 */ /* 0x000fe2000f8e00ff */
[----:B------:R-:W-:Y:S01]  /*1110*/  IADD3 R107, R112, 0xc0, RZ ;  /* 0x000000c0706b7810 */ /* 0x000fe20007ffe0ff */
[----:B------:R-:W-:Y:S01]  /*1120*/  IMAD.WIDE.U32 R26, R6, c[0x0][0x1b8], R2 ;  /* 0x00006e00061a7a25 */ /* 0x000fe200078e0002 */
[----:B------:R-:W-:Y:S01]  /*1130*/  ISETP.GE.AND P0, PT, R168, UR6, PT ;  /* 0x00000006a8007c0c */ /* 0x000fe2000bf06270 */
[----:B------:R-:W-:Y:S01]  /*1140*/  UIMAD UR4, UR18, UR5, UR4 ;  /* 0x00000005120472a4 */ /* 0x000fe2000f8e0204 */
[----:B------:R-:W-:Y:S01]  /*1150*/  LOP3.LUT R8, R9, 0xfffffe00, R8, 0xf8, !PT ;  /* 0xfffffe0009087812 */ /* 0x000fe200078ef808 */
[----:B------:R-:W-:Y:S01]  /*1160*/  IMAD.WIDE.U32 R30, R0, c[0x0][0x1b0], R4 ;  /* 0x00006c00001e7a25 */ /* 0x000fe200078e0004 */
[----:B------:R-:W-:-:S02]  /*1170*/  IADD3 R24, R27, UR27, RZ ;  /* 0x0000001b1b187c10 */ /* 0x000fc4000fffe0ff */
[----:B------:R-:W-:Y:S01]  /*1180*/  SEL R3, R23, 0xfffffff0, !P1 ;  /* 0xfffffff017037807 */ /* 0x000fe20004800000 */
[----:B------:R-:W-:Y:S01]  /*1190*/  IMAD.SHL.U32 R4, R12, 0x40, RZ ;  /* 0x000000400c047824 */ /* 0x000fe200078e00ff */
[----:B------:R1:W-:Y:S01]  /*11a0*/  STL.64 [R1+0x28], R30 ;  /* 0x0000281e01007387 */ /* 0x0003e20000100a00 */
[----:B------:R-:W-:Y:S01]  /*11b0*/  IADD3 R33, R31, UR7, RZ ;  /* 0x000000071f217c10 */ /* 0x000fe2000fffe0ff */
[----:B------:R-:W-:Y:S01]  /*11c0*/  IMAD.MOV.U32 R0, RZ, RZ, 0x20 ;  /* 0x00000020ff007424 */ /* 0x000fe200078e00ff */
[----:B------:R-:W-:Y:S01]  /*11d0*/  IADD3 R9, R19, UR4, RZ ;  /* 0x0000000413097c10 */ /* 0x000fe2000fffe0ff */
[----:B------:R1:W-:Y:S01]  /*11e0*/  STL.64 [R1+0x20], R26 ;  /* 0x0000201a01007387 */ /* 0x0003e20000100a00 */
[----:B------:R-:W-:Y:S01]  /*11f0*/  LOP3.LUT R4, R7, 0xfffffe00, R4, 0xf8, !PT ;  /* 0xfffffe0007047812 */ /* 0x000fe200078ef804 */
[----:B------:R-:W-:Y:S01]  /*1200*/  IMAD.SHL.U32 R222, R8, 0x2, RZ ;  /* 0x0000000208de7824 */ /* 0x000fe200078e00ff */
[----:B------:R-:W-:Y:S01]  /*1210*/  SEL R0, R0, 0xffffffe0, !P2 ;  /* 0xffffffe000007807 */ /* 0x000fe20005000000 */
[----:B------:R1:W-:Y:S04]  /*1220*/  STL [R1+0x18], R109 ;  /* 0x0000186d01007387 */ /* 0x0003e80000100800 */
[----:B------:R1:W-:Y:S04]  /*1230*/  STL [R1+0xc], R108 ;  /* 0x00000c6c01007387 */ /* 0x0003e80000100800 */
        /* <DEDUP_REMOVED lines=42> */
.L_x_697:
[----:B------:R-:W-:Y:S05]  /*14e0*/  BSYNC B0 ;  /* 0x0000000000007941 */ /* 0x000fea0003800000 */
.L_x_696:
        /* <DEDUP_REMOVED lines=45> */
.L_x_699:
[----:B------:R-:W-:Y:S05]  /*17c0*/  BSYNC B0 ;  /* 0x0000000000007941 */ /* 0x000fea0003800000 */
.L_x_698:
        /* <DEDUP_REMOVED lines=45> */
.L_x_701:
[----:B------:R-:W-:Y:S05]  /*1aa0*/  BSYNC B0 ;  /* 0x0000000000007941 */ /* 0x000fea0003800000 */
.L_x_700:
[----:B--2---:R-:W-:Y:S01]  /*1ab0*/  IADD3 R16, R168, 0x30, RZ ;  /* 0x00000030a8107810 */ /* 0x004fe20007ffe0ff */
        /* <DEDUP_REMOVED lines=47> */
.L_x_703:
[----:B------:R-:W-:Y:S05]  /*1db0*/  BSYNC B0 ;  /* 0x0000000000007941 */ /* 0x000fea0003800000 */
.L_x_702:
        /* <DEDUP_REMOVED lines=48> */
.L_x_705:
[----:B------:R-:W-:Y:S05]  /*20c0*/  BSYNC B0 ;  /* 0x0000000000007941 */ /* 0x000fea0003800000 */
.L_x_704:
        /* <DEDUP_REMOVED lines=41> */
.L_x_707:
[----:B------:R-:W-:Y:S05]  /*2360*/  BSYNC B0 ;  /* 0x0000000000007941 */ /* 0x000fea0003800000 */
.L_x_706:
[----:B------:R-:W-:Y:S01]  /*2370*/  ISETP.GE.AND P0, PT, R20, UR28, PT ;  /* 0x0000001c14007c0c */ /* 0x000fe2000bf06270 */
[----:B------:R-:W-:-:S12]  /*2380*/  BSSY B0, `(.L_x_708) ;  /* 0x0000027000007945 */ /* 0x000fd80003800000 */
[----:B------:R-:W-:Y:S05]  /*2390*/  @P0 BRA `(.L_x_709) ;  /* 0x0000025000000947 */ /* 0x000fea0003800000 */
[----:B------:R-:W-:Y:S01]  /*23a0*/  ISETP.GE.AND P5, PT, R112, c[0x0][0x220], PT ;  /* 0x0000880070007a0c */ /* 0x000fe20003fa6270 */
[----:B------:R-:W-:Y:S01]  /*23b0*/  IMAD.MOV.U32 R5, RZ, RZ, c[0x0][0x198] ;  /* 0x00006600ff057624 */ /* 0x000fe200078e00ff */
[----:B------:R-:W-:Y:S01]  /*23c0*/  ISETP.GE.AND P4, PT, R109, c[0x0][0x220], PT ;  /* 0x000088006d007a0c */ /* 0x000fe20003f86270 */
[----:B--2-4-:R-:W-:Y:S01]  /*23d0*/  IMAD.MOV.U32 R10, RZ, RZ, c[0x0][0x19c] ;  /* 0x00006700ff0a7624 */ /* 0x014fe200078e00ff */
        /* <DEDUP_REMOVED lines=33> */
.L_x_709:
[----:B------:R-:W-:Y:S05]  /*25f0*/  BSYNC B0 ;  /* 0x0000000000007941 */ /* 0x000fea0003800000 */
.L_x_708:
[----:B------:R-:W-:Y:S01]  /*2600*/  ISETP.GE.AND P0, PT, R16, UR28, PT ;  /* 0x0000001c10007c0c */ /* 0x000fe2000bf06270 */
[----:B------:R-:W-:-:S12]  /*2610*/  BSSY B0, `(.L_x_710) ;  /* 0x0000029000007945 */ /* 0x000fd80003800000 */
[----:B------:R-:W-:Y:S05]  /*2620*/  @P0 BRA `(.L_x_711) ;  /* 0x0000027000000947 */ /* 0x000fea0003800000 */
[----:B------:R-:W-:Y:S01]  /*2630*/  ISETP.GE.AND P5, PT, R112, c[0x0][0x220], PT ;  /* 0x0000880070007a0c */ /* 0x000fe20003fa6270 */
[----:B--2-4-:R-:W-:Y:S01]  /*2640*/  IMAD.MOV.U32 R12, RZ, RZ, c[0x0][0x198] ;  /* 0x00006600ff0c7624 */ /* 0x014fe200078e00ff */
        /* <DEDUP_REMOVED lines=37> */
.L_x_711:
[----:B------:R-:W-:Y:S05]  /*28a0*/  BSYNC B0 ;  /* 0x0000000000007941 */ /* 0x000fea0003800000 */
.L_x_710:
        /* <DEDUP_REMOVED lines=17> */
[----:B------:R-:W2:Y:S01]  /*29c0*/  @P0 MUFU.RCP R5, c[0x0][0x238] ;  /* 0x00008e0000050b08 */ /* 0x000ea20000001000 */
[----:B------:R-:W-:Y:S01]  /*29d0*/  ISETP.GE.AND P1, PT, R168, UR28, PT ;  /* 0x0000001ca8007c0c */ /* 0x000fe2000bf26270 */
[----:B------:R-:W-:Y:S02]  /*29e0*/  ULDC.64 UR4, c[0x0][0x1a0] ;  /* 0x0000680000047ab9 */ /* 0x000fe40000000a00 */
[----:B------:R-:W-:-:S05]  /*29f0*/  IMAD.U32 R7, RZ, RZ, UR7 ;  /* 0x00000007ff077e24 */ /* 0x000fca000f8e00ff */
[----:B------:R-:W2:Y:S01]  /*2a00*/  @P0 LDG.E R2, [R6.64] ;  /* 0x0000001406020981 */ /* 0x000ea2000c1e1900 */
        /* <DEDUP_REMOVED lines=8> */
[----:B------:R1:W-:Y:S04]  /*2a90*/  @P1 STS.128 [R222+0x10000], RZ ;  /* 0x010000ffde001388 */ /* 0x0003e80000000c00 */
[----:B------:R1:W-:Y:S04]  /*2aa0*/  @P1 STS.128 [R222+0x12000], RZ ;  /* 0x012000ffde001388 */ /* 0x0003e80000000c00 */
[----:B------:R1:W-:Y:S04]  /*2ab0*/  @P1 STS.128 [R222+0x14000], RZ ;  /* 0x014000ffde001388 */ /* 0x0003e80000000c00 */
[----:B------:R1:W-:Y:S01]  /*2ac0*/  @P1 STS.128 [R222+0x16000], RZ ;  /* 0x016000ffde001388 */ /* 0x0003e20000000c00 */
[----:B--2---:R-:W-:-:S04]  /*2ad0*/  @P0 FMUL.FTZ R2, R2, R5 ;  /* 0x0000000502020220 */ /* 0x004fc80000410000 */
[----:B------:R2:W5:Y:S01]  /*2ae0*/  @P0 R2UR UR6, R2 ;  /* 0x00000000020603c2 */ /* 0x00056200000e0000 */
[C---:B------:R-:W-:Y:S02]  /*2af0*/  LEA R6, P0, R8.reuse, R26, 0x6 ;  /* 0x0000001a08067211 */ /* 0x040fe400078030ff */
[----:B--2---:R-:W-:Y:S01]  /*2b00*/  MOV R2, UR4 ;  /* 0x0000000400027c02 */ /* 0x004fe20008000f00 */
[----:B------:R-:W-:Y:S02]  /*2b10*/  UMOV UR4, URZ ;  /* 0x0000003f00047c82 */ /* 0x000fe40008000000 */
[----:B-----5:R-:W-:Y:S01]  /*2b20*/  @UP1 UMOV UR4, UR6 ;  /* 0x0000000600041c82 */ /* 0x020fe20008000000 */
[----:B------:R-:W-:Y:S01]  /*2b30*/  LEA.HI.X R7, R8, R24, R2, 0x6, P0 ;  /* 0x0000001808077211 */ /* 0x000fe200000f3402 */
[----:B------:R-:W-:Y:S05]  /*2b40*/  @P1 BRA `(.L_x_713) ;  /* 0x0000021000001947 */ /* 0x000fea0003800000 */
[----:B-1----:R-:W-:Y:S02]  /*2b50*/  ISETP.GE.AND P5, PT, R112, c[0x0][0x220], PT ;  /* 0x0000880070007a0c */ /* 0x002fe40003fa6270 */
[----:B------:R-:W-:-:S02]  /*2b60*/  ISETP.GE.AND P4, PT, R109, c[0x0][0x220], PT ;  /* 0x000088006d007a0c */ /* 0x000fc40003f86270 */
[----:B------:R-:W-:Y:S02]  /*2b70*/  ISETP.GE.AND P2, PT, R108, c[0x0][0x220], PT ;  /* 0x000088006c007a0c */ /* 0x000fe40003f46270 */
[----:B------:R-:W-:-:S07]  /*2b80*/  ISETP.GE.AND P0, PT, R107, c[0x0][0x220], PT ;  /* 0x000088006b007a0c */ /* 0x000fce0003f06270 */
[C---:B----4-:R-:W-:Y:S01]  /*2b90*/  @!P5 LEA R12, P6, R6.reuse, c[0x0][0x170], 0x1 ;  /* 0x00005c00060cda11 */ /* 0x050fe200078c08ff */
        /* <DEDUP_REMOVED lines=28> */
.L_x_713:
[----:B-1----:R-:W-:Y:S05]  /*2d60*/  BSYNC B0 ;  /* 0x0000000000007941 */ /* 0x002fea0003800000 */
.L_x_712:
        /* <DEDUP_REMOVED lines=16> */
[C---:B----4-:R-:W-:Y:S02]  /*2e70*/  @!P5 LEA R12, P6, R2.reuse, c[0x0][0x170], 0x1 ;  /* 0x00005c00020cda11 */ /* 0x050fe400078c08ff */
        /* <DEDUP_REMOVED lines=27> */
.L_x_715:
[----:B------:R-:W-:Y:S05]  /*3030*/  BSYNC B0 ;  /* 0x0000000000007941 */ /* 0x000fea0003800000 */
.L_x_714:
        /* <DEDUP_REMOVED lines=44> */
.L_x_717:
[----:B------:R-:W-:Y:S05]  /*3300*/  BSYNC B0 ;  /* 0x0000000000007941 */ /* 0x000fea0003800000 */
.L_x_716:
        /* <DEDUP_REMOVED lines=9> */
[----:B--2-4-:R-:W-:Y:S01]  /*33a0*/  IMAD.MOV.U32 R12, RZ, RZ, c[0x0][0x1a0] ;  /* 0x00006800ff0c7624 */ /* 0x014fe200078e00ff */
        /* <DEDUP_REMOVED lines=36> */
.L_x_719:
[----:B-1----:R-:W-:Y:S05]  /*35f0*/  BSYNC B0 ;  /* 0x0000000000007941 */ /* 0x002fea0003800000 */
.L_x_718:
[C---:B------:R-:W-:Y:S01]  /*3600*/  IMAD.SHL.U32 R2, R28.reuse, 0x40, RZ ;  /* 0x000000401c027824 */ /* 0x040fe200078e00ff */
[----:B------:R-:W-:Y:S01]  /*3610*/  R2P PR, R28, 0x6 ;  /* 0x000000061c007804 */ /* 0x000fe20000000000 */
[----:B------:R-:W-:Y:S01]  /*3620*/  IMAD.SHL.U32 R5, R168, 0x8, RZ ;  /* 0x00000008a8057824 */ /* 0x000fe200078e00ff */
[----:B------:R-:W0:Y:S01]  /*3630*/  LDGDEPBAR ;  /* 0x00000000000079af */ /* 0x000e220000000000 */
[----:B------:R-:W-:Y:S01]  /*3640*/  IMAD.SHL.U32 R7, R103, 0x2, RZ ;  /* 0x0000000267077824 */ /* 0x000fe200078e00ff */
[----:B------:R-:W-:Y:S01]  /*3650*/  LOP3.LUT R2, R2, 0x1c0, RZ, 0xc0, !PT ;  /* 0x000001c002027812 */ /* 0x000fe200078ec0ff */
[----:B------:R-:W-:Y:S01]  /*3660*/  IMAD.U32 R6, RZ, RZ, UR15 ;  /* 0x0000000fff067e24 */ /* 0x000fe2000f8e00ff */
[----:B------:R-:W-:Y:S02]  /*3670*/  UISETP.GE.AND UP0, UPT, UR15, 0x41, UPT ;  /* 0x000000410f00788c */ /* 0x000fe4000bf06270 */
[----:B------:R-:W-:Y:S02]  /*3680*/  LOP3.LUT R5, R2, 0x8, R5, 0xf8, !PT ;  /* 0x0000000802057812 */ /* 0x000fe400078ef805 */
[----:B------:R-:W-:-:S02]  /*3690*/  SHF.R.U32.HI R2, RZ, 0x3, R2 ;  /* 0x00000003ff027819 */ /* 0x000fc40000011602 */
[----:B------:R-:W-:Y:S02]  /*36a0*/  LOP3.LUT R7, R7, 0x6, RZ, 0xc0, !PT ;  /* 0x0000000607077812 */ /* 0x000fe400078ec0ff */
[----:B------:R-:W-:Y:S01]  /*36b0*/  LOP3.LUT R2, R5, R2, RZ, 0x3c, !PT ;  /* 0x0000000205027212 */ /* 0x000fe200078e3cff */
[----:B------:R-:W-:-:S04]  /*36c0*/  IMAD R5, R101, 0x400, R4 ;  /* 0x0000040065057824 */ /* 0x000fc800078e0204 */
[----:B------:R-:W-:Y:S02]  /*36d0*/  IMAD R2, R22, 0x200, R2 ;  /* 0x0000020016027824 */ /* 0x000fe400078e0202 */
[----:B------:R-:W-:Y:S02]  /*36e0*/  IMAD.SHL.U32 R202, R5, 0x2, RZ ;  /* 0x0000000205ca7824 */ /* 0x000fe400078e00ff */
[----:B------:R-:W-:Y:S02]  /*36f0*/  IMAD.SHL.U32 R151, R2, 0x2, RZ ;  /* 0x0000000202977824 */ /* 0x000fe400078e00ff */
[--C-:B------:R-:W-:Y:S01]  /*3700*/  IMAD R203, R3, 0x2, R202.reuse ;  /* 0x0000000203cb7824 */ /* 0x100fe200078e02ca */
[----:B--2-4-:R-:W-:Y:S01]  /*3710*/  LDSM.16.M88.4 R8, [R202] ;  /* 0x00000000ca08783b */ /* 0x014fe20000000200 */
[C---:B------:R-:W-:Y:S01]  /*3720*/  IMAD R205, R0.reuse, 0x2, R202 ;  /* 0x0000000200cd7824 */ /* 0x040fe200078e02ca */
[C---:B------:R-:W-:Y:S01]  /*3730*/  IADD3 R2, R151.reuse, 0x8000, RZ ;  /* 0x0000800097027810 */ /* 0x040fe20007ffe0ff */
        /* <DEDUP_REMOVED lines=8> */
[----:B------:R-:W-:Y:S02]  /*37c0*/  IADD3 R220, R206, 0x1000, RZ ;  /* 0x00001000cedc7810 */ /* 0x000fe40007ffe0ff */
[----:B------:R-:W-:Y:S01]  /*37d0*/  SEL R2, R2, 0xffffffc0, !P2 ;  /* 0xffffffc002027807 */ /* 0x000fe20005000000 */
[----:B------:R-:W5:Y:S01]  /*37e0*/  LDSM.16.M88.4 R32, [R151+0x9800] ;  /* 0x009800009720783b */ /* 0x000f620000000200 */
[----:B------:R-:W-:-:S02]  /*37f0*/  IADD3 R219, R206, 0x1800, RZ ;  /* 0x00001800cedb7810 */ /* 0x000fc40007ffe0ff */
[C---:B------:R-:W-:Y:S01]  /*3800*/  IADD3 R218, R206.reuse, 0x2000, RZ ;  /* 0x00002000ceda7810 */ /* 0x040fe20007ffe0ff */
[----:B------:R-:W-:Y:S01]  /*3810*/  LDSM.16.M88.4 R12, [R203] ;  /* 0x00000000cb0c783b */ /* 0x000fe20000000200 */
[----:B------:R-:W-:Y:S01]  /*3820*/  IMAD.IADD R201, R151, 0x1, R2 ;  /* 0x0000000197c97824 */ /* 0x000fe200078e0202 */
[----:B------:R-:W-:Y:S01]  /*3830*/  IADD3 R217, R206, 0x2800, RZ ;  /* 0x00002800ced97810 */ /* 0x000fe20007ffe0ff */
[----:B------:R-:W-:Y:S01]  /*3840*/  IMAD.IADD R200, R2, 0x1, R206 ;  /* 0x0000000102c87824 */ /* 0x000fe200078e02ce */
[----:B------:R-:W3:Y:S01]  /*3850*/  LDSM.16.M88.4 R40, [R206] ;  /* 0x00000000ce28783b */ /* 0x000ee20000000200 */
[----:B------:R-:W-:Y:S02]  /*3860*/  SHF.R.S32.HI R2, RZ, 0x1f, R100 ;  /* 0x0000001fff027819 */ /* 0x000fe40000011464 */
[----:B------:R-:W-:Y:S01]  /*3870*/  IADD3 R216, R206, 0x3000, RZ ;  /* 0x00003000ced87810 */ /* 0x000fe20007ffe0ff */
[----:B------:R-:W-:Y:S01]  /*3880*/  LDSM.16.M88.4 R48, [R206+0x1000] ;  /* 0x00100000ce30783b */ /* 0x000fe20000000200 */
[----:B------:R-:W-:-:S02]  /*3890*/  LEA.HI R2, R2, R100, RZ, 0x2 ;  /* 0x0000006402027211 */ /* 0x000fc400078f10ff */
[C---:B------:R-:W-:Y:S01]  /*38a0*/  IADD3 R215, R206.reuse, 0x3800, RZ ;  /* 0x00003800ced77810 */ /* 0x040fe20007ffe0ff */
[----:B------:R-:W-:Y:S01]  /*38b0*/  LDSM.16.M88.4 R72, [R206+0x1800] ;  /* 0x00180000ce48783b */ /* 0x000fe20000000200 */
        /* <DEDUP_REMOVED lines=9> */
[----:B-1----:R-:W-:Y:S01]  /*3950*/  HMMA.16816.F32 R44, R8, R16, RZ ;  /* 0x00000010082c723c */ /* 0x002fe200000018ff */
[----:B------:R-:W-:Y:S01]  /*3960*/  LDSM.16.M88.4 R84, [R201+0x9000] ;  /* 0x00900000c954783b */ /* 0x000fe20000000200 */
[----:B------:R-:W-:Y:S01]  /*3970*/  IADD3 R114, R5, UR14, RZ ;  /* 0x0000000e05727c10 */ /* 0x000fe2000fffe0ff */
[----:B------:R-:W-:Y:S01]  /*3980*/  IMAD R2, R2, 0x40, R7 ;  /* 0x0000004002027824 */ /* 0x000fe200078e0207 */
[----:B------:R-:W-:Y:S01]  /*3990*/  IADD3 R210, R206, 0x6000, RZ ;  /* 0x00006000ced27810 */ /* 0x000fe20007ffe0ff */
[----:B------:R-:W-:Y:S01]  /*39a0*/  LDSM.16.M88.4 R88, [R201+0x9800] ;  /* 0x00980000c958783b */ /* 0x000fe20000000200 */
[----:B------:R-:W-:-:S02]  /*39b0*/  IADD3 R5, R6, -UR16, R114 ;  /* 0x8000001006057c10 */ /* 0x000fc4000fffe072 */
[C---:B------:R-:W-:Y:S01]  /*39c0*/  HMMA.16816.F32 R52, R8.reuse, R18, RZ ;  /* 0x000000120834723c */ /* 0x040fe200000018ff */
[----:B------:R-:W1:Y:S01]  /*39d0*/  LDSM.16.M88.4 R16, [R206+0x800] ;  /* 0x00080000ce10783b */ /* 0x000e620000000200 */
[----:B------:R-:W-:Y:S01]  /*39e0*/  ISETP.GE.AND P2, PT, R2, UR15, PT ;  /* 0x0000000f02007c0c */ /* 0x000fe2000bf46270 */
[----:B------:R-:W-:Y:S01]  /*39f0*/  IMAD.IADD R6, R5, 0x1, -R2 ;  /* 0x0000000105067824 */ /* 0x000fe200078e0a02 */
[C---:B------:R-:W-:Y:S01]  /*3a00*/  IADD3 R209, R206.reuse, 0x6800, RZ ;  /* 0x00006800ced17810 */ /* 0x040fe20007ffe0ff */
[----:B------:R-:W-:Y:S01]  /*3a10*/  LDSM.16.M88.4 R80, [R200+0x800] ;  /* 0x00080000c850783b */ /* 0x000fe20000000200 */
[----:B------:R-:W-:Y:S02]  /*3a20*/  IADD3 R208, R206, 0x7000, RZ ;  /* 0x00007000ced07810 */ /* 0x000fe40007ffe0ff */
[----:B--2---:R-:W-:Y:S01]  /*3a30*/  HMMA.16816.F32 R28, R8, R24, RZ ;  /* 0x00000018081c723c */ /* 0x004fe200000018ff */
[----:B------:R-:W-:Y:S01]  /*3a40*/  LDSM.16.M88.4 R92, [R200+0x1000] ;  /* 0x00100000c85c783b */ /* 0x000fe20000000200 */
[----:B------:R-:W-:-:S02]  /*3a50*/  IABS R6, R6 ;  /* 0x0000000600067213 */ /* 0x000fc40000000000 */
[----:B------:R-:W-:Y:S01]  /*3a60*/  IADD3 R207, R206, 0x7800, RZ ;  /* 0x00007800cecf7810 */ /* 0x000fe20007ffe0ff */
[----:B------:R-:W-:Y:S03]  /*3a70*/  LDSM.16.M88.4 R96, [R200+0x1800] ;  /* 0x00180000c860783b */ /* 0x000fe60000000200 */
[C---:B------:R-:W-:Y:S01]  /*3a80*/  HMMA.16816.F32 R24, R8.reuse, R26, RZ ;  /* 0x0000001a0818723c */ /* 0x040fe200000018ff */
[----:B------:R-:W-:Y:S07]  /*3a90*/  STL [R1+0x44], R114 ;  /* 0x0000447201007387 */ /* 0x000fee0000100800 */
[C---:B----4-:R-:W-:Y:S08]  /*3aa0*/  HMMA.16816.F32 R36, R8.reuse, R20, RZ ;  /* 0x000000140824723c */ /* 0x050ff000000018ff */
[C---:B------:R-:W-:Y:S08]  /*3ab0*/  HMMA.16816.F32 R20, R8.reuse, R22, RZ ;  /* 0x000000160814723c */ /* 0x040ff000000018ff */
[C---:B-----5:R-:W-:Y:S08]  /*3ac0*/  HMMA.16816.F32 R60, R8.reuse, R32, RZ ;  /* 0x00000020083c723c */ /* 0x060ff000000018ff */
[----:B------:R-:W-:Y:S01]  /*3ad0*/  HMMA.16816.F32 R68, R8, R34, RZ ;  /* 0x000000220844723c */ /* 0x000fe200000018ff */
[----:B------:R-:W2:Y:S07]  /*3ae0*/  LDSM.16.M88.4 R8, [R205] ;  /* 0x00000000cd08783b */ /* 0x000eae0000000200 */
[C---:B---3--:R-:W-:Y:S08]  /*3af0*/  HMMA.16816.F32 R56, R12.reuse, R40, R28 ;  /* 0x000000280c38723c */ /* 0x048ff0000000181c */
[C---:B------:R-:W-:Y:S08]  /*3b00*/  HMMA.16816.F32 R28, R12.reuse, R42, R24 ;  /* 0x0000002a0c1c723c */ /* 0x040ff00000001818 */
[C---:B-1----:R-:W-:Y:S08]  /*3b10*/  HMMA.16816.F32 R24, R12.reuse, R16, R36 ;  /* 0x000000100c18723c */ /* 0x042ff00000001824 */
[C---:B------:R-:W-:Y:S01]  /*3b20*/  HMMA.16816.F32 R20, R12.reuse, R18, R20 ;  /* 0x000000120c14723c */ /* 0x040fe20000001814 */
[----:B------:R-:W-:Y:S07]  /*3b30*/  LDSM.16.M88.4 R16, [R204] ;  /* 0x00000000cc10783b */ /* 0x000fee0000000200 */
[C---:B------:R-:W-:Y:S08]  /*3b40*/  HMMA.16816.F32 R32, R12.reuse, R48, R44 ;  /* 0x000000300c20723c */ /* 0x040ff0000000182c */
[C---:B------:R-:W-:Y:S01]  /*3b50*/  HMMA.16816.F32 R36, R12.reuse, R50, R52 ;  /* 0x000000320c24723c */ /* 0x040fe20000001834 */
[----:B------:R-:W1:Y:S07]  /*3b60*/  LDSM.16.M88.4 R48, [R200] ;  /* 0x00000000c830783b */ /* 0x000e6e0000000200 */
[C---:B------:R-:W-:Y:S01]  /*3b70*/  HMMA.16816.F32 R40, R12.reuse, R72, R60 ;  /* 0x000000480c28723c */ /* 0x040fe2000000183c */
[----:B------:R-:W-:Y:S07]  /*3b80*/  LDSM.16.M88.4 R60, [R151+0xa000] ;  /* 0x00a00000973c783b */ /* 0x000fee0000000200 */
[----:B------:R-:W-:Y:S01]  /*3b90*/  HMMA.16816.F32 R52, R12, R74, R68 ;  /* 0x0000004a0c34723c */ /* 0x000fe20000001844 */
[----:B------:R-:W3:Y:S04]  /*3ba0*/  LDSM.16.M88.4 R12, [R202+0x2000] ;  /* 0x00200000ca0c783b */ /* 0x000ee80000000200 */
[----:B------:R-:W4:Y:S03]  /*3bb0*/  LDSM.16.M88.4 R68, [R151+0xa800] ;  /* 0x00a800009744783b */ /* 0x000f260000000200 */
[C---:B--2---:R-:W-:Y:S01]  /*3bc0*/  HMMA.16816.F32 R56, R8.reuse, R64, R56 ;  /* 0x000000400838723c */ /* 0x044fe20000001838 */
[----:B------:R-:W2:Y:S07]  /*3bd0*/  LDSM.16.M88.4 R72, [R151+0xb000] ;  /* 0x00b000009748783b */ /* 0x000eae0000000200 */
[C---:B------:R-:W-:Y:S01]  /*3be0*/  HMMA.16816.F32 R44, R8.reuse, R66, R28 ;  /* 0x00000042082c723c */ /* 0x040fe2000000181c */
[----:B------:R-:W-:Y:S07]  /*3bf0*/  LDSM.16.M88.4 R64, [R206+0x2000] ;  /* 0x00200000ce40783b */ /* 0x000fee0000000200 */
[C---:B------:R-:W-:Y:S08]  /*3c00*/  HMMA.16816.F32 R28, R8.reuse, R76, R24 ;  /* 0x0000004c081c723c */ /* 0x040ff00000001818 */
[C---:B------:R-:W-:Y:S01]  /*3c10*/  HMMA.16816.F32 R24, R8.reuse, R78, R20 ;  /* 0x0000004e0818723c */ /* 0x040fe20000001814 */
[----:B------:R-:W-:Y:S07]  /*3c20*/  LDSM.16.M88.4 R76, [R206+0x2800] ;  /* 0x00280000ce4c783b */ /* 0x000fee0000000200 */
[C---:B------:R-:W-:Y:S08]  /*3c30*/  HMMA.16816.F32 R20, R8.reuse, R84, R32 ;  /* 0x000000540814723c */ /* 0x040ff00000001820 */
[C---:B------:R-:W-:Y:S01]  /*3c40*/  HMMA.16816.F32 R36, R8.reuse, R86, R36 ;  /* 0x000000560824723c */ /* 0x040fe20000001824 */
[----:B------:R-:W5:Y:S07]  /*3c50*/  LDSM.16.M88.4 R84, [R151+0xb800] ;  /* 0x00b800009754783b */ /* 0x000f6e0000000200 */
[C---:B------:R-:W-:Y:S08]  /*3c60*/  HMMA.16816.F32 R40, R8.reuse, R88, R40 ;  /* 0x000000580828723c */ /* 0x040ff00000001828 */
[----:B------:R-:W-:Y:S01]  /*3c70*/  HMMA.16816.F32 R52, R8, R90, R52 ;  /* 0x0000005a0834723c */ /* 0x000fe20000001834 */
[----:B------:R-:W2:Y:S04]  /*3c80*/  LDSM.16.M88.4 R8, [R203+0x2000] ;  /* 0x00200000cb08783b */ /* 0x000ea80000000200 */
[----:B------:R-:W-:Y:S03]  /*3c90*/  LDSM.16.M88.4 R88, [R151+0xd000] ;  /* 0x00d000009758783b */ /* 0x000fe60000000200 */
[C---:B-1----:R-:W-:Y:S08]  /*3ca0*/  HMMA.16816.F32 R56, R16.reuse, R48, R56 ;  /* 0x000000301038723c */ /* 0x042ff00000001838 */
[C---:B------:R-:W-:Y:S08]  /*3cb0*/  HMMA.16816.F32 R48, R16.reuse, R50, R44 ;  /* 0x000000321030723c */ /* 0x040ff0000000182c */
[C---:B------:R-:W-:Y:S08]  /*3cc0*/  HMMA.16816.F32 R44, R16.reuse, R80, R28 ;  /* 0x00000050102c723c */ /* 0x040ff0000000181c */
[C---:B------:R-:W-:Y:S01]  /*3cd0*/  HMMA.16816.F32 R32, R16.reuse, R82, R24 ;  /* 0x000000521020723c */ /* 0x040fe20000001818 */
[----:B------:R-:W-:Y:S07]  /*3ce0*/  LDSM.16.M88.4 R80, [R201+0xb800] ;  /* 0x00b80000c950783b */ /* 0x000fee0000000200 */
[C---:B------:R-:W-:Y:S08]  /*3cf0*/  HMMA.16816.F32 R28, R16.reuse, R92, R20 ;  /* 0x0000005c101c723c */ /* 0x040ff00000001814 */
[C---:B------:R-:W-:Y:S01]  /*3d00*/  HMMA.16816.F32 R24, R16.reuse, R94, R36 ;  /* 0x0000005e1018723c */ /* 0x040fe20000001824 */
[----:B------:R-:W1:Y:S04]  /*3d10*/  LDSM.16.M88.4 R36, [R206+0x3000] ;  /* 0x00300000ce24783b */ /* 0x000e680000000200 */
[----:B------:R-:W-:Y:S03]  /*3d20*/  LDSM.16.M88.4 R92, [R151+0xc000] ;  /* 0x00c00000975c783b */ /* 0x000fe60000000200 */
[C---:B------:R-:W-:Y:S08]  /*3d30*/  HMMA.16816.F32 R20, R16.reuse, R96, R40 ;  /* 0x000000601014723c */ /* 0x040ff00000001828 */
[----:B------:R-:W-:Y:S01]  /*3d40*/  HMMA.16816.F32 R16, R16, R98, R52 ;  /* 0x000000621010723c */ /* 0x000fe20000001834 */
[----:B------:R-:W-:Y:S07]  /*3d50*/  LDSM.16.M88.4 R96, [R206+0x4000] ;  /* 0x00400000ce60783b */ /* 0x000fee0000000200 */
[C---:B---3--:R-:W-:Y:S08]  /*3d60*/  HMMA.16816.F32 R56, R12.reuse, R60, R56 ;  /* 0x0000003c0c38723c */ /* 0x048ff00000001838 */
[C---:B------:R-:W-:Y:S08]  /*3d70*/  HMMA.16816.F32 R60, R12.reuse, R62, R48 ;  /* 0x0000003e0c3c723c */ /* 0x040ff00000001830 */
[C---:B----4-:R-:W-:Y:S08]  /*3d80*/  HMMA.16816.F32 R48, R12.reuse, R68, R44 ;  /* 0x000000440c30723c */ /* 0x050ff0000000182c */
[C---:B------:R-:W-:Y:S01]  /*3d90*/  HMMA.16816.F32 R44, R12.reuse, R70, R32 ;  /* 0x000000460c2c723c */ /* 0x040fe20000001820 */
[----:B------:R-:W-:Y:S07]  /*3da0*/  LDSM.16.M88.4 R68, [R201+0xa800] ;  /* 0x00a80000c944783b */ /* 0x000fee0000000200 */
[C---:B--2---:R-:W-:Y:S08]  /*3db0*/  HMMA.16816.F32 R32, R12.reuse, R74, R24 ;  /* 0x0000004a0c20723c */ /* 0x044ff00000001818 */
[C---:B-----5:R-:W-:Y:S08]  /*3dc0*/  HMMA.16816.F32 R24, R12.reuse, R84, R20 ;  /* 0x000000540c18723c */ /* 0x060ff00000001814 */
[C---:B------:R-:W-:Y:S01]  /*3dd0*/  HMMA.16816.F32 R40, R12.reuse, R72, R28 ;  /* 0x000000480c28723c */ /* 0x040fe2000000181c */
[----:B------:R-:W-:Y:S04]  /*3de0*/  LDSM.16.M88.4 R72, [R201+0xa000] ;  /* 0x00a00000c948783b */ /* 0x000fe80000000200 */
[----:B------:R-:W-:Y:S03]  /*3df0*/  LDSM.16.M88.4 R28, [R206+0x3800] ;  /* 0x00380000ce1c783b */ /* 0x000fe60000000200 */
[----:B------:R-:W-:Y:S01]  /*3e00*/  HMMA.16816.F32 R20, R12, R86, R16 ;  /* 0x000000560c14723c */ /* 0x000fe20000001810 */
[----:B------:R-:W2:Y:S04]  /*3e10*/  LDSM.16.M88.4 R16, [R205+0x2000] ;  /* 0x00200000cd10783b */ /* 0x000ea80000000200 */
[----:B------:R-:W3:Y:S03]  /*3e20*/  LDSM.16.M88.4 R84, [R201+0xb000] ;  /* 0x00b00000c954783b */ /* 0x000ee60000000200 */
[C---:B------:R-:W-:Y:S08]  /*3e30*/  HMMA.16816.F32 R12, R8.reuse, R64, R56 ;  /* 0x00000040080c723c */ /* 0x040ff00000001838 */
[C---:B------:R-:W-:Y:S08]  /*3e40*/  HMMA.16816.F32 R56, R8.reuse, R76, R48 ;  /* 0x0000004c0838723c */ /* 0x040ff00000001830 */
[C---:B------:R-:W-:Y:S08]  /*3e50*/  HMMA.16816.F32 R52, R8.reuse, R78, R44 ;  /* 0x0000004e0834723c */ /* 0x040ff0000000182c */
[C---:B------:R-:W-:Y:S08]  /*3e60*/  HMMA.16816.F32 R60, R8.reuse, R66, R60 ;  /* 0x00000042083c723c */ /* 0x040ff0000000183c */
[C---:B-1----:R-:W-:Y:S08]  /*3e70*/  HMMA.16816.F32 R76, R8.reuse, R38, R32 ;  /* 0x00000026084c723c */ /* 0x042ff00000001820 */
[----:B------:R-:W-:Y:S01]  /*3e80*/  HMMA.16816.F32 R64, R8, R36, R40 ;  /* 0x000000240840723c */ /* 0x000fe20000001828 */
[----:B------:R-:W-:Y:S04]  /*3e90*/  LDSM.16.M88.4 R40, [R200+0x2000] ;  /* 0x00200000c828783b */ /* 0x000fe80000000200 */
[----:B------:R-:W-:Y:S03]  /*3ea0*/  LDSM.16.M88.4 R36, [R200+0x2800] ;  /* 0x00280000c824783b */ /* 0x000fe60000000200 */
[----:B--2---:R-:W-:Y:S01]  /*3eb0*/  HMMA.16816.F32 R32, R16, R72, R12 ;  /* 0x000000481020723c */ /* 0x004fe2000000180c */
[----:B------:R-:W1:Y:S07]  /*3ec0*/  LDSM.16.M88.4 R12, [R204+0x2000] ;  /* 0x00200000cc0c783b */ /* 0x000e6e0000000200 */
[C---:B------:R-:W-:Y:S08]  /*3ed0*/  HMMA.16816.F32 R48, R8.reuse, R28, R24 ;  /* 0x0000001c0830723c */ /* 0x040ff00000001818 */
[----:B------:R-:W-:Y:S01]  /*3ee0*/  HMMA.16816.F32 R44, R8, R30, R20 ;  /* 0x0000001e082c723c */ /* 0x000fe20000001814 */
[----:B------:R-:W-:Y:S07]  /*3ef0*/  LDSM.16.M88.4 R8, [R202+0x4000] ;  /* 0x00400000ca08783b */ /* 0x000fee0000000200 */
[C---:B------:R-:W-:Y:S08]  /*3f00*/  HMMA.16816.F32 R24, R16.reuse, R68, R56 ;  /* 0x000000441018723c */ /* 0x040ff00000001838 */
[C---:B------:R-:W-:Y:S08]  /*3f10*/  HMMA.16816.F32 R20, R16.reuse, R70, R52 ;  /* 0x000000461014723c */ /* 0x040ff00000001834 */
[C---:B------:R-:W-:Y:S01]  /*3f20*/  HMMA.16816.F32 R28, R16.reuse, R74, R60 ;  /* 0x0000004a101c723c */ /* 0x040fe2000000183c */
[----:B------:R-:W2:Y:S04]  /*3f30*/  LDSM.16.M88.4 R60, [R200+0x3000] ;  /* 0x00300000c83c783b */ /* 0x000ea80000000200 */
[----:B------:R-:W-:Y:S03]  /*3f40*/  LDSM.16.M88.4 R72, [R151+0xc800] ;  /* 0x00c800009748783b */ /* 0x000fe60000000200 */
[C---:B---3--:R-:W-:Y:S01]  /*3f50*/  HMMA.16816.F32 R68, R16.reuse, R86, R76 ;  /* 0x000000561044723c */ /* 0x048fe2000000184c */
[----:B------:R-:W3:Y:S07]  /*3f60*/  LDSM.16.M88.4 R76, [R200+0x3800] ;  /* 0x00380000c84c783b */ /* 0x000eee0000000200 */
[C---:B------:R-:W-:Y:S01]  /*3f70*/  HMMA.16816.F32 R56, R16.reuse, R84, R64 ;  /* 0x000000541038723c */ /* 0x040fe20000001840 */
[----:B------:R-:W-:Y:S07]  /*3f80*/  LDSM.16.M88.4 R84, [R206+0x4800] ;  /* 0x00480000ce54783b */ /* 0x000fee0000000200 */
[C---:B------:R-:W-:Y:S08]  /*3f90*/  HMMA.16816.F32 R64, R16.reuse, R80, R48 ;  /* 0x000000501040723c */ /* 0x040ff00000001830 */
[----:B------:R-:W-:Y:S01]  /*3fa0*/  HMMA.16816.F32 R52, R16, R82, R44 ;  /* 0x000000521034723c */ /* 0x000fe2000000182c */
[----:B------:R-:W4:Y:S04]  /*3fb0*/  LDSM.16.M88.4 R80, [R151+0xd800] ;  /* 0x00d800009750783b */ /* 0x000f280000000200 */
[----:B------:R-:W5:Y:S03]  /*3fc0*/  LDSM.16.M88.4 R16, [R203+0x4000] ;  /* 0x00400000cb10783b */ /* 0x000f660000000200 */
[C---:B-1----:R-:W-:Y:S08]  /*3fd0*/  HMMA.16816.F32 R48, R12.reuse, R40, R32 ;  /* 0x000000280c30723c */ /* 0x042ff00000001820 */
[C---:B------:R-:W-:Y:S08]  /*3fe0*/  HMMA.16816.F32 R44, R12.reuse, R42, R28 ;  /* 0x0000002a0c2c723c */ /* 0x040ff0000000181c */
[C---:B------:R-:W-:Y:S08]  /*3ff0*/  HMMA.16816.F32 R40, R12.reuse, R36, R24 ;  /* 0x000000240c28723c */ /* 0x040ff00000001818 */
[C---:B------:R-:W-:Y:S08]  /*4000*/  HMMA.16816.F32 R36, R12.reuse, R38, R20 ;  /* 0x000000260c24723c */ /* 0x040ff00000001814 */
[C---:B--2---:R-:W-:Y:S08]  /*4010*/  HMMA.16816.F32 R32, R12.reuse, R60, R56 ;  /* 0x0000003c0c20723c */ /* 0x044ff00000001838 */
[C---:B------:R-:W-:Y:S08]  /*4020*/  HMMA.16816.F32 R28, R12.reuse, R62, R68 ;  /* 0x0000003e0c1c723c */ /* 0x040ff00000001844 */
[C---:B---3--:R-:W-:Y:S08]  /*4030*/  HMMA.16816.F32 R24, R12.reuse, R76, R64 ;  /* 0x0000004c0c18723c */ /* 0x048ff00000001840 */
[----:B------:R-:W-:Y:S08]  /*4040*/  HMMA.16816.F32 R20, R12, R78, R52 ;  /* 0x0000004e0c14723c */ /* 0x000ff00000001834 */
[C---:B------:R-:W-:Y:S01]  /*4050*/  HMMA.16816.F32 R12, R8.reuse, R92, R48 ;  /* 0x0000005c080c723c */ /* 0x040fe20000001830 */
[----:B------:R1:W2:Y:S07]  /*4060*/  I2F R92, R6 ;  /* 0x00000006005c7306 */ /* 0x0002ae0000201400 */
[C---:B------:R-:W-:Y:S01]  /*4070*/  HMMA.16816.F32 R60, R8.reuse, R94, R44 ;  /* 0x0000005e083c723c */ /* 0x040fe2000000182c */
[----:B------:R-:W-:Y:S07]  /*4080*/  LDSM.16.M88.4 R44, [R206+0x5800] ;  /* 0x00580000ce2c783b */ /* 0x000fee0000000200 */
[C---:B------:R-:W-:Y:S01]  /*4090*/  HMMA.16816.F32 R56, R8.reuse, R72, R40 ;  /* 0x000000480838723c */ /* 0x040fe20000001828 */
[----:B------:R-:W-:Y:S07]  /*40a0*/  LDSM.16.M88.4 R40, [R201+0xc000] ;  /* 0x00c00000c928783b */ /* 0x000fee0000000200 */
[C---:B------:R-:W-:Y:S01]  /*40b0*/  HMMA.16816.F32 R68, R8.reuse, R74, R36 ;  /* 0x0000004a0844723c */ /* 0x040fe20000001824 */
[----:B------:R-:W3:Y:S04]  /*40c0*/  LDSM.16.M88.4 R72, [R206+0x5000] ;  /* 0x00500000ce48783b */ /* 0x000ee80000000200 */
[----:B------:R-:W-:Y:S03]  /*40d0*/  LDSM.16.M88.4 R36, [R201+0xc800] ;  /* 0x00c80000c924783b */ /* 0x000fe60000000200 */
[C---:B------:R-:W-:Y:S08]  /*40e0*/  HMMA.16816.F32 R64, R8.reuse, R88, R32 ;  /* 0x000000580840723c */ /* 0x040ff00000001820 */
[C---:B------:R-:W-:Y:S08]  /*40f0*/  HMMA.16816.F32 R52, R8.reuse, R90, R28 ;  /* 0x0000005a0834723c */ /* 0x040ff0000000181c */
[C---:B----4-:R-:W-:Y:S08]  /*4100*/  HMMA.16816.F32 R76, R8.reuse, R80, R24 ;  /* 0x00000050084c723c */ /* 0x050ff00000001818 */
[----:B------:R-:W-:Y:S01]  /*4110*/  HMMA.16816.F32 R48, R8, R82, R20 ;  /* 0x000000520830723c */ /* 0x000fe20000001814 */
[----:B------:R-:W4:Y:S04]  /*4120*/  LDSM.16.M88.4 R8, [R205+0x4000] ;  /* 0x00400000cd08783b */ /* 0x000f280000000200 */
[----:B------:R-:W-:Y:S03]  /*4130*/  LDSM.16.M88.4 R80, [R200+0x4000] ;  /* 0x00400000c850783b */ /* 0x000fe60000000200 */
[C---:B-----5:R-:W-:Y:S01]  /*4140*/  HMMA.16816.F32 R32, R16.reuse, R96, R12 ;  /* 0x000000601020723c */ /* 0x060fe2000000180c */
[----:B------:R-:W-:Y:S07]  /*4150*/  LDSM.16.M88.4 R12, [R204+0x4000] ;  /* 0x00400000cc0c783b */ /* 0x000fee0000000200 */
[C---:B------:R-:W-:Y:S01]  /*4160*/  HMMA.16816.F32 R28, R16.reuse, R98, R60 ;  /* 0x00000062101c723c */ /* 0x040fe2000000183c */
[----:B------:R-:W-:Y:S07]  /*4170*/  LDSM.16.M88.4 R60, [R201+0xd800] ;  /* 0x00d80000c93c783b */ /* 0x000fee0000000200 */
[C---:B------:R-:W-:Y:S08]  /*4180*/  HMMA.16816.F32 R24, R16.reuse, R84, R56 ;  /* 0x000000541018723c */ /* 0x040ff00000001838 */
[C---:B------:R-:W-:Y:S01]  /*4190*/  HMMA.16816.F32 R20, R16.reuse, R86, R68 ;  /* 0x000000561014723c */ /* 0x040fe20000001844 */
[----:B------:R-:W5:Y:S07]  /*41a0*/  LDSM.16.M88.4 R68, [R201+0xd000] ;  /* 0x00d00000c944783b */ /* 0x000f6e0000000200 */
[C---:B---3--:R-:W-:Y:S08]  /*41b0*/  HMMA.16816.F32 R64, R16.reuse, R72, R64 ;  /* 0x000000481040723c */ /* 0x048ff00000001840 */
[C---:B------:R-:W-:Y:S01]  /*41c0*/  HMMA.16816.F32 R52, R16.reuse, R74, R52 ;  /* 0x0000004a1034723c */ /* 0x040fe20000001834 */
[----:B------:R-:W-:Y:S07]  /*41d0*/  LDSM.16.M88.4 R72, [R200+0x5800] ;  /* 0x00580000c848783b */ /* 0x000fee0000000200 */
[C---:B------:R-:W-:Y:S01]  /*41e0*/  HMMA.16816.F32 R56, R16.reuse, R44, R76 ;  /* 0x0000002c1038723c */ /* 0x040fe2000000184c */
[----:B------:R-:W3:Y:S07]  /*41f0*/  LDSM.16.M88.4 R76, [R200+0x4800] ;  /* 0x00480000c84c783b */ /* 0x000eee0000000200 */
[----:B------:R-:W-:Y:S08]  /*4200*/  HMMA.16816.F32 R16, R16, R46, R48 ;  /* 0x0000002e1010723c */ /* 0x000ff00000001830 */
[C---:B----4-:R-:W-:Y:S08]  /*4210*/  HMMA.16816.F32 R48, R8.reuse, R40, R32 ;  /* 0x000000280830723c */ /* 0x050ff00000001820 */
[C---:B------:R-:W-:Y:S08]  /*4220*/  HMMA.16816.F32 R44, R8.reuse, R42, R28 ;  /* 0x0000002a082c723c */ /* 0x040ff0000000181c */
[C---:B------:R-:W-:Y:S08]  /*4230*/  HMMA.16816.F32 R40, R8.reuse, R36, R24 ;  /* 0x000000240828723c */ /* 0x040ff00000001818 */
[C---:B------:R-:W-:Y:S01]  /*4240*/  HMMA.16816.F32 R32, R8.reuse, R38, R20 ;  /* 0x000000260820723c */ /* 0x040fe20000001814 */
[----:B------:R-:W4:Y:S07]  /*4250*/  LDSM.16.M88.4 R36, [R200+0x5000] ;  /* 0x00500000c824783b */ /* 0x000f2e0000000200 */
[C---:B-----5:R-:W-:Y:S01]  /*4260*/  HMMA.16816.F32 R28, R8.reuse, R68, R64 ;  /* 0x00000044081c723c */ /* 0x060fe20000001840 */
[----:B------:R-:W-:Y:S07]  /*4270*/  LDSM.16.M88.4 R64, [R151+0xe800] ;  /* 0x00e800009740783b */ /* 0x000fee0000000200 */
[C---:B------:R-:W-:Y:S01]  /*4280*/  HMMA.16816.F32 R24, R8.reuse, R70, R52 ;  /* 0x000000460818723c */ /* 0x040fe20000001834 */
[----:B------:R-:W-:Y:S07]  /*4290*/  LDSM.16.M88.4 R68, [R151+0xf000] ;  /* 0x00f000009744783b */ /* 0x000fee0000000200 */
[C---:B------:R-:W-:Y:S08]  /*42a0*/  HMMA.16816.F32 R20, R8.reuse, R60, R56 ;  /* 0x0000003c0814723c */ /* 0x040ff00000001838 */
[----:B------:R-:W-:Y:S01]  /*42b0*/  HMMA.16816.F32 R16, R8, R62, R16 ;  /* 0x0000003e0810723c */ /* 0x000fe20000001810 */
[----:B------:R-:W-:Y:S04]  /*42c0*/  LDSM.16.M88.4 R8, [R202+0x6000] ;  /* 0x00600000ca08783b */ /* 0x000fe80000000200 */
[----:B------:R-:W5:Y:S03]  /*42d0*/  LDSM.16.M88.4 R60, [R151+0xe000] ;  /* 0x00e00000973c783b */ /* 0x000f660000000200 */
[C---:B------:R-:W-:Y:S08]  /*42e0*/  HMMA.16816.F32 R56, R12.reuse, R80, R48 ;  /* 0x000000500c38723c */ /* 0x040ff00000001830 */
[C---:B------:R-:W-:Y:S01]  /*42f0*/  HMMA.16816.F32 R48, R12.reuse, R82, R44 ;  /* 0x000000520c30723c */ /* 0x040fe2000000182c */
[----:B------:R-:W-:Y:S07]  /*4300*/  LDSM.16.M88.4 R80, [R151+0xf800] ;  /* 0x00f800009750783b */ /* 0x000fee0000000200 */
[C---:B---3--:R-:W-:Y:S08]  /*4310*/  HMMA.16816.F32 R52, R12.reuse, R76, R40 ;  /* 0x0000004c0c34723c */ /* 0x048ff00000001828 */
[C---:B------:R-:W-:Y:S08]  /*4320*/  HMMA.16816.F32 R44, R12.reuse, R78, R32 ;  /* 0x0000004e0c2c723c */ /* 0x040ff00000001820 */
[C---:B----4-:R-:W-:Y:S08]  /*4330*/  HMMA.16816.F32 R40, R12.reuse, R36, R28 ;  /* 0x000000240c28723c */ /* 0x050ff0000000181c */
[C---:B------:R-:W-:Y:S01]  /*4340*/  HMMA.16816.F32 R36, R12.reuse, R38, R24 ;  /* 0x000000260c24723c */ /* 0x040fe20000001818 */
[----:B------:R-:W-:Y:S07]  /*4350*/  LDSM.16.M88.4 R24, [R206+0x6000] ;  /* 0x00600000ce18783b */ /* 0x000fee0000000200 */
[C---:B------:R-:W-:Y:S08]  /*4360*/  HMMA.16816.F32 R28, R12.reuse, R72, R20 ;  /* 0x000000480c1c723c */ /* 0x040ff00000001814 */
[----:B------:R-:W-:Y:S01]  /*4370*/  HMMA.16816.F32 R16, R12, R74, R16 ;  /* 0x0000004a0c10723c */ /* 0x000fe20000001810 */
[----:B------:R-:W3:Y:S07]  /*4380*/  LDSM.16.M88.4 R12, [R203+0x6000] ;  /* 0x00600000cb0c783b */ /* 0x000eee0000000200 */
[C---:B-----5:R-:W-:Y:S01]  /*4390*/  HMMA.16816.F32 R32, R8.reuse, R62, R48 ;  /* 0x0000003e0820723c */ /* 0x060fe20000001830 */
[----:B------:R-:W-:Y:S07]  /*43a0*/  LDSM.16.M88.4 R48, [R206+0x7800] ;  /* 0x00780000ce30783b */ /* 0x000fee0000000200 */
[C---:B------:R-:W-:Y:S08]  /*43b0*/  HMMA.16816.F32 R52, R8.reuse, R64, R52 ;  /* 0x000000400834723c */ /* 0x040ff00000001834 */
[C---:B------:R-:W-:Y:S07]  /*43c0*/  HMMA.16816.F32 R76, R8.reuse, R66, R44 ;  /* 0x00000042084c723c */ /* 0x040fee000000182c */
[----:B------:R-:W-:Y:S01]  /*43d0*/  IADD3 R44, R2, 0x1, RZ ;  /* 0x00000001022c7810 */ /* 0x000fe20007ffe0ff */
[----:B------:R-:W-:Y:S01]  /*43e0*/  HMMA.16816.F32 R64, R8, R68, R40 ;  /* 0x000000440840723c */ /* 0x000fe20000001828 */
[----:B------:R-:W4:Y:S02]  /*43f0*/  LDSM.16.M88.4 R40, [R206+0x6800] ;  /* 0x00680000ce28783b */ /* 0x000f240000000200 */
[----:B------:R-:W-:Y:S01]  /*4400*/  ISETP.GE.AND P1, PT, R44, UR15, PT ;  /* 0x0000000f2c007c0c */ /* 0x000fe2000bf26270 */
[----:B------:R-:W-:-:S04]  /*4410*/  IMAD.IADD R7, R5, 0x1, -R44 ;  /* 0x0000000105077824 */ /* 0x000fc800078e0a2c */
[----:B------:R-:W-:Y:S01]  /*4420*/  HMMA.16816.F32 R20, R8, R60, R56 ;  /* 0x0000003c0814723c */ /* 0x000fe20000001838 */
[----:B------:R-:W-:-:S04]  /*4430*/  IABS R7, R7 ;  /* 0x0000000700077213 */ /* 0x000fc80000000000 */
[----:B------:R5:W-:Y:S03]  /*4440*/  I2F R91, R7 ;  /* 0x00000007005b7306 */ /* 0x000be60000201400 */
[----:B------:R-:W-:Y:S01]  /*4450*/  HMMA.16816.F32 R72, R8, R70, R36 ;  /* 0x000000460848723c */ /* 0x000fe20000001824 */
[----:B------:R-:W2:Y:S07]  /*4460*/  LDSM.16.M88.4 R36, [R206+0x7000] ;  /* 0x00700000ce24783b */ /* 0x000eae0000000200 */
[----:B---3--:R-:W-:Y:S07]  /*4470*/  HMMA.16816.F32 R32, R12, R26, R32 ;  /* 0x0000001a0c20723c */ /* 0x008fee0000001820 */
[----:B------:R-:W-:Y:S01]  /*4480*/  IADD3 R26, R2, 0x8, RZ ;  /* 0x00000008021a7810 */ /* 0x000fe20007ffe0ff */
[----:B------:R-:W-:Y:S01]  /*4490*/  HMMA.16816.F32 R68, R8, R80, R28 ;  /* 0x000000500844723c */ /* 0x000fe2000000181c */
[----:B------:R-:W-:Y:S02]  /*44a0*/  LDSM.16.M88.4 R28, [R201+0xe000] ;  /* 0x00e00000c91c783b */ /* 0x000fe40000000200 */
[----:B------:R-:W-:Y:S01]  /*44b0*/  ISETP.GE.AND P0, PT, R26, UR15, PT ;  /* 0x0000000f1a007c0c */ /* 0x000fe2000bf06270 */
[----:B-1----:R-:W-:-:S04]  /*44c0*/  IMAD.IADD R6, R5, 0x1, -R26 ;  /* 0x0000000105067824 */ /* 0x002fc800078e0a1a */
[----:B------:R-:W-:Y:S01]  /*44d0*/  HMMA.16816.F32 R60, R8, R82, R16 ;  /* 0x00000052083c723c */ /* 0x000fe20000001810 */
[----:B------:R-:W1:Y:S01]  /*44e0*/  LDSM.16.M88.4 R16, [R205+0x6000] ;  /* 0x00600000cd10783b */ /* 0x000e620000000200 */
[----:B------:R-:W-:-:S05]  /*44f0*/  IABS R6, R6 ;  /* 0x0000000600067213 */ /* 0x000fca0000000000 */
[----:B-----5:R-:W-:Y:S01]  /*4500*/  IMAD.MOV.U32 R7, RZ, RZ, R6 ;  /* 0x000000ffff077224 */ /* 0x020fe200078e0006 */
[C---:B------:R-:W-:Y:S03]  /*4510*/  HMMA.16816.F32 R56, R12.reuse, R24, R20 ;  /* 0x000000180c38723c */ /* 0x040fe60000001814 */
[----:B------:R3:W5:Y:S04]  /*4520*/  I2F R89, R7 ;  /* 0x0000000700597306 */ /* 0x0007680000201400 */
[C---:B------:R-:W-:Y:S01]  /*4530*/  IADD3 R25, R2.reuse, 0x9, RZ ;  /* 0x0000000902197810 */ /* 0x040fe20007ffe0ff */
[----:B----4-:R-:W-:Y:S01]  /*4540*/  HMMA.16816.F32 R52, R12, R40, R52 ;  /* 0x000000280c34723c */ /* 0x010fe20000001834 */
[----:B------:R-:W-:-:S02]  /*4550*/  IADD3 R24, R2, 0x10, RZ ;  /* 0x0000001002187810 */ /* 0x000fc40007ffe0ff */
[C---:B------:R-:W-:Y:S01]  /*4560*/  IADD3 R22, R2.reuse, 0x11, RZ ;  /* 0x0000001102167810 */ /* 0x040fe20007ffe0ff */
[C---:B------:R-:W-:Y:S01]  /*4570*/  IMAD.IADD R8, R5.reuse, 0x1, -R25 ;  /* 0x0000000105087824 */ /* 0x040fe200078e0a19 */
[C---:B------:R-:W-:Y:S02]  /*4580*/  IADD3 R20, R2.reuse, 0x18, RZ ;  /* 0x0000001802147810 */ /* 0x040fe40007ffe0ff */
[C---:B------:R-:W-:Y:S01]  /*4590*/  IADD3 R23, R2.reuse, 0x19, RZ ;  /* 0x0000001902177810 */ /* 0x040fe20007ffe0ff */
[C---:B------:R-:W-:Y:S01]  /*45a0*/  HMMA.16816.F32 R76, R12.reuse, R42, R76 ;  /* 0x0000002a0c4c723c */ /* 0x040fe2000000184c */
[----:B------:R-:W-:Y:S01]  /*45b0*/  IABS R6, R8 ;  /* 0x0000000800067213 */ /* 0x000fe20000000000 */
[C---:B------:R-:W-:Y:S01]  /*45c0*/  IMAD.IADD R8, R5.reuse, 0x1, -R24 ;  /* 0x0000000105087824 */ /* 0x040fe200078e0a18 */
[----:B------:R-:W4:Y:S01]  /*45d0*/  LDSM.16.M88.4 R40, [R201+0xe800] ;  /* 0x00e80000c928783b */ /* 0x000f220000000200 */
[----:B------:R-:W-:Y:S02]  /*45e0*/  IADD3 R21, R2, 0x21, RZ ;  /* 0x0000002102157810 */ /* 0x000fe40007ffe0ff */
[----:B---3--:R-:W-:Y:S01]  /*45f0*/  IMAD.MOV.U32 R7, RZ, RZ, R6 ;  /* 0x000000ffff077224 */ /* 0x008fe200078e0006 */
[----:B------:R-:W-:Y:S01]  /*4600*/  IABS R6, R8 ;  /* 0x0000000800067213 */ /* 0x000fe20000000000 */
[----:B------:R-:W-:Y:S01]  /*4610*/  IMAD.IADD R8, R5, 0x1, -R22 ;  /* 0x0000000105087824 */ /* 0x000fe200078e0a16 */
[----:B--2---:R-:W-:Y:S01]  /*4620*/  HMMA.16816.F32 R84, R12, R36, R64 ;  /* 0x000000240c54723c */ /* 0x004fe20000001840 */
[----:B------:R2:W3:Y:S01]  /*4630*/  I2F R94, R7 ;  /* 0x00000007005e7306 */ /* 0x0004e20000201400 */
[----:B------:R-:W-:-:S02]  /*4640*/  ISETP.GE.AND P6, PT, R25, UR15, PT ;  /* 0x0000000f19007c0c */ /* 0x000fc4000bfc6270 */
[----:B------:R-:W-:Y:S02]  /*4650*/  ISETP.GE.AND P5, PT, R24, UR15, PT ;  /* 0x0000000f18007c0c */ /* 0x000fe4000bfa6270 */
[----:B------:R-:W-:Y:S02]  /*4660*/  ISETP.GE.AND P3, PT, R20, UR15, PT ;  /* 0x0000000f14007c0c */ /* 0x000fe4000bf66270 */
[----:B------:R-:W-:Y:S01]  /*4670*/  HMMA.16816.F32 R72, R12, R38, R72 ;  /* 0x000000260c48723c */ /* 0x000fe20000001848 */
[----:B------:R-:W-:Y:S01]  /*4680*/  LDSM.16.M88.4 R36, [R200+0x6000] ;  /* 0x00600000c824783b */ /* 0x000fe20000000200 */
[----:B------:R-:W-:-:S06]  /*4690*/  ISETP.GE.AND P4, PT, R22, UR15, PT ;  /* 0x0000000f16007c0c */ /* 0x000fcc000bf86270 */
[----:B------:R-:W-:Y:S01]  /*46a0*/  HMMA.16816.F32 R80, R12, R48, R68 ;  /* 0x000000300c50723c */ /* 0x000fe20000001844 */
[----:B--2---:R-:W-:Y:S01]  /*46b0*/  IMAD.MOV.U32 R7, RZ, RZ, R6 ;  /* 0x000000ffff077224 */ /* 0x004fe200078e0006 */
[----:B------:R-:W-:-:S03]  /*46c0*/  IABS R6, R8 ;  /* 0x0000000800067213 */ /* 0x000fc60000000000 */
[----:B------:R2:W-:Y:S03]  /*46d0*/  I2F R99, R7 ;  /* 0x0000000700637306 */ /* 0x0005e60000201400 */
[----:B------:R-:W-:Y:S01]  /*46e0*/  HMMA.16816.F32 R64, R12, R50, R60 ;  /* 0x000000320c40723c */ /* 0x000fe2000000183c */
[----:B------:R-:W3:Y:S04]  /*46f0*/  LDSM.16.M88.4 R48, [R201+0xf000] ;  /* 0x00f00000c930783b */ /* 0x000ee80000000200 */
[----:B------:R4:W-:Y:S02]  /*4700*/  I2F R96, R6 ;  /* 0x0000000600607306 */ /* 0x0009e40000201400 */
[----:B------:R-:W-:Y:S01]  /*4710*/  IADD3 R15, R2, 0x20, RZ ;  /* 0x00000020020f7810 */ /* 0x000fe20007ffe0ff */
[----:B-1----:R-:W-:Y:S04]  /*4720*/  HMMA.16816.F32 R60, R16, R28, R56 ;  /* 0x0000001c103c723c */ /* 0x002fe80000001838 */
[----:B------:R-:W-:-:S02]  /*4730*/  IMAD.IADD R8, R5, 0x1, -R15 ;  /* 0x0000000105087824 */ /* 0x000fc400078e0a0f */
[C---:B--2---:R-:W-:Y:S01]  /*4740*/  IMAD.IADD R7, R5.reuse, 0x1, -R20 ;  /* 0x0000000105077824 */ /* 0x044fe200078e0a14 */
[----:B------:R-:W-:Y:S01]  /*4750*/  IADD3 R28, R2, 0x28, RZ ;  /* 0x00000028021c7810 */ /* 0x000fe20007ffe0ff */
[----:B------:R-:W-:Y:S01]  /*4760*/  HMMA.16816.F32 R56, R16, R30, R32 ;  /* 0x0000001e1038723c */ /* 0x000fe20000001820 */
[----:B------:R-:W1:Y:S02]  /*4770*/  LDSM.16.M88.4 R32, [R201+0xf800] ;  /* 0x00f80000c920783b */ /* 0x000e640000000200 */
[----:B------:R-:W-:Y:S01]  /*4780*/  IABS R7, R7 ;  /* 0x0000000700077213 */ /* 0x000fe20000000000 */
[----:B----4-:R-:W-:-:S03]  /*4790*/  IMAD.IADD R6, R5, 0x1, -R23 ;  /* 0x0000000105067824 */ /* 0x010fc600078e0a17 */
[----:B------:R2:W-:Y:S01]  /*47a0*/  I2F R97, R7 ;  /* 0x0000000700617306 */ /* 0x0005e20000201400 */
[C---:B------:R-:W-:Y:S01]  /*47b0*/  IADD3 R31, R2.reuse, 0x29, RZ ;  /* 0x00000029021f7810 */ /* 0x040fe20007ffe0ff */
[----:B------:R-:W-:Y:S01]  /*47c0*/  HMMA.16816.F32 R52, R16, R40, R52 ;  /* 0x000000281034723c */ /* 0x000fe20000001834 */
[----:B------:R-:W-:Y:S02]  /*47d0*/  IABS R6, R6 ;  /* 0x0000000600067213 */ /* 0x000fe40000000000 */
[----:B------:R-:W-:-:S04]  /*47e0*/  IADD3 R30, R2, 0x30, RZ ;  /* 0x00000030021e7810 */ /* 0x000fc80007ffe0ff */
[C---:B------:R-:W-:Y:S01]  /*47f0*/  IADD3 R40, R2.reuse, 0x31, RZ ;  /* 0x0000003102287810 */ /* 0x040fe20007ffe0ff */
[----:B------:R-:W-:Y:S01]  /*4800*/  HMMA.16816.F32 R68, R16, R42, R76 ;  /* 0x0000002a1044723c */ /* 0x000fe2000000184c */
[----:B------:R-:W-:-:S03]  /*4810*/  IADD3 R41, R2, 0x39, RZ ;  /* 0x0000003902297810 */ /* 0x000fc60007ffe0ff */
[C---:B------:R-:W-:Y:S02]  /*4820*/  IMAD.IADD R12, R5.reuse, 0x1, -R40 ;  /* 0x00000001050c7824 */ /* 0x040fe400078e0a28 */
[----:B--2---:R-:W-:Y:S01]  /*4830*/  IMAD.MOV.U32 R7, RZ, RZ, R6 ;  /* 0x000000ffff077224 */ /* 0x004fe200078e0006 */
[----:B------:R-:W-:Y:S01]  /*4840*/  IABS R6, R8 ;  /* 0x0000000800067213 */ /* 0x000fe20000000000 */
[C---:B------:R-:W-:Y:S01]  /*4850*/  IMAD.IADD R8, R5.reuse, 0x1, -R21 ;  /* 0x0000000105087824 */ /* 0x040fe200078e0a15 */
[----:B------:R-:W-:Y:S01]  /*4860*/  IADD3 R43, R2, 0x38, RZ ;  /* 0x00000038022b7810 */ /* 0x000fe20007ffe0ff */
[----:B------:R2:W-:Y:S01]  /*4870*/  I2F R98, R7 ;  /* 0x0000000700627306 */ /* 0x0005e20000201400 */
[C---:B---3--:R-:W-:Y:S08]  /*4880*/  HMMA.16816.F32 R84, R16.reuse, R48, R84 ;  /* 0x000000301054723c */ /* 0x048ff00000001854 */
[----:B------:R-:W-:Y:S01]  /*4890*/  HMMA.16816.F32 R72, R16, R50, R72 ;  /* 0x000000321048723c */ /* 0x000fe20000001848 */
[----:B------:R-:W-:Y:S01]  /*48a0*/  LDSM.16.M88.4 R48, [R200+0x6800] ;  /* 0x00680000c830783b */ /* 0x000fe20000000200 */
[----:B--2---:R-:W-:Y:S01]  /*48b0*/  IMAD.MOV.U32 R7, RZ, RZ, R6 ;  /* 0x000000ffff077224 */ /* 0x004fe200078e0006 */
[----:B------:R-:W-:Y:S01]  /*48c0*/  IABS R6, R8 ;  /* 0x0000000800067213 */ /* 0x000fe20000000000 */
[----:B------:R-:W-:-:S04]  /*48d0*/  IMAD.IADD R8, R5, 0x1, -R28 ;  /* 0x0000000105087824 */ /* 0x000fc800078e0a1c */
[C---:B-1----:R-:W-:Y:S01]  /*48e0*/  HMMA.16816.F32 R80, R16.reuse, R32, R80 ;  /* 0x000000201050723c */ /* 0x042fe20000001850 */
[----:B------:R1:W-:Y:S07]  /*48f0*/  I2F R93, R7 ;  /* 0x00000007005d7306 */ /* 0x0003ee0000201400 */
[----:B------:R-:W-:Y:S01]  /*4900*/  HMMA.16816.F32 R64, R16, R34, R64 ;  /* 0x000000221040723c */ /* 0x000fe20000001840 */
[----:B-1----:R-:W-:Y:S01]  /*4910*/  IMAD.MOV.U32 R7, RZ, RZ, R6 ;  /* 0x000000ffff077224 */ /* 0x002fe200078e0006 */
[----:B------:R-:W-:-:S02]  /*4920*/  IABS R6, R8 ;  /* 0x0000000800067213 */ /* 0x000fc40000000000 */
        /* <DEDUP_REMOVED lines=13> */
[----:B------:R-:W-:Y:S01]  /*4a00*/  HMMA.16816.F32 R32, R8, R38, R56 ;  /* 0x000000260820723c */ /* 0x000fe20000001838 */
[----:B------:R-:W2:Y:S01]  /*4a10*/  LDSM.16.M88.4 R36, [R200+0x7000] ;  /* 0x00700000c824783b */ /* 0x000ea20000000200 */
[----:B-1----:R-:W-:Y:S01]  /*4a20*/  IMAD.MOV.U32 R7, RZ, RZ, R6 ;  /* 0x000000ffff077224 */ /* 0x002fe200078e0006 */
[----:B------:R-:W-:Y:S01]  /*4a30*/  IABS R6, R12 ;  /* 0x0000000c00067213 */ /* 0x000fe20000000000 */
[C---:B------:R-:W-:Y:S01]  /*4a40*/  IMAD.IADD R12, R5.reuse, 0x1, -R41 ;  /* 0x00000001050c7824 */ /* 0x040fe200078e0a29 */
[----:B------:R-:W-:-:S02]  /*4a50*/  IADD3 R5, R5, 0x8, RZ ;  /* 0x0000000805057810 */ /* 0x000fc40007ffe0ff */
[----:B------:R1:W-:Y:S08]  /*4a60*/  I2F R78, R7 ;  /* 0x00000007004e7306 */ /* 0x0003f00000201400 */
[----:B------:R-:W-:-:S05]  /*4a70*/  FFMA.FTZ R13, R92, -UR4, R16 ;  /* 0x800000045c0d7c23 */ /* 0x000fca0008010010 */
[----:B------:R-:W-:-:S04]  /*4a80*/  FSEL R58, R13, -INF , !P2 ;  /* 0xff8000000d3a7808 */ /* 0x000fc80005000000 */
[----:B-----5:R-:W-:-:S05]  /*4a90*/  FFMA.FTZ R13, R89, -UR4, R32 ;  /* 0x80000004590d7c23 */ /* 0x020fca0008010020 */
[----:B------:R-:W-:Y:S01]  /*4aa0*/  FSEL R59, R13, -INF , !P0 ;  /* 0xff8000000d3b7808 */ /* 0x000fe20004000000 */
[----:B------:R-:W-:Y:S02]  /*4ab0*/  FFMA.FTZ R13, R94, -UR4, R33 ;  /* 0x800000045e0d7c23 */ /* 0x000fe40008010021 */
[----:B-1----:R-:W-:Y:S01]  /*4ac0*/  IMAD.MOV.U32 R7, RZ, RZ, R6 ;  /* 0x000000ffff077224 */ /* 0x002fe200078e0006 */
[----:B------:R-:W-:Y:S01]  /*4ad0*/  IABS R6, R12 ;  /* 0x0000000c00067213 */ /* 0x000fe20000000000 */
[----:B------:R-:W-:Y:S01]  /*4ae0*/  IMAD.IADD R12, R5, 0x1, -R26 ;  /* 0x00000001050c7824 */ /* 0x000fe200078e0a1a */
[----:B------:R-:W-:Y:S01]  /*4af0*/  FSEL R56, R13, -INF , !P6 ;  /* 0xff8000000d387808 */ /* 0x000fe20007000000 */
[----:B------:R1:W-:Y:S08]  /*4b00*/  I2F R77, R7 ;  /* 0x00000007004d7306 */ /* 0x0003f00000201400 */
[----:B------:R3:W-:Y:S01]  /*4b10*/  I2F R76, R6 ;  /* 0x00000006004c7306 */ /* 0x0007e20000201400 */
[----:B-1----:R-:W-:-:S05]  /*4b20*/  IMAD.IADD R7, R5, 0x1, -R2 ;  /* 0x0000000105077824 */ /* 0x002fca00078e0a02 */
[----:B------:R-:W-:Y:S01]  /*4b30*/  IABS R7, R7 ;  /* 0x0000000700077213 */ /* 0x000fe20000000000 */
[----:B---3--:R-:W-:-:S03]  /*4b40*/  IMAD.IADD R6, R5, 0x1, -R44 ;  /* 0x0000000105067824 */ /* 0x008fc600078e0a2c */
[----:B------:R1:W3:Y:S01]  /*4b50*/  I2F R14, R7 ;  /* 0x00000007000e7306 */ /* 0x0002e20000201400 */
[----:B------:R-:W-:Y:S01]  /*4b60*/  HMMA.16816.F32 R44, R8, R48, R52 ;  /* 0x00000030082c723c */ /* 0x000fe20000001834 */
[----:B------:R-:W-:-:S07]  /*4b70*/  IABS R6, R6 ;  /* 0x0000000600067213 */ /* 0x000fce0000000000 */
[----:B------:R-:W-:Y:S01]  /*4b80*/  HMMA.16816.F32 R48, R8, R50, R68 ;  /* 0x000000320830723c */ /* 0x000fe20000001844 */
[----:B-1----:R-:W-:Y:S01]  /*4b90*/  IMAD.MOV.U32 R7, RZ, RZ, R6 ;  /* 0x000000ffff077224 */ /* 0x002fe200078e0006 */
[----:B------:R-:W-:Y:S01]  /*4ba0*/  IABS R6, R12 ;  /* 0x0000000c00067213 */ /* 0x000fe20000000000 */
[----:B---3--:R-:W-:Y:S02]  /*4bb0*/  FFMA.FTZ R12, R14, -UR4, R18 ;  /* 0x800000040e0c7c23 */ /* 0x008fe40008010012 */
[----:B------:R1:W3:Y:S01]  /*4bc0*/  I2F R27, R7 ;  /* 0x00000007001b7306 */ /* 0x0002e20000201400 */
[----:B------:R-:W-:Y:S02]  /*4bd0*/  FFMA.FTZ R14, R91, -UR4, R17 ;  /* 0x800000045b0e7c23 */ /* 0x000fe40008010011 */
[----:B------:R-:W-:Y:S02]  /*4be0*/  FSEL R62, R12, -INF , !P2 ;  /* 0xff8000000c3e7808 */ /* 0x000fe40005000000 */
[----:B------:R-:W-:-:S02]  /*4bf0*/  ISETP.GE.AND P2, PT, R23, UR15, PT ;  /* 0x0000000f17007c0c */ /* 0x000fc4000bf46270 */
[----:B------:R-:W-:Y:S01]  /*4c00*/  FSEL R57, R14, -INF , !P1 ;  /* 0xff8000000e397808 */ /* 0x000fe20004800000 */
[----:B------:R-:W4:Y:S03]  /*4c10*/  I2F R29, R6 ;  /* 0x00000006001d7306 */ /* 0x000f260000201400 */
[----:B------:R-:W-:-:S05]  /*4c20*/  FFMA.FTZ R14, R96, -UR4, R45 ;  /* 0x80000004600e7c23 */ /* 0x000fca000801002d */
[----:B------:R-:W-:Y:S01]  /*4c30*/  FSEL R140, R14, -INF , !P4 ;  /* 0xff8000000e8c7808 */ /* 0x000fe20006000000 */
[----:B-1----:R-:W-:Y:S02]  /*4c40*/  IMAD.IADD R7, R5, 0x1, -R25 ;  /* 0x0000000105077824 */ /* 0x002fe400078e0a19 */
[----:B---3--:R-:W-:Y:S02]  /*4c50*/  FFMA.FTZ R12, R27, -UR4, R19 ;  /* 0x800000041b0c7c23 */ /* 0x008fe40008010013 */
[----:B------:R-:W1:Y:S01]  /*4c60*/  LDSM.16.M88.4 R16, [R200+0x7800] ;  /* 0x00780000c810783b */ /* 0x000e620000000200 */
[----:B------:R-:W-:Y:S01]  /*4c70*/  IABS R2, R7 ;  /* 0x0000000700027213 */ /* 0x000fe20000000000 */
[----:B------:R-:W-:Y:S01]  /*4c80*/  IMAD.IADD R7, R5, 0x1, -R24 ;  /* 0x0000000105077824 */ /* 0x000fe200078e0a18 */
[----:B------:R-:W-:Y:S01]  /*4c90*/  FSEL R68, R12, -INF , !P1 ;  /* 0xff8000000c447808 */ /* 0x000fe20004800000 */
[----:B----4-:R-:W-:Y:S01]  /*4ca0*/  FFMA.FTZ R12, R29, -UR4, R34 ;  /* 0x800000041d0c7c23 */ /* 0x010fe20008010022 */
[----:B------:R-:W-:Y:S01]  /*4cb0*/  ISETP.GE.AND P1, PT, R15, UR15, PT ;  /* 0x0000000f0f007c0c */ /* 0x000fe2000bf26270 */
[----:B------:R-:W-:Y:S01]  /*4cc0*/  IMAD.MOV.U32 R6, RZ, RZ, R2 ;  /* 0x000000ffff067224 */ /* 0x000fe200078e0002 */
[----:B------:R-:W-:Y:S01]  /*4cd0*/  IABS R2, R7 ;  /* 0x0000000700027213 */ /* 0x000fe20000000000 */
[----:B------:R-:W-:Y:S01]  /*4ce0*/  IMAD.IADD R7, R5, 0x1, -R22 ;  /* 0x0000000105077824 */ /* 0x000fe200078e0a16 */
[----:B------:R-:W-:Y:S01]  /*4cf0*/  FSEL R61, R12, -INF , !P0 ;  /* 0xff8000000c3d7808 */ /* 0x000fe20004000000 */
[----:B------:R3:W4:Y:S01]  /*4d00*/  I2F R25, R6 ;  /* 0x0000000600197306 */ /* 0x0007220000201400 */
[----:B------:R-:W-:Y:S01]  /*4d10*/  ISETP.GE.AND P0, PT, R21, UR15, PT ;  /* 0x0000000f15007c0c */ /* 0x000fe2000bf06270 */
[----:B------:R-:W-:-:S04]  /*4d20*/  DEPBAR.LE SB0, 0x0 ;  /* 0x000080000000791a */ /* 0x000fc80000000000 */
[----:B---3--:R-:W-:Y:S01]  /*4d30*/  IMAD.MOV.U32 R6, RZ, RZ, R2 ;  /* 0x000000ffff067224 */ /* 0x008fe200078e0002 */
[----:B------:R-:W-:Y:S01]  /*4d40*/  IABS R2, R7 ;  /* 0x0000000700027213 */ /* 0x000fe20000000000 */
[----:B------:R-:W-:Y:S02]  /*4d50*/  IMAD.IADD R7, R5, 0x1, -R20 ;  /* 0x0000000105077824 */ /* 0x000fe400078e0a14 */
[----:B------:R3:W5:Y:S01]  /*4d60*/  I2F R24, R6 ;  /* 0x0000000600187306 */ /* 0x0007620000201400 */
[----:B----4-:R-:W-:Y:S02]  /*4d70*/  FFMA.FTZ R12, R25, -UR4, R35 ;  /* 0x80000004190c7c23 */ /* 0x010fe40008010023 */
[----:B--2---:R-:W-:Y:S03]  /*4d80*/  HMMA.16816.F32 R32, R8, R36, R84 ;  /* 0x000000240820723c */ /* 0x004fe60000001854 */
[----:B------:R-:W-:Y:S01]  /*4d90*/  FSEL R60, R12, -INF , !P6 ;  /* 0xff8000000c3c7808 */ /* 0x000fe20007000000 */
[----:B------:R-:W-:Y:S01]  /*4da0*/  BAR.SYNC.DEFER_BLOCKING 0x0 ;  /* 0x0000000000007b1d */ /* 0x000fe20000010000 */
[----:B------:R-:W-:-:S03]  /*4db0*/  ISETP.GE.AND P6, PT, R28, UR15, PT ;  /* 0x0000000f1c007c0c */ /* 0x000fc6000bfc6270 */
[C---:B------:R-:W-:Y:S01]  /*4dc0*/  HMMA.16816.F32 R36, R8.reuse, R38, R72 ;  /* 0x000000260824723c */ /* 0x040fe20000001848 */
[----:B---3--:R-:W-:Y:S01]  /*4dd0*/  IMAD.MOV.U32 R6, RZ, RZ, R2 ;  /* 0x000000ffff067224 */ /* 0x008fe200078e0002 */
[----:B------:R-:W-:Y:S01]  /*4de0*/  IABS R2, R7 ;  /* 0x0000000700027213 */ /* 0x000fe20000000000 */
[----:B------:R-:W-:Y:S02]  /*4df0*/  IMAD.IADD R7, R5, 0x1, -R23 ;  /* 0x0000000105077824 */ /* 0x000fe400078e0a17 */
[----:B------:R2:W3:Y:S01]  /*4e00*/  I2F R20, R6 ;  /* 0x0000000600147306 */ /* 0x0004e20000201400 */
[----:B-----5:R-:W-:Y:S02]  /*4e10*/  FFMA.FTZ R13, R24, -UR4, R46 ;  /* 0x80000004180d7c23 */ /* 0x020fe4000801002e */
[----:B-1----:R-:W-:Y:S03]  /*4e20*/  HMMA.16816.F32 R24, R8, R16, R80 ;  /* 0x000000100818723c */ /* 0x002fe60000001850 */
[----:B------:R-:W-:Y:S01]  /*4e30*/  FSEL R149, R13, -INF , !P5 ;  /* 0xff8000000d957808 */ /* 0x000fe20006800000 */
[----:B------:R-:W-:-:S04]  /*4e40*/  FFMA.FTZ R13, R97, -UR4, R48 ;  /* 0x80000004610d7c23 */ /* 0x000fc80008010030 */
[----:B------:R-:W-:Y:S01]  /*4e50*/  HMMA.16816.F32 R16, R8, R18, R64 ;  /* 0x000000120810723c */ /* 0x000fe20000001840 */
[----:B------:R-:W-:-:S07]  /*4e60*/  FSEL R146, R13, -INF , !P3 ;  /* 0xff8000000d927808 */ /* 0x000fce0005800000 */
[----:B------:R-:W-:Y:S02]  /*4e70*/  FFMA.FTZ R14, R88, -UR4, R37 ;  /* 0x80000004580e7c23 */ /* 0x000fe40008010025 */
[----:B--2---:R-:W-:Y:S01]  /*4e80*/  IMAD.MOV.U32 R6, RZ, RZ, R2 ;  /* 0x000000ffff067224 */ /* 0x004fe200078e0002 */
[----:B------:R-:W-:Y:S01]  /*4e90*/  IABS R2, R7 ;  /* 0x0000000700027213 */ /* 0x000fe20000000000 */
[----:B------:R-:W-:Y:S02]  /*4ea0*/  IMAD.IADD R7, R5, 0x1, -R15 ;  /* 0x0000000105077824 */ /* 0x000fe400078e0a0f */
[----:B------:R1:W2:Y:S01]  /*4eb0*/  I2F R42, R6 ;  /* 0x00000006002a7306 */ /* 0x0002a20000201400 */
[----:B---3--:R-:W-:Y:S02]  /*4ec0*/  FFMA.FTZ R12, R20, -UR4, R47 ;  /* 0x80000004140c7c23 */ /* 0x008fe4000801002f */
[----:B------:R-:W-:Y:S02]  /*4ed0*/  FFMA.FTZ R10, R98, -UR4, R49 ;  /* 0x80000004620a7c23 */ /* 0x000fe40008010031 */
[----:B------:R-:W-:Y:S01]  /*4ee0*/  FFMA.FTZ R15, R99, -UR4, R44 ;  /* 0x80000004630f7c23 */ /* 0x000fe2000801002c */
[----:B------:R-:W-:Y:S01]  /*4ef0*/  FSEL R150, R12, -INF , !P4 ;  /* 0xff8000000c967808 */ /* 0x000fe20006000000 */
[----:B------:R-:W-:Y:S01]  /*4f00*/  FFMA.FTZ R13, R79, -UR4, R24 ;  /* 0x800000044f0d7c23 */ /* 0x000fe20008010018 */
[----:B------:R-:W-:Y:S01]  /*4f10*/  ISETP.GE.AND P4, PT, R30, UR15, PT ;  /* 0x0000000f1e007c0c */ /* 0x000fe2000bf86270 */
[----:B------:R-:W-:Y:S01]  /*4f20*/  FFMA.FTZ R11, R93, -UR4, R32 ;  /* 0x800000045d0b7c23 */ /* 0x000fe20008010020 */
[----:B------:R-:W-:-:S02]  /*4f30*/  FSEL R66, R10, -INF , !P2 ;  /* 0xff8000000a427808 */ /* 0x000fc40005000000 */
[----:B------:R-:W-:Y:S02]  /*4f40*/  FSEL R100, R13, -INF , !P4 ;  /* 0xff8000000d647808 */ /* 0x000fe40006000000 */
[----:B------:R-:W-:Y:S01]  /*4f50*/  FSEL R132, R15, -INF , !P5 ;  /* 0xff8000000f847808 */ /* 0x000fe20006800000 */
[----:B------:R-:W-:Y:S01]  /*4f60*/  FFMA.FTZ R15, R90, -UR4, R36 ;  /* 0x800000045a0f7c23 */ /* 0x000fe20008010024 */
[----:B------:R-:W-:Y:S01]  /*4f70*/  FSEL R244, R11, -INF , !P1 ;  /* 0xff8000000bf47808 */ /* 0x000fe20004800000 */
[----:B-1----:R-:W-:Y:S01]  /*4f80*/  IMAD.MOV.U32 R6, RZ, RZ, R2 ;  /* 0x000000ffff067224 */ /* 0x002fe200078e0002 */
[----:B------:R-:W-:Y:S01]  /*4f90*/  IABS R2, R7 ;  /* 0x0000000700027213 */ /* 0x000fe20000000000 */
[----:B------:R-:W-:Y:S01]  /*4fa0*/  IMAD.IADD R7, R5, 0x1, -R21 ;  /* 0x0000000105077824 */ /* 0x000fe200078e0a15 */
[----:B------:R-:W-:Y:S01]  /*4fb0*/  ISETP.GE.AND P5, PT, R31, UR15, PT ;  /* 0x0000000f1f007c0c */ /* 0x000fe2000bfa6270 */
[----:B------:R1:W-:Y:S01]  /*4fc0*/  I2F R29, R6 ;  /* 0x00000006001d7306 */ /* 0x0003e20000201400 */
[----:B--2---:R-:W-:Y:S01]  /*4fd0*/  FFMA.FTZ R12, R42, -UR4, R50 ;  /* 0x800000042a0c7c23 */ /* 0x004fe20008010032 */
[----:B------:R-:W-:Y:S01]  /*4fe0*/  FSEL R171, R15, -INF , !P6 ;  /* 0xff8000000fab7808 */ /* 0x000fe20007000000 */
[----:B------:R-:W-:Y:S01]  /*4ff0*/  FFMA.FTZ R11, R78, -UR4, R25 ;  /* 0x800000044e0b7c23 */ /* 0x000fe20008010019 */
[----:B------:R-:W-:Y:S01]  /*5000*/  FSEL R223, R14, -INF , !P5 ;  /* 0xff8000000edf7808 */ /* 0x000fe20006800000 */
[----:B------:R-:W-:Y:S01]  /*5010*/  FFMA.FTZ R16, R77, -UR4, R16 ;  /* 0x800000044d107c23 */ /* 0x000fe20008010010 */
[----:B------:R-:W-:Y:S01]  /*5020*/  FSEL R147, R12, -INF , !P3 ;  /* 0xff8000000c937808 */ /* 0x000fe20005800000 */
[----:B------:R-:W-:Y:S01]  /*5030*/  FFMA.FTZ R17, R76, -UR4, R17 ;  /* 0x800000044c117c23 */ /* 0x000fe20008010011 */
[----:B------:R-:W-:-:S04]  /*5040*/  ISETP.GE.AND P3, PT, R40, UR15, PT ;  /* 0x0000000f28007c0c */ /* 0x000fc8000bf66270 */
[----:B------:R-:W-:Y:S01]  /*5050*/  FSEL R173, R11, -INF , !P3 ;  /* 0xff8000000bad7808 */ /* 0x000fe20005800000 */
[----:B-1----:R-:W-:Y:S01]  /*5060*/  IMAD.MOV.U32 R6, RZ, RZ, R2 ;  /* 0x000000ffff067224 */ /* 0x002fe200078e0002 */
[----:B------:R-:W-:Y:S01]  /*5070*/  IABS R2, R7 ;  /* 0x0000000700027213 */ /* 0x000fe20000000000 */
[C---:B------:R-:W-:Y:S02]  /*5080*/  IMAD.IADD R7, R5.reuse, 0x1, -R28 ;  /* 0x0000000105077824 */ /* 0x040fe400078e0a1c */
[----:B------:R1:W2:Y:S02]  /*5090*/  I2F R22, R6 ;  /* 0x0000000600167306 */ /* 0x0002a40000201400 */
[----:B-1----:R-:W-:Y:S01]  /*50a0*/  IMAD.MOV.U32 R6, RZ, RZ, R2 ;  /* 0x000000ffff067224 */ /* 0x002fe200078e0002 */
[----:B------:R-:W-:Y:S01]  /*50b0*/  IABS R2, R7 ;  /* 0x0000000700027213 */ /* 0x000fe20000000000 */
[----:B------:R-:W-:-:S04]  /*50c0*/  IMAD.IADD R7, R5, 0x1, -R31 ;  /* 0x0000000105077824 */ /* 0x000fc800078e0a1f */
[----:B------:R1:W-:Y:S01]  /*50d0*/  I2F R28, R6 ;  /* 0x00000006001c7306 */ /* 0x0003e20000201400 */
[----:B--2---:R-:W-:-:S05]  /*50e0*/  FFMA.FTZ R8, R22, -UR4, R34 ;  /* 0x8000000416087c23 */ /* 0x004fca0008010022 */
[----:B------:R-:W-:Y:S02]  /*50f0*/  FSEL R252, R8, -INF , !P1 ;  /* 0xff80000008fc7808 */ /* 0x000fe40004800000 */
        /* <DEDUP_REMOVED lines=14> */
[----:B------:R-:W-:Y:S02]  /*51e0*/  IMAD.IADD R7, R5, 0x1, -R43 ;  /* 0x0000000105077824 */ /* 0x000fe400078e0a2b */
[----:B------:R1:W2:Y:S01]  /*51f0*/  I2F R20, R6 ;  /* 0x0000000600147306 */ /* 0x0002a20000201400 */
[----:B---3--:R-:W-:-:S05]  /*5200*/  FFMA.FTZ R8, R21, -UR4, R39 ;  /* 0x8000000415087c23 */ /* 0x008fca0008010027 */
[----:B------:R-:W-:Y:S01]  /*5210*/  FSEL R247, R8, -INF , !P5 ;  /* 0xff80000008f77808 */ /* 0x000fe20006800000 */
[----:B-1----:R-:W-:Y:S01]  /*5220*/  IMAD.MOV.U32 R6, RZ, RZ, R2 ;  /* 0x000000ffff067224 */ /* 0x002fe200078e0002 */
[----:B------:R-:W-:Y:S01]  /*5230*/  IABS R2, R7 ;  /* 0x0000000700027213 */ /* 0x000fe20000000000 */
[----:B------:R-:W-:Y:S02]  /*5240*/  FFMA.FTZ R7, R29, -UR4, R51 ;  /* 0x800000041d077c23 */ /* 0x000fe40008010033 */
[----:B------:R1:W3:Y:S03]  /*5250*/  I2F R12, R6 ;  /* 0x00000006000c7306 */ /* 0x0002e60000201400 */
[----:B------:R-:W-:Y:S01]  /*5260*/  FSEL R67, R7, -INF , !P2 ;  /* 0xff80000007437808 */ /* 0x000fe20005000000 */
[----:B--2---:R-:W-:Y:S01]  /*5270*/  FFMA.FTZ R7, R20, -UR4, R26 ;  /* 0x8000000414077c23 */ /* 0x004fe2000801001a */
[----:B------:R-:W-:-:S04]  /*5280*/  ISETP.GE.AND P2, PT, R43, UR15, PT ;  /* 0x0000000f2b007c0c */ /* 0x000fc8000bf46270 */
[----:B------:R-:W-:Y:S01]  /*5290*/  FSEL R183, R16, -INF , !P2 ;  /* 0xff80000010b77808 */ /* 0x000fe20005000000 */
[----:B-1----:R-:W-:Y:S02]  /*52a0*/  IMAD.IADD R6, R5, 0x1, -R41 ;  /* 0x0000000105067824 */ /* 0x002fe400078e0a29 */
[----:B------:R-:W-:Y:S02]  /*52b0*/  IMAD.MOV.U32 R5, RZ, RZ, R2 ;  /* 0x000000ffff057224 */ /* 0x000fe400078e0002 */
[----:B---3--:R-:W-:Y:S01]  /*52c0*/  FFMA.FTZ R12, R12, -UR4, R27 ;  /* 0x800000040c0c7c23 */ /* 0x008fe2000801001b */
[----:B------:R-:W-:Y:S01]  /*52d0*/  IABS R2, R6 ;  /* 0x0000000600027213 */ /* 0x000fe20000000000 */
[----:B------:R1:W2:Y:S01]  /*52e0*/  I2F R9, R5 ;  /* 0x0000000500097306 */ /* 0x0002a20000201400 */
[----:B------:R-:W-:Y:S02]  /*52f0*/  FFMA.FTZ R6, R95, -UR4, R33 ;  /* 0x800000045f067c23 */ /* 0x000fe40008010021 */
[----:B------:R-:W-:-:S03]  /*5300*/  FSEL R177, R12, -INF , !P3 ;  /* 0xff8000000cb17808 */ /* 0x000fc60005800000 */
[----:B------:R-:W-:Y:S02]  /*5310*/  FSEL R170, R6, -INF , !P0 ;  /* 0xff80000006aa7808 */ /* 0x000fe40004000000 */
[----:B------:R-:W3:Y:S01]  /*5320*/  I2F R2, R2 ;  /* 0x0000000200027306 */ /* 0x000ee20000201400 */
[----:B-1----:R-:W-:Y:S02]  /*5330*/  FFMA.FTZ R5, R28, -UR4, R35 ;  /* 0x800000041c057c23 */ /* 0x002fe40008010023 */
[----:B--2---:R-:W-:-:S03]  /*5340*/  FFMA.FTZ R9, R9, -UR4, R18 ;  /* 0x8000000409097c23 */ /* 0x004fc60008010012 */
[----:B------:R-:W-:Y:S02]  /*5350*/  FSEL R245, R5, -INF , !P0 ;  /* 0xff80000005f57808 */ /* 0x000fe40004000000 */
[----:B------:R-:W-:Y:S01]  /*5360*/  FSEL R5, R7, -INF , !P4 ;  /* 0xff80000007057808 */ /* 0x000fe20006000000 */
[----:B---3--:R-:W-:Y:S01]  /*5370*/  FFMA.FTZ R2, R2, -UR4, R19 ;  /* 0x8000000402027c23 */ /* 0x008fe20008010013 */
[----:B------:R-:W-:-:S03]  /*5380*/  PLOP3.LUT P0, PT, PT, PT, UP0, 0x80, 0x0 ;  /* 0x000000000000781c */ /* 0x000fc60003f0f008 */
[----:B------:R1:W-:Y:S01]  /*5390*/  STL [R1+0x34], R5 ;  /* 0x0000340501007387 */ /* 0x0003e20000100800 */
[----:B------:R-:W-:-:S03]  /*53a0*/  FSEL R178, R2, -INF , !P1 ;  /* 0xff80000002b27808 */ /* 0x000fc60004800000 */
[----:B------:R2:W-:Y:S01]  /*53b0*/  STL [R1+0x8], R100 ;  /* 0x0000086401007387 */ /* 0x0005e20000100800 */
[----:B-1----:R-:W-:-:S05]  /*53c0*/  FSEL R5, R9, -INF , !P2 ;  /* 0xff80000009057808 */ /* 0x002fca0005000000 */
[----:B------:R2:W-:Y:S01]  /*53d0*/  STL [R1+0x38], R5 ;  /* 0x0000380501007387 */ /* 0x0005e20000100800 */
        /* <DEDUP_REMOVED lines=25> */
[C---:B--2---:R-:W-:Y:S02]  /*5570*/  IADD3 R5, P2, R6.reuse, UR27, RZ ;  /* 0x0000001b06057c10 */ /* 0x044fe4000ff5e0ff */
        /* <DEDUP_REMOVED lines=16> */
[----:B---3--:R-:W-:-:S03]  /*5680*/  @!P6 LEA R10, P1, R5, c[0x0][0x168], 0x1 ;  /* 0x00005a00050aea11 */ /* 0x008fc600078208ff */
[----:B------:R1:W-:Y:S01]  /*5690*/  @P6 STS.128 [R222+0x8800], RZ ;  /* 0x008800ffde006388 */ /* 0x0003e20000000c00 */
[C---:B------:R-:W-:Y:S02]  /*56a0*/  @!P6 LEA.HI.X R11, R5.reuse, c[0x0][0x16c], R6, 0x1, P1 ;  /* 0x00005b00050bea11 */ /* 0x040fe400008f0c06 */
[----:B--2---:R-:W-:-:S03]  /*56b0*/  @!P5 LEA R8, P2, R5, c[0x0][0x168], 0x1 ;  /* 0x00005a000508da11 */ /* 0x004fc600078408ff */
        /* <DEDUP_REMOVED lines=85> */
.L_x_722:
[----:B------:R-:W-:Y:S05]  /*5c10*/  BSYNC B0 ;  /* 0x0000000000007941 */ /* 0x000fea0003800000 */
.L_x_721:
[----:B------:R-:W0:Y:S02]  /*5c20*/  LDGDEPBAR ;  /* 0x00000000000079af */ /* 0x000e240000000000 */
.L_x_720:
        /* <DEDUP_REMOVED lines=10> */
[----:B------:R3:W-:Y:S04]  /*5cd0*/  STL [R1+0x58], R200 ;  /* 0x000058c801007387 */ /* 0x0007e80000100800 */
[----:B---3--:R-:W3:Y:S04]  /*5ce0*/  LDL.LU R200, [R1+0x34] ;  /* 0x0000340001c87983 */ /* 0x008ee80000300800 */
[----:B------:R-:W-:Y:S04]  /*5cf0*/  STL [R1+0x54], R169 ;  /* 0x000054a901007387 */ /* 0x000fe80000100800 */
[----:B------:R4:W-:Y:S04]  /*5d00*/  STL [R1+0x50], R168 ;  /* 0x000050a801007387 */ /* 0x0009e80000100800 */
[----:B----4-:R-:W4:Y:S01]  /*5d10*/  LDL.LU R168, [R1+0x38] ;  /* 0x0000380001a87983 */ /* 0x010f220000300800 */
[----:B------:R-:W-:Y:S01]  /*5d20*/  FMNMX.FTZ R2, R58, R57, !PT ;  /* 0x000000393a027209 */ /* 0x000fe20007810000 */
[----:B------:R-:W-:Y:S01]  /*5d30*/  IMAD.U32 R6, RZ, RZ, UR13 ;  /* 0x0000000dff067e24 */ /* 0x000fe2000f8e00ff */
[----:B------:R-:W-:Y:S01]  /*5d40*/  USHF.L.U32 UR18, UR29, 0x1, URZ ;  /* 0x000000011d127899 */ /* 0x000fe2000800063f */
[----:B------:R-:W-:Y:S01]  /*5d50*/  STL [R1+0x4c], R151 ;  /* 0x00004c9701007387 */ /* 0x000fe20000100800 */
[----:B------:R-:W-:Y:S01]  /*5d60*/  FMNMX.FTZ R2, R59, R2, !PT ;  /* 0x000000023b027209 */ /* 0x000fe20007810000 */
[----:B------:R-:W-:Y:S01]  /*5d70*/  IMAD R7, R6, 0x4, R101 ;  /* 0x0000000406077824 */ /* 0x000fe200078e0265 */
[----:B------:R-:W-:Y:S01]  /*5d80*/  UIADD3 UR33, UR23, -0x4498517b, URZ ;  /* 0xbb67ae8517217890 */ /* 0x000fe2000fffe03f */
[----:B------:R-:W-:Y:S01]  /*5d90*/  IMAD.WIDE.U32 R144, R106, -0x2daee0ad, RZ ;  /* 0xd2511f536a907825 */ /* 0x000fe200078e00ff */
[----:B------:R-:W-:Y:S01]  /*5da0*/  FMNMX.FTZ R2, R56, R2, !PT ;  /* 0x0000000238027209 */ /* 0x000fe20007810000 */
[----:B------:R-:W-:Y:S01]  /*5db0*/  UIADD3 UR6, UR22, -0x61c88647, URZ ;  /* 0x9e3779b916067890 */ /* 0x000fe2000fffe03f */
[----:B------:R-:W-:Y:S01]  /*5dc0*/  STL [R1+0x3c], R7 ;  /* 0x00003c0701007387 */ /* 0x000fe20000100800 */
[----:B------:R-:W-:Y:S01]  /*5dd0*/  IMAD.WIDE.U32 R54, R7, -0x326172a9, RZ ;  /* 0xcd9e8d5707367825 */ /* 0x000fe200078e00ff */
[----:B------:R-:W-:Y:S01]  /*5de0*/  FMNMX.FTZ R2, R132, R2, !PT ;  /* 0x0000000284027209 */ /* 0x000fe20007810000 */
[----:B------:R-:W-:-:S02]  /*5df0*/  UIADD3 UR32, UR22, 0x3c6ef372, URZ ;  /* 0x3c6ef37216207890 */ /* 0x000fc4000fffe03f */
[----:B------:R-:W-:Y:S01]  /*5e00*/  UIADD3 UR31, UR23, 0x76cf5d0a, URZ ;  /* 0x76cf5d0a171f7890 */ /* 0x000fe2000fffe03f */
[----:B------:R-:W-:Y:S01]  /*5e10*/  FMNMX.FTZ R2, R140, R2, !PT ;  /* 0x000000028c027209 */ /* 0x000fe20007810000 */
[----:B------:R-:W-:Y:S01]  /*5e20*/  UIADD3 UR29, UR23, 0x32370b8f, URZ ;  /* 0x32370b8f171d7890 */ /* 0x000fe2000fffe03f */
[----:B------:R-:W-:Y:S01]  /*5e30*/  IMAD.SHL.U32 R196, R4, 0x2, RZ ;  /* 0x0000000204c47824 */ /* 0x000fe200078e00ff */
[----:B------:R-:W-:Y:S01]  /*5e40*/  UIADD3 UR30, UR22, -0x255992d5, URZ ;  /* 0xdaa66d2b161e7890 */ /* 0x000fe2000fffe03f */
[----:B------:R-:W-:Y:S01]  /*5e50*/  FMNMX.FTZ R2, R146, R2, !PT ;  /* 0x0000000292027209 */ /* 0x000fe20007810000 */
[----:B------:R-:W-:Y:S01]  /*5e60*/  UIADD3 UR28, UR22, 0x78dde6e4, URZ ;  /* 0x78dde6e4161c7890 */ /* 0x000fe2000fffe03f */
[----:B------:R-:W-:Y:S01]  /*5e70*/  IMAD R197, R3, 0x2, R196 ;  /* 0x0000000203c57824 */ /* 0x000fe200078e02c4 */
[----:B------:R-:W-:Y:S01]  /*5e80*/  UIADD3 UR5, UR23, -0x56f99767, URZ ;  /* 0xa906689917057890 */ /* 0x000fe2000fffe03f */
[----:B------:R-:W-:Y:S01]  /*5e90*/  FMNMX.FTZ R2, R66, R2, !PT ;  /* 0x0000000242027209 */ /* 0x000fe20007810000 */
[----:B------:R-:W-:Y:S01]  /*5ea0*/  UIADD3 UR17, UR23, -0x126145ec, URZ ;  /* 0xed9eba1417117890 */ /* 0x000fe2000fffe03f */
[----:B------:R-:W-:Y:S01]  /*5eb0*/  LDSM.16.MT88.4 R28, [R196+0x10000] ;  /* 0x01000000c41c783b */ /* 0x000fe20000004200 */
[----:B------:R-:W-:Y:S01]  /*5ec0*/  UIADD3 UR9, UR22, -0x4ab325aa, URZ ;  /* 0xb54cda5616097890 */ /* 0x000fe2000fffe03f */
[----:B--2---:R-:W-:Y:S01]  /*5ed0*/  FMNMX.FTZ R5, R244, R2, !PT ;  /* 0x00000002f4057209 */ /* 0x004fe20007810000 */
[----:B------:R-:W-:Y:S01]  /*5ee0*/  IMAD R198, R0, 0x2, R197 ;  /* 0x0000000200c67824 */ /* 0x000fe200078e02c5 */
[----:B------:R-:W-:Y:S01]  /*5ef0*/  FMNMX.FTZ R2, R62, R68, !PT ;  /* 0x000000443e027209 */ /* 0x000fe20007810000 */
[----:B------:R-:W-:Y:S01]  /*5f00*/  LDSM.16.MT88.4 R40, [R196+0x12000] ;  /* 0x01200000c428783b */ /* 0x000fe20000004200 */
[----:B------:R-:W-:Y:S01]  /*5f10*/  FMNMX.FTZ R5, R170, R5, !PT ;  /* 0x00000005aa057209 */ /* 0x000fe20007810000 */
[----:B------:R-:W-:Y:S01]  /*5f20*/  IMAD R172, R102, 0x10000, R102 ;  /* 0x0001000066ac7824 */ /* 0x000fe200078e0266 */
[----:B------:R-:W-:Y:S01]  /*5f30*/  FMNMX.FTZ R2, R61, R2, !PT ;  /* 0x000000023d027209 */ /* 0x000fe20007810000 */
[----:B-1----:R-:W-:Y:S01]  /*5f40*/  LDSM.16.MT88.4 R16, [R196+0x14000] ;  /* 0x01400000c410783b */ /* 0x002fe20000004200 */
        /* <DEDUP_REMOVED lines=17> */
[----:B------:R-:W-:Y:S01]  /*6060*/  LEA R199, R0, R196, 0x1 ;  /* 0x000000c400c77211 */ /* 0x000fe200078e08ff */
[----:B------:R-:W1:Y:S01]  /*6070*/  SHFL.BFLY PT, R5, R148, 0x2, 0x1f ;  /* 0x0c401f0094057f89 */ /* 0x000e6200000e0000 */
[----:B------:R-:W-:-:S03]  /*6080*/  FMNMX.FTZ R2, R245, R2, !PT ;  /* 0x00000002f5027209 */ /* 0x000fc60007810000 */
[----:B------:R-:W-:Y:S01]  /*6090*/  LDSM.16.MT88.4 R32, [R199+0x12000] ;  /* 0x01200000c720783b */ /* 0x000fe20000004200 */
[----:B------:R-:W-:-:S03]  /*60a0*/  FMNMX.FTZ R2, R246, R2, !PT ;  /* 0x00000002f6027209 */ /* 0x000fc60007810000 */
[----:B------:R-:W-:Y:S01]  /*60b0*/  LDSM.16.MT88.4 R24, [R199+0x14000] ;  /* 0x01400000c718783b */ /* 0x000fe20000004200 */
[----:B------:R-:W-:Y:S02]  /*60c0*/  FMNMX.FTZ R2, R247, R2, !PT ;  /* 0x00000002f7027209 */ /* 0x000fe40007810000 */
        /* <DEDUP_REMOVED lines=8> */
[----:B-1----:R-:W-:-:S04]  /*6150*/  FMNMX.FTZ R148, R148, R9, !PT ;  /* 0x0000000994947209 */ /* 0x002fc80007810000 */
[C---:B------:R-:W-:Y:S01]  /*6160*/  FSETP.NEU.FTZ.AND P1, PT, R148.reuse, -INF , PT ;  /* 0xff8000009400780b */ /* 0x040fe20003f3d000 */
[----:B------:R-:W-:Y:S01]  /*6170*/  FMUL.FTZ R13, R148, c[0x0][0x23c] ;  /* 0x00008f00940d7a20 */ /* 0x000fe20000410000 */
[----:B--2---:R-:W-:Y:S01]  /*6180*/  MOV R5, UR18 ;  /* 0x0000001200057c02 */ /* 0x004fe20008000f00 */
[----:B------:R-:W-:-:S03]  /*6190*/  UIADD3 UR18, UR18, 0x1, URZ ;  /* 0x0000000112127890 */ /* 0x000fc6000fffe03f */
[----:B------:R-:W-:Y:S02]  /*61a0*/  LOP3.LUT R5, R145, UR23, R5, 0x96, !PT ;  /* 0x0000001791057c12 */ /* 0x000fe4000f8e9605 */
[----:B------:R-:W-:-:S03]  /*61b0*/  FSEL R13, R13, RZ, P1 ;  /* 0x000000ff0d0d7208 */ /* 0x000fc60000800000 */
[----:B------:R-:W-:-:S05]  /*61c0*/  IMAD.WIDE.U32 R6, R5, -0x326172a9, RZ ;  /* 0xcd9e8d5705067825 */ /* 0x000fca00078e00ff */
[----:B------:R-:W-:Y:S02]  /*61d0*/  LOP3.LUT R7, R7, UR6, R54, 0x96, !PT ;  /* 0x0000000607077c12 */ /* 0x000fe4000f8e9636 */
[----:B------:R-:W-:-:S03]  /*61e0*/  LOP3.LUT R8, R53, UR32, R6, 0x96, !PT ;  /* 0x0000002035087c12 */ /* 0x000fc6000f8e9606 */
[----:B------:R-:W-:-:S04]  /*61f0*/  IMAD.WIDE.U32 R6, R7, -0x2daee0ad, RZ ;  /* 0xd2511f5307067825 */ /* 0x000fc800078e00ff */
        /* <DEDUP_REMOVED lines=17> */
[--C-:B-1----:R-:W-:Y:S01]  /*6310*/  FFMA.FTZ R9, R57, c[0x0][0x23c], -R13.reuse ;  /* 0x00008f0039097a23 */ /* 0x102fe2000001080d */
[----:B------:R-:W-:Y:S02]  /*6320*/  LOP3.LUT R4, R7, UR9, R14, 0x96, !PT ;  /* 0x0000000907047c12 */ /* 0x000fe4000f8e960e */
[--C-:B------:R-:W-:Y:S01]  /*6330*/  SHF.R.U32.HI R11, RZ, 0x18, R6.reuse ;  /* 0x00000018ff0b7819 */ /* 0x100fe20000011606 */
[----:B------:R1:W1:Y:S01]  /*6340*/  MUFU.EX2 R151, R9 ;  /* 0x0000000900977308 */ /* 0x0002620000000800 */
[----:B--2---:R-:W-:Y:S02]  /*6350*/  FFMA.FTZ R5, R56, c[0x0][0x23c], -R13 ;  /* 0x00008f0038057a23 */ /* 0x004fe4000001080d */
[----:B------:R-:W-:Y:S05]  /*6360*/  LDSM.16.MT88.4 R56, [R197+0x10000] ;  /* 0x01000000c538783b */ /* 0x000fea0000004200 */
[----:B------:R2:W-:Y:S01]  /*6370*/  MUFU.EX2 R201, R5 ;  /* 0x0000000500c97308 */ /* 0x0005e20000000800 */
[----:B-1----:R-:W-:-:S02]  /*6380*/  SHF.R.U32.HI R9, RZ, 0x10, R6 ;  /* 0x00000010ff097819 */ /* 0x002fc40000011606 */
[----:B--2---:R-:W-:-:S04]  /*6390*/  LOP3.LUT R5, R6, 0xffff, RZ, 0xc0, !PT ;  /* 0x0000ffff06057812 */ /* 0x004fc800078ec0ff */
[----:B------:R-:W-:Y:S02]  /*63a0*/  SHF.R.U32.HI R5, RZ, 0x8, R5 ;  /* 0x00000008ff057819 */ /* 0x000fe40000011605 */
[----:B---3--:R-:W-:-:S04]  /*63b0*/  FMNMX.FTZ R2, R200, R2, !PT ;  /* 0x00000002c8027209 */ /* 0x008fc80007810000 */
[----:B------:R-:W-:-:S04]  /*63c0*/  FMNMX.FTZ R2, R177, R2, !PT ;  /* 0x00000002b1027209 */ /* 0x000fc80007810000 */
[----:B----4-:R-:W-:-:S04]  /*63d0*/  FMNMX.FTZ R2, R168, R2, !PT ;  /* 0x00000002a8027209 */ /* 0x010fc80007810000 */
[----:B------:R-:W-:-:S05]  /*63e0*/  FMNMX.FTZ R2, R178, R2, !PT ;  /* 0x00000002b2027209 */ /* 0x000fca0007810000 */
        /* <DEDUP_REMOVED lines=10> */
[--C-:B------:R-:W-:Y:S02]  /*6490*/  FFMA.FTZ R3, R60, c[0x0][0x23c], -R12.reuse ;  /* 0x00008f003c037a23 */ /* 0x100fe4000001080c */
[----:B------:R-:W2:Y:S05]  /*64a0*/  LDSM.16.MT88.4 R60, [R199+0x10000] ;  /* 0x01000000c73c783b */ /* 0x000eaa0000004200 */
[----:B------:R3:W-:Y:S01]  /*64b0*/  MUFU.EX2 R174, R7 ;  /* 0x0000000700ae7308 */ /* 0x0007e20000000800 */
[----:B-1----:R-:W-:Y:S01]  /*64c0*/  LOP3.LUT R8, R6, 0xff, RZ, 0xc0, !PT ;  /* 0x000000ff06087812 */ /* 0x002fe200078ec0ff */
[----:B------:R-:W-:-:S06]  /*64d0*/  FFMA.FTZ R6, R68, c[0x0][0x23c], -R12 ;  /* 0x00008f0044067a23 */ /* 0x000fcc000001080c */
[----:B------:R1:W4:Y:S01]  /*64e0*/  MUFU.EX2 R202, R3 ;  /* 0x0000000300ca7308 */ /* 0x0003220000000800 */
[----:B------:R-:W-:Y:S02]  /*64f0*/  PRMT R10, R8, 0x5410, R5 ;  /* 0x00005410080a7816 */ /* 0x000fe40000000005 */
[C---:B------:R-:W-:Y:S02]  /*6500*/  LOP3.LUT R5, R4.reuse, 0xffff, RZ, 0xc0, !PT ;  /* 0x0000ffff04057812 */ /* 0x040fe400078ec0ff */
[----:B---3--:R-:W-:Y:S01]  /*6510*/  LOP3.LUT R7, R9, 0xff, RZ, 0xc0, !PT ;  /* 0x000000ff09077812 */ /* 0x008fe200078ec0ff */
[----:B------:R-:W-:Y:S02]  /*6520*/  HSET2.LE.AND R0, R10, R172, PT ;  /* 0x000000ac0a007233 */ /* 0x000fe40003803000 */
[----:B------:R-:W3:Y:S01]  /*6530*/  MUFU.EX2 R175, R6 ;  /* 0x0000000600af7308 */ /* 0x000ee20000000800 */
[----:B------:R-:W-:Y:S02]  /*6540*/  LOP3.LUT R8, R4, 0xff, RZ, 0xc0, !PT ;  /* 0x000000ff04087812 */ /* 0x000fe400078ec0ff */
[----:B------:R-:W-:-:S02]  /*6550*/  SHF.R.U32.HI R5, RZ, 0x8, R5 ;  /* 0x00000008ff057819 */ /* 0x000fc40000011605 */
[----:B------:R-:W-:Y:S02]  /*6560*/  PRMT R7, R7, 0x5410, R11 ;  /* 0x0000541007077816 */ /* 0x000fe4000000000b */
[----:B------:R-:W-:Y:S02]  /*6570*/  PRMT R5, R8, 0x5410, R5 ;  /* 0x0000541008057816 */ /* 0x000fe40000000005 */
[--C-:B-1----:R-:W-:Y:S01]  /*6580*/  SHF.R.U32.HI R3, RZ, 0x10, R4.reuse ;  /* 0x00000010ff037819 */ /* 0x102fe20000011604 */
[--C-:B------:R-:W-:Y:S01]  /*6590*/  HSET2.LE.AND R7, R7, R172.reuse, PT ;  /* 0x000000ac07077233 */ /* 0x100fe20003803000 */
[----:B------:R-:W-:Y:S01]  /*65a0*/  SHF.R.U32.HI R4, RZ, 0x18, R4 ;  /* 0x00000018ff047819 */ /* 0x000fe20000011604 */
[----:B------:R-:W-:Y:S01]  /*65b0*/  HSET2.LE.AND R5, R5, R172, PT ;  /* 0x000000ac05057233 */ /* 0x000fe20003803000 */
[----:B------:R-:W-:Y:S02]  /*65c0*/  LOP3.LUT R3, R3, 0xff, RZ, 0xc0, !PT ;  /* 0x000000ff03037812 */ /* 0x000fe400078ec0ff */
[----:B------:R-:W-:-:S02]  /*65d0*/  F2FP.PACK_AB R8, R151, R192 ;  /* 0x000000c09708723e */ /* 0x000fc400000000ff */
[----:B------:R-:W-:Y:S02]  /*65e0*/  PRMT R3, R3, 0x5410, R4 ;  /* 0x0000541003037816 */ /* 0x000fe40000000004 */
[----:B----4-:R-:W-:Y:S02]  /*65f0*/  F2FP.PACK_AB R4, R202, R174 ;  /* 0x000000aeca04723e */ /* 0x010fe400000000ff */
[----:B---3--:R-:W-:Y:S01]  /*6600*/  F2FP.PACK_AB R10, R175, R180 ;  /* 0x000000b4af0a723e */ /* 0x008fe200000000ff */
[----:B------:R-:W-:Y:S01]  /*6610*/  HSET2.LE.AND R9, R3, R172, PT ;  /* 0x000000ac03097233 */ /* 0x000fe20003803000 */
[----:B------:R-:W-:Y:S02]  /*6620*/  F2FP.PACK_AB R3, R201, R176 ;  /* 0x000000b0c903723e */ /* 0x000fe400000000ff */
[----:B------:R-:W-:Y:S02]  /*6630*/  LOP3.LUT R7, R7, R4, RZ, 0xc0, !PT ;  /* 0x0000000407077212 */ /* 0x000fe400078ec0ff */
[----:B------:R-:W-:-:S02]  /*6640*/  LOP3.LUT R4, R5, R8, RZ, 0xc0, !PT ;  /* 0x0000000805047212 */ /* 0x000fc400078ec0ff */
[----:B------:R-:W-:Y:S01]  /*6650*/  LOP3.LUT R6, R0, R3, RZ, 0xc0, !PT ;  /* 0x0000000300067212 */ /* 0x000fe200078ec0ff */
[--C-:B------:R-:W-:Y:S01]  /*6660*/  FFMA.FTZ R0, R132, c[0x0][0x23c], -R13.reuse ;  /* 0x00008f0084007a23 */ /* 0x100fe2000001080d */
[----:B------:R-:W-:Y:S01]  /*6670*/  LOP3.LUT R5, R9, R10, RZ, 0xc0, !PT ;  /* 0x0000000a09057212 */ /* 0x000fe200078ec0ff */
[----:B------:R-:W-:Y:S01]  /*6680*/  FFMA.FTZ R3, R66, c[0x0][0x23c], -R13 ;  /* 0x00008f0042037a23 */ /* 0x000fe2000001080d */
[----:B------:R-:W1:Y:S01]  /*6690*/  LDSM.16.MT88.4 R8, [R197+0x14000] ;  /* 0x01400000c508783b */ /* 0x000e620000004200 */
[----:B------:R3:W-:Y:S01]  /*66a0*/  MUFU.EX2 R203, R0 ;  /* 0x0000000000cb7308 */ /* 0x0007e20000000800 */
[----:B------:R-:W-:-:S03]  /*66b0*/  IMAD.MOV.U32 R66, RZ, RZ, R192 ;  /* 0x000000ffff427224 */ /* 0x000fc600078e00c0 */
[C---:B------:R-:W-:Y:S04]  /*66c0*/  HMMA.16816.F32 R76, R4.reuse, R28, RZ ;  /* 0x0000001c044c723c */ /* 0x040fe800000018ff */
[----:B------:R4:W-:Y:S04]  /*66d0*/  MUFU.EX2 R209, R3 ;  /* 0x0000000300d17308 */ /* 0x0009e80000000800 */
[----:B------:R-:W-:Y:S01]  /*66e0*/  HMMA.16816.F32 R128, R4, R30, RZ ;  /* 0x0000001e0480723c */ /* 0x000fe200000018ff */
[----:B------:R-:W1:Y:S01]  /*66f0*/  LDSM.16.MT88.4 R28, [R198+0x14000] ;  /* 0x01400000c61c783b */ /* 0x000e620000004200 */
[----:B---3--:R-:W-:-:S06]  /*6700*/  FFMA.FTZ R0, R140, c[0x0][0x23c], -R13 ;  /* 0x00008f008c007a23 */ /* 0x008fcc000001080d */
[----:B------:R-:W-:Y:S01]  /*6710*/  HMMA.16816.F32 R68, R4, R40, RZ ;  /* 0x000000280444723c */ /* 0x000fe200000018ff */
[----:B------:R3:W-:Y:S01]  /*6720*/  MUFU.EX2 R179, R0 ;  /* 0x0000000000b37308 */ /* 0x0007e20000000800 */
[----:B----4-:R-:W-:Y:S02]  /*6730*/  FFMA.FTZ R3, R149, c[0x0][0x23c], -R12 ;  /* 0x00008f0095037a23 */ /* 0x010fe4000001080c */
[----:B------:R-:W-:-:S04]  /*6740*/  IMAD.MOV.U32 R149, RZ, RZ, R173 ;  /* 0x000000ffff957224 */ /* 0x000fc800078e00ad */
[C---:B------:R-:W-:Y:S01]  /*6750*/  HMMA.16816.F32 R104, R4.reuse, R42, RZ ;  /* 0x0000002a0468723c */ /* 0x040fe200000018ff */
[----:B------:R-:W-:Y:S07]  /*6760*/  MUFU.EX2 R204, R3 ;  /* 0x0000000300cc7308 */ /* 0x000fee0000000800 */
[----:B------:R-:W-:Y:S01]  /*6770*/  HMMA.16816.F32 R136, R4, R56, RZ ;  /* 0x000000380488723c */ /* 0x000fe200000018ff */
[----:B---3--:R-:W-:Y:S01]  /*6780*/  FFMA.FTZ R0, R146, c[0x0][0x23c], -R13 ;  /* 0x00008f0092007a23 */ /* 0x008fe2000001080d */
[----:B------:R-:W-:-:S03]  /*6790*/  MOV R146, R175 ;  /* 0x000000af00927202 */ /* 0x000fc60000000f00 */
[----:B------:R3:W4:Y:S03]  /*67a0*/  MUFU.EX2 R164, R0 ;  /* 0x0000000000a47308 */ /* 0x0007260000000800 */
[C---:B------:R-:W-:Y:S08]  /*67b0*/  HMMA.16816.F32 R124, R4.reuse, R58, RZ ;  /* 0x0000003a047c723c */ /* 0x040ff000000018ff */
[----:B------:R-:W-:Y:S01]  /*67c0*/  HMMA.16816.F32 R40, R4, R16, RZ ;  /* 0x000000100428723c */ /* 0x000fe200000018ff */
[----:B---3--:R-:W-:-:S07]  /*67d0*/  LOP3.LUT R0, R15, UR14, R48, 0x96, !PT ;  /* 0x0000000e0f007c12 */ /* 0x008fce000f8e9630 */
[C---:B------:R-:W-:Y:S01]  /*67e0*/  HMMA.16816.F32 R88, R4.reuse, R18, RZ ;  /* 0x000000120458723c */ /* 0x040fe200000018ff */
[----:B------:R-:W3:Y:S07]  /*67f0*/  LDSM.16.MT88.4 R16, [R197+0x16000] ;  /* 0x01600000c510783b */ /* 0x000eee0000004200 */
        /* <DEDUP_REMOVED lines=8> */
[----:B------:R-:W3:Y:S07]  /*6880*/  LDSM.16.MT88.4 R24, [R198+0x16000] ;  /* 0x01600000c618783b */ /* 0x000eee0000004200 */
[C---:B--2---:R-:W-:Y:S08]  /*6890*/  HMMA.16816.F32 R120, R4.reuse, R60, RZ ;  /* 0x0000003c0478723c */ /* 0x044ff000000018ff */
[C---:B------:R-:W-:Y:S08]  /*68a0*/  HMMA.16816.F32 R108, R4.reuse, R62, RZ ;  /* 0x0000003e046c723c */ /* 0x040ff000000018ff */
[C---:B------:R-:W-:Y:S08]  /*68b0*/  HMMA.16816.F32 R60, R4.reuse, R36, RZ ;  /* 0x00000024043c723c */ /* 0x040ff000000018ff */
[C---:B------:R-:W-:Y:S08]  /*68c0*/  HMMA.16816.F32 R100, R4.reuse, R38, RZ ;  /* 0x000000260464723c */ /* 0x040ff000000018ff */
[C---:B-1----:R-:W-:Y:S07]  /*68d0*/  HMMA.16816.F32 R36, R4.reuse, R8, RZ ;  /* 0x000000080424723c */ /* 0x042fee00000018ff */
[----:B------:R-:W-:Y:S01]  /*68e0*/  IMAD.WIDE.U32 R8, R0, -0x2daee0ad, RZ ;  /* 0xd2511f5300087825 */ /* 0x000fe200078e00ff */
[----:B------:R-:W-:Y:S04]  /*68f0*/  HMMA.16816.F32 R132, R4, R28, RZ ;  /* 0x0000001c0484723c */ /* 0x000fe800000018ff */
[----:B------:R-:W-:-:S02]  /*6900*/  LOP3.LUT R3, R8, 0xffff, RZ, 0xc0, !PT ;  /* 0x0000ffff08037812 */ /* 0x000fc400078ec0ff */
[----:B------:R-:W-:Y:S02]  /*6910*/  LOP3.LUT R0, R9, UR7, R50, 0x96, !PT ;  /* 0x0000000709007c12 */ /* 0x000fe4000f8e9632 */
[C---:B------:R-:W-:Y:S01]  /*6920*/  HMMA.16816.F32 R140, R4.reuse, R30, RZ ;  /* 0x0000001e048c723c */ /* 0x040fe200000018ff */
[----:B------:R-:W1:Y:S01]  /*6930*/  LDSM.16.MT88.4 R28, [R196+0x10800] ;  /* 0x01080000c41c783b */ /* 0x000e620000004200 */
[----:B------:R-:W-:Y:S02]  /*6940*/  SHF.R.U32.HI R9, RZ, 0x8, R3 ;  /* 0x00000008ff097819 */ /* 0x000fe40000011603 */
[----:B------:R-:W-:Y:S02]  /*6950*/  SHF.R.U32.HI R3, RZ, 0x10, R8 ;  /* 0x00000010ff037819 */ /* 0x000fe40000011608 */
[----:B------:R-:W-:Y:S02]  /*6960*/  SHF.R.U32.HI R15, RZ, 0x18, R0 ;  /* 0x00000018ff0f7819 */ /* 0x000fe40000011600 */
[----:B------:R-:W-:Y:S01]  /*6970*/  HMMA.16816.F32 R84, R4, R10, RZ ;  /* 0x0000000a0454723c */ /* 0x000fe200000018ff */
[----:B------:R-:W-:-:S02]  /*6980*/  LOP3.LUT R14, R3, 0xff, RZ, 0xc0, !PT ;  /* 0x000000ff030e7812 */ /* 0x000fc400078ec0ff */
[----:B------:R-:W-:-:S04]  /*6990*/  LOP3.LUT R3, R0, 0xffff, RZ, 0xc0, !PT ;  /* 0x0000ffff00037812 */ /* 0x000fc800078ec0ff */
[----:B------:R-:W-:Y:S01]  /*69a0*/  FFMA.FTZ R10, R147, c[0x0][0x23c], -R12 ;  /* 0x00008f00930a7a23 */ /* 0x000fe2000001080c */
[----:B------:R-:W-:Y:S01]  /*69b0*/  LOP3.LUT R11, R8, 0xff, RZ, 0xc0, !PT ;  /* 0x000000ff080b7812 */ /* 0x000fe200078ec0ff */
[C---:B---3--:R-:W-:Y:S01]  /*69c0*/  HMMA.16816.F32 R156, R4.reuse, R16, RZ ;  /* 0x00000010049c723c */ /* 0x048fe200000018ff */
[----:B------:R-:W-:Y:S01]  /*69d0*/  IMAD.MOV.U32 R147, RZ, RZ, R176 ;  /* 0x000000ffff937224 */ /* 0x000fe200078e00b0 */
[----:B------:R2:W-:Y:S01]  /*69e0*/  MUFU.EX2 R169, R10 ;  /* 0x0000000a00a97308 */ /* 0x0005e20000000800 */
[----:B------:R-:W-:Y:S01]  /*69f0*/  PRMT R11, R11, 0x5410, R9 ;  /* 0x000054100b0b7816 */ /* 0x000fe20000000009 */
[----:B------:R-:W-:Y:S01]  /*6a00*/  FFMA.FTZ R9, R150, c[0x0][0x23c], -R12 ;  /* 0x00008f0096097a23 */ /* 0x000fe2000001080c */
[----:B----4-:R-:W-:Y:S02]  /*6a10*/  MOV R150, R164 ;  /* 0x000000a400967202 */ /* 0x010fe40000000f00 */
[----:B------:R-:W-:Y:S01]  /*6a20*/  SHF.R.U32.HI R17, RZ, 0x18, R8 ;  /* 0x00000018ff117819 */ /* 0x000fe20000011608 */
[----:B------:R-:W-:Y:S01]  /*6a30*/  HMMA.16816.F32 R72, R4, R44, RZ ;  /* 0x0000002c0448723c */ /* 0x000fe200000018ff */
[----:B------:R-:W-:Y:S01]  /*6a40*/  SHF.R.U32.HI R8, RZ, 0x10, R0 ;  /* 0x00000010ff087819 */ /* 0x000fe20000011600 */
[----:B------:R3:W4:Y:S01]  /*6a50*/  MUFU.EX2 R210, R9 ;  /* 0x0000000900d27308 */ /* 0x0007220000000800 */
[----:B------:R-:W-:Y:S01]  /*6a60*/  LOP3.LUT R16, R0, 0xff, RZ, 0xc0, !PT ;  /* 0x000000ff00107812 */ /* 0x000fe200078ec0ff */
[----:B------:R-:W-:Y:S01]  /*6a70*/  HSET2.LE.AND R0, R11, R172, PT ;  /* 0x000000ac0b007233 */ /* 0x000fe20003803000 */
[----:B------:R-:W-:-:S03]  /*6a80*/  LOP3.LUT R8, R8, 0xff, RZ, 0xc0, !PT ;  /* 0x000000ff08087812 */ /* 0x000fc600078ec0ff */
[----:B------:R-:W-:Y:S01]  /*6a90*/  HMMA.16816.F32 R152, R4, R32, RZ ;  /* 0x000000200498723c */ /* 0x000fe200000018ff */
[----:B--2---:R-:W-:Y:S01]  /*6aa0*/  FFMA.FTZ R10, R67, c[0x0][0x23c], -R12 ;  /* 0x00008f00430a7a23 */ /* 0x004fe2000001080c */
[----:B------:R-:W-:-:S03]  /*6ab0*/  MOV R67, R183 ;  /* 0x000000b700437202 */ /* 0x000fc60000000f00 */
[----:B------:R2:W1:Y:S03]  /*6ac0*/  MUFU.EX2 R181, R10 ;  /* 0x0000000a00b57308 */ /* 0x0004660000000800 */
[----:B------:R-:W-:Y:S01]  /*6ad0*/  HMMA.16816.F32 R160, R4, R20, RZ ;  /* 0x0000001404a0723c */ /* 0x000fe200000018ff */
[----:B---3--:R-:W-:Y:S02]  /*6ae0*/  PRMT R9, R14, 0x5410, R17 ;  /* 0x000054100e097816 */ /* 0x008fe40000000011 */
[----:B------:R-:W-:Y:S02]  /*6af0*/  PRMT R14, R8, 0x5410, R15 ;  /* 0x00005410080e7816 */ /* 0x000fe4000000000f */
[----:B----4-:R-:W-:-:S03]  /*6b00*/  F2FP.PACK_AB R15, R210, R204 ;  /* 0x000000ccd20f723e */ /* 0x010fc600000000ff */
[----:B------:R-:W-:Y:S01]  /*6b10*/  HMMA.16816.F32 R164, R4, R22, RZ ;  /* 0x0000001604a4723c */ /* 0x000fe200000018ff */
[----:B------:R-:W3:Y:S01]  /*6b20*/  LDSM.16.MT88.4 R20, [R197+0x10800] ;  /* 0x01080000c514783b */ /* 0x000ee20000004200 */
[----:B------:R-:W-:Y:S01]  /*6b30*/  HSET2.LE.AND R14, R14, R172, PT ;  /* 0x000000ac0e0e7233 */ /* 0x000fe20003803000 */
[----:B--2---:R-:W-:-:S05]  /*6b40*/  SHF.R.U32.HI R10, RZ, 0x8, R3 ;  /* 0x00000008ff0a7819 */ /* 0x004fca0000011603 */
[C---:B------:R-:W-:Y:S01]  /*6b50*/  HMMA.16816.F32 R44, R4.reuse, R46, RZ ;  /* 0x0000002e042c723c */ /* 0x040fe200000018ff */
[----:B------:R-:W-:Y:S02]  /*6b60*/  F2FP.PACK_AB R3, R209, R150 ;  /* 0x00000096d103723e */ /* 0x000fe400000000ff */
[----:B------:R-:W-:Y:S02]  /*6b70*/  PRMT R11, R16, 0x5410, R10 ;  /* 0x00005410100b7816 */ /* 0x000fe4000000000a */
[----:B------:R-:W-:Y:S01]  /*6b80*/  LOP3.LUT R10, R0, R3, RZ, 0xc0, !PT ;  /* 0x00000003000a7212 */ /* 0x000fe200078ec0ff */
[--C-:B------:R-:W-:Y:S01]  /*6b90*/  HSET2.LE.AND R0, R9, R172.reuse, PT ;  /* 0x000000ac09007233 */ /* 0x100fe20003803000 */
[----:B------:R-:W-:Y:S01]  /*6ba0*/  F2FP.PACK_AB R9, R179, R203 ;  /* 0x000000cbb309723e */ /* 0x000fe200000000ff */
[----:B------:R-:W-:Y:S01]  /*6bb0*/  HMMA.16816.F32 R32, R4, R34, RZ ;  /* 0x000000220420723c */ /* 0x000fe200000018ff */
[----:B------:R-:W-:Y:S01]  /*6bc0*/  HSET2.LE.AND R8, R11, R172, PT ;  /* 0x000000ac0b087233 */ /* 0x000fe20003803000 */
[----:B-1----:R-:W-:-:S04]  /*6bd0*/  F2FP.PACK_AB R3, R181, R169 ;  /* 0x000000a9b503723e */ /* 0x002fc800000000ff */
[----:B------:R-:W-:Y:S02]  /*6be0*/  LOP3.LUT R8, R8, R9, RZ, 0xc0, !PT ;  /* 0x0000000908087212 */ /* 0x000fe400078ec0ff */
[C---:B------:R-:W-:Y:S01]  /*6bf0*/  HMMA.16816.F32 R48, R4.reuse, R18, RZ ;  /* 0x000000120430723c */ /* 0x040fe200000018ff */
[----:B------:R-:W1:Y:S01]  /*6c00*/  LDSM.16.MT88.4 R16, [R199+0x10800] ;  /* 0x01080000c710783b */ /* 0x000e620000004200 */
[----:B------:R-:W-:Y:S02]  /*6c10*/  LOP3.LUT R11, R0, R3, RZ, 0xc0, !PT ;  /* 0x00000003000b7212 */ /* 0x000fe400078ec0ff */
[----:B------:R-:W-:Y:S01]  /*6c20*/  LOP3.LUT R9, R14, R15, RZ, 0xc0, !PT ;  /* 0x0000000f0e097212 */ /* 0x000fe200078ec0ff */
[----:B------:R-:W-:Y:S02]  /*6c30*/  IMAD.MOV.U32 R15, RZ, RZ, R182 ;  /* 0x000000ffff0f7224 */ /* 0x000fe400078e00b6 */
[----:B------:R-:W-:Y:S01]  /*6c40*/  IMAD.MOV.U32 R14, RZ, RZ, R181 ;  /* 0x000000ffff0e7224 */ /* 0x000fe200078e00b5 */
[C---:B------:R-:W-:Y:S08]  /*6c50*/  HMMA.16816.F32 R184, R4.reuse, R24, RZ ;  /* 0x0000001804b8723c */ /* 0x040ff000000018ff */
[----:B------:R-:W-:Y:S01]  /*6c60*/  HMMA.16816.F32 R188, R4, R26, RZ ;  /* 0x0000001a04bc723c */ /* 0x000fe200000018ff */
[----:B------:R-:W2:Y:S04]  /*6c70*/  LDSM.16.MT88.4 R4, [R198+0x10800] ;  /* 0x01080000c604783b */ /* 0x000ea80000004200 */
[----:B------:R-:W4:Y:S03]  /*6c80*/  LDSM.16.MT88.4 R24, [R196+0x12800] ;  /* 0x01280000c418783b */ /* 0x000f260000004200 */
[C---:B------:R-:W-:Y:S08]  /*6c90*/  HMMA.16816.F32 R76, R8.reuse, R28, R76 ;  /* 0x0000001c084c723c */ /* 0x040ff0000000184c */
[C---:B------:R-:W-:Y:S01]  /*6ca0*/  HMMA.16816.F32 R240, R8.reuse, R30, R128 ;  /* 0x0000001e08f0723c */ /* 0x040fe20000001880 */
[----:B------:R-:W4:Y:S07]  /*6cb0*/  LDSM.16.MT88.4 R28, [R197+0x12800] ;  /* 0x01280000c51c783b */ /* 0x000f2e0000004200 */
[C---:B---3--:R-:W-:Y:S08]  /*6cc0*/  HMMA.16816.F32 R136, R8.reuse, R20, R136 ;  /* 0x000000140888723c */ /* 0x048ff00000001888 */
[C---:B------:R-:W-:Y:S08]  /*6cd0*/  HMMA.16816.F32 R236, R8.reuse, R22, R124 ;  /* 0x0000001608ec723c */ /* 0x040ff0000000187c */
[C---:B-1----:R-:W-:Y:S08]  /*6ce0*/  HMMA.16816.F32 R120, R8.reuse, R16, R120 ;  /* 0x000000100878723c */ /* 0x042ff00000001878 */
[----:B--2---:R-:W-:Y:S01]  /*6cf0*/  HMMA.16816.F32 R20, R8, R4, R72 ;  /* 0x000000040814723c */ /* 0x004fe20000001848 */
[----:B------:R-:W-:Y:S01]  /*6d00*/  IMAD.MOV.U32 R208, RZ, RZ, R136 ;  /* 0x000000ffffd07224 */ /* 0x000fe200078e0088 */
[----:B------:R-:W-:Y:S01]  /*6d10*/  MOV R206, R138 ;  /* 0x0000008a00ce7202 */ /* 0x000fe20000000f00 */
[----:B------:R-:W-:-:S02]  /*6d20*/  IMAD.MOV.U32 R207, RZ, RZ, R137 ;  /* 0x000000ffffcf7224 */ /* 0x000fc400078e0089 */
[----:B------:R-:W-:-:S03]  /*6d30*/  IMAD.MOV.U32 R205, RZ, RZ, R139 ;  /* 0x000000ffffcd7224 */ /* 0x000fc600078e008b */
[C---:B------:R-:W-:Y:S01]  /*6d40*/  HMMA.16816.F32 R228, R8.reuse, R6, R44 ;  /* 0x0000000608e4723c */ /* 0x040fe2000000182c */
[----:B------:R-:W1:Y:S06]  /*6d50*/  LDSM.16.MT88.4 R4, [R199+0x12800] ;  /* 0x01280000c704783b */ /* 0x000e6c0000004200 */
[----:B------:R-:W-:Y:S01]  /*6d60*/  MOV R46, R179 ;  /* 0x000000b3002e7202 */ /* 0x000fe20000000f00 */
[----:B------:R-:W-:Y:S01]  /*6d70*/  HMMA.16816.F32 R232, R8, R18, R108 ;  /* 0x0000001208e8723c */ /* 0x000fe2000000186c */
[----:B------:R-:W2:Y:S01]  /*6d80*/  LDSM.16.MT88.4 R16, [R198+0x12800] ;  /* 0x01280000c610783b */ /* 0x000ea20000004200 */
[----:B------:R-:W-:Y:S01]  /*6d90*/  MOV R131, R122 ;  /* 0x0000007a00837202 */ /* 0x000fe20000000f00 */
[----:B------:R-:W-:Y:S01]  /*6da0*/  IMAD.MOV.U32 R130, RZ, RZ, R123 ;  /* 0x000000ffff827224 */ /* 0x000fe200078e007b */
[----:B------:R-:W-:Y:S01]  /*6db0*/  MOV R128, R121 ;  /* 0x0000007900807202 */ /* 0x000fe20000000f00 */
[----:B------:R-:W-:-:S02]  /*6dc0*/  IMAD.MOV.U32 R129, RZ, RZ, R120 ;  /* 0x000000ffff817224 */ /* 0x000fc400078e0078 */
[----:B------:R-:W-:Y:S01]  /*6dd0*/  IMAD.MOV.U32 R45, RZ, RZ, R178 ;  /* 0x000000ffff2d7224 */ /* 0x000fe200078e00b2 */
[----:B------:R-:W-:Y:S01]  /*6de0*/  MOV R3, R20 ;  /* 0x0000001400037202 */ /* 0x000fe20000000f00 */
[----:B------:R-:W-:Y:S01]  /*6df0*/  IMAD.MOV.U32 R73, RZ, RZ, R22 ;  /* 0x000000ffff497224 */ /* 0x000fe200078e0016 */
[C---:B----4-:R-:W-:Y:S01]  /*6e00*/  HMMA.16816.F32 R120, R8.reuse, R26, R104 ;  /* 0x0000001a0878723c */ /* 0x050fe20000001868 */
[----:B------:R-:W-:Y:S02]  /*6e10*/  IMAD.MOV.U32 R72, RZ, RZ, R23 ;  /* 0x000000ffff487224 */ /* 0x000fe400078e0017 */
[----:B------:R-:W-:Y:S02]  /*6e20*/  IMAD.MOV.U32 R0, RZ, RZ, R21 ;  /* 0x000000ffff007224 */ /* 0x000fe400078e0015 */
[----:B------:R-:W-:Y:S02]  /*6e30*/  IMAD.MOV.U32 R44, RZ, RZ, R177 ;  /* 0x000000ffff2c7224 */ /* 0x000fe400078e00b1 */
[----:B------:R-:W-:Y:S01]  /*6e40*/  IMAD.MOV.U32 R105, RZ, RZ, R130 ;  /* 0x000000ffff697224 */ /* 0x000fe200078e0082 */
[----:B------:R-:W-:Y:S01]  /*6e50*/  HMMA.16816.F32 R20, R8, R28, R60 ;  /* 0x0000001c0814723c */ /* 0x000fe2000000183c */
[----:B------:R-:W-:Y:S01]  /*6e60*/  MOV R106, R129 ;  /* 0x00000081006a7202 */ /* 0x000fe20000000f00 */
[----:B------:R-:W-:-:S02]  /*6e70*/  IMAD.MOV.U32 R107, RZ, RZ, R174 ;  /* 0x000000ffff6b7224 */ /* 0x000fc400078e00ae */
[----:B------:R-:W-:-:S03]  /*6e80*/  IMAD.MOV.U32 R47, RZ, RZ, R180 ;  /* 0x000000ffff2f7224 */ /* 0x000fc600078e00b4 */
[----:B------:R-:W-:Y:S01]  /*6e90*/  IMAD.MOV.U32 R63, RZ, RZ, R131 ;  /* 0x000000ffff3f7224 */ /* 0x000fe200078e0083 */
[----:B------:R-:W-:Y:S01]  /*6ea0*/  HMMA.16816.F32 R108, R8, R24, R68 ;  /* 0x00000018086c723c */ /* 0x000fe20000001844 */
[----:B------:R-:W3:Y:S01]  /*6eb0*/  LDSM.16.MT88.4 R24, [R197+0x14800] ;  /* 0x01480000c518783b */ /* 0x000ee20000004200 */
[----:B------:R-:W-:Y:S02]  /*6ec0*/  IMAD.MOV.U32 R62, RZ, RZ, R128 ;  /* 0x000000ffff3e7224 */ /* 0x000fe400078e0080 */
[----:B------:R-:W-:-:S04]  /*6ed0*/  IMAD.MOV.U32 R61, RZ, RZ, R3 ;  /* 0x000000ffff3d7224 */ /* 0x000fc800078e0003 */
[C---:B-1----:R-:W-:Y:S08]  /*6ee0*/  HMMA.16816.F32 R116, R8.reuse, R4, R116 ;  /* 0x000000040874723c */ /* 0x042ff00000001874 */
[----:B------:R-:W-:Y:S01]  /*6ef0*/  HMMA.16816.F32 R224, R8, R6, R96 ;  /* 0x0000000608e0723c */ /* 0x000fe20000001860 */
[----:B------:R-:W1:Y:S01]  /*6f00*/  LDSM.16.MT88.4 R4, [R199+0x14800] ;  /* 0x01480000c704783b */ /* 0x000e620000004200 */
[----:B------:R-:W-:Y:S01]  /*6f10*/  MOV R60, R23 ;  /* 0x00000017003c7202 */ /* 0x000fe20000000f00 */
[----:B------:R-:W-:Y:S01]  /*6f20*/  IMAD.MOV.U32 R29, RZ, RZ, R20 ;  /* 0x000000ffff1d7224 */ /* 0x000fe200078e0014 */
[----:B------:R-:W-:Y:S01]  /*6f30*/  MOV R104, R21 ;  /* 0x0000001500687202 */ /* 0x000fe20000000f00 */
[----:B------:R-:W-:-:S02]  /*6f40*/  IMAD.MOV.U32 R28, RZ, RZ, R22 ;  /* 0x000000ffff1c7224 */ /* 0x000fc400078e0016 */
[----:B------:R-:W4:Y:S01]  /*6f50*/  LDSM.16.MT88.4 R20, [R196+0x14800] ;  /* 0x01480000c414783b */ /* 0x000f220000004200 */
[----:B--2---:R-:W-:Y:S01]  /*6f60*/  HMMA.16816.F32 R248, R8, R16, R56 ;  /* 0x0000001008f8723c */ /* 0x004fe20000001838 */
[----:B------:R-:W-:Y:S01]  /*6f70*/  MOV R98, R45 ;  /* 0x0000002d00627202 */ /* 0x000fe20000000f00 */
[----:B------:R-:W-:Y:S02]  /*6f80*/  IMAD.MOV.U32 R97, RZ, RZ, R44 ;  /* 0x000000ffff617224 */ /* 0x000fe400078e002c */
[----:B------:R-:W-:-:S04]  /*6f90*/  IMAD.MOV.U32 R99, RZ, RZ, R46 ;  /* 0x000000ffff637224 */ /* 0x000fc800078e002e */
        /* <DEDUP_REMOVED lines=14> */
[----:B------:R-:W-:Y:S01]  /*7080*/  MOV R93, R69 ;  /* 0x00000045005d7202 */ /* 0x000fe20000000f00 */
[----:B------:R-:W-:Y:S01]  /*7090*/  IMAD.MOV.U32 R102, RZ, RZ, R0 ;  /* 0x000000ffff667224 */ /* 0x000fe200078e0000 */
[----:B------:R-:W-:Y:S01]  /*70a0*/  MOV R0, UR18 ;  /* 0x0000001200007c02 */ /* 0x000fe20008000f00 */
[----:B------:R-:W-:Y:S01]  /*70b0*/  IMAD.MOV.U32 R100, RZ, RZ, R60 ;  /* 0x000000ffff647224 */ /* 0x000fe200078e003c */
[----:B------:R-:W-:Y:S01]  /*70c0*/  MOV R101, R29 ;  /* 0x0000001d00657202 */ /* 0x000fe20000000f00 */
[----:B------:R-:W-:Y:S01]  /*70d0*/  IMAD.MOV.U32 R103, RZ, RZ, R73 ;  /* 0x000000ffff677224 */ /* 0x000fe200078e0049 */
[----:B------:R-:W-:Y:S01]  /*70e0*/  LOP3.LUT R0, R145, UR23, R0, 0x96, !PT ;  /* 0x0000001791007c12 */ /* 0x000fe2000f8e9600 */
[----:B---3--:R-:W-:Y:S01]  /*70f0*/  HMMA.16816.F32 R172, R8, R24, R36 ;  /* 0x0000001808ac723c */ /* 0x008fe20000001824 */
[----:B------:R-:W-:Y:S01]  /*7100*/  MOV R60, R72 ;  /* 0x00000048003c7202 */ /* 0x000fe20000000f00 */
[----:B------:R-:W-:Y:S01]  /*7110*/  IMAD.MOV.U32 R145, RZ, RZ, R101 ;  /* 0x000000ffff917224 */ /* 0x000fe200078e0065 */
[----:B------:R-:W3:Y:S01]  /*7120*/  LDSM.16.MT88.4 R28, [R199+0x16800] ;  /* 0x01680000c71c783b */ /* 0x000ee20000004200 */
[----:B------:R-:W-:-:S02]  /*7130*/  IMAD.MOV.U32 R96, RZ, RZ, R70 ;  /* 0x000000ffff607224 */ /* 0x000fc400078e0046 */
[----:B------:R-:W-:Y:S02]  /*7140*/  IMAD.MOV.U32 R116, RZ, RZ, R47 ;  /* 0x000000ffff747224 */ /* 0x000fe400078e002f */
[C---:B-1----:R-:W-:Y:S01]  /*7150*/  HMMA.16816.F32 R128, R8.reuse, R4, R80 ;  /* 0x000000040880723c */ /* 0x042fe20000001850 */
[----:B------:R-:W-:Y:S02]  /*7160*/  IMAD.MOV.U32 R38, RZ, RZ, R94 ;  /* 0x000000ffff267224 */ /* 0x000fe400078e005e */
[----:B------:R-:W-:Y:S02]  /*7170*/  IMAD.MOV.U32 R39, RZ, RZ, R95 ;  /* 0x000000ffff277224 */ /* 0x000fe400078e005f */
[----:B------:R-:W-:Y:S02]  /*7180*/  IMAD.MOV.U32 R95, RZ, RZ, R105 ;  /* 0x000000ffff5f7224 */ /* 0x000fe400078e0069 */
[----:B------:R-:W-:Y:S01]  /*7190*/  IMAD.WIDE.U32 R4, R0, -0x326172a9, RZ ;  /* 0xcd9e8d5700047825 */ /* 0x000fe200078e00ff */
[C---:B----4-:R-:W-:Y:S03]  /*71a0*/  HMMA.16816.F32 R176, R8.reuse, R22, R88 ;  /* 0x0000001608b0723c */ /* 0x050fe60000001858 */
[----:B------:R-:W-:Y:S01]  /*71b0*/  IMAD.MOV.U32 R105, RZ, RZ, R210 ;  /* 0x000000ffff697224 */ /* 0x000fe200078e00d2 */
[----:B------:R-:W-:Y:S01]  /*71c0*/  LOP3.LUT R3, R5, UR6, R54, 0x96, !PT ;  /* 0x0000000605037c12 */ /* 0x000fe2000f8e9636 */
[----:B------:R1:W5:Y:S01]  /*71d0*/  LDL.LU R210, [R1+0x80] ;  /* 0x0000800001d27983 */ /* 0x0003620000300800 */
[----:B------:R-:W-:Y:S01]  /*71e0*/  LOP3.LUT R0, R53, UR32, R4, 0x96, !PT ;  /* 0x0000002035007c12 */ /* 0x000fe2000f8e9604 */
[----:B------:R-:W-:Y:S01]  /*71f0*/  IMAD.MOV.U32 R91, RZ, RZ, R68 ;  /* 0x000000ffff5b7224 */ /* 0x000fe200078e0044 */
[----:B--2---:R-:W-:Y:S01]  /*7200*/  HMMA.16816.F32 R72, R8, R18, R140 ;  /* 0x000000120848723c */ /* 0x004fe2000000188c */
[----:B------:R-:W-:Y:S01]  /*7210*/  IMAD.WIDE.U32 R4, R3, -0x2daee0ad, RZ ;  /* 0xd2511f5303047825 */ /* 0x000fe200078e00ff */
[----:B------:R-:W-:-:S02]  /*7220*/  MOV R89, R93 ;  /* 0x0000005d00597202 */ /* 0x000fc40000000f00 */
[----:B------:R-:W-:Y:S01]  /*7230*/  MOV R88, R100 ;  /* 0x0000006400587202 */ /* 0x000fe20000000f00 */
[----:B------:R-:W-:Y:S01]  /*7240*/  IMAD.MOV.U32 R90, RZ, RZ, R91 ;  /* 0x000000ffff5a7224 */ /* 0x000fe200078e005b */
[----:B------:R-:W-:Y:S01]  /*7250*/  LOP3.LUT R3, R5, UR31, R64, 0x96, !PT ;  /* 0x0000001f05037c12 */ /* 0x000fe2000f8e9640 */
[----:B------:R-:W-:Y:S01]  /*7260*/  IMAD.MOV.U32 R142, RZ, RZ, R118 ;  /* 0x000000ffff8e7224 */ /* 0x000fe200078e0076 */
[C---:B------:R-:W-:Y:S01]  /*7270*/  HMMA.16816.F32 R136, R8.reuse, R26, R84 ;  /* 0x0000001a0888723c */ /* 0x040fe20000001854 */
        /* <DEDUP_REMOVED lines=10> */
[C---:B------:R-:W-:Y:S01]  /*7320*/  HMMA.16816.F32 R180, R8.reuse, R20, R40 ;  /* 0x0000001408b4723c */ /* 0x040fe20000001828 */
[----:B------:R-:W-:Y:S01]  /*7330*/  IMAD.MOV.U32 R85, RZ, RZ, R207 ;  /* 0x000000ffff557224 */ /* 0x000fe200078e00cf */
        /* <DEDUP_REMOVED lines=13> */
[----:B------:R-:W-:Y:S01]  /*7410*/  IMAD.MOV.U32 R144, RZ, RZ, R96 ;  /* 0x000000ffff907224 */ /* 0x000fe200078e0060 */
[----:B------:R-:W-:Y:S01]  /*7420*/  MOV R96, R116 ;  /* 0x0000007400607202 */ /* 0x000fe20000000f00 */
[----:B------:R-:W-:Y:S01]  /*7430*/  IMAD.MOV.U32 R117, RZ, RZ, R204 ;  /* 0x000000ffff757224 */ /* 0x000fe200078e00cc */
[----:B------:R-:W2:Y:S01]  /*7440*/  LDSM.16.MT88.4 R20, [R196+0x16800] ;  /* 0x01680000c414783b */ /* 0x000ea20000004200 */
[----:B------:R-:W-:Y:S01]  /*7450*/  FFMA.FTZ R5, R244, c[0x0][0x23c], -R13 ;  /* 0x00008f00f4057a23 */ /* 0x000fe2000001080d */
        /* <DEDUP_REMOVED lines=12> */
[----:B------:R-:W4:Y:S01]  /*7520*/  MUFU.EX2 R16, R5 ;  /* 0x0000000500107308 */ /* 0x000f220000000800 */
[----:B------:R-:W-:Y:S01]  /*7530*/  IMAD.WIDE.U32 R6, R0, -0x2daee0ad, RZ ;  /* 0xd2511f5300067825 */ /* 0x000fe200078e00ff */
[----:B------:R1:W5:Y:S02]  /*7540*/  LDL.LU R201, [R1+0x5c] ;  /* 0x00005c0001c97983 */ /* 0x0003640000300800 */
[C---:B---3--:R-:W-:Y:S01]  /*7550*/  HMMA.16816.F32 R44, R8.reuse, R30, R164 ;  /* 0x0000001e082c723c */ /* 0x048fe200000018a4 */
[----:B------:R-:W-:Y:S01]  /*7560*/  IMAD.MOV.U32 R101, RZ, RZ, R102 ;  /* 0x000000ffff657224 */ /* 0x000fe200078e0066 */
[----:B------:R-:W3:Y:S01]  /*7570*/  LDL.LU R105, [R1+0x8] ;  /* 0x0000080001697983 */ /* 0x000ee20000300800 */
[----:B------:R-:W-:Y:S01]  /*7580*/  LOP3.LUT R0, R7, UR29, R4, 0x96, !PT ;  /* 0x0000001d07007c12 */ /* 0x000fe2000f8e9604 */
[----:B------:R-:W-:Y:S01]  /*7590*/  IMAD.MOV.U32 R100, RZ, RZ, R61 ;  /* 0x000000ffff647224 */ /* 0x000fe200078e003d */
[----:B------:R-:W-:Y:S01]  /*75a0*/  MOV R102, R103 ;  /* 0x0000006700667202 */ /* 0x000fe20000000f00 */
[----:B------:R-:W1:Y:S01]  /*75b0*/  LDSM.16.MT88.4 R24, [R197+0x16800] ;  /* 0x01680000c518783b */ /* 0x000e620000004200 */
[----:B------:R-:W-:Y:S01]  /*75c0*/  IMAD.MOV.U32 R103, RZ, RZ, R60 ;  /* 0x000000ffff677224 */ /* 0x000fe200078e003c */
[----:B------:R-:W-:Y:S01]  /*75d0*/  HMMA.16816.F32 R40, R8, R28, R160 ;  /* 0x0000001c0828723c */ /* 0x000fe200000018a0 */
[----:B------:R-:W-:Y:S01]  /*75e0*/  IMAD.WIDE.U32 R36, R0, -0x326172a9, RZ ;  /* 0xcd9e8d5700247825 */ /* 0x000fe200078e00ff */
[----:B----4-:R-:W-:-:S03]  /*75f0*/  MOV R166, R16 ;  /* 0x0000001000a67202 */ /* 0x010fc60000000f00 */
[----:B------:R-:W-:-:S04]  /*7600*/  IMAD.WIDE.U32 R4, R3, -0x326172a9, RZ ;  /* 0xcd9e8d5703047825 */ /* 0x000fc800078e00ff */
[----:B------:R-:W-:Y:S01]  /*7610*/  FFMA.FTZ R0, R170, c[0x0][0x23c], -R13 ;  /* 0x00008f00aa007a23 */ /* 0x000fe2000001080d */
[----:B------:R-:W-:Y:S01]  /*7620*/  LOP3.LUT R3, R5, UR30, R52, 0x96, !PT ;  /* 0x0000001e05037c12 */ /* 0x000fe2000f8e9634 */
[----:B------:R-:W-:Y:S02]  /*7630*/  IMAD.MOV.U32 R94, RZ, RZ, R63 ;  /* 0x000000ffff5e7224 */ /* 0x000fe400078e003f */
[----:B------:R4:W1:Y:S01]  /*7640*/  MUFU.EX2 R17, R0 ;  /* 0x0000000000117308 */ /* 0x0008620000000800 */
[C---:B--2---:R-:W-:Y:S08]  /*7650*/  HMMA.16816.F32 R64, R8.reuse, R22, R32 ;  /* 0x000000160840723c */ /* 0x044ff00000001820 */
[----:B------:R-:W-:Y:S01]  /*7660*/  HMMA.16816.F32 R68, R8, R20, R152 ;  /* 0x000000140844723c */ /* 0x000fe20000001898 */
[----:B------:R-:W2:Y:S01]  /*7670*/  LDSM.16.MT88.4 R20, [R198+0x16800] ;  /* 0x01680000c614783b */ /* 0x000ea20000004200 */
[----:B----4-:R-:W-:Y:S01]  /*7680*/  LOP3.LUT R0, R37, UR28, R4, 0x96, !PT ;  /* 0x0000001c25007c12 */ /* 0x010fe2000f8e9604 */
[----:B------:R-:W-:-:S04]  /*7690*/  IMAD.WIDE.U32 R4, R3, -0x2daee0ad, RZ ;  /* 0xd2511f5303047825 */ /* 0x000fc800078e00ff */
[----:B------:R-:W-:Y:S02]  /*76a0*/  FFMA.FTZ R3, R171, c[0x0][0x23c], -R13 ;  /* 0x00008f00ab037a23 */ /* 0x000fe4000001080d */
[----:B------:R-:W-:Y:S02]  /*76b0*/  IMAD.WIDE.U32 R34, R0, -0x2daee0ad, RZ ;  /* 0xd2511f5300227825 */ /* 0x000fe400078e00ff */
[----:B------:R4:W4:Y:S01]  /*76c0*/  MUFU.EX2 R18, R3 ;  /* 0x0000000300127308 */ /* 0x0009220000000800 */
[----:B-1----:R-:W-:Y:S01]  /*76d0*/  HMMA.16816.F32 R56, R8, R24, R156 ;  /* 0x000000180838723c */ /* 0x002fe2000000189c */
[----:B------:R-:W-:Y:S01]  /*76e0*/  IMAD.MOV.U32 R165, RZ, RZ, R17 ;  /* 0x000000ffffa57224 */ /* 0x000fe200078e0011 */
[----:B------:R-:W-:-:S06]  /*76f0*/  LOP3.LUT R0, R35, UR5, R4, 0x96, !PT ;  /* 0x0000000523007c12 */ /* 0x000fcc000f8e9604 */
[----:B------:R-:W-:Y:S01]  /*7700*/  HMMA.16816.F32 R48, R8, R26, R48 ;  /* 0x0000001a0830723c */ /* 0x000fe20000001830 */
[----:B------:R-:W-:Y:S01]  /*7710*/  LDSM.16.MT88.4 R24, [R197+0x11000] ;  /* 0x01100000c518783b */ /* 0x000fe20000004200 */
[----:B----4-:R-:W-:Y:S01]  /*7720*/  LOP3.LUT R3, R5, UR17, R6, 0x96, !PT ;  /* 0x0000001105037c12 */ /* 0x010fe2000f8e9606 */
[----:B------:R-:W-:Y:S02]  /*7730*/  FFMA.FTZ R5, R223, c[0x0][0x23c], -R13 ;  /* 0x00008f00df057a23 */ /* 0x000fe4000001080d */
[----:B------:R-:W-:Y:S02]  /*7740*/  IMAD.MOV.U32 R164, RZ, RZ, R18 ;  /* 0x000000ffffa47224 */ /* 0x000fe400078e0012 */
[----:B------:R1:W4:Y:S01]  /*7750*/  MUFU.EX2 R158, R5 ;  /* 0x00000005009e7308 */ /* 0x0003220000000800 */
[----:B------:R-:W-:Y:S01]  /*7760*/  IMAD.WIDE.U32 R32, R3, -0x326172a9, RZ ;  /* 0xcd9e8d5703207825 */ /* 0x000fe200078e00ff */
[----:B------:R-:W2:Y:S03]  /*7770*/  LDSM.16.MT88.4 R16, [R196+0x11000] ;  /* 0x01100000c410783b */ /* 0x000ea60000004200 */
[----:B------:R-:W-:-:S02]  /*7780*/  FFMA.FTZ R6, R246, c[0x0][0x23c], -R12 ;  /* 0x00008f00f6067a23 */ /* 0x000fc4000001080c */
[----:B-1----:R-:W-:-:S04]  /*7790*/  IMAD.WIDE.U32 R4, R0, -0x326172a9, RZ ;  /* 0xcd9e8d5700047825 */ /* 0x002fc800078e00ff */
[----:B------:R-:W-:Y:S01]  /*77a0*/  FFMA.FTZ R0, R252, c[0x0][0x23c], -R12 ;  /* 0x00008f00fc007a23 */ /* 0x000fe2000001080c */
[C---:B------:R-:W-:Y:S02]  /*77b0*/  LOP3.LUT R3, R4.reuse, 0xffff, RZ, 0xc0, !PT ;  /* 0x0000ffff04037812 */ /* 0x040fe400078ec0ff */
[----:B------:R-:W-:Y:S01]  /*77c0*/  LOP3.LUT R15, R4, 0xff, RZ, 0xc0, !PT ;  /* 0x000000ff040f7812 */ /* 0x000fe200078ec0ff */
[----:B------:R1:W-:Y:S01]  /*77d0*/  MUFU.EX2 R252, R0 ;  /* 0x0000000000fc7308 */ /* 0x0003e20000000800 */
[--C-:B------:R-:W-:Y:S02]  /*77e0*/  SHF.R.U32.HI R7, RZ, 0x10, R4.reuse ;  /* 0x00000010ff077819 */ /* 0x100fe40000011604 */
[----:B------:R-:W-:Y:S01]  /*77f0*/  MOV R159, R38 ;  /* 0x00000026009f7202 */ /* 0x000fe20000000f00 */
[----:B------:R-:W-:Y:S01]  /*7800*/  IMAD.MOV.U32 R38, RZ, RZ, R117 ;  /* 0x000000ffff267224 */ /* 0x000fe200078e0075 */
[----:B------:R-:W-:Y:S01]  /*7810*/  MOV R162, R140 ;  /* 0x0000008c00a27202 */ /* 0x000fe20000000f00 */
[----:B------:R-:W-:Y:S01]  /*7820*/  IMAD.MOV.U32 R157, RZ, RZ, R145 ;  /* 0x000000ffff9d7224 */ /* 0x000fe200078e0091 */
[----:B------:R-:W-:-:S02]  /*7830*/  SHF.R.U32.HI R14, RZ, 0x18, R4 ;  /* 0x00000018ff0e7819 */ /* 0x000fc40000011604 */
[----:B-1----:R-:W-:Y:S01]  /*7840*/  LOP3.LUT R0, R5, UR9, R32, 0x96, !PT ;  /* 0x0000000905007c12 */ /* 0x002fe2000f8e9620 */
[----:B------:R-:W-:-:S04]  /*7850*/  FFMA.FTZ R5, R245, c[0x0][0x23c], -R12 ;  /* 0x00008f00f5057a23 */ /* 0x000fc8000001080c */
[----:B------:R1:W1:Y:S01]  /*7860*/  MUFU.EX2 R223, R5 ;  /* 0x0000000500df7308 */ /* 0x0002620000000800 */
[----:B------:R-:W-:Y:S01]  /*7870*/  MOV R145, R116 ;  /* 0x0000007400917202 */ /* 0x000fe20000000f00 */
[----:B------:R-:W-:Y:S01]  /*7880*/  IMAD.MOV.U32 R117, RZ, RZ, R104 ;  /* 0x000000ffff757224 */ /* 0x000fe200078e0068 */
[----:B------:R-:W-:Y:S01]  /*7890*/  LOP3.LUT R4, R7, 0xff, RZ, 0xc0, !PT ;  /* 0x000000ff07047812 */ /* 0x000fe200078ec0ff */
[----:B------:R-:W-:Y:S01]  /*78a0*/  IMAD.MOV.U32 R104, RZ, RZ, R150 ;  /* 0x000000ffff687224 */ /* 0x000fe200078e0096 */
[----:B------:R-:W-:-:S03]  /*78b0*/  MOV R116, R119 ;  /* 0x0000007700747202 */ /* 0x000fc60000000f00 */
[----:B------:R2:W-:Y:S01]  /*78c0*/  MUFU.EX2 R171, R6 ;  /* 0x0000000600ab7308 */ /* 0x0005e20000000800 */
[----:B------:R-:W-:Y:S02]  /*78d0*/  MOV R119, R106 ;  /* 0x0000006a00777202 */ /* 0x000fe40000000f00 */
[----:B-1----:R-:W-:Y:S02]  /*78e0*/  SHF.R.U32.HI R5, RZ, 0x8, R3 ;  /* 0x00000008ff057819 */ /* 0x002fe40000011603 */
[C---:B------:R-:W-:Y:S01]  /*78f0*/  LOP3.LUT R3, R0.reuse, 0xffff, RZ, 0xc0, !PT ;  /* 0x0000ffff00037812 */ /* 0x040fe200078ec0ff */
[----:B------:R-:W-:Y:S01]  /*7900*/  IMAD.MOV.U32 R150, RZ, RZ, R200 ;  /* 0x000000ffff967224 */ /* 0x000fe200078e00c8 */
[----:B------:R-:W-:Y:S01]  /*7910*/  MOV R106, R169 ;  /* 0x000000a9006a7202 */ /* 0x000fe20000000f00 */
[----:B------:R-:W-:Y:S01]  /*7920*/  IMAD.MOV.U32 R161, RZ, RZ, R38 ;  /* 0x000000ffffa17224 */ /* 0x000fe200078e0026 */
[----:B------:R1:W5:Y:S01]  /*7930*/  LDL.LU R200, [R1+0x58] ;  /* 0x0000580001c87983 */ /* 0x0003620000300800 */
[----:B--2---:R-:W-:Y:S01]  /*7940*/  PRMT R6, R15, 0x5410, R5 ;  /* 0x000054100f067816 */ /* 0x004fe20000000005 */
[----:B------:R-:W-:Y:S01]  /*7950*/  FFMA.FTZ R5, R247, c[0x0][0x23c], -R12 ;  /* 0x00008f00f7057a23 */ /* 0x000fe2000001080c */
[----:B------:R-:W-:Y:S01]  /*7960*/  LOP3.LUT R7, R0, 0xff, RZ, 0xc0, !PT ;  /* 0x000000ff00077812 */ /* 0x000fe200078ec0ff */
[----:B------:R-:W-:Y:S01]  /*7970*/  IMAD.MOV.U32 R28, RZ, RZ, R162 ;  /* 0x000000ffff1c7224 */ /* 0x000fe200078e00a2 */
[----:B------:R-:W-:Y:S01]  /*7980*/  SHF.R.U32.HI R3, RZ, 0x8, R3 ;  /* 0x00000008ff037819 */ /* 0x000fe20000011603 */
[----:B------:R-:W-:Y:S01]  /*7990*/  IMAD.MOV.U32 R38, RZ, RZ, R149 ;  /* 0x000000ffff267224 */ /* 0x000fe200078e0095 */
[----:B------:R2:W1:Y:S01]  /*79a0*/  MUFU.EX2 R170, R5 ;  /* 0x0000000500aa7308 */ /* 0x0004620000000800 */
[----:B------:R1:W5:Y:S01]  /*79b0*/  LDL.LU R169, [R1+0x54] ;  /* 0x0000540001a97983 */ /* 0x0003620000300800 */
[----:B------:R-:W-:Y:S01]  /*79c0*/  IMAD.MOV.U32 R162, RZ, RZ, R39 ;  /* 0x000000ffffa27224 */ /* 0x000fe200078e0027 */
[----:B------:R-:W-:Y:S01]  /*79d0*/  MOV R149, R168 ;  /* 0x000000a800957202 */ /* 0x000fe20000000f00 */
[----:B------:R-:W-:Y:S01]  /*79e0*/  IMAD.MOV.U32 R39, RZ, RZ, R151 ;  /* 0x000000ffff277224 */ /* 0x000fe200078e0097 */
[----:B------:R-:W-:Y:S01]  /*79f0*/  PRMT R14, R4, 0x5410, R14 ;  /* 0x00005410040e7816 */ /* 0x000fe2000000000e */
[----:B------:R1:W5:Y:S01]  /*7a00*/  LDL.LU R168, [R1+0x50] ;  /* 0x0000500001a87983 */ /* 0x0003620000300800 */
[----:B------:R-:W-:-:S03]  /*7a10*/  SHF.R.U32.HI R4, RZ, 0x10, R0 ;  /* 0x00000010ff047819 */ /* 0x000fc60000011600 */
[----:B------:R1:W5:Y:S01]  /*7a20*/  LDL.LU R151, [R1+0x4c] ;  /* 0x00004c0001977983 */ /* 0x0003620000300800 */
[----:B------:R-:W-:Y:S02]  /*7a30*/  PRMT R3, R7, 0x5410, R3 ;  /* 0x0000541007037816 */ /* 0x000fe40000000003 */
[----:B------:R-:W-:Y:S02]  /*7a40*/  LOP3.LUT R4, R4, 0xff, RZ, 0xc0, !PT ;  /* 0x000000ff04047812 */ /* 0x000fe400078ec0ff */
[----:B--2---:R-:W-:Y:S01]  /*7a50*/  SHF.R.U32.HI R5, RZ, 0x18, R0 ;  /* 0x00000018ff057819 */ /* 0x004fe20000011600 */
[--C-:B------:R-:W-:Y:S01]  /*7a60*/  HSET2.LE.AND R0, R3, R142.reuse, PT ;  /* 0x0000008e03007233 */ /* 0x100fe20003803000 */
[----:B------:R-:W-:Y:S02]  /*7a70*/  F2FP.PACK_AB R3, R165, R166 ;  /* 0x000000a6a503723e */ /* 0x000fe400000000ff */
[----:B------:R-:W-:Y:S01]  /*7a80*/  PRMT R5, R4, 0x5410, R5 ;  /* 0x0000541004057816 */ /* 0x000fe20000000005 */
[----:B------:R-:W-:Y:S01]  /*7a90*/  HMMA.16816.F32 R60, R8, R20, R184 ;  /* 0x00000014083c723c */ /* 0x000fe200000018b8 */
[----:B------:R-:W-:Y:S01]  /*7aa0*/  LOP3.LUT R4, R0, R3, RZ, 0xc0, !PT ;  /* 0x0000000300047212 */ /* 0x000fe200078ec0ff */
[--C-:B------:R-:W-:Y:S01]  /*7ab0*/  HSET2.LE.AND R6, R6, R142.reuse, PT ;  /* 0x0000008e06067233 */ /* 0x100fe20003803000 */
[----:B----4-:R-:W-:Y:S01]  /*7ac0*/  F2FP.PACK_AB R7, R158, R164 ;  /* 0x000000a49e07723e */ /* 0x010fe200000000ff */
[----:B------:R-:W-:Y:S01]  /*7ad0*/  HSET2.LE.AND R0, R5, R142, PT ;  /* 0x0000008e05007233 */ /* 0x000fe20003803000 */
[----:B------:R-:W-:-:S03]  /*7ae0*/  F2FP.PACK_AB R3, R223, R252 ;  /* 0x000000fcdf03723e */ /* 0x000fc600000000ff */
[----:B------:R-:W-:Y:S01]  /*7af0*/  HMMA.16816.F32 R52, R8, R22, R188 ;  /* 0x000000160834723c */ /* 0x000fe200000018bc */
[----:B------:R-:W-:Y:S01]  /*7b00*/  LOP3.LUT R6, R6, R7, RZ, 0xc0, !PT ;  /* 0x0000000706067212 */ /* 0x000fe200078ec0ff */
[----:B------:R-:W-:Y:S01]  /*7b10*/  IMAD.MOV.U32 R132, RZ, RZ, R88 ;  /* 0x000000ffff847224 */ /* 0x000fe200078e0058 */
[----:B------:R-:W-:Y:S01]  /*7b20*/  LOP3.LUT R5, R0, R3, RZ, 0xc0, !PT ;  /* 0x0000000300057212 */ /* 0x000fe200078ec0ff */
[----:B------:R-:W-:Y:S01]  /*7b30*/  IMAD.MOV.U32 R133, RZ, RZ, R89 ;  /* 0x000000ffff857224 */ /* 0x000fe200078e0059 */
[----:B------:R-:W-:Y:S01]  /*7b40*/  MOV R134, R90 ;  /* 0x0000005a00867202 */ /* 0x000fe20000000f00 */
[----:B------:R-:W-:Y:S01]  /*7b50*/  IMAD.MOV.U32 R135, RZ, RZ, R91 ;  /* 0x000000ffff877224 */ /* 0x000fe200078e005b */
[----:B------:R-:W-:Y:S01]  /*7b60*/  HSET2.LE.AND R8, R14, R142, PT ;  /* 0x0000008e0e087233 */ /* 0x000fe20003803000 */
[----:B-1----:R-:W-:Y:S01]  /*7b70*/  F2FP.PACK_AB R9, R170, R171 ;  /* 0x000000abaa09723e */ /* 0x002fe200000000ff */
[----:B------:R-:W-:Y:S03]  /*7b80*/  LDSM.16.MT88.4 R20, [R199+0x11000] ;  /* 0x01100000c714783b */ /* 0x000fe60000004200 */
[----:B------:R-:W-:-:S02]  /*7b90*/  LOP3.LUT R7, R8, R9, RZ, 0xc0, !PT ;  /* 0x0000000908077212 */ /* 0x000fc400078ec0ff */
[----:B------:R-:W1:Y:S05]  /*7ba0*/  LDSM.16.MT88.4 R8, [R198+0x11000] ;  /* 0x01100000c608783b */ /* 0x000e6a0000004200 */
[C---:B------:R-:W-:Y:S08]  /*7bb0*/  HMMA.16816.F32 R152, R4.reuse, R16, R76 ;  /* 0x000000100498723c */ /* 0x040ff0000000184c */
[C---:B------:R-:W-:Y:S01]  /*7bc0*/  HMMA.16816.F32 R76, R4.reuse, R18, R240 ;  /* 0x00000012044c723c */ /* 0x040fe200000018f0 */
[----:B------:R-:W2:Y:S07]  /*7bd0*/  LDSM.16.MT88.4 R16, [R196+0x13000] ;  /* 0x01300000c410783b */ /* 0x000eae0000004200 */
[C---:B------:R-:W-:Y:S08]  /*7be0*/  HMMA.16816.F32 R84, R4.reuse, R24, R84 ;  /* 0x000000180454723c */ /* 0x040ff00000001854 */
[----:B------:R-:W-:Y:S01]  /*7bf0*/  HMMA.16816.F32 R88, R4, R26, R236 ;  /* 0x0000001a0458723c */ /* 0x000fe200000018ec */
[----:B------:R-:W4:Y:S01]  /*7c00*/  LDSM.16.MT88.4 R24, [R197+0x13000] ;  /* 0x01300000c518783b */ /* 0x000f220000004200 */
[----:B------:R-:W-:Y:S01]  /*7c10*/  MOV R156, R132 ;  /* 0x00000084009c7202 */ /* 0x000fe20000000f00 */
[----:B------:R-:W-:-:S02]  /*7c20*/  IMAD.MOV.U32 R132, RZ, RZ, R133 ;  /* 0x000000ffff847224 */ /* 0x000fc400078e0085 */
[----:B------:R-:W-:Y:S01]  /*7c30*/  IMAD.MOV.U32 R133, RZ, RZ, R134 ;  /* 0x000000ffff857224 */ /* 0x000fe200078e0086 */
[----:B------:R-:W-:Y:S01]  /*7c40*/  MOV R134, R135 ;  /* 0x0000008700867202 */ /* 0x000fe20000000f00 */
[----:B------:R-:W-:Y:S02]  /*7c50*/  IMAD.MOV.U32 R35, RZ, RZ, R143 ;  /* 0x000000ffff237224 */ /* 0x000fe400078e008f */
[----:B------:R-:W-:Y:S01]  /*7c60*/  IMAD.MOV.U32 R163, RZ, RZ, R141 ;  /* 0x000000ffffa37224 */ /* 0x000fe200078e008d */
[----:B------:R-:W-:Y:S01]  /*7c70*/  MOV R141, R97 ;  /* 0x00000061008d7202 */ /* 0x000fe20000000f00 */
[----:B------:R-:W-:Y:S02]  /*7c80*/  IMAD.MOV.U32 R135, RZ, RZ, R144 ;  /* 0x000000ffff877224 */ /* 0x000fe400078e0090 */
[----:B------:R-:W-:Y:S02]  /*7c90*/  IMAD.MOV.U32 R140, RZ, RZ, R96 ;  /* 0x000000ffff8c7224 */ /* 0x000fe400078e0060 */
        /* <DEDUP_REMOVED lines=13> */
[----:B------:R-:W-:-:S02]  /*7d70*/  IMAD.MOV.U32 R141, RZ, RZ, R104 ;  /* 0x000000ffff8d7224 */ /* 0x000fc400078e0068 */
[----:B------:R-:W-:Y:S01]  /*7d80*/  IMAD.MOV.U32 R145, RZ, RZ, R107 ;  /* 0x000000ffff917224 */ /* 0x000fe200078e006b */
[----:B------:R-:W-:Y:S01]  /*7d90*/  MOV R163, R116 ;  /* 0x0000007400a37202 */ /* 0x000fe20000000f00 */
[----:B------:R-:W-:Y:S02]  /*7da0*/  IMAD.MOV.U32 R15, RZ, RZ, R157 ;  /* 0x000000ffff0f7224 */ /* 0x000fe400078e009d */
[----:B------:R-:W-:Y:S01]  /*7db0*/  IMAD.MOV.U32 R167, RZ, RZ, R244 ;  /* 0x000000ffffa77224 */ /* 0x000fe200078e00f4 */
[----:B------:R-:W-:Y:S01]  /*7dc0*/  MOV R244, R119 ;  /* 0x0000007700f47202 */ /* 0x000fe20000000f00 */
[----:B------:R-:W-:Y:S01]  /*7dd0*/  IMAD.MOV.U32 R156, RZ, RZ, R117 ;  /* 0x000000ffff9c7224 */ /* 0x000fe200078e0075 */
[----:B------:R-:W-:Y:S01]  /*7de0*/  HMMA.16816.F32 R92, R4, R20, R92 ;  /* 0x00000014045c723c */ /* 0x000fe2000000185c */
[----:B------:R-:W-:-:S07]  /*7df0*/  IMAD.MOV.U32 R157, RZ, RZ, R118 ;  /* 0x000000ffff9d7224 */ /* 0x000fce00078e0076 */
[C---:B------:R-:W-:Y:S01]  /*7e00*/  HMMA.16816.F32 R96, R4.reuse, R22, R232 ;  /* 0x000000160460723c */ /* 0x040fe200000018e8 */
[----:B------:R-:W-:Y:S07]  /*7e10*/  LDSM.16.MT88.4 R20, [R199+0x13000] ;  /* 0x01300000c714783b */ /* 0x000fee0000004200 */
[C---:B--2---:R-:W-:Y:S08]  /*7e20*/  HMMA.16816.F32 R116, R4.reuse, R18, R120 ;  /* 0x000000120474723c */ /* 0x044ff00000001878 */
[C---:B----4-:R-:W-:Y:S01]  /*7e30*/  HMMA.16816.F32 R120, R4.reuse, R24, R28 ;  /* 0x000000180478723c */ /* 0x050fe2000000181c */
[----:B------:R-:W-:Y:S07]  /*7e40*/  LDSM.16.MT88.4 R28, [R197+0x15000] ;  /* 0x01500000c51c783b */ /* 0x000fee0000004200 */
[----:B------:R-:W-:Y:S01]  /*7e50*/  HMMA.16816.F32 R124, R4, R26, R124 ;  /* 0x0000001a047c723c */ /* 0x000fe2000000187c */
[----:B------:R-:W-:Y:S01]  /*7e60*/  LDSM.16.MT88.4 R24, [R199+0x15000] ;  /* 0x01500000c718783b */ /* 0x000fe20000004200 */
[----:B---3--:R-:W-:-:S06]  /*7e70*/  IMAD.MOV.U32 R143, RZ, RZ, R105 ;  /* 0x000000ffff8f7224 */ /* 0x008fcc00078e0069 */
[C---:B------:R-:W-:Y:S01]  /*7e80*/  HMMA.16816.F32 R104, R4.reuse, R10, R228 ;  /* 0x0000000a0468723c */ /* 0x040fe200000018e4 */
[----:B------:R-:W1:Y:S07]  /*7e90*/  LDSM.16.MT88.4 R8, [R198+0x13000] ;  /* 0x01300000c608783b */ /* 0x000e6e0000004200 */
[----:B------:R-:W-:Y:S01]  /*7ea0*/  HMMA.16816.F32 R108, R4, R16, R108 ;  /* 0x00000010046c723c */ /* 0x000fe2000000186c */
[----:B------:R-:W2:Y:S01]  /*7eb0*/  LDSM.16.MT88.4 R16, [R196+0x15000] ;  /* 0x01500000c410783b */ /* 0x000ea20000004200 */
[----:B------:R-:W-:Y:S01]  /*7ec0*/  MOV R187, R160 ;  /* 0x000000a000bb7202 */ /* 0x000fe20000000f00 */
[----:B------:R-:W-:Y:S01]  /*7ed0*/  IMAD.MOV.U32 R160, RZ, RZ, R161 ;  /* 0x000000ffffa07224 */ /* 0x000fe200078e00a1 */
[----:B------:R-:W-:Y:S01]  /*7ee0*/  MOV R184, R246 ;  /* 0x000000f600b87202 */ /* 0x000fe20000000f00 */
[----:B------:R-:W-:Y:S01]  /*7ef0*/  IMAD.MOV.U32 R191, RZ, RZ, R15 ;  /* 0x000000ffffbf7224 */ /* 0x000fe200078e000f */
[----:B------:R-:W-:Y:S01]  /*7f00*/  MOV R161, R244 ;  /* 0x000000f400a17202 */ /* 0x000fe20000000f00 */
[----:B------:R-:W-:-:S02]  /*7f10*/  IMAD.MOV.U32 R186, RZ, RZ, R245 ;  /* 0x000000ffffba7224 */ /* 0x000fc400078e00f5 */
[----:B------:R-:W-:Y:S02]  /*7f20*/  IMAD.MOV.U32 R15, RZ, RZ, R162 ;  /* 0x000000ffff0f7224 */ /* 0x000fe400078e00a2 */
[----:B------:R-:W-:Y:S02]  /*7f30*/  IMAD.MOV.U32 R185, RZ, RZ, R167 ;  /* 0x000000ffffb97224 */ /* 0x000fe400078e00a7 */
[----:B------:R-:W-:Y:S01]  /*7f40*/  IMAD.MOV.U32 R162, RZ, RZ, R141 ;  /* 0x000000ffffa27224 */ /* 0x000fe200078e008d */
        /* <DEDUP_REMOVED lines=8> */
[----:B------:R-:W-:Y:S02]  /*7fd0*/  IMAD.MOV.U32 R39, RZ, RZ, R147 ;  /* 0x000000ffff277224 */ /* 0x000fe400078e0093 */
[----:B------:R-:W-:Y:S01]  /*7fe0*/  IMAD.MOV.U32 R38, RZ, RZ, R146 ;  /* 0x000000ffff267224 */ /* 0x000fe200078e0092 */
[C---:B-1----:R-:W-:Y:S08]  /*7ff0*/  HMMA.16816.F32 R244, R4.reuse, R8, R248 ;  /* 0x0000000804f4723c */ /* 0x042ff000000018f8 */
[C---:B------:R-:W-:Y:S01]  /*8000*/  HMMA.16816.F32 R248, R4.reuse, R10, R192 ;  /* 0x0000000a04f8723c */ /* 0x040fe200000018c0 */
[----:B------:R-:W1:Y:S07]  /*8010*/  LDSM.16.MT88.4 R8, [R198+0x15000] ;  /* 0x01500000c608783b */ /* 0x000e6e0000004200 */
[C---:B------:R-:W-:Y:S08]  /*8020*/  HMMA.16816.F32 R144, R4.reuse, R22, R224 ;  /* 0x000000160490723c */ /* 0x040ff000000018e0 */
[C---:B------:R-:W-:Y:S08]  /*8030*/  HMMA.16816.F32 R224, R4.reuse, R24, R128 ;  /* 0x0000001804e0723c */ /* 0x040ff00000001880 */
[C---:B------:R-:W-:Y:S01]  /*8040*/  HMMA.16816.F32 R192, R4.reuse, R26, R112 ;  /* 0x0000001a04c0723c */ /* 0x040fe20000001870 */
[----:B------:R-:W-:Y:S07]  /*8050*/  LDSM.16.MT88.4 R24, [R199+0x17000] ;  /* 0x01700000c718783b */ /* 0x000fee0000004200 */
[C---:B--2---:R-:W-:Y:S08]  /*8060*/  HMMA.16816.F32 R240, R4.reuse, R16, R180 ;  /* 0x0000001004f0723c */ /* 0x044ff000000018b4 */
[----:B------:R-:W-:Y:S01]  /*8070*/  HMMA.16816.F32 R232, R4, R18, R176 ;  /* 0x0000001204e8723c */ /* 0x000fe200000018b0 */
[----:B------:R-:W2:Y:S01]  /*8080*/  LDSM.16.MT88.4 R16, [R196+0x17000] ;  /* 0x01700000c410783b */ /* 0x000ea20000004200 */
[----:B------:R-:W-:-:S02]  /*8090*/  FFMA.FTZ R0, R141, c[0x0][0x23c], -R13 ;  /* 0x00008f008d007a23 */ /* 0x000fc4000001080d */
[----:B------:R-:W-:Y:S02]  /*80a0*/  IMAD.MOV.U32 R141, RZ, RZ, R150 ;  /* 0x000000ffff8d7224 */ /* 0x000fe400078e0096 */
[----:B------:R3:W-:Y:S01]  /*80b0*/  MUFU.EX2 R150, R0 ;  /* 0x0000000000967308 */ /* 0x0007e20000000800 */
[----:B------:R-:W-:Y:S01]  /*80c0*/  MOV R179, R186 ;  /* 0x000000ba00b37202 */ /* 0x000fe20000000f00 */
[----:B------:R-:W-:Y:S01]  /*80d0*/  HMMA.16816.F32 R236, R4, R28, R172 ;  /* 0x0000001c04ec723c */ /* 0x000fe200000018ac */
[----:B------:R-:W-:-:S06]  /*80e0*/  MOV R176, R191 ;  /* 0x000000bf00b07202 */ /* 0x000fcc0000000f00 */
[----:B------:R-:W-:Y:S01]  /*80f0*/  IMAD.MOV.U32 R29, RZ, RZ, R187 ;  /* 0x000000ffff1d7224 */ /* 0x000fe200078e00bb */
[----:B------:R-:W-:Y:S01]  /*8100*/  HMMA.16816.F32 R228, R4, R30, R136 ;  /* 0x0000001e04e4723c */ /* 0x000fe20000001888 */
[----:B---3--:R-:W-:Y:S01]  /*8110*/  FFMA.FTZ R0, R143, c[0x0][0x23c], -R13 ;  /* 0x00008f008f007a23 */ /* 0x008fe2000001080d */
[----:B------:R-:W-:-:S05]  /*8120*/  MOV R143, R149 ;  /* 0x00000095008f7202 */ /* 0x000fca0000000f00 */
[----:B------:R-:W-:Y:S01]  /*8130*/  IMAD.MOV.U32 R137, RZ, RZ, R3 ;  /* 0x000000ffff897224 */ /* 0x000fe200078e0003 */
[----:B------:R-:W-:Y:S01]  /*8140*/  LOP3.LUT R3, R33, UR14, R36, 0x96, !PT ;  /* 0x0000000e21037c12 */ /* 0x000fe2000f8e9624 */
[----:B------:R3:W-:Y:S01]  /*8150*/  MUFU.EX2 R149, R0 ;  /* 0x0000000000957308 */ /* 0x0007e20000000800 */
        /* <DEDUP_REMOVED lines=8> */
[----:B------:R-:W-:Y:S01]  /*81e0*/  IMAD.WIDE.U32 R8, R3, -0x2daee0ad, RZ ;  /* 0xd2511f5303087825 */ /* 0x000fe200078e00ff */
[C---:B------:R-:W-:Y:S01]  /*81f0*/  HMMA.16816.F32 R132, R4.reuse, R20, R132 ;  /* 0x000000140484723c */ /* 0x040fe20000001884 */
[----:B------:R-:W1:Y:S02]  /*8200*/  LDSM.16.MT88.4 R20, [R197+0x17000] ;  /* 0x01700000c514783b */ /* 0x000e640000004200 */
[----:B---3--:R-:W-:Y:S01]  /*8210*/  FFMA.FTZ R0, R29, c[0x0][0x23c], -R13 ;  /* 0x00008f001d007a23 */ /* 0x008fe2000001080d */
[----:B------:R-:W-:Y:S01]  /*8220*/  MOV R83, R143 ;  /* 0x0000008f00537202 */ /* 0x000fe20000000f00 */
[----:B------:R-:W3:Y:S01]  /*8230*/  LDSM.16.MT88.4 R28, [R198+0x17000] ;  /* 0x01700000c61c783b */ /* 0x000ee20000004200 */
[----:B------:R-:W-:Y:S01]  /*8240*/  FFMA.FTZ R3, R141, c[0x0][0x23c], -R12 ;  /* 0x00008f008d037a23 */ /* 0x000fe2000001080c */
[----:B------:R4:W-:Y:S01]  /*8250*/  MUFU.EX2 R35, R0 ;  /* 0x0000000000237308 */ /* 0x0009e20000000800 */
[----:B------:R-:W-:Y:S02]  /*8260*/  IMAD.MOV.U32 R178, RZ, RZ, R185 ;  /* 0x000000ffffb27224 */ /* 0x000fe400078e00b9 */
[----:B------:R-:W-:Y:S01]  /*8270*/  IMAD.MOV.U32 R129, RZ, RZ, R176 ;  /* 0x000000ffff817224 */ /* 0x000fe200078e00b0 */
[----:B------:R-:W-:Y:S01]  /*8280*/  HMMA.16816.F32 R184, R4, R10, R72 ;  /* 0x0000000a04b8723c */ /* 0x000fe20000001848 */
[----:B------:R-:W-:-:S02]  /*8290*/  IMAD.MOV.U32 R112, RZ, RZ, R142 ;  /* 0x000000ffff707224 */ /* 0x000fc400078e008e */
[----:B------:R-:W-:Y:S01]  /*82a0*/  IMAD.MOV.U32 R136, RZ, RZ, R137 ;  /* 0x000000ffff887224 */ /* 0x000fe200078e0089 */
[----:B------:R2:W-:Y:S01]  /*82b0*/  MUFU.EX2 R32, R3 ;  /* 0x0000000300207308 */ /* 0x0005e20000000800 */
[----:B------:R-:W-:Y:S01]  /*82c0*/  IMAD.MOV.U32 R137, RZ, RZ, R138 ;  /* 0x000000ffff897224 */ /* 0x000fe200078e008a */
[----:B------:R-:W-:Y:S01]  /*82d0*/  MOV R138, R139 ;  /* 0x0000008b008a7202 */ /* 0x000fe20000000f00 */
[----:B------:R-:W-:Y:S01]  /*82e0*/  IMAD.MOV.U32 R130, RZ, RZ, R177 ;  /* 0x000000ffff827224 */ /* 0x000fe200078e00b1 */
[C---:B------:R-:W-:Y:S01]  /*82f0*/  LOP3.LUT R10, R8.reuse, 0xffff, RZ, 0xc0, !PT ;  /* 0x0000ffff080a7812 */ /* 0x040fe200078ec0ff */
[----:B----4-:R-:W-:Y:S01]  /*8300*/  FFMA.FTZ R0, R159, c[0x0][0x23c], -R13 ;  /* 0x00008f009f007a23 */ /* 0x010fe2000001080d */
[----:B------:R-:W-:Y:S01]  /*8310*/  LOP3.LUT R15, R8, 0xff, RZ, 0xc0, !PT ;  /* 0x000000ff080f7812 */ /* 0x000fe200078ec0ff */
[----:B------:R-:W-:Y:S01]  /*8320*/  IMAD.MOV.U32 R159, RZ, RZ, R140 ;  /* 0x000000ffff9f7224 */ /* 0x000fe200078e008c */
[----:B--2---:R-:W-:Y:S01]  /*8330*/  HMMA.16816.F32 R172, R4, R18, R64 ;  /* 0x0000001204ac723c */ /* 0x004fe20000001840 */
[----:B------:R2:W-:Y:S01]  /*8340*/  MUFU.EX2 R33, R0 ;  /* 0x0000000000217308 */ /* 0x0005e20000000800 */
[----:B------:R-:W-:Y:S01]  /*8350*/  IMAD.MOV.U32 R139, RZ, RZ, R14 ;  /* 0x000000ffff8b7224 */ /* 0x000fe200078e000e */
[----:B------:R-:W-:Y:S01]  /*8360*/  SHF.R.U32.HI R13, RZ, 0x10, R8 ;  /* 0x00000010ff0d7819 */ /* 0x000fe20000011608 */
[----:B------:R-:W-:Y:S01]  /*8370*/  LDSM.16.MT88.4 R72, [R197+0x13800] ;  /* 0x01380000c548783b */ /* 0x000fe20000004200 */
[----:B------:R-:W-:-:S03]  /*8380*/  FFMA.FTZ R3, R129, c[0x0][0x23c], -R12 ;  /* 0x00008f0081037a23 */ /* 0x000fc6000001080c */
[C---:B------:R-:W-:Y:S01]  /*8390*/  HMMA.16816.F32 R140, R4.reuse, R24, R40 ;  /* 0x00000018048c723c */ /* 0x040fe20000001828 */
[----:B------:R-:W4:Y:S01]  /*83a0*/  LDSM.16.MT88.4 R40, [R197+0x11800] ;  /* 0x01180000c528783b */ /* 0x000f220000004200 */
[----:B------:R-:W-:Y:S01]  /*83b0*/  SHF.R.U32.HI R14, RZ, 0x18, R8 ;  /* 0x00000018ff0e7819 */ /* 0x000fe20000011608 */
[----:B------:R-:W-:Y:S01]  /*83c0*/  IMAD.MOV.U32 R113, RZ, RZ, R130 ;  /* 0x000000ffff717224 */ /* 0x000fe200078e0082 */
[----:B------:R-:W-:Y:S01]  /*83d0*/  SHF.R.U32.HI R8, RZ, 0x8, R10 ;  /* 0x00000008ff087819 */ /* 0x000fe2000001160a */
[----:B------:R1:W1:Y:S03]  /*83e0*/  MUFU.EX2 R19, R3 ;  /* 0x0000000300137308 */ /* 0x0002660000000800 */
[----:B------:R-:W-:Y:S01]  /*83f0*/  HMMA.16816.F32 R180, R4, R16, R68 ;  /* 0x0000001004b4723c */ /* 0x000fe20000001844 */
[----:B--2---:R-:W-:Y:S01]  /*8400*/  LOP3.LUT R0, R9, UR7, R34, 0x96, !PT ;  /* 0x0000000709007c12 */ /* 0x004fe2000f8e9622 */
[----:B------:R-:W-:Y:S01]  /*8410*/  LDSM.16.MT88.4 R64, [R196+0x13800] ;  /* 0x01380000c440783b */ /* 0x000fe20000004200 */
[----:B------:R-:W-:Y:S01]  /*8420*/  LOP3.LUT R10, R13, 0xff, RZ, 0xc0, !PT ;  /* 0x000000ff0d0a7812 */ /* 0x000fe200078ec0ff */
[----:B------:R-:W-:Y:S01]  /*8430*/  FFMA.FTZ R9, R83, c[0x0][0x23c], -R12 ;  /* 0x00008f0053097a23 */ /* 0x000fe2000001080c */
[----:B------:R-:W-:-:S02]  /*8440*/  SHF.R.U32.HI R11, RZ, 0x10, R0 ;  /* 0x00000010ff0b7819 */ /* 0x000fc40000011600 */
[----:B------:R-:W-:Y:S01]  /*8450*/  PRMT R13, R15, 0x5410, R8 ;  /* 0x000054100f0d7816 */ /* 0x000fe20000000008 */
[----:B------:R-:W-:Y:S01]  /*8460*/  FFMA.FTZ R8, R113, c[0x0][0x23c], -R12 ;  /* 0x00008f0071087a23 */ /* 0x000fe2000001080c */
[C---:B------:R-:W-:Y:S02]  /*8470*/  LOP3.LUT R17, R0.reuse, 0xff, RZ, 0xc0, !PT ;  /* 0x000000ff00117812 */ /* 0x040fe400078ec0ff */
[----:B-1----:R-:W-:Y:S02]  /*8480*/  LOP3.LUT R3, R0, 0xffff, RZ, 0xc0, !PT ;  /* 0x0000ffff00037812 */ /* 0x002fe400078ec0ff */
[----:B------:R-:W-:Y:S02]  /*8490*/  SHF.R.U32.HI R16, RZ, 0x18, R0 ;  /* 0x00000018ff107819 */ /* 0x000fe40000011600 */
[----:B------:R-:W-:Y:S01]  /*84a0*/  SHF.R.U32.HI R0, RZ, 0x8, R3 ;  /* 0x00000008ff007819 */ /* 0x000fe20000011603 */
[----:B------:R1:W-:Y:S01]  /*84b0*/  MUFU.EX2 R18, R9 ;  /* 0x0000000900127308 */ /* 0x0003e20000000800 */
[----:B------:R-:W-:Y:S01]  /*84c0*/  LOP3.LUT R3, R11, 0xff, RZ, 0xc0, !PT ;  /* 0x000000ff0b037812 */ /* 0x000fe200078ec0ff */
[----:B------:R-:W-:Y:S01]  /*84d0*/  IMAD.MOV.U32 R129, RZ, RZ, R160 ;  /* 0x000000ffff817224 */ /* 0x000fe200078e00a0 */
[----:B------:R-:W-:Y:S01]  /*84e0*/  MOV R81, R112 ;  /* 0x0000007000517202 */ /* 0x000fe20000000f00 */
[----:B------:R-:W-:Y:S01]  /*84f0*/  IMAD.MOV.U32 R160, RZ, RZ, R159 ;  /* 0x000000ffffa07224 */ /* 0x000fe200078e009f */
[----:B------:R-:W-:-:S03]  /*8500*/  PRMT R0, R17, 0x5410, R0 ;  /* 0x0000541011007816 */ /* 0x000fc60000000000 */
[----:B------:R2:W2:Y:S01]  /*8510*/  MUFU.EX2 R12, R8 ;  /* 0x00000008000c7308 */ /* 0x0004a20000000800 */
[----:B------:R-:W-:Y:S01]  /*8520*/  PRMT R3, R3, 0x5410, R16 ;  /* 0x0000541003037816 */ /* 0x000fe20000000010 */
[--C-:B------:R-:W-:Y:S01]  /*8530*/  HSET2.LE.AND R0, R0, R81.reuse, PT ;  /* 0x0000005100007233 */ /* 0x100fe20003803000 */
[----:B------:R-:W-:Y:S01]  /*8540*/  MOV R83, R164 ;  /* 0x000000a400537202 */ /* 0x000fe20000000f00 */
[----:B------:R-:W-:Y:S01]  /*8550*/  IMAD.MOV.U32 R164, RZ, RZ, R160 ;  /* 0x000000ffffa47224 */ /* 0x000fe200078e00a0 */
[----:B------:R-:W-:Y:S01]  /*8560*/  PRMT R11, R10, 0x5410, R14 ;  /* 0x000054100a0b7816 */ /* 0x000fe2000000000e */
[----:B------:R-:W-:Y:S01]  /*8570*/  IMAD.MOV.U32 R112, RZ, RZ, R165 ;  /* 0x000000ffff707224 */ /* 0x000fe200078e00a5 */
[----:B------:R-:W-:Y:S01]  /*8580*/  MOV R113, R166 ;  /* 0x000000a600717202 */ /* 0x000fe20000000f00 */
[----:B------:R-:W-:Y:S01]  /*8590*/  IMAD.MOV.U32 R166, RZ, RZ, R162 ;  /* 0x000000ffffa67224 */ /* 0x000fe200078e00a2 */
[----:B------:R-:W-:Y:S01]  /*85a0*/  MOV R165, R161 ;  /* 0x000000a100a57202 */ /* 0x000fe20000000f00 */
[----:B------:R-:W-:Y:S01]  /*85b0*/  IMAD.MOV.U32 R16, RZ, RZ, R164 ;  /* 0x000000ffff107224 */ /* 0x000fe200078e00a4 */
[----:B-1----:R-:W-:Y:S01]  /*85c0*/  F2FP.PACK_AB R9, R19, R32 ;  /* 0x000000201309723e */ /* 0x002fe200000000ff */
[--C-:B--2---:R-:W-:Y:S01]  /*85d0*/  HSET2.LE.AND R8, R3, R81.reuse, PT ;  /* 0x0000005103087233 */ /* 0x104fe20003803000 */
[----:B------:R-:W-:Y:S01]  /*85e0*/  F2FP.PACK_AB R3, R149, R150 ;  /* 0x000000969503723e */ /* 0x000fe200000000ff */
[----:B------:R-:W-:Y:S01]  /*85f0*/  HSET2.LE.AND R10, R13, R81, PT ;  /* 0x000000510d0a7233 */ /* 0x000fe20003803000 */
[----:B------:R-:W-:-:S02]  /*8600*/  MOV R13, R165 ;  /* 0x000000a5000d7202 */ /* 0x000fc40000000f00 */
[----:B------:R-:W-:Y:S01]  /*8610*/  LOP3.LUT R164, R0, R3, RZ, 0xc0, !PT ;  /* 0x0000000300a47212 */ /* 0x000fe200078ec0ff */
[----:B------:R-:W-:Y:S01]  /*8620*/  HSET2.LE.AND R11, R11, R81, PT ;  /* 0x000000510b0b7233 */ /* 0x000fe20003803000 */
[----:B------:R-:W-:Y:S02]  /*8630*/  F2FP.PACK_AB R0, R33, R35 ;  /* 0x000000232100723e */ /* 0x000fe400000000ff */
[----:B------:R-:W-:Y:S02]  /*8640*/  LOP3.LUT R165, R8, R9, RZ, 0xc0, !PT ;  /* 0x0000000908a57212 */ /* 0x000fe400078ec0ff */
[----:B------:R-:W-:Y:S02]  /*8650*/  F2FP.PACK_AB R3, R12, R18 ;  /* 0x000000120c03723e */ /* 0x000fe400000000ff */
[----:B------:R-:W-:Y:S02]  /*8660*/  MOV R114, R158 ;  /* 0x0000009e00727202 */ /* 0x000fe40000000f00 */
[----:B------:R-:W-:-:S02]  /*8670*/  MOV R8, R166 ;  /* 0x000000a600087202 */ /* 0x000fc40000000f00 */
[----:B------:R-:W-:Y:S01]  /*8680*/  LOP3.LUT R166, R10, R0, RZ, 0xc0, !PT ;  /* 0x000000000aa67212 */ /* 0x000fe200078ec0ff */
[----:B------:R-:W-:Y:S01]  /*8690*/  IMAD.MOV.U32 R10, RZ, RZ, R167 ;  /* 0x000000ffff0a7224 */ /* 0x000fe200078e00a7 */
[----:B------:R-:W-:Y:S01]  /*86a0*/  LOP3.LUT R167, R11, R3, RZ, 0xc0, !PT ;  /* 0x000000030ba77212 */ /* 0x000fe200078ec0ff */
[----:B------:R-:W-:Y:S01]  /*86b0*/  IMAD.MOV.U32 R82, RZ, RZ, R114 ;  /* 0x000000ffff527224 */ /* 0x000fe200078e0072 */
[----:B------:R-:W-:Y:S02]  /*86c0*/  MOV R131, R178 ;  /* 0x000000b200837202 */ /* 0x000fe40000000f00 */
[----:B------:R-:W-:Y:S01]  /*86d0*/  MOV R114, R163 ;  /* 0x000000a300727202 */ /* 0x000fe20000000f00 */
[C---:B------:R-:W-:Y:S08]  /*86e0*/  HMMA.16816.F32 R176, R4.reuse, R20, R56 ;  /* 0x0000001404b0723c */ /* 0x040ff00000001838 */
[----:B------:R-:W-:Y:S01]  /*86f0*/  HMMA.16816.F32 R24, R4, R26, R44 ;  /* 0x0000001a0418723c */ /* 0x000fe2000000182c */
[----:B------:R-:W-:Y:S01]  /*8700*/  IMAD.MOV.U32 R115, RZ, RZ, R131 ;  /* 0x000000ffff737224 */ /* 0x000fe200078e0083 */
[----:B------:R-:W-:-:S06]  /*8710*/  MOV R130, R156 ;  /* 0x0000009c00827202 */ /* 0x000fcc0000000f00 */
[----:B---3--:R-:W-:Y:S01]  /*8720*/  HMMA.16816.F32 R160, R4, R28, R60 ;  /* 0x0000001c04a0723c */ /* 0x008fe2000000183c */
[----:B------:R-:W-:Y:S01]  /*8730*/  IMAD.MOV.U32 R34, RZ, RZ, R82 ;  /* 0x000000ffff227224 */ /* 0x000fe200078e0052 */
[----:B------:R-:W-:-:S06]  /*8740*/  MOV R15, R83 ;  /* 0x00000053000f7202 */ /* 0x000fcc0000000f00 */
[C---:B------:R-:W-:Y:S01]  /*8750*/  HMMA.16816.F32 R20, R4.reuse, R22, R48 ;  /* 0x000000160414723c */ /* 0x040fe20000001830 */
[----:B------:R-:W-:Y:S01]  /*8760*/  IMAD.MOV.U32 R131, RZ, RZ, R157 ;  /* 0x000000ffff837224 */ /* 0x000fe200078e009d */
[----:B------:R-:W1:Y:S04]  /*8770*/  LDSM.16.MT88.4 R48, [R199+0x11800] ;  /* 0x01180000c730783b */ /* 0x000e680000004200 */
[----:B------:R-:W2:Y:S02]  /*8780*/  LDSM.16.MT88.4 R156, [R196+0x11800] ;  /* 0x01180000c49c783b */ /* 0x000ea40000004200 */
[----:B------:R-:W-:Y:S02]  /*8790*/  HMMA.16816.F32 R28, R4, R30, R52 ;  /* 0x0000001e041c723c */ /* 0x000fe40000001834 */
[----:B------:R-:W-:Y:S04]  /*87a0*/  LDSM.16.MT88.4 R56, [R198+0x11800] ;  /* 0x01180000c638783b */ /* 0x000fe80000004200 */
[----:B------:R-:W-:Y:S01]  /*87b0*/  LDSM.16.MT88.4 R80, [R199+0x13800] ;  /* 0x01380000c750783b */ /* 0x000fe20000004200 */
[----:B------:R-:W-:Y:S01]  /*87c0*/  IMAD.MOV.U32 R5, RZ, RZ, R38 ;  /* 0x000000ffff057224 */ /* 0x000fe200078e0026 */
[----:B------:R-:W-:-:S02]  /*87d0*/  MOV R6, R39 ;  /* 0x0000002700067202 */ /* 0x000fc40000000f00 */
[C---:B----4-:R-:W-:Y:S08]  /*87e0*/  HMMA.16816.F32 R36, R164.reuse, R40, R84 ;  /* 0x00000028a424723c */ /* 0x050ff00000001854 */
[C---:B------:R-:W-:Y:S01]  /*87f0*/  HMMA.16816.F32 R40, R164.reuse, R42, R88 ;  /* 0x0000002aa428723c */ /* 0x040fe20000001858 */
        /* <DEDUP_REMOVED lines=10> */
[----:B------:R-:W-:Y:S04]  /*88a0*/  LDSM.16.MT88.4 R112, [R199+0x15800] ;  /* 0x01580000c770783b */ /* 0x000fe80000004200 */
[----:B------:R-:W-:Y:S03]  /*88b0*/  LDSM.16.MT88.4 R120, [R198+0x15800] ;  /* 0x01580000c678783b */ /* 0x000fe60000004200 */
[C---:B-1----:R-:W-:Y:S01]  /*88c0*/  HMMA.16816.F32 R44, R164.reuse, R48, R92 ;  /* 0x00000030a42c723c */ /* 0x042fe2000000185c */
[----:B------:R-:W-:Y:S07]  /*88d0*/  LDSM.16.MT88.4 R128, [R196+0x17800] ;  /* 0x01780000c480783b */ /* 0x000fee0000004200 */
[C---:B--2---:R-:W-:Y:S08]  /*88e0*/  HMMA.16816.F32 R152, R164.reuse, R156, R152 ;  /* 0x0000009ca498723c */ /* 0x044ff00000001898 */
[C---:B---3--:R-:W-:Y:S08]  /*88f0*/  HMMA.16816.F32 R84, R164.reuse, R88, R244 ;  /* 0x00000058a454723c */ /* 0x048ff000000018f4 */
[----:B------:R-:W-:Y:S07]  /*8900*/  HMMA.16816.F32 R88, R164, R90, R248 ;  /* 0x0000005aa458723c */ /* 0x000fee00000018f8 */
[----:B------:R-:W-:Y:S01]  /*8910*/  MOV R249, R5 ;  /* 0x0000000500f97202 */ /* 0x000fe20000000f00 */
[----:B------:R-:W-:Y:S01]  /*8920*/  IMAD.MOV.U32 R248, RZ, RZ, R4 ;  /* 0x000000fffff87224 */ /* 0x000fe200078e0004 */
[----:B------:R-:W-:Y:S01]  /*8930*/  MOV R251, R7 ;  /* 0x0000000700fb7202 */ /* 0x000fe20000000f00 */
[----:B------:R-:W-:-:S02]  /*8940*/  IMAD.MOV.U32 R250, RZ, RZ, R6 ;  /* 0x000000fffffa7224 */ /* 0x000fc400078e0006 */
[----:B------:R-:W-:Y:S01]  /*8950*/  FADD.FTZ R3, R3, R248 ;  /* 0x000000f803037221 */ /* 0x000fe20000010000 */
[----:B------:R-:W-:Y:S01]  /*8960*/  MOV R245, R137 ;  /* 0x0000008900f57202 */ /* 0x000fe20000000f00 */
[----:B------:R-:W-:Y:S02]  /*8970*/  FADD.FTZ R0, R0, R249 ;  /* 0x000000f900007221 */ /* 0x000fe40000010000 */
[----:B------:R-:W-:Y:S01]  /*8980*/  IMAD.MOV.U32 R244, RZ, RZ, R136 ;  /* 0x000000fffff47224 */ /* 0x000fe200078e0088 */
[----:B------:R-:W-:Y:S01]  /*8990*/  MOV R247, R139 ;  /* 0x0000008b00f77202 */ /* 0x000fe20000000f00 */
[----:B------:R-:W-:Y:S01]  /*89a0*/  FADD.FTZ R3, R250, R3 ;  /* 0x00000003fa037221 */ /* 0x000fe20000010000 */
[----:B------:R-:W-:Y:S01]  /*89b0*/  HMMA.16816.F32 R156, R164, R158, R76 ;  /* 0x0000009ea49c723c */ /* 0x000fe2000000184c */
[----:B------:R-:W-:Y:S01]  /*89c0*/  FADD.FTZ R0, R251, R0 ;  /* 0x00000000fb007221 */ /* 0x000fe20000010000 */
[----:B------:R-:W-:Y:S01]  /*89d0*/  LDSM.16.MT88.4 R4, [R198+0x17800] ;  /* 0x01780000c604783b */ /* 0x000fe20000004200 */
[----:B------:R-:W-:-:S02]  /*89e0*/  IMAD.MOV.U32 R246, RZ, RZ, R138 ;  /* 0x000000fffff67224 */ /* 0x000fc400078e008a */
[----:B------:R-:W-:Y:S01]  /*89f0*/  FADD.FTZ R3, R244, R3 ;  /* 0x00000003f4037221 */ /* 0x000fe20000010000 */
[----:B------:R-:W-:Y:S01]  /*8a00*/  LDSM.16.MT88.4 R136, [R197+0x17800] ;  /* 0x01780000c588783b */ /* 0x000fe20000004200 */
[----:B------:R-:W-:Y:S01]  /*8a10*/  FADD.FTZ R0, R245, R0 ;  /* 0x00000000f5007221 */ /* 0x000fe20000010000 */
[----:B------:R-:W-:Y:S01]  /*8a20*/  HMMA.16816.F32 R52, R164, R56, R100 ;  /* 0x00000038a434723c */ /* 0x000fe20000001864 */
[----:B------:R-:W-:Y:S02]  /*8a30*/  FADD.FTZ R3, R246, R3 ;  /* 0x00000003f6037221 */ /* 0x000fe40000010000 */
[----:B------:R-:W-:-:S05]  /*8a40*/  FADD.FTZ R0, R247, R0 ;  /* 0x00000000f7007221 */ /* 0x000fca0000010000 */
[----:B------:R-:W-:Y:S01]  /*8a50*/  HMMA.16816.F32 R76, R164, R80, R132 ;  /* 0x00000050a44c723c */ /* 0x000fe20000001884 */
[----:B------:R-:W-:-:S07]  /*8a60*/  FADD.FTZ R3, R11, R3 ;  /* 0x000000030b037221 */ /* 0x000fce0000010000 */
[----:B------:R-:W-:Y:S01]  /*8a70*/  HMMA.16816.F32 R48, R164, R50, R96 ;  /* 0x00000032a430723c */ /* 0x000fe20000001860 */
[----:B------:R-:W1:Y:S01]  /*8a80*/  LDSM.16.MT88.4 R96, [R196+0x15800] ;  /* 0x01580000c460783b */ /* 0x000e620000004200 */
[----:B------:R-:W-:-:S06]  /*8a90*/  FADD.FTZ R0, R10, R0 ;  /* 0x000000000a007221 */ /* 0x000fcc0000010000 */
[C---:B------:R-:W-:Y:S01]  /*8aa0*/  HMMA.16816.F32 R56, R164.reuse, R58, R104 ;  /* 0x0000003aa438723c */ /* 0x040fe20000001868 */
[----:B------:R-:W2:Y:S07]  /*8ab0*/  LDSM.16.MT88.4 R104, [R197+0x15800] ;  /* 0x01580000c568783b */ /* 0x000eae0000004200 */
[----:B------:R-:W-:Y:S01]  /*8ac0*/  HMMA.16816.F32 R80, R164, R82, R144 ;  /* 0x00000052a450723c */ /* 0x000fe20000001890 */
[----:B------:R-:W3:Y:S01]  /*8ad0*/  LDSM.16.MT88.4 R144, [R199+0x17800] ;  /* 0x01780000c790783b */ /* 0x000ee20000004200 */
        /* <DEDUP_REMOVED lines=13> */
[----:B------:R-:W-:Y:S01]  /*8bb0*/  FADD.FTZ R0, R32, R0 ;  /* 0x0000000020007221 */ /* 0x000fe20000010000 */
[----:B------:R-:W-:Y:S01]  /*8bc0*/  HMMA.16816.F32 R60, R164, R64, R108 ;  /* 0x00000040a43c723c */ /* 0x000fe2000000186c */
[----:B------:R-:W-:Y:S02]  /*8bd0*/  FADD.FTZ R248, R149, R3 ;  /* 0x0000000395f87221 */ /* 0x000fe40000010000 */
[----:B------:R-:W-:Y:S02]  /*8be0*/  FADD.FTZ R0, R19, R0 ;  /* 0x0000000013007221 */ /* 0x000fe40000010000 */
[----:B------:R-:W-:-:S03]  /*8bf0*/  FADD.FTZ R248, R35, R248 ;  /* 0x000000f823f87221 */ /* 0x000fc60000010000 */
[----:B------:R-:W-:Y:S01]  /*8c00*/  HMMA.16816.F32 R64, R164, R66, R116 ;  /* 0x00000042a440723c */ /* 0x000fe20000001874 */
[----:B------:R-:W-:-:S07]  /*8c10*/  FADD.FTZ R0, R18, R0 ;  /* 0x0000000012007221 */ /* 0x000fce0000010000 */
[----:B------:R-:W-:Y:S01]  /*8c20*/  HMMA.16816.F32 R72, R164, R74, R124 ;  /* 0x0000004aa448723c */ /* 0x000fe2000000187c */
[----:B------:R-:W-:Y:S02]  /*8c30*/  FADD.FTZ R248, R33, R248 ;  /* 0x000000f821f87221 */ /* 0x000fe40000010000 */
[----:B------:R-:W-:-:S05]  /*8c40*/  FADD.FTZ R249, R12, R0 ;  /* 0x000000000cf97221 */ /* 0x000fca0000010000 */
[C---:B-1----:R-:W-:Y:S08]  /*8c50*/  HMMA.16816.F32 R92, R164.reuse, R96, R240 ;  /* 0x00000060a45c723c */ /* 0x042ff000000018f0 */
[C---:B--2---:R-:W-:Y:S08]  /*8c60*/  HMMA.16816.F32 R100, R164.reuse, R104, R236 ;  /* 0x00000068a464723c */ /* 0x044ff000000018ec */
[C---:B------:R-:W-:Y:S08]  /*8c70*/  HMMA.16816.F32 R108, R164.reuse, R112, R224 ;  /* 0x00000070a46c723c */ /* 0x040ff000000018e0 */
[C---:B------:R-:W-:Y:S08]  /*8c80*/  HMMA.16816.F32 R116, R164.reuse, R120, R188 ;  /* 0x00000078a474723c */ /* 0x040ff000000018bc */
        /* <DEDUP_REMOVED lines=13> */
[----:B------:R-:W2:Y:S04]  /*8d60*/  LDL.LU R34, [R1+0x44] ;  /* 0x0000440001227983 */ /* 0x000ea80000300800 */
[----:B------:R-:W1:Y:S01]  /*8d70*/  S2R R3, SR_TID.X ;  /* 0x0000000000037919 */ /* 0x000e620000002100 */
[----:B------:R-:W-:-:S02]  /*8d80*/  USHF.R.S32.HI UR9, URZ, 0x1f, UR8 ;  /* 0x0000001f3f097899 */ /* 0x000fc40008011408 */
[----:B------:R-:W-:Y:S01]  /*8d90*/  ULDC.64 UR18, c[0x0][0x1b0] ;  /* 0x00006c0000127ab9 */ /* 0x000fe20000000a00 */
[----:B------:R-:W3:Y:S01]  /*8da0*/  LDL.64 R10, [R1] ;  /* 0x00000000010a7983 */ /* 0x000ee20000100a00 */
[----:B------:R-:W-:Y:S01]  /*8db0*/  UIMAD UR18, UR9, UR18, URZ ;  /* 0x00000012091272a4 */ /* 0x000fe2000f8e023f */
[----:B------:R-:W-:Y:S01]  /*8dc0*/  IMAD.U32 R6, RZ, RZ, UR8 ;  /* 0x00000008ff067e24 */ /* 0x000fe2000f8e00ff */
[----:B------:R-:W-:Y:S01]  /*8dd0*/  ULDC.64 UR6, c[0x0][0x1b8] ;  /* 0x00006e0000067ab9 */ /* 0x000fe20000000a00 */
[----:B------:R-:W-:Y:S01]  /*8de0*/  IMAD.U32 R0, RZ, RZ, UR8 ;  /* 0x00000008ff007e24 */ /* 0x000fe2000f8e00ff */
[----:B------:R-:W-:Y:S01]  /*8df0*/  UIMAD UR19, UR8, UR19, UR18 ;  /* 0x00000013081372a4 */ /* 0x000fe2000f8e0212 */
[----:B------:R-:W-:Y:S01]  /*8e00*/  IMAD.MOV.U32 R149, RZ, RZ, R2 ;  /* 0x000000ffff957224 */ /* 0x000fe200078e0002 */
[----:B------:R-:W-:Y:S01]  /*8e10*/  UIMAD UR9, UR9, UR6, URZ ;  /* 0x00000006090972a4 */ /* 0x000fe2000f8e023f */
[----:B------:R-:W4:Y:S01]  /*8e20*/  LDC.U8 R252, c[0x0][0x2d8] ;  /* 0x0000b600fffc7b82 */ /* 0x000f220000000000 */
[----:B------:R-:W-:-:S02]  /*8e30*/  UIADD3 UR18, UR15, 0x3f, URZ ;  /* 0x0000003f0f127890 */ /* 0x000fc4000fffe03f */
[----:B------:R-:W-:Y:S01]  /*8e40*/  UIMAD UR9, UR8, UR7, UR9 ;  /* 0x00000007080972a4 */ /* 0x000fe2000f8e0209 */
[--C-:B-----5:R-:W-:Y:S01]  /*8e50*/  SHF.R.S32.HI R233, RZ, 0x1f, R168.reuse ;  /* 0x0000001fffe97819 */ /* 0x120fe200000114a8 */
[----:B------:R-:W-:Y:S01]  /*8e60*/  USHF.R.S32.HI UR8, URZ, 0x1f, UR18 ;  /* 0x0000001f3f087899 */ /* 0x000fe20008011412 */
[----:B------:R-:W-:Y:S01]  /*8e70*/  IADD3 R238, P2, R168, 0x10, RZ ;  /* 0x00000010a8ee7810 */ /* 0x000fe20007f5e0ff */
[----:B------:R-:W-:Y:S01]  /*8e80*/  IMAD.MOV.U32 R232, RZ, RZ, R168 ;  /* 0x000000ffffe87224 */ /* 0x000fe200078e00a8 */
[----:B------:R-:W-:Y:S01]  /*8e90*/  ULDC.64 UR6, c[0x0][0x1a0] ;  /* 0x0000680000067ab9 */ /* 0x000fe20000000a00 */
[----:B------:R-:W-:Y:S01]  /*8ea0*/  IMAD.U32 R8, RZ, RZ, UR9 ;  /* 0x00000009ff087e24 */ /* 0x000fe2000f8e00ff */
[----:B------:R-:W-:Y:S01]  /*8eb0*/  ULEA.HI UR8, UR8, UR18, URZ, 0x6 ;  /* 0x0000001208087291 */ /* 0x000fe2000f8f303f */
[----:B-1----:R-:W-:Y:S01]  /*8ec0*/  LOP3.LUT R3, R3, 0x3, RZ, 0xc0, !PT ;  /* 0x0000000303037812 */ /* 0x002fe200078ec0ff */
[----:B------:R-:W-:Y:S01]  /*8ed0*/  UMOV UR34, URZ ;  /* 0x0000003f00227c82 */ /* 0x000fe20008000000 */
[--C-:B---3--:R-:W-:Y:S01]  /*8ee0*/  SHF.R.S32.HI R5, RZ, 0x1f, R10.reuse ;  /* 0x0000001fff057819 */ /* 0x108fe2000001140a */
[----:B------:R-:W-:Y:S01]  /*8ef0*/  IMAD.MOV.U32 R4, RZ, RZ, R10 ;  /* 0x000000ffff047224 */ /* 0x000fe200078e000a */
[----:B------:R-:W-:Y:S01]  /*8f00*/  ISETP.GE.AND P6, PT, R10, c[0x0][0x220], PT ;  /* 0x000088000a007a0c */ /* 0x000fe20003fc6270 */
[----:B--2---:R-:W-:Y:S01]  /*8f10*/  IMAD R3, R3, -0x2, R34 ;  /* 0xfffffffe03037824 */ /* 0x004fe200078e0222 */
[----:B----4-:R-:W-:Y:S01]  /*8f20*/  PRMT R252, R252, 0x7054, R252 ;  /* 0x00007054fcfc7816 */ /* 0x010fe200000000fc */
[----:B------:R-:W-:Y:S01]  /*8f30*/  IMAD.WIDE.U32 R6, R6, c[0x0][0x1b0], R4 ;  /* 0x00006c0006067a25 */ /* 0x000fe200078e0004 */
[----:B------:R-:W-:-:S03]  /*8f40*/  ULEA.HI.SX32 UR18, UR8, 0xfffffffd, 0x1a ;  /* 0xfffffffd08127891 */ /* 0x000fc6000f8fd23f */
[----:B------:R-:W-:Y:S01]  /*8f50*/  IMAD.WIDE.U32 R4, R0, c[0x0][0x1b8], R4 ;  /* 0x00006e0000047a25 */ /* 0x000fe200078e0004 */
[----:B------:R-:W-:Y:S01]  /*8f60*/  IADD3 R242, P1, R6, UR12, RZ ;  /* 0x0000000c06f27c10 */ /* 0x000fe2000ff3e0ff */
[----:B------:R-:W-:Y:S02]  /*8f70*/  USHF.L.U64.HI UR12, UR6, 0x4, UR7 ;  /* 0x00000004060c7899 */ /* 0x000fe40008010207 */
[----:B------:R-:W-:Y:S01]  /*8f80*/  IMAD.U32 R0, RZ, RZ, UR19 ;  /* 0x00000013ff007e24 */ /* 0x000fe2000f8e00ff */
[----:B------:R-:W-:-:S04]  /*8f90*/  IADD3 R240, P0, R4, UR26, RZ ;  /* 0x0000001a04f07c10 */ /* 0x000fc8000ff1e0ff */
[----:B------:R-:W-:Y:S01]  /*8fa0*/  IADD3.X R6, R0, UR10, R7, P1, !PT ;  /* 0x0000000a00067c10 */ /* 0x000fe20008ffe407 */
[----:B------:R-:W-:Y:S01]  /*8fb0*/  IMAD.U32 R0, RZ, RZ, UR15 ;  /* 0x0000000fff007e24 */ /* 0x000fe2000f8e00ff */
[----:B------:R-:W-:Y:S01]  /*8fc0*/  IADD3.X R4, R8, UR24, R5, P0, !PT ;  /* 0x0000001808047c10 */ /* 0x000fe200087fe405 */
[----:B------:R-:W-:Y:S01]  /*8fd0*/  IMAD.X R239, RZ, RZ, R233, P2 ;  /* 0x000000ffffef7224 */ /* 0x000fe200010e06e9 */
[----:B------:R-:W-:Y:S01]  /*8fe0*/  LEA R243, P1, R242, c[0x0][0x168], 0x1 ;  /* 0x00005a00f2f37a11 */ /* 0x000fe200078208ff */
[----:B------:R-:W-:Y:S01]  /*8ff0*/  USHF.L.U32 UR10, UR6, 0x4, URZ ;  /* 0x00000004060a7899 */ /* 0x000fe2000800063f */
[----:B------:R-:W-:Y:S01]  /*9000*/  IADD3 R0, R0, -UR16, R3 ;  /* 0x8000001000007c10 */ /* 0x000fe2000fffe003 */
[----:B------:R-:W-:Y:S01]  /*9010*/  IMAD.MOV.U32 R3, RZ, RZ, R148 ;  /* 0x000000ffff037224 */ /* 0x000fe200078e0094 */
[----:B------:R-:W-:Y:S01]  /*9020*/  LEA R241, P0, R240, c[0x0][0x170], 0x1 ;  /* 0x00005c00f0f17a11 */ /* 0x000fe200078008ff */
[----:B------:R-:W-:Y:S01]  /*9030*/  ULEA.HI.SX32 UR15, UR8, 0xfffffffe, 0x1a ;  /* 0xfffffffe080f7891 */ /* 0x000fe2000f8fd23f */
[----:B------:R-:W-:Y:S01]  /*9040*/  LEA.HI.X R242, R242, c[0x0][0x16c], R6, 0x1, P1 ;  /* 0x00005b00f2f27a11 */ /* 0x000fe200008f0c06 */
[----:B------:R1:W-:Y:S01]  /*9050*/  STL [R1+0x8], R0 ;  /* 0x0000080001007387 */ /* 0x0003e20000100800 */
[----:B------:R-:W-:-:S03]  /*9060*/  LEA.HI.X R240, R240, c[0x0][0x174], R4, 0x1, P0 ;  /* 0x00005d00f0f07a11 */ /* 0x000fc600000f0c04 */
[----:B------:R-:W2:Y:S04]  /*9070*/  LDL R13, [R1+0x18] ;  /* 0x00001800010d7983 */ /* 0x000ea80000100800 */
[----:B------:R-:W3:Y:S04]  /*9080*/  LDL R16, [R1+0xc] ;  /* 0x00000c0001107983 */ /* 0x000ee80000100800 */
[----:B------:R-:W4:Y:S04]  /*9090*/  LDL R17, [R1+0x1c] ;  /* 0x00001c0001117983 */ /* 0x000f280000100800 */
[----:B------:R-:W4:Y:S04]  /*90a0*/  LDL.LU R14, [R1+0x3c] ;  /* 0x00003c00010e7983 */ /* 0x000f280000300800 */
[----:B------:R-:W4:Y:S04]  /*90b0*/  LDL.LU R15, [R1+0x48] ;  /* 0x00004800010f7983 */ /* 0x000f280000300800 */
[----:B------:R-:W4:Y:S01]  /*90c0*/  LDL.LU R34, [R1+0x40] ;  /* 0x0000400001227983 */ /* 0x000f220000300800 */
[----:B------:R-:W-:-:S02]  /*90d0*/  IADD3 R236, P1, R168, 0x20, RZ ;  /* 0x00000020a8ec7810 */ /* 0x000fc40007f3e0ff */
[----:B------:R-:W-:-:S03]  /*90e0*/  IADD3 R234, P0, R168, 0x30, RZ ;  /* 0x00000030a8ea7810 */ /* 0x000fc60007f1e0ff */
[--C-:B------:R-:W-:Y:S02]  /*90f0*/  IMAD.X R237, RZ, RZ, R233.reuse, P1 ;  /* 0x000000ffffed7224 */ /* 0x100fe400008e06e9 */
[----:B------:R-:W-:Y:S01]  /*9100*/  IMAD.X R235, RZ, RZ, R233, P0 ;  /* 0x000000ffffeb7224 */ /* 0x000fe200000e06e9 */
[----:B--2---:R-:W-:Y:S02]  /*9110*/  ISETP.GE.AND P5, PT, R13, c[0x0][0x220], PT ;  /* 0x000088000d007a0c */ /* 0x004fe40003fa6270 */
[----:B---3--:R-:W-:Y:S02]  /*9120*/  ISETP.GE.AND P4, PT, R16, c[0x0][0x220], PT ;  /* 0x0000880010007a0c */ /* 0x008fe40003f86270 */
[----:B----4-:R-:W-:Y:S01]  /*9130*/  ISETP.GE.AND P3, PT, R17, c[0x0][0x220], PT ;  /* 0x0000880011007a0c */ /* 0x010fe20003f66270 */
[----:B------:R-:W-:-:S04]  /*9140*/  IMAD.WIDE.U32 R250, R14, -0x326172a9, RZ ;  /* 0xcd9e8d570efa7825 */ /* 0x000fc800078e00ff */
[----:B------:R-:W-:Y:S01]  /*9150*/  IMAD.WIDE.U32 R246, R15, -0x2daee0ad, RZ ;  /* 0xd2511f530ff67825 */ /* 0x000fe200078e00ff */
[----:B------:R-:W-:-:S05]  /*9160*/  LOP3.LUT R244, R251, R34, RZ, 0x3c, !PT ;  /* 0x00000022fbf47212 */ /* 0x000fca00078e3cff */
[----:B------:R-:W-:Y:S01]  /*9170*/  IMAD.WIDE.U32 R244, R244, -0x2daee0ad, RZ ;  /* 0xd2511f53f4f47825 */ /* 0x000fe200078e00ff */
[----:B-1----:R-:W-:Y:S05]  /*9180*/  BRA `(.L_x_724) ;  /* 0x000006e000007947 */ /* 0x002fea0003800000 */
.L_x_726:
        /* <DEDUP_REMOVED lines=27> */
[----:B------:R-:W-:Y:S02]  /*9340*/  @!P6 LEA R178, P2, R0, c[0x0][0x168], 0x1 ;  /* 0x00005a0000b2ea11 */ /* 0x000fe400078408ff */
[----:B------:R-:W-:Y:S01]  /*9350*/  IADD3.X R177, R150, UR25, RZ, P1, !PT ;  /* 0x0000001996b17c10 */ /* 0x000fe20008ffe4ff */
[----:B------:R-:W-:Y:S01]  /*9360*/  @!PT LDS RZ, [RZ] ;  /* 0x00000000fffff984 */ /* 0x000fe20000000800 */
[----:B------:R-:W-:Y:S01]  /*9370*/  @!PT LDS RZ, [RZ] ;  /* 0x00000000fffff984 */ /* 0x000fe20000000800 */
[----:B------:R-:W-:Y:S01]  /*9380*/  @!PT LDS RZ, [RZ] ;  /* 0x00000000fffff984 */ /* 0x000fe20000000800 */
[----:B------:R1:W-:Y:S01]  /*9390*/  @!P5 LDGSTS.E.BYPASS.LTC128B.128 [R222+0xa000], [R174.64+0x80] ;  /* 0x0a000080aededfae */ /* 0x0003e2000b901d54 */
[C---:B------:R-:W-:Y:S02]  /*93a0*/  IADD3 R148, P1, R0.reuse, UR27, RZ ;  /* 0x0000001b00947c10 */ /* 0x040fe4000ff3e0ff */
[----:B------:R-:W-:Y:S01]  /*93b0*/  @!P6 LEA.HI.X R179, R0, c[0x0][0x16c], R177, 0x1, P2 ;  /* 0x00005b0000b3ea11 */ /* 0x000fe200010f0cb1 */
[----:B------:R1:W-:Y:S01]  /*93c0*/  @P4 STS.128 [R222+0xc000], RZ ;  /* 0x00c000ffde004388 */ /* 0x0003e20000000c00 */
[----:B------:R-:W-:Y:S02]  /*93d0*/  IADD3.X R2, R177, UR25, RZ, P1, !PT ;  /* 0x00000019b1027c10 */ /* 0x000fe40008ffe4ff */
[C---:B------:R-:W-:Y:S01]  /*93e0*/  @!P6 LEA R176, P1, R148.reuse, c[0x0][0x168], 0x1 ;  /* 0x00005a0094b0ea11 */ /* 0x040fe200078208ff */
[----:B------:R-:W-:Y:S01]  /*93f0*/  @!PT LDS RZ, [RZ] ;  /* 0x00000000fffff984 */ /* 0x000fe20000000800 */
[----:B------:R-:W-:Y:S01]  /*9400*/  @!PT LDS RZ, [RZ] ;  /* 0x00000000fffff984 */ /* 0x000fe20000000800 */
[----:B------:R-:W-:Y:S01]  /*9410*/  @!PT LDS RZ, [RZ] ;  /* 0x00000000fffff984 */ /* 0x000fe20000000800 */
[----:B------:R1:W-:Y:S03]  /*9420*/  @!P4 LDGSTS.E.BYPASS.LTC128B.128 [R222+0xc000], [R174.64+0x100] ;  /* 0x0c000100aedecfae */ /* 0x0003e6000b901d54 */
        /* <DEDUP_REMOVED lines=68> */
.L_x_724:
[----:B------:R-:W2:Y:S01]  /*9870*/  LDL.64 R14, [R1+0x20] ;  /* 0x00002000010e7983 */ /* 0x000ea20000100a00 */
[----:B------:R-:W-:Y:S01]  /*9880*/  UIADD3 UR26, UR15, -UR34, URZ ;  /* 0x800000220f1a7290 */ /* 0x000fe2000fffe03f */
[----:B------:R-:W-:Y:S04]  /*9890*/  DEPBAR.LE SB0, 0x0 ;  /* 0x000080000000791a */ /* 0x000fe80000000000 */
[----:B------:R-:W3:Y:S01]  /*98a0*/  LDL R17, [R1+0x30] ;  /* 0x0000300001117983 */ /* 0x000ee20000100800 */
[----:B------:R-:W-:Y:S01]  /*98b0*/  IMAD.U32 R10, RZ, RZ, UR26 ;  /* 0x0000001aff0a7e24 */ /* 0x000fe2000f8e00ff */
[----:B------:R-:W-:Y:S01]  /*98c0*/  USHF.R.S32.HI UR8, URZ, 0x1f, UR26 ;  /* 0x0000001f3f087899 */ /* 0x000fe2000801141a */
[----:B------:R-:W-:Y:S01]  /*98d0*/  IMAD.U32 R2, RZ, RZ, UR26 ;  /* 0x0000001aff027e24 */ /* 0x000fe2000f8e00ff */
[----:B------:R-:W-:Y:S01]  /*98e0*/  BAR.SYNC.DEFER_BLOCKING 0x0 ;  /* 0x0000000000007b1d */ /* 0x000fe20000010000 */
[----:B------:R-:W-:Y:S01]  /*98f0*/  IMAD.U32 R8, RZ, RZ, UR26 ;  /* 0x0000001aff087e24 */ /* 0x000fe2000f8e00ff */
[----:B------:R-:W-:Y:S01]  /*9900*/  UIMAD UR8, UR8, UR6, URZ ;  /* 0x00000006080872a4 */ /* 0x000fe2000f8e023f */
[----:B------:R-:W-:Y:S01]  /*9910*/  LEA R10, P2, R10, R232, 0x6 ;  /* 0x000000e80a0a7211 */ /* 0x000fe200078430ff */
[----:B------:R-:W-:Y:S01]  /*9920*/  UIMAD.WIDE.U32 UR36, UR26, UR6, URZ ;  /* 0x000000061a2472a5 */ /* 0x000fe2000f8e003f */
[----:B------:R-:W-:Y:S01]  /*9930*/  IMAD.U32 R0, RZ, RZ, UR26 ;  /* 0x0000001aff007e24 */ /* 0x000fe2000f8e00ff */
[----:B------:R-:W-:Y:S01]  /*9940*/  UIMAD UR8, UR26, UR7, UR8 ;  /* 0x000000071a0872a4 */ /* 0x000fe2000f8e0208 */
[----:B------:R-:W-:Y:S01]  /*9950*/  LEA.HI.X.SX32 R11, R2, R233, 0x6, P2 ;  /* 0x000000e9020b7211 */ /* 0x000fe200010f36ff */
[----:B------:R-:W-:Y:S01]  /*9960*/  IMAD.WIDE.U32 R18, R10, c[0x0][0x1a0], RZ ;  /* 0x000068000a127a25 */ /* 0x000fe200078e00ff */
[----:B------:R-:W-:Y:S01]  /*9970*/  LEA R8, P1, R8, R238, 0x6 ;  /* 0x000000ee08087211 */ /* 0x000fe200078230ff */
[----:B------:R-:W-:Y:S02]  /*9980*/  UIADD3 UR8, UR37, UR8, URZ ;  /* 0x0000000825087290 */ /* 0x000fe4000fffe03f */
[----:B------:R-:W-:Y:S01]  /*9990*/  IMAD.U32 R12, RZ, RZ, UR36 ;  /* 0x00000024ff0c7e24 */ /* 0x000fe2000f8e00ff */
[----:B------:R-:W-:Y:S01]  /*99a0*/  LEA.HI.X.SX32 R9, R0, R239, 0x6, P1 ;  /* 0x000000ef00097211 */ /* 0x000fe200008f36ff */
[----:B------:R-:W-:Y:S02]  /*99b0*/  IMAD R0, R11, c[0x0][0x1a0], RZ ;  /* 0x000068000b007a24 */ /* 0x000fe400078e02ff */
[----:B------:R-:W-:Y:S02]  /*99c0*/  IMAD.U32 R6, RZ, RZ, UR26 ;  /* 0x0000001aff067e24 */ /* 0x000fe4000f8e00ff */
[----:B------:R-:W-:Y:S02]  /*99d0*/  IMAD R0, R10, c[0x0][0x1a4], R0 ;  /* 0x000069000a007a24 */ /* 0x000fe400078e0200 */
[----:B------:R-:W-:Y:S01]  /*99e0*/  IMAD.U32 R4, RZ, RZ, UR26 ;  /* 0x0000001aff047e24 */ /* 0x000fe2000f8e00ff */
[----:B------:R-:W-:Y:S01]  /*99f0*/  LEA R6, P0, R6, R236, 0x6 ;  /* 0x000000ec06067211 */ /* 0x000fe200078030ff */
[----:B------:R-:W-:Y:S01]  /*9a00*/  IMAD.IADD R0, R19, 0x1, R0 ;  /* 0x0000000113007824 */ /* 0x000fe200078e0200 */
[----:B------:R-:W-:Y:S01]  /*9a10*/  @P6 STS.128 [R222+0x10000], RZ ;  /* 0x010000ffde006388 */ /* 0x000fe20000000c00 */
[----:B------:R-:W-:Y:S01]  /*9a20*/  IMAD.U32 R5, RZ, RZ, UR26 ;  /* 0x0000001aff057e24 */ /* 0x000fe2000f8e00ff */
[----:B------:R-:W-:Y:S01]  /*9a30*/  LEA R4, P1, R4, R234, 0x6 ;  /* 0x000000ea04047211 */ /* 0x000fe200078230ff */
[----:B------:R-:W-:Y:S02]  /*9a40*/  IMAD.U32 R16, RZ, RZ, UR26 ;  /* 0x0000001aff107e24 */ /* 0x000fe4000f8e00ff */
[----:B------:R-:W-:Y:S01]  /*9a50*/  IMAD R2, R9, c[0x0][0x1a0], RZ ;  /* 0x0000680009027a24 */ /* 0x000fe200078e02ff */
[----:B------:R-:W-:Y:S01]  /*9a60*/  LEA.HI.X.SX32 R7, R5, R237, 0x6, P0 ;  /* 0x000000ed05077211 */ /* 0x000fe200000f36ff */
[----:B------:R-:W-:Y:S01]  /*9a70*/  IMAD.U32 R13, RZ, RZ, UR37 ;  /* 0x00000025ff0d7e24 */ /* 0x000fe2000f8e00ff */
[----:B------:R-:W-:Y:S01]  /*9a80*/  LEA.HI.X.SX32 R5, R16, R235, 0x6, P1 ;  /* 0x000000eb10057211 */ /* 0x000fe200008f36ff */
[----:B------:R-:W-:Y:S02]  /*9a90*/  IMAD R2, R8, c[0x0][0x1a4], R2 ;  /* 0x0000690008027a24 */ /* 0x000fe400078e0202 */
[----:B------:R-:W-:Y:S02]  /*9aa0*/  IMAD R7, R7, c[0x0][0x1a0], RZ ;  /* 0x0000680007077a24 */ /* 0x000fe400078e02ff */
[----:B------:R-:W-:Y:S02]  /*9ab0*/  IMAD R5, R5, c[0x0][0x1a0], RZ ;  /* 0x0000680005057a24 */ /* 0x000fe400078e02ff */
[----:B------:R-:W-:Y:S02]  /*9ac0*/  IMAD R7, R6, c[0x0][0x1a4], R7 ;  /* 0x0000690006077a24 */ /* 0x000fe400078e0207 */
[C---:B------:R-:W-:Y:S04]  /*9ad0*/  IMAD.WIDE.U32 R20, R4.reuse, c[0x0][0x1a0], RZ ;  /* 0x0000680004147a25 */ /* 0x040fe800078e00ff */
[----:B------:R-:W-:Y:S04]  /*9ae0*/  IMAD R4, R4, c[0x0][0x1a4], R5 ;  /* 0x0000690004047a24 */ /* 0x000fe800078e0205 */
[----:B------:R-:W-:Y:S02]  /*9af0*/  IMAD.IADD R4, R21, 0x1, R4 ;  /* 0x0000000115047824 */ /* 0x000fe400078e0204 */
[----:B--2---:R-:W-:Y:S01]  /*9b00*/  IMAD.U32 R15, RZ, RZ, UR8 ;  /* 0x00000008ff0f7e24 */ /* 0x004fe2000f8e00ff */
[C---:B------:R-:W-:Y:S01]  /*9b10*/  LEA R14, P2, R12.reuse, R14, 0x6 ;  /* 0x0000000e0c0e7211 */ /* 0x040fe200078430ff */
[----:B------:R-:W-:Y:S03]  /*9b20*/  UIADD3 UR8, UR18, -UR34, URZ ;  /* 0x8000002212087290 */ /* 0x000fe6000fffe03f */
[----:B---3--:R-:W-:Y:S01]  /*9b30*/  LEA.HI.X R15, R12, R17, R15, 0x6, P2 ;  /* 0x000000110c0f7211 */ /* 0x008fe200010f340f */
[----:B------:R-:W-:Y:S01]  /*9b40*/  IMAD.WIDE.U32 R16, R8, c[0x0][0x1a0], RZ ;  /* 0x0000680008107a25 */ /* 0x000fe200078e00ff */
[-C--:B------:R-:W-:Y:S03]  /*9b50*/  LEA R10, P2, R18, R241.reuse, 0x1 ;  /* 0x000000f1120a7211 */ /* 0x080fe600078408ff */
[----:B------:R-:W-:Y:S01]  /*9b60*/  IMAD.WIDE.U32 R12, R6, c[0x0][0x1a0], RZ ;  /* 0x00006800060c7a25 */ /* 0x000fe200078e00ff */
[-C--:B------:R-:W-:Y:S02]  /*9b70*/  LEA.HI.X R11, R18, R240.reuse, R0, 0x1, P2 ;  /* 0x000000f0120b7211 */ /* 0x080fe400010f0c00 */
[----:B------:R-:W-:Y:S01]  /*9b80*/  @!P6 LEA R18, P2, R14, c[0x0][0x170], 0x1 ;  /* 0x00005c000e12ea11 */ /* 0x000fe200078408ff */
[----:B------:R-:W-:Y:S01]  /*9b90*/  IMAD.IADD R2, R17, 0x1, R2 ;  /* 0x0000000111027824 */ /* 0x000fe200078e0202 */
[-C--:B------:R-:W-:Y:S01]  /*9ba0*/  LEA R8, P1, R16, R241.reuse, 0x1 ;  /* 0x000000f110087211 */ /* 0x080fe200078208ff */
[----:B------:R-:W-:Y:S01]  /*9bb0*/  IMAD.IADD R7, R13, 0x1, R7 ;  /* 0x000000010d077824 */ /* 0x000fe200078e0207 */
[----:B------:R-:W-:Y:S02]  /*9bc0*/  @!P6 LEA.HI.X R19, R14, c[0x0][0x174], R15, 0x1, P2 ;  /* 0x00005d000e13ea11 */ /* 0x000fe400010f0c0f */
[-C--:B------:R-:W-:Y:S02]  /*9bd0*/  LEA R6, P0, R12, R241.reuse, 0x1 ;  /* 0x000000f10c067211 */ /* 0x080fe400078008ff */
[-C--:B------:R-:W-:Y:S01]  /*9be0*/  LEA.HI.X R9, R16, R240.reuse, R2, 0x1, P1 ;  /* 0x000000f010097211 */ /* 0x080fe200008f0c02 */
[----:B------:R-:W-:Y:S01]  /*9bf0*/  @!PT LDS RZ, [RZ] ;  /* 0x00000000fffff984 */ /* 0x000fe20000000800 */
[----:B------:R-:W-:Y:S01]  /*9c00*/  @!PT LDS RZ, [RZ] ;  /* 0x00000000fffff984 */ /* 0x000fe20000000800 */
[----:B------:R-:W-:Y:S01]  /*9c10*/  @!PT LDS RZ, [RZ] ;  /* 0x00000000fffff984 */ /* 0x000fe20000000800 */
[----:B------:R1:W-:Y:S01]  /*9c20*/  @!P6 LDGSTS.E.BYPASS.LTC128B.128 [R222+0x10000], [R18.64] ;  /* 0x1000000012deefae */ /* 0x0003e2000b901d54 */
[-C--:B------:R-:W-:Y:S02]  /*9c30*/  LEA.HI.X R7, R12, R240.reuse, R7, 0x1, P0 ;  /* 0x000000f00c077211 */ /* 0x080fe400000f0c07 */
[----:B------:R-:W-:Y:S01]  /*9c40*/  LEA R12, P0, R20, R241, 0x1 ;  /* 0x000000f1140c7211 */ /* 0x000fe200078008ff */
[----:B------:R-:W-:Y:S01]  /*9c50*/  @P5 STS.128 [R222+0x12000], RZ ;  /* 0x012000ffde005388 */ /* 0x000fe20000000c00 */
[----:B------:R-:W-:Y:S02]  /*9c60*/  IADD3 R2, P1, R14, UR10, RZ ;  /* 0x0000000a0e027c10 */ /* 0x000fe4000ff3e0ff */
[----:B------:R-:W-:Y:S01]  /*9c70*/  LEA.HI.X R13, R20, R240, R4, 0x1, P0 ;  /* 0x000000f0140d7211 */ /* 0x000fe200000f0c04 */
[----:B------:R-:W-:Y:S01]  /*9c80*/  @!PT LDS RZ, [RZ] ;  /* 0x00000000fffff984 */ /* 0x000fe20000000800 */
[----:B------:R-:W-:Y:S01]  /*9c90*/  @!PT LDS RZ, [RZ] ;  /* 0x00000000fffff984 */ /* 0x000fe20000000800 */
[----:B------:R-:W-:Y:S01]  /*9ca0*/  @!PT LDS RZ, [RZ] ;  /* 0x00000000fffff984 */ /* 0x000fe20000000800 */
[----:B------:R2:W-:Y:S01]  /*9cb0*/  @!P5 LDGSTS.E.BYPASS.LTC128B.128 [R222+0x12000], [R10.64+0x80] ;  /* 0x120000800adedfae */ /* 0x0005e2000b901d54 */
[C---:B------:R-:W-:Y:S02]  /*9cc0*/  @!P6 LEA R16, P2, R2.reuse, c[0x0][0x170], 0x1 ;  /* 0x00005c000210ea11 */ /* 0x040fe400078408ff */
[----:B------:R-:W-:Y:S01]  /*9cd0*/  IADD3.X R4, R15, UR12, RZ, P1, !PT ;  /* 0x0000000c0f047c10 */ /* 0x000fe20008ffe4ff */
[----:B------:R-:W-:Y:S01]  /*9ce0*/  @P4 STS.128 [R222+0x14000], RZ ;  /* 0x014000ffde004388 */ /* 0x000fe20000000c00 */
        /* <DEDUP_REMOVED lines=15> */
[C---:B------:R-:W-:Y:S01]  /*9de0*/  @!P6 LEA R4, P0, R5.reuse, c[0x0][0x170], 0x1 ;  /* 0x00005c000504ea11 */ /* 0x040fe200078008ff */
[----:B------:R-:W-:Y:S01]  /*9df0*/  IMAD.U32 R0, RZ, RZ, UR8 ;  /* 0x00000008ff007e24 */ /* 0x000fe2000f8e00ff */
[----:B------:R-:W-:Y:S01]  /*9e00*/  IADD3.X R20, R2, UR12, RZ, P1, !PT ;  /* 0x0000000c02147c10 */ /* 0x000fe20008ffe4ff */
[----:B------:R-:W-:Y:S03]  /*9e10*/  @P6 STS.128 [R222+0x10800], RZ ;  /* 0x010800ffde006388 */ /* 0x000fe60000000c00 */
[----:B------:R-:W-:Y:S01]  /*9e20*/  @!P6 LEA.HI.X R5, R5, c[0x0][0x174], R20, 0x1, P0 ;  /* 0x00005d000505ea11 */ /* 0x000fe200000f0c14 */
        /* <DEDUP_REMOVED lines=64> */
[----:B------:R-:W2:Y:S04]  /*a230*/  LDSM.16.M88.4 R168, [R151+0x9800] ;  /* 0x0098000097a8783b */ /* 0x000ea80000000200 */
[----:B------:R-:W-:Y:S04]  /*a240*/  LDSM.16.M88.4 R172, [R203] ;  /* 0x00000000cbac783b */ /* 0x000fe80000000200 */
[----:B------:R-:W5:Y:S04]  /*a250*/  LDSM.16.M88.4 R176, [R206] ;  /* 0x00000000ceb0783b */ /* 0x000f680000000200 */
[----:B------:R-:W1:Y:S04]  /*a260*/  LDSM.16.M88.4 R180, [R221] ;  /* 0x00000000ddb4783b */ /* 0x000e680000000200 */
[----:B------:R-:W1:Y:S04]  /*a270*/  LDSM.16.M88.4 R184, [R220] ;  /* 0x00000000dcb8783b */ /* 0x000e680000000200 */
        /* <DEDUP_REMOVED lines=36> */
[----:B------:R-:W4:Y:S03]  /*a4c0*/  LDSM.16.M88.4 R184, [R151+0xa000] ;  /* 0x00a0000097b8783b */ /* 0x000f260000000200 */
[C---:B-----5:R-:W-:Y:S08]  /*a4d0*/  HMMA.16816.F32 R4, R172.reuse, R188, R4 ;  /* 0x000000bcac04723c */ /* 0x060ff00000001804 */
[C---:B------:R-:W-:Y:S01]  /*a4e0*/  HMMA.16816.F32 R8, R172.reuse, R190, R8 ;  /* 0x000000beac08723c */ /* 0x040fe20000001808 */
[----:B------:R-:W5:Y:S07]  /*a4f0*/  LDSM.16.M88.4 R188, [R151+0xa800] ;  /* 0x00a8000097bc783b */ /* 0x000f6e0000000200 */
        /* <DEDUP_REMOVED lines=9> */
[----:B------:R-:W3:Y:S03]  /*a590*/  LDSM.16.M88.4 R180, [R218] ;  /* 0x00000000dab4783b */ /* 0x000ee60000000200 */
[C---:B----4-:R-:W-:Y:S08]  /*a5a0*/  HMMA.16816.F32 R4, R168.reuse, R184, R4 ;  /* 0x000000b8a804723c */ /* 0x050ff00000001804 */
[C---:B------:R-:W-:Y:S01]  /*a5b0*/  HMMA.16816.F32 R8, R168.reuse, R186, R8 ;  /* 0x000000baa808723c */ /* 0x040fe20000001808 */
[----:B------:R-:W4:Y:S07]  /*a5c0*/  LDSM.16.M88.4 R184, [R217] ;  /* 0x00000000d9b8783b */ /* 0x000f2e0000000200 */
[C---:B-----5:R-:W-:Y:S08]  /*a5d0*/  HMMA.16816.F32 R12, R168.reuse, R188, R12 ;  /* 0x000000bca80c723c */ /* 0x060ff0000000180c */
[C---:B------:R-:W-:Y:S01]  /*a5e0*/  HMMA.16816.F32 R16, R168.reuse, R190, R16 ;  /* 0x000000bea810723c */ /* 0x040fe20000001810 */
[----:B------:R-:W5:Y:S07]  /*a5f0*/  LDSM.16.M88.4 R188, [R216] ;  /* 0x00000000d8bc783b */ /* 0x000f6e0000000200 */
        /* <DEDUP_REMOVED lines=10> */
[C---:B----4-:R-:W-:Y:S08]  /*a6a0*/  HMMA.16816.F32 R12, R172.reuse, R184, R12 ;  /* 0x000000b8ac0c723c */ /* 0x050ff0000000180c */
[C---:B------:R-:W-:Y:S01]  /*a6b0*/  HMMA.16816.F32 R16, R172.reuse, R186, R16 ;  /* 0x000000baac10723c */ /* 0x040fe20000001810 */
[----:B------:R-:W4:Y:S07]  /*a6c0*/  LDSM.16.M88.4 R184, [R201+0xb000] ;  /* 0x00b00000c9b8783b */ /* 0x000f2e0000000200 */
[C---:B-----5:R-:W-:Y:S08]  /*a6d0*/  HMMA.16816.F32 R20, R172.reuse, R188, R20 ;  /* 0x000000bcac14723c */ /* 0x060ff00000001814 */
[C---:B------:R-:W-:Y:S01]  /*a6e0*/  HMMA.16816.F32 R24, R172.reuse, R190, R24 ;  /* 0x000000beac18723c */ /* 0x040fe20000001818 */
[----:B------:R-:W5:Y:S07]  /*a6f0*/  LDSM.16.M88.4 R188, [R201+0xb800] ;  /* 0x00b80000c9bc783b */ /* 0x000f6e0000000200 */
[C---:B-1----:R-:W-:Y:S08]  /*a700*/  HMMA.16816.F32 R28, R172.reuse, R192, R28 ;  /* 0x000000c0ac1c723c */ /* 0x042ff0000000181c */
[----:B------:R-:W-:Y:S01]  /*a710*/  HMMA.16816.F32 R32, R172, R194, R32 ;  /* 0x000000c2ac20723c */ /* 0x000fe20000001820 */
[----:B------:R-:W-:Y:S04]  /*a720*/  LDSM.16.M88.4 R172, [R204+0x2000] ;  /* 0x00200000ccac783b */ /* 0x000fe80000000200 */
[----:B------:R-:W-:Y:S03]  /*a730*/  LDSM.16.M88.4 R192, [R200+0x2800] ;  /* 0x00280000c8c0783b */ /* 0x000fe60000000200 */
[C---:B--2---:R-:W-:Y:S08]  /*a740*/  HMMA.16816.F32 R4, R168.reuse, R176, R4 ;  /* 0x000000b0a804723c */ /* 0x044ff00000001804 */
        /* <DEDUP_REMOVED lines=8> */
[C---:B-----5:R-:W-:Y:S08]  /*a7d0*/  HMMA.16816.F32 R28, R168.reuse, R188, R28 ;  /* 0x000000bca81c723c */ /* 0x060ff0000000181c */
        /* <DEDUP_REMOVED lines=11> */
[----:B------:R-:W-:Y:S07]  /*a890*/  LDSM.16.M88.4 R180, [R203+0x4000] ;  /* 0x00400000cbb4783b */ /* 0x000fee0000000200 */
[C---:B---3--:R-:W-:Y:S08]  /*a8a0*/  HMMA.16816.F32 R28, R172.reuse, R184, R28 ;  /* 0x000000b8ac1c723c */ /* 0x048ff0000000181c */
[----:B------:R-:W-:Y:S01]  /*a8b0*/  HMMA.16816.F32 R32, R172, R186, R32 ;  /* 0x000000baac20723c */ /* 0x000fe20000001820 */
[----:B------:R-:W2:Y:S04]  /*a8c0*/  LDSM.16.M88.4 R172, [R151+0xd800] ;  /* 0x00d8000097ac783b */ /* 0x000ea80000000200 */
[----:B------:R-:W3:Y:S03]  /*a8d0*/  LDSM.16.M88.4 R184, [R214] ;  /* 0x00000000d6b8783b */ /* 0x000ee60000000200 */
[C---:B----4-:R-:W-:Y:S08]  /*a8e0*/  HMMA.16816.F32 R4, R168.reuse, R188, R4 ;  /* 0x000000bca804723c */ /* 0x050ff00000001804 */
[C---:B------:R-:W-:Y:S01]  /*a8f0*/  HMMA.16816.F32 R8, R168.reuse, R190, R8 ;  /* 0x000000bea808723c */ /* 0x040fe20000001808 */
[----:B------:R-:W4:Y:S07]  /*a900*/  LDSM.16.M88.4 R188, [R213] ;  /* 0x00000000d5bc783b */ /* 0x000f2e0000000200 */
[C---:B-1----:R-:W-:Y:S08]  /*a910*/  HMMA.16816.F32 R12, R168.reuse, R176, R12 ;  /* 0x000000b0a80c723c */ /* 0x042ff0000000180c */
[C---:B------:R-:W-:Y:S01]  /*a920*/  HMMA.16816.F32 R16, R168.reuse, R178, R16 ;  /* 0x000000b2a810723c */ /* 0x040fe20000001810 */
[----:B------:R-:W1:Y:S07]  /*a930*/  LDSM.16.M88.4 R176, [R212] ;  /* 0x00000000d4b0783b */ /* 0x000e6e0000000200 */
[C---:B-----5:R-:W-:Y:S08]  /*a940*/  HMMA.16816.F32 R20, R168.reuse, R192, R20 ;  /* 0x000000c0a814723c */ /* 0x060ff00000001814 */
[C---:B------:R-:W-:Y:S01]  /*a950*/  HMMA.16816.F32 R24, R168.reuse, R194, R24 ;  /* 0x000000c2a818723c */ /* 0x040fe20000001818 */
[----:B------:R-:W-:Y:S07]  /*a960*/  LDSM.16.M88.4 R192, [R201+0xc800] ;  /* 0x00c80000c9c0783b */ /* 0x000fee0000000200 */
[C---:B--2---:R-:W-:Y:S08]  /*a970*/  HMMA.16816.F32 R28, R168.reuse, R172, R28 ;  /* 0x000000aca81c723c */ /* 0x044ff0000000181c */
[----:B------:R-:W-:Y:S01]  /*a980*/  HMMA.16816.F32 R32, R168, R174, R32 ;  /* 0x000000aea820723c */ /* 0x000fe20000001820 */
[----:B------:R-:W2:Y:S04]  /*a990*/  LDSM.16.M88.4 R168, [R211] ;  /* 0x00000000d3a8783b */ /* 0x000ea80000000200 */
[----:B------:R-:W-:Y:S03]  /*a9a0*/  LDSM.16.M88.4 R172, [R205+0x4000] ;  /* 0x00400000cdac783b */ /* 0x000fe60000000200 */
        /* <DEDUP_REMOVED lines=38> */
[----:B------:R-:W-:Y:S03]  /*ac10*/  LDSM.16.M88.4 R188, [R209] ;  /* 0x00000000d1bc783b */ /* 0x000fe60000000200 */
[C---:B-1----:R-:W-:Y:S08]  /*ac20*/  HMMA.16816.F32 R4, R172.reuse, R176, R4 ;  /* 0x000000b0ac04723c */ /* 0x042ff00000001804 */
[C---:B------:R-:W-:Y:S01]  /*ac30*/  HMMA.16816.F32 R8, R172.reuse, R178, R8 ;  /* 0x000000b2ac08723c */ /* 0x040fe20000001808 */
[----:B------:R-:W1:Y:S07]  /*ac40*/  LDSM.16.M88.4 R176, [R210] ;  /* 0x00000000d2b0783b */ /* 0x000e6e0000000200 */
[C---:B--2---:R-:W-:Y:S08]  /*ac50*/  HMMA.16816.F32 R12, R172.reuse, R180, R12 ;  /* 0x000000b4ac0c723c */ /* 0x044ff0000000180c */
[C---:B------:R-:W-:Y:S01]  /*ac60*/  HMMA.16816.F32 R16, R172.reuse, R182, R16 ;  /* 0x000000b6ac10723c */ /* 0x040fe20000001810 */
[----:B------:R-:W2:Y:S07]  /*ac70*/  LDSM.16.M88.4 R180, [R208] ;  /* 0x00000000d0b4783b */ /* 0x000eae0000000200 */
[C---:B---3--:R-:W-:Y:S08]  /*ac80*/  HMMA.16816.F32 R20, R172.reuse, R184, R20 ;  /* 0x000000b8ac14723c */ /* 0x048ff00000001814 */
[C---:B------:R-:W-:Y:S01]  /*ac90*/  HMMA.16816.F32 R24, R172.reuse, R186, R24 ;  /* 0x000000baac18723c */ /* 0x040fe20000001818 */
[----:B------:R-:W3:Y:S07]  /*aca0*/  LDSM.16.M88.4 R184, [R207] ;  /* 0x00000000cfb8783b */ /* 0x000eee0000000200 */
[C---:B-----5:R-:W-:Y:S08]  /*acb0*/  HMMA.16816.F32 R28, R172.reuse, R192, R28 ;  /* 0x000000c0ac1c723c */ /* 0x060ff0000000181c */
        /* <DEDUP_REMOVED lines=21> */
[----:B------:R-:W3:Y:S07]  /*ae10*/  LDSM.16.M88.4 R188, [R200+0x7000] ;  /* 0x00700000c8bc783b */ /* 0x000eee0000000200 */
[C---:B------:R-:W-:Y:S08]  /*ae20*/  HMMA.16816.F32 R20, R172.reuse, R192, R20 ;  /* 0x000000c0ac14723c */ /* 0x040ff00000001814 */
[C---:B------:R-:W-:Y:S01]  /*ae30*/  HMMA.16816.F32 R24, R172.reuse, R194, R24 ;  /* 0x000000c2ac18723c */ /* 0x040fe20000001818 */
[----:B------:R-:W4:Y:S01]  /*ae40*/  LDSM.16.M88.4 R192, [R200+0x7800] ;  /* 0x00780000c8c0783b */ /* 0x000f220000000200 */
[----:B------:R-:W-:Y:S04]  /*ae50*/  DEPBAR.LE SB0, 0x0 ;  /* 0x000080000000791a */ /* 0x000fe80000000000 */
[----:B------:R-:W-:Y:S02]  /*ae60*/  BAR.SYNC.DEFER_BLOCKING 0x0 ;  /* 0x0000000000007b1d */ /* 0x000fe40000010000 */
[C---:B--2---:R-:W-:Y:S08]  /*ae70*/  HMMA.16816.F32 R28, R172.reuse, R180, R28 ;  /* 0x000000b4ac1c723c */ /* 0x044ff0000000181c */
[----:B------:R-:W-:Y:S07]  /*ae80*/  HMMA.16816.F32 R32, R172, R182, R32 ;  /* 0x000000b6ac20723c */ /* 0x000fee0000001820 */
[C---:B------:R-:W-:Y:S01]  /*ae90*/  LEA R174, P2, R0.reuse, R238, 0x6 ;  /* 0x000000ee00ae7211 */ /* 0x040fe200078430ff */
[C---:B-1----:R-:W-:Y:S05]  /*aea0*/  HMMA.16816.F32 R4, R168.reuse, R176, R4 ;  /* 0x000000b0a804723c */ /* 0x042fea0000001804 */
[C---:B------:R-:W-:Y:S02]  /*aeb0*/  LEA.HI.X.SX32 R175, R0.reuse, R239, 0x6, P2 ;  /* 0x000000ef00af7211 */ /* 0x040fe400010f36ff */
[C---:B------:R-:W-:Y:S01]  /*aec0*/  LEA R172, P1, R0.reuse, R236, 0x6 ;  /* 0x000000ec00ac7211 */ /* 0x040fe200078230ff */
[C---:B------:R-:W-:Y:S04]  /*aed0*/  HMMA.16816.F32 R8, R168.reuse, R178, R8 ;  /* 0x000000b2a808723c */ /* 0x040fe80000001808 */
[C---:B------:R-:W-:Y:S01]  /*aee0*/  LEA.HI.X.SX32 R173, R0.reuse, R237, 0x6, P1 ;  /* 0x000000ed00ad7211 */ /* 0x040fe200008f36ff */
[----:B------:R-:W-:Y:S02]  /*aef0*/  IMAD R2, R175, c[0x0][0x198], RZ ;  /* 0x00006600af027a24 */ /* 0x000fe400078e02ff */
[----:B------:R-:W-:Y:S01]  /*af00*/  LEA R178, P0, R0, R232, 0x6 ;  /* 0x000000e800b27211 */ /* 0x000fe200078030ff */
[C---:B------:R-:W-:Y:S04]  /*af10*/  HMMA.16816.F32 R12, R168.reuse, R184, R12 ;  /* 0x000000b8a80c723c */ /* 0x040fe8000000180c */
[----:B------:R-:W-:Y:S01]  /*af20*/  IMAD R2, R174, c[0x0][0x19c], R2 ;  /* 0x00006700ae027a24 */ /* 0x000fe200078e0202 */
        /* <DEDUP_REMOVED lines=9> */
[----:B------:R-:W-:Y:S02]  /*afc0*/  IMAD R148, R177, c[0x0][0x198], RZ ;  /* 0x00006600b1947a24 */ /* 0x000fe400078e02ff */
[C---:B------:R-:W-:Y:S04]  /*afd0*/  HMMA.16816.F32 R24, R168.reuse, R190, R24 ;  /* 0x000000bea818723c */ /* 0x040fe80000001818 */
[----:B------:R-:W-:Y:S02]  /*afe0*/  IMAD R0, R178, c[0x0][0x19c], R0 ;  /* 0x00006700b2007a24 */ /* 0x000fe400078e0200 */
[----:B------:R-:W-:Y:S02]  /*aff0*/  IMAD R148, R176, c[0x0][0x19c], R148 ;  /* 0x00006700b0947a24 */ /* 0x000fe400078e0294 */
[----:B------:R-:W-:Y:S01]  /*b000*/  IMAD.IADD R150, R181, 0x1, R150 ;  /* 0x00000001b5967824 */ /* 0x000fe200078e0296 */
[C---:B----4-:R-:W-:Y:S08]  /*b010*/  HMMA.16816.F32 R28, R168.reuse, R192, R28 ;  /* 0x000000c0a81c723c */ /* 0x050ff0000000181c */
[----:B------:R-:W-:Y:S07]  /*b020*/  HMMA.16816.F32 R32, R168, R194, R32 ;  /* 0x000000c2a820723c */ /* 0x000fee0000001820 */
[----:B------:R-:W-:Y:S05]  /*b030*/  IMAD.WIDE.U32 R168, R174, c[0x0][0x198], RZ ;  /* 0x00006600aea87a25 */ /* 0x000fea00078e00ff */
[-C--:B------:R-:W-:Y:S01]  /*b040*/  LEA R172, P0, R168, R243.reuse, 0x1 ;  /* 0x000000f3a8ac7211 */ /* 0x080fe200078008ff */
[----:B------:R-:W-:Y:S02]  /*b050*/  IMAD.IADD R2, R169, 0x1, R2 ;  /* 0x00000001a9027824 */ /* 0x000fe400078e0202 */
[----:B------:R-:W-:Y:S03]  /*b060*/  IMAD.WIDE.U32 R170, R178, c[0x0][0x198], RZ ;  /* 0x00006600b2aa7a25 */ /* 0x000fe600078e00ff */
[-C--:B------:R-:W-:Y:S01]  /*b070*/  LEA.HI.X R173, R168, R242.reuse, R2, 0x1, P0 ;  /* 0x000000f2a8ad7211 */ /* 0x080fe200000f0c02 */
[----:B------:R-:W-:Y:S01]  /*b080*/  IMAD.IADD R0, R171, 0x1, R0 ;  /* 0x00000001ab007824 */ /* 0x000fe200078e0200 */
[----:B------:R-:W-:Y:S01]  /*b090*/  ISETP.LT.AND P0, PT, RZ, UR26, PT ;  /* 0x0000001aff007c0c */ /* 0x000fe2000bf01270 */
[----:B------:R-:W-:Y:S01]  /*b0a0*/  IMAD.WIDE.U32 R178, R176, c[0x0][0x198], RZ ;  /* 0x00006600b0b27a25 */ /* 0x000fe200078e00ff */
[CC--:B------:R-:W-:Y:S03]  /*b0b0*/  LEA R174, P1, R170.reuse, R243.reuse, 0x1 ;  /* 0x000000f3aaae7211 */ /* 0x0c0fe600078208ff */
[----:B------:R-:W-:Y:S01]  /*b0c0*/  IMAD.IADD R148, R179, 0x1, R148 ;  /* 0x00000001b3947824 */ /* 0x000fe200078e0294 */
[-C--:B------:R-:W-:Y:S02]  /*b0d0*/  LEA.HI.X R175, R170, R242.reuse, R0, 0x1, P1 ;  /* 0x000000f2aaaf7211 */ /* 0x080fe400008f0c00 */
[-C--:B------:R-:W-:Y:S02]  /*b0e0*/  LEA R170, P2, R180, R243.reuse, 0x1 ;  /* 0x000000f3b4aa7211 */ /* 0x080fe400078408ff */
[----:B------:R-:W-:Y:S02]  /*b0f0*/  LEA R168, P1, R178, R243, 0x1 ;  /* 0x000000f3b2a87211 */ /* 0x000fe400078208ff */
[-C--:B------:R-:W-:Y:S02]  /*b100*/  LEA.HI.X R171, R180, R242.reuse, R150, 0x1, P2 ;  /* 0x000000f2b4ab7211 */ /* 0x080fe400010f0c96 */
[----:B------:R-:W-:Y:S01]  /*b110*/  LEA.HI.X R169, R178, R242, R148, 0x1, P1 ;  /* 0x000000f2b2a97211 */ /* 0x000fe200008f0c94 */
[----:B------:R-:W-:-:S05]  /*b120*/  @P0 BRA `(.L_x_726) ;  /* 0xffffe06000000947 */ /* 0x000fca000383ffff */
.L_x_725:
[----:B------:R-:W2:Y:S01]  /*b130*/  LDL R0, [R1+0x8] ;  /* 0x0000080001007983 */ /* 0x000ea20000100800 */
[----:B------:R-:W-:Y:S01]  /*b140*/  MOV R2, UR26 ;  /* 0x0000001a00027c02 */ /* 0x000fe20008000f00 */
[----:B------:R-:W-:Y:S02]  /*b150*/  USHF.L.U32 UR24, UR26, 0x1, URZ ;  /* 0x000000011a187899 */ /* 0x000fe4000800063f */
[----:B------:R-:W-:Y:S02]  /*b160*/  UIADD3 UR19, UR22, -0x61c88647, URZ ;  /* 0x9e3779b916137890 */ /* 0x000fe4000fffe03f */
[----:B------:R-:W-:Y:S02]  /*b170*/  UIADD3 UR9, UR22, -0x4ab325aa, URZ ;  /* 0xb54cda5616097890 */ /* 0x000fe4000fffe03f */
[----:B------:R-:W-:Y:S02]  /*b180*/  UIADD3 UR8, UR23, 0x646e171e, URZ ;  /* 0x646e171e17087890 */ /* 0x000fe4000fffe03f */
[----:B------:R-:W-:Y:S01]  /*b190*/  UIADD3 UR34, UR34, 0x1, URZ ;  /* 0x0000000122227890 */ /* 0x000fe2000fffe03f */
[----:B--2---:R-:W-:Y:S05]  /*b1a0*/  IMAD R2, R2, -0x40, R0 ;  /* 0xffffffc002027824 */ /* 0x004fea00078e0200 */
[C---:B------:R-:W-:Y:S02]  /*b1b0*/  IADD3 R0, R2.reuse, -0x1, RZ ;  /* 0xffffffff02007810 */ /* 0x040fe40007ffe0ff */
[----:B-1----:R-:W-:Y:S02]  /*b1c0*/  IADD3 R168, R2, -0x9, RZ ;  /* 0xfffffff702a87810 */ /* 0x002fe40007ffe0ff */
[----:B------:R-:W-:Y:S02]  /*b1d0*/  ISETP.GE.AND P1, PT, R0, RZ, PT ;  /* 0x000000ff0000720c */ /* 0x000fe40003f26270 */
[----:B------:R-:W-:Y:S02]  /*b1e0*/  IABS R148, R2 ;  /* 0x0000000200947213 */ /* 0x000fe40000000000 */
[----:B------:R-:W-:Y:S02]  /*b1f0*/  IADD3 R150, R2, -0x8, RZ ;  /* 0xfffffff802967810 */ /* 0x000fe40007ffe0ff */
[----:B------:R1:W2:Y:S02]  /*b200*/  I2F R180, R148 ;  /* 0x0000009400b47306 */ /* 0x0002a40000201400 */
[----:B------:R-:W-:Y:S05]  /*b210*/  ISETP.GE.AND P2, PT, R150, RZ, PT ;  /* 0x000000ff9600720c */ /* 0x000fea0003f46270 */
[----:B------:R-:W-:Y:S02]  /*b220*/  @!P1 IADD3 R0, -R2, 0x1, RZ ;  /* 0x0000000102009810 */ /* 0x000fe40007ffe1ff */
[----:B------:R-:W-:Y:S02]  /*b230*/  ISETP.GE.AND P1, PT, R168, RZ, PT ;  /* 0x000000ffa800720c */ /* 0x000fe40003f26270 */
[----:B------:R3:W4:Y:S04]  /*b240*/  I2F R179, R0 ;  /* 0x0000000000b37306 */ /* 0x0007280000201400 */
[C---:B------:R-:W-:Y:S06]  /*b250*/  @!P2 IADD3 R150, -R2.reuse, 0x8, RZ ;  /* 0x000000080296a810 */ /* 0x040fec0007ffe1ff */
[----:B------:R5:W5:Y:S01]  /*b260*/  I2F R178, R150 ;  /* 0x0000009600b27306 */ /* 0x000b620000201400 */
[C---:B------:R-:W-:Y:S02]  /*b270*/  @!P1 IADD3 R168, -R2.reuse, 0x9, RZ ;  /* 0x0000000902a89810 */ /* 0x040fe40007ffe1ff */
[----:B-1----:R-:W-:Y:S01]  /*b280*/  IADD3 R148, R2, -0x10, RZ ;  /* 0xfffffff002947810 */ /* 0x002fe20007ffe0ff */
[C---:B--2---:R-:W-:Y:S02]  /*b290*/  FFMA.FTZ R4, R180.reuse, -UR4, R4 ;  /* 0x80000004b4047c23 */ /* 0x044fe40008010004 */
[----:B------:R-:W-:Y:S01]  /*b2a0*/  FFMA.FTZ R10, R180, -UR4, R10 ;  /* 0x80000004b40a7c23 */ /* 0x000fe2000801000a */
[----:B------:R-:W-:Y:S03]  /*b2b0*/  ISETP.GE.AND P2, PT, R148, RZ, PT ;  /* 0x000000ff9400720c */ /* 0x000fe60003f46270 */
[----:B------:R-:W1:Y:S01]  /*b2c0*/  I2F R177, R168 ;  /* 0x000000a800b17306 */ /* 0x000e620000201400 */
[----:B---3--:R-:W-:Y:S01]  /*b2d0*/  IADD3 R0, R2, -0x11, RZ ;  /* 0xffffffef02007810 */ /* 0x008fe20007ffe0ff */
[C---:B----4-:R-:W-:Y:S02]  /*b2e0*/  FFMA.FTZ R5, R179.reuse, -UR4, R5 ;  /* 0x80000004b3057c23 */ /* 0x050fe40008010005 */
[----:B------:R-:W-:Y:S01]  /*b2f0*/  FFMA.FTZ R11, R179, -UR4, R11 ;  /* 0x80000004b30b7c23 */ /* 0x000fe2000801000b */
[----:B------:R-:W-:Y:S05]  /*b300*/  ISETP.GE.AND P1, PT, R0, RZ, PT ;  /* 0x000000ff0000720c */ /* 0x000fea0003f26270 */
[C---:B------:R-:W-:Y:S02]  /*b310*/  @!P2 IADD3 R148, -R2.reuse, 0x10, RZ ;  /* 0x000000100294a810 */ /* 0x040fe40007ffe1ff */
[----:B-----5:R-:W-:Y:S02]  /*b320*/  IADD3 R150, R2, -0x19, RZ ;  /* 0xffffffe702967810 */ /* 0x020fe40007ffe0ff */
[----:B------:R2:W3:Y:S01]  /*b330*/  I2F R176, R148 ;  /* 0x0000009400b07306 */ /* 0x0004e20000201400 */
[C---:B------:R-:W-:Y:S02]  /*b340*/  FFMA.FTZ R8, R178.reuse, -UR4, R8 ;  /* 0x80000004b2087c23 */ /* 0x040fe40008010008 */
[----:B------:R-:W-:Y:S01]  /*b350*/  FFMA.FTZ R14, R178, -UR4, R14 ;  /* 0x80000004b20e7c23 */ /* 0x000fe2000801000e */
[----:B------:R-:W-:Y:S02]  /*b360*/  @!P1 IADD3 R0, -R2, 0x11, RZ ;  /* 0x0000001102009810 */ /* 0x000fe40007ffe1ff */
[----:B------:R-:W-:Y:S01]  /*b370*/  ISETP.GE.AND P1, PT, R150, RZ, PT ;  /* 0x000000ff9600720c */ /* 0x000fe20003f26270 */
[C---:B-1----:R-:W-:Y:S03]  /*b380*/  FFMA.FTZ R9, R177.reuse, -UR4, R9 ;  /* 0x80000004b1097c23 */ /* 0x042fe60008010009 */
[----:B------:R1:W4:Y:S01]  /*b390*/  I2F R175, R0 ;  /* 0x0000000000af7306 */ /* 0x0003220000201400 */
[----:B------:R-:W-:Y:S01]  /*b3a0*/  IADD3 R168, R2, -0x18, RZ ;  /* 0xffffffe802a87810 */ /* 0x000fe20007ffe0ff */
[----:B------:R-:W-:Y:S03]  /*b3b0*/  FFMA.FTZ R15, R177, -UR4, R15 ;  /* 0x80000004b10f7c23 */ /* 0x000fe6000801000f */
[----:B------:R-:W-:Y:S04]  /*b3c0*/  ISETP.GE.AND P2, PT, R168, RZ, PT ;  /* 0x000000ffa800720c */ /* 0x000fe80003f46270 */
[C---:B------:R-:W-:Y:S02]  /*b3d0*/  @!P1 IADD3 R150, -R2.reuse, 0x19, RZ ;  /* 0x0000001902969810 */ /* 0x040fe40007ffe1ff */
[----:B--2---:R-:W-:Y:S02]  /*b3e0*/  IADD3 R148, R2, 0x8, RZ ;  /* 0x0000000802947810 */ /* 0x004fe40007ffe0ff */
[----:B------:R2:W5:Y:S01]  /*b3f0*/  I2F R173, R150 ;  /* 0x0000009600ad7306 */ /* 0x0005620000201400 */
[----:B---3--:R-:W-:Y:S04]  /*b400*/  FFMA.FTZ R12, R176, -UR4, R12 ;  /* 0x80000004b00c7c23 */ /* 0x008fe8000801000c */
[----:B------:R-:W-:Y:S01]  /*b410*/  @!P2 IADD3 R168, -R2, 0x18, RZ ;  /* 0x0000001802a8a810 */ /* 0x000fe20007ffe1ff */
[----:B------:R-:W-:Y:S01]  /*b420*/  FFMA.FTZ R18, R176, -UR4, R18 ;  /* 0x80000004b0127c23 */ /* 0x000fe20008010012 */
[----:B------:R-:W-:Y:S01]  /*b430*/  ISETP.GE.AND P1, PT, R148, RZ, PT ;  /* 0x000000ff9400720c */ /* 0x000fe20003f26270 */
[----:B------:R-:W-:Y:S01]  /*b440*/  LDSM.16.MT88.4 R176, [R197+0x10000] ;  /* 0x01000000c5b0783b */ /* 0x000fe20000004200 */
[----:B-1----:R-:W-:Y:S01]  /*b450*/  IADD3 R0, R2, -0x20, RZ ;  /* 0xffffffe002007810 */ /* 0x002fe20007ffe0ff */
[----:B------:R-:W1:Y:S01]  /*b460*/  I2F R174, R168 ;  /* 0x000000a800ae7306 */ /* 0x000e620000201400 */
[C---:B----4-:R-:W-:Y:S02]  /*b470*/  FFMA.FTZ R13, R175.reuse, -UR4, R13 ;  /* 0x80000004af0d7c23 */ /* 0x050fe4000801000d */
[----:B------:R-:W-:Y:S01]  /*b480*/  ISETP.GE.AND P2, PT, R0, RZ, PT ;  /* 0x000000ff0000720c */ /* 0x000fe20003f46270 */
[----:B------:R-:W-:Y:S06]  /*b490*/  FFMA.FTZ R19, R175, -UR4, R19 ;  /* 0x80000004af137c23 */ /* 0x000fec0008010013 */
[C---:B------:R-:W-:Y:S04]  /*b4a0*/  @!P1 IADD3 R148, -R2.reuse, -0x8, RZ ;  /* 0xfffffff802949810 */ /* 0x040fe80007ffe1ff */
[----:B------:R3:W4:Y:S01]  /*b4b0*/  I2F R183, R148 ;  /* 0x0000009400b77306 */ /* 0x0007220000201400 */
[C---:B--2---:R-:W-:Y:S01]  /*b4c0*/  IADD3 R150, R2.reuse, -0x21, RZ ;  /* 0xffffffdf02967810 */ /* 0x044fe20007ffe0ff */
[C---:B-----5:R-:W-:Y:S01]  /*b4d0*/  FFMA.FTZ R17, R173.reuse, -UR4, R17 ;  /* 0x80000004ad117c23 */ /* 0x060fe20008010011 */
[----:B------:R-:W-:Y:S01]  /*b4e0*/  @!P2 IADD3 R0, -R2, 0x20, RZ ;  /* 0x000000200200a810 */ /* 0x000fe20007ffe1ff */
[----:B------:R-:W-:Y:S01]  /*b4f0*/  FFMA.FTZ R23, R173, -UR4, R23 ;  /* 0x80000004ad177c23 */ /* 0x000fe20008010017 */
[----:B------:R-:W-:Y:S05]  /*b500*/  ISETP.GE.AND P2, PT, R150, RZ, PT ;  /* 0x000000ff9600720c */ /* 0x000fea0003f46270 */
[----:B------:R2:W5:Y:S01]  /*b510*/  I2F R172, R0 ;  /* 0x0000000000ac7306 */ /* 0x0005620000201400 */
[C---:B-1----:R-:W-:Y:S02]  /*b520*/  FFMA.FTZ R16, R174.reuse, -UR4, R16 ;  /* 0x80000004ae107c23 */ /* 0x042fe40008010010 */
[----:B------:R-:W-:Y:S05]  /*b530*/  FFMA.FTZ R22, R174, -UR4, R22 ;  /* 0x80000004ae167c23 */ /* 0x000fea0008010016 */
[C---:B------:R-:W-:Y:S04]  /*b540*/  @!P2 IADD3 R150, -R2.reuse, 0x21, RZ ;  /* 0x000000210296a810 */ /* 0x040fe80007ffe1ff */
[----:B------:R1:W1:Y:S01]  /*b550*/  I2F R171, R150 ;  /* 0x0000009600ab7306 */ /* 0x0002620000201400 */
[----:B---3--:R-:W-:Y:S01]  /*b560*/  IADD3 R148, R2, -0x28, RZ ;  /* 0xffffffd802947810 */ /* 0x008fe20007ffe0ff */
[----:B----4-:R-:W-:Y:S03]  /*b570*/  FFMA.FTZ R6, R183, -UR4, R6 ;  /* 0x80000004b7067c23 */ /* 0x010fe60008010006 */
[----:B------:R-:W-:Y:S02]  /*b580*/  ISETP.GE.AND P2, PT, R148, RZ, PT ;  /* 0x000000ff9400720c */ /* 0x000fe40003f46270 */
[----:B--2---:R-:W-:Y:S01]  /*b590*/  IADD3 R0, R2, 0x7, RZ ;  /* 0x0000000702007810 */ /* 0x004fe20007ffe0ff */
[C---:B-----5:R-:W-:Y:S02]  /*b5a0*/  FFMA.FTZ R20, R172.reuse, -UR4, R20 ;  /* 0x80000004ac147c23 */ /* 0x060fe40008010014 */
[----:B------:R-:W-:Y:S01]  /*b5b0*/  FFMA.FTZ R26, R172, -UR4, R26 ;  /* 0x80000004ac1a7c23 */ /* 0x000fe2000801001a */
[----:B------:R-:W-:Y:S01]  /*b5c0*/  ISETP.GE.AND P1, PT, R0, RZ, PT ;  /* 0x000000ff0000720c */ /* 0x000fe20003f26270 */
[----:B------:R-:W-:Y:S06]  /*b5d0*/  LDSM.16.MT88.4 R172, [R196+0x10000] ;  /* 0x01000000c4ac783b */ /* 0x000fec0000004200 */
[C---:B------:R-:W-:Y:S04]  /*b5e0*/  @!P2 IADD3 R148, -R2.reuse, 0x28, RZ ;  /* 0x000000280294a810 */ /* 0x040fe80007ffe1ff */
[----:B------:R2:W3:Y:S01]  /*b5f0*/  I2F R170, R148 ;  /* 0x0000009400aa7306 */ /* 0x0004e20000201400 */
[C---:B-1----:R-:W-:Y:S01]  /*b600*/  IADD3 R150, R2.reuse, -0x29, RZ ;  /* 0xffffffd702967810 */ /* 0x042fe20007ffe0ff */
[C---:B------:R-:W-:Y:S02]  /*b610*/  FFMA.FTZ R21, R171.reuse, -UR4, R21 ;  /* 0x80000004ab157c23 */ /* 0x040fe40008010015 */
[----:B------:R-:W-:Y:S01]  /*b620*/  FFMA.FTZ R27, R171, -UR4, R27 ;  /* 0x80000004ab1b7c23 */ /* 0x000fe2000801001b */
[----:B------:R-:W-:Y:S02]  /*b630*/  @!P1 IADD3 R0, -R2, -0x7, RZ ;  /* 0xfffffff902009810 */ /* 0x000fe40007ffe1ff */
[----:B------:R-:W-:Y:S03]  /*b640*/  ISETP.GE.AND P1, PT, R150, RZ, PT ;  /* 0x000000ff9600720c */ /* 0x000fe60003f26270 */
[----:B------:R1:W4:Y:S10]  /*b650*/  I2F R184, R0 ;  /* 0x0000000000b87306 */ /* 0x0003340000201400 */
[C---:B------:R-:W-:Y:S02]  /*b660*/  @!P1 IADD3 R150, -R2.reuse, 0x29, RZ ;  /* 0x0000002902969810 */ /* 0x040fe40007ffe1ff */
[----:B--2---:R-:W-:Y:S02]  /*b670*/  IADD3 R148, R2, -0x31, RZ ;  /* 0xffffffcf02947810 */ /* 0x004fe40007ffe0ff */
[----:B------:R2:W5:Y:S01]  /*b680*/  I2F R169, R150 ;  /* 0x0000009600a97306 */ /* 0x0005620000201400 */
[----:B---3--:R-:W-:Y:S01]  /*b690*/  FFMA.FTZ R24, R170, -UR4, R24 ;  /* 0x80000004aa187c23 */ /* 0x008fe20008010018 */
[----:B------:R-:W-:Y:S01]  /*b6a0*/  ISETP.GE.AND P1, PT, R148, RZ, PT ;  /* 0x000000ff9400720c */ /* 0x000fe20003f26270 */
[----:B------:R-:W-:Y:S01]  /*b6b0*/  FFMA.FTZ R30, R170, -UR4, R30 ;  /* 0x80000004aa1e7c23 */ /* 0x000fe2000801001e */
[----:B-1----:R-:W-:Y:S01]  /*b6c0*/  IADD3 R0, R2, -0x30, RZ ;  /* 0xffffffd002007810 */ /* 0x002fe20007ffe0ff */
[----:B----4-:R-:W-:Y:S03]  /*b6d0*/  FFMA.FTZ R7, R184, -UR4, R7 ;  /* 0x80000004b8077c23 */ /* 0x010fe60008010007 */
[----:B------:R-:W-:Y:S07]  /*b6e0*/  ISETP.GE.AND P2, PT, R0, RZ, PT ;  /* 0x000000ff0000720c */ /* 0x000fee0003f46270 */
[C---:B------:R-:W-:Y:S02]  /*b6f0*/  @!P1 IADD3 R148, -R2.reuse, 0x31, RZ ;  /* 0x0000003102949810 */ /* 0x040fe40007ffe1ff */
[C---:B--2---:R-:W-:Y:S01]  /*b700*/  IADD3 R150, R2.reuse, -0x38, RZ ;  /* 0xffffffc802967810 */ /* 0x044fe20007ffe0ff */
[C---:B-----5:R-:W-:Y:S03]  /*b710*/  FFMA.FTZ R25, R169.reuse, -UR4, R25 ;  /* 0x80000004a9197c23 */ /* 0x060fe60008010019 */
[----:B------:R-:W-:Y:S01]  /*b720*/  @!P2 IADD3 R0, -R2, 0x30, RZ ;  /* 0x000000300200a810 */ /* 0x000fe20007ffe1ff */
[----:B------:R-:W-:Y:S01]  /*b730*/  FFMA.FTZ R31, R169, -UR4, R31 ;  /* 0x80000004a91f7c23 */ /* 0x000fe2000801001f */
[----:B------:R-:W-:Y:S02]  /*b740*/  ISETP.GE.AND P2, PT, R150, RZ, PT ;  /* 0x000000ff9600720c */ /* 0x000fe40003f46270 */
[----:B------:R1:W2:Y:S11]  /*b750*/  I2F R168, R0 ;  /* 0x0000000000a87306 */ /* 0x0002b60000201400 */
[----:B------:R-:W-:Y:S04]  /*b760*/  @!P2 IADD3 R150, -R2, 0x38, RZ ;  /* 0x000000380296a810 */ /* 0x000fe80007ffe1ff */
[----:B------:R-:W3:Y:S01]  /*b770*/  I2F R182, R150 ;  /* 0x0000009600b67306 */ /* 0x000ee20000201400 */
[----:B-1----:R-:W-:Y:S01]  /*b780*/  FMNMX.FTZ R0, R4, R3, !PT ;  /* 0x0000000304007209 */ /* 0x002fe20007810000 */
[C---:B--2---:R-:W-:Y:S02]  /*b790*/  FFMA.FTZ R28, R168.reuse, -UR4, R28 ;  /* 0x80000004a81c7c23 */ /* 0x044fe4000801001c */
[----:B------:R-:W-:Y:S01]  /*b7a0*/  FFMA.FTZ R34, R168, -UR4, R34 ;  /* 0x80000004a8227c23 */ /* 0x000fe20008010022 */
[----:B------:R-:W-:Y:S05]  /*b7b0*/  FMNMX.FTZ R181, R5, R0, !PT ;  /* 0x0000000005b57209 */ /* 0x000fea0007810000 */
[----:B------:R1:W2:Y:S01]  /*b7c0*/  I2F R0, R148 ;  /* 0x0000009400007306 */ /* 0x0002a20000201400 */
[----:B------:R-:W-:Y:S02]  /*b7d0*/  MOV R168, UR23 ;  /* 0x0000001700a87c02 */ /* 0x000fe40008000f00 */
[----:B------:R-:W-:Y:S02]  /*b7e0*/  FMNMX.FTZ R181, R8, R181, !PT ;  /* 0x000000b508b57209 */ /* 0x000fe40007810000 */
[----:B------:R-:W-:Y:S01]  /*b7f0*/  LOP3.LUT R168, R247, UR24, R168, 0x96, !PT ;  /* 0x00000018f7a87c12 */ /* 0x000fe2000f8e96a8 */
[----:B------:R-:W-:Y:S01]  /*b800*/  UIADD3 UR24, UR24, 0x1, URZ ;  /* 0x0000000118187890 */ /* 0x000fe2000fffe03f */
[----:B------:R-:W-:Y:S01]  /*b810*/  FMNMX.FTZ R181, R9, R181, !PT ;  /* 0x000000b509b57209 */ /* 0x000fe20007810000 */
[----:B---3--:R-:W-:Y:S03]  /*b820*/  FFMA.FTZ R32, R182, -UR4, R32 ;  /* 0x80000004b6207c23 */ /* 0x008fe60008010020 */
[----:B------:R-:W-:Y:S04]  /*b830*/  FMNMX.FTZ R181, R12, R181, !PT ;  /* 0x000000b50cb57209 */ /* 0x000fe80007810000 */
[----:B------:R-:W-:Y:S04]  /*b840*/  FMNMX.FTZ R150, R13, R181, !PT ;  /* 0x000000b50d967209 */ /* 0x000fe80007810000 */
[----:B------:R-:W-:Y:S02]  /*b850*/  FMNMX.FTZ R150, R16, R150, !PT ;  /* 0x0000009610967209 */ /* 0x000fe40007810000 */
[----:B-1----:R-:W-:Y:S01]  /*b860*/  IADD3 R148, R2, -0x39, RZ ;  /* 0xffffffc702947810 */ /* 0x002fe20007ffe0ff */
[C---:B--2---:R-:W-:Y:S02]  /*b870*/  FFMA.FTZ R29, R0.reuse, -UR4, R29 ;  /* 0x80000004001d7c23 */ /* 0x044fe4000801001d */
[----:B------:R-:W-:Y:S01]  /*b880*/  FFMA.FTZ R35, R0, -UR4, R35 ;  /* 0x8000000400237c23 */ /* 0x000fe20008010023 */
[----:B------:R-:W-:Y:S11]  /*b890*/  ISETP.GE.AND P1, PT, R148, RZ, PT ;  /* 0x000000ff9400720c */ /* 0x000ff60003f26270 */
[----:B------:R-:W-:Y:S02]  /*b8a0*/  @!UPT UIADD3 URZ, URZ, URZ, URZ ;  /* 0x0000003f3f3ff290 */ /* 0x000fe4000fffe03f */
[----:B------:R-:W-:Y:S02]  /*b8b0*/  @!P1 IADD3 R148, -R2, 0x39, RZ ;  /* 0x0000003902949810 */ /* 0x000fe40007ffe1ff */
[----:B------:R-:W-:Y:S02]  /*b8c0*/  FMNMX.FTZ R2, R17, R150, !PT ;  /* 0x0000009611027209 */ /* 0x000fe40007810000 */
[----:B------:R1:W2:Y:S02]  /*b8d0*/  I2F R150, R148 ;  /* 0x0000009400967306 */ /* 0x0002a40000201400 */
[----:B-1----:R-:W-:Y:S01]  /*b8e0*/  FMNMX.FTZ R148, R20, R2, !PT ;  /* 0x0000000214947209 */ /* 0x002fe20007810000 */
[----:B--2---:R-:W-:Y:S01]  /*b8f0*/  FFMA.FTZ R33, R150, -UR4, R33 ;  /* 0x8000000496217c23 */ /* 0x004fe20008010021 */
        /* <DEDUP_REMOVED lines=15> */
[----:B------:R-:W1:Y:S01]  /*b9f0*/  SHFL.BFLY PT, R150, R148, 0x2, 0x1f ;  /* 0x0c401f0094967f89 */ /* 0x000e6200000e0000 */
[----:B------:R-:W-:Y:S04]  /*ba00*/  FMNMX.FTZ R2, R22, R2, !PT ;  /* 0x0000000216027209 */ /* 0x000fe80007810000 */
[----:B------:R-:W-:Y:S04]  /*ba10*/  FMNMX.FTZ R2, R23, R2, !PT ;  /* 0x0000000217027209 */ /* 0x000fe80007810000 */
[----:B------:R-:W-:Y:S04]  /*ba20*/  FMNMX.FTZ R2, R26, R2, !PT ;  /* 0x000000021a027209 */ /* 0x000fe80007810000 */
[----:B------:R-:W-:Y:S04]  /*ba30*/  FMNMX.FTZ R2, R27, R2, !PT ;  /* 0x000000021b027209 */ /* 0x000fe80007810000 */
[----:B------:R-:W-:Y:S04]  /*ba40*/  FMNMX.FTZ R2, R30, R2, !PT ;  /* 0x000000021e027209 */ /* 0x000fe80007810000 */
[----:B------:R-:W-:Y:S02]  /*ba50*/  FMNMX.FTZ R2, R31, R2, !PT ;  /* 0x000000021f027209 */ /* 0x000fe40007810000 */
[----:B-1----:R-:W-:Y:S02]  /*ba60*/  FMNMX.FTZ R148, R148, R150, !PT ;  /* 0x0000009694947209 */ /* 0x002fe40007810000 */
[----:B------:R-:W-:Y:S03]  /*ba70*/  FMNMX.FTZ R0, R34, R2, !PT ;  /* 0x0000000222007209 */ /* 0x000fe60007810000 */
[----:B------:R-:W1:Y:S01]  /*ba80*/  SHFL.BFLY PT, R150, R148, 0x1, 0x1f ;  /* 0x0c201f0094967f89 */ /* 0x000e6200000e0000 */
[----:B------:R-:W-:Y:S07]  /*ba90*/  FMNMX.FTZ R0, R35, R0, !PT ;  /* 0x0000000023007209 */ /* 0x000fee0007810000 */
[----:B------:R-:W2:Y:S01]  /*baa0*/  SHFL.BFLY PT, R2, R0, 0x2, 0x1f ;  /* 0x0c401f0000027f89 */ /* 0x000ea200000e0000 */
[----:B-1----:R-:W-:Y:S04]  /*bab0*/  FMNMX.FTZ R148, R148, R150, !PT ;  /* 0x0000009694947209 */ /* 0x002fe80007810000 */
[C---:B------:R-:W-:Y:S01]  /*bac0*/  FSETP.NEU.FTZ.AND P1, PT, R148.reuse, -INF , PT ;  /* 0xff8000009400780b */ /* 0x040fe20003f3d000 */
[C---:B------:R-:W-:Y:S02]  /*bad0*/  FMUL.FTZ R150, R148.reuse, c[0x0][0x23c] ;  /* 0x00008f0094967a20 */ /* 0x040fe40000410000 */
[----:B------:R-:W-:Y:S01]  /*bae0*/  FADD.FTZ R3, -R148, R3 ;  /* 0x0000000394037221 */ /* 0x000fe20000010100 */
[----:B--2---:R-:W-:Y:S02]  /*baf0*/  FMNMX.FTZ R0, R0, R2, !PT ;  /* 0x0000000200007209 */ /* 0x004fe40007810000 */
[----:B------:R-:W-:Y:S01]  /*bb00*/  FSEL R150, R150, RZ, P1 ;  /* 0x000000ff96967208 */ /* 0x000fe20000800000 */
[----:B------:R-:W-:Y:S02]  /*bb10*/  FMUL.FTZ R3, R3, c[0x0][0x23c] ;  /* 0x00008f0003037a20 */ /* 0x000fe40000410000 */
[----:B------:R-:W1:Y:S02]  /*bb20*/  SHFL.BFLY PT, R2, R0, 0x1, 0x1f ;  /* 0x0c201f0000027f89 */ /* 0x000e6400000e0000 */
[----:B------:R-:W-:Y:S01]  /*bb30*/  FFMA.FTZ R169, R8, c[0x0][0x23c], -R150 ;  /* 0x00008f0008a97a23 */ /* 0x000fe20000010896 */
[----:B------:R-:W-:Y:S01]  /*bb40*/  LOP3.LUT R8, R245, UR33, R246, 0x96, !PT ;  /* 0x00000021f5087c12 */ /* 0x000fe2000f8e96f6 */
[--C-:B------:R-:W-:Y:S01]  /*bb50*/  FFMA.FTZ R9, R9, c[0x0][0x23c], -R150.reuse ;  /* 0x00008f0009097a23 */ /* 0x100fe20000010896 */
[----:B------:R-:W2:Y:S01]  /*bb60*/  MUFU.EX2 R3, R3 ;  /* 0x0000000300037308 */ /* 0x000ea20000000800 */
[--C-:B------:R-:W-:Y:S02]  /*bb70*/  FFMA.FTZ R4, R4, c[0x0][0x23c], -R150.reuse ;  /* 0x00008f0004047a23 */ /* 0x100fe40000010896 */
[----:B------:R-:W-:Y:S04]  /*bb80*/  IMAD.WIDE.U32 R182, R8, -0x326172a9, RZ ;  /* 0xcd9e8d5708b67825 */ /* 0x000fe800078e00ff */
[--C-:B------:R-:W-:Y:S02]  /*bb90*/  FFMA.FTZ R16, R16, c[0x0][0x23c], -R150.reuse ;  /* 0x00008f0010107a23 */ /* 0x100fe40000010896 */
[--C-:B------:R-:W-:Y:S01]  /*bba0*/  FFMA.FTZ R17, R17, c[0x0][0x23c], -R150.reuse ;  /* 0x00008f0011117a23 */ /* 0x100fe20000010896 */
[----:B------:R3:W-:Y:S01]  /*bbb0*/  MUFU.EX2 R231, R169 ;  /* 0x000000a900e77308 */ /* 0x0007e20000000800 */
[--C-:B------:R-:W-:Y:S02]  /*bbc0*/  FFMA.FTZ R20, R20, c[0x0][0x23c], -R150.reuse ;  /* 0x00008f0014147a23 */ /* 0x100fe40000010896 */
[--C-:B------:R-:W-:Y:S02]  /*bbd0*/  FFMA.FTZ R28, R28, c[0x0][0x23c], -R150.reuse ;  /* 0x00008f001c1c7a23 */ /* 0x100fe40000010896 */
[--C-:B------:R-:W-:Y:S02]  /*bbe0*/  FFMA.FTZ R29, R29, c[0x0][0x23c], -R150.reuse ;  /* 0x00008f001d1d7a23 */ /* 0x100fe40000010896 */
[--C-:B------:R-:W-:Y:S01]  /*bbf0*/  FFMA.FTZ R32, R32, c[0x0][0x23c], -R150.reuse ;  /* 0x00008f0020207a23 */ /* 0x100fe20000010896 */
[----:B-1----:R-:W-:Y:S02]  /*bc00*/  FMNMX.FTZ R2, R0, R2, !PT ;  /* 0x0000000200027209 */ /* 0x002fe40007810000 */
[----:B------:R1:W4:Y:S01]  /*bc10*/  MUFU.EX2 R230, R9 ;  /* 0x0000000900e67308 */ /* 0x0003220000000800 */
[----:B------:R-:W-:Y:S01]  /*bc20*/  FFMA.FTZ R0, R5, c[0x0][0x23c], -R150 ;  /* 0x00008f0005007a23 */ /* 0x000fe20000010896 */
[C---:B------:R-:W-:Y:S01]  /*bc30*/  FSETP.NEU.FTZ.AND P1, PT, R2.reuse, -INF , PT ;  /* 0xff8000000200780b */ /* 0x040fe20003f3d000 */
[----:B------:R-:W-:Y:S02]  /*bc40*/  FMUL.FTZ R180, R2, c[0x0][0x23c] ;  /* 0x00008f0002b47a20 */ /* 0x000fe40000410000 */
[C---:B--2---:R-:W-:Y:S02]  /*bc50*/  FMUL.FTZ R36, R3.reuse, R36 ;  /* 0x0000002403247220 */ /* 0x044fe40000410000 */
[C---:B------:R-:W-:Y:S01]  /*bc60*/  FMUL.FTZ R37, R3.reuse, R37 ;  /* 0x0000002503257220 */ /* 0x040fe20000410000 */
[----:B------:R-:W-:Y:S02]  /*bc70*/  FSEL R180, R180, RZ, P1 ;  /* 0x000000ffb4b47208 */ /* 0x000fe40000800000 */
[----:B------:R2:W-:Y:S01]  /*bc80*/  MUFU.EX2 R224, R4 ;  /* 0x0000000400e07308 */ /* 0x0005e20000000800 */
[C---:B------:R-:W-:Y:S02]  /*bc90*/  FMUL.FTZ R40, R3.reuse, R40 ;  /* 0x0000002803287220 */ /* 0x040fe40000410000 */
[----:B------:R-:W-:Y:S02]  /*bca0*/  FMUL.FTZ R41, R3, R41 ;  /* 0x0000002903297220 */ /* 0x000fe40000410000 */
[----:B---3--:R-:W-:Y:S04]  /*bcb0*/  IMAD.WIDE.U32 R168, R168, -0x326172a9, RZ ;  /* 0xcd9e8d57a8a87825 */ /* 0x008fe800078e00ff */
[----:B------:R-:W-:Y:S01]  /*bcc0*/  FFMA.FTZ R6, R6, c[0x0][0x23c], -R180 ;  /* 0x00008f0006067a23 */ /* 0x000fe200000108b4 */
[----:B------:R-:W-:Y:S01]  /*bcd0*/  LOP3.LUT R168, R183, UR32, R168, 0x96, !PT ;  /* 0x00000020b7a87c12 */ /* 0x000fe2000f8e96a8 */
[----:B------:R3:W-:Y:S01]  /*bce0*/  MUFU.EX2 R229, R0 ;  /* 0x0000000000e57308 */ /* 0x0007e20000000800 */
[----:B------:R-:W-:Y:S01]  /*bcf0*/  LOP3.LUT R8, R169, UR19, R250, 0x96, !PT ;  /* 0x00000013a9087c12 */ /* 0x000fe2000f8e96fa */
[--C-:B------:R-:W-:Y:S02]  /*bd00*/  FFMA.FTZ R10, R10, c[0x0][0x23c], -R180.reuse ;  /* 0x00008f000a0a7a23 */ /* 0x100fe400000108b4 */
[----:B------:R-:W-:Y:S04]  /*bd10*/  IMAD.WIDE.U32 R168, R168, -0x2daee0ad, RZ ;  /* 0xd2511f53a8a87825 */ /* 0x000fe800078e00ff */
[----:B-1----:R-:W-:Y:S02]  /*bd20*/  IMAD.WIDE.U32 R8, R8, -0x2daee0ad, RZ ;  /* 0xd2511f5308087825 */ /* 0x002fe400078e00ff */
[----:B------:R1:W-:Y:S02]  /*bd30*/  MUFU.EX2 R226, R6 ;  /* 0x0000000600e27308 */ /* 0x0003e40000000800 */
[----:B------:R-:W-:Y:S01]  /*bd40*/  FFMA.FTZ R11, R11, c[0x0][0x23c], -R180 ;  /* 0x00008f000b0b7a23 */ /* 0x000fe200000108b4 */
[----:B------:R-:W-:Y:S01]  /*bd50*/  LOP3.LUT R8, R169, UR29, R8, 0x96, !PT ;  /* 0x0000001da9087c12 */ /* 0x000fe2000f8e9608 */
[----:B------:R-:W-:Y:S01]  /*bd60*/  FFMA.FTZ R7, R7, c[0x0][0x23c], -R180 ;  /* 0x00008f0007077a23 */ /* 0x000fe200000108b4 */
[----:B--2---:R-:W-:Y:S01]  /*bd70*/  LOP3.LUT R4, R9, UR31, R244, 0x96, !PT ;  /* 0x0000001f09047c12 */ /* 0x004fe2000f8e96f4 */
[C---:B------:R-:W-:Y:S02]  /*bd80*/  FMUL.FTZ R44, R3.reuse, R44 ;  /* 0x0000002c032c7220 */ /* 0x040fe40000410000 */
[----:B------:R-:W-:Y:S02]  /*bd90*/  IMAD.WIDE.U32 R186, R8, -0x326172a9, RZ ;  /* 0xcd9e8d5708ba7825 */ /* 0x000fe400078e00ff */
[----:B------:R-:W-:Y:S02]  /*bda0*/  MUFU.EX2 R228, R10 ;  /* 0x0000000a00e47308 */ /* 0x000fe40000000800 */
[----:B------:R-:W-:Y:S04]  /*bdb0*/  IMAD.WIDE.U32 R4, R4, -0x326172a9, RZ ;  /* 0xcd9e8d5704047825 */ /* 0x000fe800078e00ff */
[----:B------:R-:W-:Y:S01]  /*bdc0*/  FMUL.FTZ R45, R3, R45 ;  /* 0x0000002d032d7220 */ /* 0x000fe20000410000 */
[----:B------:R-:W-:Y:S01]  /*bdd0*/  LOP3.LUT R8, R5, UR30, R182, 0x96, !PT ;  /* 0x0000001e05087c12 */ /* 0x000fe2000f8e96b6 */
[----:B------:R-:W-:Y:S01]  /*bde0*/  FMUL.FTZ R48, R3, R48 ;  /* 0x0000003003307220 */ /* 0x000fe20000410000 */
[----:B------:R-:W-:Y:S01]  /*bdf0*/  LOP3.LUT R4, R187, UR28, R4, 0x96, !PT ;  /* 0x0000001cbb047c12 */ /* 0x000fe2000f8e9604 */
[----:B------:R2:W-:Y:S01]  /*be00*/  MUFU.EX2 R227, R11 ;  /* 0x0000000b00e37308 */ /* 0x0005e20000000800 */
[C---:B------:R-:W-:Y:S02]  /*be10*/  FMUL.FTZ R49, R3.reuse, R49 ;  /* 0x0000003103317220 */ /* 0x040fe40000410000 */
[----:B------:R-:W-:Y:S04]  /*be20*/  IMAD.WIDE.U32 R8, R8, -0x2daee0ad, RZ ;  /* 0xd2511f5308087825 */ /* 0x000fe800078e00ff */
[----:B------:R-:W-:Y:S03]  /*be30*/  IMAD.WIDE.U32 R188, R4, -0x2daee0ad, RZ ;  /* 0xd2511f5304bc7825 */ /* 0x000fe600078e00ff */
[----:B------:R5:W4:Y:S01]  /*be40*/  MUFU.EX2 R225, R7 ;  /* 0x0000000700e17308 */ /* 0x000b220000000800 */
[----:B------:R-:W-:Y:S01]  /*be50*/  FMUL.FTZ R52, R3, R52 ;  /* 0x0000003403347220 */ /* 0x000fe20000410000 */
[----:B------:R-:W-:Y:S01]  /*be60*/  LOP3.LUT R4, R189, UR5, R8, 0x96, !PT ;  /* 0x00000005bd047c12 */ /* 0x000fe2000f8e9608 */
[----:B------:R-:W-:Y:S01]  /*be70*/  FMUL.FTZ R53, R3, R53 ;  /* 0x0000003503357220 */ /* 0x000fe20000410000 */
[----:B------:R-:W-:Y:S01]  /*be80*/  LOP3.LUT R8, R9, UR17, R168, 0x96, !PT ;  /* 0x0000001109087c12 */ /* 0x000fe2000f8e96a8 */
[C---:B------:R-:W-:Y:S02]  /*be90*/  FMUL.FTZ R56, R3.reuse, R56 ;  /* 0x0000003803387220 */ /* 0x040fe40000410000 */
[----:B------:R-:W-:Y:S03]  /*bea0*/  IMAD.WIDE.U32 R4, R4, -0x326172a9, RZ ;  /* 0xcd9e8d5704047825 */ /* 0x000fe600078e00ff */
[----:B------:R-:W-:Y:S01]  /*beb0*/  MUFU.EX2 R223, R16 ;  /* 0x0000001000df7308 */ /* 0x000fe20000000800 */
[----:B------:R-:W-:Y:S01]  /*bec0*/  IMAD.WIDE.U32 R184, R8, -0x326172a9, RZ ;  /* 0xcd9e8d5708b87825 */ /* 0x000fe200078e00ff */
[----:B---3--:R-:W-:Y:S02]  /*bed0*/  LOP3.LUT R0, R4, 0xffff, RZ, 0xc0, !PT ;  /* 0x0000ffff04007812 */ /* 0x008fe400078ec0ff */
[----:B-1----:R-:W-:Y:S01]  /*bee0*/  SHF.R.U32.HI R6, RZ, 0x10, R4 ;  /* 0x00000010ff067819 */ /* 0x002fe20000011604 */
[----:B------:R-:W-:Y:S01]  /*bef0*/  FMUL.FTZ R57, R3, R57 ;  /* 0x0000003903397220 */ /* 0x000fe20000410000 */
[----:B------:R-:W-:Y:S01]  /*bf00*/  SHF.R.U32.HI R8, RZ, 0x8, R0 ;  /* 0x00000008ff087819 */ /* 0x000fe20000011600 */
[----:B------:R-:W-:Y:S01]  /*bf10*/  FADD.FTZ R0, -R2, R149 ;  /* 0x0000009502007221 */ /* 0x000fe20000010100 */
[----:B------:R-:W-:Y:S01]  /*bf20*/  LOP3.LUT R5, R5, UR9, R184, 0x96, !PT ;  /* 0x0000000905057c12 */ /* 0x000fe2000f8e96b8 */
[C---:B------:R-:W-:Y:S01]  /*bf30*/  FMUL.FTZ R60, R3.reuse, R60 ;  /* 0x0000003c033c7220 */ /* 0x040fe20000410000 */
[----:B--2---:R-:W-:Y:S01]  /*bf40*/  SHF.R.U32.HI R11, RZ, 0x18, R4 ;  /* 0x00000018ff0b7819 */ /* 0x004fe20000011604 */
[----:B------:R-:W-:Y:S01]  /*bf50*/  FMUL.FTZ R0, R0, c[0x0][0x23c] ;  /* 0x00008f0000007a20 */ /* 0x000fe20000410000 */
[----:B------:R-:W-:Y:S01]  /*bf60*/  LOP3.LUT R9, R4, 0xff, RZ, 0xc0, !PT ;  /* 0x000000ff04097812 */ /* 0x000fe200078ec0ff */
[C---:B------:R-:W-:Y:S01]  /*bf70*/  FMUL.FTZ R61, R3.reuse, R61 ;  /* 0x0000003d033d7220 */ /* 0x040fe20000410000 */
[----:B------:R-:W-:Y:S01]  /*bf80*/  LOP3.LUT R10, R6, 0xff, RZ, 0xc0, !PT ;  /* 0x000000ff060a7812 */ /* 0x000fe200078ec0ff */
[----:B------:R-:W-:Y:S01]  /*bf90*/  FMUL.FTZ R64, R3, R64 ;  /* 0x0000004003407220 */ /* 0x000fe20000410000 */
[----:B------:R-:W-:Y:S01]  /*bfa0*/  LOP3.LUT R4, R5, 0xffff, RZ, 0xc0, !PT ;  /* 0x0000ffff05047812 */ /* 0x000fe200078ec0ff */
[----:B------:R-:W1:Y:S01]  /*bfb0*/  MUFU.EX2 R0, R0 ;  /* 0x0000000000007308 */ /* 0x000e620000000800 */
[--C-:B------:R-:W-:Y:S01]  /*bfc0*/  SHF.R.U32.HI R6, RZ, 0x10, R5.reuse ;  /* 0x00000010ff067819 */ /* 0x100fe20000011605 */
[----:B------:R-:W-:Y:S01]  /*bfd0*/  FMUL.FTZ R65, R3, R65 ;  /* 0x0000004103417220 */ /* 0x000fe20000410000 */
[----:B------:R-:W-:Y:S01]  /*bfe0*/  PRMT R170, R9, 0x5410, R8 ;  /* 0x0000541009aa7816 */ /* 0x000fe20000000008 */
[----:B------:R-:W-:Y:S01]  /*bff0*/  FMUL.FTZ R68, R3, R68 ;  /* 0x0000004403447220 */ /* 0x000fe20000410000 */
[----:B------:R-:W-:Y:S01]  /*c000*/  LOP3.LUT R9, R5, 0xff, RZ, 0xc0, !PT ;  /* 0x000000ff05097812 */ /* 0x000fe200078ec0ff */
[C---:B------:R-:W-:Y:S01]  /*c010*/  FMUL.FTZ R69, R3.reuse, R69 ;  /* 0x0000004503457220 */ /* 0x040fe20000410000 */
[----:B------:R-:W-:Y:S01]  /*c020*/  SHF.R.U32.HI R8, RZ, 0x18, R5 ;  /* 0x00000018ff087819 */ /* 0x000fe20000011605 */
[--C-:B------:R-:W-:Y:S01]  /*c030*/  HSET2.LE.AND R170, R170, R252.reuse, PT ;  /* 0x000000fcaaaa7233 */ /* 0x100fe20003803000 */
[----:B-----5:R-:W-:Y:S01]  /*c040*/  SHF.R.U32.HI R7, RZ, 0x8, R4 ;  /* 0x00000008ff077819 */ /* 0x020fe20000011604 */
[C---:B------:R-:W-:Y:S01]  /*c050*/  FMUL.FTZ R72, R3.reuse, R72 ;  /* 0x0000004803487220 */ /* 0x040fe20000410000 */
[----:B------:R-:W-:Y:S01]  /*c060*/  LOP3.LUT R5, R6, 0xff, RZ, 0xc0, !PT ;  /* 0x000000ff06057812 */ /* 0x000fe200078ec0ff */
[C---:B------:R-:W-:Y:S01]  /*c070*/  FMUL.FTZ R73, R3.reuse, R73 ;  /* 0x0000004903497220 */ /* 0x040fe20000410000 */
[----:B------:R-:W-:Y:S01]  /*c080*/  PRMT R10, R10, 0x5410, R11 ;  /* 0x000054100a0a7816 */ /* 0x000fe2000000000b */
[----:B------:R-:W-:Y:S01]  /*c090*/  FMUL.FTZ R76, R3, R76 ;  /* 0x0000004c034c7220 */ /* 0x000fe20000410000 */
[----:B------:R-:W-:Y:S01]  /*c0a0*/  PRMT R7, R9, 0x5410, R7 ;  /* 0x0000541009077816 */ /* 0x000fe20000000007 */
[----:B------:R-:W-:Y:S01]  /*c0b0*/  FMUL.FTZ R9, R3, R157 ;  /* 0x0000009d03097220 */ /* 0x000fe20000410000 */
[----:B------:R-:W-:Y:S01]  /*c0c0*/  PRMT R5, R5, 0x5410, R8 ;  /* 0x0000541005057816 */ /* 0x000fe20000000008 */
[--C-:B------:R-:W-:Y:S01]  /*c0d0*/  HSET2.LE.AND R171, R10, R252.reuse, PT ;  /* 0x000000fc0aab7233 */ /* 0x100fe20003803000 */
[----:B----4-:R-:W-:Y:S01]  /*c0e0*/  F2FP.PACK_AB R4, R230, R231 ;  /* 0x000000e7e604723e */ /* 0x010fe200000000ff */
[--C-:B------:R-:W-:Y:S01]  /*c0f0*/  HSET2.LE.AND R168, R7, R252.reuse, PT ;  /* 0x000000fc07a87233 */ /* 0x100fe20003803000 */
[----:B------:R-:W-:Y:S01]  /*c100*/  F2FP.PACK_AB R6, R225, R226 ;  /* 0x000000e2e106723e */ /* 0x000fe200000000ff */
[--C-:B------:R-:W-:Y:S01]  /*c110*/  HSET2.LE.AND R169, R5, R252.reuse, PT ;  /* 0x000000fc05a97233 */ /* 0x100fe20003803000 */
[----:B------:R-:W-:Y:S01]  /*c120*/  LOP3.LUT R170, R170, R4, RZ, 0xc0, !PT ;  /* 0x00000004aaaa7212 */ /* 0x000fe200078ec0ff */
[C---:B-1----:R-:W-:Y:S01]  /*c130*/  FMUL.FTZ R7, R0.reuse, R155 ;  /* 0x0000009b00077220 */ /* 0x042fe20000410000 */
[----:B------:R-:W-:Y:S01]  /*c140*/  F2FP.PACK_AB R4, R229, R224 ;  /* 0x000000e0e504723e */ /* 0x000fe200000000ff */
[----:B------:R-:W-:Y:S01]  /*c150*/  FMUL.FTZ R8, R3, R156 ;  /* 0x0000009c03087220 */ /* 0x000fe20000410000 */
[----:B------:R-:W-:Y:S01]  /*c160*/  F2FP.PACK_AB R5, R227, R228 ;  /* 0x000000e4e305723e */ /* 0x000fe200000000ff */
[----:B------:R-:W-:Y:S01]  /*c170*/  FMUL.FTZ R10, R0, R158 ;  /* 0x0000009e000a7220 */ /* 0x000fe20000410000 */
[----:B------:R-:W-:Y:S01]  /*c180*/  LOP3.LUT R168, R168, R4, RZ, 0xc0, !PT ;  /* 0x00000004a8a87212 */ /* 0x000fe200078ec0ff */
[----:B------:R-:W-:Y:S01]  /*c190*/  FMUL.FTZ R4, R3, R152 ;  /* 0x0000009803047220 */ /* 0x000fe20000410000 */
[----:B------:R-:W-:Y:S01]  /*c1a0*/  LOP3.LUT R171, R171, R5, RZ, 0xc0, !PT ;  /* 0x00000005abab7212 */ /* 0x000fe200078ec0ff */
[----:B------:R-:W-:Y:S01]  /*c1b0*/  FMUL.FTZ R5, R3, R153 ;  /* 0x0000009903057220 */ /* 0x000fe20000410000 */
[----:B------:R-:W-:Y:S01]  /*c1c0*/  LOP3.LUT R169, R169, R6, RZ, 0xc0, !PT ;  /* 0x00000006a9a97212 */ /* 0x000fe200078ec0ff */
[C---:B------:R-:W-:Y:S01]  /*c1d0*/  FMUL.FTZ R6, R0.reuse, R154 ;  /* 0x0000009a00067220 */ /* 0x040fe20000410000 */
[----:B------:R1:W2:Y:S01]  /*c1e0*/  MUFU.EX2 R195, R17 ;  /* 0x0000001100c37308 */ /* 0x0002a20000000800 */
[----:B------:R-:W3:Y:S01]  /*c1f0*/  LDSM.16.MT88.4 R152, [R199+0x10000] ;  /* 0x01000000c798783b */ /* 0x000ee20000004200 */
[----:B------:R-:W-:Y:S02]  /*c200*/  FMUL.FTZ R11, R0, R159 ;  /* 0x0000009f000b7220 */ /* 0x000fe40000410000 */
[----:B------:R-:W-:Y:S02]  /*c210*/  FMUL.FTZ R16, R3, R160 ;  /* 0x000000a003107220 */ /* 0x000fe40000410000 */
[C---:B------:R-:W-:Y:S03]  /*c220*/  HMMA.16816.F32 R4, R168.reuse, R172, R4 ;  /* 0x000000aca804723c */ /* 0x040fe60000001804 */
[----:B------:R-:W4:Y:S02]  /*c230*/  LDSM.16.MT88.4 R156, [R198+0x10000] ;  /* 0x01000000c69c783b */ /* 0x000f240000004200 */
[--C-:B------:R-:W-:Y:S02]  /*c240*/  FFMA.FTZ R26, R26, c[0x0][0x23c], -R180.reuse ;  /* 0x00008f001a1a7a23 */ /* 0x100fe400000108b4 */
[--C-:B------:R-:W-:Y:S01]  /*c250*/  FFMA.FTZ R27, R27, c[0x0][0x23c], -R180.reuse ;  /* 0x00008f001b1b7a23 */ /* 0x100fe200000108b4 */
[C---:B------:R-:W-:Y:S01]  /*c260*/  HMMA.16816.F32 R8, R168.reuse, R174, R8 ;  /* 0x000000aea808723c */ /* 0x040fe20000001808 */
[----:B------:R-:W-:Y:S02]  /*c270*/  MUFU.EX2 R184, R26 ;  /* 0x0000001a00b87308 */ /* 0x000fe40000000800 */
[----:B------:R-:W5:Y:S01]  /*c280*/  LDSM.16.MT88.4 R172, [R196+0x12000] ;  /* 0x01200000c4ac783b */ /* 0x000f620000004200 */
[C---:B------:R-:W-:Y:S02]  /*c290*/  FMUL.FTZ R38, R0.reuse, R38 ;  /* 0x0000002600267220 */ /* 0x040fe40000410000 */
[----:B------:R-:W-:Y:S02]  /*c2a0*/  FMUL.FTZ R39, R0, R39 ;  /* 0x0000002700277220 */ /* 0x000fe40000410000 */
[--C-:B------:R-:W-:Y:S04]  /*c2b0*/  FFMA.FTZ R30, R30, c[0x0][0x23c], -R180.reuse ;  /* 0x00008f001e1e7a23 */ /* 0x100fe800000108b4 */
[----:B-1----:R-:W-:Y:S01]  /*c2c0*/  FMUL.FTZ R17, R3, R161 ;  /* 0x000000a103117220 */ /* 0x002fe20000410000 */
[C---:B------:R-:W-:Y:S03]  /*c2d0*/  HMMA.16816.F32 R36, R168.reuse, R176, R36 ;  /* 0x000000b0a824723c */ /* 0x040fe60000001824 */
[C---:B------:R-:W-:Y:S02]  /*c2e0*/  FMUL.FTZ R42, R0.reuse, R42 ;  /* 0x0000002a002a7220 */ /* 0x040fe40000410000 */
[C---:B------:R-:W-:Y:S02]  /*c2f0*/  FMUL.FTZ R43, R0.reuse, R43 ;  /* 0x0000002b002b7220 */ /* 0x040fe40000410000 */
[--C-:B------:R-:W-:Y:S02]  /*c300*/  FFMA.FTZ R31, R31, c[0x0][0x23c], -R180.reuse ;  /* 0x00008f001f1f7a23 */ /* 0x100fe400000108b4 */
[C---:B------:R-:W-:Y:S03]  /*c310*/  FMUL.FTZ R46, R0.reuse, R46 ;  /* 0x0000002e002e7220 */ /* 0x040fe60000410000 */
[C---:B------:R-:W-:Y:S01]  /*c320*/  HMMA.16816.F32 R40, R168.reuse, R178, R40 ;  /* 0x000000b2a828723c */ /* 0x040fe20000001828 */
[----:B------:R-:W-:Y:S02]  /*c330*/  MUFU.EX2 R178, R28 ;  /* 0x0000001c00b27308 */ /* 0x000fe40000000800 */
[C---:B------:R-:W-:Y:S02]  /*c340*/  FMUL.FTZ R47, R0.reuse, R47 ;  /* 0x0000002f002f7220 */ /* 0x040fe40000410000 */
[C---:B------:R-:W-:Y:S02]  /*c350*/  FMUL.FTZ R50, R0.reuse, R50 ;  /* 0x0000003200327220 */ /* 0x040fe40000410000 */
[C---:B------:R-:W-:Y:S02]  /*c360*/  FMUL.FTZ R51, R0.reuse, R51 ;  /* 0x0000003300337220 */ /* 0x040fe40000410000 */
[C---:B------:R-:W-:Y:S01]  /*c370*/  FMUL.FTZ R54, R0.reuse, R54 ;  /* 0x0000003600367220 */ /* 0x040fe20000410000 */
[C---:B---3--:R-:W-:Y:S03]  /*c380*/  HMMA.16816.F32 R44, R168.reuse, R152, R44 ;  /* 0x00000098a82c723c */ /* 0x048fe6000000182c */
[C---:B------:R-:W-:Y:S02]  /*c390*/  FMUL.FTZ R55, R0.reuse, R55 ;  /* 0x0000003700377220 */ /* 0x040fe40000410000 */
[C---:B------:R-:W-:Y:S02]  /*c3a0*/  FMUL.FTZ R58, R0.reuse, R58 ;  /* 0x0000003a003a7220 */ /* 0x040fe40000410000 */
[C---:B------:R-:W-:Y:S01]  /*c3b0*/  FMUL.FTZ R59, R0.reuse, R59 ;  /* 0x0000003b003b7220 */ /* 0x040fe20000410000 */
[C---:B------:R-:W-:Y:S01]  /*c3c0*/  HMMA.16816.F32 R48, R168.reuse, R154, R48 ;  /* 0x0000009aa830723c */ /* 0x040fe20000001830 */
[----:B------:R-:W1:Y:S03]  /*c3d0*/  LDSM.16.MT88.4 R152, [R197+0x12000] ;  /* 0x01200000c598783b */ /* 0x000e660000004200 */
[C---:B------:R-:W-:Y:S02]  /*c3e0*/  FMUL.FTZ R62, R0.reuse, R62 ;  /* 0x0000003e003e7220 */ /* 0x040fe40000410000 */
[C---:B------:R-:W-:Y:S02]  /*c3f0*/  FMUL.FTZ R63, R0.reuse, R63 ;  /* 0x0000003f003f7220 */ /* 0x040fe40000410000 */
[C---:B----4-:R-:W-:Y:S04]  /*c400*/  HMMA.16816.F32 R52, R168.reuse, R156, R52 ;  /* 0x0000009ca834723c */ /* 0x050fe80000001834 */
[C---:B------:R-:W-:Y:S02]  /*c410*/  FMUL.FTZ R66, R0.reuse, R66 ;  /* 0x0000004200427220 */ /* 0x040fe40000410000 */
[C---:B------:R-:W-:Y:S02]  /*c420*/  FMUL.FTZ R67, R0.reuse, R67 ;  /* 0x0000004300437220 */ /* 0x040fe40000410000 */
[C---:B------:R-:W-:Y:S01]  /*c430*/  HMMA.16816.F32 R56, R168.reuse, R158, R56 ;  /* 0x0000009ea838723c */ /* 0x040fe20000001838 */
[----:B------:R-:W3:Y:S03]  /*c440*/  LDSM.16.MT88.4 R156, [R199+0x12000] ;  /* 0x01200000c79c783b */ /* 0x000ee60000004200 */
[C---:B------:R-:W-:Y:S02]  /*c450*/  FMUL.FTZ R70, R0.reuse, R70 ;  /* 0x0000004600467220 */ /* 0x040fe40000410000 */
[C---:B------:R-:W-:Y:S02]  /*c460*/  FMUL.FTZ R71, R0.reuse, R71 ;  /* 0x0000004700477220 */ /* 0x040fe40000410000 */
[C---:B-----5:R-:W-:Y:S04]  /*c470*/  HMMA.16816.F32 R60, R168.reuse, R172, R60 ;  /* 0x000000aca83c723c */ /* 0x060fe8000000183c */
[C---:B------:R-:W-:Y:S02]  /*c480*/  FMUL.FTZ R74, R0.reuse, R74 ;  /* 0x0000004a004a7220 */ /* 0x040fe40000410000 */
[C---:B------:R-:W-:Y:S02]  /*c490*/  FMUL.FTZ R75, R0.reuse, R75 ;  /* 0x0000004b004b7220 */ /* 0x040fe40000410000 */
[C---:B------:R-:W-:Y:S01]  /*c4a0*/  HMMA.16816.F32 R64, R168.reuse, R174, R64 ;  /* 0x000000aea840723c */ /* 0x040fe20000001840 */
[----:B------:R-:W4:Y:S03]  /*c4b0*/  LDSM.16.MT88.4 R172, [R198+0x12000] ;  /* 0x01200000c6ac783b */ /* 0x000f260000004200 */
        /* <DEDUP_REMOVED lines=11> */
[C---:B---3--:R-:W-:Y:S04]  /*c570*/  HMMA.16816.F32 R76, R168.reuse, R156, R76 ;  /* 0x0000009ca84c723c */ /* 0x048fe8000000184c */
[C---:B------:R-:W-:Y:S02]  /*c580*/  FMUL.FTZ R85, R3.reuse, R85 ;  /* 0x0000005503557220 */ /* 0x040fe40000410000 */
[C---:B------:R-:W-:Y:S02]  /*c590*/  FMUL.FTZ R86, R0.reuse, R86 ;  /* 0x0000005600567220 */ /* 0x040fe40000410000 */
[C---:B------:R-:W-:Y:S01]  /*c5a0*/  HMMA.16816.F32 R80, R168.reuse, R158, R80 ;  /* 0x0000009ea850723c */ /* 0x040fe20000001850 */
[----:B------:R-:W3:Y:S03]  /*c5b0*/  LDSM.16.MT88.4 R156, [R197+0x14000] ;  /* 0x01400000c59c783b */ /* 0x000ee60000004200 */
        /* <DEDUP_REMOVED lines=24> */
[C---:B------:R-:W-:Y:S03]  /*c740*/  FMUL.FTZ R105, R3.reuse, R105 ;  /* 0x0000006903697220 */ /* 0x040fe60000410000 */
        /* <DEDUP_REMOVED lines=50> */
[----:B------:R-:W-:Y:S02]  /*ca70*/  LDSM.16.MT88.4 R172, [R197+0x10800] ;  /* 0x01080000c5ac783b */ /* 0x000fe40000004200 */
[C---:B------:R-:W-:Y:S02]  /*ca80*/  FMUL.FTZ R142, R0.reuse, R142 ;  /* 0x0000008e008e7220 */ /* 0x040fe40000410000 */
[C---:B------:R-:W-:Y:S02]  /*ca90*/  FMUL.FTZ R143, R0.reuse, R143 ;  /* 0x0000008f008f7220 */ /* 0x040fe40000410000 */
[C---:B------:R-:W-:Y:S02]  /*caa0*/  FMUL.FTZ R144, R3.reuse, R144 ;  /* 0x0000009003907220 */ /* 0x040fe40000410000 */
[----:B------:R-:W-:Y:S03]  /*cab0*/  FMUL.FTZ R145, R3, R145 ;  /* 0x0000009103917220 */ /* 0x000fe60000410000 */
[C---:B-1----:R-:W-:Y:S03]  /*cac0*/  HMMA.16816.F32 R140, R168.reuse, R152, R140 ;  /* 0x00000098a88c723c */ /* 0x042fe6000000188c */
[C---:B------:R-:W-:Y:S02]  /*cad0*/  FMUL.FTZ R146, R0.reuse, R146 ;  /* 0x0000009200927220 */ /* 0x040fe40000410000 */
[----:B------:R-:W-:Y:S02]  /*cae0*/  FMUL.FTZ R147, R0, R147 ;  /* 0x0000009300937220 */ /* 0x000fe40000410000 */
[--C-:B------:R-:W-:Y:S02]  /*caf0*/  FFMA.FTZ R18, R18, c[0x0][0x23c], -R180.reuse ;  /* 0x00008f0012127a23 */ /* 0x100fe400000108b4 */
[----:B------:R-:W-:Y:S02]  /*cb00*/  FFMA.FTZ R14, R14, c[0x0][0x23c], -R180 ;  /* 0x00008f000e0e7a23 */ /* 0x000fe400000108b4 */
[----:B------:R1:W-:Y:S01]  /*cb10*/  MUFU.EX2 R192, R18 ;  /* 0x0000001200c07308 */ /* 0x0003e20000000800 */
[C---:B------:R-:W-:Y:S03]  /*cb20*/  HMMA.16816.F32 R144, R168.reuse, R154, R144 ;  /* 0x0000009aa890723c */ /* 0x040fe60000001890 */
[--C-:B------:R-:W-:Y:S02]  /*cb30*/  FFMA.FTZ R12, R12, c[0x0][0x23c], -R150.reuse ;  /* 0x00008f000c0c7a23 */ /* 0x100fe40000010896 */
[----:B------:R-:W-:Y:S02]  /*cb40*/  FFMA.FTZ R13, R13, c[0x0][0x23c], -R150 ;  /* 0x00008f000d0d7a23 */ /* 0x000fe40000010896 */
[--C-:B------:R-:W-:Y:S02]  /*cb50*/  FFMA.FTZ R154, R19, c[0x0][0x23c], -R180.reuse ;  /* 0x00008f00139a7a23 */ /* 0x100fe400000108b4 */
[----:B------:R4:W-:Y:S03]  /*cb60*/  MUFU.EX2 R194, R12 ;  /* 0x0000000c00c27308 */ /* 0x0009e60000000800 */
[----:B------:R-:W-:Y:S02]  /*cb70*/  FMUL.FTZ R19, R0, R163 ;  /* 0x000000a300137220 */ /* 0x000fe40000410000 */
[----:B------:R-:W-:Y:S02]  /*cb80*/  FFMA.FTZ R34, R34, c[0x0][0x23c], -R180 ;  /* 0x00008f0022227a23 */ /* 0x000fe400000108b4 */
[--C-:B------:R-:W-:Y:S02]  /*cb90*/  FFMA.FTZ R24, R24, c[0x0][0x23c], -R150.reuse ;  /* 0x00008f0018187a23 */ /* 0x100fe40000010896 */
[--C-:B------:R-:W-:Y:S01]  /*cba0*/  FFMA.FTZ R25, R25, c[0x0][0x23c], -R150.reuse ;  /* 0x00008f0019197a23 */ /* 0x100fe20000010896 */
[----:B------:R5:W-:Y:S01]  /*cbb0*/  MUFU.EX2 R191, R154 ;  /* 0x0000009a00bf7308 */ /* 0x000be20000000800 */
[--C-:B------:R-:W-:Y:S02]  /*cbc0*/  FFMA.FTZ R21, R21, c[0x0][0x23c], -R150.reuse ;  /* 0x00008f0015157a23 */ /* 0x100fe40000010896 */
[----:B------:R-:W-:Y:S02]  /*cbd0*/  FFMA.FTZ R150, R33, c[0x0][0x23c], -R150 ;  /* 0x00008f0021967a23 */ /* 0x000fe40000010896 */
[----:B-1----:R-:W-:Y:S02]  /*cbe0*/  FMUL.FTZ R18, R0, R162 ;  /* 0x000000a200127220 */ /* 0x002fe40000410000 */
[----:B------:R-:W1:Y:S01]  /*cbf0*/  LDSM.16.MT88.4 R160, [R196+0x10800] ;  /* 0x01080000c4a0783b */ /* 0x000e620000004200 */
[--C-:B------:R-:W-:Y:S02]  /*cc00*/  FFMA.FTZ R22, R22, c[0x0][0x23c], -R180.reuse ;  /* 0x00008f0016167a23 */ /* 0x100fe400000108b4 */
[----:B------:R2:W1:Y:S01]  /*cc10*/  MUFU.EX2 R193, R13 ;  /* 0x0000000d00c17308 */ /* 0x0004620000000800 */
[----:B------:R-:W-:Y:S01]  /*cc20*/  FFMA.FTZ R23, R23, c[0x0][0x23c], -R180 ;  /* 0x00008f0017177a23 */ /* 0x000fe200000108b4 */
[C---:B---3--:R-:W-:Y:S03]  /*cc30*/  HMMA.16816.F32 R16, R168.reuse, R156, R16 ;  /* 0x0000009ca810723c */ /* 0x048fe60000001810 */
[----:B----4-:R-:W-:Y:S01]  /*cc40*/  LOP3.LUT R12, R185, UR14, R186, 0x96, !PT ;  /* 0x0000000eb90c7c12 */ /* 0x010fe2000f8e96ba */
[----:B------:R-:W-:Y:S04]  /*cc50*/  FFMA.FTZ R179, R3, R248, R224 ;  /* 0x000000f803b37223 */ /* 0x000fe800000100e0 */
[----:B------:R3:W4:Y:S01]  /*cc60*/  MUFU.EX2 R190, R14 ;  /* 0x0000000e00be7308 */ /* 0x0007220000000800 */
[--C-:B-----5:R-:W-:Y:S03]  /*cc70*/  FFMA.FTZ R154, R15, c[0x0][0x23c], -R180.reuse ;  /* 0x00008f000f9a7a23 */ /* 0x120fe600000108b4 */
[----:B------:R-:W-:Y:S02]  /*cc80*/  FMUL.FTZ R15, R0, R167 ;  /* 0x000000a7000f7220 */ /* 0x000fe40000410000 */
[----:B------:R-:W-:Y:S04]  /*cc90*/  FFMA.FTZ R180, R35, c[0x0][0x23c], -R180 ;  /* 0x00008f0023b47a23 */ /* 0x000fe800000108b4 */
[----:B------:R5:W1:Y:S01]  /*cca0*/  MUFU.EX2 R189, R154 ;  /* 0x0000009a00bd7308 */ /* 0x000a620000000800 */
[----:B--2---:R-:W-:Y:S05]  /*ccb0*/  IMAD.WIDE.U32 R12, R12, -0x2daee0ad, RZ ;  /* 0xd2511f530c0c7825 */ /* 0x004fea00078e00ff */
[----:B------:R-:W-:Y:S04]  /*ccc0*/  LOP3.LUT R152, R12, 0xffff, RZ, 0xc0, !PT ;  /* 0x0000ffff0c987812 */ /* 0x000fe800078ec0ff */
[----:B------:R-:W-:Y:S01]  /*ccd0*/  MUFU.EX2 R186, R20 ;  /* 0x0000001400ba7308 */ /* 0x000fe20000000800 */
[----:B------:R-:W-:Y:S02]  /*cce0*/  LOP3.LUT R149, R13, UR8, R188, 0x96, !PT ;  /* 0x000000080d957c12 */ /* 0x000fe4000f8e96bc */
[----:B------:R-:W-:Y:S01]  /*ccf0*/  SHF.R.U32.HI R13, RZ, 0x10, R12 ;  /* 0x00000010ff0d7819 */ /* 0x000fe2000001160c */
[----:B---3--:R-:W-:Y:S01]  /*cd00*/  FMUL.FTZ R14, R0, R166 ;  /* 0x000000a6000e7220 */ /* 0x008fe20000410000 */
[----:B------:R-:W-:Y:S01]  /*cd10*/  LOP3.LUT R153, R12, 0xff, RZ, 0xc0, !PT ;  /* 0x000000ff0c997812 */ /* 0x000fe200078ec0ff */
[----:B------:R-:W-:Y:S01]  /*cd20*/  FFMA.FTZ R0, R0, R249, R226 ;  /* 0x000000f900007223 */ /* 0x000fe200000100e2 */
[----:B------:R-:W-:Y:S02]  /*cd30*/  SHF.R.U32.HI R152, RZ, 0x8, R152 ;  /* 0x00000008ff987819 */ /* 0x000fe40000011698 */
[----:B------:R-:W-:Y:S01]  /*cd40*/  SHF.R.U32.HI R176, RZ, 0x18, R12 ;  /* 0x00000018ffb07819 */ /* 0x000fe2000001160c */
[----:B------:R-:W-:Y:S01]  /*cd50*/  MUFU.EX2 R188, R24 ;  /* 0x0000001800bc7308 */ /* 0x000fe20000000800 */
[----:B------:R-:W-:Y:S01]  /*cd60*/  LOP3.LUT R12, R149, 0xffff, RZ, 0xc0, !PT ;  /* 0x0000ffff950c7812 */ /* 0x000fe200078ec0ff */
[----:B------:R-:W-:Y:S01]  /*cd70*/  FADD.FTZ R0, R225, R0 ;  /* 0x00000000e1007221 */ /* 0x000fe20000010000 */
[----:B------:R-:W-:Y:S02]  /*cd80*/  PRMT R177, R153, 0x5410, R152 ;  /* 0x0000541099b17816 */ /* 0x000fe40000000098 */
[----:B------:R-:W-:Y:S01]  /*cd90*/  LOP3.LUT R152, R13, 0xff, RZ, 0xc0, !PT ;  /* 0x000000ff0d987812 */ /* 0x000fe200078ec0ff */
[----:B------:R-:W-:Y:S01]  /*cda0*/  FMUL.FTZ R13, R3, R165 ;  /* 0x000000a5030d7220 */ /* 0x000fe20000410000 */
[----:B------:R-:W-:Y:S01]  /*cdb0*/  SHF.R.U32.HI R153, RZ, 0x8, R12 ;  /* 0x00000008ff997819 */ /* 0x000fe2000001160c */
[--C-:B-----5:R-:W-:Y:S01]  /*cdc0*/  HSET2.LE.AND R154, R177, R252.reuse, PT ;  /* 0x000000fcb19a7233 */ /* 0x120fe20003803000 */
[----:B------:R-:W-:Y:S01]  /*cdd0*/  LOP3.LUT R155, R149, 0xff, RZ, 0xc0, !PT ;  /* 0x000000ff959b7812 */ /* 0x000fe200078ec0ff */
[----:B------:R-:W-:Y:S01]  /*cde0*/  FMUL.FTZ R12, R3, R164 ;  /* 0x000000a4030c7220 */ /* 0x000fe20000410000 */
[----:B------:R-:W-:Y:S01]  /*cdf0*/  PRMT R176, R152, 0x5410, R176 ;  /* 0x0000541098b07816 */ /* 0x000fe200000000b0 */
[----:B------:R-:W-:Y:S01]  /*ce00*/  LDSM.16.MT88.4 R164, [R198+0x10800] ;  /* 0x01080000c6a4783b */ /* 0x000fe20000004200 */
[----:B------:R-:W-:Y:S01]  /*ce10*/  SHF.R.U32.HI R152, RZ, 0x10, R149 ;  /* 0x00000010ff987819 */ /* 0x000fe20000011695 */
[----:B------:R-:W-:Y:S01]  /*ce20*/  MUFU.EX2 R177, R32 ;  /* 0x0000002000b17308 */ /* 0x000fe20000000800 */
[----:B------:R-:W-:Y:S01]  /*ce30*/  PRMT R155, R155, 0x5410, R153 ;  /* 0x000054109b9b7816 */ /* 0x000fe20000000099 */
[----:B------:R-:W-:Y:S01]  /*ce40*/  FADD.FTZ R0, R228, R0 ;  /* 0x00000000e4007221 */ /* 0x000fe20000010000 */
[----:B------:R-:W-:Y:S03]  /*ce50*/  HMMA.16816.F32 R12, R168, R158, R12 ;  /* 0x0000009ea80c723c */ /* 0x000fe6000000180c */
[----:B------:R-:W-:Y:S01]  /*ce60*/  SHF.R.U32.HI R153, RZ, 0x18, R149 ;  /* 0x00000018ff997819 */ /* 0x000fe20000011695 */
[----:B------:R-:W2:Y:S01]  /*ce70*/  LDSM.16.MT88.4 R156, [R199+0x10800] ;  /* 0x01080000c79c783b */ /* 0x000ea20000004200 */
[----:B------:R-:W-:Y:S01]  /*ce80*/  LOP3.LUT R152, R152, 0xff, RZ, 0xc0, !PT ;  /* 0x000000ff98987812 */ /* 0x000fe200078ec0ff */
[----:B------:R-:W-:Y:S01]  /*ce90*/  FADD.FTZ R0, R227, R0 ;  /* 0x00000000e3007221 */ /* 0x000fe20000010000 */
[----:B------:R-:W-:Y:S01]  /*cea0*/  F2FP.PACK_AB R149, R195, R223 ;  /* 0x000000dfc395723e */ /* 0x000fe200000000ff */
[----:B------:R-:W-:Y:S01]  /*ceb0*/  MUFU.EX2 R187, R25 ;  /* 0x0000001900bb7308 */ /* 0x000fe20000000800 */
[----:B------:R-:W-:Y:S03]  /*cec0*/  PRMT R153, R152, 0x5410, R153 ;  /* 0x0000541098997816 */ /* 0x000fe60000000099 */
[--C-:B------:R-:W-:Y:S01]  /*ced0*/  HSET2.LE.AND R152, R155, R252.reuse, PT ;  /* 0x000000fc9b987233 */ /* 0x100fe20003803000 */
[----:B------:R-:W-:Y:S01]  /*cee0*/  LOP3.LUT R154, R154, R149, RZ, 0xc0, !PT ;  /* 0x000000959a9a7212 */ /* 0x000fe200078ec0ff */
[--C-:B------:R-:W-:Y:S01]  /*cef0*/  HSET2.LE.AND R155, R176, R252.reuse, PT ;  /* 0x000000fcb09b7233 */ /* 0x100fe20003803000 */
[----:B-1----:R-:W-:Y:S01]  /*cf00*/  F2FP.PACK_AB R149, R193, R194 ;  /* 0x000000c2c195723e */ /* 0x002fe200000000ff */
[--C-:B------:R-:W-:Y:S01]  /*cf10*/  HSET2.LE.AND R153, R153, R252.reuse, PT ;  /* 0x000000fc99997233 */ /* 0x100fe20003803000 */
[----:B------:R-:W-:Y:S01]  /*cf20*/  LDSM.16.MT88.4 R168, [R199+0x12800] ;  /* 0x01280000c7a8783b */ /* 0x000fe20000004200 */
[----:B------:R-:W1:Y:S01]  /*cf30*/  MUFU.EX2 R176, R29 ;  /* 0x0000001d00b07308 */ /* 0x000e620000000800 */
[----:B------:R-:W-:Y:S01]  /*cf40*/  LOP3.LUT R152, R152, R149, RZ, 0xc0, !PT ;  /* 0x0000009598987212 */ /* 0x000fe200078ec0ff */
[----:B----4-:R-:W-:Y:S01]  /*cf50*/  FADD.FTZ R0, R190, R0 ;  /* 0x00000000be007221 */ /* 0x010fe20000010000 */
[----:B------:R-:W-:Y:S03]  /*cf60*/  F2FP.PACK_AB R149, R191, R192 ;  /* 0x000000c0bf95723e */ /* 0x000fe600000000ff */
[----:B------:R-:W-:Y:S01]  /*cf70*/  FADD.FTZ R0, R189, R0 ;  /* 0x00000000bd007221 */ /* 0x000fe20000010000 */
[----:B------:R-:W-:Y:S02]  /*cf80*/  LOP3.LUT R155, R155, R149, RZ, 0xc0, !PT ;  /* 0x000000959b9b7212 */ /* 0x000fe400078ec0ff */
[----:B------:R-:W-:Y:S01]  /*cf90*/  F2FP.PACK_AB R149, R189, R190 ;  /* 0x000000bebd95723e */ /* 0x000fe200000000ff */
[----:B------:R3:W-:Y:S01]  /*cfa0*/  MUFU.EX2 R185, R21 ;  /* 0x0000001500b97308 */ /* 0x0007e20000000800 */
[----:B------:R-:W-:Y:S02]  /*cfb0*/  FADD.FTZ R0, R192, R0 ;  /* 0x00000000c0007221 */ /* 0x000fe40000010000 */
[----:B------:R-:W-:Y:S02]  /*cfc0*/  LOP3.LUT R153, R153, R149, RZ, 0xc0, !PT ;  /* 0x0000009599997212 */ /* 0x000fe400078ec0ff */
[----:B------:R-:W-:Y:S01]  /*cfd0*/  MOV R149, UR24 ;  /* 0x0000001800957c02 */ /* 0x000fe20008000f00 */
[----:B------:R-:W-:Y:S03]  /*cfe0*/  FADD.FTZ R0, R191, R0 ;  /* 0x00000000bf007221 */ /* 0x000fe60000010000 */
[----:B------:R-:W-:Y:S01]  /*cff0*/  LOP3.LUT R149, R247, UR23, R149, 0x96, !PT ;  /* 0x00000017f7957c12 */ /* 0x000fe2000f8e9695 */
[C---:B------:R-:W-:Y:S01]  /*d000*/  HMMA.16816.F32 R4, R152.reuse, R160, R4 ;  /* 0x000000a09804723c */ /* 0x040fe20000001804 */
[----:B------:R-:W-:Y:S04]  /*d010*/  MUFU.EX2 R181, R23 ;  /* 0x0000001700b57308 */ /* 0x000fe80000000800 */
[----:B-1----:R-:W-:Y:S03]  /*d020*/  F2FP.PACK_AB R3, R176, R178 ;  /* 0x000000b2b003723e */ /* 0x002fe600000000ff */
[C---:B------:R-:W-:Y:S01]  /*d030*/  HMMA.16816.F32 R8, R152.reuse, R162, R8 ;  /* 0x000000a29808723c */ /* 0x040fe20000001808 */
[----:B------:R-:W1:Y:S02]  /*d040*/  LDSM.16.MT88.4 R160, [R196+0x12800] ;  /* 0x01280000c4a0783b */ /* 0x000e640000004200 */
[----:B------:R-:W-:Y:S05]  /*d050*/  MUFU.EX2 R180, R180 ;  /* 0x000000b400b47308 */ /* 0x000fea0000000800 */
[C---:B------:R-:W-:Y:S08]  /*d060*/  HMMA.16816.F32 R36, R152.reuse, R172, R36 ;  /* 0x000000ac9824723c */ /* 0x040ff00000001824 */
[C---:B------:R-:W-:Y:S01]  /*d070*/  HMMA.16816.F32 R40, R152.reuse, R174, R40 ;  /* 0x000000ae9828723c */ /* 0x040fe20000001828 */
[----:B------:R-:W-:Y:S07]  /*d080*/  MUFU.EX2 R174, R30 ;  /* 0x0000001e00ae7308 */ /* 0x000fee0000000800 */
[C---:B--2---:R-:W-:Y:S03]  /*d090*/  HMMA.16816.F32 R44, R152.reuse, R156, R44 ;  /* 0x0000009c982c723c */ /* 0x044fe6000000182c */
[----:B------:R-:W-:Y:S05]  /*d0a0*/  MUFU.EX2 R175, R150 ;  /* 0x0000009600af7308 */ /* 0x000fea0000000800 */
        /* <DEDUP_REMOVED lines=23> */
[C---:B-----5:R-:W-:Y:S07]  /*d220*/  HMMA.16816.F32 R108, R152.reuse, R168, R108 ;  /* 0x000000a8986c723c */ /* 0x060fee000000186c */
[----:B------:R-:W-:Y:S01]  /*d230*/  IMAD.WIDE.U32 R168, R149, -0x326172a9, RZ ;  /* 0xcd9e8d5795a87825 */ /* 0x000fe200078e00ff */
[C---:B------:R-:W-:Y:S04]  /*d240*/  HMMA.16816.F32 R112, R152.reuse, R170, R112 ;  /* 0x000000aa9870723c */ /* 0x040fe80000001870 */
[----:B------:R-:W-:Y:S02]  /*d250*/  LOP3.LUT R168, R183, UR32, R168, 0x96, !PT ;  /* 0x00000020b7a87c12 */ /* 0x000fe4000f8e96a8 */
[----:B------:R5:W-:Y:S01]  /*d260*/  MUFU.EX2 R183, R27 ;  /* 0x0000001b00b77308 */ /* 0x000be20000000800 */
[----:B------:R-:W-:Y:S01]  /*d270*/  LOP3.LUT R24, R169, UR19, R250, 0x96, !PT ;  /* 0x00000013a9187c12 */ /* 0x000fe2000f8e96fa */
[C---:B----4-:R-:W-:Y:S04]  /*d280*/  HMMA.16816.F32 R116, R152.reuse, R164, R116 ;  /* 0x000000a49874723c */ /* 0x050fe80000001874 */
[----:B------:R-:W-:Y:S04]  /*d290*/  IMAD.WIDE.U32 R24, R24, -0x2daee0ad, RZ ;  /* 0xd2511f5318187825 */ /* 0x000fe800078e00ff */
[C---:B------:R-:W-:Y:S01]  /*d2a0*/  HMMA.16816.F32 R120, R152.reuse, R166, R120 ;  /* 0x000000a69878723c */ /* 0x040fe20000001878 */
[----:B------:R-:W4:Y:S03]  /*d2b0*/  LDSM.16.MT88.4 R164, [R199+0x16800] ;  /* 0x01680000c7a4783b */ /* 0x000f260000004200 */
[----:B------:R-:W-:Y:S01]  /*d2c0*/  IMAD.WIDE.U32 R168, R168, -0x2daee0ad, RZ ;  /* 0xd2511f53a8a87825 */ /* 0x000fe200078e00ff */
[----:B------:R-:W-:Y:S03]  /*d2d0*/  LOP3.LUT R25, R25, UR31, R244, 0x96, !PT ;  /* 0x0000001f19197c12 */ /* 0x000fe6000f8e96f4 */
[C---:B-1----:R-:W-:Y:S04]  /*d2e0*/  HMMA.16816.F32 R124, R152.reuse, R160, R124 ;  /* 0x000000a0987c723c */ /* 0x042fe8000000187c */
[----:B------:R-:W-:Y:S01]  /*d2f0*/  LOP3.LUT R149, R169, UR29, R24, 0x96, !PT ;  /* 0x0000001da9957c12 */ /* 0x000fe2000f8e9618 */
[----:B------:R-:W-:Y:S03]  /*d300*/  IMAD.WIDE.U32 R24, R25, -0x326172a9, RZ ;  /* 0xcd9e8d5719187825 */ /* 0x000fe600078e00ff */
[C---:B------:R-:W-:Y:S01]  /*d310*/  HMMA.16816.F32 R128, R152.reuse, R162, R128 ;  /* 0x000000a29880723c */ /* 0x040fe20000001880 */
[----:B------:R-:W1:Y:S03]  /*d320*/  LDSM.16.MT88.4 R160, [R198+0x16800] ;  /* 0x01680000c6a0783b */ /* 0x000e660000004200 */
[----:B------:R-:W-:Y:S01]  /*d330*/  IMAD.WIDE.U32 R170, R149, -0x326172a9, RZ ;  /* 0xcd9e8d5795aa7825 */ /* 0x000fe200078e00ff */
[----:B------:R-:W-:Y:S02]  /*d340*/  LOP3.LUT R20, R25, UR30, R182, 0x96, !PT ;  /* 0x0000001e19147c12 */ /* 0x000fe4000f8e96b6 */
[----:B------:R-:W1:Y:S01]  /*d350*/  MUFU.EX2 R182, R22 ;  /* 0x0000001600b67308 */ /* 0x000e620000000800 */
[C---:B--2---:R-:W-:Y:S04]  /*d360*/  HMMA.16816.F32 R132, R152.reuse, R156, R132 ;  /* 0x0000009c9884723c */ /* 0x044fe80000001884 */
[----:B------:R-:W-:Y:S01]  /*d370*/  LOP3.LUT R24, R171, UR28, R24, 0x96, !PT ;  /* 0x0000001cab187c12 */ /* 0x000fe2000f8e9618 */
[----:B---3--:R-:W-:Y:S03]  /*d380*/  IMAD.WIDE.U32 R20, R20, -0x2daee0ad, RZ ;  /* 0xd2511f5314147825 */ /* 0x008fe600078e00ff */
[C---:B------:R-:W-:Y:S04]  /*d390*/  HMMA.16816.F32 R136, R152.reuse, R158, R136 ;  /* 0x0000009e9888723c */ /* 0x040fe80000001888 */
[----:B------:R-:W-:Y:S01]  /*d3a0*/  IMAD.WIDE.U32 R172, R24, -0x2daee0ad, RZ ;  /* 0xd2511f5318ac7825 */ /* 0x000fe200078e00ff */
[----:B------:R-:W-:Y:S01]  /*d3b0*/  LOP3.LUT R168, R21, UR17, R168, 0x96, !PT ;  /* 0x0000001115a87c12 */ /* 0x000fe2000f8e96a8 */
[----:B-----5:R-:W2:Y:S02]  /*d3c0*/  LDSM.16.MT88.4 R24, [R196+0x11000] ;  /* 0x01100000c418783b */ /* 0x020ea40000004200 */
[C---:B----4-:R-:W-:Y:S04]  /*d3d0*/  HMMA.16816.F32 R140, R152.reuse, R164, R140 ;  /* 0x000000a4988c723c */ /* 0x050fe8000000188c */
[----:B------:R-:W-:Y:S01]  /*d3e0*/  LOP3.LUT R20, R173, UR5, R20, 0x96, !PT ;  /* 0x00000005ad147c12 */ /* 0x000fe2000f8e9614 */
[----:B------:R-:W-:Y:S01]  /*d3f0*/  IMAD.WIDE.U32 R168, R168, -0x326172a9, RZ ;  /* 0xcd9e8d57a8a87825 */ /* 0x000fe200078e00ff */
[----:B------:R-:W3:Y:S02]  /*d400*/  MUFU.EX2 R173, R31 ;  /* 0x0000001f00ad7308 */ /* 0x000ee40000000800 */
[C---:B------:R-:W-:Y:S04]  /*d410*/  HMMA.16816.F32 R144, R152.reuse, R166, R144 ;  /* 0x000000a69890723c */ /* 0x040fe80000001890 */
[----:B------:R-:W-:Y:S01]  /*d420*/  IMAD.WIDE.U32 R20, R20, -0x326172a9, RZ ;  /* 0xcd9e8d5714147825 */ /* 0x000fe200078e00ff */
[----:B------:R-:W-:Y:S03]  /*d430*/  LOP3.LUT R28, R169, UR14, R170, 0x96, !PT ;  /* 0x0000000ea91c7c12 */ /* 0x000fe6000f8e96aa */
[C---:B-1----:R-:W-:Y:S04]  /*d440*/  HMMA.16816.F32 R16, R152.reuse, R160, R16 ;  /* 0x000000a09810723c */ /* 0x042fe80000001810 */
[----:B------:R-:W-:Y:S01]  /*d450*/  LOP3.LUT R149, R21, UR9, R168, 0x96, !PT ;  /* 0x0000000915957c12 */ /* 0x000fe2000f8e96a8 */
[----:B------:R-:W-:Y:S01]  /*d460*/  IMAD.WIDE.U32 R28, R28, -0x2daee0ad, RZ ;  /* 0xd2511f531c1c7825 */ /* 0x000fe200078e00ff */
[--C-:B------:R-:W-:Y:S01]  /*d470*/  SHF.R.U32.HI R158, RZ, 0x18, R20.reuse ;  /* 0x00000018ff9e7819 */ /* 0x100fe20000011614 */
[----:B------:R-:W-:Y:S01]  /*d480*/  LDSM.16.MT88.4 R168, [R198+0x11800] ;  /* 0x01180000c6a8783b */ /* 0x000fe20000004200 */
[----:B------:R-:W-:Y:S04]  /*d490*/  HMMA.16816.F32 R12, R152, R162, R12 ;  /* 0x000000a2980c723c */ /* 0x000fe8000000180c */
[----:B------:R-:W-:Y:S01]  /*d4a0*/  SHF.R.U32.HI R157, RZ, 0x10, R20 ;  /* 0x00000010ff9d7819 */ /* 0x000fe20000011614 */
[----:B------:R-:W-:Y:S01]  /*d4b0*/  FADD.FTZ R0, R182, R0 ;  /* 0x00000000b6007221 */ /* 0x000fe20000010000 */
[C---:B------:R-:W-:Y:S01]  /*d4c0*/  LOP3.LUT R156, R20.reuse, 0xff, RZ, 0xc0, !PT ;  /* 0x000000ff149c7812 */ /* 0x040fe200078ec0ff */
[----:B------:R-:W1:Y:S01]  /*d4d0*/  LDSM.16.MT88.4 R152, [R197+0x11000] ;  /* 0x01100000c598783b */ /* 0x000e620000004200 */
[----:B------:R-:W-:Y:S01]  /*d4e0*/  LOP3.LUT R21, R20, 0xffff, RZ, 0xc0, !PT ;  /* 0x0000ffff14157812 */ /* 0x000fe200078ec0ff */
[----:B------:R-:W-:Y:S03]  /*d4f0*/  FADD.FTZ R0, R181, R0 ;  /* 0x00000000b5007221 */ /* 0x000fe60000010000 */
[C---:B------:R-:W-:Y:S01]  /*d500*/  LOP3.LUT R20, R149.reuse, 0xffff, RZ, 0xc0, !PT ;  /* 0x0000ffff95147812 */ /* 0x040fe200078ec0ff */
[----:B------:R-:W-:Y:S01]  /*d510*/  FADD.FTZ R0, R184, R0 ;  /* 0x00000000b8007221 */ /* 0x000fe20000010000 */
[----:B------:R-:W-:Y:S01]  /*d520*/  LOP3.LUT R22, R149, 0xff, RZ, 0xc0, !PT ;  /* 0x000000ff95167812 */ /* 0x000fe200078ec0ff */
[----:B------:R-:W-:Y:S01]  /*d530*/  LDSM.16.MT88.4 R160, [R199+0x11800] ;  /* 0x01180000c7a0783b */ /* 0x000fe20000004200 */
[----:B------:R-:W-:Y:S01]  /*d540*/  SHF.R.U32.HI R21, RZ, 0x8, R21 ;  /* 0x00000008ff157819 */ /* 0x000fe20000011615 */
[----:B------:R-:W-:Y:S01]  /*d550*/  FADD.FTZ R0, R183, R0 ;  /* 0x00000000b7007221 */ /* 0x000fe20000010000 */
[----:B------:R-:W-:Y:S02]  /*d560*/  SHF.R.U32.HI R20, RZ, 0x8, R20 ;  /* 0x00000008ff147819 */ /* 0x000fe40000011614 */
[----:B------:R-:W-:Y:S01]  /*d570*/  PRMT R23, R156, 0x5410, R21 ;  /* 0x000054109c177816 */ /* 0x000fe20000000015 */
[----:B------:R-:W-:Y:S01]  /*d580*/  FADD.FTZ R0, R174, R0 ;  /* 0x00000000ae007221 */ /* 0x000fe20000010000 */
[----:B------:R-:W-:Y:S02]  /*d590*/  PRMT R21, R22, 0x5410, R20 ;  /* 0x0000541016157816 */ /* 0x000fe40000000014 */
[----:B------:R-:W-:Y:S01]  /*d5a0*/  LOP3.LUT R156, R157, 0xff, RZ, 0xc0, !PT ;  /* 0x000000ff9d9c7812 */ /* 0x000fe200078ec0ff */
[--C-:B------:R-:W-:Y:S01]  /*d5b0*/  HSET2.LE.AND R22, R23, R252.reuse, PT ;  /* 0x000000fc17167233 */ /* 0x100fe20003803000 */
[--C-:B------:R-:W-:Y:S01]  /*d5c0*/  SHF.R.U32.HI R20, RZ, 0x10, R149.reuse ;  /* 0x00000010ff147819 */ /* 0x100fe20000011695 */
[--C-:B------:R-:W-:Y:S01]  /*d5d0*/  HSET2.LE.AND R21, R21, R252.reuse, PT ;  /* 0x000000fc15157233 */ /* 0x100fe20003803000 */
[----:B------:R-:W-:Y:S01]  /*d5e0*/  PRMT R156, R156, 0x5410, R158 ;  /* 0x000054109c9c7816 */ /* 0x000fe2000000009e */
[----:B---3--:R-:W-:Y:S01]  /*d5f0*/  FADD.FTZ R0, R173, R0 ;  /* 0x00000000ad007221 */ /* 0x008fe20000010000 */
[----:B------:R-:W-:Y:S02]  /*d600*/  SHF.R.U32.HI R157, RZ, 0x18, R149 ;  /* 0x00000018ff9d7819 */ /* 0x000fe40000011695 */
[----:B------:R-:W-:Y:S02]  /*d610*/  LOP3.LUT R149, R20, 0xff, RZ, 0xc0, !PT ;  /* 0x000000ff14957812 */ /* 0x000fe400078ec0ff */
[----:B------:R-:W-:Y:S02]  /*d620*/  F2FP.PACK_AB R20, R187, R188 ;  /* 0x000000bcbb14723e */ /* 0x000fe400000000ff */
[----:B------:R-:W-:Y:S02]  /*d630*/  F2FP.PACK_AB R23, R185, R186 ;  /* 0x000000bab917723e */ /* 0x000fe400000000ff */
[----:B------:R-:W-:Y:S02]  /*d640*/  PRMT R149, R149, 0x5410, R157 ;  /* 0x0000541095957816 */ /* 0x000fe4000000009d */
[----:B------:R-:W-:Y:S02]  /*d650*/  LOP3.LUT R22, R22, R20, RZ, 0xc0, !PT ;  /* 0x0000001416167212 */ /* 0x000fe400078ec0ff */
[----:B------:R-:W-:Y:S01]  /*d660*/  LOP3.LUT R20, R21, R23, RZ, 0xc0, !PT ;  /* 0x0000001715147212 */ /* 0x000fe200078ec0ff */
[--C-:B------:R-:W-:Y:S01]  /*d670*/  HSET2.LE.AND R23, R156, R252.reuse, PT ;  /* 0x000000fc9c177233 */ /* 0x100fe20003803000 */
[----:B------:R-:W-:Y:S01]  /*d680*/  F2FP.PACK_AB R21, R183, R184 ;  /* 0x000000b8b715723e */ /* 0x000fe200000000ff */
[----:B------:R-:W3:Y:S01]  /*d690*/  LDSM.16.MT88.4 R156, [R199+0x11000] ;  /* 0x01100000c79c783b */ /* 0x000ee20000004200 */
[----:B------:R-:W-:Y:S02]  /*d6a0*/  LOP3.LUT R32, R29, UR8, R172, 0x96, !PT ;  /* 0x000000081d207c12 */ /* 0x000fe4000f8e96ac */
[----:B------:R-:W-:Y:S01]  /*d6b0*/  LOP3.LUT R23, R23, R21, RZ, 0xc0, !PT ;  /* 0x0000001517177212 */ /* 0x000fe200078ec0ff */
[--C-:B------:R-:W-:Y:S01]  /*d6c0*/  HSET2.LE.AND R21, R149, R252.reuse, PT ;  /* 0x000000fc95157233 */ /* 0x100fe20003803000 */
[----:B------:R-:W-:Y:S01]  /*d6d0*/  F2FP.PACK_AB R149, R181, R182 ;  /* 0x000000b6b595723e */ /* 0x000fe200000000ff */
[----:B------:R4:W5:Y:S01]  /*d6e0*/  MUFU.EX2 R172, R34 ;  /* 0x0000002200ac7308 */ /* 0x0009620000000800 */
[C---:B------:R-:W-:Y:S02]  /*d6f0*/  LOP3.LUT R33, R28.reuse, 0xffff, RZ, 0xc0, !PT ;  /* 0x0000ffff1c217812 */ /* 0x040fe400078ec0ff */
[----:B------:R-:W-:Y:S02]  /*d700*/  LOP3.LUT R21, R21, R149, RZ, 0xc0, !PT ;  /* 0x0000009515157212 */ /* 0x000fe400078ec0ff */
[----:B------:R-:W-:Y:S02]  /*d710*/  SHF.R.U32.HI R149, RZ, 0x10, R28 ;  /* 0x00000010ff957819 */ /* 0x000fe4000001161c */
[----:B------:R-:W-:Y:S02]  /*d720*/  LOP3.LUT R166, R28, 0xff, RZ, 0xc0, !PT ;  /* 0x000000ff1ca67812 */ /* 0x000fe400078ec0ff */
[----:B------:R-:W-:Y:S01]  /*d730*/  SHF.R.U32.HI R35, RZ, 0x8, R33 ;  /* 0x00000008ff237819 */ /* 0x000fe20000011621 */
[C---:B--2---:R-:W-:Y:S05]  /*d740*/  HMMA.16816.F32 R4, R20.reuse, R24, R4 ;  /* 0x000000181404723c */ /* 0x044fea0000001804 */
[----:B------:R-:W-:Y:S02]  /*d750*/  LOP3.LUT R33, R32, 0xffff, RZ, 0xc0, !PT ;  /* 0x0000ffff20217812 */ /* 0x000fe400078ec0ff */
[----:B------:R-:W-:Y:S01]  /*d760*/  PRMT R166, R166, 0x5410, R35 ;  /* 0x00005410a6a67816 */ /* 0x000fe20000000023 */
[C---:B------:R-:W-:Y:S01]  /*d770*/  HMMA.16816.F32 R8, R20.reuse, R26, R8 ;  /* 0x0000001a1408723c */ /* 0x040fe20000001808 */
[----:B------:R-:W2:Y:S03]  /*d780*/  LDSM.16.MT88.4 R24, [R198+0x11000] ;  /* 0x01100000c618783b */ /* 0x000ea60000004200 */
[----:B------:R-:W-:Y:S01]  /*d790*/  SHF.R.U32.HI R150, RZ, 0x8, R33 ;  /* 0x00000008ff967819 */ /* 0x000fe20000011621 */
[--C-:B------:R-:W-:Y:S01]  /*d7a0*/  HSET2.LE.AND R166, R166, R252.reuse, PT ;  /* 0x000000fca6a67233 */ /* 0x100fe20003803000 */
[----:B----4-:R-:W-:Y:S01]  /*d7b0*/  LOP3.LUT R34, R149, 0xff, RZ, 0xc0, !PT ;  /* 0x000000ff95227812 */ /* 0x010fe200078ec0ff */
[----:B-----5:R-:W-:Y:S01]  /*d7c0*/  FADD.FTZ R0, R172, R0 ;  /* 0x00000000ac007221 */ /* 0x020fe20000010000 */
[C---:B-1----:R-:W-:Y:S04]  /*d7d0*/  HMMA.16816.F32 R36, R20.reuse, R152, R36 ;  /* 0x000000981424723c */ /* 0x042fe80000001824 */
[----:B------:R-:W-:Y:S01]  /*d7e0*/  SHF.R.U32.HI R149, RZ, 0x10, R32 ;  /* 0x00000010ff957819 */ /* 0x000fe20000011620 */
[----:B------:R-:W-:Y:S03]  /*d7f0*/  FADD.FTZ R249, R180, R0 ;  /* 0x00000000b4f97221 */ /* 0x000fe60000010000 */
[C---:B------:R-:W-:Y:S01]  /*d800*/  HMMA.16816.F32 R40, R20.reuse, R154, R40 ;  /* 0x0000009a1428723c */ /* 0x040fe20000001828 */
[----:B------:R-:W1:Y:S03]  /*d810*/  LDSM.16.MT88.4 R152, [R196+0x13000] ;  /* 0x01300000c498783b */ /* 0x000e660000004200 */
[----:B------:R-:W-:Y:S04]  /*d820*/  LOP3.LUT R149, R149, 0xff, RZ, 0xc0, !PT ;  /* 0x000000ff95957812 */ /* 0x000fe800078ec0ff */
        /* <DEDUP_REMOVED lines=33> */
[C---:B-1----:R-:W-:Y:S07]  /*da40*/  HMMA.16816.F32 R132, R20.reuse, R152, R132 ;  /* 0x000000981484723c */ /* 0x042fee0000001884 */
[----:B------:R-:W-:Y:S01]  /*da50*/  LOP3.LUT R153, R32, 0xff, RZ, 0xc0, !PT ;  /* 0x000000ff20997812 */ /* 0x000fe200078ec0ff */
[C---:B------:R-:W-:Y:S04]  /*da60*/  HMMA.16816.F32 R136, R20.reuse, R154, R136 ;  /* 0x0000009a1488723c */ /* 0x040fe80000001888 */
[----:B------:R-:W-:Y:S02]  /*da70*/  SHF.R.U32.HI R152, RZ, 0x18, R32 ;  /* 0x00000018ff987819 */ /* 0x000fe40000011620 */
[----:B------:R-:W-:Y:S02]  /*da80*/  PRMT R150, R153, 0x5410, R150 ;  /* 0x0000541099967816 */ /* 0x000fe40000000096 */
[C---:B---3--:R-:W-:Y:S04]  /*da90*/  HMMA.16816.F32 R140, R20.reuse, R156, R140 ;  /* 0x0000009c148c723c */ /* 0x048fe8000000188c */
[----:B------:R-:W-:Y:S01]  /*daa0*/  SHF.R.U32.HI R154, RZ, 0x18, R28 ;  /* 0x00000018ff9a7819 */ /* 0x000fe2000001161c */
[--C-:B------:R-:W-:Y:S01]  /*dab0*/  HSET2.LE.AND R164, R150, R252.reuse, PT ;  /* 0x000000fc96a47233 */ /* 0x100fe20003803000 */
[----:B------:R-:W1:Y:S01]  /*dac0*/  LDSM.16.MT88.4 R28, [R196+0x11800] ;  /* 0x01180000c41c783b */ /* 0x000e620000004200 */
[----:B------:R-:W-:Y:S01]  /*dad0*/  PRMT R149, R149, 0x5410, R152 ;  /* 0x0000541095957816 */ /* 0x000fe20000000098 */
[C---:B------:R-:W-:Y:S04]  /*dae0*/  HMMA.16816.F32 R144, R20.reuse, R158, R144 ;  /* 0x0000009e1490723c */ /* 0x040fe80000001890 */
[----:B------:R-:W-:Y:S01]  /*daf0*/  PRMT R154, R34, 0x5410, R154 ;  /* 0x00005410229a7816 */ /* 0x000fe2000000009a */
[--C-:B------:R-:W-:Y:S01]  /*db00*/  HSET2.LE.AND R165, R149, R252.reuse, PT ;  /* 0x000000fc95a57233 */ /* 0x100fe20003803000 */
[----:B------:R-:W3:Y:S01]  /*db10*/  LDSM.16.MT88.4 R32, [R197+0x11800] ;  /* 0x01180000c520783b */ /* 0x000ee20000004200 */
[----:B------:R-:W-:Y:S01]  /*db20*/  LOP3.LUT R164, R164, R3, RZ, 0xc0, !PT ;  /* 0x00000003a4a47212 */ /* 0x000fe200078ec0ff */
[C---:B--2---:R-:W-:Y:S04]  /*db30*/  HMMA.16816.F32 R16, R20.reuse, R24, R16 ;  /* 0x000000181410723c */ /* 0x044fe80000001810 */
[----:B------:R-:W-:Y:S01]  /*db40*/  HSET2.LE.AND R167, R154, R252, PT ;  /* 0x000000fc9aa77233 */ /* 0x000fe20003803000 */
[----:B------:R-:W-:Y:S02]  /*db50*/  F2FP.PACK_AB R149, R175, R177 ;  /* 0x000000b1af95723e */ /* 0x000fe400000000ff */
[----:B------:R-:W-:Y:S01]  /*db60*/  F2FP.PACK_AB R150, R173, R174 ;  /* 0x000000aead96723e */ /* 0x000fe200000000ff */
[----:B------:R-:W-:Y:S01]  /*db70*/  HMMA.16816.F32 R12, R20, R26, R12 ;  /* 0x0000001a140c723c */ /* 0x000fe2000000180c */
[----:B------:R-:W-:Y:S03]  /*db80*/  LDSM.16.MT88.4 R20, [R199+0x13800] ;  /* 0x01380000c714783b */ /* 0x000fe60000004200 */
[----:B------:R-:W-:Y:S02]  /*db90*/  F2FP.PACK_AB R3, R180, R172 ;  /* 0x000000acb403723e */ /* 0x000fe400000000ff */
[----:B------:R-:W-:Y:S02]  /*dba0*/  LOP3.LUT R166, R166, R149, RZ, 0xc0, !PT ;  /* 0x00000095a6a67212 */ /* 0x000fe400078ec0ff */
[----:B------:R-:W-:Y:S01]  /*dbb0*/  LOP3.LUT R165, R165, R150, RZ, 0xc0, !PT ;  /* 0x00000096a5a57212 */ /* 0x000fe200078ec0ff */
[----:B------:R-:W-:Y:S03]  /*dbc0*/  LDSM.16.MT88.4 R24, [R198+0x13800] ;  /* 0x01380000c618783b */ /* 0x000fe60000004200 */
[----:B------:R-:W-:Y:S01]  /*dbd0*/  LOP3.LUT R167, R167, R3, RZ, 0xc0, !PT ;  /* 0x00000003a7a77212 */ /* 0x000fe200078ec0ff */
[----:B------:R-:W-:Y:S01]  /*dbe0*/  FADD.FTZ R3, R229, R179 ;  /* 0x000000b3e5037221 */ /* 0x000fe20000010000 */
[----:B------:R-:W-:Y:S03]  /*dbf0*/  MOV R149, R2 ;  /* 0x0000000200957202 */ /* 0x000fe60000000f00 */
[----:B------:R-:W-:Y:S02]  /*dc00*/  FADD.FTZ R3, R231, R3 ;  /* 0x00000003e7037221 */ /* 0x000fe40000010000 */
[C---:B-1----:R-:W-:Y:S01]  /*dc10*/  HMMA.16816.F32 R152, R164.reuse, R28, R4 ;  /* 0x0000001ca498723c */ /* 0x042fe20000001804 */
[----:B------:R-:W1:Y:S04]  /*dc20*/  LDSM.16.MT88.4 R4, [R196+0x13800] ;  /* 0x01380000c404783b */ /* 0x000e680000004200 */
[----:B------:R-:W-:Y:S03]  /*dc30*/  FADD.FTZ R3, R230, R3 ;  /* 0x00000003e6037221 */ /* 0x000fe60000010000 */
[C---:B------:R-:W-:Y:S01]  /*dc40*/  HMMA.16816.F32 R156, R164.reuse, R30, R8 ;  /* 0x0000001ea49c723c */ /* 0x040fe20000001808 */
[----:B------:R-:W2:Y:S03]  /*dc50*/  LDSM.16.MT88.4 R8, [R197+0x13800] ;  /* 0x01380000c508783b */ /* 0x000ea60000004200 */
[----:B------:R-:W-:Y:S04]  /*dc60*/  FADD.FTZ R3, R194, R3 ;  /* 0x00000003c2037221 */ /* 0x000fe80000010000 */
[C---:B---3--:R-:W-:Y:S01]  /*dc70*/  HMMA.16816.F32 R36, R164.reuse, R32, R36 ;  /* 0x00000020a424723c */ /* 0x048fe20000001824 */
[----:B------:R-:W3:Y:S03]  /*dc80*/  LDSM.16.MT88.4 R28, [R196+0x15800] ;  /* 0x01580000c41c783b */ /* 0x000ee60000004200 */
[----:B------:R-:W-:Y:S04]  /*dc90*/  FADD.FTZ R3, R193, R3 ;  /* 0x00000003c1037221 */ /* 0x000fe80000010000 */
[C---:B------:R-:W-:Y:S01]  /*dca0*/  HMMA.16816.F32 R40, R164.reuse, R34, R40 ;  /* 0x00000022a428723c */ /* 0x040fe20000001828 */
[----:B------:R-:W-:Y:S03]  /*dcb0*/  LDSM.16.MT88.4 R32, [R196+0x17800] ;  /* 0x01780000c420783b */ /* 0x000fe60000004200 */
[----:B------:R-:W-:Y:S04]  /*dcc0*/  FADD.FTZ R3, R223, R3 ;  /* 0x00000003df037221 */ /* 0x000fe80000010000 */
        /* <DEDUP_REMOVED lines=8> */
[C---:B-1----:R-:W-:Y:S04]  /*dd50*/  HMMA.16816.F32 R60, R164.reuse, R4, R60 ;  /* 0x00000004a43c723c */ /* 0x042fe8000000183c */
[----:B------:R-:W-:Y:S04]  /*dd60*/  FADD.FTZ R3, R187, R3 ;  /* 0x00000003bb037221 */ /* 0x000fe80000010000 */
[C---:B------:R-:W-:Y:S01]  /*dd70*/  HMMA.16816.F32 R64, R164.reuse, R6, R64 ;  /* 0x00000006a440723c */ /* 0x040fe20000001840 */
[----:B------:R-:W1:Y:S03]  /*dd80*/  LDSM.16.MT88.4 R4, [R197+0x15800] ;  /* 0x01580000c504783b */ /* 0x000e660000004200 */
[----:B------:R-:W-:Y:S04]  /*dd90*/  FADD.FTZ R3, R178, R3 ;  /* 0x00000003b2037221 */ /* 0x000fe80000010000 */
[C---:B--2---:R-:W-:Y:S04]  /*dda0*/  HMMA.16816.F32 R68, R164.reuse, R8, R68 ;  /* 0x00000008a444723c */ /* 0x044fe80000001844 */
[----:B------:R-:W-:Y:S04]  /*ddb0*/  FADD.FTZ R3, R176, R3 ;  /* 0x00000003b0037221 */ /* 0x000fe80000010000 */
[C---:B------:R-:W-:Y:S01]  /*ddc0*/  HMMA.16816.F32 R72, R164.reuse, R10, R72 ;  /* 0x0000000aa448723c */ /* 0x040fe20000001848 */
[----:B------:R-:W2:Y:S03]  /*ddd0*/  LDSM.16.MT88.4 R8, [R199+0x15800] ;  /* 0x01580000c708783b */ /* 0x000ea60000004200 */
[----:B------:R-:W-:Y:S04]  /*dde0*/  FADD.FTZ R3, R177, R3 ;  /* 0x00000003b1037221 */ /* 0x000fe80000010000 */
[C---:B------:R-:W-:Y:S04]  /*ddf0*/  HMMA.16816.F32 R76, R164.reuse, R20, R76 ;  /* 0x00000014a44c723c */ /* 0x040fe8000000184c */
[----:B------:R-:W-:Y:S01]  /*de00*/  FADD.FTZ R248, R175, R3 ;  /* 0x00000003aff87221 */ /* 0x000fe20000010000 */
[----:B------:R-:W-:Y:S03]  /*de10*/  MOV R3, R148 ;  /* 0x0000009400037202 */ /* 0x000fe60000000f00 */
        /* <DEDUP_REMOVED lines=12> */
[C---:B------:R-:W-:Y:S08]  /*dee0*/  HMMA.16816.F32 R112, R164.reuse, R10, R112 ;  /* 0x0000000aa470723c */ /* 0x040ff00000001870 */
[C---:B----4-:R-:W-:Y:S08]  /*def0*/  HMMA.16816.F32 R116, R164.reuse, R20, R116 ;  /* 0x00000014a474723c */ /* 0x050ff00000001874 */
[C---:B------:R-:W-:Y:S08]  /*df00*/  HMMA.16816.F32 R120, R164.reuse, R22, R120 ;  /* 0x00000016a478723c */ /* 0x040ff00000001878 */
[C---:B------:R-:W-:Y:S08]  /*df10*/  HMMA.16816.F32 R124, R164.reuse, R32, R124 ;  /* 0x00000020a47c723c */ /* 0x040ff0000000187c */
        /* <DEDUP_REMOVED lines=8> */
.L_x_723:
        /* <DEDUP_REMOVED lines=65> */
[C---:B------:R-:W-:Y:S01]  /*e3b0*/  FMUL.FTZ R5, R3.reuse, R153 ;  /* 0x0000009903057220 */ /* 0x040fe20000410000 */
[----:B------:R-:W-:Y:S01]  /*e3c0*/  USHF.R.S32.HI UR4, URZ, 0x1f, UR5 ;  /* 0x0000001f3f047899 */ /* 0x000fe20008011405 */
[----:B--2---:R-:W-:Y:S01]  /*e3d0*/  FMUL.FTZ R0, R0, c[0x0][0x2dc] ;  /* 0x0000b70000007a20 */ /* 0x004fe20000410000 */
[----:B------:R-:W-:Y:S01]  /*e3e0*/  @UP3 USHF.R.S32.HI UR25, URZ, 0x1f, UR19 ;  /* 0x0000001f3f193899 */ /* 0x000fe20008011413 */
[----:B------:R-:W-:Y:S01]  /*e3f0*/  FMUL.FTZ R170, R3, R156 ;  /* 0x0000009c03aa7220 */ /* 0x000fe20000410000 */
[----:B------:R-:W-:Y:S01]  /*e400*/  F2FP.PACK_AB R5, R5, R171 ;  /* 0x000000ab0505723e */ /* 0x000fe200000000ff */
[C---:B------:R-:W-:Y:S01]  /*e410*/  FMUL.FTZ R7, R3.reuse, R157 ;  /* 0x0000009d03077220 */ /* 0x040fe20000410000 */
[----:B------:R-:W-:Y:S01]  /*e420*/  USHF.R.S32.HI UR6, URZ, 0x1f, UR12 ;  /* 0x0000001f3f067899 */ /* 0x000fe2000801140c */
[C---:B-----5:R-:W-:Y:S01]  /*e430*/  FMUL.FTZ R169, R3.reuse, R36 ;  /* 0x0000002403a97220 */ /* 0x060fe20000410000 */
[----:B------:R-:W-:Y:S01]  /*e440*/  UIADD3 UR5, UP2, UP1, UR5, UR24, UR12 ;  /* 0x0000001805057290 */ /* 0x000fe2000f95e00c */
[----:B------:R-:W-:Y:S01]  /*e450*/  FMUL.FTZ R168, R3, R40 ;  /* 0x0000002803a87220 */ /* 0x000fe20000410000 */
        /* <DEDUP_REMOVED lines=94> */
[----:B------:R-:W-:Y:S01]  /*ea40*/  SHF.L.U32 R3, R17, 0x6, RZ ;  /* 0x0000000611037819 */ /* 0x000fe200000006ff */
[----:B------:R-:W-:Y:S01]  /*ea50*/  FMUL.FTZ R59, R0, R71 ;  /* 0x00000047003b7220 */ /* 0x000fe20000410000 */
[----:B------:R-:W-:Y:S01]  /*ea60*/  LEA.HI R71, R174, R173, RZ, 0x5 ;  /* 0x000000adae477211 */ /* 0x000fe200078f28ff */
[C---:B------:R-:W-:Y:S01]  /*ea70*/  FMUL.FTZ R154, R0.reuse, R154 ;  /* 0x0000009a009a7220 */ /* 0x040fe20000410000 */
[----:B------:R-:W-:Y:S01]  /*ea80*/  LOP3.LUT R3, R3, 0x1c0, RZ, 0xc0, !PT ;  /* 0x000001c003037812 */ /* 0x000fe200078ec0ff */
[C---:B------:R-:W-:Y:S01]  /*ea90*/  FMUL.FTZ R4, R0.reuse, R155 ;  /* 0x0000009b00047220 */ /* 0x040fe20000410000 */
[----:B------:R-:W-:Y:S01]  /*eaa0*/  F2FP.PACK_AB R59, R59, R6 ;  /* 0x000000063b3b723e */ /* 0x000fe200000000ff */
[C---:B------:R-:W-:Y:S01]  /*eab0*/  FMUL.FTZ R158, R0.reuse, R158 ;  /* 0x0000009e009e7220 */ /* 0x040fe20000410000 */
[----:B------:R-:W-:Y:S01]  /*eac0*/  SHF.R.S32.HI R16, RZ, 0x5, R71 ;  /* 0x00000005ff107819 */ /* 0x000fe20000011447 */
[C---:B------:R-:W-:Y:S01]  /*ead0*/  FMUL.FTZ R9, R0.reuse, R159 ;  /* 0x0000009f00097220 */ /* 0x040fe20000410000 */
[----:B------:R-:W-:Y:S01]  /*eae0*/  LOP3.LUT R6, R17, 0x1, RZ, 0xc0, !PT ;  /* 0x0000000111067812 */ /* 0x000fe200078ec0ff */
[C---:B------:R-:W-:Y:S01]  /*eaf0*/  FMUL.FTZ R38, R0.reuse, R38 ;  /* 0x0000002600267220 */ /* 0x040fe20000410000 */
        /* <DEDUP_REMOVED lines=108> */
[-C--:B------:R-:W-:Y:S02]  /*f1c0*/  IADD3 R6, R4, R10.reuse, RZ ;  /* 0x0000000a04067210 */ /* 0x080fe40007ffe0ff */
[----:B----4-:R-:W-:Y:S01]  /*f1d0*/  IADD3 R9, R10, R3, RZ ;  /* 0x000000030a097210 */ /* 0x010fe20007ffe0ff */
[----:B------:R-:W-:Y:S04]  /*f1e0*/  STS [R4], R12 ;  /* 0x0000000c04007388 */ /* 0x000fe80000000800 */
[----:B------:R-:W-:Y:S01]  /*f1f0*/  STS [R4+0x400], R11 ;  /* 0x0004000b04007388 */ /* 0x000fe20000000800 */
[----:B-1----:R-:W-:-:S03]  /*f200*/  IADD3 R8, R0, R10, RZ ;  /* 0x0000000a00087210 */ /* 0x002fc60007ffe0ff */
[----:B------:R-:W1:Y:S04]  /*f210*/  S2R R10, SR_TID.X ;  /* 0x00000000000a7919 */ /* 0x000e680000002100 */
        /* <DEDUP_REMOVED lines=48> */
[----:B--2---:R-:W-:-:S03]  /*f520*/  LOP3.LUT R0, R71, 0xffffffe0, RZ, 0xc0, !PT ;  /* 0xffffffe047007812 */ /* 0x004fc600078ec0ff */
[----:B------:R-:W-:Y:S01]  /*f530*/  STS [R8+0x6000], R24 ;  /* 0x0060001808007388 */ /* 0x000fe20000000800 */
[----:B------:R-:W-:-:S03]  /*f540*/  IADD3 R0, -R0, R173, RZ ;  /* 0x000000ad00007210 */ /* 0x000fc60007ffe1ff */
[----:B------:R2:W-:Y:S01]  /*f550*/  STS [R8+0x6400], R23 ;  /* 0x0064001708007388 */ /* 0x0005e20000000800 */
[----:B------:R-:W-:-:S03]  /*f560*/  LOP3.LUT P0, RZ, R0, 0x3, RZ, 0xc0, !PT ;  /* 0x0000000300ff7812 */ /* 0x000fc6000780c0ff */
[----:B------:R-:W-:Y:S04]  /*f570*/  STS [R9+0x6000], R22 ;  /* 0x0060001609007388 */ /* 0x000fe80000000800 */
[----:B------:R1:W-:Y:S01]  /*f580*/  STS [R9+0x6400], R21 ;  /* 0x0064001509007388 */ /* 0x0003e20000000800 */
[----:B---3--:R-:W3:Y:S03]  /*f590*/  @P4 MUFU.LG2 R5, R149 ;  /* 0x0000009500054308 */ /* 0x008ee60000000c00 */
[----:B------:R-:W-:Y:S04]  /*f5a0*/  STS [R7+0x6000], R20 ;  /* 0x0060001407007388 */ /* 0x000fe80000000800 */
[----:B------:R-:W-:Y:S01]  /*f5b0*/  STS [R7+0x6400], R19 ;  /* 0x0064001307007388 */ /* 0x000fe20000000800 */
[----:B----4-:R-:W4:Y:S03]  /*f5c0*/  @P3 MUFU.LG2 R4, R150 ;  /* 0x0000009600043308 */ /* 0x010f260000000c00 */
[----:B------:R-:W-:Y:S04]  /*f5d0*/  STS [R6+0x6000], R18 ;  /* 0x0060001206007388 */ /* 0x000fe80000000800 */
[----:B------:R4:W-:Y:S01]  /*f5e0*/  STS [R6+0x6400], R17 ;  /* 0x0064001106007388 */ /* 0x0009e20000000800 */
[----:B---3--:R-:W-:Y:S01]  /*f5f0*/  @P4 FMUL.FTZ R5, R5, 0.69314718246459960938 ;  /* 0x3f31721805054820 */ /* 0x008fe20000410000 */
[----:B--2---:R-:W-:-:S02]  /*f600*/  MOV R8, 0x7f800000 ;  /* 0x7f80000000087802 */ /* 0x004fc40000000f00 */
[----:B------:R-:W-:Y:S01]  /*f610*/  BAR.SYNC.DEFER_BLOCKING 0x0 ;  /* 0x0000000000007b1d */ /* 0x000fe20000010000 */
[----:B-1----:R-:W-:Y:S01]  /*f620*/  SHF.R.S32.HI R9, RZ, 0x1f, R10 ;  /* 0x0000001fff097819 */ /* 0x002fe2000001140a */
[----:B----4-:R-:W-:-:S03]  /*f630*/  @P3 FMUL.FTZ R4, R4, 0.69314718246459960938 ;  /* 0x3f31721804043820 */ /* 0x010fc60000410000 */
[----:B------:R-:W-:Y:S01]  /*f640*/  LEA.HI R3, R9, R10, RZ, 0x5 ;  /* 0x0000000a09037211 */ /* 0x000fe200078f28ff */
[----:B------:R-:W-:-:S03]  /*f650*/  @P3 FFMA.FTZ R8, R2, c[0x0][0x238], R4 ;  /* 0x00008e0002083a23 */ /* 0x000fc60000010004 */
[----:B------:R-:W-:Y:S02]  /*f660*/  LOP3.LUT R0, R3, 0xffffffe0, RZ, 0xc0, !PT ;  /* 0xffffffe003007812 */ /* 0x000fe400078ec0ff */
[----:B------:R-:W-:Y:S02]  /*f670*/  SHF.R.S32.HI R3, RZ, 0x1f, R16 ;  /* 0x0000001fff037819 */ /* 0x000fe40000011410 */
[----:B------:R-:W-:Y:S02]  /*f680*/  IADD3 R0, -R0, R10, RZ ;  /* 0x0000000a00007210 */ /* 0x000fe40007ffe1ff */
[----:B------:R-:W-:Y:S02]  /*f690*/  LEA.HI R3, R3, R16, RZ, 0x2 ;  /* 0x0000001003037211 */ /* 0x000fe400078f10ff */
[----:B------:R-:W-:Y:S02]  /*f6a0*/  SHF.R.S32.HI R6, RZ, 0x1f, R0 ;  /* 0x0000001fff067819 */ /* 0x000fe40000011400 */
[----:B------:R-:W-:Y:S01]  /*f6b0*/  LOP3.LUT R3, R3, 0xffffffc, RZ, 0xc0, !PT ;  /* 0x0ffffffc03037812 */ /* 0x000fe200078ec0ff */
[----:B------:R1:W2:Y:S01]  /*f6c0*/  LDS.128 R32, [R222] ;  /* 0x00000000de207984 */ /* 0x0002a20000000c00 */
[----:B------:R-:W-:-:S02]  /*f6d0*/  LEA.HI R0, R6, R0, RZ, 0x2 ;  /* 0x0000000006007211 */ /* 0x000fc400078f10ff */
[----:B------:R-:W-:Y:S01]  /*f6e0*/  IADD3 R3, R16, -R3, RZ ;  /* 0x8000000310037210 */ /* 0x000fe20007ffe0ff */
[----:B------:R1:W3:Y:S01]  /*f6f0*/  LDS.128 R48, [R222+0x800] ;  /* 0x00080000de307984 */ /* 0x0002e20000000c00 */
[----:B------:R-:W-:Y:S02]  /*f700*/  SHF.R.S32.HI R0, RZ, 0x2, R0 ;  /* 0x00000002ff007819 */ /* 0x000fe40000011400 */
[----:B------:R-:W-:Y:S01]  /*f710*/  MOV R7, 0x7f800000 ;  /* 0x7f80000000077802 */ /* 0x000fe20000000f00 */
[----:B------:R1:W4:Y:S01]  /*f720*/  LDS.128 R64, [R222+0x1000] ;  /* 0x00100000de407984 */ /* 0x0003220000000c00 */
[----:B------:R-:W-:Y:S01]  /*f730*/  @P4 FFMA.FTZ R7, R148, c[0x0][0x238], R5 ;  /* 0x00008e0094074a23 */ /* 0x000fe20000010005 */
[----:B------:R-:W-:Y:S02]  /*f740*/  LEA R0, R3, R0, 0x4 ;  /* 0x0000000003007211 */ /* 0x000fe400078e20ff */
        /* <DEDUP_REMOVED lines=30> */
.L_x_728:
[----:B--234-:R-:W-:Y:S05]  /*f930*/  BSYNC B0 ;  /* 0x0000000000007941 */ /* 0x01cfea0003800000 */
.L_x_727:
[----:B------:R-:W2:Y:S04]  /*f940*/  LDL.64 R18, [R1] ;  /* 0x0000000001127983 */ /* 0x000ea80000100a00 */
[----:B------:R3:W5:Y:S04]  /*f950*/  LDL R16, [R1+0x18] ;  /* 0x0000180001107983 */ /* 0x0007680000100800 */
[----:B------:R3:W5:Y:S04]  /*f960*/  LDL R15, [R1+0xc] ;  /* 0x00000c00010f7983 */ /* 0x0007680000100800 */
[----:B------:R3:W5:Y:S01]  /*f970*/  LDL R14, [R1+0x1c] ;  /* 0x00001c00010e7983 */ /* 0x0007620000100800 */
[----:B------:R-:W-:Y:S01]  /*f980*/  LEA.HI R13, R174, R173, RZ, 0x3 ;  /* 0x000000adae0d7211 */ /* 0x000fe200078f18ff */
[----:B------:R-:W-:Y:S01]  /*f990*/  UIMAD UR9, UR9, -0x40, UR16 ;  /* 0xffffffc0090978a4 */ /* 0x000fe2000f8e0210 */
[----:B------:R-:W-:Y:S01]  /*f9a0*/  LEA.HI R2, R9, R10, RZ, 0x3 ;  /* 0x0000000a09027211 */ /* 0x000fe200078f18ff */
[----:B------:R-:W4:Y:S01]  /*f9b0*/  S2R R11, SR_CTAID.Z ;  /* 0x00000000000b7919 */ /* 0x000f220000002700 */
[----:B------:R-:W-:Y:S01]  /*f9c0*/  SHF.R.S32.HI R3, RZ, 0x3, R13 ;  /* 0x00000003ff037819 */ /* 0x000fe2000001140d */
[----:B------:R-:W-:Y:S01]  /*f9d0*/  USHF.R.S32.HI UR6, URZ, 0x1f, UR10 ;  /* 0x0000001f3f067899 */ /* 0x000fe2000801140a */
[----:B------:R-:W-:Y:S01]  /*f9e0*/  SHF.R.S32.HI R2, RZ, 0x3, R2 ;  /* 0x00000003ff027819 */ /* 0x000fe20000011402 */
[----:B------:R-:W-:Y:S01]  /*f9f0*/  ULDC.64 UR4, c[0x0][0x1f0] ;  /* 0x00007c0000047ab9 */ /* 0x000fe20000000a00 */
[----:B------:R-:W-:Y:S01]  /*fa00*/  BSSY B0, `(.L_x_729) ;  /* 0x000001c000007945 */ /* 0x000fe20003800000 */
[----:B------:R-:W-:-:S04]  /*fa10*/  UIMAD UR4, UR6, UR4, URZ ;  /* 0x00000004060472a4 */ /* 0x000fc8000f8e023f */
[----:B------:R-:W-:Y:S01]  /*fa20*/  UIMAD UR4, UR10, UR5, UR4 ;  /* 0x000000050a0472a4 */ /* 0x000fe2000f8e0204 */
[----:B--2---:R-:W-:Y:S02]  /*fa30*/  SHF.R.S32.HI R0, RZ, 0x1f, R18 ;  /* 0x0000001fff007819 */ /* 0x004fe40000011412 */
[----:B------:R-:W-:-:S04]  /*fa40*/  IADD3 R4, P0, R18, UR18, RZ ;  /* 0x0000001212047c10 */ /* 0x000fc8000ff1e0ff */
[----:B------:R-:W-:Y:S01]  /*fa50*/  IADD3.X R5, R0, UR7, RZ, P0, !PT ;  /* 0x0000000700057c10 */ /* 0x000fe200087fe4ff */
[----:B------:R-:W-:Y:S01]  /*fa60*/  IMAD.U32 R0, RZ, RZ, UR13 ;  /* 0x0000000dff007e24 */ /* 0x000fe2000f8e00ff */
[----:B------:R-:W-:Y:S02]  /*fa70*/  ISETP.GE.AND P0, PT, R3, UR9, PT ;  /* 0x0000000903007c0c */ /* 0x000fe4000bf06270 */
[----:B------:R-:W-:Y:S01]  /*fa80*/  SHF.R.S32.HI R3, RZ, 0x1f, R2 ;  /* 0x0000001fff037819 */ /* 0x000fe20000011402 */
[----:B----4-:R-:W-:-:S04]  /*fa90*/  IMAD.WIDE.U32 R10, R11, c[0x0][0x1f0], R4 ;  /* 0x00007c000b0a7a25 */ /* 0x010fc800078e0004 */
[----:B------:R-:W-:Y:S01]  /*faa0*/  IMAD.WIDE R4, R0, 0x40, R2 ;  /* 0x0000004000047825 */ /* 0x000fe200078e0202 */
[----:B------:R-:W-:-:S05]  /*fab0*/  IADD3 R9, R11, UR4, RZ ;  /* 0x000000040b097c10 */ /* 0x000fca000fffe0ff */
[----:B------:R-:W-:Y:S05]  /*fac0*/  @P0 BRA `(.L_x_730) ;  /* 0x000000f000000947 */ /* 0x000fea0003800000 */
[----:B---3--:R-:W-:Y:S01]  /*fad0*/  IMAD R0, R5, c[0x0][0x1e8], RZ ;  /* 0x00007a0005007a24 */ /* 0x008fe200078e02ff */
        /* <DEDUP_REMOVED lines=14> */
.L_x_730:
[----:B---3--:R-:W-:Y:S05]  /*fbc0*/  BSYNC B0 ;  /* 0x0000000000007941 */ /* 0x008fea0003800000 */
.L_x_729:
        /* <DEDUP_REMOVED lines=22> */
.L_x_732:
[----:B------:R-:W-:Y:S05]  /*fd30*/  BSYNC B0 ;  /* 0x0000000000007941 */ /* 0x000fea0003800000 */
.L_x_731:
        /* <DEDUP_REMOVED lines=22> */
.L_x_734:
[----:B------:R-:W-:Y:S05]  /*fea0*/  BSYNC B0 ;  /* 0x0000000000007941 */ /* 0x000fea0003800000 */
.L_x_733:
[----:B------:R-:W-:-:S04]  /*feb0*/  LEA.HI.SX32 R0, R13, 0x30, 0x1d ;  /* 0x000000300d007811 */ /* 0x000fc800078feaff */
[----:B------:R-:W-:-:S13]  /*fec0*/  ISETP.GE.AND P0, PT, R0, UR9, PT ;  /* 0x0000000900007c0c */ /* 0x000fda000bf06270 */
[----:B------:R-:W-:Y:S05]  /*fed0*/  @P0 EXIT ;  /* 0x000000000000094d */ /* 0x000fea0003800000 */
[----:B------:R-:W-:Y:S01]  /*fee0*/  IADD3 R6, P0, R4, 0x30, RZ ;  /* 0x0000003004067810 */ /* 0x000fe20007f1e0ff */
[----:B--2---:R-:W-:Y:S01]  /*fef0*/  IMAD.MOV.U32 R2, RZ, RZ, R10 ;  /* 0x000000ffff027224 */ /* 0x004fe200078e000a */
        /* <DEDUP_REMOVED lines=18> */
.L_x_693:
        /* <DEDUP_REMOVED lines=16> */
[----:B-1----:R-:W-:Y:S01]  /*10120*/  LEA.HI R6, R13, R15, RZ, 0x3 ;  /* 0x0000000f0d067211 */ /* 0x002fe200078f18ff */
[----:B------:R-:W-:Y:S02]  /*10130*/  UISETP.NE.AND UP2, UPT, UR17, URZ, UPT ;  /* 0x0000003f1100728c */ /* 0x000fe4000bf45270 */
[----:B------:R-:W-:Y:S01]  /*10140*/  ULDC.64 UR4, c[0x0][0x1f0] ;  /* 0x00007c0000047ab9 */ /* 0x000fe20000000a00 */
[----:B------:R-:W-:Y:S01]  /*10150*/  LOP3.LUT R0, R6, 0xfffffff8, RZ, 0xc0, !PT ;  /* 0xfffffff806007812 */ /* 0x000fe200078ec0ff */
[----:B------:R-:W-:Y:S01]  /*10160*/  UIMAD UR4, UR12, UR4, URZ ;  /* 0x000000040c0472a4 */ /* 0x000fe2000f8e023f */
[----:B------:R-:W-:Y:S01]  /*10170*/  SHF.R.S32.HI R6, RZ, 0x3, R6 ;  /* 0x00000003ff067819 */ /* 0x000fe20000011406 */
[----:B------:R-:W-:-:S02]  /*10180*/  @!UP3 UISETP.NE.AND UP1, UPT, UR17, URZ, UPT ;  /* 0x0000003f1100b28c */ /* 0x000fc4000bf25270 */
[----:B------:R-:W-:Y:S01]  /*10190*/  @UP4 UMOV UR12, UR8 ;  /* 0x00000008000c4c82 */ /* 0x000fe20008000000 */
[----:B------:R-:W-:Y:S01]  /*101a0*/  IMAD.IADD R15, R15, 0x1, -R0 ;  /* 0x000000010f0f7824 */ /* 0x000fe200078e0a00 */
[----:B------:R-:W-:Y:S01]  /*101b0*/  @UP4 UIMAD UR7, UR11, UR7, UR9 ;  /* 0x000000070b0742a4 */ /* 0x000fe2000f8e0209 */
[--C-:B------:R-:W-:Y:S01]  /*101c0*/  SHF.R.S32.HI R7, RZ, 0x1f, R6.reuse ;  /* 0x0000001fff077819 */ /* 0x100fe20000011406 */
[----:B------:R-:W-:Y:S01]  /*101d0*/  ULDC UR10, c[0x0][0x214] ;  /* 0x00008500000a7ab9 */ /* 0x000fe20000000800 */
[----:B------:R-:W-:Y:S01]  /*101e0*/  IMAD.SHL.U32 R0, R15, 0x8, RZ ;  /* 0x000000080f007824 */ /* 0x000fe200078e00ff */
[----:B------:R-:W-:Y:S02]  /*101f0*/  @UP3 ULDC UR8, c[0x0][0x210] ;  /* 0x0000840000083ab9 */ /* 0x000fe40000000800 */
[----:B------:R-:W-:Y:S01]  /*10200*/  UISETP.EQ.AND UP2, UPT, UR15, URZ, UP2 ;  /* 0x0000003f0f00728c */ /* 0x000fe20009742270 */
[----:B------:R-:W-:Y:S01]  /*10210*/  IMAD.WIDE R4, R4, 0x40, R6 ;  /* 0x0000004004047825 */ /* 0x000fe200078e0206 */
[----:B------:R-:W-:Y:S01]  /*10220*/  ULDC UR9, c[0x0][0x234] ;  /* 0x00008d0000097ab9 */ /* 0x000fe20000000800 */
[C---:B------:R-:W-:Y:S01]  /*10230*/  IADD3 R19, R0.reuse, 0x40, RZ ;  /* 0x0000004000137810 */ /* 0x040fe20007ffe0ff */
[----:B------:R-:W-:Y:S01]  /*10240*/  @UP3 UIMAD UR8, UR8, UR10, URZ ;  /* 0x0000000a080832a4 */ /* 0x000fe2000f8e023f */
[C---:B------:R-:W-:Y:S01]  /*10250*/  IADD3 R18, R0.reuse, 0x80, RZ ;  /* 0x0000008000127810 */ /* 0x040fe20007ffe0ff */
[----:B------:R-:W-:Y:S01]  /*10260*/  @!UP3 USEL UR8, UR10, UR9, !UP1 ;  /* 0x000000090a08b287 */ /* 0x000fe2000c800000 */
[----:B------:R-:W-:Y:S01]  /*10270*/  IADD3 R17, R0, 0xc0, RZ ;  /* 0x000000c000117810 */ /* 0x000fe20007ffe0ff */
[----:B------:R-:W-:-:S02]  /*10280*/  UISETP.NE.OR UP0, UPT, UR11, -0x1, !UP2 ;  /* 0xffffffff0b00788c */ /* 0x000fc4000d705670 */
        /* <DEDUP_REMOVED lines=10> */
[----:B------:R-:W-:Y:S01]  /*10330*/  USEL UR23, UR23, URZ, !UP2 ;  /* 0x0000003f17177287 */ /* 0x000fe2000d000000 */
[----:B------:R-:W-:Y:S01]  /*10340*/  ISETP.GE.AND P0, PT, R6, UR16, PT ;  /* 0x0000001006007c0c */ /* 0x000fe2000bf06270 */
[----:B------:R-:W-:Y:S02]  /*10350*/  @UP3 ULDC UR26, c[0x0][0x210] ;  /* 0x00008400001a3ab9 */ /* 0x000fe40000000800 */
[----:B------:R-:W-:Y:S01]  /*10360*/  @!UP3 UMOV UR26, 0x1 ;  /* 0x00000001001ab882 */ /* 0x000fe20000000000 */
[----:B--2---:R-:W-:Y:S01]  /*10370*/  IMAD.WIDE.U32 R12, R12, c[0x0][0x1f0], R2 ;  /* 0x00007c000c0c7a25 */ /* 0x004fe200078e0002 */
[----:B------:R-:W-:-:S02]  /*10380*/  UIMAD UR8, UR18, UR8, UR23 ;  /* 0x00000008120872a4 */ /* 0x000fc4000f8e0217 */
[----:B------:R-:W-:Y:S02]  /*10390*/  UIMAD UR14, UR14, UR26, URZ ;  /* 0x0000001a0e0e72a4 */ /* 0x000fe4000f8e023f */
[----:B------:R-:W-:Y:S02]  /*103a0*/  @!UP2 UMOV UR28, URZ ;  /* 0x0000003f001cac82 */ /* 0x000fe40008000000 */
[----:B------:R-:W-:Y:S02]  /*103b0*/  @UP2 UMOV UR28, UR11 ;  /* 0x0000000b001c2c82 */ /* 0x000fe40008000000 */
[----:B------:R-:W-:Y:S02]  /*103c0*/  UIMAD UR4, UR18, UR5, UR4 ;  /* 0x00000005120472a4 */ /* 0x000fe4000f8e0204 */
[----:B------:R-:W-:Y:S02]  /*103d0*/  @!UP2 UMOV UR29, URZ ;  /* 0x0000003f001dac82 */ /* 0x000fe40008000000 */
[----:B------:R-:W-:-:S02]  /*103e0*/  USHF.R.S32.HI UR7, URZ, 0x1f, UR8 ;  /* 0x0000001f3f077899 */ /* 0x000fc40008011408 */
        /* <DEDUP_REMOVED lines=21> */
.L_x_736:
[----:B------:R-:W-:Y:S05]  /*10540*/  BSYNC B0 ;  /* 0x0000000000007941 */ /* 0x000fea0003800000 */
.L_x_735:
        /* <DEDUP_REMOVED lines=22> */
.L_x_738:
[----:B------:R-:W-:Y:S05]  /*106b0*/  BSYNC B0 ;  /* 0x0000000000007941 */ /* 0x000fea0003800000 */
.L_x_737:
        /* <DEDUP_REMOVED lines=22> */
.L_x_740:
[----:B------:R-:W-:Y:S05]  /*10820*/  BSYNC B0 ;  /* 0x0000000000007941 */ /* 0x000fea0003800000 */
.L_x_739:
        /* <DEDUP_REMOVED lines=21> */
.L_x_742:
[----:B------:R-:W-:Y:S05]  /*10980*/  BSYNC B0 ;  /* 0x0000000000007941 */ /* 0x000fea0003800000 */
.L_x_741:
        /* <DEDUP_REMOVED lines=35> */
.L_x_743:
        /* <DEDUP_REMOVED lines=12> */
.L_x_2038:


//--------------------- .text._ZN5flash16flash_fwd_kernelI23Flash_fwd_kernel_traitsILi256ELi64ELi64ELi4ELb0ELb0EN7cutlass6half_tE19Flash_kernel_traitsILi256ELi64ELi64ELi4ES3_EELb1ELb0ELb0ELb0ELb0ELb0ELb0ELb1EEEvNS_16Flash_fwd_paramsE --------------------------
	.section	.text._ZN5flash16flash_fwd_kernelI23Flash_fwd_kernel_traitsILi256ELi64ELi64ELi4ELb0ELb0EN7cutlass6half_tE19Flash_kernel_traitsILi256ELi64ELi64ELi4ES3_EELb1ELb0ELb0ELb0ELb0ELb0ELb0ELb1EEEvNS_16Flash_fwd_paramsE,"ax",@progbits
	.sectioninfo	@"SHI_REGISTERS=255"
	.align	128
        .global         _ZN5flash16flash_fwd_kernelI23Flash_fwd_kernel_traitsILi256ELi64ELi64ELi4ELb0ELb0EN7cutlass6half_tE19Flash_kernel_traitsILi256ELi64ELi64ELi4ES3_EELb1ELb0ELb0ELb0ELb0ELb0ELb0ELb1EEEvNS_16Flash_fwd_paramsE
        .type           _ZN5flash16flash_fwd_kernelI23Flash_fwd_kernel_traitsILi256ELi64ELi64ELi4ELb0ELb0EN7cutlass6half_tE19Flash_kernel_traitsILi256ELi64ELi64ELi4ES3_EELb1ELb0ELb0ELb0ELb0ELb0ELb0ELb1EEEvNS_16Flash_fwd_paramsE,@function
        .size           _ZN5flash16flash_fwd_kernelI23Flash_fwd_kernel_traitsILi256ELi64ELi64ELi4ELb0ELb0EN7cutlass6half_tE19Flash_kernel_traitsILi256ELi64ELi64ELi4ES3_EELb1ELb0ELb0ELb0ELb0ELb0ELb0ELb1EEEvNS_16Flash_fwd_paramsE,(.L_x_2039 - _ZN5flash16flash_fwd_kernelI23Flash_fwd_kernel_traitsILi256ELi64ELi64ELi4ELb0ELb0EN7cutlass6half_tE19Flash_kernel_traitsILi256ELi64ELi64ELi4ES3_EELb1ELb0ELb0ELb0ELb0ELb0ELb0ELb1EEEvNS_16Flash_fwd_paramsE)
        .other          _ZN5flash16flash_fwd_kernelI23Flash_fwd_kernel_traitsILi256ELi64ELi64ELi4ELb0ELb0EN7cutlass6half_tE19Flash_kernel_traitsILi256ELi64ELi64ELi4ES3_EELb1ELb0ELb0ELb0ELb0ELb0ELb0ELb1EEEvNS_16Flash_fwd_paramsE,@"STO_CUDA_ENTRY STV_DEFAULT"
_ZN5flash16flash_fwd_kernelI23Flash_fwd_kernel_traitsILi256ELi64ELi64ELi4ELb0ELb0EN7cutlass6half_tE19Flash_kernel_traitsILi256ELi64ELi64ELi4ES3_EELb1ELb0ELb0ELb0ELb0ELb0ELb0ELb1EEEvNS_16Flash_fwd_paramsE:
.text._ZN5flash16flash_fwd_kernelI23Flash_fwd_kernel_traitsILi256ELi64ELi64ELi4ELb0ELb0EN7cutlass6half_tE19Flash_kernel_traitsILi256ELi64ELi64ELi4ES3_EELb1ELb0ELb0ELb0ELb0ELb0ELb0ELb1EEEvNS_16Flash_fwd_paramsE:
        /* <DEDUP_REMOVED lines=12> */
[----:B------:R-:W-:-:S03]  /*00c0*/  ULDC.64 UR4, c[0x0][0x240] ;  /* 0x0000900000047ab9 */ /* 0x000fc60000000a00 */
[----:B------:R-:W3:Y:S04]  /*00d0*/  @P2 LDG.E.64 R4, [R4.64] ;  /* 0x0000001004042981 */ /* 0x000ee8000c1e1b00 */
[----:B------:R-:W4:Y:S01]  /*00e0*/  @P2 LDG.E.64 R6, [R2.64] ;  /* 0x0000001002062981 */ /* 0x000f22000c1e1b00 */
[----:B------:R-:W5:Y:S01]  /*00f0*/  S2UR UR22, SR_CTAID.Y ;  /* 0x00000000001679c3 */ /* 0x000f620000002600 */
[----:B------:R-:W-:Y:S02]  /*0100*/  UISETP.NE.U32.AND UP2, UPT, URZ, UR4, UPT ;  /* 0x000000043f00728c */ /* 0x000fe4000bf45070 */
[----:B------:R-:W-:Y:S02]  /*0110*/  UMOV UR9, 0x4 ;  /* 0x0000000400097882 */ /* 0x000fe40000000000 */
[----:B------:R-:W-:-:S02]  /*0120*/  UISETP.NE.AND.EX UP2, UPT, URZ, UR5, UPT, UP2 ;  /* 0x000000053f00728c */ /* 0x000fc4000bf45320 */
[----:B------:R-:W-:Y:S01]  /*0130*/  ULDC.64 UR14, c[0x0][0x240] ;  /* 0x00009000000e7ab9 */ /* 0x000fe20000000a00 */
[----:B------:R-:W1:Y:S01]  /*0140*/  S2UR UR11, SR_CTAID.Z ;  /* 0x00000000000b79c3 */ /* 0x000e620000002700 */
[----:B------:R-:W-:Y:S02]  /*0150*/  ULDC.64 UR4, c[0x0][0x250] ;  /* 0x0000940000047ab9 */ /* 0x000fe40000000a00 */
[----:B------:R-:W-:Y:S01]  /*0160*/  PLOP3.LUT P0, PT, PT, PT, UP2, 0x80, 0x0 ;  /* 0x000000000000781c */ /* 0x000fe20003f0f028 */
[----:B------:R-:W-:Y:S02]  /*0170*/  UISETP.NE.U32.AND UP0, UPT, URZ, UR4, UPT ;  /* 0x000000043f00728c */ /* 0x000fe4000bf05070 */
[----:B------:R-:W-:Y:S02]  /*0180*/  ULDC.U8 UR8, c[0x0][0x312] ;  /* 0x0000c48000087ab9 */ /* 0x000fe40000000000 */
[----:B------:R-:W-:Y:S02]  /*0190*/  UISETP.NE.AND UP3, UPT, UR8, URZ, UPT ;  /* 0x0000003f0800728c */ /* 0x000fe4000bf65270 */
[----:B------:R-:W-:-:S03]  /*01a0*/  UISETP.NE.AND.EX UP0, UPT, URZ, UR5, UPT, UP0 ;  /* 0x000000053f00728c */ /* 0x000fc6000bf05300 */
[----:B------:R-:W-:Y:S02]  /*01b0*/  ULDC.64 UR4, c[0x0][0x250] ;  /* 0x0000940000047ab9 */ /* 0x000fe40000000a00 */
[----:B-----5:R-:W-:-:S06]  /*01c0*/  UIMAD.WIDE UR14, UR22, UR9, UR14 ;  /* 0x00000009160e72a5 */ /* 0x020fcc000f8e020e */
[----:B------:R-:W-:Y:S01]  /*01d0*/  MOV R12, UR14 ;  /* 0x0000000e000c7c02 */ /* 0x000fe20008000f00 */
[----:B------:R-:W-:Y:S01]  /*01e0*/  IMAD.U32 R13, RZ, RZ, UR15 ;  /* 0x0000000fff0d7e24 */ /* 0x000fe2000f8e00ff */
[----:B-1----:R-:W-:-:S06]  /*01f0*/  ULOP3.LUT UR6, UR11, UR12, UR22, 0xfe, !UPT ;  /* 0x0000000c0b067292 */ /* 0x002fcc000f8efe16 */
[----:B--2---:R-:W-:Y:S01]  /*0200*/  LOP3.LUT P3, RZ, R21, UR6, RZ, 0xfc, !PT ;  /* 0x0000000615ff7c12 */ /* 0x004fe2000f86fcff */
[----:B------:R-:W-:Y:S02]  /*0210*/  ULDC.64 UR6, c[0x0][0x248] ;  /* 0x0000920000067ab9 */ /* 0x000fe40000000a00 */
[----:B------:R-:W-:-:S04]  /*0220*/  UISETP.EQ.U32.AND UP1, UPT, URZ, UR6, UPT ;  /* 0x000000063f00728c */ /* 0x000fc8000bf22070 */
[----:B------:R-:W-:-:S03]  /*0230*/  UISETP.EQ.OR.EX UP1, UPT, URZ, UR7, !UP3, UP1 ;  /* 0x000000073f00728c */ /* 0x000fc6000df22710 */
[----:B------:R-:W-:-:S03]  /*0240*/  ULDC.64 UR6, c[0x0][0x248] ;  /* 0x0000920000067ab9 */ /* 0x000fc60000000a00 */
[----:B------:R-:W-:Y:S01]  /*0250*/  @!P3 IMAD.MOV.U32 R14, RZ, RZ, c[0x0][0x308] ;  /* 0x0000c200ff0eb624 */ /* 0x000fe200078e00ff */
[----:B------:R-:W-:Y:S01]  /*0260*/  @!P3 MOV R15, c[0x0][0x30c] ;  /* 0x0000c300000fba02 */ /* 0x000fe20000000f00 */
[----:B------:R-:W-:Y:S02]  /*0270*/  @UP0 UIMAD.WIDE UR4, UR22, UR9, UR4 ;  /* 0x00000009160402a5 */ /* 0x000fe4000f8e0204 */
[----:B------:R-:W-:-:S04]  /*0280*/  UIMAD.WIDE UR6, UR22, UR9, UR6 ;  /* 0x00000009160672a5 */ /* 0x000fc8000f8e0206 */
[----:B------:R-:W-:Y:S02]  /*0290*/  IMAD.U32 R10, RZ, RZ, UR4 ;  /* 0x00000004ff0a7e24 */ /* 0x000fe4000f8e00ff */
[----:B------:R-:W-:Y:S01]  /*02a0*/  IMAD.U32 R11, RZ, RZ, UR5 ;  /* 0x00000005ff0b7e24 */ /* 0x000fe2000f8e00ff */
[----:B---3--:R-:W1:Y:S01]  /*02b0*/  @P2 R2UR UR18, R4 ;  /* 0x00000000041223c2 */ /* 0x008e6200000e0000 */
[----:B----4-:R-:W-:-:S07]  /*02c0*/  @P2 IADD3 R2, P1, R6, c[0x0][0x300], RZ ;  /* 0x0000c00006022a10 */ /* 0x010fce0007f3e0ff */
[----:B------:R-:W2:Y:S01]  /*02d0*/  @P2 R2UR UR19, R5 ;  /* 0x00000000051323c2 */ /* 0x000ea200000e0000 */
[----:B------:R-:W-:-:S05]  /*02e0*/  @P2 IMAD.X R3, RZ, RZ, R7, P1 ;  /* 0x000000ffff032224 */ /* 0x000fca00008e0607 */
[----:B------:R-:W-:Y:S01]  /*02f0*/  @!P3 STG.E.64 [R14.64+0x8], R2 ;  /* 0x000008020e00b986 */ /* 0x000fe2000c101b10 */
[----:B-1----:R-:W-:Y:S02]  /*0300*/  IMAD.U32 R4, RZ, RZ, UR18 ;  /* 0x00000012ff047e24 */ /* 0x002fe4000f8e00ff */
[----:B--2---:R-:W-:-:S05]  /*0310*/  IMAD.U32 R5, RZ, RZ, UR19 ;  /* 0x00000013ff057e24 */ /* 0x004fca000f8e00ff */
[----:B------:R1:W-:Y:S04]  /*0320*/  @!P3 STG.E.64 [R14.64], R4 ;  /* 0x000000040e00b986 */ /* 0x0003e8000c101b10 */
[----:B------:R2:W3:Y:S04]  /*0330*/  @P0 LDG.E R9, [R12.64] ;  /* 0x000000100c090981 */ /* 0x0004e8000c1e1900 */
[----:B------:R2:W4:Y:S01]  /*0340*/  @P0 LDG.E R0, [R12.64+0x4] ;  /* 0x000004100c000981 */ /* 0x000522000c1e1900 */
[----:B------:R-:W-:Y:S02]  /*0350*/  PLOP3.LUT P1, PT, PT, PT, UP0, 0x80, 0x0 ;  /* 0x000000000000781c */ /* 0x000fe40003f2f008 */
[----:B------:R-:W-:-:S11]  /*0360*/  PLOP3.LUT P2, PT, PT, PT, UP1, 0x80, 0x0 ;  /* 0x000000000000781c */ /* 0x000fd60003f4f018 */
[----:B------:R-:W5:Y:S01]  /*0370*/  @P1 LDG.E R6, [R10.64] ;  /* 0x000000100a061981 */ /* 0x000f62000c1e1900 */
[----:B-1----:R-:W-:Y:S01]  /*0380*/  MOV R4, UR6 ;  /* 0x0000000600047c02 */ /* 0x002fe20008000f00 */
[----:B------:R-:W-:-:S05]  /*0390*/  IMAD.U32 R5, RZ, RZ, UR7 ;  /* 0x00000007ff057e24 */ /* 0x000fca000f8e00ff */
[----:B------:R-:W5:Y:S01]  /*03a0*/  @!P2 LDG.E R7, [R4.64] ;  /* 0x000000100407a981 */ /* 0x000f62000c1e1900 */
[----:B------:R-:W-:Y:S01]  /*03b0*/  UMOV UR10, 0xffffffff ;  /* 0xffffffff000a7882 */ /* 0x000fe20000000000 */
[----:B------:R-:W1:Y:S01]  /*03c0*/  LDC.U8 R20, c[0x0][0x2d8] ;  /* 0x0000b600ff147b82 */ /* 0x000e620000000000 */
[----:B------:R-:W-:Y:S02]  /*03d0*/  UMOV UR25, URZ ;  /* 0x0000003f00197c82 */ /* 0x000fe40008000000 */
[----:B------:R-:W-:Y:S01]  /*03e0*/  UMOV UR23, 0xffffffff ;  /* 0xffffffff00177882 */ /* 0x000fe20000000000 */
[----:B------:R-:W-:-:S04]  /*03f0*/  SHF.R.S32.HI R8, RZ, 0x1f, R21 ;  /* 0x0000001fff087819 */ /* 0x000fc80000011415 */
[----:B--2---:R-:W-:Y:S01]  /*0400*/  LEA.HI R12, R8, R21, RZ, 0x5 ;  /* 0x00000015080c7211 */ /* 0x004fe200078f28ff */
[----:B---3--:R-:W2:Y:S08]  /*0410*/  @P0 R2UR UR10, R9 ;  /* 0x00000000090a03c2 */ /* 0x008eb000000e0000 */
[----:B----4-:R-:W2:Y:S01]  /*0420*/  @P0 R2UR UR15, R0 ;  /* 0x00000000000f03c2 */ /* 0x010ea200000e0000 */
[----:B------:R-:W-:-:S04]  /*0430*/  ISETP.NE.U32.AND P0, PT, RZ, c[0x0][0x248], PT ;  /* 0x00009200ff007a0c */ /* 0x000fc80003f05070 */
[----:B------:R-:W-:-:S03]  /*0440*/  ISETP.NE.AND.EX P0, PT, RZ, c[0x0][0x24c], PT, P0 ;  /* 0x00009300ff007a0c */ /* 0x000fc60003f05300 */
[----:B-----5:R3:W4:Y:S01]  /*0450*/  @P1 R2UR UR25, R6 ;  /* 0x00000000061913c2 */ /* 0x02072200000e0000 */
[----:B--2---:R-:W-:-:S07]  /*0460*/  @UP2 UIADD3 UR15, UR15, -UR10, URZ ;  /* 0x8000000a0f0f2290 */ /* 0x004fce000fffe03f */
[----:B------:R3:W2:Y:S01]  /*0470*/  @!P2 R2UR UR23, R7 ;  /* 0x000000000717a3c2 */ /* 0x0006a200000e0000 */
[----:B------:R-:W-:Y:S01]  /*0480*/  @!UP2 ULDC UR15, c[0x0][0x214] ;  /* 0x00008500000faab9 */ /* 0x000fe20000000800 */
        /* <DEDUP_REMOVED lines=8> */
.L_x_744:
[----:B-1----:R-:W-:Y:S02]  /*0510*/  ULDC UR6, c[0x0][0x218] ;  /* 0x0000860000067ab9 */ /* 0x002fe40000000800 */
.L_x_745:
        /* <DEDUP_REMOVED lines=28> */
[----:B------:R-:W-:Y:S01]  /*06e0*/  LOP3.LUT R10, R12, 0xffffffe0, RZ, 0xc0, !PT ;  /* 0xffffffe00c0a7812 */ /* 0x000fe200078ec0ff */
[----:B------:R-:W-:Y:S02]  /*06f0*/  UISETP.NE.AND UP0, UPT, UR23, -0x1, UPT ;  /* 0xffffffff1700788c */ /* 0x000fe4000bf05270 */
[----:B------:R-:W-:Y:S02]  /*0700*/  ULDC.64 UR4, c[0x0][0x190] ;  /* 0x0000640000047ab9 */ /* 0x000fe40000000a00 */
[----:B------:R-:W-:Y:S01]  /*0710*/  ULDC.64 UR6, c[0x0][0x178] ;  /* 0x00005e0000067ab9 */ /* 0x000fe20000000a00 */
[----:B------:R-:W-:Y:S01]  /*0720*/  IMAD.IADD R10, R21, 0x1, -R10 ;  /* 0x00000001150a7824 */ /* 0x000fe200078e0a0a */
[----:B------:R-:W-:Y:S01]  /*0730*/  PLOP3.LUT P0, PT, PT, PT, UP0, 0x80, 0x0 ;  /* 0x000000000000781c */ /* 0x000fe20003f0f008 */
[----:B------:R-:W-:Y:S02]  /*0740*/  USHF.R.S32.HI UR8, URZ, 0x6, UR8 ;  /* 0x000000063f087899 */ /* 0x000fe40008011408 */
[----:B------:R-:W-:-:S02]  /*0750*/  @UP1 UIMAD.WIDE.U32 UR26, UR10, UR4, URZ ;  /* 0x000000040a1a12a5 */ /* 0x000fc4000f8e003f */
[----:B------:R-:W-:Y:S02]  /*0760*/  @UP0 UIADD3 UR24, UR25, UR23, URZ ;  /* 0x0000001719180290 */ /* 0x000fe4000fffe03f */
[----:B------:R-:W-:Y:S02]  /*0770*/  @UP1 UIMAD UR21, UR10, UR5, UR27 ;  /* 0x000000050a1512a4 */ /* 0x000fe4000f8e021b */
[----:B------:R-:W-:Y:S02]  /*0780*/  @!UP1 USHF.R.S32.HI UR13, URZ, 0x1f, UR22 ;  /* 0x0000001f3f0d9899 */ /* 0x000fe40008011416 */
[----:B------:R-:W-:Y:S02]  /*0790*/  ULDC.64 UR4, c[0x0][0x198] ;  /* 0x0000660000047ab9 */ /* 0x000fe40000000a00 */
[----:B------:R-:W-:Y:S02]  /*07a0*/  @UP0 UIMAD.WIDE.U32 UR28, UR24, UR4, URZ ;  /* 0x00000004181c02a5 */ /* 0x000fe4000f8e003f */
[----:B------:R-:W-:-:S02]  /*07b0*/  @!UP1 UIMAD UR13, UR13, UR6, URZ ;  /* 0x000000060d0d92a4 */ /* 0x000fc4000f8e023f */
[----:B------:R-:W-:Y:S02]  /*07c0*/  @UP0 UIMAD UR24, UR24, UR5, UR29 ;  /* 0x00000005181802a4 */ /* 0x000fe4000f8e021d */
[----:B------:R-:W-:Y:S02]  /*07d0*/  ULDC UR4, c[0x0][0x224] ;  /* 0x0000890000047ab9 */ /* 0x000fe40000000800 */
[----:B------:R-:W-:Y:S02]  /*07e0*/  ULDC UR5, c[0x0][0x1c0] ;  /* 0x0000700000057ab9 */ /* 0x000fe40000000800 */
[----:B------:R-:W-:Y:S02]  /*07f0*/  UIMAD UR5, UR22, UR5, UR11 ;  /* 0x00000005160572a4 */ /* 0x000fe4000f8e020b */
[----:B------:R-:W-:Y:S02]  /*0800*/  @!UP1 UIMAD UR7, UR22, UR7, UR13 ;  /* 0x00000007160792a4 */ /* 0x000fe4000f8e020d */
[----:B------:R-:W-:-:S02]  /*0810*/  UIMAD UR4, UR5, UR4, UR20 ;  /* 0x00000004050472a4 */ /* 0x000fc4000f8e0214 */
[----:B------:R-:W-:Y:S02]  /*0820*/  USHF.L.U32 UR5, UR5, 0x5, URZ ;  /* 0x0000000505057899 */ /* 0x000fe4000800063f */
[----:B------:R-:W-:Y:S02]  /*0830*/  ULDC UR13, c[0x0][0x228] ;  /* 0x00008a00000d7ab9 */ /* 0x000fe40000000800 */
[----:B------:R-:W-:Y:S02]  /*0840*/  @!UP1 UIMAD.WIDE.U32 UR30, UR22, UR6, URZ ;  /* 0x00000006161e92a5 */ /* 0x000fe4000f8e003f */
[----:B------:R-:W-:Y:S01]  /*0850*/  UIMAD UR13, UR4, UR13, URZ ;  /* 0x0000000d040d72a4 */ /* 0x000fe2000f8e023f */
[--C-:B------:R-:W-:Y:S01]  /*0860*/  IADD3 R25, P2, P1, R2, UR5, R10.reuse ;  /* 0x0000000502197c10 */ /* 0x100fe2000f95e00a */
[----:B------:R-:W-:Y:S01]  /*0870*/  USHF.R.S32.HI UR4, URZ, 0x1f, UR5 ;  /* 0x0000001f3f047899 */ /* 0x000fe20008011405 */
[----:B------:R-:W-:Y:S01]  /*0880*/  SHF.R.S32.HI R2, RZ, 0x1f, R10 ;  /* 0x0000001fff027819 */ /* 0x000fe2000001140a */
[----:B------:R-:W-:-:S02]  /*0890*/  @UP1 UMOV UR6, UR26 ;  /* 0x0000001a00061c82 */ /* 0x000fc40008000000 */
[----:B------:R-:W-:Y:S02]  /*08a0*/  @!UP1 UIADD3 UR21, UR31, UR7, URZ ;  /* 0x000000071f159290 */ /* 0x000fe4000fffe03f */
[----:B------:R-:W-:Y:S01]  /*08b0*/  IADD3.X R2, R3, UR4, R2, P2, P1 ;  /* 0x0000000403027c10 */ /* 0x000fe200097e2402 */
[----:B------:R-:W-:Y:S02]  /*08c0*/  @!UP1 UMOV UR6, UR30 ;  /* 0x0000001e00069c82 */ /* 0x000fe40008000000 */
[----:B------:R-:W-:Y:S01]  /*08d0*/  @UP0 UMOV UR26, UR28 ;  /* 0x0000001c001a0c82 */ /* 0x000fe20008000000 */
[----:B------:R-:W-:Y:S05]  /*08e0*/  @P0 BRA `(.L_x_747) ;  /* 0x000000c000000947 */ /* 0x000fea0003800000 */
[----:B------:R-:W-:Y:S02]  /*08f0*/  USHF.R.S32.HI UR24, URZ, 0x1f, UR25 ;  /* 0x0000001f3f187899 */ /* 0x000fe40008011419 */
[----:B------:R-:W-:Y:S02]  /*0900*/  ULDC.64 UR4, c[0x0][0x198] ;  /* 0x0000660000047ab9 */ /* 0x000fe40000000a00 */
[----:B------:R-:W-:-:S02]  /*0910*/  UIMAD UR24, UR24, UR4, URZ ;  /* 0x00000004181872a4 */ /* 0x000fc4000f8e023f */
[----:B------:R-:W-:Y:S02]  /*0920*/  UIMAD.WIDE.U32 UR26, UR25, UR4, URZ ;  /* 0x00000004191a72a5 */ /* 0x000fe4000f8e003f */
[----:B------:R-:W-:Y:S02]  /*0930*/  UIMAD UR24, UR25, UR5, UR24 ;  /* 0x00000005191872a4 */ /* 0x000fe4000f8e0218 */
[----:B------:R-:W-:Y:S02]  /*0940*/  USHF.R.S32.HI UR7, URZ, 0x1f, UR22 ;  /* 0x0000001f3f077899 */ /* 0x000fe40008011416 */
[----:B------:R-:W-:Y:S02]  /*0950*/  ULDC.64 UR4, c[0x0][0x180] ;  /* 0x0000600000047ab9 */ /* 0x000fe40000000a00 */
[----:B------:R-:W-:Y:S02]  /*0960*/  UIADD3 UR27, UR27, UR24, URZ ;  /* 0x000000181b1b7290 */ /* 0x000fe4000fffe03f */
[----:B------:R-:W-:-:S02]  /*0970*/  UIMAD UR7, UR7, UR4, URZ ;  /* 0x00000004070772a4 */ /* 0x000fc4000f8e023f */
[----:B------:R-:W-:Y:S02]  /*0980*/  UIMAD.WIDE.U32 UR26, UR22, UR4, UR26 ;  /* 0x00000004161a72a5 */ /* 0x000fe4000f8e001a */
[----:B------:R-:W-:-:S04]  /*0990*/  UIMAD UR5, UR22, UR5, UR7 ;  /* 0x00000005160572a4 */ /* 0x000fc8000f8e0207 */
[----:B------:R-:W-:Y:S02]  /*09a0*/  UIADD3 UR24, UR27, UR5, URZ ;  /* 0x000000051b187290 */ /* 0x000fe4000fffe03f */
.L_x_747:
        /* <DEDUP_REMOVED lines=15> */
[----:B--2---:R-:W-:-:S07]  /*0aa0*/  UIMAD.WIDE.U32 UR28, UR5, UR4, URZ ;  /* 0x00000004051c72a5 */ /* 0x004fce000f8e003f */
[----:B------:R-:W-:Y:S02]  /*0ab0*/  UMOV UR5, UR29 ;  /* 0x0000001d00057c82 */ /* 0x000fe40008000000 */
[----:B------:R-:W-:Y:S02]  /*0ac0*/  UIADD3 UR27, -UR5, URZ, URZ ;  /* 0x0000003f051b7290 */ /* 0x000fe4000fffe13f */
[----:B------:R-:W-:Y:S02]  /*0ad0*/  @UP0 UIADD3 UR29, UR25, UR23, URZ ;  /* 0x00000017191d0290 */ /* 0x000fe4000fffe03f */
[----:B------:R-:W-:Y:S02]  /*0ae0*/  UIMAD UR4, UR7, UR27, UR4 ;  /* 0x0000001b070472a4 */ /* 0x000fe4000f8e0204 */
[----:B------:R-:W-:Y:S02]  /*0af0*/  USHF.R.S32.HI UR27, URZ, 0x1f, UR11 ;  /* 0x0000001f3f1b7899 */ /* 0x000fe4000801140b */
        /* <DEDUP_REMOVED lines=29> */
.L_x_748:
[CC--:B------:R-:W-:Y:S01]  /*0cd0*/  LEA.HI R4, R8.reuse, R21.reuse, RZ, 0x4 ;  /* 0x0000001508047211 */ /* 0x0c0fe200078f20ff */
[----:B------:R-:W-:Y:S01]  /*0ce0*/  ULDC.64 UR4, c[0x0][0x1b0] ;  /* 0x00006c0000047ab9 */ /* 0x000fe20000000a00 */
[--C-:B------:R-:W-:Y:S01]  /*0cf0*/  SHF.R.S32.HI R7, RZ, 0x5, R12.reuse ;  /* 0x00000005ff077819 */ /* 0x100fe2000001140c */
[----:B------:R-:W-:Y:S01]  /*0d00*/  UIMAD UR4, UR28, UR4, URZ ;  /* 0x000000041c0472a4 */ /* 0x000fe2000f8e023f */
[----:B------:R-:W-:Y:S01]  /*0d10*/  SHF.R.S32.HI R12, RZ, 0x1f, R12 ;  /* 0x0000001fff0c7819 */ /* 0x000fe2000001140c */
[----:B------:R-:W-:Y:S01]  /*0d20*/  UIADD3 UR20, -UR20, UR15, URZ ;  /* 0x0000000f14147290 */ /* 0x000fe2000fffe13f */
[----:B------:R-:W-:Y:S01]  /*0d30*/  LEA.HI R0, R8, R21, RZ, 0x3 ;  /* 0x0000001508007211 */ /* 0x000fe200078f18ff */
[----:B------:R-:W-:Y:S01]  /*0d40*/  IMAD.U32 R17, RZ, RZ, UR12 ;  /* 0x0000000cff117e24 */ /* 0x000fe2000f8e00ff */
[----:B------:R-:W-:Y:S01]  /*0d50*/  SHF.R.S32.HI R5, RZ, 0x4, R4 ;  /* 0x00000004ff057819 */ /* 0x000fe20000011404 */
[----:B------:R-:W-:Y:S01]  /*0d60*/  BSSY B0, `(.L_x_749) ;  /* 0x000007a000007945 */ /* 0x000fe20003800000 */
[----:B------:R-:W-:-:S02]  /*0d70*/  SHF.R.S32.HI R11, RZ, 0x1f, R10 ;  /* 0x0000001fff0b7819 */ /* 0x000fc4000001140a */
[----:B------:R-:W-:Y:S02]  /*0d80*/  LEA.HI R12, R12, R7, RZ, 0x2 ;  /* 0x000000070c0c7211 */ /* 0x000fe400078f10ff */
[----:B------:R-:W-:Y:S02]  /*0d90*/  SHF.R.S32.HI R28, RZ, 0x3, R0 ;  /* 0x00000003ff1c7819 */ /* 0x000fe40000011400 */
[----:B------:R-:W-:Y:S02]  /*0da0*/  LOP3.LUT R0, R0, 0xfffffff8, RZ, 0xc0, !PT ;  /* 0xfffffff800007812 */ /* 0x000fe400078ec0ff */
[----:B------:R-:W-:Y:S01]  /*0db0*/  LEA.HI R213, R4, R5, RZ, 0x1 ;  /* 0x0000000504d57211 */ /* 0x000fe200078f08ff */
[----:B------:R-:W-:Y:S01]  /*0dc0*/  IMAD.SHL.U32 R248, R28, 0x40, RZ ;  /* 0x000000401cf87824 */ /* 0x000fe200078e00ff */
[----:B------:R-:W-:Y:S01]  /*0dd0*/  LEA.HI R11, R11, R10, RZ, 0x2 ;  /* 0x0000000a0b0b7211 */ /* 0x000fe200078f10ff */
[----:B------:R-:W-:Y:S01]  /*0de0*/  IMAD.IADD R0, R21, 0x1, -R0 ;  /* 0x0000000115007824 */ /* 0x000fe200078e0a00 */
[----:B------:R-:W-:-:S02]  /*0df0*/  LOP3.LUT R12, R12, 0xffffffc, RZ, 0xc0, !PT ;  /* 0x0ffffffc0c0c7812 */ /* 0x000fc400078ec0ff */
[----:B------:R-:W-:Y:S01]  /*0e00*/  LOP3.LUT R4, R4, 0xfffffff0, RZ, 0xc0, !PT ;  /* 0xfffffff004047812 */ /* 0x000fe200078ec0ff */
[----:B------:R-:W-:Y:S01]  /*0e10*/  IMAD.SHL.U32 R98, R0, 0x8, RZ ;  /* 0x0000000800627824 */ /* 0x000fe200078e00ff */
[----:B------:R-:W-:Y:S01]  /*0e20*/  SHF.R.S32.HI R6, RZ, 0x2, R11 ;  /* 0x00000002ff067819 */ /* 0x000fe2000001140b */
[----:B------:R-:W-:Y:S01]  /*0e30*/  IMAD.IADD R3, R7, 0x1, -R12 ;  /* 0x0000000107037824 */ /* 0x000fe200078e0a0c */
[----:B------:R-:W-:Y:S01]  /*0e40*/  LOP3.LUT R213, R213, 0xfffffffe, RZ, 0xc0, !PT ;  /* 0xfffffffed5d57812 */ /* 0x000fe200078ec0ff */
[----:B------:R-:W-:Y:S01]  /*0e50*/  IMAD.IADD R4, R21, 0x1, -R4 ;  /* 0x0000000115047824 */ /* 0x000fe200078e0a04 */
[----:B------:R-:W1:Y:S01]  /*0e60*/  S2R R12, SR_CTAID.Z ;  /* 0x00000000000c7919 */ /* 0x000e620000002700 */
[----:B------:R-:W-:Y:S01]  /*0e70*/  LOP3.LUT R248, R248, 0x1c0, RZ, 0xc0, !PT ;  /* 0x000001c0f8f87812 */ /* 0x000fe200078ec0ff */
[----:B------:R-:W-:Y:S01]  /*0e80*/  IMAD R6, R3, 0x10, R6 ;  /* 0x0000001003067824 */ /* 0x000fe200078e0206 */
[----:B------:R-:W-:Y:S01]  /*0e90*/  SHF.R.S32.HI R29, RZ, 0x1f, R28 ;  /* 0x0000001fff1d7819 */ /* 0x000fe2000001141c */
[----:B------:R-:W-:Y:S01]  /*0ea0*/  IMAD.IADD R213, R5, 0x1, -R213 ;  /* 0x0000000105d57824 */ /* 0x000fe200078e0ad5 */
[----:B------:R-:W-:-:S02]  /*0eb0*/  SHF.R.S32.HI R3, RZ, 0x1f, R4 ;  /* 0x0000001fff037819 */ /* 0x000fc40000011404 */
[----:B------:R-:W-:Y:S01]  /*0ec0*/  LOP3.LUT R5, R248, 0x38, R98, 0xf8, !PT ;  /* 0x00000038f8057812 */ /* 0x000fe200078ef862 */
[----:B------:R-:W-:Y:S01]  /*0ed0*/  IMAD R13, R29, c[0x0][0x198], RZ ;  /* 0x000066001d0d7a24 */ /* 0x000fe200078e02ff */
[----:B------:R-:W-:Y:S01]  /*0ee0*/  SHF.R.U32.HI R248, RZ, 0x3, R248 ;  /* 0x00000003fff87819 */ /* 0x000fe200000116f8 */
[----:B------:R-:W-:Y:S01]  /*0ef0*/  IMAD.WIDE R16, R17, 0x40, R28 ;  /* 0x0000004011107825 */ /* 0x000fe200078e021c */
[----:B------:R-:W-:Y:S02]  /*0f00*/  LEA.HI R3, R3, R4, RZ, 0x3 ;  /* 0x0000000403037211 */ /* 0x000fe400078f18ff */
[----:B------:R-:W-:Y:S02]  /*0f10*/  LOP3.LUT R248, R5, R248, RZ, 0x3c, !PT ;  /* 0x000000f805f87212 */ /* 0x000fe400078e3cff */
[C---:B------:R-:W-:Y:S01]  /*0f20*/  LOP3.LUT R5, R3.reuse, 0xfffffff8, RZ, 0xc0, !PT ;  /* 0xfffffff803057812 */ /* 0x040fe200078ec0ff */
[----:B------:R-:W-:Y:S01]  /*0f30*/  IMAD.SHL.U32 R3, R3, 0x40, RZ ;  /* 0x0000004003037824 */ /* 0x000fe200078e00ff */
[----:B------:R-:W-:-:S02]  /*0f40*/  SHF.R.S32.HI R99, RZ, 0x1f, R98 ;  /* 0x0000001fff637819 */ /* 0x000fc40000011462 */
[----:B------:R-:W-:Y:S01]  /*0f50*/  LEA.HI R9, R8, R21, RZ, 0x6 ;  /* 0x0000001508097211 */ /* 0x000fe200078f30ff */
[----:B------:R-:W-:Y:S01]  /*0f60*/  IMAD.IADD R5, R4, 0x1, -R5 ;  /* 0x0000000104057824 */ /* 0x000fe200078e0a05 */
[----:B------:R-:W-:Y:S01]  /*0f70*/  IADD3 R14, P0, R98, UR6, RZ ;  /* 0x00000006620e7c10 */ /* 0x000fe2000ff1e0ff */
[C---:B------:R-:W-:Y:S01]  /*0f80*/  IMAD.WIDE.U32 R18, R28.reuse, c[0x0][0x198], R98 ;  /* 0x000066001c127a25 */ /* 0x040fe200078e0062 */
[----:B------:R2:W-:Y:S01]  /*0f90*/  STL.64 [R1+0x18], R98 ;  /* 0x0000186201007387 */ /* 0x0005e20000100a00 */
[----:B------:R-:W-:Y:S01]  /*0fa0*/  ULDC.64 UR6, c[0x0][0x1b8] ;  /* 0x00006e0000067ab9 */ /* 0x000fe20000000a00 */
[----:B------:R-:W-:Y:S01]  /*0fb0*/  IADD3.X R15, R99, UR21, RZ, P0, !PT ;  /* 0x00000015630f7c10 */ /* 0x000fe200087fe4ff */
[----:B------:R-:W-:Y:S01]  /*0fc0*/  IMAD.SHL.U32 R9, R9, 0x8, RZ ;  /* 0x0000000809097824 */ /* 0x000fe200078e00ff */
[C---:B------:R-:W-:Y:S01]  /*0fd0*/  LOP3.LUT P2, RZ, R5.reuse, 0x4, RZ, 0xc0, !PT ;  /* 0x0000000405ff7812 */ /* 0x040fe2000784c0ff */
[----:B------:R-:W-:Y:S01]  /*0fe0*/  IMAD R4, R28, c[0x0][0x19c], R13 ;  /* 0x000067001c047a24 */ /* 0x000fe200078e020d */
[C---:B------:R-:W-:Y:S01]  /*0ff0*/  LOP3.LUT P1, RZ, R5.reuse, 0x2, RZ, 0xc0, !PT ;  /* 0x0000000205ff7812 */ /* 0x040fe2000782c0ff */
[----:B------:R-:W-:Y:S01]  /*1000*/  IMAD.SHL.U32 R5, R5, 0x40, RZ ;  /* 0x0000004005057824 */ /* 0x000fe200078e00ff */
[----:B------:R-:W-:Y:S01]  /*1010*/  IADD3 R18, P0, R18, UR26, RZ ;  /* 0x0000001a12127c10 */ /* 0x000fe2000ff1e0ff */
[----:B-1----:R-:W-:Y:S01]  /*1020*/  IMAD.WIDE.U32 R12, R12, c[0x0][0x1a8], R14 ;  /* 0x00006a000c0c7a25 */ /* 0x002fe200078e000e */
[----:B------:R-:W-:Y:S01]  /*1030*/  LOP3.LUT R248, R248, 0xfffffe00, R9, 0xf8, !PT ;  /* 0xfffffe00f8f87812 */ /* 0x000fe200078ef809 */
[----:B------:R-:W-:Y:S01]  /*1040*/  UIMAD UR21, UR23, UR5, UR4 ;  /* 0x00000005171572a4 */ /* 0x000fe2000f8e0204 */
[----:B------:R-:W-:Y:S01]  /*1050*/  LOP3.LUT R5, R5, 0x1c0, RZ, 0xc0, !PT ;  /* 0x000001c005057812 */ /* 0x000fe200078ec0ff */
[----:B------:R-:W-:Y:S01]  /*1060*/  IMAD R9, R29, c[0x0][0x1a0], RZ ;  /* 0x000068001d097a24 */ /* 0x000fe200078e02ff */
[----:B------:R-:W-:Y:S01]  /*1070*/  IADD3.X R19, R19, UR24, R4, P0, !PT ;  /* 0x0000001813137c10 */ /* 0x000fe200087fe404 */
[----:B------:R-:W-:Y:S01]  /*1080*/  IMAD.WIDE.U32 R14, R28, c[0x0][0x1a0], R98 ;  /* 0x000068001c0e7a25 */ /* 0x000fe200078e0062 */
[----:B------:R-:W-:Y:S01]  /*1090*/  ULDC.64 UR4, c[0x0][0x1a8] ;  /* 0x00006a0000047ab9 */ /* 0x000fe20000000a00 */
[----:B------:R-:W-:Y:S01]  /*10a0*/  IADD3 R251, R98, 0x40, RZ ;  /* 0x0000004062fb7810 */ /* 0x000fe20007ffe0ff */
[----:B------:R-:W-:Y:S01]  /*10b0*/  UIMAD UR6, UR28, UR6, URZ ;  /* 0x000000061c0672a4 */ /* 0x000fe2000f8e023f */
[----:B------:R-:W-:Y:S01]  /*10c0*/  IMAD.SHL.U32 R8, R213, 0x8, RZ ;  /* 0x00000008d5087824 */ /* 0x000fe200078e00ff */
[----:B------:R-:W-:Y:S01]  /*10d0*/  IADD3 R14, P0, R14, UR30, RZ ;  /* 0x0000001e0e0e7c10 */ /* 0x000fe2000ff1e0ff */
[----:B------:R-:W-:Y:S01]  /*10e0*/  IMAD R4, R28, c[0x0][0x1a4], R9 ;  /* 0x000069001c047a24 */ /* 0x000fe200078e0209 */
[----:B------:R-:W-:Y:S01]  /*10f0*/  UIMAD UR4, UR27, UR4, URZ ;  /* 0x000000041b0472a4 */ /* 0x000fe2000f8e023f */
[----:B------:R-:W-:Y:S01]  /*1100*/  IADD3 R250, R98, 0x80, RZ ;  /* 0x0000008062fa7810 */ /* 0x000fe20007ffe0ff */
[----:B------:R-:W-:Y:S01]  /*1110*/  UIMAD UR6, UR23, UR7, UR6 ;  /* 0x00000007170672a4 */ /* 0x000fe2000f8e0206 */
[----:B------:R-:W-:Y:S01]  /*1120*/  LOP3.LUT R8, R5, 0x8, R8, 0xf8, !PT ;  /* 0x0000000805087812 */ /* 0x000fe200078ef808 */
[----:B------:R-:W-:Y:S01]  /*1130*/  UIMAD UR4, UR11, UR5, UR4 ;  /* 0x000000050b0472a4 */ /* 0x000fe2000f8e0204 */
[----:B------:R-:W-:Y:S01]  /*1140*/  SHF.R.U32.HI R5, RZ, 0x3, R5 ;  /* 0x00000003ff057819 */ /* 0x000fe20000011605 */
[----:B------:R-:W-:Y:S01]  /*1150*/  IMAD.SHL.U32 R248, R248, 0x2, RZ ;  /* 0x00000002f8f87824 */ /* 0x000fe200078e00ff */
[----:B------:R-:W-:-:S02]  /*1160*/  IADD3.X R15, R15, UR29, R4, P0, !PT ;  /* 0x0000001d0f0f7c10 */ /* 0x000fc400087fe404 */
[----:B------:R-:W-:Y:S01]  /*1170*/  LOP3.LUT R4, R8, R5, RZ, 0x3c, !PT ;  /* 0x0000000508047212 */ /* 0x000fe200078e3cff */
[----:B------:R-:W-:Y:S01]  /*1180*/  IMAD.U32 R8, RZ, RZ, UR23 ;  /* 0x00000017ff087e24 */ /* 0x000fe2000f8e00ff */
[----:B------:R-:W-:Y:S01]  /*1190*/  ISETP.GE.AND P0, PT, R28, UR20, PT ;  /* 0x000000141c007c0c */ /* 0x000fe2000bf06270 */
[----:B------:R-:W-:Y:S01]  /*11a0*/  IMAD.U32 R5, RZ, RZ, UR23 ;  /* 0x00000017ff057e24 */ /* 0x000fe2000f8e00ff */
[----:B------:R-:W-:Y:S01]  /*11b0*/  LOP3.LUT R4, R4, 0xfffffe00, R3, 0xf8, !PT ;  /* 0xfffffe0004047812 */ /* 0x000fe200078ef803 */
[----:B------:R-:W-:Y:S01]  /*11c0*/  IMAD.WIDE.U32 R36, R8, c[0x0][0x1b0], R18 ;  /* 0x00006c0008247a25 */ /* 0x000fe200078e0012 */
[----:B------:R-:W-:-:S03]  /*11d0*/  IADD3 R249, R98, 0xc0, RZ ;  /* 0x000000c062f97810 */ /* 0x000fc60007ffe0ff */
[----:B------:R-:W-:Y:S01]  /*11e0*/  IMAD.WIDE.U32 R34, R5, c[0x0][0x1b8], R14 ;  /* 0x00006e0005227a25 */ /* 0x000fe200078e000e */
[----:B------:R-:W-:Y:S01]  /*11f0*/  IADD3 R39, R37, UR21, RZ ;  /* 0x0000001525277c10 */ /* 0x000fe2000fffe0ff */
[----:B------:R2:W-:Y:S01]  /*1200*/  STL.64 [R1+0x8], R36 ;  /* 0x0000082401007387 */ /* 0x0005e20000100a00 */
[----:B------:R-:W-:Y:S01]  /*1210*/  IADD3 R15, R13, UR4, RZ ;  /* 0x000000040d0f7c10 */ /* 0x000fe2000fffe0ff */
[----:B------:R-:W-:Y:S01]  /*1220*/  IMAD.MOV.U32 R3, RZ, RZ, 0x20 ;  /* 0x00000020ff037424 */ /* 0x000fe200078e00ff */
[----:B------:R-:W-:Y:S01]  /*1230*/  IADD3 R247, R35, UR6, RZ ;  /* 0x0000000623f77c10 */ /* 0x000fe2000fffe0ff */
[----:B------:R2:W-:Y:S01]  /*1240*/  STL.64 [R1], R34 ;  /* 0x0000002201007387 */ /* 0x0005e20000100a00 */
[----:B------:R-:W-:Y:S02]  /*1250*/  IMAD.MOV.U32 R8, RZ, RZ, 0x10 ;  /* 0x00000010ff087424 */ /* 0x000fe400078e00ff */
[----:B------:R-:W-:Y:S01]  /*1260*/  SEL R3, R3, 0xffffffe0, !P2 ;  /* 0xffffffe003037807 */ /* 0x000fe20005000000 */
[----:B------:R2:W-:Y:S02]  /*1270*/  STL [R1+0x14], R39 ;  /* 0x0000142701007387 */ /* 0x0005e40000100800 */
        /* <DEDUP_REMOVED lines=40> */
.L_x_750:
[----:B------:R-:W-:Y:S05]  /*1500*/  BSYNC B0 ;  /* 0x0000000000007941 */ /* 0x000fea0003800000 */
.L_x_749:
[----:B------:R-:W-:Y:S01]  /*1510*/  LOP3.LUT R11, R11, 0x7ffffffc, RZ, 0xc0, !PT ;  /* 0x7ffffffc0b0b7812 */ /* 0x000fe200078ec0ff */
[----:B------:R-:W-:Y:S01]  /*1520*/  ULEA UR4, UR8, UR13, 0x6 ;  /* 0x0000000d08047291 */ /* 0x000fe2000f8e303f */
[----:B------:R-:W-:Y:S03]  /*1530*/  BSSY B0, `(.L_x_751) ;  /* 0x0000035000007945 */ /* 0x000fe60003800000 */
[----:B------:R-:W-:Y:S01]  /*1540*/  IMAD.IADD R9, R10, 0x1, -R11 ;  /* 0x000000010a097824 */ /* 0x000fe200078e0a0b */
[----:B------:R-:W-:Y:S01]  /*1550*/  IADD3 R11, R28, 0x10, RZ ;  /* 0x000000101c0b7810 */ /* 0x000fe20007ffe0ff */
[----:B------:R-:W-:Y:S02]  /*1560*/  UIADD3 UR4, UR4, -0x40, URZ ;  /* 0xffffffc004047890 */ /* 0x000fe4000fffe03f */
[----:B------:R-:W-:Y:S01]  /*1570*/  IMAD.SHL.U32 R9, R9, 0x2, RZ ;  /* 0x0000000209097824 */ /* 0x000fe200078e00ff */
[----:B------:R-:W-:-:S03]  /*1580*/  ISETP.GE.AND P1, PT, R11, UR20, PT ;  /* 0x000000140b007c0c */ /* 0x000fc6000bf26270 */
[----:B------:R-:W-:Y:S02]  /*1590*/  IMAD R6, R6, c[0x0][0x228], R9 ;  /* 0x00008a0006067a24 */ /* 0x000fe400078e0209 */
[----:B-1----:R-:W-:-:S03]  /*15a0*/  IMAD.U32 R30, RZ, RZ, UR4 ;  /* 0x00000004ff1e7e24 */ /* 0x002fc6000f8e00ff */
[----:B------:R-:W-:Y:S02]  /*15b0*/  IADD3 R31, P0, R6, UR4, RZ ;  /* 0x00000004061f7c10 */ /* 0x000fe4000ff1e0ff */
[----:B------:R-:W-:-:S04]  /*15c0*/  SHF.R.S32.HI R9, RZ, 0x1f, R6 ;  /* 0x0000001fff097819 */ /* 0x000fc80000011406 */
[----:B------:R-:W-:Y:S01]  /*15d0*/  LEA.HI.X.SX32 R30, R30, R9, 0x1, P0 ;  /* 0x000000091e1e7211 */ /* 0x000fe200000f0eff */
        /* <DEDUP_REMOVED lines=42> */
.L_x_752:
[----:B------:R-:W-:Y:S05]  /*1880*/  BSYNC B0 ;  /* 0x0000000000007941 */ /* 0x000fea0003800000 */
.L_x_751:
[----:B------:R-:W-:Y:S01]  /*1890*/  IADD3 R10, R28, 0x20, RZ ;  /* 0x000000201c0a7810 */ /* 0x000fe20007ffe0ff */
        /* <DEDUP_REMOVED lines=14> */
[C---:B-1----:R-:W-:Y:S01]  /*1980*/  @!P5 LEA R22, P6, R18.reuse, c[0x0][0x160], 0x1 ;  /* 0x000058001216da11 */ /* 0x042fe200078c08ff */
        /* <DEDUP_REMOVED lines=29> */
.L_x_754:
[----:B------:R-:W-:Y:S05]  /*1b60*/  BSYNC B0 ;  /* 0x0000000000007941 */ /* 0x000fea0003800000 */
.L_x_753:
        /* <DEDUP_REMOVED lines=48> */
.L_x_756:
[----:B------:R-:W-:Y:S05]  /*1e70*/  BSYNC B0 ;  /* 0x0000000000007941 */ /* 0x000fea0003800000 */
.L_x_755:
        /* <DEDUP_REMOVED lines=11> */
[----:B---3--:R-:W-:Y:S01]  /*1f30*/  IMAD.WIDE.U32 R16, R6, UR20, R96 ;  /* 0x0000001406107c25 */ /* 0x008fe2000f8e0060 */
        /* <DEDUP_REMOVED lines=36> */
.L_x_758:
[----:B------:R-:W-:Y:S05]  /*2180*/  BSYNC B0 ;  /* 0x0000000000007941 */ /* 0x000fea0003800000 */
.L_x_757:
        /* <DEDUP_REMOVED lines=41> */
.L_x_760:
[----:B------:R-:W-:Y:S05]  /*2420*/  BSYNC B0 ;  /* 0x0000000000007941 */ /* 0x000fea0003800000 */
.L_x_759:
[----:B------:R-:W-:Y:S01]  /*2430*/  ISETP.GE.AND P0, PT, R10, UR7, PT ;  /* 0x000000070a007c0c */ /* 0x000fe2000bf06270 */
[----:B------:R-:W-:-:S12]  /*2440*/  BSSY B0, `(.L_x_761) ;  /* 0x0000027000007945 */ /* 0x000fd80003800000 */
[----:B------:R-:W-:Y:S05]  /*2450*/  @P0 BRA `(.L_x_762) ;  /* 0x0000025000000947 */ /* 0x000fea0003800000 */
[----:B------:R-:W-:Y:S01]  /*2460*/  ISETP.GE.AND P5, PT, R98, c[0x0][0x220], PT ;  /* 0x0000880062007a0c */ /* 0x000fe20003fa6270 */
[----:B-1----:R-:W-:Y:S01]  /*2470*/  IMAD.MOV.U32 R12, RZ, RZ, c[0x0][0x198] ;  /* 0x00006600ff0c7624 */ /* 0x002fe200078e00ff */
        /* <DEDUP_REMOVED lines=35> */
.L_x_762:
[----:B------:R-:W-:Y:S05]  /*26b0*/  BSYNC B0 ;  /* 0x0000000000007941 */ /* 0x000fea0003800000 */
.L_x_761:
[----:B------:R-:W-:Y:S01]  /*26c0*/  ISETP.GE.AND P0, PT, R9, UR7, PT ;  /* 0x0000000709007c0c */ /* 0x000fe2000bf06270 */
[----:B------:R-:W-:-:S12]  /*26d0*/  BSSY B0, `(.L_x_763) ;  /* 0x0000029000007945 */ /* 0x000fd80003800000 */
[----:B------:R-:W-:Y:S05]  /*26e0*/  @P0 BRA `(.L_x_764) ;  /* 0x0000027000000947 */ /* 0x000fea0003800000 */
[----:B------:R-:W-:Y:S01]  /*26f0*/  ISETP.GE.AND P5, PT, R98, c[0x0][0x220], PT ;  /* 0x0000880062007a0c */ /* 0x000fe20003fa6270 */
[----:B-1----:R-:W-:Y:S01]  /*2700*/  IMAD.MOV.U32 R12, RZ, RZ, c[0x0][0x198] ;  /* 0x00006600ff0c7624 */ /* 0x002fe200078e00ff */
        /* <DEDUP_REMOVED lines=37> */
.L_x_764:
[----:B------:R-:W-:Y:S05]  /*2960*/  BSYNC B0 ;  /* 0x0000000000007941 */ /* 0x000fea0003800000 */
.L_x_763:
[----:B------:R-:W0:Y:S01]  /*2970*/  LDGDEPBAR ;  /* 0x00000000000079af */ /* 0x000e220000000000 */
[----:B------:R-:W-:Y:S01]  /*2980*/  ISETP.GE.AND P1, PT, R28, UR7, PT ;  /* 0x000000071c007c0c */ /* 0x000fe2000bf26270 */
[----:B------:R-:W-:Y:S01]  /*2990*/  ULDC.64 UR4, c[0x0][0x1a0] ;  /* 0x0000680000047ab9 */ /* 0x000fe20000000a00 */
[----:B------:R-:W-:Y:S01]  /*29a0*/  BSSY B0, `(.L_x_765) ;  /* 0x0000032000007945 */ /* 0x000fe20003800000 */
[----:B------:R-:W-:Y:S02]  /*29b0*/  UIMAD.WIDE.U32 UR32, UR20, UR4, URZ ;  /* 0x00000004142072a5 */ /* 0x000fe4000f8e003f */
[----:B------:R-:W-:-:S04]  /*29c0*/  UIMAD UR4, UR13, UR4, URZ ;  /* 0x000000040d0472a4 */ /* 0x000fc8000f8e023f */
[----:B------:R-:W-:Y:S01]  /*29d0*/  UIMAD UR4, UR20, UR5, UR4 ;  /* 0x00000005140472a4 */ /* 0x000fe2000f8e0204 */
[----:B-1----:R-:W-:Y:S02]  /*29e0*/  IMAD.U32 R16, RZ, RZ, UR32 ;  /* 0x00000020ff107e24 */ /* 0x002fe4000f8e00ff */
        /* <DEDUP_REMOVED lines=45> */
.L_x_766:
[----:B------:R-:W-:Y:S05]  /*2cc0*/  BSYNC B0 ;  /* 0x0000000000007941 */ /* 0x000fea0003800000 */
.L_x_765:
        /* <DEDUP_REMOVED lines=44> */
.L_x_768:
[----:B------:R-:W-:Y:S05]  /*2f90*/  BSYNC B0 ;  /* 0x0000000000007941 */ /* 0x000fea0003800000 */
.L_x_767:
        /* <DEDUP_REMOVED lines=10> */
[----:B------:R-:W-:Y:S01]  /*3040*/  IMAD.MOV.U32 R10, RZ, RZ, c[0x0][0x1a4] ;  /* 0x00006900ff0a7624 */ /* 0x000fe200078e00ff */
[----:B------:R-:W-:-:S02]  /*3050*/  ISETP.GE.AND P2, PT, R250, c[0x0][0x220], PT ;  /* 0x00008800fa007a0c */ /* 0x000fc40003f46270 */
[----:B------:R-:W-:-:S04]  /*3060*/  LEA R8, P0, R11, R14, 0x5 ;  /* 0x0000000e0b087211 */ /* 0x000fc800078028ff */
[----:B------:R-:W-:Y:S02]  /*3070*/  LEA.HI.X R11, R11, R15, R10, 0x5, P0 ;  /* 0x0000000f0b0b7211 */ /* 0x000fe400000f2c0a */
[----:B------:R-:W-:Y:S01]  /*3080*/  ISETP.GE.AND P0, PT, R249, c[0x0][0x220], PT ;  /* 0x00008800f9007a0c */ /* 0x000fe20003f06270 */
[----:B------:R1:W-:Y:S01]  /*3090*/  @P5 STS.128 [R248+0x11000], RZ ;  /* 0x011000fff8005388 */ /* 0x0003e20000000c00 */
[C---:B---3--:R-:W-:Y:S02]  /*30a0*/  @!P5 LEA R18, P6, R8.reuse, c[0x0][0x170], 0x1 ;  /* 0x00005c000812da11 */ /* 0x048fe400078c08ff */
        /* <DEDUP_REMOVED lines=27> */
.L_x_770:
[----:B------:R-:W-:Y:S05]  /*3260*/  BSYNC B0 ;  /* 0x0000000000007941 */ /* 0x000fea0003800000 */
.L_x_769:
        /* <DEDUP_REMOVED lines=16> */
[C---:B-1-3--:R-:W-:Y:S01]  /*3370*/  @!P5 LEA R16, P6, R14.reuse, c[0x0][0x170], 0x1 ;  /* 0x00005c000e10da11 */ /* 0x04afe200078c08ff */
        /* <DEDUP_REMOVED lines=28> */
.L_x_772:
[----:B------:R-:W-:Y:S05]  /*3540*/  BSYNC B0 ;  /* 0x0000000000007941 */ /* 0x000fea0003800000 */
.L_x_771:
[C---:B------:R-:W-:Y:S01]  /*3550*/  IMAD.SHL.U32 R8, R0.reuse, 0x40, RZ ;  /* 0x0000004000087824 */ /* 0x040fe200078e00ff */
[----:B------:R-:W-:Y:S01]  /*3560*/  R2P PR, R0, 0x6 ;  /* 0x0000000600007804 */ /* 0x000fe20000000000 */
[----:B------:R-:W-:Y:S01]  /*3570*/  IMAD.SHL.U32 R9, R28, 0x8, RZ ;  /* 0x000000081c097824 */ /* 0x000fe200078e00ff */
        /* <DEDUP_REMOVED lines=18> */
[----:B------:R-:W5:Y:S01]  /*36a0*/  LDSM.16.M88.4 R60, [R213+0x8000] ;  /* 0x00800000d53c783b */ /* 0x000f620000000200 */
[C---:B------:R-:W-:Y:S02]  /*36b0*/  IADD3 R0, R213.reuse, 0x8000, RZ ;  /* 0x00008000d5007810 */ /* 0x040fe40007ffe0ff */
[----:B------:R-:W-:Y:S01]  /*36c0*/  IADD3 R211, R213, 0x8020, RZ ;  /* 0x00008020d5d37810 */ /* 0x000fe20007ffe0ff */
[----:B------:R-:W1:Y:S01]  /*36d0*/  LDSM.16.M88.4 R52, [R213+0x8800] ;  /* 0x00880000d534783b */ /* 0x000e620000000200 */
[----:B------:R-:W-:Y:S01]  /*36e0*/  @P1 IADD3 R211, R0, -0x20, RZ ;  /* 0xffffffe000d31810 */ /* 0x000fe20007ffe0ff */
[----:B------:R-:W-:Y:S02]  /*36f0*/  IMAD.MOV.U32 R0, RZ, RZ, 0x40 ;  /* 0x00000040ff007424 */ /* 0x000fe400078e00ff */
[----:B-1-3--:R-:W1:Y:S01]  /*3700*/  LDSM.16.M88.4 R12, [R213+0x9000] ;  /* 0x00900000d50c783b */ /* 0x00ae620000000200 */
[C---:B------:R-:W-:Y:S02]  /*3710*/  IADD3 R203, R211.reuse, 0x800, RZ ;  /* 0x00000800d3cb7810 */ /* 0x040fe40007ffe0ff */
[----:B------:R-:W-:Y:S01]  /*3720*/  SEL R0, R0, 0xffffffc0, !P2 ;  /* 0xffffffc000007807 */ /* 0x000fe20005000000 */
[----:B--2---:R-:W2:Y:S01]  /*3730*/  LDSM.16.M88.4 R32, [R213+0x9800] ;  /* 0x00980000d520783b */ /* 0x004ea20000000200 */
[----:B------:R-:W-:-:S02]  /*3740*/  IADD3 R202, R211, 0x1000, RZ ;  /* 0x00001000d3ca7810 */ /* 0x000fc40007ffe0ff */
[----:B------:R-:W-:Y:S01]  /*3750*/  IADD3 R201, R211, 0x1800, RZ ;  /* 0x00001800d3c97810 */ /* 0x000fe20007ffe0ff */
[----:B------:R-:W3:Y:S01]  /*3760*/  LDSM.16.M88.4 R36, [R211] ;  /* 0x00000000d324783b */ /* 0x000ee20000000200 */
[----:B------:R-:W-:Y:S01]  /*3770*/  IMAD.IADD R207, R213, 0x1, R0 ;  /* 0x00000001d5cf7824 */ /* 0x000fe200078e0200 */
[C---:B------:R-:W-:Y:S01]  /*3780*/  IADD3 R199, R211.reuse, 0x2000, RZ ;  /* 0x00002000d3c77810 */ /* 0x040fe20007ffe0ff */
[----:B------:R-:W-:Y:S01]  /*3790*/  IMAD.IADD R200, R0, 0x1, R211 ;  /* 0x0000000100c87824 */ /* 0x000fe200078e02d3 */
[----:B------:R-:W4:Y:S01]  /*37a0*/  LDSM.16.M88.4 R40, [R211+0x800] ;  /* 0x00080000d328783b */ /* 0x000f220000000200 */
[----:B------:R-:W-:Y:S01]  /*37b0*/  IMAD.U32 R0, RZ, RZ, UR20 ;  /* 0x00000014ff007e24 */ /* 0x000fe2000f8e00ff */
[C---:B------:R-:W-:Y:S02]  /*37c0*/  IADD3 R198, R211.reuse, 0x2800, RZ ;  /* 0x00002800d3c67810 */ /* 0x040fe40007ffe0ff */
[----:B------:R-:W1:Y:S01]  /*37d0*/  LDSM.16.M88.4 R68, [R211+0x1800] ;  /* 0x00180000d344783b */ /* 0x000e620000000200 */
[----:B------:R-:W-:Y:S01]  /*37e0*/  IMAD R0, R0, 0x40, R21 ;  /* 0x0000004000007824 */ /* 0x000fe200078e0215 */
[----:B------:R-:W-:-:S02]  /*37f0*/  IADD3 R197, R211, 0x3000, RZ ;  /* 0x00003000d3c57810 */ /* 0x000fc40007ffe0ff */
[----:B------:R-:W-:Y:S01]  /*3800*/  LDSM.16.M88.4 R44, [R207+0x8000] ;  /* 0x00800000cf2c783b */ /* 0x000fe20000000200 */
[----:B------:R-:W-:Y:S02]  /*3810*/  IADD3 R196, R211, 0x3800, RZ ;  /* 0x00003800d3c47810 */ /* 0x000fe40007ffe0ff */
[C---:B------:R-:W-:Y:S01]  /*3820*/  IADD3 R24, R0.reuse, 0x1, RZ ;  /* 0x0000000100187810 */ /* 0x040fe20007ffe0ff */
[----:B------:R-:W-:Y:S01]  /*3830*/  LDSM.16.M88.4 R92, [R207+0x9800] ;  /* 0x00980000cf5c783b */ /* 0x000fe20000000200 */
[----:B------:R-:W-:Y:S02]  /*3840*/  IADD3 R23, R0, 0x8, RZ ;  /* 0x0000000800177810 */ /* 0x000fe40007ffe0ff */
[----:B------:R-:W-:Y:S01]  /*3850*/  ISETP.GE.AND P0, PT, R24, UR14, PT ;  /* 0x0000000e18007c0c */ /* 0x000fe2000bf06270 */
[----:B------:R-:W-:Y:S01]  /*3860*/  LDSM.16.M88.4 R80, [R200] ;  /* 0x00000000c850783b */ /* 0x000fe20000000200 */
[C---:B------:R-:W-:Y:S02]  /*3870*/  IADD3 R22, R0.reuse, 0x9, RZ ;  /* 0x0000000900167810 */ /* 0x040fe40007ffe0ff */
[----:B------:R-:W-:Y:S01]  /*3880*/  IADD3 R21, R0, 0x10, RZ ;  /* 0x0000001000157810 */ /* 0x000fe20007ffe0ff */
[----:B-----5:R-:W-:Y:S01]  /*3890*/  HMMA.16816.F32 R64, R88, R60, RZ ;  /* 0x0000003c5840723c */ /* 0x020fe200000018ff */
[----:B------:R-:W-:Y:S01]  /*38a0*/  LDSM.16.M88.4 R76, [R200+0x800] ;  /* 0x00080000c84c783b */ /* 0x000fe20000000200 */
[----:B------:R-:W-:-:S02]  /*38b0*/  ISETP.GE.AND P6, PT, R23, UR14, PT ;  /* 0x0000000e17007c0c */ /* 0x000fc4000bfc6270 */
[----:B------:R-:W-:Y:S01]  /*38c0*/  ISETP.GE.AND P5, PT, R22, UR14, PT ;  /* 0x0000000e16007c0c */ /* 0x000fe2000bfa6270 */
[----:B------:R-:W-:Y:S01]  /*38d0*/  LDSM.16.M88.4 R72, [R200+0x1000] ;  /* 0x00100000c848783b */ /* 0x000fe20000000200 */
[----:B------:R-:W-:Y:S02]  /*38e0*/  ISETP.GE.AND P4, PT, R21, UR14, PT ;  /* 0x0000000e15007c0c */ /* 0x000fe4000bf86270 */
[C---:B------:R-:W-:Y:S01]  /*38f0*/  HMMA.16816.F32 R60, R88.reuse, R62, RZ ;  /* 0x0000003e583c723c */ /* 0x040fe200000018ff */
[C---:B------:R-:W-:Y:S02]  /*3900*/  IADD3 R21, R0.reuse, 0x11, RZ ;  /* 0x0000001100157810 */ /* 0x040fe40007ffe0ff */
[----:B------:R-:W-:Y:S02]  /*3910*/  IADD3 R22, R0, 0x18, RZ ;  /* 0x0000001800167810 */ /* 0x000fe40007ffe0ff */
[----:B------:R-:W-:Y:S02]  /*3920*/  ISETP.GE.AND P3, PT, R21, UR14, PT ;  /* 0x0000000e15007c0c */ /* 0x000fe4000bf66270 */
[----:B------:R-:W-:Y:S01]  /*3930*/  ISETP.GE.AND P2, PT, R22, UR14, PT ;  /* 0x0000000e16007c0c */ /* 0x000fe2000bf46270 */
[----:B------:R-:W-:Y:S01]  /*3940*/  HMMA.16816.F32 R56, R88, R52, RZ ;  /* 0x000000345838723c */ /* 0x000fe200000018ff */
[----:B------:R-:W-:-:S02]  /*3950*/  ISETP.GE.AND P1, PT, R0, UR14, PT ;  /* 0x0000000e00007c0c */ /* 0x000fc4000bf26270 */
[----:B------:R-:W-:Y:S02]  /*3960*/  IADD3 R21, R0, 0x19, RZ ;  /* 0x0000001900157810 */ /* 0x000fe40007ffe0ff */
[C---:B------:R-:W-:Y:S02]  /*3970*/  IADD3 R195, R211.reuse, 0x4000, RZ ;  /* 0x00004000d3c37810 */ /* 0x040fe40007ffe0ff */
[C---:B------:R-:W-:Y:S01]  /*3980*/  IADD3 R194, R211.reuse, 0x4800, RZ ;  /* 0x00004800d3c27810 */ /* 0x040fe20007ffe0ff */
[----:B-1----:R-:W-:Y:S01]  /*3990*/  HMMA.16816.F32 R16, R88, R12, RZ ;  /* 0x0000000c5810723c */ /* 0x002fe200000018ff */
[C---:B------:R-:W-:Y:S02]  /*39a0*/  IADD3 R193, R211.reuse, 0x5000, RZ ;  /* 0x00005000d3c17810 */ /* 0x040fe40007ffe0ff */
[C---:B------:R-:W-:Y:S02]  /*39b0*/  IADD3 R192, R211.reuse, 0x5800, RZ ;  /* 0x00005800d3c07810 */ /* 0x040fe40007ffe0ff */
[----:B------:R-:W-:-:S02]  /*39c0*/  IADD3 R191, R211, 0x6000, RZ ;  /* 0x00006000d3bf7810 */ /* 0x000fc40007ffe0ff */
[C---:B------:R-:W-:Y:S01]  /*39d0*/  IADD3 R190, R211.reuse, 0x6800, RZ ;  /* 0x00006800d3be7810 */ /* 0x040fe20007ffe0ff */
[----:B------:R-:W-:Y:S01]  /*39e0*/  HMMA.16816.F32 R52, R88, R54, RZ ;  /* 0x000000365834723c */ /* 0x000fe200000018ff */
[C---:B------:R-:W-:Y:S02]  /*39f0*/  IADD3 R189, R211.reuse, 0x7000, RZ ;  /* 0x00007000d3bd7810 */ /* 0x040fe40007ffe0ff */
[----:B------:R-:W-:-:S05]  /*3a00*/  IADD3 R188, R211, 0x7800, RZ ;  /* 0x00007800d3bc7810 */ /* 0x000fca0007ffe0ff */
[C---:B------:R-:W-:Y:S08]  /*3a10*/  HMMA.16816.F32 R12, R88.reuse, R14, RZ ;  /* 0x0000000e580c723c */ /* 0x040ff000000018ff */
[C---:B--2---:R-:W-:Y:S08]  /*3a20*/  HMMA.16816.F32 R8, R88.reuse, R32, RZ ;  /* 0x000000205808723c */ /* 0x044ff000000018ff */
[----:B------:R-:W-:Y:S01]  /*3a30*/  HMMA.16816.F32 R88, R88, R34, RZ ;  /* 0x000000225858723c */ /* 0x000fe200000018ff */
[----:B------:R-:W1:Y:S07]  /*3a40*/  LDSM.16.M88.4 R32, [R211+0x1000] ;  /* 0x00100000d320783b */ /* 0x000e6e0000000200 */
[C---:B---3--:R-:W-:Y:S08]  /*3a50*/  HMMA.16816.F32 R64, R48.reuse, R36, R64 ;  /* 0x000000243040723c */ /* 0x048ff00000001840 */
[C---:B------:R-:W-:Y:S01]  /*3a60*/  HMMA.16816.F32 R60, R48.reuse, R38, R60 ;  /* 0x00000026303c723c */ /* 0x040fe2000000183c */
[----:B------:R-:W2:Y:S07]  /*3a70*/  LDSM.16.M88.4 R36, [R210] ;  /* 0x00000000d224783b */ /* 0x000eae0000000200 */
[C---:B----4-:R-:W-:Y:S08]  /*3a80*/  HMMA.16816.F32 R56, R48.reuse, R40, R56 ;  /* 0x000000283038723c */ /* 0x050ff00000001838 */
        /* <DEDUP_REMOVED lines=136> */
[----:B------:R-:W2:Y:S04]  /*4310*/  LDSM.16.M88.4 R44, [R211+0x6000] ;  /* 0x00600000d32c783b */ /* 0x000ea80000000200 */
        /* <DEDUP_REMOVED lines=8> */
[C---:B---3--:R-:W-:Y:S08]  /*43a0*/  HMMA.16816.F32 R84, R80.reuse, R36, R84 ;  /* 0x000000245054723c */ /* 0x048ff00000001854 */
[C---:B------:R-:W-:Y:S01]  /*43b0*/  HMMA.16816.F32 R88, R80.reuse, R38, R88 ;  /* 0x000000265058723c */ /* 0x040fe20000001858 */
[----:B------:R-:W-:Y:S07]  /*43c0*/  LDSM.16.M88.4 R36, [R207+0xe800] ;  /* 0x00e80000cf24783b */ /* 0x000fee0000000200 */
        /* <DEDUP_REMOVED lines=9> */
[C---:B----4-:R-:W-:Y:S08]  /*4460*/  HMMA.16816.F32 R84, R52.reuse, R40, R84 ;  /* 0x000000283454723c */ /* 0x050ff00000001854 */
[C---:B------:R-:W-:Y:S01]  /*4470*/  HMMA.16816.F32 R88, R52.reuse, R42, R88 ;  /* 0x0000002a3458723c */ /* 0x040fe20000001858 */
[----:B------:R-:W-:Y:S07]  /*4480*/  LDSM.16.M88.4 R40, [R200+0x6800] ;  /* 0x00680000c828783b */ /* 0x000fee0000000200 */
[----:B------:R-:W-:Y:S01]  /*4490*/  HMMA.16816.F32 R60, R52, R46, R60 ;  /* 0x0000002e343c723c */ /* 0x000fe2000000183c */
[----:B------:R-:W2:Y:S07]  /*44a0*/  LDSM.16.M88.4 R44, [R200+0x6000] ;  /* 0x00600000c82c783b */ /* 0x000eae0000000200 */
[C---:B-----5:R-:W-:Y:S08]  /*44b0*/  HMMA.16816.F32 R64, R68.reuse, R48, R64 ;  /* 0x000000304440723c */ /* 0x060ff00000001840 */
        /* <DEDUP_REMOVED lines=9> */
[----:B------:R-:W-:Y:S08]  /*4550*/  HMMA.16816.F32 R76, R68, R38, R76 ;  /* 0x00000026444c723c */ /* 0x000ff0000000184c */
[C---:B--2---:R-:W-:Y:S08]  /*4560*/  HMMA.16816.F32 R64, R72.reuse, R44, R64 ;  /* 0x0000002c4840723c */ /* 0x044ff00000001840 */
        /* <DEDUP_REMOVED lines=10> */
[----:B------:R-:W-:-:S02]  /*4610*/  FSEL R63, R63, -INF , !P5 ;  /* 0xff8000003f3f7808 */ /* 0x000fc40006800000 */
[C---:B------:R-:W-:Y:S01]  /*4620*/  IADD3 R9, R0.reuse, 0x20, RZ ;  /* 0x0000002000097810 */ /* 0x040fe20007ffe0ff */
[C---:B---3--:R-:W-:Y:S01]  /*4630*/  HMMA.16816.F32 R88, R72.reuse, R34, R88 ;  /* 0x000000224858723c */ /* 0x048fe20000001858 */
[C---:B------:R-:W-:Y:S02]  /*4640*/  IADD3 R8, R0.reuse, 0x21, RZ ;  /* 0x0000002100087810 */ /* 0x040fe40007ffe0ff */
[----:B------:R-:W-:Y:S02]  /*4650*/  ISETP.GE.AND P0, PT, R9, UR14, PT ;  /* 0x0000000e09007c0c */ /* 0x000fe4000bf06270 */
[----:B------:R-:W-:Y:S02]  /*4660*/  IADD3 R9, R0, 0x28, RZ ;  /* 0x0000002800097810 */ /* 0x000fe40007ffe0ff */
[----:B------:R-:W-:Y:S01]  /*4670*/  ISETP.GE.AND P6, PT, R8, UR14, PT ;  /* 0x0000000e08007c0c */ /* 0x000fe2000bfc6270 */
[----:B------:R-:W-:Y:S01]  /*4680*/  HMMA.16816.F32 R12, R72, R10, R12 ;  /* 0x0000000a480c723c */ /* 0x000fe2000000180c */
[----:B------:R-:W-:-:S02]  /*4690*/  IADD3 R8, R0, 0x29, RZ ;  /* 0x0000002900087810 */ /* 0x000fc40007ffe0ff */
[----:B------:R-:W-:Y:S02]  /*46a0*/  FSEL R61, R61, -INF , !P5 ;  /* 0xff8000003d3d7808 */ /* 0x000fe40006800000 */
[----:B------:R-:W-:Y:S02]  /*46b0*/  ISETP.GE.AND P5, PT, R9, UR14, PT ;  /* 0x0000000e09007c0c */ /* 0x000fe4000bfa6270 */
[----:B------:R-:W-:Y:S01]  /*46c0*/  FSEL R41, R58, -INF , !P4 ;  /* 0xff8000003a297808 */ /* 0x000fe20006000000 */
[----:B------:R-:W-:Y:S01]  /*46d0*/  HMMA.16816.F32 R84, R72, R32, R84 ;  /* 0x000000204854723c */ /* 0x000fe20000001854 */
[----:B------:R-:W-:Y:S02]  /*46e0*/  FSEL R11, R56, -INF , !P4 ;  /* 0xff800000380b7808 */ /* 0x000fe40006000000 */
[----:B------:R-:W-:Y:S02]  /*46f0*/  IADD3 R9, R0, 0x30, RZ ;  /* 0x0000003000097810 */ /* 0x000fe40007ffe0ff */
[----:B------:R-:W-:-:S02]  /*4700*/  ISETP.GE.AND P4, PT, R8, UR14, PT ;  /* 0x0000000e08007c0c */ /* 0x000fc4000bf86270 */
[----:B------:R-:W-:Y:S02]  /*4710*/  IADD3 R8, R0, 0x31, RZ ;  /* 0x0000003100087810 */ /* 0x000fe40007ffe0ff */
[----:B------:R-:W-:Y:S02]  /*4720*/  FSEL R59, R59, -INF , !P3 ;  /* 0xff8000003b3b7808 */ /* 0x000fe40005800000 */
[----:B------:R-:W-:Y:S02]  /*4730*/  FSEL R57, R57, -INF , !P3 ;  /* 0xff80000039397808 */ /* 0x000fe40005800000 */
[----:B------:R-:W-:Y:S02]  /*4740*/  ISETP.GE.AND P3, PT, R9, UR14, PT ;  /* 0x0000000e09007c0c */ /* 0x000fe4000bf66270 */
[----:B------:R-:W-:Y:S02]  /*4750*/  FSEL R37, R78, -INF , !P2 ;  /* 0xff8000004e257808 */ /* 0x000fe40005000000 */
[----:B------:R-:W-:-:S02]  /*4760*/  FSEL R9, R76, -INF , !P2 ;  /* 0xff8000004c097808 */ /* 0x000fc40005000000 */
[----:B------:R-:W-:Y:S02]  /*4770*/  ISETP.GE.AND P2, PT, R8, UR14, PT ;  /* 0x0000000e08007c0c */ /* 0x000fe4000bf46270 */
[C---:B------:R-:W-:Y:S02]  /*4780*/  IADD3 R8, R0.reuse, 0x38, RZ ;  /* 0x0000003800087810 */ /* 0x040fe40007ffe0ff */
[----:B------:R-:W-:Y:S02]  /*4790*/  IADD3 R0, R0, 0x39, RZ ;  /* 0x0000003900007810 */ /* 0x000fe40007ffe0ff */
[----:B------:R-:W-:Y:S02]  /*47a0*/  FSEL R119, R18, -INF , !P0 ;  /* 0xff80000012777808 */ /* 0x000fe40004000000 */
[----:B------:R-:W-:Y:S02]  /*47b0*/  FSEL R123, R16, -INF , !P0 ;  /* 0xff800000107b7808 */ /* 0x000fe40004000000 */
[----:B------:R-:W-:-:S02]  /*47c0*/  ISETP.GE.AND P0, PT, R0, UR14, PT ;  /* 0x0000000e00007c0c */ /* 0x000fc4000bf06270 */
[----:B------:R-:W-:Y:S02]  /*47d0*/  ISETP.GE.AND P1, PT, R21, UR14, PT ;  /* 0x0000000e15007c0c */ /* 0x000fe4000bf26270 */
[----:B------:R-:W-:Y:S02]  /*47e0*/  FSEL R243, R91, -INF , !P0 ;  /* 0xff8000005bf37808 */ /* 0x000fe40004000000 */
[----:B------:R-:W-:Y:S02]  /*47f0*/  FSEL R21, R89, -INF , !P0 ;  /* 0xff80000059157808 */ /* 0x000fe40004000000 */
[----:B------:R-:W-:Y:S02]  /*4800*/  PLOP3.LUT P0, PT, PT, PT, UP0, 0x80, 0x0 ;  /* 0x000000000000781c */ /* 0x000fe40003f0f008 */
        /* <DEDUP_REMOVED lines=15> */
[----:B------:R-:W-:Y:S06]  /*4900*/  BAR.SYNC.DEFER_BLOCKING 0x0 ;  /* 0x0000000000007b1d */ /* 0x000fec0000010000 */
        /* <DEDUP_REMOVED lines=131> */
.L_x_775:
[----:B------:R-:W-:Y:S05]  /*5140*/  BSYNC B0 ;  /* 0x0000000000007941 */ /* 0x000fea0003800000 */
.L_x_774:
[----:B------:R-:W0:Y:S02]  /*5150*/  LDGDEPBAR ;  /* 0x00000000000079af */ /* 0x000e240000000000 */
.L_x_773:
[----:B------:R-:W-:Y:S01]  /*5160*/  FMNMX.FTZ R0, R45, R67, !PT ;  /* 0x000000432d007209 */ /* 0x000fe20007810000 */
[----:B------:R-:W-:Y:S01]  /*5170*/  IMAD.U32 R8, RZ, RZ, UR12 ;  /* 0x0000000cff087e24 */ /* 0x000fe2000f8e00ff */
[----:B------:R-:W-:Y:S01]  /*5180*/  FMNMX.FTZ R6, R39, R65, !PT ;  /* 0x0000004127067209 */ /* 0x000fe20007810000 */
[----:B------:R-:W-:Y:S01]  /*5190*/  USHF.L.U32 UR4, UR20, 0x1, URZ ;  /* 0x0000000114047899 */ /* 0x000fe2000800063f */
[----:B------:R-:W-:Y:S01]  /*51a0*/  FMNMX.FTZ R0, R47, R0, !PT ;  /* 0x000000002f007209 */ /* 0x000fe20007810000 */
[----:B----4-:R-:W-:Y:S01]  /*51b0*/  IMAD R27, R8, 0x4, R7 ;  /* 0x00000004081b7824 */ /* 0x010fe200078e0207 */
[----:B------:R-:W-:Y:S01]  /*51c0*/  FMNMX.FTZ R6, R43, R6, !PT ;  /* 0x000000062b067209 */ /* 0x000fe20007810000 */
[----:B------:R-:W-:Y:S01]  /*51d0*/  ULOP3.LUT UR5, UR4, UR19, URZ, 0x3c, !UPT ;  /* 0x0000001304057292 */ /* 0x000fe2000f8e3c3f */
[----:B------:R-:W-:Y:S01]  /*51e0*/  FMNMX.FTZ R0, R63, R0, !PT ;  /* 0x000000003f007209 */ /* 0x000fe20007810000 */
[----:B------:R-:W-:Y:S01]  /*51f0*/  IMAD.WIDE.U32 R222, R27, -0x326172a9, RZ ;  /* 0xcd9e8d571bde7825 */ /* 0x000fe200078e00ff */
[----:B------:R-:W-:Y:S01]  /*5200*/  FMNMX.FTZ R6, R61, R6, !PT ;  /* 0x000000063d067209 */ /* 0x000fe20007810000 */
[----:B------:R-:W-:Y:S01]  /*5210*/  UIADD3 UR28, UR18, -0x61c88647, URZ ;  /* 0x9e3779b9121c7890 */ /* 0x000fe2000fffe03f */
[----:B------:R-:W-:Y:S01]  /*5220*/  FMNMX.FTZ R0, R41, R0, !PT ;  /* 0x0000000029007209 */ /* 0x000fe20007810000 */
[----:B------:R-:W-:Y:S01]  /*5230*/  IMAD.WIDE.U32 R224, R25, -0x2daee0ad, RZ ;  /* 0xd2511f5319e07825 */ /* 0x000fe200078e00ff */
        /* <DEDUP_REMOVED lines=17> */
[----:B------:R-:W-:Y:S01]  /*5350*/  IMAD.SHL.U32 R208, R4, 0x2, RZ ;  /* 0x0000000204d07824 */ /* 0x000fe200078e00ff */
[----:B------:R-:W-:Y:S01]  /*5360*/  FMNMX.FTZ R0, R117, R0, !PT ;  /* 0x0000000075007209 */ /* 0x000fe20007810000 */
[----:B------:R-:W-:Y:S01]  /*5370*/  IMAD R235, R20, 0x10000, R20 ;  /* 0x0001000014eb7824 */ /* 0x000fe200078e0214 */
[----:B------:R-:W-:Y:S01]  /*5380*/  FMNMX.FTZ R6, R121, R6, !PT ;  /* 0x0000000679067209 */ /* 0x000fe20007810000 */
[----:B------:R-:W-:Y:S01]  /*5390*/  IMAD R206, R5, 0x2, R208 ;  /* 0x0000000205ce7824 */ /* 0x000fe200078e02d0 */
[----:B------:R-:W-:Y:S01]  /*53a0*/  FMNMX.FTZ R0, R111, R0, !PT ;  /* 0x000000006f007209 */ /* 0x000fe20007810000 */
[----:B------:R-:W-:Y:S01]  /*53b0*/  UIADD3 UR13, UR19, 0x646e171e, URZ ;  /* 0x646e171e130d7890 */ /* 0x000fe2000fffe03f */
[----:B------:R-:W-:Y:S01]  /*53c0*/  FMNMX.FTZ R6, R115, R6, !PT ;  /* 0x0000000673067209 */ /* 0x000fe20007810000 */
[----:B------:R-:W-:Y:S01]  /*53d0*/  LDSM.16.MT88.4 R136, [R208+0x10000] ;  /* 0x01000000d088783b */ /* 0x000fe20000004200 */
[----:B------:R-:W-:Y:S01]  /*53e0*/  FMNMX.FTZ R0, R109, R0, !PT ;  /* 0x000000006d007209 */ /* 0x000fe20007810000 */
[----:B------:R-:W-:Y:S01]  /*53f0*/  IMAD R204, R3, 0x2, R206 ;  /* 0x0000000203cc7824 */ /* 0x000fe200078e02ce */
[----:B------:R-:W-:Y:S01]  /*5400*/  FMNMX.FTZ R6, R113, R6, !PT ;  /* 0x0000000671067209 */ /* 0x000fe20007810000 */
[----:B------:R-:W-:Y:S01]  /*5410*/  LDSM.16.MT88.4 R144, [R206+0x10000] ;  /* 0x01000000ce90783b */ /* 0x000fe20000004200 */
        /* <DEDUP_REMOVED lines=9> */
[----:B------:R-:W-:Y:S01]  /*54b0*/  ULOP3.LUT UR4, UR4, UR19, URZ, 0x3c, !UPT ;  /* 0x0000001304047292 */ /* 0x000fe2000f8e3c3f */
[----:B------:R-:W-:Y:S01]  /*54c0*/  FMNMX.FTZ R6, R23, R6, !PT ;  /* 0x0000000617067209 */ /* 0x000fe20007810000 */
[----:B------:R-:W-:Y:S01]  /*54d0*/  LDSM.16.MT88.4 R80, [R206+0x14000] ;  /* 0x01400000ce50783b */ /* 0x000fe20000004200 */
[----:B-1----:R-:W-:-:S02]  /*54e0*/  FMNMX.FTZ R13, R243, R0, !PT ;  /* 0x00000000f30d7209 */ /* 0x002fc40007810000 */
[----:B------:R-:W-:Y:S01]  /*54f0*/  FMNMX.FTZ R15, R21, R6, !PT ;  /* 0x00000006150f7209 */ /* 0x000fe20007810000 */
[----:B------:R-:W-:Y:S01]  /*5500*/  LDSM.16.MT88.4 R68, [R204+0x12000] ;  /* 0x01200000cc44783b */ /* 0x000fe20000004200 */
[----:B------:R-:W-:Y:S02]  /*5510*/  LOP3.LUT R26, R2, UR18, RZ, 0x3c, !PT ;  /* 0x00000012021a7c12 */ /* 0x000fe4000f8e3cff */
[----:B------:R-:W-:Y:S01]  /*5520*/  LOP3.LUT R16, R225, UR5, RZ, 0x3c, !PT ;  /* 0x00000005e1107c12 */ /* 0x000fe2000f8e3cff */
[----:B------:R-:W1:Y:S01]  /*5530*/  SHFL.BFLY PT, R0, R13, 0x2, 0x1f ;  /* 0x0c401f000d007f89 */ /* 0x000e6200000e0000 */
[----:B------:R-:W-:Y:S01]  /*5540*/  LOP3.LUT R220, R223, R26, RZ, 0x3c, !PT ;  /* 0x0000001adfdc7212 */ /* 0x000fe200078e3cff */
[----:B------:R-:W-:Y:S02]  /*5550*/  UIADD3 UR5, UR19, -0x4498517b, URZ ;  /* 0xbb67ae8513057890 */ /* 0x000fe4000fffe03f */
[----:B------:R-:W2:Y:S01]  /*5560*/  SHFL.BFLY PT, R6, R15, 0x2, 0x1f ;  /* 0x0c401f000f067f89 */ /* 0x000ea200000e0000 */
[----:B------:R-:W-:-:S03]  /*5570*/  IMAD.WIDE.U32 R16, R16, -0x326172a9, RZ ;  /* 0xcd9e8d5710107825 */ /* 0x000fc600078e00ff */
[----:B------:R-:W-:Y:S01]  /*5580*/  LDSM.16.MT88.4 R152, [R205+0x10000] ;  /* 0x01000000cd98783b */ /* 0x000fe20000004200 */
[----:B------:R-:W-:Y:S01]  /*5590*/  IMAD.WIDE.U32 R220, R220, -0x2daee0ad, RZ ;  /* 0xd2511f53dcdc7825 */ /* 0x000fe200078e00ff */
[----:B------:R-:W-:Y:S02]  /*55a0*/  LOP3.LUT R184, R17, UR28, R222, 0x96, !PT ;  /* 0x0000001c11b87c12 */ /* 0x000fe4000f8e96de */
[----:B------:R-:W-:Y:S02]  /*55b0*/  LDSM.16.MT88.4 R84, [R204+0x12800] ;  /* 0x01280000cc54783b */ /* 0x000fe40000004200 */
[----:B------:R-:W-:Y:S01]  /*55c0*/  LOP3.LUT R218, R221, UR5, R224, 0x96, !PT ;  /* 0x00000005ddda7c12 */ /* 0x000fe2000f8e96e0 */
[----:B------:R-:W-:Y:S01]  /*55d0*/  IMAD.WIDE.U32 R184, R184, -0x2daee0ad, RZ ;  /* 0xd2511f53b8b87825 */ /* 0x000fe200078e00ff */
[----:B------:R-:W-:Y:S01]  /*55e0*/  UIADD3 UR5, UR19, -0x56f99767, URZ ;  /* 0xa906689913057890 */ /* 0x000fe2000fffe03f */
[----:B------:R-:W-:Y:S01]  /*55f0*/  LDSM.16.MT88.4 R88, [R205+0x14000] ;  /* 0x01400000cd58783b */ /* 0x000fe20000004200 */
[----:B------:R-:W-:Y:S01]  /*5600*/  LOP3.LUT R224, R225, UR4, RZ, 0x3c, !PT ;  /* 0x00000004e1e07c12 */ /* 0x000fe2000f8e3cff */
[----:B------:R-:W-:Y:S01]  /*5610*/  IMAD.WIDE.U32 R218, R218, -0x326172a9, RZ ;  /* 0xcd9e8d57dada7825 */ /* 0x000fe200078e00ff */
[----:B------:R-:W-:Y:S01]  /*5620*/  LOP3.LUT R216, R185, UR25, R220, 0x96, !PT ;  /* 0x00000019b9d87c12 */ /* 0x000fe2000f8e96dc */
[----:B------:R-:W-:Y:S02]  /*5630*/  LDSM.16.MT88.4 R96, [R204+0x14000] ;  /* 0x01400000cc60783b */ /* 0x000fe40000004200 */
[----:B------:R-:W-:Y:S01]  /*5640*/  IMAD.WIDE.U32 R224, R224, -0x326172a9, RZ ;  /* 0xcd9e8d57e0e07825 */ /* 0x000fe200078e00ff */
[----:B-1----:R-:W-:Y:S01]  /*5650*/  FMNMX.FTZ R0, R13, R0, !PT ;  /* 0x000000000d007209 */ /* 0x002fe20007810000 */
[----:B------:R-:W-:Y:S02]  /*5660*/  LDSM.16.MT88.4 R72, [R208+0x14000] ;  /* 0x01400000d048783b */ /* 0x000fe40000004200 */
[----:B------:R-:W-:Y:S01]  /*5670*/  IMAD.WIDE.U32 R216, R216, -0x326172a9, RZ ;  /* 0xcd9e8d57d8d87825 */ /* 0x000fe200078e00ff */
[----:B--2---:R-:W-:Y:S01]  /*5680*/  FMNMX.FTZ R7, R15, R6, !PT ;  /* 0x000000060f077209 */ /* 0x004fe20007810000 */
[----:B------:R-:W1:Y:S01]  /*5690*/  SHFL.BFLY PT, R13, R0, 0x1, 0x1f ;  /* 0x0c201f00000d7f89 */ /* 0x000e6200000e0000 */
[----:B------:R-:W-:-:S02]  /*56a0*/  LOP3.LUT R6, R219, UR27, R16, 0x96, !PT ;  /* 0x0000001bdb067c12 */ /* 0x000fc4000f8e9610 */
[----:B------:R-:W-:Y:S01]  /*56b0*/  LOP3.LUT R182, R217, UR22, R218, 0x96, !PT ;  /* 0x00000016d9b67c12 */ /* 0x000fe2000f8e96da */
[----:B------:R-:W2:Y:S01]  /*56c0*/  SHFL.BFLY PT, R2, R7, 0x1, 0x1f ;  /* 0x0c201f0007027f89 */ /* 0x000ea200000e0000 */
[----:B------:R-:W-:Y:S01]  /*56d0*/  LOP3.LUT R222, R225, UR28, R222, 0x96, !PT ;  /* 0x0000001ce1de7c12 */ /* 0x000fe2000f8e96de */
[----:B------:R-:W-:Y:S02]  /*56e0*/  IMAD.WIDE.U32 R186, R6, -0x2daee0ad, RZ ;  /* 0xd2511f5306ba7825 */ /* 0x000fe400078e00ff */
[----:B------:R-:W-:Y:S02]  /*56f0*/  LDSM.16.MT88.4 R16, [R205+0x10800] ;  /* 0x01080000cd10783b */ /* 0x000fe40000004200 */
[----:B------:R-:W-:Y:S01]  /*5700*/  IMAD.WIDE.U32 R182, R182, -0x2daee0ad, RZ ;  /* 0xd2511f53b6b67825 */ /* 0x000fe200078e00ff */
[----:B------:R-:W-:Y:S01]  /*5710*/  LOP3.LUT R184, R187, UR21, R184, 0x96, !PT ;  /* 0x00000015bbb87c12 */ /* 0x000fe2000f8e96b8 */
[----:B------:R-:W-:Y:S02]  /*5720*/  STL.64 [R1+0x78], R28 ;  /* 0x0000781c01007387 */ /* 0x000fe40000100a00 */
[----:B------:R-:W-:Y:S01]  /*5730*/  IMAD.WIDE.U32 R222, R222, -0x2daee0ad, RZ ;  /* 0xd2511f53dede7825 */ /* 0x000fe200078e00ff */
[----:B------:R-:W-:-:S03]  /*5740*/  LOP3.LUT R186, R183, UR7, R186, 0x96, !PT ;  /* 0x00000007b7ba7c12 */ /* 0x000fc6000f8e96ba */
[----:B------:R-:W-:Y:S01]  /*5750*/  IMAD.WIDE.U32 R184, R184, -0x326172a9, RZ ;  /* 0xcd9e8d57b8b87825 */ /* 0x000fe200078e00ff */
[----:B------:R-:W-:-:S03]  /*5760*/  LOP3.LUT R220, R223, UR25, R220, 0x96, !PT ;  /* 0x00000019dfdc7c12 */ /* 0x000fc6000f8e96dc */
[----:B------:R-:W-:Y:S01]  /*5770*/  IMAD.WIDE.U32 R186, R186, -0x326172a9, RZ ;  /* 0xcd9e8d57baba7825 */ /* 0x000fe200078e00ff */
[----:B------:R-:W-:Y:S02]  /*5780*/  LOP3.LUT R216, R185, UR20, R216, 0x96, !PT ;  /* 0x00000014b9d87c12 */ /* 0x000fe4000f8e96d8 */
[----:B-1----:R-:W-:Y:S01]  /*5790*/  FMNMX.FTZ R0, R0, R13, !PT ;  /* 0x0000000d00007209 */ /* 0x002fe20007810000 */
[----:B------:R-:W-:Y:S01]  /*57a0*/  IMAD.WIDE.U32 R220, R220, -0x326172a9, RZ ;  /* 0xcd9e8d57dcdc7825 */ /* 0x000fe200078e00ff */
[----:B------:R-:W-:Y:S02]  /*57b0*/  LOP3.LUT R184, R187, UR6, R184, 0x96, !PT ;  /* 0x00000006bbb87c12 */ /* 0x000fe4000f8e96b8 */
[----:B--2---:R-:W-:Y:S01]  /*57c0*/  FMNMX.FTZ R2, R7, R2, !PT ;  /* 0x0000000207027209 */ /* 0x004fe20007810000 */
[C---:B------:R-:W-:Y:S01]  /*57d0*/  FMUL.FTZ R238, R0.reuse, c[0x0][0x23c] ;  /* 0x00008f0000ee7a20 */ /* 0x040fe20000410000 */
[----:B------:R-:W-:Y:S01]  /*57e0*/  FSETP.NEU.FTZ.AND P1, PT, R0, -INF , PT ;  /* 0xff8000000000780b */ /* 0x000fe20003f3d000 */
[----:B------:R-:W-:-:S03]  /*57f0*/  IMAD.WIDE.U32 R216, R216, -0x2daee0ad, RZ ;  /* 0xd2511f53d8d87825 */ /* 0x000fc600078e00ff */
[----:B------:R-:W-:Y:S01]  /*5800*/  FSEL R238, R238, RZ, P1 ;  /* 0x000000ffeeee7208 */ /* 0x000fe20000800000 */
[C---:B------:R-:W-:Y:S01]  /*5810*/  FMUL.FTZ R234, R2.reuse, c[0x0][0x23c] ;  /* 0x00008f0002ea7a20 */ /* 0x040fe20000410000 */
[----:B------:R-:W-:Y:S01]  /*5820*/  FSETP.NEU.FTZ.AND P1, PT, R2, -INF , PT ;  /* 0xff8000000200780b */ /* 0x000fe20003f3d000 */
[----:B------:R-:W-:Y:S01]  /*5830*/  IMAD.WIDE.U32 R184, R184, -0x2daee0ad, RZ ;  /* 0xd2511f53b8b87825 */ /* 0x000fe200078e00ff */
[----:B------:R-:W-:Y:S02]  /*5840*/  LOP3.LUT R182, R217, UR5, R182, 0x96, !PT ;  /* 0x00000005d9b67c12 */ /* 0x000fe4000f8e96b6 */
[----:B------:R-:W-:Y:S01]  /*5850*/  FSEL R234, R234, RZ, P1 ;  /* 0x000000ffeaea7208 */ /* 0x000fe20000800000 */
[----:B------:R-:W-:Y:S01]  /*5860*/  FFMA.FTZ R244, R45, c[0x0][0x23c], -R238 ;  /* 0x00008f002df47a23 */ /* 0x000fe200000108ee */
[----:B------:R-:W-:Y:S01]  /*5870*/  LOP3.LUT R13, R184, 0xffff, RZ, 0xc0, !PT ;  /* 0x0000ffffb80d7812 */ /* 0x000fe200078ec0ff */
[----:B------:R-:W-:Y:S01]  /*5880*/  IMAD.WIDE.U32 R182, R182, -0x326172a9, RZ ;  /* 0xcd9e8d57b6b67825 */ /* 0x000fe200078e00ff */
[----:B------:R-:W-:-:S02]  /*5890*/  LOP3.LUT R10, R184, 0xff, RZ, 0xc0, !PT ;  /* 0x000000ffb80a7812 */ /* 0x000fc400078ec0ff */
[----:B------:R-:W-:Y:S01]  /*58a0*/  SHF.R.U32.HI R13, RZ, 0x8, R13 ;  /* 0x00000008ff0d7819 */ /* 0x000fe2000001160d */
[--C-:B------:R-:W-:Y:S01]  /*58b0*/  FFMA.FTZ R242, R39, c[0x0][0x23c], -R234.reuse ;  /* 0x00008f0027f27a23 */ /* 0x100fe200000108ea */
[C---:B------:R-:W-:Y:S01]  /*58c0*/  LOP3.LUT R7, R182.reuse, 0xffff, RZ, 0xc0, !PT ;  /* 0x0000ffffb6077812 */ /* 0x040fe200078ec0ff */
[--C-:B------:R-:W-:Y:S01]  /*58d0*/  FFMA.FTZ R239, R65, c[0x0][0x23c], -R234.reuse ;  /* 0x00008f0041ef7a23 */ /* 0x100fe200000108ea */
[----:B------:R-:W-:Y:S01]  /*58e0*/  LOP3.LUT R8, R182, 0xff, RZ, 0xc0, !PT ;  /* 0x000000ffb6087812 */ /* 0x000fe200078ec0ff */
[--C-:B------:R-:W-:Y:S01]  /*58f0*/  FFMA.FTZ R240, R43, c[0x0][0x23c], -R234.reuse ;  /* 0x00008f002bf07a23 */ /* 0x100fe200000108ea */
[----:B------:R-:W-:Y:S01]  /*5900*/  SHF.R.U32.HI R7, RZ, 0x8, R7 ;  /* 0x00000008ff077819 */ /* 0x000fe20000011607 */
[----:B------:R-:W-:Y:S01]  /*5910*/  FFMA.FTZ R233, R61, c[0x0][0x23c], -R234 ;  /* 0x00008f003de97a23 */ /* 0x000fe200000108ea */
[----:B------:R-:W-:Y:S01]  /*5920*/  MUFU.EX2 R242, R242 ;  /* 0x000000f200f27308 */ /* 0x000fe20000000800 */
[--C-:B------:R-:W-:Y:S01]  /*5930*/  FFMA.FTZ R241, R67, c[0x0][0x23c], -R238.reuse ;  /* 0x00008f0043f17a23 */ /* 0x100fe200000108ee */
[----:B------:R-:W-:Y:S01]  /*5940*/  PRMT R8, R8, 0x5410, R7 ;  /* 0x0000541008087816 */ /* 0x000fe20000000007 */
[----:B------:R-:W-:Y:S01]  /*5950*/  FFMA.FTZ R236, R47, c[0x0][0x23c], -R238 ;  /* 0x00008f002fec7a23 */ /* 0x000fe200000108ee */
[----:B------:R-:W-:Y:S01]  /*5960*/  LOP3.LUT R7, R183, UR14, R186, 0x96, !PT ;  /* 0x0000000eb7077c12 */ /* 0x000fe2000f8e96ba */
[----:B------:R-:W-:Y:S01]  /*5970*/  FFMA.FTZ R127, R63, c[0x0][0x23c], -R238 ;  /* 0x00008f003f7f7a23 */ /* 0x000fe200000108ee */
[----:B------:R-:W-:Y:S01]  /*5980*/  PRMT R10, R10, 0x5410, R13 ;  /* 0x000054100a0a7816 */ /* 0x000fe2000000000d */
[--C-:B------:R-:W-:Y:S01]  /*5990*/  HSET2.LE.AND R8, R8, R235.reuse, PT ;  /* 0x000000eb08087233 */ /* 0x100fe20003803000 */
[----:B------:R-:W1:Y:S01]  /*59a0*/  MUFU.EX2 R239, R239 ;  /* 0x000000ef00ef7308 */ /* 0x000e620000000800 */
[----:B------:R-:W-:Y:S01]  /*59b0*/  LOP3.LUT R13, R7, 0xffff, RZ, 0xc0, !PT ;  /* 0x0000ffff070d7812 */ /* 0x000fe200078ec0ff */
[--C-:B------:R-:W-:Y:S01]  /*59c0*/  FFMA.FTZ R237, R11, c[0x0][0x23c], -R234.reuse ;  /* 0x00008f000bed7a23 */ /* 0x100fe200000108ea */
[----:B------:R-:W-:Y:S01]  /*59d0*/  LOP3.LUT R14, R7, 0xff, RZ, 0xc0, !PT ;  /* 0x000000ff070e7812 */ /* 0x000fe200078ec0ff */
[--C-:B------:R-:W-:Y:S01]  /*59e0*/  FFMA.FTZ R180, R57, c[0x0][0x23c], -R234.reuse ;  /* 0x00008f0039b47a23 */ /* 0x100fe200000108ea */
[----:B------:R-:W-:Y:S01]  /*59f0*/  SHF.R.U32.HI R13, RZ, 0x8, R13 ;  /* 0x00000008ff0d7819 */ /* 0x000fe2000001160d */
[----:B------:R-:W-:Y:S01]  /*5a00*/  FFMA.FTZ R181, R9, c[0x0][0x23c], -R234 ;  /* 0x00008f0009b57a23 */ /* 0x000fe200000108ea */
[----:B------:R-:W-:Y:S01]  /*5a10*/  SHF.R.U32.HI R12, RZ, 0x10, R7 ;  /* 0x00000010ff0c7819 */ /* 0x000fe20000011607 */
[----:B------:R-:W-:Y:S01]  /*5a20*/  MUFU.EX2 R240, R240 ;  /* 0x000000f000f07308 */ /* 0x000fe20000000800 */
[----:B------:R-:W-:Y:S01]  /*5a30*/  PRMT R14, R14, 0x5410, R13 ;  /* 0x000054100e0e7816 */ /* 0x000fe2000000000d */
[--C-:B------:R-:W-:Y:S01]  /*5a40*/  FFMA.FTZ R126, R41, c[0x0][0x23c], -R238.reuse ;  /* 0x00008f00297e7a23 */ /* 0x100fe200000108ee */
[----:B------:R-:W-:Y:S01]  /*5a50*/  SHF.R.U32.HI R7, RZ, 0x18, R7 ;  /* 0x00000018ff077819 */ /* 0x000fe20000011607 */
[----:B------:R-:W-:Y:S01]  /*5a60*/  FFMA.FTZ R177, R59, c[0x0][0x23c], -R238 ;  /* 0x00008f003bb17a23 */ /* 0x000fe200000108ee */
[----:B------:R-:W-:Y:S01]  /*5a70*/  LOP3.LUT R12, R12, 0xff, RZ, 0xc0, !PT ;  /* 0x000000ff0c0c7812 */ /* 0x000fe200078ec0ff */
[--C-:B------:R-:W-:Y:S01]  /*5a80*/  HSET2.LE.AND R14, R14, R235.reuse, PT ;  /* 0x000000eb0e0e7233 */ /* 0x100fe20003803000 */
[----:B------:R-:W-:Y:S01]  /*5a90*/  SHF.R.U32.HI R6, RZ, 0x10, R182 ;  /* 0x00000010ff067819 */ /* 0x000fe200000116b6 */
[----:B------:R-:W2:Y:S01]  /*5aa0*/  MUFU.EX2 R233, R233 ;  /* 0x000000e900e97308 */ /* 0x000ea20000000800 */
[----:B-1----:R-:W-:Y:S01]  /*5ab0*/  F2FP.PACK_AB R171, R239, R242 ;  /* 0x000000f2efab723e */ /* 0x002fe200000000ff */
[----:B------:R-:W-:Y:S01]  /*5ac0*/  FFMA.FTZ R178, R77, c[0x0][0x23c], -R234 ;  /* 0x00008f004db27a23 */ /* 0x000fe200000108ea */
[----:B------:R-:W-:Y:S01]  /*5ad0*/  PRMT R12, R12, 0x5410, R7 ;  /* 0x000054100c0c7816 */ /* 0x000fe20000000007 */
[----:B------:R-:W-:Y:S01]  /*5ae0*/  FFMA.FTZ R176, R37, c[0x0][0x23c], -R238 ;  /* 0x00008f0025b07a23 */ /* 0x000fe200000108ee */
[----:B------:R-:W-:Y:S01]  /*5af0*/  PRMT R170, R171, 0x7632, R170 ;  /* 0x00007632abaa7816 */ /* 0x000fe200000000aa */
[----:B------:R-:W-:Y:S01]  /*5b00*/  FFMA.FTZ R179, R79, c[0x0][0x23c], -R238 ;  /* 0x00008f004fb37a23 */ /* 0x000fe200000108ee */
[----:B------:R-:W-:Y:S01]  /*5b10*/  SHF.R.U32.HI R15, RZ, 0x18, R182 ;  /* 0x00000018ff0f7819 */ /* 0x000fe200000116b6 */
[----:B------:R-:W-:Y:S01]  /*5b20*/  MUFU.EX2 R244, R244 ;  /* 0x000000f400f47308 */ /* 0x000fe20000000800 */
[----:B------:R-:W-:Y:S01]  /*5b30*/  PRMT R5, R171, 0x5410, R170 ;  /* 0x00005410ab057816 */ /* 0x000fe200000000aa */
[--C-:B------:R-:W-:Y:S01]  /*5b40*/  HSET2.LE.AND R12, R12, R235.reuse, PT ;  /* 0x000000eb0c0c7233 */ /* 0x100fe20003803000 */
[----:B------:R-:W-:Y:S01]  /*5b50*/  LOP3.LUT R6, R6, 0xff, RZ, 0xc0, !PT ;  /* 0x000000ff06067812 */ /* 0x000fe200078ec0ff */
[----:B------:R-:W-:Y:S01]  /*5b60*/  LDSM.16.MT88.4 R36, [R208+0x10800] ;  /* 0x01080000d024783b */ /* 0x000fe20000004200 */
[----:B------:R-:W-:Y:S01]  /*5b70*/  LOP3.LUT R128, R14, R5, RZ, 0xc0, !PT ;  /* 0x000000050e807212 */ /* 0x000fe200078ec0ff */
[--C-:B------:R-:W-:Y:S01]  /*5b80*/  HSET2.LE.AND R10, R10, R235.reuse, PT ;  /* 0x000000eb0a0a7233 */ /* 0x100fe20003803000 */
[----:B------:R-:W-:Y:S01]  /*5b90*/  PRMT R6, R6, 0x5410, R15 ;  /* 0x0000541006067816 */ /* 0x000fe2000000000f */
[----:B------:R-:W1:Y:S01]  /*5ba0*/  MUFU.EX2 R241, R241 ;  /* 0x000000f100f17308 */ /* 0x000e620000000800 */
[----:B--2---:R-:W-:Y:S01]  /*5bb0*/  F2FP.PACK_AB R173, R233, R240 ;  /* 0x000000f0e9ad723e */ /* 0x004fe200000000ff */
[----:B------:R-:W-:Y:S01]  /*5bc0*/  LDSM.16.MT88.4 R40, [R208+0x12000] ;  /* 0x01200000d028783b */ /* 0x000fe20000004200 */
[----:B------:R-:W-:Y:S01]  /*5bd0*/  SHF.R.U32.HI R7, RZ, 0x18, R184 ;  /* 0x00000018ff077819 */ /* 0x000fe200000116b8 */
[----:B------:R-:W-:Y:S01]  /*5be0*/  HSET2.LE.AND R6, R6, R235, PT ;  /* 0x000000eb06067233 */ /* 0x000fe20003803000 */
[C---:B------:R-:W-:Y:S01]  /*5bf0*/  PRMT R172, R173.reuse, 0x7632, R172 ;  /* 0x00007632adac7816 */ /* 0x040fe200000000ac */
[----:B------:R-:W2:Y:S01]  /*5c00*/  LDSM.16.MT88.4 R56, [R205+0x12000] ;  /* 0x01200000cd38783b */ /* 0x000ea20000004200 */
[----:B------:R-:W-:Y:S01]  /*5c10*/  LOP3.LUT R246, R184, 0xffff, RZ, 0xc0, !PT ;  /* 0x0000ffffb8f67812 */ /* 0x000fe200078ec0ff */
[----:B------:R-:W-:Y:S01]  /*5c20*/  MUFU.EX2 R236, R236 ;  /* 0x000000ec00ec7308 */ /* 0x000fe20000000800 */
[----:B------:R-:W-:Y:S01]  /*5c30*/  PRMT R5, R173, 0x5410, R172 ;  /* 0x00005410ad057816 */ /* 0x000fe200000000ac */
[----:B------:R-:W-:Y:S01]  /*5c40*/  LDSM.16.MT88.4 R64, [R206+0x12800] ;  /* 0x01280000ce40783b */ /* 0x000fe20000004200 */
[----:B------:R-:W-:Y:S01]  /*5c50*/  SHF.R.U32.HI R252, RZ, 0x10, R184 ;  /* 0x00000010fffc7819 */ /* 0x000fe200000116b8 */
[--C-:B------:R-:W-:Y:S01]  /*5c60*/  FFMA.FTZ R232, R123, c[0x0][0x23c], -R234.reuse ;  /* 0x00008f007be87a23 */ /* 0x100fe200000108ea */
[----:B------:R-:W-:Y:S01]  /*5c70*/  LOP3.LUT R130, R8, R5, RZ, 0xc0, !PT ;  /* 0x0000000508827212 */ /* 0x000fe200078ec0ff */
[----:B------:R-:W-:Y:S01]  /*5c80*/  FFMA.FTZ R231, R121, c[0x0][0x23c], -R234 ;  /* 0x00008f0079e77a23 */ /* 0x000fe200000108ea */
[----:B------:R-:W-:Y:S01]  /*5c90*/  LOP3.LUT R5, R185, UR13, R216, 0x96, !PT ;  /* 0x0000000db9057c12 */ /* 0x000fe2000f8e96d8 */
[----:B------:R-:W3:Y:S01]  /*5ca0*/  MUFU.EX2 R127, R127 ;  /* 0x0000007f007f7308 */ /* 0x000ee20000000800 */
[----:B-1----:R-:W-:Y:S01]  /*5cb0*/  F2FP.PACK_AB R175, R241, R244 ;  /* 0x000000f4f1af723e */ /* 0x002fe200000000ff */
[--C-:B------:R-:W-:Y:S01]  /*5cc0*/  FFMA.FTZ R226, R119, c[0x0][0x23c], -R238.reuse ;  /* 0x00008f0077e27a23 */ /* 0x100fe200000108ee */
[----:B------:R-:W-:Y:S01]  /*5cd0*/  SHF.R.U32.HI R8, RZ, 0x10, R5 ;  /* 0x00000010ff087819 */ /* 0x000fe20000011605 */
[----:B------:R-:W-:Y:S01]  /*5ce0*/  FFMA.FTZ R225, R117, c[0x0][0x23c], -R238 ;  /* 0x00008f0075e17a23 */ /* 0x000fe200000108ee */
[----:B------:R-:W-:Y:S01]  /*5cf0*/  PRMT R174, R175, 0x7632, R174 ;  /* 0x00007632afae7816 */ /* 0x000fe200000000ae */
[----:B------:R-:W-:Y:S01]  /*5d00*/  FFMA.FTZ R230, R115, c[0x0][0x23c], -R234 ;  /* 0x00008f0073e67a23 */ /* 0x000fe200000108ea */
[----:B------:R-:W-:Y:S01]  /*5d10*/  LOP3.LUT R9, R5, 0xffff, RZ, 0xc0, !PT ;  /* 0x0000ffff05097812 */ /* 0x000fe200078ec0ff */
[----:B------:R-:W-:Y:S01]  /*5d20*/  MUFU.EX2 R237, R237 ;  /* 0x000000ed00ed7308 */ /* 0x000fe20000000800 */
[----:B------:R-:W-:Y:S01]  /*5d30*/  PRMT R129, R175, 0x5410, R174 ;  /* 0x00005410af817816 */ /* 0x000fe200000000ae */
[----:B------:R-:W-:Y:S01]  /*5d40*/  FFMA.FTZ R229, R113, c[0x0][0x23c], -R234 ;  /* 0x00008f0071e57a23 */ /* 0x000fe200000108ea */
[----:B------:R-:W-:-:S02]  /*5d50*/  LOP3.LUT R14, R5, 0xff, RZ, 0xc0, !PT ;  /* 0x000000ff050e7812 */ /* 0x000fc400078ec0ff */
[----:B------:R-:W-:Y:S02]  /*5d60*/  LOP3.LUT R129, R12, R129, RZ, 0xc0, !PT ;  /* 0x000000810c817212 */ /* 0x000fe400078ec0ff */
[----:B------:R-:W-:Y:S01]  /*5d70*/  SHF.R.U32.HI R12, RZ, 0x10, R184 ;  /* 0x00000010ff0c7819 */ /* 0x000fe200000116b8 */
[----:B------:R-:W1:Y:S01]  /*5d80*/  MUFU.EX2 R180, R180 ;  /* 0x000000b400b47308 */ /* 0x000e620000000800 */
[----:B---3--:R-:W-:Y:S02]  /*5d90*/  F2FP.PACK_AB R33, R127, R236 ;  /* 0x000000ec7f21723e */ /* 0x008fe400000000ff */
[----:B------:R-:W-:Y:S02]  /*5da0*/  SHF.R.U32.HI R5, RZ, 0x18, R5 ;  /* 0x00000018ff057819 */ /* 0x000fe40000011605 */
[C---:B------:R-:W-:Y:S02]  /*5db0*/  PRMT R32, R33.reuse, 0x7632, R32 ;  /* 0x0000763221207816 */ /* 0x040fe40000000020 */
[----:B------:R-:W-:Y:S01]  /*5dc0*/  LOP3.LUT R12, R12, 0xff, RZ, 0xc0, !PT ;  /* 0x000000ff0c0c7812 */ /* 0x000fe200078ec0ff */
[----:B------:R-:W-:Y:S01]  /*5dd0*/  MUFU.EX2 R126, R126 ;  /* 0x0000007e007e7308 */ /* 0x000fe20000000800 */
[----:B------:R-:W-:-:S02]  /*5de0*/  PRMT R131, R33, 0x5410, R32 ;  /* 0x0000541021837816 */ /* 0x000fc40000000020 */
[----:B------:R-:W-:Y:S02]  /*5df0*/  LOP3.LUT R8, R8, 0xff, RZ, 0xc0, !PT ;  /* 0x000000ff08087812 */ /* 0x000fe400078ec0ff */
[----:B------:R-:W-:Y:S02]  /*5e00*/  LOP3.LUT R131, R6, R131, RZ, 0xc0, !PT ;  /* 0x0000008306837212 */ /* 0x000fe400078ec0ff */
[----:B------:R-:W-:Y:S01]  /*5e10*/  PRMT R12, R12, 0x5410, R7 ;  /* 0x000054100c0c7816 */ /* 0x000fe20000000007 */
[----:B------:R-:W3:Y:S01]  /*5e20*/  MUFU.EX2 R177, R177 ;  /* 0x000000b100b17308 */ /* 0x000ee20000000800 */
[----:B------:R-:W-:Y:S02]  /*5e30*/  PRMT R8, R8, 0x5410, R5 ;  /* 0x0000541008087816 */ /* 0x000fe40000000005 */
[----:B------:R-:W4:Y:S01]  /*5e40*/  LDSM.16.MT88.4 R4, [R206+0x10800] ;  /* 0x01080000ce04783b */ /* 0x000f220000004200 */
[----:B------:R-:W-:Y:S01]  /*5e50*/  SHF.R.U32.HI R9, RZ, 0x8, R9 ;  /* 0x00000008ff097819 */ /* 0x000fe20000011609 */
[----:B------:R-:W-:Y:S01]  /*5e60*/  HMMA.16816.F32 R140, R128, R144, RZ ;  /* 0x00000090808c723c */ /* 0x000fe200000018ff */
[----:B-1----:R-:W-:-:S02]  /*5e70*/  F2FP.PACK_AB R167, R180, R237 ;  /* 0x000000edb4a7723e */ /* 0x002fc400000000ff */
[----:B------:R-:W-:Y:S01]  /*5e80*/  MUFU.EX2 R181, R181 ;  /* 0x000000b500b57308 */ /* 0x000fe20000000800 */
[----:B------:R-:W-:Y:S01]  /*5e90*/  PRMT R14, R14, 0x5410, R9 ;  /* 0x000054100e0e7816 */ /* 0x000fe20000000009 */
[--C-:B------:R-:W-:Y:S01]  /*5ea0*/  HSET2.LE.AND R9, R8, R235.reuse, PT ;  /* 0x000000eb08097233 */ /* 0x100fe20003803000 */
[C---:B------:R-:W-:Y:S02]  /*5eb0*/  PRMT R166, R167.reuse, 0x7632, R166 ;  /* 0x00007632a7a67816 */ /* 0x040fe400000000a6 */
[C---:B------:R-:W-:Y:S01]  /*5ec0*/  HMMA.16816.F32 R144, R128.reuse, R146, RZ ;  /* 0x000000928090723c */ /* 0x040fe200000018ff */
[--C-:B------:R-:W-:Y:S01]  /*5ed0*/  HSET2.LE.AND R14, R14, R235.reuse, PT ;  /* 0x000000eb0e0e7233 */ /* 0x100fe20003803000 */
[----:B------:R-:W-:Y:S01]  /*5ee0*/  PRMT R11, R167, 0x5410, R166 ;  /* 0x00005410a70b7816 */ /* 0x000fe200000000a6 */
[----:B------:R-:W1:Y:S01]  /*5ef0*/  MUFU.EX2 R178, R178 ;  /* 0x000000b200b27308 */ /* 0x000e620000000800 */
[----:B---3--:R-:W-:Y:S02]  /*5f00*/  F2FP.PACK_AB R169, R177, R126 ;  /* 0x0000007eb1a9723e */ /* 0x008fe400000000ff */
[----:B------:R-:W-:Y:S01]  /*5f10*/  LOP3.LUT R8, R14, R11, RZ, 0xc0, !PT ;  /* 0x0000000b0e087212 */ /* 0x000fe200078ec0ff */
[----:B------:R-:W-:Y:S01]  /*5f20*/  HSET2.LE.AND R11, R12, R235, PT ;  /* 0x000000eb0c0b7233 */ /* 0x000fe20003803000 */
[C---:B------:R-:W-:Y:S01]  /*5f30*/  PRMT R168, R169.reuse, 0x7632, R168 ;  /* 0x00007632a9a87816 */ /* 0x040fe200000000a8 */
[----:B------:R-:W-:Y:S01]  /*5f40*/  HMMA.16816.F32 R132, R128, R136, RZ ;  /* 0x000000888084723c */ /* 0x000fe200000018ff */
[----:B------:R-:W-:Y:S01]  /*5f50*/  LOP3.LUT R228, R182, 0xffff, RZ, 0xc0, !PT ;  /* 0x0000ffffb6e47812 */ /* 0x000fe200078ec0ff */
[----:B------:R-:W-:Y:S01]  /*5f60*/  MUFU.EX2 R176, R176 ;  /* 0x000000b000b07308 */ /* 0x000fe20000000800 */
[----:B------:R-:W-:-:S02]  /*5f70*/  PRMT R14, R169, 0x5410, R168 ;  /* 0x00005410a90e7816 */ /* 0x000fc400000000a8 */
[----:B------:R-:W-:Y:S02]  /*5f80*/  SHF.R.U32.HI R227, RZ, 0x10, R182 ;  /* 0x00000010ffe37819 */ /* 0x000fe400000116b6 */
[----:B------:R-:W-:Y:S01]  /*5f90*/  LOP3.LUT R9, R9, R14, RZ, 0xc0, !PT ;  /* 0x0000000e09097212 */ /* 0x000fe200078ec0ff */
[----:B------:R-:W-:Y:S02]  /*5fa0*/  HMMA.16816.F32 R136, R128, R138, RZ ;  /* 0x0000008a8088723c */ /* 0x000fe400000018ff */
[----:B------:R-:W3:Y:S01]  /*5fb0*/  MUFU.EX2 R179, R179 ;  /* 0x000000b300b37308 */ /* 0x000ee20000000800 */
[----:B-1----:R-:W-:-:S04]  /*5fc0*/  F2FP.PACK_AB R35, R178, R181 ;  /* 0x000000b5b223723e */ /* 0x002fc800000000ff */
[C---:B------:R-:W-:Y:S01]  /*5fd0*/  PRMT R34, R35.reuse, 0x7632, R34 ;  /* 0x0000763223227816 */ /* 0x040fe20000000022 */
[----:B------:R-:W-:Y:S02]  /*5fe0*/  HMMA.16816.F32 R156, R128, R160, RZ ;  /* 0x000000a0809c723c */ /* 0x000fe400000018ff */
[----:B------:R-:W-:Y:S01]  /*5ff0*/  MUFU.EX2 R232, R232 ;  /* 0x000000e800e87308 */ /* 0x000fe20000000800 */
[----:B------:R-:W-:-:S04]  /*6000*/  PRMT R13, R35, 0x5410, R34 ;  /* 0x00005410230d7816 */ /* 0x000fc80000000022 */
[----:B------:R-:W-:Y:S01]  /*6010*/  LOP3.LUT R10, R10, R13, RZ, 0xc0, !PT ;  /* 0x0000000d0a0a7212 */ /* 0x000fe200078ec0ff */
[C---:B------:R-:W-:Y:S01]  /*6020*/  HMMA.16816.F32 R160, R128.reuse, R162, RZ ;  /* 0x000000a280a0723c */ /* 0x040fe200000018ff */
[----:B------:R-:W1:Y:S01]  /*6030*/  LDSM.16.MT88.4 R12, [R204+0x10800] ;  /* 0x01080000cc0c783b */ /* 0x000e620000004200 */
[----:B---3--:R-:W-:Y:S01]  /*6040*/  F2FP.PACK_AB R165, R179, R176 ;  /* 0x000000b0b3a5723e */ /* 0x008fe200000000ff */
[----:B------:R-:W3:Y:S03]  /*6050*/  MUFU.EX2 R231, R231 ;  /* 0x000000e700e77308 */ /* 0x000ee60000000800 */
[C---:B------:R-:W-:Y:S02]  /*6060*/  PRMT R164, R165.reuse, 0x7632, R164 ;  /* 0x00007632a5a47816 */ /* 0x040fe400000000a4 */
[----:B--2---:R-:W-:Y:S02]  /*6070*/  HMMA.16816.F32 R52, R128, R56, RZ ;  /* 0x000000388034723c */ /* 0x004fe400000018ff */
[----:B------:R-:W-:Y:S01]  /*6080*/  PRMT R44, R165, 0x5410, R164 ;  /* 0x00005410a52c7816 */ /* 0x000fe200000000a4 */
[----:B------:R-:W-:Y:S03]  /*6090*/  MUFU.EX2 R226, R226 ;  /* 0x000000e200e27308 */ /* 0x000fe60000000800 */
[----:B------:R-:W-:-:S02]  /*60a0*/  LOP3.LUT R11, R11, R44, RZ, 0xc0, !PT ;  /* 0x0000002c0b0b7212 */ /* 0x000fc400078ec0ff */
[----:B------:R-:W-:Y:S03]  /*60b0*/  HMMA.16816.F32 R44, R128, R48, RZ ;  /* 0x00000030802c723c */ /* 0x000fe600000018ff */
[----:B------:R-:W2:Y:S05]  /*60c0*/  MUFU.EX2 R225, R225 ;  /* 0x000000e100e17308 */ /* 0x000eaa0000000800 */
[C---:B----4-:R-:W-:Y:S03]  /*60d0*/  HMMA.16816.F32 R140, R8.reuse, R4, R140 ;  /* 0x00000004088c723c */ /* 0x050fe6000000188c */
[----:B------:R-:W-:Y:S05]  /*60e0*/  MUFU.EX2 R230, R230 ;  /* 0x000000e600e67308 */ /* 0x000fea0000000800 */
[C---:B------:R-:W-:Y:S01]  /*60f0*/  HMMA.16816.F32 R144, R8.reuse, R6, R144 ;  /* 0x000000060890723c */ /* 0x040fe20000001890 */
[----:B------:R-:W4:Y:S02]  /*6100*/  LDSM.16.MT88.4 R4, [R208+0x12800] ;  /* 0x01280000d004783b */ /* 0x000f240000004200 */
[----:B------:R-:W1:Y:S05]  /*6110*/  MUFU.EX2 R229, R229 ;  /* 0x000000e500e57308 */ /* 0x000e6a0000000800 */
[C---:B------:R-:W-:Y:S08]  /*6120*/  HMMA.16816.F32 R132, R8.reuse, R36, R132 ;  /* 0x000000240884723c */ /* 0x040ff00000001884 */
[----:B------:R-:W-:Y:S08]  /*6130*/  HMMA.16816.F32 R136, R8, R38, R136 ;  /* 0x000000260888723c */ /* 0x000ff00000001888 */
[C---:B------:R-:W-:Y:S08]  /*6140*/  HMMA.16816.F32 R36, R128.reuse, R40, RZ ;  /* 0x000000288024723c */ /* 0x040ff000000018ff */
[----:B------:R-:W-:Y:S08]  /*6150*/  HMMA.16816.F32 R40, R128, R42, RZ ;  /* 0x0000002a8028723c */ /* 0x000ff000000018ff */
[C---:B-1----:R-:W-:Y:S08]  /*6160*/  HMMA.16816.F32 R156, R8.reuse, R12, R156 ;  /* 0x0000000c089c723c */ /* 0x042ff0000000189c */
[----:B------:R-:W-:Y:S01]  /*6170*/  HMMA.16816.F32 R160, R8, R14, R160 ;  /* 0x0000000e08a0723c */ /* 0x000fe200000018a0 */
[----:B------:R-:W1:Y:S07]  /*6180*/  LDSM.16.MT88.4 R12, [R205+0x12800] ;  /* 0x01280000cd0c783b */ /* 0x000e6e0000004200 */
[----:B------:R-:W-:Y:S08]  /*6190*/  HMMA.16816.F32 R48, R128, R50, RZ ;  /* 0x000000328030723c */ /* 0x000ff000000018ff */
[C---:B----4-:R-:W-:Y:S08]  /*61a0*/  HMMA.16816.F32 R36, R8.reuse, R4, R36 ;  /* 0x000000040824723c */ /* 0x050ff00000001824 */
[----:B------:R-:W-:Y:S01]  /*61b0*/  HMMA.16816.F32 R40, R8, R6, R40 ;  /* 0x000000060828723c */ /* 0x000fe20000001828 */
[----:B------:R-:W4:Y:S07]  /*61c0*/  LDSM.16.MT88.4 R4, [R206+0x14800] ;  /* 0x01480000ce04783b */ /* 0x000f2e0000004200 */
[C---:B------:R-:W-:Y:S08]  /*61d0*/  HMMA.16816.F32 R56, R128.reuse, R58, RZ ;  /* 0x0000003a8038723c */ /* 0x040ff000000018ff */
[C---:B------:R-:W-:Y:S08]  /*61e0*/  HMMA.16816.F32 R76, R128.reuse, R80, RZ ;  /* 0x00000050804c723c */ /* 0x040ff000000018ff */
[----:B------:R-:W-:Y:S08]  /*61f0*/  HMMA.16816.F32 R80, R128, R82, RZ ;  /* 0x000000528050723c */ /* 0x000ff000000018ff */
[C---:B------:R-:W-:Y:S08]  /*6200*/  HMMA.16816.F32 R44, R8.reuse, R64, R44 ;  /* 0x00000040082c723c */ /* 0x040ff0000000182c */
[----:B------:R-:W-:Y:S08]  /*6210*/  HMMA.16816.F32 R48, R8, R66, R48 ;  /* 0x000000420830723c */ /* 0x000ff00000001830 */
[C---:B------:R-:W-:Y:S08]  /*6220*/  HMMA.16816.F32 R60, R128.reuse, R68, RZ ;  /* 0x00000044803c723c */ /* 0x040ff000000018ff */
[C---:B------:R-:W-:Y:S08]  /*6230*/  HMMA.16816.F32 R64, R128.reuse, R70, RZ ;  /* 0x000000468040723c */ /* 0x040ff000000018ff */
[C---:B------:R-:W-:Y:S08]  /*6240*/  HMMA.16816.F32 R148, R128.reuse, R152, RZ ;  /* 0x000000988094723c */ /* 0x040ff000000018ff */
[----:B------:R-:W-:Y:S08]  /*6250*/  HMMA.16816.F32 R152, R128, R154, RZ ;  /* 0x0000009a8098723c */ /* 0x000ff000000018ff */
[C---:B-1----:R-:W-:Y:S08]  /*6260*/  HMMA.16816.F32 R52, R8.reuse, R12, R52 ;  /* 0x0000000c0834723c */ /* 0x042ff00000001834 */
[C---:B------:R-:W-:Y:S01]  /*6270*/  HMMA.16816.F32 R56, R8.reuse, R14, R56 ;  /* 0x0000000e0838723c */ /* 0x040fe20000001838 */
[----:B------:R-:W1:Y:S07]  /*6280*/  LDSM.16.MT88.4 R12, [R205+0x14800] ;  /* 0x01480000cd0c783b */ /* 0x000e6e0000004200 */
[C---:B----4-:R-:W-:Y:S08]  /*6290*/  HMMA.16816.F32 R76, R8.reuse, R4, R76 ;  /* 0x00000004084c723c */ /* 0x050ff0000000184c */
[C---:B------:R-:W-:Y:S01]  /*62a0*/  HMMA.16816.F32 R80, R8.reuse, R6, R80 ;  /* 0x000000060850723c */ /* 0x040fe20000001850 */
[----:B------:R-:W4:Y:S07]  /*62b0*/  LDSM.16.MT88.4 R4, [R204+0x14800] ;  /* 0x01480000cc04783b */ /* 0x000f2e0000004200 */
[C---:B------:R-:W-:Y:S08]  /*62c0*/  HMMA.16816.F32 R60, R8.reuse, R84, R60 ;  /* 0x00000054083c723c */ /* 0x040ff0000000183c */
[----:B------:R-:W-:Y:S08]  /*62d0*/  HMMA.16816.F32 R64, R8, R86, R64 ;  /* 0x000000560840723c */ /* 0x000ff00000001840 */
[----:B------:R-:W-:Y:S08]  /*62e0*/  HMMA.16816.F32 R84, R128, R88, RZ ;  /* 0x000000588054723c */ /* 0x000ff000000018ff */
[C---:B------:R-:W-:Y:S08]  /*62f0*/  HMMA.16816.F32 R148, R8.reuse, R16, R148 ;  /* 0x000000100894723c */ /* 0x040ff00000001894 */
[----:B------:R-:W-:Y:S01]  /*6300*/  HMMA.16816.F32 R152, R8, R18, R152 ;  /* 0x000000120898723c */ /* 0x000fe20000001898 */
[----:B------:R-:W2:Y:S07]  /*6310*/  LDSM.16.MT88.4 R16, [R208+0x14800] ;  /* 0x01480000d010783b */ /* 0x000eae0000004200 */
[C---:B------:R-:W-:Y:S08]  /*6320*/  HMMA.16816.F32 R92, R128.reuse, R96, RZ ;  /* 0x00000060805c723c */ /* 0x040ff000000018ff */
[C---:B------:R-:W-:Y:S08]  /*6330*/  HMMA.16816.F32 R88, R128.reuse, R90, RZ ;  /* 0x0000005a8058723c */ /* 0x040ff000000018ff */
[C---:B------:R-:W-:Y:S08]  /*6340*/  HMMA.16816.F32 R68, R128.reuse, R72, RZ ;  /* 0x000000488044723c */ /* 0x040ff000000018ff */
[----:B------:R-:W-:Y:S08]  /*6350*/  HMMA.16816.F32 R72, R128, R74, RZ ;  /* 0x0000004a8048723c */ /* 0x000ff000000018ff */
[----:B-1----:R-:W-:Y:S07]  /*6360*/  HMMA.16816.F32 R84, R8, R12, R84 ;  /* 0x0000000c0854723c */ /* 0x002fee0000001854 */
[----:B------:R-:W-:Y:S01]  /*6370*/  LOP3.LUT R12, R219, UR27, R224, 0x96, !PT ;  /* 0x0000001bdb0c7c12 */ /* 0x000fe2000f8e96e0 */
[----:B------:R-:W-:Y:S01]  /*6380*/  HMMA.16816.F32 R96, R128, R98, RZ ;  /* 0x000000628060723c */ /* 0x000fe200000018ff */
[----:B------:R-:W-:-:S03]  /*6390*/  FFMA.FTZ R224, R111, c[0x0][0x23c], -R238 ;  /* 0x00008f006fe07a23 */ /* 0x000fc600000108ee */
[----:B------:R-:W-:-:S03]  /*63a0*/  IMAD.WIDE.U32 R12, R12, -0x2daee0ad, RZ ;  /* 0xd2511f530c0c7825 */ /* 0x000fc600078e00ff */
[----:B------:R-:W-:Y:S01]  /*63b0*/  MUFU.EX2 R224, R224 ;  /* 0x000000e000e07308 */ /* 0x000fe20000000800 */
[C---:B----4-:R-:W-:Y:S07]  /*63c0*/  HMMA.16816.F32 R92, R8.reuse, R4, R92 ;  /* 0x00000004085c723c */ /* 0x050fee000000185c */
[----:B------:R-:W-:Y:S01]  /*63d0*/  LOP3.LUT R4, R13, UR21, R222, 0x96, !PT ;  /* 0x000000150d047c12 */ /* 0x000fe2000f8e96de */
[----:B------:R-:W-:Y:S01]  /*63e0*/  HMMA.16816.F32 R88, R8, R14, R88 ;  /* 0x0000000e0858723c */ /* 0x000fe20000001858 */
[----:B------:R-:W-:-:S02]  /*63f0*/  LOP3.LUT R13, R184, 0xff, RZ, 0xc0, !PT ;  /* 0x000000ffb80d7812 */ /* 0x000fc400078ec0ff */
[----:B------:R-:W-:Y:S01]  /*6400*/  SHF.R.U32.HI R5, RZ, 0x18, R184 ;  /* 0x00000018ff057819 */ /* 0x000fe200000116b8 */
[----:B------:R-:W-:Y:S01]  /*6410*/  IMAD.WIDE.U32 R222, R4, -0x326172a9, RZ ;  /* 0xcd9e8d5704de7825 */ /* 0x000fe200078e00ff */
[----:B------:R-:W-:Y:S02]  /*6420*/  LOP3.LUT R4, R221, UR22, R218, 0x96, !PT ;  /* 0x00000016dd047c12 */ /* 0x000fe4000f8e96da */
[----:B------:R-:W-:Y:S01]  /*6430*/  ISETP.GE.U32.AND P2, PT, R20, R13, PT ;  /* 0x0000000d1400720c */ /* 0x000fe20003f46070 */
[----:B--2---:R-:W-:Y:S01]  /*6440*/  HMMA.16816.F32 R72, R8, R18, R72 ;  /* 0x000000120848723c */ /* 0x004fe20000001848 */
[----:B------:R-:W-:-:S05]  /*6450*/  LOP3.LUT R14, R223, UR20, R220, 0x96, !PT ;  /* 0x00000014df0e7c12 */ /* 0x000fca000f8e96dc */
[----:B------:R-:W-:Y:S01]  /*6460*/  IMAD.WIDE.U32 R14, R14, -0x2daee0ad, RZ ;  /* 0xd2511f530e0e7825 */ /* 0x000fe200078e00ff */
[----:B------:R-:W-:Y:S01]  /*6470*/  LOP3.LUT R19, R185, UR13, R216, 0x96, !PT ;  /* 0x0000000db9137c12 */ /* 0x000fe2000f8e96d8 */
[----:B------:R-:W-:Y:S02]  /*6480*/  HMMA.16816.F32 R96, R8, R6, R96 ;  /* 0x000000060860723c */ /* 0x000fe40000001860 */
[----:B------:R-:W-:Y:S01]  /*6490*/  IMAD.WIDE.U32 R184, R4, -0x2daee0ad, RZ ;  /* 0xd2511f5304b87825 */ /* 0x000fe200078e00ff */
[----:B------:R-:W-:Y:S01]  /*64a0*/  SHF.R.U32.HI R4, RZ, 0x18, R182 ;  /* 0x00000018ff047819 */ /* 0x000fe200000116b6 */
[----:B------:R-:W-:-:S03]  /*64b0*/  @!P2 HADD2 R117, -R35.H0_H0, -RZ.H0_H0 ;  /* 0xa00000ff2375a230 */ /* 0x000fc60000000900 */
[----:B------:R-:W-:Y:S01]  /*64c0*/  LOP3.LUT R15, R15, UR5, R184, 0x96, !PT ;  /* 0x000000050f0f7c12 */ /* 0x000fe2000f8e96b8 */
[----:B------:R-:W-:Y:S01]  /*64d0*/  HMMA.16816.F32 R68, R8, R16, R68 ;  /* 0x000000100844723c */ /* 0x000fe20000001844 */
[----:B------:R-:W-:Y:S02]  /*64e0*/  LOP3.LUT R12, R185, UR7, R12, 0x96, !PT ;  /* 0x00000007b90c7c12 */ /* 0x000fe4000f8e960c */
[----:B------:R-:W-:Y:S01]  /*64f0*/  LOP3.LUT R6, R183, UR14, R186, 0x96, !PT ;  /* 0x0000000eb7067c12 */ /* 0x000fe2000f8e96ba */
[----:B------:R-:W-:Y:S01]  /*6500*/  IMAD.WIDE.U32 R186, R15, -0x326172a9, RZ ;  /* 0xcd9e8d570fba7825 */ /* 0x000fe200078e00ff */
[----:B------:R-:W-:Y:S02]  /*6510*/  LOP3.LUT R7, R182, 0xff, RZ, 0xc0, !PT ;  /* 0x000000ffb6077812 */ /* 0x000fe400078ec0ff */
[----:B------:R-:W-:Y:S01]  /*6520*/  LOP3.LUT R17, R221, UR22, R218, 0x96, !PT ;  /* 0x00000016dd117c12 */ /* 0x000fe2000f8e96da */
[----:B------:R-:W-:Y:S01]  /*6530*/  IMAD.WIDE.U32 R28, R12, -0x326172a9, RZ ;  /* 0xcd9e8d570c1c7825 */ /* 0x000fe200078e00ff */
[----:B------:R-:W-:-:S02]  /*6540*/  LOP3.LUT R13, R186, 0xff, RZ, 0xc0, !PT ;  /* 0x000000ffba0d7812 */ /* 0x000fc400078ec0ff */
[----:B------:R-:W-:Y:S01]  /*6550*/  SHF.R.U32.HI R183, RZ, 0x18, R186 ;  /* 0x00000018ffb77819 */ /* 0x000fe200000116ba */
[----:B------:R-:W-:Y:S01]  /*6560*/  FFMA.FTZ R221, R101, c[0x0][0x23c], -R238 ;  /* 0x00008f0065dd7a23 */ /* 0x000fe200000108ee */
[----:B------:R-:W-:Y:S02]  /*6570*/  LOP3.LUT R15, R187, UR14, R28, 0x96, !PT ;  /* 0x0000000ebb0f7c12 */ /* 0x000fe4000f8e961c */
[----:B------:R-:W-:Y:S02]  /*6580*/  ISETP.GE.U32.AND P1, PT, R20, R13, PT ;  /* 0x0000000d1400720c */ /* 0x000fe40003f26070 */
[----:B------:R-:W-:Y:S01]  /*6590*/  LOP3.LUT R13, R186, 0xffff, RZ, 0xc0, !PT ;  /* 0x0000ffffba0d7812 */ /* 0x000fe200078ec0ff */
[----:B------:R-:W-:Y:S01]  /*65a0*/  MUFU.EX2 R221, R221 ;  /* 0x000000dd00dd7308 */ /* 0x000fe20000000800 */
[----:B------:R-:W-:Y:S02]  /*65b0*/  LOP3.LUT R187, R15, 0xff, RZ, 0xc0, !PT ;  /* 0x000000ff0fbb7812 */ /* 0x000fe400078ec0ff */
[----:B------:R-:W-:-:S02]  /*65c0*/  ISETP.GE.U32.AND P3, PT, R20, R183, PT ;  /* 0x000000b71400720c */ /* 0x000fc40003f66070 */
[----:B------:R-:W-:Y:S02]  /*65d0*/  ISETP.GE.U32.AND P4, PT, R20, R187, PT ;  /* 0x000000bb1400720c */ /* 0x000fe40003f86070 */
[----:B------:R-:W-:Y:S02]  /*65e0*/  LOP3.LUT R183, R15, 0xffff, RZ, 0xc0, !PT ;  /* 0x0000ffff0fb77812 */ /* 0x000fe400078ec0ff */
[----:B---3--:R-:W-:Y:S02]  /*65f0*/  F2FP.PACK_AB R218, R231, R232 ;  /* 0x000000e8e7da723e */ /* 0x008fe400000000ff */
[----:B------:R-:W-:Y:S02]  /*6600*/  SHF.R.U32.HI R183, RZ, 0x8, R183 ;  /* 0x00000008ffb77819 */ /* 0x000fe400000116b7 */
[----:B------:R-:W-:Y:S02]  /*6610*/  PRMT R217, R218, 0x7632, R217 ;  /* 0x00007632dad97816 */ /* 0x000fe400000000d9 */
[----:B------:R-:W-:-:S02]  /*6620*/  LOP3.LUT R183, R183, 0xffff, RZ, 0xc0, !PT ;  /* 0x0000ffffb7b77812 */ /* 0x000fc400078ec0ff */
[----:B------:R-:W-:Y:S01]  /*6630*/  PRMT R12, R218, 0x5410, R217 ;  /* 0x00005410da0c7816 */ /* 0x000fe200000000d9 */
[----:B------:R-:W-:Y:S01]  /*6640*/  @!P4 HADD2 R125, -R218.H0_H0, -RZ.H0_H0 ;  /* 0xa00000ffda7dc230 */ /* 0x000fe20000000900 */
[C---:B------:R-:W-:Y:S02]  /*6650*/  ISETP.GE.U32.AND P6, PT, R20.reuse, R183, PT ;  /* 0x000000b71400720c */ /* 0x040fe40003fc6070 */
[----:B------:R-:W-:Y:S02]  /*6660*/  SHF.R.U32.HI R183, RZ, 0x18, R15 ;  /* 0x00000018ffb77819 */ /* 0x000fe4000001160f */
[----:B------:R-:W-:Y:S02]  /*6670*/  @!P4 PRMT R218, R125, 0x5410, RZ ;  /* 0x000054107ddac816 */ /* 0x000fe400000000ff */
[----:B------:R-:W-:Y:S02]  /*6680*/  ISETP.GE.U32.AND P4, PT, R20, R183, PT ;  /* 0x000000b71400720c */ /* 0x000fe40003f86070 */
[----:B------:R-:W-:-:S02]  /*6690*/  LOP3.LUT R16, R223, UR20, R220, 0x96, !PT ;  /* 0x00000014df107c12 */ /* 0x000fc4000f8e96dc */
[----:B------:R-:W-:Y:S02]  /*66a0*/  F2FP.PACK_AB R220, R225, R226 ;  /* 0x000000e2e1dc723e */ /* 0x000fe400000000ff */
[----:B------:R-:W-:Y:S01]  /*66b0*/  SHF.R.U32.HI R15, RZ, 0x10, R15 ;  /* 0x00000010ff0f7819 */ /* 0x000fe2000001160f */
[----:B------:R-:W-:Y:S01]  /*66c0*/  @!P6 HADD2 R124, -R217.H0_H0, -RZ.H0_H0 ;  /* 0xa00000ffd97ce230 */ /* 0x000fe20000000900 */
[----:B------:R-:W-:Y:S02]  /*66d0*/  PRMT R219, R220, 0x7632, R219 ;  /* 0x00007632dcdb7816 */ /* 0x000fe400000000db */
[----:B------:R-:W-:Y:S02]  /*66e0*/  LOP3.LUT R15, R15, 0xff, RZ, 0xc0, !PT ;  /* 0x000000ff0f0f7812 */ /* 0x000fe400078ec0ff */
[----:B------:R-:W-:Y:S01]  /*66f0*/  SHF.R.U32.HI R13, RZ, 0x8, R13 ;  /* 0x00000008ff0d7819 */ /* 0x000fe2000001160d */
[----:B------:R-:W-:Y:S01]  /*6700*/  @!P4 HADD2 R123, -R219.H0_H0, -RZ.H0_H0 ;  /* 0xa00000ffdb7bc230 */ /* 0x000fe20000000900 */
[----:B------:R-:W-:-:S02]  /*6710*/  @!P6 PRMT R217, R124, 0x5410, RZ ;  /* 0x000054107cd9e816 */ /* 0x000fc400000000ff */
[----:B------:R-:W-:Y:S02]  /*6720*/  ISETP.GE.U32.AND P6, PT, R20, R15, PT ;  /* 0x0000000f1400720c */ /* 0x000fe40003fc6070 */
[----:B------:R-:W-:Y:S02]  /*6730*/  LOP3.LUT R15, R13, 0xffff, RZ, 0xc0, !PT ;  /* 0x0000ffff0d0f7812 */ /* 0x000fe400078ec0ff */
[----:B------:R-:W-:Y:S02]  /*6740*/  PRMT R13, R220, 0x5410, R219 ;  /* 0x00005410dc0d7816 */ /* 0x000fe400000000db */
[----:B------:R-:W-:Y:S01]  /*6750*/  @!P4 PRMT R219, R123, 0x5410, RZ ;  /* 0x000054107bdbc816 */ /* 0x000fe200000000ff */
[----:B------:R-:W-:Y:S01]  /*6760*/  IMAD.MOV.U32 R123, RZ, RZ, R223 ;  /* 0x000000ffff7b7224 */ /* 0x000fe200078e00df */
[----:B------:R-:W-:Y:S01]  /*6770*/  LOP3.LUT R124, R29, UR6, R222, 0x96, !PT ;  /* 0x000000061d7c7c12 */ /* 0x000fe2000f8e96de */
[----:B------:R-:W-:Y:S01]  /*6780*/  FFMA.FTZ R223, R109, c[0x0][0x23c], -R238 ;  /* 0x00008f006ddf7a23 */ /* 0x000fe200000108ee */
[----:B------:R-:W-:-:S02]  /*6790*/  ISETP.GE.U32.AND P4, PT, R20, R15, PT ;  /* 0x0000000f1400720c */ /* 0x000fc40003f86070 */
[----:B------:R-:W-:Y:S01]  /*67a0*/  F2FP.PACK_AB R187, R229, R230 ;  /* 0x000000e6e5bb723e */ /* 0x000fe200000000ff */
[----:B------:R-:W-:Y:S01]  /*67b0*/  IMAD.WIDE.U32 R124, R124, -0x2daee0ad, RZ ;  /* 0xd2511f537c7c7825 */ /* 0x000fe200078e00ff */
[----:B------:R-:W-:Y:S01]  /*67c0*/  @!P6 HADD2 R122, -R220.H0_H0, -RZ.H0_H0 ;  /* 0xa00000ffdc7ae230 */ /* 0x000fe20000000900 */
[----:B------:R-:W1:Y:S01]  /*67d0*/  MUFU.EX2 R223, R223 ;  /* 0x000000df00df7308 */ /* 0x000e620000000800 */
[----:B------:R-:W-:Y:S01]  /*67e0*/  SHF.R.U32.HI R185, RZ, 0x10, R186 ;  /* 0x00000010ffb97819 */ /* 0x000fe200000116ba */
[----:B------:R-:W-:Y:S01]  /*67f0*/  @!P1 HADD2 R121, -R187.H0_H0, -RZ.H0_H0 ;  /* 0xa00000ffbb799230 */ /* 0x000fe20000000900 */
[----:B------:R-:W-:Y:S02]  /*6800*/  LOP3.LUT R18, R125, UR13, R14, 0x96, !PT ;  /* 0x0000000d7d127c12 */ /* 0x000fe4000f8e960e */
[----:B------:R-:W-:Y:S02]  /*6810*/  LOP3.LUT R14, R19, 0xffff, RZ, 0xc0, !PT ;  /* 0x0000ffff130e7812 */ /* 0x000fe400078ec0ff */
[----:B------:R-:W-:-:S02]  /*6820*/  SHF.R.U32.HI R15, RZ, 0x10, R18 ;  /* 0x00000010ff0f7819 */ /* 0x000fc40000011612 */
[----:B------:R-:W-:Y:S02]  /*6830*/  SHF.R.U32.HI R14, RZ, 0x8, R14 ;  /* 0x00000008ff0e7819 */ /* 0x000fe4000001160e */
[----:B------:R-:W-:Y:S02]  /*6840*/  LOP3.LUT R15, R15, 0xff, RZ, 0xc0, !PT ;  /* 0x000000ff0f0f7812 */ /* 0x000fe400078ec0ff */
[----:B------:R-:W-:Y:S01]  /*6850*/  @!P6 PRMT R220, R122, 0x5410, RZ ;  /* 0x000054107adce816 */ /* 0x000fe200000000ff */
[----:B------:R-:W-:Y:S01]  /*6860*/  IMAD.MOV.U32 R122, RZ, RZ, R222 ;  /* 0x000000ffff7a7224 */ /* 0x000fe200078e00de */
[----:B------:R-:W-:Y:S01]  /*6870*/  PRMT R186, R187, 0x7632, R186 ;  /* 0x00007632bbba7816 */ /* 0x000fe200000000ba */
[----:B------:R-:W-:Y:S01]  /*6880*/  FFMA.FTZ R222, R103, c[0x0][0x23c], -R238 ;  /* 0x00008f0067de7a23 */ /* 0x000fe200000108ee */
[----:B-1----:R-:W-:Y:S02]  /*6890*/  F2FP.PACK_AB R216, R223, R224 ;  /* 0x000000e0dfd8723e */ /* 0x002fe400000000ff */
[----:B------:R-:W-:Y:S01]  /*68a0*/  ISETP.GE.U32.AND P6, PT, R20, R15, PT ;  /* 0x0000000f1400720c */ /* 0x000fe20003fc6070 */
[----:B------:R-:W-:Y:S01]  /*68b0*/  @!P4 HADD2 R120, -R186.H0_H0, -RZ.H0_H0 ;  /* 0xa00000ffba78c230 */ /* 0x000fe20000000900 */
[----:B------:R-:W-:Y:S01]  /*68c0*/  LOP3.LUT R15, R14, 0xffff, RZ, 0xc0, !PT ;  /* 0x0000ffff0e0f7812 */ /* 0x000fe200078ec0ff */
[----:B------:R-:W1:Y:S01]  /*68d0*/  MUFU.EX2 R222, R222 ;  /* 0x000000de00de7308 */ /* 0x000e620000000800 */
[----:B------:R-:W-:-:S02]  /*68e0*/  PRMT R215, R216, 0x7632, R215 ;  /* 0x00007632d8d77816 */ /* 0x000fc400000000d7 */
[----:B------:R-:W-:Y:S02]  /*68f0*/  PRMT R14, R187, 0x5410, R186 ;  /* 0x00005410bb0e7816 */ /* 0x000fe400000000ba */
[----:B------:R-:W-:Y:S01]  /*6900*/  @!P1 PRMT R187, R121, 0x5410, RZ ;  /* 0x0000541079bb9816 */ /* 0x000fe200000000ff */
[----:B------:R-:W-:Y:S01]  /*6910*/  @!P3 HADD2 R119, -R215.H0_H0, -RZ.H0_H0 ;  /* 0xa00000ffd777b230 */ /* 0x000fe20000000900 */
[----:B------:R-:W-:Y:S02]  /*6920*/  ISETP.GE.U32.AND P1, PT, R20, R15, PT ;  /* 0x0000000f1400720c */ /* 0x000fe40003f26070 */
[----:B------:R-:W-:Y:S02]  /*6930*/  LOP3.LUT R15, R18, 0xff, RZ, 0xc0, !PT ;  /* 0x000000ff120f7812 */ /* 0x000fe400078ec0ff */
[----:B------:R-:W-:Y:S01]  /*6940*/  @!P4 PRMT R186, R120, 0x5410, RZ ;  /* 0x0000541078bac816 */ /* 0x000fe200000000ff */
[----:B------:R-:W-:Y:S01]  /*6950*/  IMAD.MOV.U32 R120, RZ, RZ, R228 ;  /* 0x000000ffff787224 */ /* 0x000fe200078e00e4 */
[----:B------:R-:W-:Y:S01]  /*6960*/  SHF.R.U32.HI R121, RZ, 0x18, R18 ;  /* 0x00000018ff797819 */ /* 0x000fe20000011612 */
[----:B------:R-:W-:Y:S01]  /*6970*/  FFMA.FTZ R228, R107, c[0x0][0x23c], -R234 ;  /* 0x00008f006be47a23 */ /* 0x000fe200000108ea */
[----:B------:R-:W-:-:S02]  /*6980*/  LOP3.LUT R185, R185, 0xff, RZ, 0xc0, !PT ;  /* 0x000000ffb9b97812 */ /* 0x000fc400078ec0ff */
[----:B------:R-:W-:Y:S02]  /*6990*/  ISETP.GE.U32.AND P4, PT, R20, R15, PT ;  /* 0x0000000f1400720c */ /* 0x000fe40003f86070 */
[----:B------:R-:W-:Y:S01]  /*69a0*/  PRMT R15, R216, 0x5410, R215 ;  /* 0x00005410d80f7816 */ /* 0x000fe200000000d7 */
[----:B------:R-:W-:Y:S01]  /*69b0*/  MUFU.EX2 R228, R228 ;  /* 0x000000e400e47308 */ /* 0x000fe20000000800 */
[----:B------:R-:W-:Y:S01]  /*69c0*/  @!P3 PRMT R215, R119, 0x5410, RZ ;  /* 0x0000541077d7b816 */ /* 0x000fe200000000ff */
[----:B------:R-:W-:Y:S01]  /*69d0*/  @!P1 HADD2 R103, -R166.H0_H0, -RZ.H0_H0 ;  /* 0xa00000ffa6679230 */ /* 0x000fe20000000900 */
[C---:B------:R-:W-:Y:S01]  /*69e0*/  ISETP.GE.U32.AND P3, PT, R20.reuse, R121, PT ;  /* 0x000000791400720c */ /* 0x040fe20003f66070 */
[----:B------:R-:W-:Y:S01]  /*69f0*/  IMAD.MOV.U32 R121, RZ, RZ, R227 ;  /* 0x000000ffff797224 */ /* 0x000fe200078e00e3 */
[----:B------:R-:W-:Y:S01]  /*6a00*/  ISETP.GE.U32.AND P5, PT, R20, R185, PT ;  /* 0x000000b91400720c */ /* 0x000fe20003fa6070 */
[----:B------:R-:W-:Y:S01]  /*6a10*/  FFMA.FTZ R227, R105, c[0x0][0x23c], -R234 ;  /* 0x00008f0069e37a23 */ /* 0x000fe200000108ea */
[----:B------:R-:W-:-:S02]  /*6a20*/  LOP3.LUT R18, R18, 0xffff, RZ, 0xc0, !PT ;  /* 0x0000ffff12127812 */ /* 0x000fc400078ec0ff */
[----:B-1----:R-:W-:Y:S02]  /*6a30*/  F2FP.PACK_AB R185, R221, R222 ;  /* 0x000000deddb9723e */ /* 0x002fe400000000ff */
[----:B------:R-:W-:Y:S01]  /*6a40*/  SHF.R.U32.HI R18, RZ, 0x8, R18 ;  /* 0x00000008ff127819 */ /* 0x000fe20000011612 */
[----:B------:R-:W1:Y:S01]  /*6a50*/  MUFU.EX2 R227, R227 ;  /* 0x000000e300e37308 */ /* 0x000e620000000800 */
[----:B------:R-:W-:Y:S01]  /*6a60*/  PRMT R184, R185, 0x7632, R184 ;  /* 0x00007632b9b87816 */ /* 0x000fe200000000b8 */
[----:B------:R-:W-:Y:S01]  /*6a70*/  @!P6 HADD2 R102, -R185.H0_H0, -RZ.H0_H0 ;  /* 0xa00000ffb966e230 */ /* 0x000fe20000000900 */
[----:B------:R-:W-:Y:S02]  /*6a80*/  LOP3.LUT R119, R18, 0xffff, RZ, 0xc0, !PT ;  /* 0x0000ffff12777812 */ /* 0x000fe400078ec0ff */
[----:B------:R-:W-:Y:S01]  /*6a90*/  @!P1 PRMT R166, R103, 0x5410, RZ ;  /* 0x0000541067a69816 */ /* 0x000fe200000000ff */
[----:B------:R-:W-:Y:S01]  /*6aa0*/  @!P5 HADD2 R118, -R216.H0_H0, -RZ.H0_H0 ;  /* 0xa00000ffd876d230 */ /* 0x000fe20000000900 */
[----:B------:R-:W-:Y:S01]  /*6ab0*/  LOP3.LUT R103, R6, 0xff, RZ, 0xc0, !PT ;  /* 0x000000ff06677812 */ /* 0x000fe200078ec0ff */
[----:B------:R-:W-:Y:S01]  /*6ac0*/  @!P3 HADD2 R107, -R184.H0_H0, -RZ.H0_H0 ;  /* 0xa00000ffb86bb230 */ /* 0x000fe20000000900 */
[----:B------:R-:W-:-:S02]  /*6ad0*/  @!P2 PRMT R35, R117, 0x5410, RZ ;  /* 0x000054107523a816 */ /* 0x000fc400000000ff */
[----:B------:R-:W-:Y:S02]  /*6ae0*/  @!P5 PRMT R216, R118, 0x5410, RZ ;  /* 0x0000541076d8d816 */ /* 0x000fe400000000ff */
[----:B------:R-:W-:Y:S02]  /*6af0*/  ISETP.GE.U32.AND P5, PT, R20, R119, PT ;  /* 0x000000771400720c */ /* 0x000fe40003fa6070 */
[----:B------:R-:W-:Y:S02]  /*6b00*/  LOP3.LUT R119, R19, 0xff, RZ, 0xc0, !PT ;  /* 0x000000ff13777812 */ /* 0x000fe400078ec0ff */
[----:B-1----:R-:W-:Y:S02]  /*6b10*/  F2FP.PACK_AB R183, R227, R228 ;  /* 0x000000e4e3b7723e */ /* 0x002fe400000000ff */
[----:B------:R-:W-:Y:S02]  /*6b20*/  LOP3.LUT R118, R124, 0xffff, RZ, 0xc0, !PT ;  /* 0x0000ffff7c767812 */ /* 0x000fe400078ec0ff */
[----:B------:R-:W-:Y:S01]  /*6b30*/  PRMT R182, R183, 0x7632, R182 ;  /* 0x00007632b7b67816 */ /* 0x000fe200000000b6 */
[----:B------:R-:W-:Y:S01]  /*6b40*/  @!P4 HADD2 R115, -R183.H0_H0, -RZ.H0_H0 ;  /* 0xa00000ffb773c230 */ /* 0x000fe20000000900 */
[----:B------:R-:W-:-:S02]  /*6b50*/  SHF.R.U32.HI R118, RZ, 0x8, R118 ;  /* 0x00000008ff767819 */ /* 0x000fc40000011676 */
[----:B------:R-:W-:Y:S01]  /*6b60*/  PRMT R18, R183, 0x5410, R182 ;  /* 0x00005410b7127816 */ /* 0x000fe200000000b6 */
[----:B------:R-:W-:Y:S01]  /*6b70*/  @!P5 HADD2 R114, -R182.H0_H0, -RZ.H0_H0 ;  /* 0xa00000ffb672d230 */ /* 0x000fe20000000900 */
[----:B------:R-:W-:Y:S02]  /*6b80*/  @!P4 PRMT R183, R115, 0x5410, RZ ;  /* 0x0000541073b7c816 */ /* 0x000fe400000000ff */
[----:B------:R-:W-:Y:S02]  /*6b90*/  SHF.R.U32.HI R115, RZ, 0x18, R19 ;  /* 0x00000018ff737819 */ /* 0x000fe40000011613 */
[----:B------:R-:W-:Y:S02]  /*6ba0*/  ISETP.GE.U32.AND P4, PT, R20, R119, PT ;  /* 0x000000771400720c */ /* 0x000fe40003f86070 */
[----:B------:R-:W-:Y:S01]  /*6bb0*/  @!P5 PRMT R182, R114, 0x5410, RZ ;  /* 0x0000541072b6d816 */ /* 0x000fe200000000ff */
[----:B------:R-:W-:Y:S01]  /*6bc0*/  IMAD.MOV.U32 R114, RZ, RZ, R121 ;  /* 0x000000ffff727224 */ /* 0x000fe200078e0079 */
[----:B------:R-:W-:-:S02]  /*6bd0*/  ISETP.GE.U32.AND P5, PT, R20, R115, PT ;  /* 0x000000731400720c */ /* 0x000fc40003fa6070 */
[----:B------:R-:W-:Y:S02]  /*6be0*/  SHF.R.U32.HI R115, RZ, 0x10, R19 ;  /* 0x00000010ff737819 */ /* 0x000fe40000011613 */
[----:B------:R-:W-:Y:S02]  /*6bf0*/  PRMT R19, R185, 0x5410, R184 ;  /* 0x00005410b9137816 */ /* 0x000fe400000000b8 */
[----:B------:R-:W-:Y:S02]  /*6c00*/  LOP3.LUT R115, R115, 0xff, RZ, 0xc0, !PT ;  /* 0x000000ff73737812 */ /* 0x000fe400078ec0ff */
[----:B------:R-:W-:Y:S01]  /*6c10*/  @!P3 PRMT R184, R107, 0x5410, RZ ;  /* 0x000054106bb8b816 */ /* 0x000fe200000000ff */
[----:B------:R-:W-:Y:S01]  /*6c20*/  @!P4 HADD2 R104, -R167.H0_H0, -RZ.H0_H0 ;  /* 0xa00000ffa768c230 */ /* 0x000fe20000000900 */
[----:B------:R-:W-:Y:S02]  /*6c30*/  ISETP.GE.U32.AND P3, PT, R20, R115, PT ;  /* 0x000000731400720c */ /* 0x000fe40003f66070 */
[----:B------:R-:W-:Y:S01]  /*6c40*/  SHF.R.U32.HI R107, RZ, 0x10, R6 ;  /* 0x00000010ff6b7819 */ /* 0x000fe20000011606 */
[----:B------:R-:W-:Y:S01]  /*6c50*/  @!P5 HADD2 R105, -R168.H0_H0, -RZ.H0_H0 ;  /* 0xa00000ffa869d230 */ /* 0x000fe20000000900 */
[----:B------:R-:W-:-:S02]  /*6c60*/  @!P4 PRMT R167, R104, 0x5410, RZ ;  /* 0x0000541068a7c816 */ /* 0x000fc400000000ff */
[----:B------:R-:W-:Y:S02]  /*6c70*/  ISETP.GE.U32.AND P4, PT, R20, R103, PT ;  /* 0x000000671400720c */ /* 0x000fe40003f86070 */
[----:B------:R-:W-:Y:S02]  /*6c80*/  SHF.R.U32.HI R103, RZ, 0x18, R6 ;  /* 0x00000018ff677819 */ /* 0x000fe40000011606 */
[----:B------:R-:W-:Y:S02]  /*6c90*/  LOP3.LUT R6, R6, 0xffff, RZ, 0xc0, !PT ;  /* 0x0000ffff06067812 */ /* 0x000fe400078ec0ff */
[----:B------:R-:W-:Y:S01]  /*6ca0*/  LOP3.LUT R107, R107, 0xff, RZ, 0xc0, !PT ;  /* 0x000000ff6b6b7812 */ /* 0x000fe200078ec0ff */
[----:B------:R-:W-:Y:S01]  /*6cb0*/  @!P3 HADD2 R106, -R169.H0_H0, -RZ.H0_H0 ;  /* 0xa00000ffa96ab230 */ /* 0x000fe20000000900 */
[----:B------:R-:W-:Y:S02]  /*6cc0*/  SHF.R.U32.HI R6, RZ, 0x8, R6 ;  /* 0x00000008ff067819 */ /* 0x000fe40000011606 */
[----:B------:R-:W-:-:S02]  /*6cd0*/  @!P6 PRMT R185, R102, 0x5410, RZ ;  /* 0x0000541066b9e816 */ /* 0x000fc400000000ff */
[C---:B------:R-:W-:Y:S01]  /*6ce0*/  ISETP.GE.U32.AND P6, PT, R20.reuse, R107, PT ;  /* 0x0000006b1400720c */ /* 0x040fe20003fc6070 */
[----:B------:R-:W-:Y:S01]  /*6cf0*/  @!P4 HADD2 R101, -R171.H0_H0, -RZ.H0_H0 ;  /* 0xa00000ffab65c230 */ /* 0x000fe20000000900 */
[----:B------:R-:W-:Y:S02]  /*6d00*/  ISETP.GE.U32.AND P1, PT, R20, R103, PT ;  /* 0x000000671400720c */ /* 0x000fe40003f26070 */
[----:B------:R-:W-:Y:S02]  /*6d10*/  @!P3 PRMT R169, R106, 0x5410, RZ ;  /* 0x000054106aa9b816 */ /* 0x000fe400000000ff */
[----:B------:R-:W-:Y:S02]  /*6d20*/  @!P5 PRMT R168, R105, 0x5410, RZ ;  /* 0x0000541069a8d816 */ /* 0x000fe400000000ff */
[----:B------:R-:W-:Y:S01]  /*6d30*/  LOP3.LUT R103, R6, 0xffff, RZ, 0xc0, !PT ;  /* 0x0000ffff06677812 */ /* 0x000fe200078ec0ff */
[----:B------:R-:W1:Y:S01]  /*6d40*/  LDSM.16.MT88.4 R104, [R208+0x16000] ;  /* 0x01600000d068783b */ /* 0x000e620000004200 */
[----:B------:R-:W-:-:S02]  /*6d50*/  @!P4 PRMT R171, R101, 0x5410, RZ ;  /* 0x0000541065abc816 */ /* 0x000fc400000000ff */
[C---:B------:R-:W-:Y:S01]  /*6d60*/  ISETP.GE.U32.AND P3, PT, R20.reuse, R103, PT ;  /* 0x000000671400720c */ /* 0x040fe20003f66070 */
[----:B------:R-:W-:Y:S01]  /*6d70*/  @!P6 HADD2 R113, -R175.H0_H0, -RZ.H0_H0 ;  /* 0xa00000ffaf71e230 */ /* 0x000fe20000000900 */
[C---:B------:R-:W-:Y:S01]  /*6d80*/  ISETP.GE.U32.AND P5, PT, R20.reuse, R5, PT ;  /* 0x000000051400720c */ /* 0x040fe20003fa6070 */
[----:B------:R-:W-:Y:S01]  /*6d90*/  @!P1 HADD2 R112, -R174.H0_H0, -RZ.H0_H0 ;  /* 0xa00000ffae709230 */ /* 0x000fe20000000900 */
[----:B------:R-:W-:Y:S02]  /*6da0*/  ISETP.GE.U32.AND P4, PT, R20, R7, PT ;  /* 0x000000071400720c */ /* 0x000fe40003f86070 */
[----:B------:R-:W-:Y:S02]  /*6db0*/  @!P6 PRMT R175, R113, 0x5410, RZ ;  /* 0x0000541071afe816 */ /* 0x000fe400000000ff */
[----:B------:R-:W-:Y:S02]  /*6dc0*/  @!P1 PRMT R174, R112, 0x5410, RZ ;  /* 0x0000541070ae9816 */ /* 0x000fe400000000ff */
[----:B------:R-:W-:-:S02]  /*6dd0*/  SHF.R.U32.HI R119, RZ, 0x10, R124 ;  /* 0x00000010ff777819 */ /* 0x000fc4000001167c */
[----:B------:R-:W-:Y:S01]  /*6de0*/  LOP3.LUT R121, R124, 0xff, RZ, 0xc0, !PT ;  /* 0x000000ff7c797812 */ /* 0x000fe200078ec0ff */
[----:B------:R-:W-:Y:S01]  /*6df0*/  @!P3 HADD2 R100, -R170.H0_H0, -RZ.H0_H0 ;  /* 0xa00000ffaa64b230 */ /* 0x000fe20000000900 */
[----:B------:R-:W-:Y:S02]  /*6e00*/  LOP3.LUT R119, R119, 0xff, RZ, 0xc0, !PT ;  /* 0x000000ff77777812 */ /* 0x000fe400078ec0ff */
[----:B------:R-:W-:Y:S01]  /*6e10*/  SHF.R.U32.HI R125, RZ, 0x18, R124 ;  /* 0x00000018ff7d7819 */ /* 0x000fe2000001167c */
[----:B------:R-:W-:Y:S01]  /*6e20*/  @!P4 HADD2 R111, -R173.H0_H0, -RZ.H0_H0 ;  /* 0xa00000ffad6fc230 */ /* 0x000fe20000000900 */
[----:B------:R-:W-:Y:S02]  /*6e30*/  @!P3 PRMT R170, R100, 0x5410, RZ ;  /* 0x0000541064aab816 */ /* 0x000fe400000000ff */
[----:B------:R-:W-:Y:S02]  /*6e40*/  ISETP.GE.U32.AND P3, PT, R20, R4, PT ;  /* 0x000000041400720c */ /* 0x000fe40003f66070 */
[----:B------:R-:W2:Y:S01]  /*6e50*/  LDSM.16.MT88.4 R4, [R208+0x16800] ;  /* 0x01680000d004783b */ /* 0x000ea20000004200 */
[----:B------:R-:W-:-:S02]  /*6e60*/  @!P4 PRMT R173, R111, 0x5410, RZ ;  /* 0x000054106fadc816 */ /* 0x000fc400000000ff */
[----:B------:R-:W-:-:S08]  /*6e70*/  ISETP.GE.U32.AND P2, PT, R20, R119, PT ;  /* 0x000000771400720c */ /* 0x000fd00003f46070 */
[----:B------:R-:W-:Y:S01]  /*6e80*/  @!P3 HADD2 R108, -R32.H0_H0, -RZ.H0_H0 ;  /* 0xa00000ff206cb230 */ /* 0x000fe20000000900 */
[----:B-1----:R-:W-:Y:S04]  /*6e90*/  HMMA.16816.F32 R100, R128, R104, RZ ;  /* 0x000000688064723c */ /* 0x002fe800000018ff */
[----:B------:R-:W-:-:S04]  /*6ea0*/  @!P3 PRMT R32, R108, 0x5410, RZ ;  /* 0x000054106c20b816 */ /* 0x000fc800000000ff */
[----:B------:R-:W-:Y:S11]  /*6eb0*/  HMMA.16816.F32 R104, R128, R106, RZ ;  /* 0x0000006a8068723c */ /* 0x000ff600000018ff */
[----:B------:R-:W-:Y:S05]  /*6ec0*/  @!UPT UIADD3 URZ, URZ, URZ, URZ ;  /* 0x0000003f3f3ff290 */ /* 0x000fea000fffe03f */
[C---:B--2---:R-:W-:Y:S07]  /*6ed0*/  HMMA.16816.F32 R100, R8.reuse, R4, R100 ;  /* 0x000000040864723c */ /* 0x044fee0000001864 */
[----:B------:R-:W-:Y:S01]  /*6ee0*/  LOP3.LUT R5, R252, 0xff, RZ, 0xc0, !PT ;  /* 0x000000fffc057812 */ /* 0x000fe200078ec0ff */
[----:B------:R-:W-:Y:S01]  /*6ef0*/  HMMA.16816.F32 R104, R8, R6, R104 ;  /* 0x000000060868723c */ /* 0x000fe20000001868 */
[----:B------:R-:W-:Y:S02]  /*6f00*/  SHF.R.U32.HI R4, RZ, 0x8, R120 ;  /* 0x00000008ff047819 */ /* 0x000fe40000011678 */
[----:B------:R-:W-:-:S02]  /*6f10*/  ISETP.GE.U32.AND P6, PT, R20, R5, PT ;  /* 0x000000051400720c */ /* 0x000fc40003fc6070 */
[----:B------:R-:W-:Y:S02]  /*6f20*/  LOP3.LUT R5, R114, 0xff, RZ, 0xc0, !PT ;  /* 0x000000ff72057812 */ /* 0x000fe400078ec0ff */
[----:B------:R-:W1:Y:S02]  /*6f30*/  LDSM.16.MT88.4 R112, [R206+0x16000] ;  /* 0x01600000ce70783b */ /* 0x000e640000004200 */
[----:B------:R-:W-:Y:S02]  /*6f40*/  ISETP.GE.U32.AND P1, PT, R20, R5, PT ;  /* 0x000000051400720c */ /* 0x000fe40003f26070 */
[----:B------:R-:W-:-:S04]  /*6f50*/  LOP3.LUT R5, R4, 0xffff, RZ, 0xc0, !PT ;  /* 0x0000ffff04057812 */ /* 0x000fc800078ec0ff */
[----:B------:R-:W-:Y:S02]  /*6f60*/  ISETP.GE.U32.AND P4, PT, R20, R5, PT ;  /* 0x000000051400720c */ /* 0x000fe40003f86070 */
[----:B------:R-:W2:Y:S05]  /*6f70*/  LDSM.16.MT88.4 R4, [R206+0x16800] ;  /* 0x01680000ce04783b */ /* 0x000eaa0000004200 */
[----:B------:R-:W-:-:S05]  /*6f80*/  @!P1 HADD2 R109, -R33.H0_H0, -RZ.H0_H0 ;  /* 0xa00000ff216d9230 */ /* 0x000fca0000000900 */
[----:B------:R-:W-:Y:S01]  /*6f90*/  @!P1 PRMT R33, R109, 0x5410, RZ ;  /* 0x000054106d219816 */ /* 0x000fe200000000ff */
[----:B------:R-:W-:Y:S01]  /*6fa0*/  @!P4 HADD2 R110, -R172.H0_H0, -RZ.H0_H0 ;  /* 0xa00000ffac6ec230 */ /* 0x000fe20000000900 */
[----:B------:R-:W-:Y:S01]  /*6fb0*/  FADD.FTZ R241, R244, R241 ;  /* 0x000000f1f4f17221 */ /* 0x000fe20000010000 */
[----:B------:R-:W-:-:S03]  /*6fc0*/  ISETP.GE.U32.AND P1, PT, R20, R125, PT ;  /* 0x0000007d1400720c */ /* 0x000fc60003f26070 */
[----:B------:R-:W-:Y:S02]  /*6fd0*/  @!P4 PRMT R172, R110, 0x5410, RZ ;  /* 0x000054106eacc816 */ /* 0x000fe400000000ff */
[----:B------:R-:W-:Y:S01]  /*6fe0*/  ISETP.GE.U32.AND P4, PT, R20, R121, PT ;  /* 0x000000791400720c */ /* 0x000fe20003f86070 */
[C---:B-1----:R-:W-:Y:S08]  /*6ff0*/  HMMA.16816.F32 R108, R128.reuse, R112, RZ ;  /* 0x00000070806c723c */ /* 0x042ff000000018ff */
[----:B------:R-:W-:Y:S11]  /*7000*/  HMMA.16816.F32 R112, R128, R114, RZ ;  /* 0x000000728070723c */ /* 0x000ff600000018ff */
[----:B------:R-:W-:Y:S05]  /*7010*/  @!UPT UIADD3 URZ, URZ, URZ, URZ ;  /* 0x0000003f3f3ff290 */ /* 0x000fea000fffe03f */
[C---:B--2---:R-:W-:Y:S07]  /*7020*/  HMMA.16816.F32 R108, R8.reuse, R4, R108 ;  /* 0x00000004086c723c */ /* 0x044fee000000186c */
[----:B------:R-:W-:Y:S01]  /*7030*/  SHF.R.U32.HI R5, RZ, 0x8, R246 ;  /* 0x00000008ff057819 */ /* 0x000fe200000116f6 */
[----:B------:R-:W-:Y:S01]  /*7040*/  IMAD R4, R17, -0x2daee0ad, RZ ;  /* 0xd2511f5311047824 */ /* 0x000fe200078e02ff */
[----:B------:R-:W-:Y:S01]  /*7050*/  HMMA.16816.F32 R112, R8, R6, R112 ;  /* 0x000000060870723c */ /* 0x000fe20000001870 */
[----:B------:R-:W-:Y:S01]  /*7060*/  IMAD.WIDE.U32 R16, R16, -0x2daee0ad, RZ ;  /* 0xd2511f5310107825 */ /* 0x000fe200078e00ff */
[----:B------:R-:W-:-:S04]  /*7070*/  LOP3.LUT R5, R5, 0xffff, RZ, 0xc0, !PT ;  /* 0x0000ffff05057812 */ /* 0x000fc800078ec0ff */
[----:B------:R-:W-:Y:S02]  /*7080*/  ISETP.GE.U32.AND P3, PT, R20, R5, PT ;  /* 0x000000051400720c */ /* 0x000fe40003f66070 */
[----:B------:R-:W-:Y:S02]  /*7090*/  LOP3.LUT R4, R17, UR5, R4, 0x96, !PT ;  /* 0x0000000511047c12 */ /* 0x000fe4000f8e9604 */
[----:B------:R-:W-:-:S09]  /*70a0*/  LOP3.LUT R5, R118, 0xffff, RZ, 0xc0, !PT ;  /* 0x0000ffff76057812 */ /* 0x000fd200078ec0ff */
[----:B------:R-:W-:-:S05]  /*70b0*/  @!P3 HADD2 R116, -R34.H0_H0, -RZ.H0_H0 ;  /* 0xa00000ff2274b230 */ /* 0x000fca0000000900 */
[----:B------:R-:W-:Y:S01]  /*70c0*/  @!P3 PRMT R34, R116, 0x5410, RZ ;  /* 0x000054107422b816 */ /* 0x000fe200000000ff */
[----:B------:R-:W-:Y:S01]  /*70d0*/  IMAD.WIDE.U32 R116, R4, -0x326172a9, RZ ;  /* 0xcd9e8d5704747825 */ /* 0x000fe200078e00ff */
[----:B------:R-:W-:Y:S02]  /*70e0*/  ISETP.GE.U32.AND P3, PT, R20, R5, PT ;  /* 0x000000051400720c */ /* 0x000fe40003f66070 */
[----:B------:R-:W-:Y:S02]  /*70f0*/  LOP3.LUT R5, R29, UR6, R122, 0x96, !PT ;  /* 0x000000061d057c12 */ /* 0x000fe4000f8e967a */
[----:B------:R-:W-:Y:S02]  /*7100*/  LOP3.LUT R7, R117, UR14, R28, 0x96, !PT ;  /* 0x0000000e75077c12 */ /* 0x000fe4000f8e961c */
[----:B------:R-:W-:Y:S01]  /*7110*/  LOP3.LUT R121, R116, 0xffff, RZ, 0xc0, !PT ;  /* 0x0000ffff74797812 */ /* 0x000fe200078ec0ff */
[----:B------:R-:W-:Y:S01]  /*7120*/  FADD.FTZ R236, R236, R241 ;  /* 0x000000f1ecec7221 */ /* 0x000fe20000010000 */
[----:B------:R-:W-:Y:S01]  /*7130*/  LOP3.LUT R6, R116, 0xff, RZ, 0xc0, !PT ;  /* 0x000000ff74067812 */ /* 0x000fe200078ec0ff */
[----:B------:R-:W-:Y:S01]  /*7140*/  FFMA.FTZ R245, R245, c[0x0][0x23c], -R238 ;  /* 0x00008f00f5f57a23 */ /* 0x000fe200000108ee */
[--C-:B------:R-:W-:Y:S01]  /*7150*/  SHF.R.U32.HI R4, RZ, 0x10, R116.reuse ;  /* 0x00000010ff047819 */ /* 0x100fe20000011674 */
[----:B------:R-:W-:Y:S01]  /*7160*/  ULDC UR4, c[0x0][0x228] ;  /* 0x00008a0000047ab9 */ /* 0x000fe20000000800 */
[----:B------:R-:W-:Y:S01]  /*7170*/  SHF.R.U32.HI R119, RZ, 0x18, R116 ;  /* 0x00000018ff777819 */ /* 0x000fe20000011674 */
[----:B------:R-:W-:Y:S01]  /*7180*/  IMAD.WIDE.U32 R116, R5, -0x2daee0ad, RZ ;  /* 0xd2511f5305747825 */ /* 0x000fe200078e00ff */
[----:B------:R-:W-:Y:S01]  /*7190*/  SHF.R.U32.HI R121, RZ, 0x8, R121 ;  /* 0x00000008ff797819 */ /* 0x000fe20000011679 */
[----:B------:R-:W-:Y:S01]  /*71a0*/  @!P6 HADD2 R24, -R165.H0_H0, -RZ.H0_H0 ;  /* 0xa00000ffa518e230 */ /* 0x000fe20000000900 */
[----:B------:R1:W5:Y:S01]  /*71b0*/  LDL.LU.64 R28, [R1+0x78] ;  /* 0x00007800011c7983 */ /* 0x0003620000300a00 */
[----:B------:R-:W-:Y:S01]  /*71c0*/  LOP3.LUT R4, R4, 0xff, RZ, 0xc0, !PT ;  /* 0x000000ff04047812 */ /* 0x000fe200078ec0ff */
[----:B------:R-:W-:Y:S01]  /*71d0*/  FADD.FTZ R127, R127, R236 ;  /* 0x000000ec7f7f7221 */ /* 0x000fe20000010000 */
[----:B------:R-:W-:Y:S01]  /*71e0*/  LOP3.LUT R5, R117, UR13, R16, 0x96, !PT ;  /* 0x0000000d75057c12 */ /* 0x000fe2000f8e9610 */
[----:B------:R-:W-:Y:S01]  /*71f0*/  FFMA.FTZ R236, R23, c[0x0][0x23c], -R234 ;  /* 0x00008f0017ec7a23 */ /* 0x000fe200000108ea */
[--C-:B------:R-:W-:Y:S01]  /*7200*/  SHF.R.U32.HI R16, RZ, 0x10, R116.reuse ;  /* 0x00000010ff107819 */ /* 0x100fe20000011674 */
[----:B------:R-:W-:Y:S01]  /*7210*/  USHF.L.U32 UR4, UR4, 0x3, URZ ;  /* 0x0000000304047899 */ /* 0x000fe2000800063f */
[----:B------:R-:W-:Y:S01]  /*7220*/  SHF.R.U32.HI R17, RZ, 0x18, R116 ;  /* 0x00000018ff117819 */ /* 0x000fe20000011674 */
[----:B------:R-:W-:Y:S01]  /*7230*/  @!P5 HADD2 R23, -R164.H0_H0, -RZ.H0_H0 ;  /* 0xa00000ffa417d230 */ /* 0x000fe20000000900 */
[----:B------:R-:W-:Y:S01]  /*7240*/  LOP3.LUT R16, R16, 0xff, RZ, 0xc0, !PT ;  /* 0x000000ff10107812 */ /* 0x000fe200078ec0ff */
[----:B------:R-:W-:Y:S01]  /*7250*/  MUFU.EX2 R236, R236 ;  /* 0x000000ec00ec7308 */ /* 0x000fe20000000800 */
[----:B------:R-:W-:Y:S01]  /*7260*/  PRMT R118, R6, 0x5410, R121 ;  /* 0x0000541006767816 */ /* 0x000fe20000000079 */
[----:B------:R-:W-:Y:S01]  /*7270*/  UIMAD.WIDE UR20, UR4, 0x2, URZ ;  /* 0x00000002041478a5 */ /* 0x000fe2000f8e023f */
[----:B------:R-:W-:-:S02]  /*7280*/  SHF.R.U32.HI R6, RZ, 0x10, R7 ;  /* 0x00000010ff067819 */ /* 0x000fc40000011607 */
[----:B------:R-:W-:Y:S01]  /*7290*/  PRMT R124, R4, 0x5410, R119 ;  /* 0x00005410047c7816 */ /* 0x000fe20000000077 */
[----:B------:R-:W-:Y:S01]  /*72a0*/  IMAD.MOV.U32 R241, RZ, RZ, R118 ;  /* 0x000000fffff17224 */ /* 0x000fe200078e0076 */
[----:B------:R-:W-:Y:S02]  /*72b0*/  PRMT R16, R16, 0x5410, R17 ;  /* 0x0000541010107816 */ /* 0x000fe40000000011 */
[C---:B------:R-:W-:Y:S02]  /*72c0*/  LOP3.LUT R17, R7.reuse, 0xffff, RZ, 0xc0, !PT ;  /* 0x0000ffff07117812 */ /* 0x040fe400078ec0ff */
[----:B------:R-:W-:Y:S02]  /*72d0*/  LOP3.LUT R4, R7, 0xff, RZ, 0xc0, !PT ;  /* 0x000000ff07047812 */ /* 0x000fe400078ec0ff */
[----:B------:R-:W-:Y:S02]  /*72e0*/  SHF.R.U32.HI R7, RZ, 0x18, R7 ;  /* 0x00000018ff077819 */ /* 0x000fe40000011607 */
[----:B------:R-:W-:-:S02]  /*72f0*/  LOP3.LUT R6, R6, 0xff, RZ, 0xc0, !PT ;  /* 0x000000ff06067812 */ /* 0x000fc400078ec0ff */
[----:B------:R-:W-:Y:S02]  /*7300*/  SHF.R.U32.HI R17, RZ, 0x8, R17 ;  /* 0x00000008ff117819 */ /* 0x000fe40000011611 */
[----:B------:R-:W-:Y:S02]  /*7310*/  PRMT R120, R6, 0x5410, R7 ;  /* 0x0000541006787816 */ /* 0x000fe40000000007 */
[----:B------:R-:W-:Y:S02]  /*7320*/  SHF.R.U32.HI R252, RZ, 0x10, R5 ;  /* 0x00000010fffc7819 */ /* 0x000fe40000011605 */
[----:B------:R-:W-:Y:S01]  /*7330*/  PRMT R125, R4, 0x5410, R17 ;  /* 0x00005410047d7816 */ /* 0x000fe20000000011 */
[----:B------:R-:W-:Y:S01]  /*7340*/  IMAD.MOV.U32 R244, RZ, RZ, R120 ;  /* 0x000000fffff47224 */ /* 0x000fe200078e0078 */
[C---:B------:R-:W-:Y:S01]  /*7350*/  LOP3.LUT R4, R5.reuse, 0xffff, RZ, 0xc0, !PT ;  /* 0x0000ffff05047812 */ /* 0x040fe200078ec0ff */
[----:B------:R-:W2:Y:S01]  /*7360*/  LDSM.16.MT88.4 R120, [R205+0x16000] ;  /* 0x01600000cd78783b */ /* 0x000ea20000004200 */
[----:B------:R-:W-:-:S02]  /*7370*/  LOP3.LUT R17, R5, 0xff, RZ, 0xc0, !PT ;  /* 0x000000ff05117812 */ /* 0x000fc400078ec0ff */
[----:B------:R-:W-:Y:S02]  /*7380*/  SHF.R.U32.HI R5, RZ, 0x18, R5 ;  /* 0x00000018ff057819 */ /* 0x000fe40000011605 */
[----:B------:R-:W-:Y:S02]  /*7390*/  LOP3.LUT R252, R252, 0xff, RZ, 0xc0, !PT ;  /* 0x000000fffcfc7812 */ /* 0x000fe400078ec0ff */
[----:B------:R-:W-:Y:S02]  /*73a0*/  SHF.R.U32.HI R4, RZ, 0x8, R4 ;  /* 0x00000008ff047819 */ /* 0x000fe40000011604 */
[----:B------:R-:W-:Y:S01]  /*73b0*/  PRMT R252, R252, 0x5410, R5 ;  /* 0x00005410fcfc7816 */ /* 0x000fe20000000005 */
[----:B------:R-:W-:Y:S01]  /*73c0*/  FADD.FTZ R5, R242, R239 ;  /* 0x000000eff2057221 */ /* 0x000fe20000010000 */
[----:B------:R-:W-:Y:S01]  /*73d0*/  PRMT R17, R17, 0x5410, R4 ;  /* 0x0000541011117816 */ /* 0x000fe20000000004 */
[----:B------:R-:W-:Y:S01]  /*73e0*/  FFMA.FTZ R239, R243, c[0x0][0x23c], -R238 ;  /* 0x00008f00f3ef7a23 */ /* 0x000fe200000108ee */
[----:B------:R-:W-:Y:S01]  /*73f0*/  LOP3.LUT R117, R116, 0xffff, RZ, 0xc0, !PT ;  /* 0x0000ffff74757812 */ /* 0x000fe200078ec0ff */
[----:B------:R-:W-:Y:S01]  /*7400*/  FADD.FTZ R240, R240, R5 ;  /* 0x00000005f0f07221 */ /* 0x000fe20000010000 */
[----:B------:R-:W-:Y:S01]  /*7410*/  LOP3.LUT R246, R116, 0xff, RZ, 0xc0, !PT ;  /* 0x000000ff74f67812 */ /* 0x000fe200078ec0ff */
[----:B------:R-:W3:Y:S01]  /*7420*/  LDSM.16.MT88.4 R4, [R205+0x16800] ;  /* 0x01680000cd04783b */ /* 0x000ee20000004200 */
[----:B------:R-:W-:Y:S01]  /*7430*/  SHF.R.U32.HI R117, RZ, 0x8, R117 ;  /* 0x00000008ff757819 */ /* 0x000fe20000011675 */
[----:B------:R-:W-:Y:S01]  /*7440*/  FFMA.FTZ R242, R21, c[0x0][0x23c], -R234 ;  /* 0x00008f0015f27a23 */ /* 0x000fe200000108ea */
[----:B------:R-:W-:Y:S01]  /*7450*/  MUFU.EX2 R239, R239 ;  /* 0x000000ef00ef7308 */ /* 0x000fe20000000800 */
[----:B------:R-:W-:Y:S01]  /*7460*/  FADD.FTZ R240, R233, R240 ;  /* 0x000000f0e9f07221 */ /* 0x000fe20000010000 */
[----:B------:R-:W-:Y:S01]  /*7470*/  PRMT R246, R246, 0x5410, R117 ;  /* 0x00005410f6f67816 */ /* 0x000fe20000000075 */
[----:B------:R-:W-:Y:S01]  /*7480*/  IMAD.MOV.U32 R243, RZ, RZ, R125 ;  /* 0x000000fffff37224 */ /* 0x000fe200078e007d */
[--C-:B------:R-:W-:Y:S01]  /*7490*/  HSET2.LE.AND R17, R17, R235.reuse, PT ;  /* 0x000000eb11117233 */ /* 0x100fe20003803000 */
[----:B------:R-:W-:Y:S01]  /*74a0*/  FADD.FTZ R238, R126, R127 ;  /* 0x0000007f7eee7221 */ /* 0x000fe20000010000 */
[----:B------:R-:W-:Y:S01]  /*74b0*/  HSET2.LE.AND R252, R252, R235, PT ;  /* 0x000000ebfcfc7233 */ /* 0x000fe20003803000 */
[----:B------:R-:W-:Y:S01]  /*74c0*/  @!P6 PRMT R165, R24, 0x5410, RZ ;  /* 0x0000541018a5e816 */ /* 0x000fe200000000ff */
[----:B------:R4:W1:Y:S01]  /*74d0*/  MUFU.EX2 R234, R245 ;  /* 0x000000f500ea7308 */ /* 0x0008620000000800 */
[----:B------:R-:W-:Y:S01]  /*74e0*/  FADD.FTZ R177, R177, R238 ;  /* 0x000000eeb1b17221 */ /* 0x000fe20000010000 */
[----:B------:R-:W-:-:S03]  /*74f0*/  @!P5 PRMT R164, R23, 0x5410, RZ ;  /* 0x0000541017a4d816 */ /* 0x000fc600000000ff */
[----:B------:R-:W-:-:S03]  /*7500*/  FADD.FTZ R176, R176, R177 ;  /* 0x000000b1b0b07221 */ /* 0x000fc60000010000 */
[----:B------:R1:W1:Y:S01]  /*7510*/  MUFU.EX2 R233, R242 ;  /* 0x000000f200e97308 */ /* 0x0002620000000800 */
[----:B------:R-:W-:Y:S01]  /*7520*/  FADD.FTZ R179, R179, R176 ;  /* 0x000000b0b3b37221 */ /* 0x000fe20000010000 */
[C---:B--2---:R-:W-:Y:S03]  /*7530*/  HMMA.16816.F32 R116, R128.reuse, R120, RZ ;  /* 0x000000788074723c */ /* 0x044fe600000018ff */
[----:B------:R-:W-:Y:S02]  /*7540*/  FADD.FTZ R226, R226, R179 ;  /* 0x000000b3e2e27221 */ /* 0x000fe40000010000 */
[----:B----4-:R-:W-:Y:S02]  /*7550*/  IMAD.MOV.U32 R245, RZ, RZ, R124 ;  /* 0x000000fffff57224 */ /* 0x010fe400078e007c */
[----:B------:R-:W-:Y:S01]  /*7560*/  FADD.FTZ R225, R225, R226 ;  /* 0x000000e2e1e17221 */ /* 0x000fe20000010000 */
[----:B------:R-:W-:Y:S03]  /*7570*/  HMMA.16816.F32 R120, R128, R122, RZ ;  /* 0x0000007a8078723c */ /* 0x000fe600000018ff */
[----:B------:R-:W-:Y:S01]  /*7580*/  FADD.FTZ R224, R224, R225 ;  /* 0x000000e1e0e07221 */ /* 0x000fe20000010000 */
[----:B-1----:R-:W-:-:S03]  /*7590*/  F2FP.PACK_AB R242, R239, R234 ;  /* 0x000000eaeff2723e */ /* 0x002fc600000000ff */
[----:B------:R-:W-:Y:S02]  /*75a0*/  FADD.FTZ R223, R223, R224 ;  /* 0x000000e0dfdf7221 */ /* 0x000fe40000010000 */
[----:B------:R-:W-:Y:S02]  /*75b0*/  @!P2 HADD2 R20, -R242.H0_H0, -RZ.H0_H0 ;  /* 0xa00000fff214a230 */ /* 0x000fe40000000900 */
[----:B------:R-:W-:-:S04]  /*75c0*/  FADD.FTZ R222, R222, R223 ;  /* 0x000000dfdede7221 */ /* 0x000fc80000010000 */
[----:B------:R-:W-:Y:S01]  /*75d0*/  FADD.FTZ R221, R221, R222 ;  /* 0x000000dedddd7221 */ /* 0x000fe20000010000 */
[----:B---3--:R-:W-:Y:S03]  /*75e0*/  HMMA.16816.F32 R116, R8, R4, R116 ;  /* 0x000000040874723c */ /* 0x008fe60000001874 */
[----:B------:R-:W-:-:S05]  /*75f0*/  FADD.FTZ R234, R234, R221 ;  /* 0x000000ddeaea7221 */ /* 0x000fca0000010000 */
[----:B------:R-:W-:Y:S01]  /*7600*/  HMMA.16816.F32 R120, R8, R6, R120 ;  /* 0x000000060878723c */ /* 0x000fe20000001878 */
[----:B------:R-:W1:Y:S07]  /*7610*/  LDSM.16.MT88.4 R4, [R204+0x16000] ;  /* 0x01600000cc04783b */ /* 0x000e6e0000004200 */
[C---:B-1----:R-:W-:Y:S07]  /*7620*/  HMMA.16816.F32 R124, R128.reuse, R4, RZ ;  /* 0x00000004807c723c */ /* 0x042fee00000018ff */
[----:B------:R-:W-:Y:S01]  /*7630*/  IMAD.MOV.U32 R5, RZ, RZ, R241 ;  /* 0x000000ffff057224 */ /* 0x000fe200078e00f1 */
[--C-:B------:R-:W-:Y:S01]  /*7640*/  HSET2.LE.AND R4, R245, R235.reuse, PT ;  /* 0x000000ebf5047233 */ /* 0x100fe20003803000 */
[----:B------:R-:W-:Y:S01]  /*7650*/  FADD.FTZ R241, R237, R240 ;  /* 0x000000f0edf17221 */ /* 0x000fe20000010000 */
[--C-:B------:R-:W-:Y:S01]  /*7660*/  HSET2.LE.AND R240, R244, R235.reuse, PT ;  /* 0x000000ebf4f07233 */ /* 0x100fe20003803000 */
[----:B------:R-:W-:Y:S01]  /*7670*/  HMMA.16816.F32 R128, R128, R6, RZ ;  /* 0x000000068080723c */ /* 0x000fe200000018ff */
[--C-:B------:R-:W-:Y:S01]  /*7680*/  HSET2.LE.AND R237, R243, R235.reuse, PT ;  /* 0x000000ebf3ed7233 */ /* 0x100fe20003803000 */
[----:B------:R-:W-:Y:S01]  /*7690*/  LOP3.LUT R15, R4, R15, RZ, 0xc0, !PT ;  /* 0x0000000f040f7212 */ /* 0x000fe200078ec0ff */
[--C-:B------:R-:W-:Y:S01]  /*76a0*/  HSET2.LE.AND R5, R5, R235.reuse, PT ;  /* 0x000000eb05057233 */ /* 0x100fe20003803000 */
[----:B------:R-:W-:Y:S01]  /*76b0*/  LOP3.LUT R13, R240, R13, RZ, 0xc0, !PT ;  /* 0x0000000df00d7212 */ /* 0x000fe200078ec0ff */
[----:B------:R-:W-:Y:S01]  /*76c0*/  FADD.FTZ R180, R180, R241 ;  /* 0x000000f1b4b47221 */ /* 0x000fe20000010000 */
[----:B------:R-:W-:Y:S01]  /*76d0*/  F2FP.PACK_AB R240, R233, R236 ;  /* 0x000000ece9f0723e */ /* 0x000fe200000000ff */
[--C-:B------:R-:W-:Y:S01]  /*76e0*/  HSET2.LE.AND R6, R246, R235.reuse, PT ;  /* 0x000000ebf6067233 */ /* 0x100fe20003803000 */
[----:B------:R-:W-:Y:S01]  /*76f0*/  LOP3.LUT R12, R237, R12, RZ, 0xc0, !PT ;  /* 0x0000000ced0c7212 */ /* 0x000fe200078ec0ff */
[----:B------:R-:W-:Y:S01]  /*7700*/  HSET2.LE.AND R7, R16, R235, PT ;  /* 0x000000eb10077233 */ /* 0x000fe20003803000 */
[----:B------:R-:W-:Y:S01]  /*7710*/  PRMT R235, R240, 0x7632, R235 ;  /* 0x00007632f0eb7816 */ /* 0x000fe200000000eb */
[----:B------:R-:W-:Y:S01]  /*7720*/  FADD.FTZ R181, R181, R180 ;  /* 0x000000b4b5b57221 */ /* 0x000fe20000010000 */
[----:B------:R-:W-:Y:S01]  /*7730*/  PRMT R237, R242, 0x7632, R237 ;  /* 0x00007632f2ed7816 */ /* 0x000fe200000000ed */
[----:B------:R-:W-:Y:S01]  /*7740*/  @!P4 HADD2 R22, -R240.H0_H0, -RZ.H0_H0 ;  /* 0xa00000fff016c230 */ /* 0x000fe20000000900 */
[----:B------:R-:W-:Y:S01]  /*7750*/  LOP3.LUT R4, R17, R18, RZ, 0xc0, !PT ;  /* 0x0000001211047212 */ /* 0x000fe200078ec0ff */
[----:B------:R-:W-:Y:S01]  /*7760*/  FADD.FTZ R181, R178, R181 ;  /* 0x000000b5b2b57221 */ /* 0x000fe20000010000 */
[----:B------:R-:W-:Y:S01]  /*7770*/  PRMT R17, R240, 0x5410, R235 ;  /* 0x00005410f0117816 */ /* 0x000fe200000000eb */
[----:B------:R-:W-:Y:S01]  /*7780*/  @!P1 HADD2 R3, -R237.H0_H0, -RZ.H0_H0 ;  /* 0xa00000ffed039230 */ /* 0x000fe20000000900 */
[----:B------:R-:W-:Y:S01]  /*7790*/  PRMT R16, R242, 0x5410, R237 ;  /* 0x00005410f2107816 */ /* 0x000fe200000000ed */
[----:B------:R-:W-:Y:S01]  /*77a0*/  FADD.FTZ R232, R232, R181 ;  /* 0x000000b5e8e87221 */ /* 0x000fe20000010000 */
[----:B------:R-:W-:Y:S01]  /*77b0*/  LOP3.LUT R14, R5, R14, RZ, 0xc0, !PT ;  /* 0x0000000e050e7212 */ /* 0x000fe200078ec0ff */
[----:B------:R-:W-:Y:S01]  /*77c0*/  @!P3 HADD2 R21, -R235.H0_H0, -RZ.H0_H0 ;  /* 0xa00000ffeb15b230 */ /* 0x000fe20000000900 */
[----:B------:R-:W-:Y:S01]  /*77d0*/  LOP3.LUT R5, R252, R19, RZ, 0xc0, !PT ;  /* 0x00000013fc057212 */ /* 0x000fe200078ec0ff */
[----:B------:R-:W-:Y:S01]  /*77e0*/  FADD.FTZ R231, R231, R232 ;  /* 0x000000e8e7e77221 */ /* 0x000fe20000010000 */
[----:B------:R-:W-:-:S02]  /*77f0*/  LOP3.LUT R6, R6, R17, RZ, 0xc0, !PT ;  /* 0x0000001106067212 */ /* 0x000fc400078ec0ff */
[----:B------:R-:W-:Y:S01]  /*7800*/  LOP3.LUT R7, R7, R16, RZ, 0xc0, !PT ;  /* 0x0000001007077212 */ /* 0x000fe200078ec0ff */
[----:B------:R-:W-:Y:S01]  /*7810*/  FADD.FTZ R230, R230, R231 ;  /* 0x000000e7e6e67221 */ /* 0x000fe20000010000 */
[----:B------:R-:W1:Y:S01]  /*7820*/  LDSM.16.MT88.4 R16, [R204+0x16800] ;  /* 0x01680000cc10783b */ /* 0x000e620000004200 */
[----:B------:R-:W-:Y:S02]  /*7830*/  @!P1 PRMT R237, R3, 0x5410, RZ ;  /* 0x0000541003ed9816 */ /* 0x000fe400000000ff */
[----:B------:R-:W-:Y:S01]  /*7840*/  FADD.FTZ R229, R229, R230 ;  /* 0x000000e6e5e57221 */ /* 0x000fe20000010000 */
[----:B------:R-:W-:Y:S02]  /*7850*/  @!P4 PRMT R240, R22, 0x5410, RZ ;  /* 0x0000541016f0c816 */ /* 0x000fe400000000ff */
[----:B------:R-:W-:Y:S01]  /*7860*/  @!P3 PRMT R235, R21, 0x5410, RZ ;  /* 0x0000541015ebb816 */ /* 0x000fe200000000ff */
[----:B------:R-:W-:Y:S01]  /*7870*/  FADD.FTZ R228, R228, R229 ;  /* 0x000000e5e4e47221 */ /* 0x000fe20000010000 */
[----:B------:R-:W-:-:S03]  /*7880*/  @!P2 PRMT R242, R20, 0x5410, RZ ;  /* 0x0000541014f2a816 */ /* 0x000fc600000000ff */
[----:B------:R-:W-:-:S04]  /*7890*/  FADD.FTZ R227, R227, R228 ;  /* 0x000000e4e3e37221 */ /* 0x000fc80000010000 */
[----:B------:R-:W-:-:S04]  /*78a0*/  FADD.FTZ R236, R236, R227 ;  /* 0x000000e3ecec7221 */ /* 0x000fc80000010000 */
[----:B------:R-:W-:-:S05]  /*78b0*/  FADD.FTZ R3, R233, R236 ;  /* 0x000000ece9037221 */ /* 0x000fca0000010000 */
[----:B------:R-:W-:Y:S01]  /*78c0*/  STL [R1+0x70], R3 ;  /* 0x0000700301007387 */ /* 0x000fe20000100800 */
[C---:B-1----:R-:W-:Y:S08]  /*78d0*/  HMMA.16816.F32 R124, R8.reuse, R16, R124 ;  /* 0x00000010087c723c */ /* 0x042ff0000000187c */
[----:B------:R-:W-:Y:S01]  /*78e0*/  HMMA.16816.F32 R128, R8, R18, R128 ;  /* 0x000000120880723c */ /* 0x000fe20000001880 */
[----:B------:R-:W1:Y:S04]  /*78f0*/  LDSM.16.MT88.4 R8, [R208+0x11000] ;  /* 0x01100000d008783b */ /* 0x000e680000004200 */
[----:B------:R-:W2:Y:S03]  /*7900*/  LDSM.16.MT88.4 R16, [R206+0x11000] ;  /* 0x01100000ce10783b */ /* 0x000ea60000004200 */
[C---:B-1----:R-:W-:Y:S08]  /*7910*/  HMMA.16816.F32 R132, R12.reuse, R8, R132 ;  /* 0x000000080c84723c */ /* 0x042ff00000001884 */
[C---:B------:R-:W-:Y:S01]  /*7920*/  HMMA.16816.F32 R136, R12.reuse, R10, R136 ;  /* 0x0000000a0c88723c */ /* 0x040fe20000001888 */
[----:B------:R-:W1:Y:S07]  /*7930*/  LDSM.16.MT88.4 R8, [R205+0x11000] ;  /* 0x01100000cd08783b */ /* 0x000e6e0000004200 */
[C---:B--2---:R-:W-:Y:S08]  /*7940*/  HMMA.16816.F32 R140, R12.reuse, R16, R140 ;  /* 0x000000100c8c723c */ /* 0x044ff0000000188c */
[C---:B------:R-:W-:Y:S01]  /*7950*/  HMMA.16816.F32 R144, R12.reuse, R18, R144 ;  /* 0x000000120c90723c */ /* 0x040fe20000001890 */
[----:B------:R-:W2:Y:S07]  /*7960*/  LDSM.16.MT88.4 R16, [R204+0x11000] ;  /* 0x01100000cc10783b */ /* 0x000eae0000004200 */
        /* <DEDUP_REMOVED lines=40> */
[----:B------:R-:W-:Y:S01]  /*7bf0*/  HMMA.16816.F32 R128, R12, R18, R128 ;  /* 0x000000120c80723c */ /* 0x000fe20000001880 */
[----:B------:R-:W2:Y:S04]  /*7c00*/  LDSM.16.MT88.4 R12, [R205+0x11800] ;  /* 0x01180000cd0c783b */ /* 0x000ea80000004200 */
[----:B------:R-:W3:Y:S03]  /*7c10*/  LDSM.16.MT88.4 R16, [R206+0x11800] ;  /* 0x01180000ce10783b */ /* 0x000ee60000004200 */
        /* <DEDUP_REMOVED lines=41> */
[C---:B---3--:R-:W-:Y:S08]  /*7eb0*/  HMMA.16816.F32 R108, R4.reuse, R16, R108 ;  /* 0x00000010046c723c */ /* 0x048ff0000000186c */
[C---:B------:R-:W-:Y:S08]  /*7ec0*/  HMMA.16816.F32 R112, R4.reuse, R18, R112 ;  /* 0x000000120470723c */ /* 0x040ff00000001870 */
[C---:B-1----:R-:W-:Y:S07]  /*7ed0*/  HMMA.16816.F32 R124, R4.reuse, R8, R124 ;  /* 0x00000008047c723c */ /* 0x042fee000000187c */
[C---:B------:R-:W-:Y:S01]  /*7ee0*/  LEA R8, P1, R31.reuse, c[0x0][0x1f8], 0x1 ;  /* 0x00007e001f087a11 */ /* 0x040fe200078208ff */
[----:B------:R-:W-:Y:S03]  /*7ef0*/  HMMA.16816.F32 R128, R4, R10, R128 ;  /* 0x0000000a0480723c */ /* 0x000fe60000001880 */
[----:B------:R-:W-:-:S02]  /*7f00*/  LEA.HI.X R9, R31, c[0x0][0x1fc], R30, 0x1, P1 ;  /* 0x00007f001f097a11 */ /* 0x000fc400008f0c1e */
[----:B------:R-:W-:Y:S02]  /*7f10*/  IADD3 R12, P1, R8, UR20, RZ ;  /* 0x00000014080c7c10 */ /* 0x000fe4000ff3e0ff */
[----:B------:R-:W-:Y:S01]  /*7f20*/  FADD.FTZ R4, R239, R234 ;  /* 0x000000eaef047221 */ /* 0x000fe20000010000 */
[----:B------:R1:W-:Y:S01]  /*7f30*/  STG.E.U16 [R8.64], R171 ;  /* 0x000000ab08007986 */ /* 0x0003e2000c101510 */
[----:B------:R-:W-:-:S03]  /*7f40*/  IADD3.X R13, R9, UR21, RZ, P1, !PT ;  /* 0x00000015090d7c10 */ /* 0x000fc60008ffe4ff */
[----:B------:R1:W-:Y:S04]  /*7f50*/  STG.E.U16 [R8.64+0x2], R170 ;  /* 0x000002aa08007986 */ /* 0x0003e8000c101510 */
[----:B------:R1:W-:Y:S04]  /*7f60*/  STG.E.U16 [R12.64], R175 ;  /* 0x000000af0c007986 */ /* 0x0003e8000c101510 */
[----:B------:R1:W-:Y:S04]  /*7f70*/  STG.E.U16 [R12.64+0x2], R174 ;  /* 0x000002ae0c007986 */ /* 0x0003e8000c101510 */
        /* <DEDUP_REMOVED lines=28> */
[----:B------:R1:W-:Y:S01]  /*8140*/  STL [R1+0x30], R4 ;  /* 0x0000300401007387 */ /* 0x0003e20000100800 */
[----:B------:R-:W-:Y:S05]  /*8150*/  @!P0 BRA `(.L_x_776) ;  /* 0x0000615000008947 */ /* 0x000fea0003800000 */
[----:B------:R-:W2:Y:S01]  /*8160*/  LDL.64 R244, [R1+0x18] ;  /* 0x0000180001f47983 */ /* 0x000ea20000100a00 */
[----:B------:R-:W-:Y:S01]  /*8170*/  USHF.R.S32.HI UR22, URZ, 0x1f, UR23 ;  /* 0x0000001f3f167899 */ /* 0x000fe20008011417 */
[----:B-1----:R-:W-:Y:S01]  /*8180*/  IMAD.U32 R4, RZ, RZ, UR23 ;  /* 0x00000017ff047e24 */ /* 0x002fe2000f8e00ff */
[----:B------:R-:W-:Y:S01]  /*8190*/  ULDC.64 UR4, c[0x0][0x1b0] ;  /* 0x00006c0000047ab9 */ /* 0x000fe20000000a00 */
[----:B------:R-:W-:Y:S01]  /*81a0*/  IMAD.U32 R3, RZ, RZ, UR23 ;  /* 0x00000017ff037e24 */ /* 0x000fe2000f8e00ff */
[----:B------:R-:W-:Y:S01]  /*81b0*/  ULDC.64 UR6, c[0x0][0x1b8] ;  /* 0x00006e0000067ab9 */ /* 0x000fe20000000a00 */
[----:B------:R-:W-:Y:S01]  /*81c0*/  IMAD.WIDE.U32 R12, R27, -0x326172a9, RZ ;  /* 0xcd9e8d571b0c7825 */ /* 0x000fe200078e00ff */
[----:B------:R-:W-:Y:S01]  /*81d0*/  UIMAD UR4, UR22, UR4, URZ ;  /* 0x00000004160472a4 */ /* 0x000fe2000f8e023f */
[----:B------:R-:W1:Y:S01]  /*81e0*/  LDC.U8 R252, c[0x0][0x2d8] ;  /* 0x0000b600fffc7b82 */ /* 0x000e620000000000 */
[----:B------:R-:W-:Y:S01]  /*81f0*/  UIMAD UR6, UR22, UR6, URZ ;  /* 0x00000006160672a4 */ /* 0x000fe2000f8e023f */
[----:B------:R-:W-:Y:S01]  /*8200*/  IMAD.WIDE.U32 R14, R25, -0x2daee0ad, RZ ;  /* 0xd2511f53190e7825 */ /* 0x000fe200078e00ff */
[----:B------:R-:W-:Y:S01]  /*8210*/  UIMAD UR4, UR23, UR5, UR4 ;  /* 0x00000005170472a4 */ /* 0x000fe2000f8e0204 */
[----:B------:R-:W-:Y:S01]  /*8220*/  LOP3.LUT R26, R13, R26, RZ, 0x3c, !PT ;  /* 0x0000001a0d1a7212 */ /* 0x000fe200078e3cff */
[----:B------:R-:W-:Y:S01]  /*8230*/  UIMAD UR6, UR23, UR7, UR6 ;  /* 0x00000007170672a4 */ /* 0x000fe2000f8e0206 */
[----:B------:R-:W-:Y:S01]  /*8240*/  IMAD.MOV.U32 R165, RZ, RZ, R0 ;  /* 0x000000ffffa57224 */ /* 0x000fe200078e0000 */
[----:B------:R-:W-:Y:S01]  /*8250*/  ISETP.GE.AND P3, PT, R251, c[0x0][0x220], PT ;  /* 0x00008800fb007a0c */ /* 0x000fe20003f66270 */
[----:B------:R-:W-:Y:S01]  /*8260*/  UIADD3 UR22, UR8, -0x2, URZ ;  /* 0xfffffffe08167890 */ /* 0x000fe2000fffe03f */
[----:B------:R-:W-:Y:S01]  /*8270*/  IMAD.U32 R5, RZ, RZ, UR4 ;  /* 0x00000004ff057e24 */ /* 0x000fe2000f8e00ff */
[----:B------:R-:W-:-:S02]  /*8280*/  ULDC.64 UR4, c[0x0][0x1a0] ;  /* 0x0000680000047ab9 */ /* 0x000fc40000000a00 */
[----:B------:R-:W-:Y:S02]  /*8290*/  UIADD3 UR8, UR8, -0x3, URZ ;  /* 0xfffffffd08087890 */ /* 0x000fe4000fffe03f */
[----:B------:R-:W-:Y:S01]  /*82a0*/  USHF.L.U64.HI UR23, UR4, 0x4, UR5 ;  /* 0x0000000404177899 */ /* 0x000fe20008010205 */
[----:B-1----:R-:W-:Y:S02]  /*82b0*/  PRMT R0, R252, 0x7054, R252 ;  /* 0x00007054fc007816 */ /* 0x002fe400000000fc */
[--C-:B--2---:R-:W-:Y:S01]  /*82c0*/  SHF.R.S32.HI R11, RZ, 0x1f, R244.reuse ;  /* 0x0000001fff0b7819 */ /* 0x104fe200000114f4 */
[----:B------:R-:W-:Y:S01]  /*82d0*/  IMAD.MOV.U32 R10, RZ, RZ, R244 ;  /* 0x000000ffff0a7224 */ /* 0x000fe200078e00f4 */
[----:B------:R-:W-:-:S03]  /*82e0*/  ISETP.GE.AND P4, PT, R244, c[0x0][0x220], PT ;  /* 0x00008800f4007a0c */ /* 0x000fc60003f86270 */
[----:B------:R-:W-:-:S04]  /*82f0*/  IMAD.WIDE.U32 R6, R4, c[0x0][0x1b0], R10 ;  /* 0x00006c0004067a25 */ /* 0x000fc800078e000a */
[----:B------:R-:W-:Y:S01]  /*8300*/  IMAD.WIDE.U32 R10, R3, c[0x0][0x1b8], R10 ;  /* 0x00006e00030a7a25 */ /* 0x000fe200078e000a */
[----:B------:R-:W-:Y:S01]  /*8310*/  IADD3 R6, P1, R6, UR26, RZ ;  /* 0x0000001a06067c10 */ /* 0x000fe2000ff3e0ff */
[----:B------:R-:W-:Y:S02]  /*8320*/  UMOV UR26, URZ ;  /* 0x0000003f001a7c82 */ /* 0x000fe40008000000 */
[----:B------:R-:W-:Y:S01]  /*8330*/  IMAD.U32 R3, RZ, RZ, UR6 ;  /* 0x00000006ff037e24 */ /* 0x000fe2000f8e00ff */
[----:B------:R-:W-:Y:S02]  /*8340*/  IADD3 R4, P0, R10, UR30, RZ ;  /* 0x0000001e0a047c10 */ /* 0x000fe4000ff1e0ff */
[----:B------:R-:W-:Y:S01]  /*8350*/  IADD3.X R5, R5, UR24, R7, P1, !PT ;  /* 0x0000001805057c10 */ /* 0x000fe20008ffe407 */
[----:B------:R-:W-:Y:S01]  /*8360*/  USHF.L.U32 UR24, UR4, 0x4, URZ ;  /* 0x0000000404187899 */ /* 0x000fe2000800063f */
[----:B------:R-:W-:Y:S02]  /*8370*/  LEA R10, P2, R6, c[0x0][0x168], 0x1 ;  /* 0x00005a00060a7a11 */ /* 0x000fe400078408ff */
[----:B------:R-:W-:-:S02]  /*8380*/  IADD3.X R3, R3, UR29, R11, P0, !PT ;  /* 0x0000001d03037c10 */ /* 0x000fc400087fe40b */
[----:B------:R-:W-:Y:S01]  /*8390*/  LEA R7, P1, R4, c[0x0][0x170], 0x1 ;  /* 0x00005c0004077a11 */ /* 0x000fe200078208ff */
[----:B------:R1:W-:Y:S01]  /*83a0*/  STL [R1+0x2c], R10 ;  /* 0x00002c0a01007387 */ /* 0x0003e20000100800 */
[----:B------:R-:W-:Y:S02]  /*83b0*/  LEA.HI.X R6, R6, c[0x0][0x16c], R5, 0x1, P2 ;  /* 0x00005b0006067a11 */ /* 0x000fe400010f0c05 */
[----:B------:R-:W-:Y:S01]  /*83c0*/  LEA.HI.X R5, R4, c[0x0][0x174], R3, 0x1, P1 ;  /* 0x00005d0004057a11 */ /* 0x000fe200008f0c03 */
[----:B------:R-:W-:Y:S01]  /*83d0*/  STL [R1+0x24], R7 ;  /* 0x0000240701007387 */ /* 0x000fe20000100800 */
[----:B------:R-:W-:Y:S01]  /*83e0*/  IADD3 R164, P0, R8, -0x80, RZ ;  /* 0xffffff8008a47810 */ /* 0x000fe20007f1e0ff */
[----:B-----5:R-:W-:Y:S01]  /*83f0*/  IMAD.MOV.U32 R4, RZ, RZ, R28 ;  /* 0x000000ffff047224 */ /* 0x020fe200078e001c */
[----:B------:R-:W-:Y:S01]  /*8400*/  IADD3 R8, P5, R28, 0x20, RZ ;  /* 0x000000201c087810 */ /* 0x000fe20007fbe0ff */
[----:B------:R2:W-:Y:S01]  /*8410*/  STL [R1+0x28], R6 ;  /* 0x0000280601007387 */ /* 0x0005e20000100800 */
[----:B------:R-:W-:Y:S01]  /*8420*/  IADD3.X R167, R9, -0x1, RZ, P0, !PT ;  /* 0xffffffff09a77810 */ /* 0x000fe200007fe4ff */
[----:B------:R-:W-:Y:S01]  /*8430*/  IMAD.MOV.U32 R3, RZ, RZ, R2 ;  /* 0x000000ffff037224 */ /* 0x000fe200078e0002 */
[----:B------:R-:W-:Y:S01]  /*8440*/  ISETP.GE.AND P2, PT, R250, c[0x0][0x220], PT ;  /* 0x00008800fa007a0c */ /* 0x000fe20003f46270 */
[----:B------:R3:W-:Y:S01]  /*8450*/  STL [R1+0x20], R5 ;  /* 0x0000200501007387 */ /* 0x0007e20000100800 */
[----:B------:R-:W-:-:S03]  /*8460*/  ISETP.GE.AND P1, PT, R249, c[0x0][0x220], PT ;  /* 0x00008800f9007a0c */ /* 0x000fc60003f26270 */
[----:B------:R-:W-:Y:S04]  /*8470*/  STL.64 [R1+0x40], R12 ;  /* 0x0000400c01007387 */ /* 0x000fe80000100a00 */
[----:B------:R-:W-:Y:S01]  /*8480*/  STL.64 [R1+0x48], R14 ;  /* 0x0000480e01007387 */ /* 0x000fe20000100a00 */
[C---:B-1----:R-:W-:Y:S02]  /*8490*/  IADD3 R10, P6, R28.reuse, 0x10, RZ ;  /* 0x000000101c0a7810 */ /* 0x042fe40007fde0ff */
[----:B--2---:R-:W-:Y:S02]  /*84a0*/  IADD3 R6, P0, R28, 0x30, RZ ;  /* 0x000000301c067810 */ /* 0x004fe40007f1e0ff */
[----:B---3--:R-:W-:-:S05]  /*84b0*/  SHF.R.S32.HI R5, RZ, 0x1f, R28 ;  /* 0x0000001fff057819 */ /* 0x008fca000001141c */
[--C-:B------:R-:W-:Y:S02]  /*84c0*/  IMAD.X R11, RZ, RZ, R5.reuse, P6 ;  /* 0x000000ffff0b7224 */ /* 0x100fe400030e0605 */
[--C-:B------:R-:W-:Y:S02]  /*84d0*/  IMAD.X R7, RZ, RZ, R5.reuse, P0 ;  /* 0x000000ffff077224 */ /* 0x100fe400000e0605 */
[----:B------:R-:W-:Y:S01]  /*84e0*/  IMAD.X R9, RZ, RZ, R5, P5 ;  /* 0x000000ffff097224 */ /* 0x000fe200028e0605 */
[----:B------:R-:W-:Y:S04]  /*84f0*/  STL.64 [R1+0x68], R10 ;  /* 0x0000680a01007387 */ /* 0x000fe80000100a00 */
[----:B------:R1:W-:Y:S04]  /*8500*/  STL.64 [R1+0x58], R6 ;  /* 0x0000580601007387 */ /* 0x0003e80000100a00 */
[----:B------:R2:W-:Y:S04]  /*8510*/  STL.64 [R1+0x60], R8 ;  /* 0x0000600801007387 */ /* 0x0005e80000100a00 */
[----:B------:R2:W-:Y:S01]  /*8520*/  STL.64 [R1+0x50], R4 ;  /* 0x0000500401007387 */ /* 0x0005e20000100a00 */
[----:B-1----:R-:W-:-:S05]  /*8530*/  IMAD.WIDE.U32 R6, R26, -0x2daee0ad, RZ ;  /* 0xd2511f531a067825 */ /* 0x002fca00078e00ff */
[----:B------:R2:W-:Y:S01]  /*8540*/  STL.64 [R1+0x38], R6 ;  /* 0x0000380601007387 */ /* 0x0005e20000100a00 */
[----:B------:R-:W-:Y:S05]  /*8550*/  BRA `(.L_x_777) ;  /* 0x000006e000007947 */ /* 0x000fea0003800000 */
.L_x_779:
        /* <DEDUP_REMOVED lines=15> */
[C---:B------:R-:W-:Y:S04]  /*8650*/  @!P4 LEA R168, P0, R167.reuse, c[0x0][0x168], 0x1 ;  /* 0x00005a00a7a8ca11 */ /* 0x040fe800078008ff */
[C---:B------:R-:W-:Y:S02]  /*8660*/  @!P4 LEA.HI.X R169, R167.reuse, c[0x0][0x16c], R2, 0x1, P0 ;  /* 0x00005b00a7a9ca11 */ /* 0x040fe400000f0c02 */
[----:B------:R-:W-:Y:S03]  /*8670*/  IADD3 R167, P5, R167, UR11, RZ ;  /* 0x0000000ba7a77c10 */ /* 0x000fe6000ffbe0ff */
[----:B------:R-:W-:Y:S01]  /*8680*/  @!PT LDS RZ, [RZ] ;  /* 0x00000000fffff984 */ /* 0x000fe20000000800 */
[----:B------:R-:W-:Y:S01]  /*8690*/  @!PT LDS RZ, [RZ] ;  /* 0x00000000fffff984 */ /* 0x000fe20000000800 */
[----:B------:R-:W-:Y:S01]  /*86a0*/  @!PT LDS RZ, [RZ] ;  /* 0x00000000fffff984 */ /* 0x000fe20000000800 */
[----:B------:R2:W-:Y:S01]  /*86b0*/  @!P4 LDGSTS.E.BYPASS.LTC128B.128 [R248+0x8000], [R168.64] ;  /* 0x08000000a8f8cfae */ /* 0x0005e2000b901d50 */
        /* <DEDUP_REMOVED lines=8> */
[----:B------:R-:W-:Y:S03]  /*8740*/  IADD3 R167, P0, R167, UR11, RZ ;  /* 0x0000000ba7a77c10 */ /* 0x000fe6000ff1e0ff */
[----:B------:R1:W-:Y:S01]  /*8750*/  @P2 STS.128 [R248+0xc000], RZ ;  /* 0x00c000fff8002388 */ /* 0x0003e20000000c00 */
[----:B------:R-:W-:Y:S02]  /*8760*/  IADD3.X R2, R2, UR9, RZ, P0, !PT ;  /* 0x0000000902027c10 */ /* 0x000fe400087fe4ff */
[C---:B------:R-:W-:Y:S01]  /*8770*/  IADD3 R0, P5, R167.reuse, UR11, RZ ;  /* 0x0000000ba7007c10 */ /* 0x040fe2000ffbe0ff */
[----:B------:R-:W-:Y:S01]  /*8780*/  @!PT LDS RZ, [RZ] ;  /* 0x00000000fffff984 */ /* 0x000fe20000000800 */
[----:B------:R-:W-:Y:S01]  /*8790*/  @!PT LDS RZ, [RZ] ;  /* 0x00000000fffff984 */ /* 0x000fe20000000800 */
[----:B------:R-:W-:Y:S01]  /*87a0*/  @!PT LDS RZ, [RZ] ;  /* 0x00000000fffff984 */ /* 0x000fe20000000800 */
[----:B------:R1:W-:Y:S03]  /*87b0*/  @!P2 LDGSTS.E.BYPASS.LTC128B.128 [R248+0xc000], [R176.64+0x100] ;  /* 0x0c000100b0f8afae */ /* 0x0003e6000b901d50 */
[----:B------:R-:W-:Y:S01]  /*87c0*/  @!P4 LEA R166, P0, R0, c[0x0][0x168], 0x1 ;  /* 0x00005a0000a6ca11 */ /* 0x000fe200078008ff */
[----:B------:R1:W-:Y:S04]  /*87d0*/  @P1 STS.128 [R248+0xe000], RZ ;  /* 0x00e000fff8001388 */ /* 0x0003e80000000c00 */
[----:B------:R-:W-:Y:S01]  /*87e0*/  @!PT LDS RZ, [RZ] ;  /* 0x00000000fffff984 */ /* 0x000fe20000000800 */
[----:B------:R-:W-:Y:S01]  /*87f0*/  @!PT LDS RZ, [RZ] ;  /* 0x00000000fffff984 */ /* 0x000fe20000000800 */
[----:B------:R-:W-:Y:S01]  /*8800*/  @!PT LDS RZ, [RZ] ;  /* 0x00000000fffff984 */ /* 0x000fe20000000800 */
[----:B------:R1:W-:Y:S01]  /*8810*/  @!P1 LDGSTS.E.BYPASS.LTC128B.128 [R248+0xe000], [R176.64+0x180] ;  /* 0x0e000180b0f89fae */ /* 0x0003e2000b901d50 */
[C---:B--2---:R-:W-:Y:S03]  /*8820*/  @!P4 LEA R168, P6, R167.reuse, c[0x0][0x168], 0x1 ;  /* 0x00005a00a7a8ca11 */ /* 0x044fe600078c08ff */
[----:B------:R1:W-:Y:S01]  /*8830*/  @P4 STS.128 [R248+0x8800], RZ ;  /* 0x008800fff8004388 */ /* 0x0003e20000000c00 */
[----:B------:R-:W-:Y:S03]  /*8840*/  @!P4 LEA.HI.X R169, R167, c[0x0][0x16c], R2, 0x1, P6 ;  /* 0x00005b00a7a9ca11 */ /* 0x000fe600030f0c02 */
[----:B------:R-:W-:Y:S01]  /*8850*/  @!PT LDS RZ, [RZ] ;  /* 0x00000000fffff984 */ /* 0x000fe20000000800 */
[----:B------:R-:W-:Y:S01]  /*8860*/  @!PT LDS RZ, [RZ] ;  /* 0x00000000fffff984 */ /* 0x000fe20000000800 */
[----:B------:R-:W-:Y:S01]  /*8870*/  @!PT LDS RZ, [RZ] ;  /* 0x00000000fffff984 */ /* 0x000fe20000000800 */
[----:B------:R1:W-:Y:S01]  /*8880*/  @!P4 LDGSTS.E.BYPASS.LTC128B.128 [R248+0x8800], [R170.64] ;  /* 0x08800000aaf8cfae */ /* 0x0003e2000b901d50 */
[----:B------:R-:W-:Y:S03]  /*8890*/  IADD3.X R167, R2, UR9, RZ, P5, !PT ;  /* 0x0000000902a77c10 */ /* 0x000fe6000affe4ff */
        /* <DEDUP_REMOVED lines=58> */
.L_x_777:
[----:B------:R-:W3:Y:S01]  /*8c40*/  LDL.64 R10, [R1] ;  /* 0x00000000010a7983 */ /* 0x000ee20000100a00 */
[----:B------:R-:W-:Y:S01]  /*8c50*/  UIADD3 UR25, UR22, -UR26, URZ ;  /* 0x8000001a16197290 */ /* 0x000fe2000fffe03f */
[----:B------:R-:W-:Y:S04]  /*8c60*/  DEPBAR.LE SB0, 0x0 ;  /* 0x000080000000791a */ /* 0x000fe80000000000 */
[----:B--2---:R-:W2:Y:S01]  /*8c70*/  LDL.64 R4, [R1+0x50] ;  /* 0x0000500001047983 */ /* 0x004ea20000100a00 */
[----:B------:R-:W-:Y:S01]  /*8c80*/  USHF.R.S32.HI UR6, URZ, 0x1f, UR25 ;  /* 0x0000001f3f067899 */ /* 0x000fe20008011419 */
[----:B------:R-:W-:Y:S01]  /*8c90*/  IMAD.U32 R34, RZ, RZ, UR25 ;  /* 0x00000019ff227e24 */ /* 0x000fe2000f8e00ff */
[----:B------:R-:W-:Y:S01]  /*8ca0*/  UIMAD.WIDE.U32 UR28, UR25, UR4, URZ ;  /* 0x00000004191c72a5 */ /* 0x000fe2000f8e003f */
[----:B------:R-:W4:Y:S01]  /*8cb0*/  LDL R9, [R1+0x24] ;  /* 0x0000240001097983 */ /* 0x000f220000100800 */
[----:B------:R-:W-:Y:S01]  /*8cc0*/  UIMAD UR6, UR6, UR4, URZ ;  /* 0x00000004060672a4 */ /* 0x000fe2000f8e023f */
[----:B------:R-:W-:Y:S01]  /*8cd0*/  IMAD.U32 R33, RZ, RZ, UR25 ;  /* 0x00000019ff217e24 */ /* 0x000fe2000f8e00ff */
[----:B------:R-:W-:Y:S01]  /*8ce0*/  MOV R0, UR25 ;  /* 0x0000001900007c02 */ /* 0x000fe20008000f00 */
[----:B------:R-:W3:Y:S01]  /*8cf0*/  LDL.64 R16, [R1+0x68] ;  /* 0x0000680001107983 */ /* 0x000ee20000100a00 */
[----:B------:R-:W-:Y:S01]  /*8d00*/  UIMAD UR6, UR25, UR5, UR6 ;  /* 0x00000005190672a4 */ /* 0x000fe2000f8e0206 */
[----:B------:R-:W-:Y:S01]  /*8d10*/  IMAD.U32 R2, RZ, RZ, UR25 ;  /* 0x00000019ff027e24 */ /* 0x000fe2000f8e00ff */
[----:B------:R-:W-:Y:S01]  /*8d20*/  UISETP.GE.AND UP0, UPT, UR25, 0x1, UPT ;  /* 0x000000011900788c */ /* 0x000fe2000bf06270 */
[----:B------:R-:W4:Y:S01]  /*8d30*/  LDL R8, [R1+0x20] ;  /* 0x0000200001087983 */ /* 0x000f220000100800 */
[----:B------:R-:W-:Y:S01]  /*8d40*/  IMAD.U32 R31, RZ, RZ, UR25 ;  /* 0x00000019ff1f7e24 */ /* 0x000fe2000f8e00ff */
[----:B------:R-:W-:Y:S01]  /*8d50*/  UIADD3 UR6, UR29, UR6, URZ ;  /* 0x000000061d067290 */ /* 0x000fe2000fffe03f */
[----:B------:R-:W-:Y:S01]  /*8d60*/  IMAD.U32 R29, RZ, RZ, UR25 ;  /* 0x00000019ff1d7e24 */ /* 0x000fe2000f8e00ff */
[----:B------:R-:W4:Y:S01]  /*8d70*/  LDL.64 R20, [R1+0x58] ;  /* 0x0000580001147983 */ /* 0x000f220000100a00 */
[----:B------:R-:W-:Y:S02]  /*8d80*/  IMAD.U32 R30, RZ, RZ, UR25 ;  /* 0x00000019ff1e7e24 */ /* 0x000fe4000f8e00ff */
[----:B------:R-:W-:Y:S01]  /*8d90*/  IMAD.U32 R6, RZ, RZ, UR28 ;  /* 0x0000001cff067e24 */ /* 0x000fe2000f8e00ff */
[----:B------:R1:W-:Y:S01]  /*8da0*/  STL.64 [R1+0x78], R36 ;  /* 0x0000782401007387 */ /* 0x0003e20000100a00 */
[----:B------:R-:W-:Y:S02]  /*8db0*/  IMAD.U32 R166, RZ, RZ, UR25 ;  /* 0x00000019ffa67e24 */ /* 0x000fe4000f8e00ff */
[----:B------:R-:W-:Y:S01]  /*8dc0*/  IMAD.U32 R7, RZ, RZ, UR29 ;  /* 0x0000001dff077e24 */ /* 0x000fe2000f8e00ff */
[----:B------:R-:W-:Y:S06]  /*8dd0*/  BAR.SYNC.DEFER_BLOCKING 0x0 ;  /* 0x0000000000007b1d */ /* 0x000fec0000010000 */
[----:B------:R-:W-:Y:S04]  /*8de0*/  @P4 STS.128 [R248+0x10000], RZ ;  /* 0x010000fff8004388 */ /* 0x000fe80000000c00 */
[----:B-1----:R-:W4:Y:S01]  /*8df0*/  LDL.64 R36, [R1+0x60] ;  /* 0x0000600001247983 */ /* 0x002f220000100a00 */
[----:B--2---:R-:W-:Y:S04]  /*8e00*/  LEA R182, P6, R34, R4, 0x6 ;  /* 0x0000000422b67211 */ /* 0x004fe800078c30ff */
[----:B------:R-:W-:Y:S02]  /*8e10*/  LEA.HI.X.SX32 R183, R33, R5, 0x6, P6 ;  /* 0x0000000521b77211 */ /* 0x000fe400030f36ff */
[----:B---3--:R-:W-:Y:S04]  /*8e20*/  LEA R178, P5, R31, R16, 0x6 ;  /* 0x000000101fb27211 */ /* 0x008fe800078a30ff */
[----:B------:R-:W-:Y:S02]  /*8e30*/  LEA.HI.X.SX32 R179, R30, R17, 0x6, P5 ;  /* 0x000000111eb37211 */ /* 0x000fe400028f36ff */
[----:B------:R-:W-:Y:S01]  /*8e40*/  MOV R30, UR6 ;  /* 0x00000006001e7c02 */ /* 0x000fe20008000f00 */
[----:B------:R-:W-:Y:S01]  /*8e50*/  UIADD3 UR6, UR8, -UR26, URZ ;  /* 0x8000001a08067290 */ /* 0x000fe2000fffe03f */
[----:B----4-:R-:W-:Y:S04]  /*8e60*/  LEA R186, P5, R0, R20, 0x6 ;  /* 0x0000001400ba7211 */ /* 0x010fe800078a30ff */
[----:B------:R-:W-:Y:S01]  /*8e70*/  LEA.HI.X.SX32 R187, R166, R21, 0x6, P5 ;  /* 0x00000015a6bb7211 */ /* 0x000fe200028f36ff */
[C---:B------:R-:W-:Y:S04]  /*8e80*/  IMAD.WIDE.U32 R32, R186.reuse, c[0x0][0x1a0], RZ ;  /* 0x00006800ba207a25 */ /* 0x040fe800078e00ff */
[----:B------:R-:W-:Y:S04]  /*8e90*/  IMAD R166, R187, c[0x0][0x1a0], RZ ;  /* 0x00006800bba67a24 */ /* 0x000fe800078e02ff */
[----:B------:R-:W-:Y:S04]  /*8ea0*/  IMAD R166, R186, c[0x0][0x1a4], R166 ;  /* 0x00006900baa67a24 */ /* 0x000fe800078e02a6 */
[----:B------:R-:W-:Y:S01]  /*8eb0*/  IMAD.IADD R166, R33, 0x1, R166 ;  /* 0x0000000121a67824 */ /* 0x000fe200078e02a6 */
[----:B------:R-:W-:Y:S02]  /*8ec0*/  LEA R34, P0, R2, R36, 0x6 ;  /* 0x0000002402227211 */ /* 0x000fe400078030ff */
[----:B------:R-:W-:Y:S01]  /*8ed0*/  LEA R2, P6, R6, R10, 0x6 ;  /* 0x0000000a06027211 */ /* 0x000fe200078c30ff */
[----:B------:R-:W-:Y:S01]  /*8ee0*/  IMAD.WIDE.U32 R10, R178, c[0x0][0x1a0], RZ ;  /* 0x00006800b20a7a25 */ /* 0x000fe200078e00ff */
[----:B------:R-:W-:Y:S02]  /*8ef0*/  LEA.HI.X.SX32 R35, R29, R37, 0x6, P0 ;  /* 0x000000251d237211 */ /* 0x000fe400000f36ff */
[----:B------:R-:W-:Y:S01]  /*8f00*/  LEA.HI.X R0, R6, R247, R30, 0x6, P6 ;  /* 0x000000f706007211 */ /* 0x000fe200030f341e */
[----:B------:R-:W-:Y:S02]  /*8f10*/  IMAD R29, R183, c[0x0][0x1a0], RZ ;  /* 0x00006800b71d7a24 */ /* 0x000fe400078e02ff */
[C---:B------:R-:W-:Y:S04]  /*8f20*/  IMAD.WIDE.U32 R6, R182.reuse, c[0x0][0x1a0], RZ ;  /* 0x00006800b6067a25 */ /* 0x040fe800078e00ff */
[----:B------:R-:W-:Y:S01]  /*8f30*/  IMAD R29, R182, c[0x0][0x1a4], R29 ;  /* 0x00006900b61d7a24 */ /* 0x000fe200078e021d */
[-C--:B------:R-:W-:Y:S01]  /*8f40*/  LEA R182, P6, R6, R9.reuse, 0x1 ;  /* 0x0000000906b67211 */ /* 0x080fe200078c08ff */
[----:B------:R-:W-:Y:S02]  /*8f50*/  IMAD R30, R179, c[0x0][0x1a0], RZ ;  /* 0x00006800b31e7a24 */ /* 0x000fe400078e02ff */
[----:B------:R-:W-:Y:S02]  /*8f60*/  IMAD.IADD R29, R7, 0x1, R29 ;  /* 0x00000001071d7824 */ /* 0x000fe400078e021d */
[----:B------:R-:W-:Y:S02]  /*8f70*/  IMAD R31, R35, c[0x0][0x1a0], RZ ;  /* 0x00006800231f7a24 */ /* 0x000fe400078e02ff */
[----:B------:R-:W-:Y:S01]  /*8f80*/  IMAD R30, R178, c[0x0][0x1a4], R30 ;  /* 0x00006900b21e7a24 */ /* 0x000fe200078e021e */
[-C--:B------:R-:W-:Y:S01]  /*8f90*/  LEA.HI.X R183, R6, R8.reuse, R29, 0x1, P6 ;  /* 0x0000000806b77211 */ /* 0x080fe200030f0c1d */
[----:B------:R-:W-:Y:S01]  /*8fa0*/  IMAD R31, R34, c[0x0][0x1a4], R31 ;  /* 0x00006900221f7a24 */ /* 0x000fe200078e021f */
[----:B------:R-:W-:Y:S01]  /*8fb0*/  @!P4 LEA R186, P6, R2, c[0x0][0x170], 0x1 ;  /* 0x00005c0002baca11 */ /* 0x000fe200078c08ff */
[----:B------:R-:W-:Y:S01]  /*8fc0*/  IMAD.WIDE.U32 R14, R34, c[0x0][0x1a0], RZ ;  /* 0x00006800220e7a25 */ /* 0x000fe200078e00ff */
[-C--:B------:R-:W-:Y:S02]  /*8fd0*/  LEA R178, P5, R10, R9.reuse, 0x1 ;  /* 0x000000090ab27211 */ /* 0x080fe400078a08ff */
[----:B------:R-:W-:Y:S01]  /*8fe0*/  @!P4 LEA.HI.X R187, R2, c[0x0][0x174], R0, 0x1, P6 ;  /* 0x00005d0002bbca11 */ /* 0x000fe200030f0c00 */
[----:B------:R-:W-:Y:S01]  /*8ff0*/  IMAD.IADD R30, R11, 0x1, R30 ;  /* 0x000000010b1e7824 */ /* 0x000fe200078e021e */
[-C--:B------:R-:W-:Y:S01]  /*9000*/  LEA R34, P0, R14, R9.reuse, 0x1 ;  /* 0x000000090e227211 */ /* 0x080fe200078008ff */
[----:B------:R-:W-:Y:S02]  /*9010*/  IMAD.IADD R31, R15, 0x1, R31 ;  /* 0x000000010f1f7824 */ /* 0x000fe400078e021f */
[----:B------:R-:W-:Y:S01]  /*9020*/  @!PT LDS RZ, [RZ] ;  /* 0x00000000fffff984 */ /* 0x000fe20000000800 */
[----:B------:R-:W-:Y:S01]  /*9030*/  @!PT LDS RZ, [RZ] ;  /* 0x00000000fffff984 */ /* 0x000fe20000000800 */
[----:B------:R-:W-:Y:S01]  /*9040*/  @!PT LDS RZ, [RZ] ;  /* 0x00000000fffff984 */ /* 0x000fe20000000800 */
[----:B------:R1:W-:Y:S01]  /*9050*/  @!P4 LDGSTS.E.BYPASS.LTC128B.128 [R248+0x10000], [R186.64] ;  /* 0x10000000baf8cfae */ /* 0x0003e2000b901d50 */
[-C--:B------:R-:W-:Y:S02]  /*9060*/  LEA.HI.X R179, R10, R8.reuse, R30, 0x1, P5 ;  /* 0x000000080ab37211 */ /* 0x080fe400028f0c1e */
[-C--:B------:R-:W-:Y:S01]  /*9070*/  LEA.HI.X R35, R14, R8.reuse, R31, 0x1, P0 ;  /* 0x000000080e237211 */ /* 0x080fe200000f0c1f */
[----:B------:R-:W-:Y:S01]  /*9080*/  @P3 STS.128 [R248+0x12000], RZ ;  /* 0x012000fff8003388 */ /* 0x000fe20000000c00 */
[----:B------:R-:W-:Y:S02]  /*9090*/  LEA R30, P0, R32, R9, 0x1 ;  /* 0x00000009201e7211 */ /* 0x000fe400078008ff */
[----:B------:R-:W-:Y:S01]  /*90a0*/  IADD3 R29, P5, R2, UR24, RZ ;  /* 0x00000018021d7c10 */ /* 0x000fe2000ffbe0ff */
[----:B------:R-:W-:Y:S01]  /*90b0*/  @!PT LDS RZ, [RZ] ;  /* 0x00000000fffff984 */ /* 0x000fe20000000800 */
[----:B------:R-:W-:Y:S01]  /*90c0*/  @!PT LDS RZ, [RZ] ;  /* 0x00000000fffff984 */ /* 0x000fe20000000800 */
[----:B------:R-:W-:Y:S01]  /*90d0*/  @!PT LDS RZ, [RZ] ;  /* 0x00000000fffff984 */ /* 0x000fe20000000800 */
[----:B------:R2:W-:Y:S01]  /*90e0*/  @!P3 LDGSTS.E.BYPASS.LTC128B.128 [R248+0x12000], [R182.64+0x80] ;  /* 0x12000080b6f8bfae */ /* 0x0005e2000b901d50 */
[----:B------:R-:W-:Y:S02]  /*90f0*/  LEA.HI.X R31, R32, R8, R166, 0x1, P0 ;  /* 0x00000008201f7211 */ /* 0x000fe400000f0ca6 */
[C---:B------:R-:W-:Y:S01]  /*9100*/  @!P4 LEA R32, P6, R29.reuse, c[0x0][0x170], 0x1 ;  /* 0x00005c001d20ca11 */ /* 0x040fe200078c08ff */
[----:B------:R-:W-:Y:S01]  /*9110*/  @P2 STS.128 [R248+0x14000], RZ ;  /* 0x014000fff8002388 */ /* 0x000fe20000000c00 */
[----:B------:R-:W-:Y:S02]  /*9120*/  IADD3.X R2, R0, UR23, RZ, P5, !PT ;  /* 0x0000001700027c10 */ /* 0x000fe4000affe4ff */
[C---:B------:R-:W-:Y:S01]  /*9130*/  IADD3 R166, P0, R29.reuse, UR24, RZ ;  /* 0x000000181da67c10 */ /* 0x040fe2000ff1e0ff */
[----:B------:R-:W-:Y:S01]  /*9140*/  @!PT LDS RZ, [RZ] ;  /* 0x00000000fffff984 */ /* 0x000fe20000000800 */
[----:B------:R-:W-:Y:S01]  /*9150*/  @!PT LDS RZ, [RZ] ;  /* 0x00000000fffff984 */ /* 0x000fe20000000800 */
[----:B------:R-:W-:Y:S01]  /*9160*/  @!PT LDS RZ, [RZ] ;  /* 0x00000000fffff984 */ /* 0x000fe20000000800 */
[----:B------:R2:W-:Y:S01]  /*9170*/  @!P2 LDGSTS.E.BYPASS.LTC128B.128 [R248+0x14000], [R182.64+0x100] ;  /* 0x14000100b6f8afae */ /* 0x0005e2000b901d50 */
[----:B------:R-:W-:Y:S02]  /*9180*/  @!P4 LEA.HI.X R33, R29, c[0x0][0x174], R2, 0x1, P6 ;  /* 0x00005d001d21ca11 */ /* 0x000fe400030f0c02 */
[----:B------:R-:W-:Y:S01]  /*9190*/  @!P4 LEA R6, P6, R166, c[0x0][0x170], 0x1 ;  /* 0x00005c00a606ca11 */ /* 0x000fe200078c08ff */
        /* <DEDUP_REMOVED lines=8> */
[C---:B------:R-:W-:Y:S01]  /*9220*/  @!P4 LEA R28, P0, R0.reuse, c[0x0][0x170], 0x1 ;  /* 0x00005c00001cca11 */ /* 0x040fe200078008ff */
[----:B------:R-:W-:Y:S01]  /*9230*/  @P4 STS.128 [R248+0x10800], RZ ;  /* 0x010800fff8004388 */ /* 0x000fe20000000c00 */
[----:B------:R-:W-:Y:S03]  /*9240*/  IADD3.X R2, R29, UR23, RZ, P5, !PT ;  /* 0x000000171d027c10 */ /* 0x000fe6000affe4ff */
[----:B------:R-:W-:Y:S01]  /*9250*/  @!PT LDS RZ, [RZ] ;  /* 0x00000000fffff984 */ /* 0x000fe20000000800 */
[----:B------:R-:W-:Y:S01]  /*9260*/  @!PT LDS RZ, [RZ] ;  /* 0x00000000fffff984 */ /* 0x000fe20000000800 */
[----:B------:R-:W-:Y:S01]  /*9270*/  @!PT LDS RZ, [RZ] ;  /* 0x00000000fffff984 */ /* 0x000fe20000000800 */
[----:B------:R3:W-:Y:S01]  /*9280*/  @!P4 LDGSTS.E.BYPASS.LTC128B.128 [R248+0x10800], [R32.64] ;  /* 0x1080000020f8cfae */ /* 0x0007e2000b901d50 */
        /* <DEDUP_REMOVED lines=16> */
[----:B------:R4:W-:Y:S01]  /*9390*/  @!P1 LDGSTS.E.BYPASS.LTC128B.128 [R248+0x16800], [R178.64+0x180] ;  /* 0x16800180b2f89fae */ /* 0x0009e2000b901d50 */
[----:B---3--:R-:W-:Y:S03]  /*93a0*/  MOV R32, R4 ;  /* 0x0000000400207202 */ /* 0x008fe60000000f00 */
[----:B------:R-:W-:Y:S01]  /*93b0*/  @P4 STS.128 [R248+0x11000], RZ ;  /* 0x011000fff8004388 */ /* 0x000fe20000000c00 */
[----:B------:R-:W-:Y:S03]  /*93c0*/  IMAD.MOV.U32 R33, RZ, RZ, R5 ;  /* 0x000000ffff217224 */ /* 0x000fe600078e0005 */
        /* <DEDUP_REMOVED lines=41> */
[----:B----4-:R-:W4:Y:S04]  /*9660*/  LDSM.16.M88.4 R176, [R213+0x8800] ;  /* 0x00880000d5b0783b */ /* 0x010f280000000200 */
[----:B--2---:R-:W2:Y:S04]  /*9670*/  LDSM.16.M88.4 R180, [R213+0x9000] ;  /* 0x00900000d5b4783b */ /* 0x004ea80000000200 */
[----:B------:R-:W0:Y:S04]  /*9680*/  LDGDEPBAR ;  /* 0x00000000000079af */ /* 0x000e280000000000 */
[----:B-1----:R-:W1:Y:S01]  /*9690*/  LDSM.16.M88.4 R184, [R213+0x9800] ;  /* 0x00980000d5b8783b */ /* 0x002e620000000200 */
[C---:B---3--:R-:W-:Y:S08]  /*96a0*/  HMMA.16816.F32 R4, R168.reuse, R172, RZ ;  /* 0x000000aca804723c */ /* 0x048ff000000018ff */
[C---:B------:R-:W-:Y:S01]  /*96b0*/  HMMA.16816.F32 R8, R168.reuse, R174, RZ ;  /* 0x000000aea808723c */ /* 0x040fe200000018ff */
[----:B------:R-:W-:Y:S07]  /*96c0*/  LDSM.16.M88.4 R172, [R212] ;  /* 0x00000000d4ac783b */ /* 0x000fee0000000200 */
[C---:B----4-:R-:W-:Y:S07]  /*96d0*/  HMMA.16816.F32 R12, R168.reuse, R176, RZ ;  /* 0x000000b0a80c723c */ /* 0x050fee00000018ff */
[----:B------:R-:W-:Y:S02]  /*96e0*/  IMAD.MOV.U32 R176, RZ, RZ, R16 ;  /* 0x000000ffffb07224 */ /* 0x000fe400078e0010 */
[----:B------:R-:W-:Y:S02]  /*96f0*/  IMAD.MOV.U32 R177, RZ, RZ, R17 ;  /* 0x000000ffffb17224 */ /* 0x000fe400078e0011 */
[C---:B------:R-:W-:Y:S07]  /*9700*/  HMMA.16816.F32 R16, R168.reuse, R178, RZ ;  /* 0x000000b2a810723c */ /* 0x040fee00000018ff */
[----:B------:R-:W-:Y:S01]  /*9710*/  IMAD.MOV.U32 R178, RZ, RZ, R20 ;  /* 0x000000ffffb27224 */ /* 0x000fe200078e0014 */
[----:B------:R-:W-:Y:S02]  /*9720*/  MOV R179, R21 ;  /* 0x0000001500b37202 */ /* 0x000fe40000000f00 */
[C---:B--2---:R-:W-:Y:S01]  /*9730*/  HMMA.16816.F32 R20, R168.reuse, R180, RZ ;  /* 0x000000b4a814723c */ /* 0x044fe200000018ff */
[----:B------:R-:W2:Y:S07]  /*9740*/  LDL R181, [R1+0x2c] ;  /* 0x00002c0001b57983 */ /* 0x000eae0000100800 */
[C---:B------:R-:W-:Y:S07]  /*9750*/  HMMA.16816.F32 R24, R168.reuse, R182, RZ ;  /* 0x000000b6a818723c */ /* 0x040fee00000018ff */
[----:B------:R-:W-:Y:S01]  /*9760*/  IMAD.MOV.U32 R182, RZ, RZ, R32 ;  /* 0x000000ffffb67224 */ /* 0x000fe200078e0020 */
[C---:B-1----:R-:W-:Y:S01]  /*9770*/  HMMA.16816.F32 R28, R168.reuse, R184, RZ ;  /* 0x000000b8a81c723c */ /* 0x042fe200000018ff */
[----:B------:R-:W-:Y:S01]  /*9780*/  IMAD.MOV.U32 R183, RZ, RZ, R33 ;  /* 0x000000ffffb77224 */ /* 0x000fe200078e0021 */
[----:B------:R-:W3:Y:S06]  /*9790*/  LDL R185, [R1+0x28] ;  /* 0x0000280001b97983 */ /* 0x000eec0000100800 */
[----:B------:R-:W-:Y:S01]  /*97a0*/  HMMA.16816.F32 R32, R168, R186, RZ ;  /* 0x000000baa820723c */ /* 0x000fe200000018ff */
[----:B------:R-:W1:Y:S06]  /*97b0*/  LDSM.16.M88.4 R168, [R211] ;  /* 0x00000000d3a8783b */ /* 0x000e6c0000000200 */
[----:B------:R-:W-:Y:S02]  /*97c0*/  IMAD.MOV.U32 R186, RZ, RZ, R182 ;  /* 0x000000ffffba7224 */ /* 0x000fe400078e00b6 */
[----:B------:R-:W-:Y:S03]  /*97d0*/  IMAD.MOV.U32 R187, RZ, RZ, R183 ;  /* 0x000000ffffbb7224 */ /* 0x000fe600078e00b7 */
[C---:B------:R-:W-:Y:S04]  /*97e0*/  LEA R182, P5, R0.reuse, R186, 0x6 ;  /* 0x000000ba00b67211 */ /* 0x040fe800078a30ff */
[----:B------:R-:W-:Y:S01]  /*97f0*/  LEA.HI.X.SX32 R183, R0, R187, 0x6, P5 ;  /* 0x000000bb00b77211 */ /* 0x000fe200028f36ff */
[C---:B------:R-:W-:Y:S04]  /*9800*/  IMAD.WIDE.U32 R186, R182.reuse, c[0x0][0x198], RZ ;  /* 0x00006600b6ba7a25 */ /* 0x040fe800078e00ff */
[----:B------:R-:W-:Y:S04]  /*9810*/  IMAD R166, R183, c[0x0][0x198], RZ ;  /* 0x00006600b7a67a24 */ /* 0x000fe800078e02ff */
[----:B------:R-:W-:Y:S04]  /*9820*/  IMAD R166, R182, c[0x0][0x19c], R166 ;  /* 0x00006700b6a67a24 */ /* 0x000fe800078e02a6 */
[----:B------:R-:W-:Y:S01]  /*9830*/  IMAD.IADD R166, R187, 0x1, R166 ;  /* 0x00000001bba67824 */ /* 0x000fe200078e02a6 */
[C---:B-1----:R-:W-:Y:S08]  /*9840*/  HMMA.16816.F32 R4, R172.reuse, R168, R4 ;  /* 0x000000a8ac04723c */ /* 0x042ff00000001804 */
[C---:B------:R-:W-:Y:S01]  /*9850*/  HMMA.16816.F32 R8, R172.reuse, R170, R8 ;  /* 0x000000aaac08723c */ /* 0x040fe20000001808 */
[----:B------:R-:W1:Y:S07]  /*9860*/  LDSM.16.M88.4 R168, [R203] ;  /* 0x00000000cba8783b */ /* 0x000e6e0000000200 */
[C---:B-1----:R-:W-:Y:S08]  /*9870*/  HMMA.16816.F32 R12, R172.reuse, R168, R12 ;  /* 0x000000a8ac0c723c */ /* 0x042ff0000000180c */
[C---:B------:R-:W-:Y:S01]  /*9880*/  HMMA.16816.F32 R16, R172.reuse, R170, R16 ;  /* 0x000000aaac10723c */ /* 0x040fe20000001810 */
[----:B------:R-:W1:Y:S07]  /*9890*/  LDSM.16.M88.4 R168, [R202] ;  /* 0x00000000caa8783b */ /* 0x000e6e0000000200 */
[C---:B-1----:R-:W-:Y:S08]  /*98a0*/  HMMA.16816.F32 R20, R172.reuse, R168, R20 ;  /* 0x000000a8ac14723c */ /* 0x042ff00000001814 */
[C---:B------:R-:W-:Y:S01]  /*98b0*/  HMMA.16816.F32 R24, R172.reuse, R170, R24 ;  /* 0x000000aaac18723c */ /* 0x040fe20000001818 */
[----:B------:R-:W1:Y:S07]  /*98c0*/  LDSM.16.M88.4 R168, [R201] ;  /* 0x00000000c9a8783b */ /* 0x000e6e0000000200 */
[C---:B-1----:R-:W-:Y:S08]  /*98d0*/  HMMA.16816.F32 R28, R172.reuse, R168, R28 ;  /* 0x000000a8ac1c723c */ /* 0x042ff0000000181c */
[----:B------:R-:W-:Y:S01]  /*98e0*/  HMMA.16816.F32 R32, R172, R170, R32 ;  /* 0x000000aaac20723c */ /* 0x000fe20000001820 */
[----:B------:R-:W-:Y:S04]  /*98f0*/  LDSM.16.M88.4 R168, [R210] ;  /* 0x00000000d2a8783b */ /* 0x000fe80000000200 */
[----:B------:R-:W1:Y:S03]  /*9900*/  LDSM.16.M88.4 R172, [R207+0x8000] ;  /* 0x00800000cfac783b */ /* 0x000e660000000200 */
[C---:B-1----:R-:W-:Y:S08]  /*9910*/  HMMA.16816.F32 R4, R168.reuse, R172, R4 ;  /* 0x000000aca804723c */ /* 0x042ff00000001804 */
[C---:B------:R-:W-:Y:S01]  /*9920*/  HMMA.16816.F32 R8, R168.reuse, R174, R8 ;  /* 0x000000aea808723c */ /* 0x040fe20000001808 */
[----:B------:R-:W1:Y:S07]  /*9930*/  LDSM.16.M88.4 R172, [R207+0x8800] ;  /* 0x00880000cfac783b */ /* 0x000e6e0000000200 */
[C---:B-1----:R-:W-:Y:S08]  /*9940*/  HMMA.16816.F32 R12, R168.reuse, R172, R12 ;  /* 0x000000aca80c723c */ /* 0x042ff0000000180c */
[C---:B------:R-:W-:Y:S01]  /*9950*/  HMMA.16816.F32 R16, R168.reuse, R174, R16 ;  /* 0x000000aea810723c */ /* 0x040fe20000001810 */
[----:B------:R-:W1:Y:S07]  /*9960*/  LDSM.16.M88.4 R172, [R207+0x9000] ;  /* 0x00900000cfac783b */ /* 0x000e6e0000000200 */
[C---:B-1----:R-:W-:Y:S08]  /*9970*/  HMMA.16816.F32 R20, R168.reuse, R172, R20 ;  /* 0x000000aca814723c */ /* 0x042ff00000001814 */
[C---:B------:R-:W-:Y:S01]  /*9980*/  HMMA.16816.F32 R24, R168.reuse, R174, R24 ;  /* 0x000000aea818723c */ /* 0x040fe20000001818 */
[----:B------:R-:W1:Y:S07]  /*9990*/  LDSM.16.M88.4 R172, [R207+0x9800] ;  /* 0x00980000cfac783b */ /* 0x000e6e0000000200 */
[C---:B-1----:R-:W-:Y:S08]  /*99a0*/  HMMA.16816.F32 R28, R168.reuse, R172, R28 ;  /* 0x000000aca81c723c */ /* 0x042ff0000000181c */
[----:B------:R-:W-:Y:S01]  /*99b0*/  HMMA.16816.F32 R32, R168, R174, R32 ;  /* 0x000000aea820723c */ /* 0x000fe20000001820 */
[----:B------:R-:W-:Y:S04]  /*99c0*/  LDSM.16.M88.4 R168, [R209] ;  /* 0x00000000d1a8783b */ /* 0x000fe80000000200 */
[----:B------:R-:W1:Y:S03]  /*99d0*/  LDSM.16.M88.4 R172, [R200] ;  /* 0x00000000c8ac783b */ /* 0x000e660000000200 */
        /* <DEDUP_REMOVED lines=11> */
[----:B------:R-:W-:Y:S04]  /*9a90*/  LDSM.16.M88.4 R168, [R214+0x2000] ;  /* 0x00200000d6a8783b */ /* 0x000fe80000000200 */
        /* <DEDUP_REMOVED lines=13> */
[----:B------:R-:W1:Y:S03]  /*9b70*/  LDSM.16.M88.4 R172, [R199] ;  /* 0x00000000c7ac783b */ /* 0x000e660000000200 */
        /* <DEDUP_REMOVED lines=138> */
[----:B------:R-:W1:Y:S01]  /*a420*/  LDSM.16.M88.4 R172, [R200+0x7800] ;  /* 0x00780000c8ac783b */ /* 0x000e620000000200 */
[----:B------:R-:W-:Y:S04]  /*a430*/  DEPBAR.LE SB0, 0x0 ;  /* 0x000080000000791a */ /* 0x000fe80000000000 */
[----:B------:R-:W-:Y:S02]  /*a440*/  BAR.SYNC.DEFER_BLOCKING 0x0 ;  /* 0x0000000000007b1d */ /* 0x000fe40000010000 */
[C---:B-1----:R-:W-:Y:S07]  /*a450*/  HMMA.16816.F32 R28, R168.reuse, R172, R28 ;  /* 0x000000aca81c723c */ /* 0x042fee000000181c */
[----:B------:R-:W-:Y:S01]  /*a460*/  MOV R172, R178 ;  /* 0x000000b200ac7202 */ /* 0x000fe20000000f00 */
[----:B------:R-:W-:Y:S01]  /*a470*/  IMAD.MOV.U32 R173, RZ, RZ, R179 ;  /* 0x000000ffffad7224 */ /* 0x000fe200078e00b3 */
[C---:B------:R-:W-:Y:S01]  /*a480*/  LEA R178, P0, R0.reuse, R176, 0x6 ;  /* 0x000000b000b27211 */ /* 0x040fe200078030ff */
[----:B------:R-:W-:Y:S03]  /*a490*/  HMMA.16816.F32 R32, R168, R174, R32 ;  /* 0x000000aea820723c */ /* 0x000fe60000001820 */
[----:B------:R-:W-:Y:S02]  /*a4a0*/  LEA.HI.X.SX32 R179, R0, R177, 0x6, P0 ;  /* 0x000000b100b37211 */ /* 0x000fe400000f36ff */
[----:B--2---:R-:W-:Y:S02]  /*a4b0*/  LEA R176, P5, R186, R181, 0x1 ;  /* 0x000000b5bab07211 */ /* 0x004fe400078a08ff */
[----:B------:R-:W-:Y:S01]  /*a4c0*/  IMAD.MOV.U32 R174, RZ, RZ, R36 ;  /* 0x000000ffffae7224 */ /* 0x000fe200078e0024 */
[----:B------:R-:W-:Y:S01]  /*a4d0*/  MOV R175, R37 ;  /* 0x0000002500af7202 */ /* 0x000fe20000000f00 */
[----:B------:R-:W-:Y:S01]  /*a4e0*/  IMAD R2, R179, c[0x0][0x198], RZ ;  /* 0x00006600b3027a24 */ /* 0x000fe200078e02ff */
[----:B------:R1:W5:Y:S02]  /*a4f0*/  LDL.LU.64 R36, [R1+0x78] ;  /* 0x0000780001247983 */ /* 0x0003640000300a00 */
[----:B------:R-:W-:Y:S01]  /*a500*/  LEA R182, P0, R0, R174, 0x6 ;  /* 0x000000ae00b67211 */ /* 0x000fe200078030ff */
[----:B------:R-:W-:Y:S01]  /*a510*/  IMAD R2, R178, c[0x0][0x19c], R2 ;  /* 0x00006700b2027a24 */ /* 0x000fe200078e0202 */
[----:B---3--:R-:W-:Y:S01]  /*a520*/  LEA.HI.X R177, R186, R185, R166, 0x1, P5 ;  /* 0x000000b9bab17211 */ /* 0x008fe200028f0ca6 */
[----:B------:R-:W-:Y:S01]  /*a530*/  IMAD.WIDE.U32 R178, R178, c[0x0][0x198], RZ ;  /* 0x00006600b2b27a25 */ /* 0x000fe200078e00ff */
[----:B------:R-:W-:Y:S03]  /*a540*/  LEA.HI.X.SX32 R183, R0, R175, 0x6, P0 ;  /* 0x000000af00b77211 */ /* 0x000fe600000f36ff */
[----:B------:R-:W-:Y:S01]  /*a550*/  IMAD.IADD R2, R179, 0x1, R2 ;  /* 0x00000001b3027824 */ /* 0x000fe200078e0202 */
[C---:B------:R-:W-:Y:S04]  /*a560*/  LEA R186, P0, R178.reuse, R181, 0x1 ;  /* 0x000000b5b2ba7211 */ /* 0x040fe800078008ff */
[----:B------:R-:W-:Y:S01]  /*a570*/  LEA.HI.X R187, R178, R185, R2, 0x1, P0 ;  /* 0x000000b9b2bb7211 */ /* 0x000fe200000f0c02 */
[----:B------:R-:W-:Y:S02]  /*a580*/  IMAD R2, R183, c[0x0][0x198], RZ ;  /* 0x00006600b7027a24 */ /* 0x000fe400078e02ff */
[C---:B------:R-:W-:Y:S04]  /*a590*/  IMAD.WIDE.U32 R178, R182.reuse, c[0x0][0x198], RZ ;  /* 0x00006600b6b27a25 */ /* 0x040fe800078e00ff */
[----:B------:R-:W-:Y:S01]  /*a5a0*/  IMAD R2, R182, c[0x0][0x19c], R2 ;  /* 0x00006700b6027a24 */ /* 0x000fe200078e0202 */
[C---:B------:R-:W-:Y:S03]  /*a5b0*/  LEA R182, P0, R178.reuse, R181, 0x1 ;  /* 0x000000b5b2b67211 */ /* 0x040fe600078008ff */
[----:B------:R-:W-:Y:S05]  /*a5c0*/  IMAD.IADD R2, R179, 0x1, R2 ;  /* 0x00000001b3027824 */ /* 0x000fea00078e0202 */
[----:B------:R-:W-:Y:S02]  /*a5d0*/  LEA.HI.X R183, R178, R185, R2, 0x1, P0 ;  /* 0x000000b9b2b77211 */ /* 0x000fe400000f0c02 */
[C---:B------:R-:W-:Y:S04]  /*a5e0*/  LEA R178, P0, R0.reuse, R172, 0x6 ;  /* 0x000000ac00b27211 */ /* 0x040fe800078030ff */
[----:B------:R-:W-:Y:S05]  /*a5f0*/  LEA.HI.X.SX32 R179, R0, R173, 0x6, P0 ;  /* 0x000000ad00b37211 */ /* 0x000fea00000f36ff */
[----:B------:R-:W-:Y:S04]  /*a600*/  IMAD R0, R179, c[0x0][0x198], RZ ;  /* 0x00006600b3007a24 */ /* 0x000fe800078e02ff */
[C---:B------:R-:W-:Y:S02]  /*a610*/  IMAD R0, R178.reuse, c[0x0][0x19c], R0 ;  /* 0x00006700b2007a24 */ /* 0x040fe400078e0200 */
[----:B------:R-:W-:Y:S05]  /*a620*/  IMAD.WIDE.U32 R178, R178, c[0x0][0x198], RZ ;  /* 0x00006600b2b27a25 */ /* 0x000fea00078e00ff */
[C---:B------:R-:W-:Y:S02]  /*a630*/  LEA R180, P0, R178.reuse, R181, 0x1 ;  /* 0x000000b5b2b47211 */ /* 0x040fe400078008ff */
[----:B------:R-:W-:Y:S01]  /*a640*/  IADD3 R0, R179, R0, RZ ;  /* 0x00000000b3007210 */ /* 0x000fe20007ffe0ff */
[----:B------:R-:W-:Y:S03]  /*a650*/  IMAD.MOV.U32 R179, RZ, RZ, R167 ;  /* 0x000000ffffb37224 */ /* 0x000fe600078e00a7 */
[----:B------:R-:W-:Y:S01]  /*a660*/  LEA.HI.X R181, R178, R185, R0, 0x1, P0 ;  /* 0x000000b9b2b57211 */ /* 0x000fe200000f0c00 */
[----:B------:R-:W-:Y:S01]  /*a670*/  IMAD.MOV.U32 R178, RZ, RZ, R164 ;  /* 0x000000ffffb27224 */ /* 0x000fe200078e00a4 */
[----:B------:R-:W-:Y:S11]  /*a680*/  PLOP3.LUT P0, PT, PT, PT, UP0, 0x80, 0x0 ;  /* 0x000000000000781c */ /* 0x000ff60003f0f008 */
[----:B------:R-:W-:Y:S02]  /*a690*/  @!UPT UIADD3 URZ, URZ, URZ, URZ ;  /* 0x0000003f3f3ff290 */ /* 0x000fe4000fffe03f */
[----:B-1---5:R-:W-:-:S05]  /*a6a0*/  @P0 BRA `(.L_x_779) ;  /* 0xffffdeb000000947 */ /* 0x022fca000383ffff */
.L_x_778:
[----:B-1----:R-:W2:Y:S01]  /*a6b0*/  LDL.64 R180, [R1+0x38] ;  /* 0x0000380001b47983 */ /* 0x002ea20000100a00 */
[----:B------:R-:W-:Y:S01]  /*a6c0*/  FMNMX.FTZ R2, R4, R3, !PT ;  /* 0x0000000304027209 */ /* 0x000fe20007810000 */
[----:B------:R-:W-:Y:S01]  /*a6d0*/  USHF.L.U32 UR34, UR25, 0x1, URZ ;  /* 0x0000000119227899 */ /* 0x000fe2000800063f */
[----:B------:R-:W-:Y:S01]  /*a6e0*/  FMNMX.FTZ R0, R6, R165, !PT ;  /* 0x000000a506007209 */ /* 0x000fe20007810000 */
[----:B------:R-:W-:Y:S01]  /*a6f0*/  UIADD3 UR6, UR19, -0x4498517b, URZ ;  /* 0xbb67ae8513067890 */ /* 0x000fe2000fffe03f */
[----:B------:R-:W-:Y:S01]  /*a700*/  FMNMX.FTZ R169, R5, R2, !PT ;  /* 0x0000000205a97209 */ /* 0x000fe20007810000 */
[----:B------:R1:W-:Y:S01]  /*a710*/  STL.64 [R1+0x80], R190 ;  /* 0x000080be01007387 */ /* 0x0003e20000100a00 */
[----:B------:R-:W-:Y:S01]  /*a720*/  FMNMX.FTZ R167, R7, R0, !PT ;  /* 0x0000000007a77209 */ /* 0x000fe20007810000 */
[----:B------:R-:W-:Y:S01]  /*a730*/  ULOP3.LUT UR7, UR34, UR19, URZ, 0x3c, !UPT ;  /* 0x0000001322077292 */ /* 0x000fe2000f8e3c3f */
        /* <DEDUP_REMOVED lines=19> */
[----:B------:R-:W-:Y:S01]  /*a870*/  ULOP3.LUT UR34, UR34, UR19, URZ, 0x3c, !UPT ;  /* 0x0000001322227292 */ /* 0x000fe2000f8e3c3f */
[----:B------:R-:W-:Y:S02]  /*a880*/  FMNMX.FTZ R169, R17, R2, !PT ;  /* 0x0000000211a97209 */ /* 0x000fe40007810000 */
[----:B------:R-:W-:Y:S01]  /*a890*/  FMNMX.FTZ R167, R19, R0, !PT ;  /* 0x0000000013a77209 */ /* 0x000fe20007810000 */
[----:B-1----:R-:W3:Y:S01]  /*a8a0*/  LDL.64 R190, [R1+0x48] ;  /* 0x0000480001be7983 */ /* 0x002ee20000100a00 */
[----:B------:R-:W-:Y:S02]  /*a8b0*/  FMNMX.FTZ R2, R20, R169, !PT ;  /* 0x000000a914027209 */ /* 0x000fe40007810000 */
[----:B------:R-:W-:Y:S02]  /*a8c0*/  FMNMX.FTZ R0, R22, R167, !PT ;  /* 0x000000a716007209 */ /* 0x000fe40007810000 */
[----:B------:R-:W-:Y:S01]  /*a8d0*/  FMNMX.FTZ R169, R21, R2, !PT ;  /* 0x0000000215a97209 */ /* 0x000fe20007810000 */
[----:B------:R1:W-:Y:S01]  /*a8e0*/  STL.64 [R1+0x78], R188 ;  /* 0x000078bc01007387 */ /* 0x0003e20000100a00 */
        /* <DEDUP_REMOVED lines=13> */
[----:B-1----:R-:W4:Y:S01]  /*a9c0*/  LDL.64 R188, [R1+0x40] ;  /* 0x0000400001bc7983 */ /* 0x002f220000100a00 */
[----:B------:R-:W-:Y:S05]  /*a9d0*/  P2R R173, PR, RZ, 0x2 ;  /* 0x00000002ffad7803 */ /* 0x000fea0000000000 */
[----:B------:R-:W1:Y:S08]  /*a9e0*/  SHFL.BFLY PT, R2, R175, 0x2, 0x1f ;  /* 0x0c401f00af027f89 */ /* 0x000e7000000e0000 */
[----:B------:R-:W1:Y:S02]  /*a9f0*/  SHFL.BFLY PT, R0, R171, 0x2, 0x1f ;  /* 0x0c401f00ab007f89 */ /* 0x000e6400000e0000 */
[----:B-1----:R-:W-:Y:S06]  /*aa00*/  FMNMX.FTZ R169, R175, R2, !PT ;  /* 0x00000002afa97209 */ /* 0x002fec0007810000 */
[----:B------:R-:W1:Y:S01]  /*aa10*/  SHFL.BFLY PT, R2, R169, 0x1, 0x1f ;  /* 0x0c201f00a9027f89 */ /* 0x000e6200000e0000 */
[----:B------:R-:W-:Y:S07]  /*aa20*/  FMNMX.FTZ R167, R171, R0, !PT ;  /* 0x00000000aba77209 */ /* 0x000fee0007810000 */
[----:B------:R-:W1:Y:S02]  /*aa30*/  SHFL.BFLY PT, R0, R167, 0x1, 0x1f ;  /* 0x0c201f00a7007f89 */ /* 0x000e6400000e0000 */
[----:B-1----:R-:W-:Y:S04]  /*aa40*/  FMNMX.FTZ R2, R169, R2, !PT ;  /* 0x00000002a9027209 */ /* 0x002fe80007810000 */
[C---:B------:R-:W-:Y:S01]  /*aa50*/  FSETP.NEU.FTZ.AND P5, PT, R2.reuse, -INF , PT ;  /* 0xff8000000200780b */ /* 0x040fe20003fbd000 */
[----:B------:R-:W-:Y:S01]  /*aa60*/  FMUL.FTZ R170, R2, c[0x0][0x23c] ;  /* 0x00008f0002aa7a20 */ /* 0x000fe20000410000 */
[----:B------:R-:W-:Y:S04]  /*aa70*/  FMNMX.FTZ R0, R167, R0, !PT ;  /* 0x00000000a7007209 */ /* 0x000fe80007810000 */
[----:B------:R-:W-:Y:S02]  /*aa80*/  FSEL R170, R170, RZ, P5 ;  /* 0x000000ffaaaa7208 */ /* 0x000fe40002800000 */
[C---:B------:R-:W-:Y:S01]  /*aa90*/  FSETP.NEU.FTZ.AND P0, PT, R0.reuse, -INF , PT ;  /* 0xff8000000000780b */ /* 0x040fe20003f1d000 */
[----:B------:R-:W-:Y:S02]  /*aaa0*/  FMUL.FTZ R167, R0, c[0x0][0x23c] ;  /* 0x00008f0000a77a20 */ /* 0x000fe40000410000 */
[--C-:B------:R-:W-:Y:S02]  /*aab0*/  FFMA.FTZ R177, R12, c[0x0][0x23c], -R170.reuse ;  /* 0x00008f000cb17a23 */ /* 0x100fe400000108aa */
[--C-:B------:R-:W-:Y:S01]  /*aac0*/  FFMA.FTZ R174, R8, c[0x0][0x23c], -R170.reuse ;  /* 0x00008f0008ae7a23 */ /* 0x100fe200000108aa */
[----:B------:R-:W-:Y:S01]  /*aad0*/  FSEL R167, R167, RZ, P0 ;  /* 0x000000ffa7a77208 */ /* 0x000fe20000000000 */
[--C-:B------:R-:W-:Y:S02]  /*aae0*/  FFMA.FTZ R172, R5, c[0x0][0x23c], -R170.reuse ;  /* 0x00008f0005ac7a23 */ /* 0x100fe400000108aa */
[--C-:B------:R-:W-:Y:S02]  /*aaf0*/  FFMA.FTZ R186, R20, c[0x0][0x23c], -R170.reuse ;  /* 0x00008f0014ba7a23 */ /* 0x100fe400000108aa */
[--C-:B------:R-:W-:Y:S02]  /*ab00*/  FFMA.FTZ R5, R26, c[0x0][0x23c], -R167.reuse ;  /* 0x00008f001a057a23 */ /* 0x100fe400000108a7 */
[--C-:B------:R-:W-:Y:S02]  /*ab10*/  FFMA.FTZ R20, R7, c[0x0][0x23c], -R167.reuse ;  /* 0x00008f0007147a23 */ /* 0x100fe400000108a7 */
[----:B------:R-:W-:Y:S01]  /*ab20*/  FFMA.FTZ R175, R21, c[0x0][0x23c], -R170 ;  /* 0x00008f0015af7a23 */ /* 0x000fe200000108aa */
[----:B------:R-:W-:Y:S01]  /*ab30*/  MUFU.EX2 R186, R186 ;  /* 0x000000ba00ba7308 */ /* 0x000fe20000000800 */
[----:B------:R-:W-:Y:S02]  /*ab40*/  IMAD.MOV.U32 R21, RZ, RZ, R174 ;  /* 0x000000ffff157224 */ /* 0x000fe400078e00ae */
[--C-:B------:R-:W-:Y:S02]  /*ab50*/  FFMA.FTZ R6, R6, c[0x0][0x23c], -R167.reuse ;  /* 0x00008f0006067a23 */ /* 0x100fe400000108a7 */
[--C-:B------:R-:W-:Y:S02]  /*ab60*/  FFMA.FTZ R174, R24, c[0x0][0x23c], -R170.reuse ;  /* 0x00008f0018ae7a23 */ /* 0x100fe400000108aa */
[--C-:B------:R-:W-:Y:S02]  /*ab70*/  FFMA.FTZ R4, R4, c[0x0][0x23c], -R170.reuse ;  /* 0x00008f0004047a23 */ /* 0x100fe400000108aa */
[--C-:B------:R-:W-:Y:S01]  /*ab80*/  FFMA.FTZ R182, R17, c[0x0][0x23c], -R170.reuse ;  /* 0x00008f0011b67a23 */ /* 0x100fe200000108aa */
[----:B------:R-:W-:Y:S01]  /*ab90*/  MUFU.EX2 R175, R175 ;  /* 0x000000af00af7308 */ /* 0x000fe20000000800 */
[--C-:B------:R-:W-:Y:S02]  /*aba0*/  FFMA.FTZ R17, R22, c[0x0][0x23c], -R167.reuse ;  /* 0x00008f0016117a23 */ /* 0x100fe400000108a7 */
[----:B------:R-:W-:Y:S02]  /*abb0*/  FFMA.FTZ R171, R29, c[0x0][0x23c], -R170 ;  /* 0x00008f001dab7a23 */ /* 0x000fe400000108aa */
[--C-:B------:R-:W-:Y:S02]  /*abc0*/  FFMA.FTZ R7, R14, c[0x0][0x23c], -R167.reuse ;  /* 0x00008f000e077a23 */ /* 0x100fe400000108a7 */
[--C-:B------:R-:W-:Y:S02]  /*abd0*/  FFMA.FTZ R18, R18, c[0x0][0x23c], -R167.reuse ;  /* 0x00008f0012127a23 */ /* 0x100fe400000108a7 */
[--C-:B------:R-:W-:Y:S02]  /*abe0*/  FFMA.FTZ R19, R19, c[0x0][0x23c], -R167.reuse ;  /* 0x00008f0013137a23 */ /* 0x100fe400000108a7 */
[--C-:B------:R-:W-:Y:S02]  /*abf0*/  FFMA.FTZ R187, R27, c[0x0][0x23c], -R167.reuse ;  /* 0x00008f001bbb7a23 */ /* 0x100fe400000108a7 */
[----:B------:R-:W-:Y:S02]  /*ac00*/  IMAD.MOV.U32 R22, RZ, RZ, R20 ;  /* 0x000000ffff167224 */ /* 0x000fe400078e0014 */
[----:B------:R-:W-:Y:S02]  /*ac10*/  FFMA.FTZ R183, R16, c[0x0][0x23c], -R170 ;  /* 0x00008f0010b77a23 */ /* 0x000fe400000108aa */
[--C-:B------:R-:W-:Y:S01]  /*ac20*/  FFMA.FTZ R16, R11, c[0x0][0x23c], -R167.reuse ;  /* 0x00008f000b107a23 */ /* 0x100fe200000108a7 */
[----:B------:R-:W-:Y:S01]  /*ac30*/  MUFU.EX2 R187, R187 ;  /* 0x000000bb00bb7308 */ /* 0x000fe20000000800 */
[----:B--2---:R-:W-:Y:S02]  /*ac40*/  IMAD.MOV.U32 R12, RZ, RZ, R180 ;  /* 0x000000ffff0c7224 */ /* 0x004fe400078e00b4 */
[----:B------:R-:W-:Y:S02]  /*ac50*/  FFMA.FTZ R180, R28, c[0x0][0x23c], -R170 ;  /* 0x00008f001cb47a23 */ /* 0x000fe400000108aa */
[----:B------:R-:W-:Y:S02]  /*ac60*/  IMAD.MOV.U32 R28, RZ, RZ, R172 ;  /* 0x000000ffff1c7224 */ /* 0x000fe400078e00ac */
[----:B------:R-:W-:Y:S02]  /*ac70*/  FFMA.FTZ R172, R30, c[0x0][0x23c], -R167 ;  /* 0x00008f001eac7a23 */ /* 0x000fe400000108a7 */
[----:B------:R-:W-:Y:S01]  /*ac80*/  IMAD.MOV.U32 R30, RZ, RZ, R16 ;  /* 0x000000ffff1e7224 */ /* 0x000fe200078e0010 */
[----:B------:R-:W-:Y:S10]  /*ac90*/  MUFU.EX2 R180, R180 ;  /* 0x000000b400b47308 */ /* 0x000ff40000000800 */
[----:B------:R-:W-:Y:S01]  /*aca0*/  MUFU.EX2 R16, R4 ;  /* 0x0000000400107308 */ /* 0x000fe20000000800 */
[----:B---3--:R-:W-:Y:S01]  /*acb0*/  LOP3.LUT R164, R191, UR7, RZ, 0x3c, !PT ;  /* 0x00000007bfa47c12 */ /* 0x008fe2000f8e3cff */
[----:B------:R-:W-:Y:S01]  /*acc0*/  UIADD3 UR7, UR18, 0x1715609d, URZ ;  /* 0x1715609d12077890 */ /* 0x000fe2000fffe03f */
[----:B------:R-:W-:Y:S01]  /*acd0*/  LOP3.LUT R184, R181, UR6, R190, 0x96, !PT ;  /* 0x00000006b5b87c12 */ /* 0x000fe2000f8e96be */
[----:B------:R-:W-:Y:S02]  /*ace0*/  UIADD3 UR6, UR19, -0x56f99767, URZ ;  /* 0xa906689913067890 */ /* 0x000fe4000fffe03f */
[----:B------:R-:W-:Y:S04]  /*acf0*/  IMAD.WIDE.U32 R168, R164, -0x326172a9, RZ ;  /* 0xcd9e8d57a4a87825 */ /* 0x000fe800078e00ff */
[----:B------:R-:W-:Y:S02]  /*ad00*/  FADD.FTZ R164, -R2, R3 ;  /* 0x0000000302a47221 */ /* 0x000fe40000010100 */
[----:B------:R-:W-:Y:S04]  /*ad10*/  IMAD.WIDE.U32 R184, R184, -0x326172a9, RZ ;  /* 0xcd9e8d57b8b87825 */ /* 0x000fe800078e00ff */
[----:B------:R-:W-:Y:S01]  /*ad20*/  FMUL.FTZ R164, R164, c[0x0][0x23c] ;  /* 0x00008f00a4a47a20 */ /* 0x000fe20000410000 */
[----:B------:R-:W-:Y:S01]  /*ad30*/  LOP3.LUT R166, R185, UR32, R168, 0x96, !PT ;  /* 0x00000020b9a67c12 */ /* 0x000fe2000f8e96a8 */
[----:B------:R-:W-:Y:S02]  /*ad40*/  FFMA.FTZ R3, R9, c[0x0][0x23c], -R170 ;  /* 0x00008f0009037a23 */ /* 0x000fe400000108aa */
[----:B------:R-:W-:Y:S02]  /*ad50*/  FFMA.FTZ R168, R31, c[0x0][0x23c], -R167 ;  /* 0x00008f001fa87a23 */ /* 0x000fe400000108a7 */
[----:B------:R-:W1:Y:S01]  /*ad60*/  MUFU.EX2 R164, R164 ;  /* 0x000000a400a47308 */ /* 0x000e620000000800 */
[----:B------:R-:W-:Y:S02]  /*ad70*/  IMAD.MOV.U32 R24, RZ, RZ, R3 ;  /* 0x000000ffff187224 */ /* 0x000fe400078e0003 */
[----:B------:R-:W-:Y:S02]  /*ad80*/  FADD.FTZ R3, -R0, R165 ;  /* 0x000000a500037221 */ /* 0x000fe40000010100 */
[----:B------:R-:W-:Y:S02]  /*ad90*/  FFMA.FTZ R165, R35, c[0x0][0x23c], -R167 ;  /* 0x00008f0023a57a23 */ /* 0x000fe400000108a7 */
[----:B------:R-:W-:Y:S02]  /*ada0*/  IMAD.MOV.U32 R35, RZ, RZ, R5 ;  /* 0x000000ffff237224 */ /* 0x000fe400078e0005 */
[----:B------:R-:W-:Y:S01]  /*adb0*/  FMUL.FTZ R3, R3, c[0x0][0x23c] ;  /* 0x00008f0003037a20 */ /* 0x000fe20000410000 */
[----:B------:R-:W-:Y:S01]  /*adc0*/  MUFU.EX2 R168, R168 ;  /* 0x000000a800a87308 */ /* 0x000fe20000000800 */
[----:B------:R-:W-:Y:S01]  /*add0*/  IMAD.MOV.U32 R31, RZ, RZ, R19 ;  /* 0x000000ffff1f7224 */ /* 0x000fe200078e0013 */
[----:B----4-:R-:W-:Y:S01]  /*ade0*/  LOP3.LUT R176, R169, UR33, R188, 0x96, !PT ;  /* 0x00000021a9b07c12 */ /* 0x010fe2000f8e96bc */
[----:B------:R-:W-:Y:S02]  /*adf0*/  FFMA.FTZ R169, R32, c[0x0][0x23c], -R170 ;  /* 0x00008f0020a97a23 */ /* 0x000fe400000108aa */
[----:B------:R-:W-:Y:S02]  /*ae00*/  IMAD.MOV.U32 R32, RZ, RZ, R12 ;  /* 0x000000ffff207224 */ /* 0x000fe400078e000c */
[----:B------:R-:W-:Y:S02]  /*ae10*/  IMAD.MOV.U32 R8, RZ, RZ, R176 ;  /* 0x000000ffff087224 */ /* 0x000fe400078e00b0 */
[----:B------:R-:W-:Y:S01]  /*ae20*/  IMAD.MOV.U32 R26, RZ, RZ, R32 ;  /* 0x000000ffff1a7224 */ /* 0x000fe200078e0020 */
[----:B------:R-:W2:Y:S01]  /*ae30*/  MUFU.EX2 R3, R3 ;  /* 0x0000000300037308 */ /* 0x000ea20000000800 */
[----:B------:R-:W-:Y:S04]  /*ae40*/  IMAD.WIDE.U32 R8, R8, -0x2daee0ad, RZ ;  /* 0xd2511f5308087825 */ /* 0x000fe800078e00ff */
[----:B------:R-:W-:Y:S01]  /*ae50*/  FFMA.FTZ R176, R13, c[0x0][0x23c], -R170 ;  /* 0x00008f000db07a23 */ /* 0x000fe200000108aa */
[----:B------:R-:W-:Y:S01]  /*ae60*/  LOP3.LUT R5, R9, UR31, R26, 0x96, !PT ;  /* 0x0000001f09057c12 */ /* 0x000fe2000f8e961a */
[----:B------:R-:W-:Y:S02]  /*ae70*/  IMAD.MOV.U32 R13, RZ, RZ, R181 ;  /* 0x000000ffff0d7224 */ /* 0x000fe400078e00b5 */
[--C-:B------:R-:W-:Y:S02]  /*ae80*/  FFMA.FTZ R181, R25, c[0x0][0x23c], -R170.reuse ;  /* 0x00008f0019b57a23 */ /* 0x100fe400000108aa */
[----:B------:R-:W-:Y:S02]  /*ae90*/  FFMA.FTZ R170, R33, c[0x0][0x23c], -R170 ;  /* 0x00008f0021aa7a23 */ /* 0x000fe400000108aa */
[----:B------:R-:W-:Y:S02]  /*aea0*/  IMAD.MOV.U32 R33, RZ, RZ, R13 ;  /* 0x000000ffff217224 */ /* 0x000fe400078e000d */
[--C-:B------:R-:W-:Y:S01]  /*aeb0*/  FFMA.FTZ R25, R10, c[0x0][0x23c], -R167.reuse ;  /* 0x00008f000a197a23 */ /* 0x100fe200000108a7 */
[----:B------:R-:W-:Y:S01]  /*aec0*/  MUFU.EX2 R181, R181 ;  /* 0x000000b500b57308 */ /* 0x000fe20000000800 */
[--C-:B------:R-:W-:Y:S02]  /*aed0*/  FFMA.FTZ R12, R15, c[0x0][0x23c], -R167.reuse ;  /* 0x00008f000f0c7a23 */ /* 0x100fe400000108a7 */
[----:B------:R-:W-:Y:S02]  /*aee0*/  FFMA.FTZ R13, R23, c[0x0][0x23c], -R167 ;  /* 0x00008f00170d7a23 */ /* 0x000fe400000108a7 */
[----:B------:R-:W-:Y:S02]  /*aef0*/  IMAD.MOV.U32 R15, RZ, RZ, R21 ;  /* 0x000000ffff0f7224 */ /* 0x000fe400078e0015 */
[----:B------:R-:W-:Y:S04]  /*af00*/  IMAD.WIDE.U32 R20, R166, -0x2daee0ad, RZ ;  /* 0xd2511f53a6147825 */ /* 0x000fe800078e00ff */
[----:B------:R-:W-:Y:S01]  /*af10*/  FFMA.FTZ R166, R34, c[0x0][0x23c], -R167 ;  /* 0x00008f0022a67a23 */ /* 0x000fe200000108a7 */
[----:B------:R-:W-:Y:S01]  /*af20*/  LOP3.LUT R23, R21, UR29, R8, 0x96, !PT ;  /* 0x0000001d15177c12 */ /* 0x000fe2000f8e9608 */
[----:B------:R3:W-:Y:S01]  /*af30*/  MUFU.EX2 R167, R6 ;  /* 0x0000000600a77308 */ /* 0x0007e20000000800 */
[----:B------:R-:W-:Y:S02]  /*af40*/  IMAD.MOV.U32 R34, RZ, RZ, R18 ;  /* 0x000000ffff227224 */ /* 0x000fe400078e0012 */
[----:B------:R-:W-:Y:S04]  /*af50*/  IMAD.WIDE.U32 R18, R5, -0x326172a9, RZ ;  /* 0xcd9e8d5705127825 */ /* 0x000fe800078e00ff */
[C---:B-1----:R-:W-:Y:S02]  /*af60*/  FMUL.FTZ R5, R164.reuse, R133 ;  /* 0x00000085a4057220 */ /* 0x042fe40000410000 */
[----:B------:R-:W-:Y:S01]  /*af70*/  IMAD.MOV.U32 R133, RZ, RZ, R21 ;  /* 0x000000ffff857224 */ /* 0x000fe200078e0015 */
[----:B------:R-:W-:Y:S01]  /*af80*/  MUFU.EX2 R166, R166 ;  /* 0x000000a600a67308 */ /* 0x000fe20000000800 */
[----:B------:R-:W-:Y:S02]  /*af90*/  IMAD.MOV.U32 R10, RZ, RZ, R28 ;  /* 0x000000ffff0a7224 */ /* 0x000fe400078e001c */
[----:B------:R-:W-:Y:S02]  /*afa0*/  IMAD.MOV.U32 R11, RZ, RZ, R25 ;  /* 0x000000ffff0b7224 */ /* 0x000fe400078e0019 */
[C---:B------:R-:W-:Y:S02]  /*afb0*/  FMUL.FTZ R25, R164.reuse, R153 ;  /* 0x00000099a4197220 */ /* 0x040fe40000410000 */
[----:B------:R-:W-:Y:S02]  /*afc0*/  IMAD.MOV.U32 R153, RZ, RZ, R133 ;  /* 0x000000ffff997224 */ /* 0x000fe400078e0085 */
[C---:B------:R-:W-:Y:S01]  /*afd0*/  FMUL.FTZ R9, R164.reuse, R137 ;  /* 0x00000089a4097220 */ /* 0x040fe20000410000 */
[----:B------:R2:W1:Y:S01]  /*afe0*/  MUFU.EX2 R133, R10 ;  /* 0x0000000a00857308 */ /* 0x0004620000000800 */
[----:B------:R-:W-:Y:S02]  /*aff0*/  IMAD.MOV.U32 R137, RZ, RZ, R12 ;  /* 0x000000ffff897224 */ /* 0x000fe400078e000c */
[C---:B------:R-:W-:Y:S02]  /*b000*/  FMUL.FTZ R4, R164.reuse, R132 ;  /* 0x00000084a4047220 */ /* 0x040fe40000410000 */
[----:B---3--:R-:W-:Y:S02]  /*b010*/  IMAD.MOV.U32 R6, RZ, RZ, R17 ;  /* 0x000000ffff067224 */ /* 0x008fe400078e0011 */
[----:B------:R-:W-:Y:S02]  /*b020*/  IMAD.MOV.U32 R132, RZ, RZ, R20 ;  /* 0x000000ffff847224 */ /* 0x000fe400078e0014 */
[C---:B------:R-:W-:Y:S02]  /*b030*/  FMUL.FTZ R20, R164.reuse, R148 ;  /* 0x00000094a4147220 */ /* 0x040fe40000410000 */
[----:B------:R-:W-:Y:S02]  /*b040*/  IMAD.MOV.U32 R148, RZ, RZ, R137 ;  /* 0x000000ffff947224 */ /* 0x000fe400078e0089 */
[----:B------:R-:W-:Y:S02]  /*b050*/  IMAD.MOV.U32 R137, RZ, RZ, R6 ;  /* 0x000000ffff897224 */ /* 0x000fe400078e0006 */
[----:B------:R-:W3:Y:S01]  /*b060*/  LDL.LU R6, [R1+0x70] ;  /* 0x0000700001067983 */ /* 0x000ee20000300800 */
[C---:B------:R-:W-:Y:S02]  /*b070*/  FMUL.FTZ R12, R164.reuse, R140 ;  /* 0x0000008ca40c7220 */ /* 0x040fe40000410000 */
[----:B------:R-:W-:Y:S02]  /*b080*/  IMAD.MOV.U32 R140, RZ, RZ, R13 ;  /* 0x000000ffff8c7224 */ /* 0x000fe400078e000d */
[C---:B------:R-:W-:Y:S02]  /*b090*/  FMUL.FTZ R13, R164.reuse, R141 ;  /* 0x0000008da40d7220 */ /* 0x040fe40000410000 */
[----:B------:R-:W-:Y:S02]  /*b0a0*/  IMAD.MOV.U32 R141, RZ, RZ, R16 ;  /* 0x000000ffff8d7224 */ /* 0x000fe400078e0010 */
[----:B--2---:R-:W-:Y:S02]  /*b0b0*/  FMUL.FTZ R10, R3, R138 ;  /* 0x0000008a030a7220 */ /* 0x004fe40000410000 */
[----:B------:R-:W2:Y:S01]  /*b0c0*/  LDL.LU R138, [R1+0x30] ;  /* 0x00003000018a7983 */ /* 0x000ea20000300800 */
[----:B------:R-:W-:Y:S02]  /*b0d0*/  IMAD.MOV.U32 R14, RZ, RZ, R24 ;  /* 0x000000ffff0e7224 */ /* 0x000fe400078e0018 */
[----:B------:R-:W-:Y:S02]  /*b0e0*/  IMAD.MOV.U32 R27, RZ, RZ, R33 ;  /* 0x000000ffff1b7224 */ /* 0x000fe400078e0021 */
[C---:B------:R-:W-:Y:S02]  /*b0f0*/  FMUL.FTZ R33, R164.reuse, R161 ;  /* 0x000000a1a4217220 */ /* 0x040fe40000410000 */
[----:B------:R-:W-:Y:S02]  /*b100*/  IMAD.MOV.U32 R161, RZ, RZ, R141 ;  /* 0x000000ffffa17224 */ /* 0x000fe400078e008d */
[----:B------:R-:W-:Y:S02]  /*b110*/  IMAD.MOV.U32 R141, RZ, RZ, R19 ;  /* 0x000000ffff8d7224 */ /* 0x000fe400078e0013 */
[C---:B------:R-:W-:Y:S02]  /*b120*/  FMUL.FTZ R17, R164.reuse, R145 ;  /* 0x00000091a4117220 */ /* 0x040fe40000410000 */
[C---:B------:R-:W-:Y:S02]  /*b130*/  FMUL.FTZ R24, R164.reuse, R152 ;  /* 0x00000098a4187220 */ /* 0x040fe40000410000 */
[----:B------:R-:W-:Y:S02]  /*b140*/  IMAD.MOV.U32 R145, RZ, RZ, R140 ;  /* 0x000000ffff917224 */ /* 0x000fe400078e008c */
[----:B------:R-:W-:Y:S01]  /*b150*/  IMAD.MOV.U32 R152, RZ, RZ, R132 ;  /* 0x000000ffff987224 */ /* 0x000fe200078e0084 */
[----:B------:R-:W-:Y:S01]  /*b160*/  LOP3.LUT R132, R141, UR30, R184, 0x96, !PT ;  /* 0x0000001e8d847c12 */ /* 0x000fe2000f8e96b8 */
[----:B------:R-:W-:Y:S02]  /*b170*/  IMAD.MOV.U32 R140, RZ, RZ, R18 ;  /* 0x000000ffff8c7224 */ /* 0x000fe400078e0012 */
[----:B------:R-:W-:Y:S02]  /*b180*/  IMAD.MOV.U32 R18, RZ, RZ, R14 ;  /* 0x000000ffff127224 */ /* 0x000fe400078e000e */
[----:B------:R-:W-:Y:S02]  /*b190*/  IMAD.MOV.U32 R14, RZ, RZ, R11 ;  /* 0x000000ffff0e7224 */ /* 0x000fe400078e000b */
[----:B------:R-:W-:Y:S02]  /*b1a0*/  FMUL.FTZ R19, R3, R147 ;  /* 0x0000009303137220 */ /* 0x000fe40000410000 */
[----:B------:R-:W-:Y:S02]  /*b1b0*/  IMAD.MOV.U32 R147, RZ, RZ, R141 ;  /* 0x000000ffff937224 */ /* 0x000fe400078e008d */
[----:B------:R-:W-:Y:S02]  /*b1c0*/  IMAD.MOV.U32 R141, RZ, RZ, R22 ;  /* 0x000000ffff8d7224 */ /* 0x000fe400078e0016 */
[C---:B------:R-:W-:Y:S01]  /*b1d0*/  FMUL.FTZ R8, R164.reuse, R136 ;  /* 0x00000088a4087220 */ /* 0x040fe20000410000 */
[----:B-1----:R-:W-:Y:S01]  /*b1e0*/  F2FP.PACK_AB R136, R133, R161 ;  /* 0x000000a18588723e */ /* 0x002fe200000000ff */
[C---:B------:R-:W-:Y:S02]  /*b1f0*/  FMUL.FTZ R16, R164.reuse, R144 ;  /* 0x00000090a4107220 */ /* 0x040fe40000410000 */
        /* <DEDUP_REMOVED lines=102> */
[----:B------:R-:W-:Y:S02]  /*b860*/  IMAD.MOV.U32 R160, RZ, RZ, R7 ;  /* 0x000000ffffa07224 */ /* 0x000fe400078e0007 */
[C---:B------:R-:W-:Y:S02]  /*b870*/  FMUL.FTZ R7, R3.reuse, R135 ;  /* 0x0000008703077220 */ /* 0x040fe40000410000 */
[----:B------:R-:W-:Y:S02]  /*b880*/  IMAD.MOV.U32 R139, RZ, RZ, R14 ;  /* 0x000000ffff8b7224 */ /* 0x000fe400078e000e */
[C---:B------:R-:W-:Y:S02]  /*b890*/  FMUL.FTZ R14, R3.reuse, R142 ;  /* 0x0000008e030e7220 */ /* 0x040fe40000410000 */
[----:B------:R-:W-:Y:S02]  /*b8a0*/  IMAD.MOV.U32 R142, RZ, RZ, R18 ;  /* 0x000000ffff8e7224 */ /* 0x000fe400078e0012 */
[C---:B------:R-:W-:Y:S02]  /*b8b0*/  FMUL.FTZ R18, R3.reuse, R146 ;  /* 0x0000009203127220 */ /* 0x040fe40000410000 */
[----:B------:R-:W-:Y:S02]  /*b8c0*/  IMAD.MOV.U32 R144, RZ, RZ, R15 ;  /* 0x000000ffff907224 */ /* 0x000fe400078e000f */
[C---:B------:R-:W-:Y:S02]  /*b8d0*/  FMUL.FTZ R15, R3.reuse, R143 ;  /* 0x0000008f030f7220 */ /* 0x040fe40000410000 */
[----:B------:R-:W-:Y:S01]  /*b8e0*/  IMAD.MOV.U32 R150, RZ, RZ, R152 ;  /* 0x000000ffff967224 */ /* 0x000fe200078e0098 */
[----:B------:R-:W-:Y:S01]  /*b8f0*/  MUFU.EX2 R143, R176 ;  /* 0x000000b0008f7308 */ /* 0x000fe20000000800 */
[----:B------:R-:W-:Y:S02]  /*b900*/  IMAD.MOV.U32 R149, RZ, RZ, R34 ;  /* 0x000000ffff957224 */ /* 0x000fe400078e0022 */
[C---:B------:R-:W-:Y:S02]  /*b910*/  FMUL.FTZ R34, R3.reuse, R162 ;  /* 0x000000a203227220 */ /* 0x040fe40000410000 */
[----:B------:R-:W-:Y:S02]  /*b920*/  IMAD.MOV.U32 R156, RZ, RZ, R30 ;  /* 0x000000ffff9c7224 */ /* 0x000fe400078e001e */
[C---:B------:R-:W-:Y:S02]  /*b930*/  FMUL.FTZ R30, R3.reuse, R158 ;  /* 0x0000009e031e7220 */ /* 0x040fe40000410000 */
[----:B------:R-:W-:Y:S01]  /*b940*/  IMAD.MOV.U32 R135, RZ, RZ, R27 ;  /* 0x000000ffff877224 */ /* 0x000fe200078e001b */
[----:B------:R-:W-:Y:S01]  /*b950*/  MUFU.EX2 R144, R144 ;  /* 0x0000009000907308 */ /* 0x000fe20000000800 */
[C---:B------:R-:W-:Y:S02]  /*b960*/  FMUL.FTZ R27, R3.reuse, R155 ;  /* 0x0000009b031b7220 */ /* 0x040fe40000410000 */
[----:B------:R-:W-:Y:S02]  /*b970*/  IMAD.MOV.U32 R146, RZ, RZ, R140 ;  /* 0x000000ffff927224 */ /* 0x000fe400078e008c */
[----:B------:R-:W-:Y:S02]  /*b980*/  IMAD.MOV.U32 R140, RZ, RZ, R23 ;  /* 0x000000ffff8c7224 */ /* 0x000fe400078e0017 */
        /* <DEDUP_REMOVED lines=8> */
[----:B---3--:R-:W-:Y:S02]  /*ba10*/  FFMA.FTZ R164, R164, R6, R161 ;  /* 0x00000006a4a47223 */ /* 0x008fe400000100a1 */
[C---:B------:R-:W-:Y:S02]  /*ba20*/  FMUL.FTZ R6, R3.reuse, R134 ;  /* 0x0000008603067220 */ /* 0x040fe40000410000 */
[----:B------:R-:W-:Y:S02]  /*ba30*/  IMAD.MOV.U32 R134, RZ, RZ, R26 ;  /* 0x000000ffff867224 */ /* 0x000fe400078e001a */
[C---:B------:R-:W-:Y:S02]  /*ba40*/  FMUL.FTZ R26, R3.reuse, R154 ;  /* 0x0000009a031a7220 */ /* 0x040fe40000410000 */
[----:B------:R-:W-:Y:S02]  /*ba50*/  IMAD.MOV.U32 R158, RZ, RZ, R134 ;  /* 0x000000ffff9e7224 */ /* 0x000fe400078e0086 */
[----:B------:R-:W-:Y:S04]  /*ba60*/  IMAD.WIDE.U32 R134, R132, -0x2daee0ad, RZ ;  /* 0xd2511f5384867825 */ /* 0x000fe800078e00ff */
[----:B--2---:R-:W-:Y:S01]  /*ba70*/  FFMA.FTZ R3, R3, R138, R167 ;  /* 0x0000008a03037223 */ /* 0x004fe200000100a7 */
[----:B------:R-:W-:Y:S01]  /*ba80*/  LOP3.LUT R132, R135, UR27, R150, 0x96, !PT ;  /* 0x0000001b87847c12 */ /* 0x000fe2000f8e9696 */
[----:B------:R1:W2:Y:S01]  /*ba90*/  MUFU.EX2 R138, R141 ;  /* 0x0000008d008a7308 */ /* 0x0002a20000000800 */
[----:B------:R-:W-:Y:S02]  /*baa0*/  FADD.FTZ R133, R133, R164 ;  /* 0x000000a485857221 */ /* 0x000fe40000010000 */
[----:B------:R-:W-:Y:S02]  /*bab0*/  IMAD.MOV.U32 R161, RZ, RZ, R148 ;  /* 0x000000ffffa17224 */ /* 0x000fe400078e0094 */
[----:B------:R-:W-:Y:S05]  /*bac0*/  IMAD.WIDE.U32 R162, R132, -0x326172a9, RZ ;  /* 0xcd9e8d5784a27825 */ /* 0x000fea00078e00ff */
[----:B------:R2:W3:Y:S10]  /*bad0*/  MUFU.EX2 R135, R142 ;  /* 0x0000008e00877308 */ /* 0x0004f40000000800 */
[----:B------:R4:W-:Y:S01]  /*bae0*/  MUFU.EX2 R150, R156 ;  /* 0x0000009c00967308 */ /* 0x0009e20000000800 */
[----:B-1----:R-:W-:Y:S05]  /*baf0*/  IMAD.WIDE.U32 R140, R140, -0x326172a9, RZ ;  /* 0xcd9e8d578c8c7825 */ /* 0x002fea00078e00ff */
[----:B------:R-:W-:Y:S04]  /*bb00*/  LOP3.LUT R146, R141, UR28, R146, 0x96, !PT ;  /* 0x0000001c8d927c12 */ /* 0x000fe8000f8e9692 */
[----:B------:R-:W-:Y:S01]  /*bb10*/  MUFU.EX2 R148, R177 ;  /* 0x000000b100947308 */ /* 0x000fe20000000800 */
[----:B------:R-:W-:Y:S01]  /*bb20*/  LOP3.LUT R140, R163, UR7, R140, 0x96, !PT ;  /* 0x00000007a38c7c12 */ /* 0x000fe2000f8e968c */
[----:B------:R-:W-:Y:S04]  /*bb30*/  IMAD.WIDE.U32 R146, R146, -0x2daee0ad, RZ ;  /* 0xd2511f5392927825 */ /* 0x000fe800078e00ff */
[----:B--2---:R-:W-:Y:S01]  /*bb40*/  FADD.FTZ R142, R138, R3 ;  /* 0x000000038a8e7221 */ /* 0x004fe20000010000 */
[----:B------:R-:W-:Y:S03]  /*bb50*/  LOP3.LUT R134, R147, UR6, R134, 0x96, !PT ;  /* 0x0000000693867c12 */ /* 0x000fe6000f8e9686 */
[----:B------:R1:W2:Y:S02]  /*bb60*/  MUFU.EX2 R141, R139 ;  /* 0x0000008b008d7308 */ /* 0x0002a40000000800 */
[----:B------:R-:W-:Y:S01]  /*bb70*/  IMAD.WIDE.U32 R154, R134, -0x326172a9, RZ ;  /* 0xcd9e8d57869a7825 */ /* 0x000fe200078e00ff */
[----:B------:R-:W-:Y:S02]  /*bb80*/  F2FP.PACK_AB R134, R138, R167 ;  /* 0x000000a78a86723e */ /* 0x000fe400000000ff */
[----:B---3--:R-:W-:Y:S01]  /*bb90*/  F2FP.PACK_AB R138, R135, R144 ;  /* 0x00000090878a723e */ /* 0x008fe200000000ff */
[----:B----4-:R-:W-:Y:S01]  /*bba0*/  IMAD.MOV.U32 R156, RZ, RZ, R153 ;  /* 0x000000ffff9c7224 */ /* 0x010fe200078e0099 */
[----:B------:R-:W-:Y:S01]  /*bbb0*/  LOP3.LUT R132, R155, UR14, R162, 0x96, !PT ;  /* 0x0000000e9b847c12 */ /* 0x000fe2000f8e96a2 */
[----:B------:R-:W-:Y:S02]  /*bbc0*/  IMAD.MOV.U32 R153, RZ, RZ, R152 ;  /* 0x000000ffff997224 */ /* 0x000fe400078e0098 */
[----:B------:R-:W-:Y:S01]  /*bbd0*/  MUFU.EX2 R147, R182 ;  /* 0x000000b600937308 */ /* 0x000fe20000000800 */
[----:B------:R-:W-:Y:S01]  /*bbe0*/  FADD.FTZ R152, R144, R133 ;  /* 0x0000008590987221 */ /* 0x000fe20000010000 */
[----:B------:R-:W-:Y:S03]  /*bbf0*/  LOP3.LUT R3, R132, 0xff, RZ, 0xc0, !PT ;  /* 0x000000ff84037812 */ /* 0x000fe600078ec0ff */
[----:B------:R-:W-:Y:S01]  /*bc00*/  FADD.FTZ R133, R135, R152 ;  /* 0x0000009887857221 */ /* 0x000fe20000010000 */
[----:B------:R-:W-:Y:S01]  /*bc10*/  ISETP.GE.U32.AND P6, PT, R252, R3, PT ;  /* 0x00000003fc00720c */ /* 0x000fe20003fc6070 */
[----:B------:R-:W-:Y:S01]  /*bc20*/  IMAD.MOV.U32 R152, RZ, RZ, R158 ;  /* 0x000000ffff987224 */ /* 0x000fe200078e009e */
[----:B------:R-:W-:Y:S02]  /*bc30*/  LOP3.LUT R3, R132, 0xffff, RZ, 0xc0, !PT ;  /* 0x0000ffff84037812 */ /* 0x000fe400078ec0ff */
[----:B------:R-:W-:Y:S01]  /*bc40*/  SHF.R.U32.HI R135, RZ, 0x18, R132 ;  /* 0x00000018ff877819 */ /* 0x000fe20000011684 */
[----:B------:R3:W-:Y:S01]  /*bc50*/  MUFU.EX2 R144, R183 ;  /* 0x000000b700907308 */ /* 0x0007e20000000800 */
[----:B------:R-:W-:Y:S01]  /*bc60*/  SHF.R.U32.HI R3, RZ, 0x8, R3 ;  /* 0x00000008ff037819 */ /* 0x000fe20000011603 */
[----:B-1----:R-:W-:Y:S01]  /*bc70*/  IMAD.MOV.U32 R139, RZ, RZ, R160 ;  /* 0x000000ffff8b7224 */ /* 0x002fe200078e00a0 */
[C---:B------:R-:W-:Y:S01]  /*bc80*/  ISETP.GE.U32.AND P5, PT, R252.reuse, R135, PT ;  /* 0x00000087fc00720c */ /* 0x040fe20003fa6070 */
[----:B------:R-:W-:Y:S01]  /*bc90*/  IMAD.MOV.U32 R160, RZ, RZ, R137 ;  /* 0x000000ffffa07224 */ /* 0x000fe200078e0089 */
[----:B------:R-:W-:Y:S01]  /*bca0*/  LOP3.LUT R3, R3, 0xffff, RZ, 0xc0, !PT ;  /* 0x0000ffff03037812 */ /* 0x000fe200078ec0ff */
[----:B--2---:R-:W-:Y:S01]  /*bcb0*/  FADD.FTZ R137, R141, R142 ;  /* 0x0000008e8d897221 */ /* 0x004fe20000010000 */
[----:B------:R-:W-:Y:S01]  /*bcc0*/  SHF.R.U32.HI R135, RZ, 0x10, R132 ;  /* 0x00000010ff877819 */ /* 0x000fe20000011684 */
[----:B------:R-:W-:Y:S01]  /*bcd0*/  @!P6 HADD2 R246, -R136.H0_H0, -RZ.H0_H0 ;  /* 0xa00000ff88f6e230 */ /* 0x000fe20000000900 */
[----:B------:R-:W-:Y:S01]  /*bce0*/  ISETP.GE.U32.AND P0, PT, R252, R3, PT ;  /* 0x00000003fc00720c */ /* 0x000fe20003f06070 */
[----:B------:R-:W1:Y:S01]  /*bcf0*/  MUFU.EX2 R139, R139 ;  /* 0x0000008b008b7308 */ /* 0x000e620000000800 */
[C---:B------:R-:W-:Y:S02]  /*bd00*/  PRMT R3, R136.reuse, 0x7632, R3 ;  /* 0x0000763288037816 */ /* 0x040fe40000000003 */
[----:B------:R-:W-:Y:S02]  /*bd10*/  LOP3.LUT R135, R135, 0xff, RZ, 0xc0, !PT ;  /* 0x000000ff87877812 */ /* 0x000fe400078ec0ff */
[----:B------:R-:W-:Y:S02]  /*bd20*/  PRMT R132, R136, 0x5410, R3 ;  /* 0x0000541088847816 */ /* 0x000fe40000000003 */
[----:B------:R-:W-:Y:S02]  /*bd30*/  @!P6 PRMT R136, R246, 0x5410, RZ ;  /* 0x00005410f688e816 */ /* 0x000fe400000000ff */
[----:B------:R-:W-:Y:S01]  /*bd40*/  ISETP.GE.U32.AND P6, PT, R252, R135, PT ;  /* 0x00000087fc00720c */ /* 0x000fe20003fc6070 */
[----:B------:R2:W4:Y:S01]  /*bd50*/  MUFU.EX2 R142, R161 ;  /* 0x000000a1008e7308 */ /* 0x0005220000000800 */
[C---:B------:R-:W-:Y:S01]  /*bd60*/  F2FP.PACK_AB R141, R150.reuse, R141 ;  /* 0x0000008d968d723e */ /* 0x040fe200000000ff */
[----:B------:R4:W-:Y:S01]  /*bd70*/  STG.E.U16 [R178.64], R136 ;  /* 0x00000088b2007986 */ /* 0x0009e2000c101510 */
[----:B------:R-:W-:Y:S01]  /*bd80*/  @!P0 HADD2 R245, -R3.H0_H0, -RZ.H0_H0 ;  /* 0xa00000ff03f58230 */ /* 0x000fe20000000900 */
[--C-:B------:R-:W-:Y:S01]  /*bd90*/  FADD.FTZ R150, R150, R137.reuse ;  /* 0x0000008996967221 */ /* 0x100fe20000010000 */
[----:B------:R-:W-:Y:S01]  /*bda0*/  PRMT R137, R134, 0x7632, R137 ;  /* 0x0000763286897816 */ /* 0x000fe20000000089 */
[----:B---3--:R-:W-:Y:S01]  /*bdb0*/  IMAD.WIDE.U32 R182, R140, -0x2daee0ad, RZ ;  /* 0xd2511f538cb67825 */ /* 0x008fe200078e00ff */
[----:B------:R-:W-:Y:S02]  /*bdc0*/  LOP3.LUT R135, R154, 0xff, RZ, 0xc0, !PT ;  /* 0x000000ff9a877812 */ /* 0x000fe400078ec0ff */
[----:B------:R-:W-:Y:S01]  /*bdd0*/  @!P0 PRMT R3, R245, 0x5410, RZ ;  /* 0x00005410f5038816 */ /* 0x000fe200000000ff */
[----:B------:R-:W-:Y:S01]  /*bde0*/  @!P5 HADD2 R243, -R137.H0_H0, -RZ.H0_H0 ;  /* 0xa00000ff89f3d230 */ /* 0x000fe20000000900 */
[----:B------:R-:W-:Y:S01]  /*bdf0*/  IADD3 R176, P0, R178, UR20, RZ ;  /* 0x00000014b2b07c10 */ /* 0x000fe2000ff1e0ff */
[----:B------:R-:W-:Y:S01]  /*be00*/  @!P6 HADD2 R244, -R134.H0_H0, -RZ.H0_H0 ;  /* 0xa00000ff86f4e230 */ /* 0x000fe20000000900 */
[--C-:B------:R-:W-:Y:S01]  /*be10*/  LOP3.LUT R140, R183, UR13, R146.reuse, 0x96, !PT ;  /* 0x0000000db78c7c12 */ /* 0x100fe2000f8e9692 */
[----:B------:R3:W-:Y:S01]  /*be20*/  STG.E.U16 [R178.64+0x2], R3 ;  /* 0x00000203b2007986 */ /* 0x0007e2000c101510 */
[----:B------:R-:W-:Y:S02]  /*be30*/  IADD3.X R177, R179, UR21, RZ, P0, !PT ;  /* 0x00000015b3b17c10 */ /* 0x000fe400087fe4ff */
[----:B------:R-:W-:Y:S02]  /*be40*/  ISETP.GE.U32.AND P0, PT, R252, R135, PT ;  /* 0x00000087fc00720c */ /* 0x000fe40003f06070 */
[----:B------:R-:W-:Y:S02]  /*be50*/  LOP3.LUT R135, R154, 0xffff, RZ, 0xc0, !PT ;  /* 0x0000ffff9a877812 */ /* 0x000fe400078ec0ff */
[----:B------:R-:W-:Y:S02]  /*be60*/  LOP3.LUT R146, R183, UR13, R146, 0x96, !PT ;  /* 0x0000000db7927c12 */ /* 0x000fe4000f8e9692 */
[----:B------:R-:W-:Y:S01]  /*be70*/  SHF.R.U32.HI R135, RZ, 0x8, R135 ;  /* 0x00000008ff877819 */ /* 0x000fe20000011687 */
[----:B--2---:R-:W-:Y:S02]  /*be80*/  IMAD.MOV.U32 R161, RZ, RZ, R160 ;  /* 0x000000ffffa17224 */ /* 0x004fe400078e00a0 */
[----:B------:R-:W-:Y:S01]  /*be90*/  IMAD.MOV.U32 R160, RZ, RZ, R145 ;  /* 0x000000ffffa07224 */ /* 0x000fe200078e0091 */
[----:B------:R-:W-:Y:S01]  /*bea0*/  LOP3.LUT R135, R135, 0xffff, RZ, 0xc0, !PT ;  /* 0x0000ffff87877812 */ /* 0x000fe200078ec0ff */
[----:B-1----:R-:W-:Y:S01]  /*beb0*/  FADD.FTZ R145, R139, R150 ;  /* 0x000000968b917221 */ /* 0x002fe20000010000 */
[----:B----4-:R-:W-:Y:S01]  /*bec0*/  F2FP.PACK_AB R139, R142, R139 ;  /* 0x0000008b8e8b723e */ /* 0x010fe200000000ff */
[----:B------:R-:W-:Y:S01]  /*bed0*/  FADD.FTZ R136, R148, R133 ;  /* 0x0000008594887221 */ /* 0x000fe20000010000 */
[----:B------:R-:W-:Y:S01]  /*bee0*/  PRMT R133, R134, 0x5410, R137 ;  /* 0x0000541086857816 */ /* 0x000fe20000000089 */
[----:B------:R-:W-:Y:S01]  /*bef0*/  FADD.FTZ R142, R142, R145 ;  /* 0x000000918e8e7221 */ /* 0x000fe20000010000 */
[----:B------:R-:W-:Y:S01]  /*bf00*/  @!P6 PRMT R134, R244, 0x5410, RZ ;  /* 0x00005410f486e816 */ /* 0x000fe200000000ff */
[----:B------:R1:W2:Y:S01]  /*bf10*/  MUFU.EX2 R145, R149 ;  /* 0x0000009500917308 */ /* 0x0002a20000000800 */
[C---:B------:R-:W-:Y:S01]  /*bf20*/  ISETP.GE.U32.AND P6, PT, R252.reuse, R135, PT ;  /* 0x00000087fc00720c */ /* 0x040fe20003fc6070 */
[----:B------:R-:W-:Y:S01]  /*bf30*/  @!P0 HADD2 R241, -R138.H0_H0, -RZ.H0_H0 ;  /* 0xa00000ff8af18230 */ /* 0x000fe20000000900 */
[----:B------:R-:W-:Y:S01]  /*bf40*/  SHF.R.U32.HI R135, RZ, 0x10, R154 ;  /* 0x00000010ff877819 */ /* 0x000fe2000001169a */
[----:B------:R4:W-:Y:S01]  /*bf50*/  STG.E.U16 [R176.64], R134 ;  /* 0x00000086b0007986 */ /* 0x0009e2000c101510 */
[----:B------:R-:W-:Y:S02]  /*bf60*/  @!P5 PRMT R137, R243, 0x5410, RZ ;  /* 0x00005410f389d816 */ /* 0x000fe400000000ff */
[----:B------:R-:W-:Y:S02]  /*bf70*/  LOP3.LUT R135, R135, 0xff, RZ, 0xc0, !PT ;  /* 0x000000ff87877812 */ /* 0x000fe400078ec0ff */
[C---:B---3--:R-:W-:Y:S01]  /*bf80*/  F2FP.PACK_AB R3, R143.reuse, R148 ;  /* 0x000000948f03723e */ /* 0x048fe200000000ff */
[----:B------:R3:W-:Y:S01]  /*bf90*/  STG.E.U16 [R176.64+0x2], R137 ;  /* 0x00000289b0007986 */ /* 0x0007e2000c101510 */
[----:B------:R-:W-:Y:S01]  /*bfa0*/  ISETP.GE.U32.AND P5, PT, R252, R135, PT ;  /* 0x00000087fc00720c */ /* 0x000fe20003fa6070 */
[----:B------:R2:W2:Y:S01]  /*bfb0*/  MUFU.EX2 R148, R160 ;  /* 0x000000a000947308 */ /* 0x0004a20000000800 */
[----:B------:R-:W-:Y:S01]  /*bfc0*/  PRMT R135, R138, 0x7632, R135 ;  /* 0x000076328a877816 */ /* 0x000fe20000000087 */
[--C-:B------:R-:W-:Y:S01]  /*bfd0*/  FADD.FTZ R143, R143, R136.reuse ;  /* 0x000000888f8f7221 */ /* 0x100fe20000010000 */
[----:B------:R-:W-:Y:S03]  /*bfe0*/  PRMT R136, R141, 0x7632, R136 ;  /* 0x000076328d887816 */ /* 0x000fe60000000088 */
[----:B------:R-:W-:Y:S01]  /*bff0*/  @!P6 HADD2 R240, -R135.H0_H0, -RZ.H0_H0 ;  /* 0xa00000ff87f0e230 */ /* 0x000fe20000000900 */
[----:B------:R-:W-:Y:S03]  /*c000*/  FADD.FTZ R150, R144, R143 ;  /* 0x0000008f90967221 */ /* 0x000fe60000010000 */
[----:B------:R-:W3:Y:S02]  /*c010*/  MUFU.EX2 R158, R161 ;  /* 0x000000a1009e7308 */ /* 0x000ee40000000800 */
[----:B------:R-:W-:Y:S01]  /*c020*/  @!P5 HADD2 R242, -R141.H0_H0, -RZ.H0_H0 ;  /* 0xa00000ff8df2d230 */ /* 0x000fe20000000900 */
[----:B-1----:R-:W-:Y:S02]  /*c030*/  SHF.R.U32.HI R149, RZ, 0x18, R154 ;  /* 0x00000018ff957819 */ /* 0x002fe4000001169a */
[----:B----4-:R-:W-:Y:S02]  /*c040*/  PRMT R134, R138, 0x5410, R135 ;  /* 0x000054108a867816 */ /* 0x010fe40000000087 */
[----:B------:R-:W-:Y:S02]  /*c050*/  @!P6 PRMT R135, R240, 0x5410, RZ ;  /* 0x00005410f087e816 */ /* 0x000fe400000000ff */
[----:B------:R-:W-:Y:S01]  /*c060*/  @!P0 PRMT R138, R241, 0x5410, RZ ;  /* 0x00005410f18a8816 */ /* 0x000fe200000000ff */
[----:B--2---:R-:W-:Y:S01]  /*c070*/  IMAD.MOV.U32 R160, RZ, RZ, R153 ;  /* 0x000000ffffa07224 */ /* 0x004fe200078e0099 */
[----:B------:R-:W-:Y:S01]  /*c080*/  ISETP.GE.U32.AND P0, PT, R252, R149, PT ;  /* 0x00000095fc00720c */ /* 0x000fe20003f06070 */
[----:B------:R1:W-:Y:S01]  /*c090*/  STG.E.U16 [R178.64+0x12], R135 ;  /* 0x00001287b2007986 */ /* 0x0003e2000c101510 */
[----:B------:R-:W-:Y:S01]  /*c0a0*/  LOP3.LUT R149, R140, 0xff, RZ, 0xc0, !PT ;  /* 0x000000ff8c957812 */ /* 0x000fe200078ec0ff */
[----:B------:R-:W-:Y:S01]  /*c0b0*/  IMAD.MOV.U32 R153, RZ, RZ, R159 ;  /* 0x000000ffff997224 */ /* 0x000fe200078e009f */
[C---:B---3--:R-:W-:Y:S01]  /*c0c0*/  F2FP.PACK_AB R137, R147.reuse, R144 ;  /* 0x000000909389723e */ /* 0x048fe200000000ff */
[----:B------:R2:W-:Y:S01]  /*c0d0*/  STG.E.U16 [R178.64+0x10], R138 ;  /* 0x0000108ab2007986 */ /* 0x0005e2000c101510 */
[----:B------:R-:W-:Y:S01]  /*c0e0*/  ISETP.GE.U32.AND P6, PT, R252, R149, PT ;  /* 0x00000095fc00720c */ /* 0x000fe20003fc6070 */
[----:B------:R-:W-:Y:S01]  /*c0f0*/  FADD.FTZ R147, R147, R150 ;  /* 0x0000009693937221 */ /* 0x000fe20000010000 */
[----:B------:R-:W-:Y:S01]  /*c100*/  LOP3.LUT R149, R140, 0xffff, RZ, 0xc0, !PT ;  /* 0x0000ffff8c957812 */ /* 0x000fe200078ec0ff */
[----:B------:R-:W-:Y:S01]  /*c110*/  IMAD.MOV.U32 R150, RZ, RZ, R190 ;  /* 0x000000ffff967224 */ /* 0x000fe200078e00be */
[----:B------:R-:W-:Y:S01]  /*c120*/  SHF.R.U32.HI R144, RZ, 0x10, R182 ;  /* 0x00000010ff907819 */ /* 0x000fe200000116b6 */
[----:B------:R-:W-:Y:S01]  /*c130*/  FADD.FTZ R150, R186, R147 ;  /* 0x00000093ba967221 */ /* 0x000fe20000010000 */
[----:B------:R-:W-:Y:S01]  /*c140*/  SHF.R.U32.HI R149, RZ, 0x8, R149 ;  /* 0x00000008ff957819 */ /* 0x000fe20000011695 */
[----:B------:R-:W-:Y:S01]  /*c150*/  @!P0 HADD2 R239, -R136.H0_H0, -RZ.H0_H0 ;  /* 0xa00000ff88ef8230 */ /* 0x000fe20000000900 */
[----:B------:R-:W-:Y:S01]  /*c160*/  LOP3.LUT R151, R144, 0xff, RZ, 0xc0, !PT ;  /* 0x000000ff90977812 */ /* 0x000fe200078ec0ff */
[----:B------:R-:W-:Y:S01]  /*c170*/  FADD.FTZ R147, R175, R150 ;  /* 0x00000096af937221 */ /* 0x000fe20000010000 */
[----:B------:R-:W-:Y:S01]  /*c180*/  LOP3.LUT R143, R149, 0xffff, RZ, 0xc0, !PT ;  /* 0x0000ffff958f7812 */ /* 0x000fe200078ec0ff */
[--C-:B------:R-:W-:Y:S01]  /*c190*/  FADD.FTZ R149, R145, R142.reuse ;  /* 0x0000008e91957221 */ /* 0x100fe20000010000 */
[----:B------:R-:W-:Y:S01]  /*c1a0*/  PRMT R142, R3, 0x7632, R142 ;  /* 0x00007632038e7816 */ /* 0x000fe2000000008e */
[----:B------:R-:W-:Y:S01]  /*c1b0*/  @!P6 HADD2 R238, -R3.H0_H0, -RZ.H0_H0 ;  /* 0xa00000ff03eee230 */ /* 0x000fe20000000900 */
[----:B-1----:R-:W-:Y:S02]  /*c1c0*/  PRMT R135, R141, 0x5410, R136 ;  /* 0x000054108d877816 */ /* 0x002fe40000000088 */
[----:B------:R-:W-:Y:S02]  /*c1d0*/  @!P5 PRMT R141, R242, 0x5410, RZ ;  /* 0x00005410f28dd816 */ /* 0x000fe400000000ff */
[--C-:B--2---:R-:W-:Y:S02]  /*c1e0*/  SHF.R.U32.HI R138, RZ, 0x10, R140.reuse ;  /* 0x00000010ff8a7819 */ /* 0x104fe4000001168c */
[----:B------:R-:W-:Y:S01]  /*c1f0*/  ISETP.GE.U32.AND P5, PT, R252, R143, PT ;  /* 0x0000008ffc00720c */ /* 0x000fe20003fa6070 */
[----:B------:R1:W-:Y:S01]  /*c200*/  STG.E.U16 [R176.64+0x10], R141 ;  /* 0x0000108db0007986 */ /* 0x0003e2000c101510 */
[C---:B------:R-:W-:Y:S01]  /*c210*/  F2FP.PACK_AB R143, R148.reuse, R145 ;  /* 0x00000091948f723e */ /* 0x040fe200000000ff */
[----:B------:R-:W-:Y:S01]  /*c220*/  FADD.FTZ R145, R148, R149 ;  /* 0x0000009594917221 */ /* 0x000fe20000010000 */
[----:B------:R-:W-:Y:S02]  /*c230*/  LOP3.LUT R149, R138, 0xff, RZ, 0xc0, !PT ;  /* 0x000000ff8a957812 */ /* 0x000fe400078ec0ff */
[----:B------:R-:W-:Y:S02]  /*c240*/  @!P0 PRMT R136, R239, 0x5410, RZ ;  /* 0x00005410ef888816 */ /* 0x000fe400000000ff */
[----:B------:R-:W-:Y:S02]  /*c250*/  ISETP.GE.U32.AND P0, PT, R252, R149, PT ;  /* 0x00000095fc00720c */ /* 0x000fe40003f06070 */
[----:B------:R-:W-:Y:S01]  /*c260*/  SHF.R.U32.HI R149, RZ, 0x18, R140 ;  /* 0x00000018ff957819 */ /* 0x000fe2000001168c */
[----:B------:R2:W-:Y:S01]  /*c270*/  STG.E.U16 [R176.64+0x12], R136 ;  /* 0x00001288b0007986 */ /* 0x0005e2000c101510 */
[----:B------:R-:W-:Y:S01]  /*c280*/  LOP3.LUT R140, R182, 0xffff, RZ, 0xc0, !PT ;  /* 0x0000ffffb68c7812 */ /* 0x000fe200078ec0ff */
[----:B------:R-:W-:Y:S01]  /*c290*/  @!P5 HADD2 R237, -R142.H0_H0, -RZ.H0_H0 ;  /* 0xa00000ff8eedd230 */ /* 0x000fe20000000900 */
[----:B------:R-:W-:Y:S02]  /*c2a0*/  PRMT R138, R139, 0x7632, R138 ;  /* 0x000076328b8a7816 */ /* 0x000fe4000000008a */
[----:B------:R-:W-:Y:S05]  /*c2b0*/  SHF.R.U32.HI R140, RZ, 0x8, R140 ;  /* 0x00000008ff8c7819 */ /* 0x000fea000001168c */
[----:B------:R-:W-:Y:S01]  /*c2c0*/  @!P0 HADD2 R235, -R139.H0_H0, -RZ.H0_H0 ;  /* 0xa00000ff8beb8230 */ /* 0x000fe20000000900 */
[----:B-1----:R-:W-:Y:S02]  /*c2d0*/  PRMT R141, R3, 0x5410, R142 ;  /* 0x00005410038d7816 */ /* 0x002fe4000000008e */
[----:B------:R-:W-:Y:S02]  /*c2e0*/  @!P6 PRMT R3, R238, 0x5410, RZ ;  /* 0x00005410ee03e816 */ /* 0x000fe400000000ff */
[----:B------:R-:W-:Y:S02]  /*c2f0*/  ISETP.GE.U32.AND P6, PT, R252, R149, PT ;  /* 0x00000095fc00720c */ /* 0x000fe40003fc6070 */
[----:B------:R-:W-:Y:S01]  /*c300*/  LOP3.LUT R149, R182, 0xff, RZ, 0xc0, !PT ;  /* 0x000000ffb6957812 */ /* 0x000fe200078ec0ff */
[----:B------:R1:W-:Y:S01]  /*c310*/  STG.E.U16 [R178.64+0x20], R3 ;  /* 0x00002003b2007986 */ /* 0x0003e2000c101510 */
[----:B------:R-:W-:Y:S02]  /*c320*/  @!P5 PRMT R142, R237, 0x5410, RZ ;  /* 0x00005410ed8ed816 */ /* 0x000fe400000000ff */
[----:B------:R-:W-:Y:S02]  /*c330*/  ISETP.GE.U32.AND P5, PT, R252, R149, PT ;  /* 0x00000095fc00720c */ /* 0x000fe40003fa6070 */
[----:B------:R-:W-:Y:S01]  /*c340*/  LOP3.LUT R149, R140, 0xffff, RZ, 0xc0, !PT ;  /* 0x0000ffff8c957812 */ /* 0x000fe200078ec0ff */
[----:B------:R3:W-:Y:S01]  /*c350*/  STG.E.U16 [R178.64+0x22], R142 ;  /* 0x0000228eb2007986 */ /* 0x0007e2000c101510 */
[----:B------:R-:W-:Y:S02]  /*c360*/  PRMT R140, R139, 0x5410, R138 ;  /* 0x000054108b8c7816 */ /* 0x000fe4000000008a */
[----:B------:R-:W-:Y:S01]  /*c370*/  @!P0 PRMT R139, R235, 0x5410, RZ ;  /* 0x00005410eb8b8816 */ /* 0x000fe200000000ff */
[----:B------:R-:W-:Y:S01]  /*c380*/  @!P6 HADD2 R233, -R138.H0_H0, -RZ.H0_H0 ;  /* 0xa00000ff8ae9e230 */ /* 0x000fe20000000900 */
[C---:B------:R-:W-:Y:S02]  /*c390*/  ISETP.GE.U32.AND P0, PT, R252.reuse, R149, PT ;  /* 0x00000095fc00720c */ /* 0x040fe40003f06070 */
[----:B------:R4:W3:Y:S01]  /*c3a0*/  MUFU.EX2 R149, R160 ;  /* 0x000000a000957308 */ /* 0x0008e20000000800 */
[----:B--2---:R-:W-:Y:S01]  /*c3b0*/  PRMT R136, R137, 0x7632, R136 ;  /* 0x0000763289887816 */ /* 0x004fe20000000088 */
[----:B------:R-:W-:Y:S01]  /*c3c0*/  STG.E.U16 [R176.64+0x20], R139 ;  /* 0x0000208bb0007986 */ /* 0x000fe2000c101510 */
[----:B------:R-:W-:Y:S01]  /*c3d0*/  @!P6 PRMT R138, R233, 0x5410, RZ ;  /* 0x00005410e98ae816 */ /* 0x000fe200000000ff */
[----:B------:R-:W-:Y:S01]  /*c3e0*/  @!P5 HADD2 R232, -R137.H0_H0, -RZ.H0_H0 ;  /* 0xa00000ff89e8d230 */ /* 0x000fe20000000900 */
[----:B------:R-:W-:Y:S01]  /*c3f0*/  ISETP.GE.U32.AND P6, PT, R252, R151, PT ;  /* 0x00000097fc00720c */ /* 0x000fe20003fc6070 */
[----:B------:R-:W-:Y:S01]  /*c400*/  IMAD.MOV.U32 R151, RZ, RZ, R191 ;  /* 0x000000ffff977224 */ /* 0x000fe200078e00bf */
[----:B------:R-:W-:Y:S01]  /*c410*/  PRMT R144, R137, 0x5410, R136 ;  /* 0x0000541089907816 */ /* 0x000fe20000000088 */
[----:B------:R-:W-:Y:S01]  /*c420*/  STG.E.U16 [R176.64+0x22], R138 ;  /* 0x0000228ab0007986 */ /* 0x000fe2000c101510 */
[----:B------:R-:W-:Y:S02]  /*c430*/  @!P5 PRMT R137, R232, 0x5410, RZ ;  /* 0x00005410e889d816 */ /* 0x000fe400000000ff */
[----:B------:R-:W-:Y:S01]  /*c440*/  LOP3.LUT R148, R151, UR34, RZ, 0x3c, !PT ;  /* 0x0000002297947c12 */ /* 0x000fe2000f8e3cff */
[----:B------:R-:W-:Y:S01]  /*c450*/  @!P0 HADD2 R234, -R136.H0_H0, -RZ.H0_H0 ;  /* 0xa00000ff88ea8230 */ /* 0x000fe20000000900 */
[----:B------:R2:W5:Y:S01]  /*c460*/  LDL.LU.64 R190, [R1+0x80] ;  /* 0x0000800001be7983 */ /* 0x0005620000300a00 */
[----:B-1----:R-:W-:Y:S02]  /*c470*/  SHF.R.U32.HI R3, RZ, 0x18, R182 ;  /* 0x00000018ff037819 */ /* 0x002fe400000116b6 */
[----:B------:R-:W-:Y:S01]  /*c480*/  IMAD.WIDE.U32 R150, R148, -0x326172a9, RZ ;  /* 0xcd9e8d5794967825 */ /* 0x000fe200078e00ff */
[----:B------:R-:W-:Y:S02]  /*c490*/  @!P0 PRMT R136, R234, 0x5410, RZ ;  /* 0x00005410ea888816 */ /* 0x000fe400000000ff */
[----:B------:R1:W-:Y:S01]  /*c4a0*/  STG.E.U16 [R178.64+0x30], R137 ;  /* 0x00003089b2007986 */ /* 0x0003e2000c101510 */
[----:B------:R-:W-:Y:S01]  /*c4b0*/  FADD.FTZ R148, R158, R145 ;  /* 0x000000919e947221 */ /* 0x000fe20000010000 */
[----:B------:R-:W-:Y:S01]  /*c4c0*/  LOP3.LUT R145, R185, UR32, R150, 0x96, !PT ;  /* 0x00000020b9917c12 */ /* 0x000fe2000f8e9696 */
[----:B------:R-:W-:Y:S01]  /*c4d0*/  IMAD.MOV.U32 R150, RZ, RZ, R152 ;  /* 0x000000ffff967224 */ /* 0x000fe200078e0098 */
[----:B------:R-:W-:Y:S01]  /*c4e0*/  ISETP.GE.U32.AND P5, PT, R252, R3, PT ;  /* 0x00000003fc00720c */ /* 0x000fe20003fa6070 */
[----:B----4-:R-:W-:Y:S01]  /*c4f0*/  IMAD.MOV.U32 R160, RZ, RZ, R156 ;  /* 0x000000ffffa07224 */ /* 0x010fe200078e009c */
[C---:B---3--:R-:W-:Y:S01]  /*c500*/  F2FP.PACK_AB R158, R149.reuse, R158 ;  /* 0x0000009e959e723e */ /* 0x048fe200000000ff */
[----:B------:R-:W-:Y:S01]  /*c510*/  FADD.FTZ R142, R149, R148 ;  /* 0x00000094958e7221 */ /* 0x000fe20000010000 */
[----:B------:R-:W-:Y:S01]  /*c520*/  LOP3.LUT R148, R151, UR33, R188, 0x96, !PT ;  /* 0x0000002197947c12 */ /* 0x000fe2000f8e96bc */
[----:B------:R-:W3:Y:S01]  /*c530*/  MUFU.EX2 R156, R174 ;  /* 0x000000ae009c7308 */ /* 0x000ee20000000800 */
[----:B------:R-:W-:Y:S01]  /*c540*/  IMAD.MOV.U32 R151, RZ, RZ, R153 ;  /* 0x000000ffff977224 */ /* 0x000fe200078e0099 */
[----:B------:R-:W-:Y:S01]  /*c550*/  F2FP.PACK_AB R3, R175, R186 ;  /* 0x000000baaf03723e */ /* 0x000fe200000000ff */
[----:B------:R4:W-:Y:S01]  /*c560*/  STG.E.U16 [R178.64+0x32], R136 ;  /* 0x00003288b2007986 */ /* 0x0009e2000c101510 */
[----:B------:R-:W-:Y:S01]  /*c570*/  IMAD.WIDE.U32 R152, R148, -0x2daee0ad, RZ ;  /* 0xd2511f5394987825 */ /* 0x000fe200078e00ff */
[----:B------:R-:W-:Y:S02]  /*c580*/  PRMT R157, R158, 0x7632, R157 ;  /* 0x000076329e9d7816 */ /* 0x000fe4000000009d */
[----:B------:R2:W5:Y:S01]  /*c590*/  LDL.LU.64 R188, [R1+0x78] ;  /* 0x0000780001bc7983 */ /* 0x0005620000300a00 */
[----:B------:R-:W-:Y:S02]  /*c5a0*/  IMAD.MOV.U32 R148, RZ, RZ, R150 ;  /* 0x000000ffff947224 */ /* 0x000fe400078e0096 */
[----:B------:R-:W-:Y:S01]  /*c5b0*/  IMAD.MOV.U32 R149, RZ, RZ, R151 ;  /* 0x000000ffff957224 */ /* 0x000fe200078e0097 */
[----:B------:R-:W2:Y:S01]  /*c5c0*/  MUFU.EX2 R161, R160 ;  /* 0x000000a000a17308 */ /* 0x000ea20000000800 */
[----:B------:R-:W-:Y:S01]  /*c5d0*/  IMAD.WIDE.U32 R150, R145, -0x2daee0ad, RZ ;  /* 0xd2511f5391967825 */ /* 0x000fe200078e00ff */
[----:B------:R-:W-:Y:S03]  /*c5e0*/  LOP3.LUT R148, R153, UR31, R148, 0x96, !PT ;  /* 0x0000001f99947c12 */ /* 0x000fe6000f8e9694 */
[----:B------:R-:W-:Y:S01]  /*c5f0*/  IMAD.MOV.U32 R153, RZ, RZ, R163 ;  /* 0x000000ffff997224 */ /* 0x000fe200078e00a3 */
[----:B------:R-:W-:Y:S01]  /*c600*/  LOP3.LUT R145, R151, UR29, R152, 0x96, !PT ;  /* 0x0000001d97917c12 */ /* 0x000fe2000f8e9698 */
[----:B------:R-:W-:Y:S01]  /*c610*/  IMAD.MOV.U32 R152, RZ, RZ, R162 ;  /* 0x000000ffff987224 */ /* 0x000fe200078e00a2 */
[----:B-1----:R-:W-:Y:S01]  /*c620*/  PRMT R137, R143, 0x7632, R137 ;  /* 0x000076328f897816 */ /* 0x002fe20000000089 */
[----:B------:R-:W-:Y:S04]  /*c630*/  IMAD.WIDE.U32 R162, R148, -0x326172a9, RZ ;  /* 0xcd9e8d5794a27825 */ /* 0x000fe800078e00ff */
[----:B------:R-:W-:Y:S01]  /*c640*/  IMAD.WIDE.U32 R148, R145, -0x326172a9, RZ ;  /* 0xcd9e8d5791947825 */ /* 0x000fe200078e00ff */
[----:B------:R-:W-:Y:S01]  /*c650*/  LOP3.LUT R184, R163, UR30, R184, 0x96, !PT ;  /* 0x0000001ea3b87c12 */ /* 0x000fe2000f8e96b8 */
[----:B------:R-:W-:Y:S02]  /*c660*/  @!P5 HADD2 R231, -R137.H0_H0, -RZ.H0_H0 ;  /* 0xa00000ff89e7d230 */ /* 0x000fe40000000900 */
[----:B---3--:R-:W-:Y:S01]  /*c670*/  FADD.FTZ R138, R156, R147 ;  /* 0x000000939c8a7221 */ /* 0x008fe20000010000 */
[----:B------:R-:W-:Y:S01]  /*c680*/  LOP3.LUT R162, R149, UR28, R162, 0x96, !PT ;  /* 0x0000001c95a27c12 */ /* 0x000fe2000f8e96a2 */
[----:B------:R-:W-:Y:S01]  /*c690*/  IMAD.WIDE.U32 R184, R184, -0x2daee0ad, RZ ;  /* 0xd2511f53b8b87825 */ /* 0x000fe200078e00ff */
[----:B----4-:R-:W-:Y:S02]  /*c6a0*/  PRMT R136, R3, 0x7632, R136 ;  /* 0x0000763203887816 */ /* 0x010fe40000000088 */
[----:B------:R-:W-:Y:S01]  /*c6b0*/  SHF.R.U32.HI R149, RZ, 0x10, R146 ;  /* 0x00000010ff957819 */ /* 0x000fe20000011692 */
[----:B------:R-:W-:Y:S01]  /*c6c0*/  IMAD.WIDE.U32 R162, R162, -0x2daee0ad, RZ ;  /* 0xd2511f53a2a27825 */ /* 0x000fe200078e00ff */
[----:B------:R-:W-:Y:S02]  /*c6d0*/  LOP3.LUT R150, R185, UR27, R150, 0x96, !PT ;  /* 0x0000001bb9967c12 */ /* 0x000fe4000f8e9696 */
[----:B------:R-:W-:Y:S01]  /*c6e0*/  LOP3.LUT R149, R149, 0xff, RZ, 0xc0, !PT ;  /* 0x000000ff95957812 */ /* 0x000fe200078ec0ff */
[--C-:B------:R-:W-:Y:S01]  /*c6f0*/  FADD.FTZ R139, R181, R138.reuse ;  /* 0x0000008ab58b7221 */ /* 0x100fe20000010000 */
[----:B------:R-:W-:Y:S01]  /*c700*/  PRMT R138, R143, 0x7610, R138 ;  /* 0x000076108f8a7816 */ /* 0x000fe2000000008a */
[----:B------:R-:W-:Y:S01]  /*c710*/  IMAD.WIDE.U32 R150, R150, -0x326172a9, RZ ;  /* 0xcd9e8d5796967825 */ /* 0x000fe200078e00ff */
[----:B------:R-:W-:Y:S02]  /*c720*/  LOP3.LUT R175, R163, UR6, R184, 0x96, !PT ;  /* 0x00000006a3af7c12 */ /* 0x000fe4000f8e96b8 */
[----:B------:R-:W-:Y:S01]  /*c730*/  F2FP.PACK_AB R156, R181, R156 ;  /* 0x0000009cb59c723e */ /* 0x000fe200000000ff */
[----:B------:R-:W-:Y:S01]  /*c740*/  @!P6 HADD2 R236, -R138.H0_H0, -RZ.H0_H0 ;  /* 0xa00000ff8aece230 */ /* 0x000fe20000000900 */
[----:B------:R-:W-:Y:S01]  /*c750*/  LOP3.LUT R163, R151, UR7, R148, 0x96, !PT ;  /* 0x0000000797a37c12 */ /* 0x000fe2000f8e9694 */
[----:B------:R-:W-:Y:S01]  /*c760*/  IMAD.WIDE.U32 R174, R175, -0x326172a9, RZ ;  /* 0xcd9e8d57afae7825 */ /* 0x000fe200078e00ff */
[----:B------:R-:W-:Y:S02]  /*c770*/  PRMT R148, R138, 0x5410, R137 ;  /* 0x000054108a947816 */ /* 0x000fe40000000089 */
[----:B------:R-:W-:Y:S01]  /*c780*/  @!P6 PRMT R138, R236, 0x5410, RZ ;  /* 0x00005410ec8ae816 */ /* 0x000fe200000000ff */
[----:B--2---:R-:W-:Y:S01]  /*c790*/  FADD.FTZ R142, R161, R142 ;  /* 0x0000008ea18e7221 */ /* 0x004fe20000010000 */
[----:B------:R-:W-:Y:S01]  /*c7a0*/  LOP3.LUT R145, R175, UR14, R150, 0x96, !PT ;  /* 0x0000000eaf917c12 */ /* 0x000fe2000f8e9696 */
[----:B------:R-:W-:Y:S01]  /*c7b0*/  IMAD.MOV.U32 R184, RZ, RZ, R154 ;  /* 0x000000ffffb87224 */ /* 0x000fe200078e009a */
[----:B------:R-:W-:Y:S01]  /*c7c0*/  @!P5 PRMT R137, R231, 0x5410, RZ ;  /* 0x00005410e789d816 */ /* 0x000fe200000000ff */
[----:B------:R1:W-:Y:S01]  /*c7d0*/  STG.E.U16 [R176.64+0x30], R138 ;  /* 0x0000308ab0007986 */ /* 0x0003e2000c101510 */
[----:B------:R-:W-:Y:S01]  /*c7e0*/  LOP3.LUT R147, R145, 0xff, RZ, 0xc0, !PT ;  /* 0x000000ff91937812 */ /* 0x000fe200078ec0ff */
[C---:B------:R-:W-:Y:S01]  /*c7f0*/  FADD.FTZ R154, R187.reuse, R142 ;  /* 0x0000008ebb9a7221 */ /* 0x040fe20000010000 */
[----:B------:R-:W-:Y:S01]  /*c800*/  F2FP.PACK_AB R161, R187, R161 ;  /* 0x000000a1bba1723e */ /* 0x000fe200000000ff */
[----:B------:R2:W-:Y:S01]  /*c810*/  STG.E.U16 [R176.64+0x32], R137 ;  /* 0x00003289b0007986 */ /* 0x0005e2000c101510 */
[----:B------:R-:W-:Y:S01]  /*c820*/  ISETP.GE.U32.AND P0, PT, R252, R147, PT ;  /* 0x00000093fc00720c */ /* 0x000fe20003f06070 */
[----:B------:R-:W-:Y:S01]  /*c830*/  IMAD.MOV.U32 R187, RZ, RZ, R153 ;  /* 0x000000ffffbb7224 */ /* 0x000fe200078e0099 */
[----:B------:R-:W-:Y:S01]  /*c840*/  LOP3.LUT R147, R145, 0xffff, RZ, 0xc0, !PT ;  /* 0x0000ffff91937812 */ /* 0x000fe200078ec0ff */
[----:B------:R-:W-:Y:S01]  /*c850*/  IMAD.MOV.U32 R185, RZ, RZ, R155 ;  /* 0x000000ffffb97224 */ /* 0x000fe200078e009b */
[----:B------:R-:W-:Y:S01]  /*c860*/  PRMT R153, R3, 0x5410, R136 ;  /* 0x0000541003997816 */ /* 0x000fe20000000088 */
[----:B------:R-:W-:Y:S01]  /*c870*/  IMAD.MOV.U32 R186, RZ, RZ, R152 ;  /* 0x000000ffffba7224 */ /* 0x000fe200078e0098 */
[----:B------:R-:W-:Y:S01]  /*c880*/  SHF.R.U32.HI R147, RZ, 0x8, R147 ;  /* 0x00000008ff937819 */ /* 0x000fe20000011693 */
[----:B------:R-:W-:Y:S01]  /*c890*/  FADD.FTZ R160, R180, R139 ;  /* 0x0000008bb4a07221 */ /* 0x000fe20000010000 */
[----:B------:R-:W-:Y:S02]  /*c8a0*/  PRMT R152, R158, 0x5410, R157 ;  /* 0x000054109e987816 */ /* 0x000fe4000000009d */
[----:B------:R-:W-:Y:S02]  /*c8b0*/  LOP3.LUT R143, R147, 0xffff, RZ, 0xc0, !PT ;  /* 0x0000ffff938f7812 */ /* 0x000fe400078ec0ff */
[--C-:B------:R-:W-:Y:S01]  /*c8c0*/  SHF.R.U32.HI R147, RZ, 0x18, R145.reuse ;  /* 0x00000018ff937819 */ /* 0x100fe20000011691 */
[----:B------:R-:W-:Y:S01]  /*c8d0*/  @!P0 HADD2 R230, -R3.H0_H0, -RZ.H0_H0 ;  /* 0xa00000ff03e68230 */ /* 0x000fe20000000900 */
[----:B------:R-:W-:Y:S02]  /*c8e0*/  ISETP.GE.U32.AND P6, PT, R252, R143, PT ;  /* 0x0000008ffc00720c */ /* 0x000fe40003fc6070 */
[----:B------:R-:W-:Y:S02]  /*c8f0*/  SHF.R.U32.HI R143, RZ, 0x10, R145 ;  /* 0x00000010ff8f7819 */ /* 0x000fe40000011691 */
[----:B------:R-:W-:Y:S02]  /*c900*/  @!P0 PRMT R3, R230, 0x5410, RZ ;  /* 0x00005410e6038816 */ /* 0x000fe400000000ff */
[----:B------:R-:W-:Y:S02]  /*c910*/  LOP3.LUT R143, R143, 0xff, RZ, 0xc0, !PT ;  /* 0x000000ff8f8f7812 */ /* 0x000fe400078ec0ff */
[----:B-1----:R-:W-:Y:S01]  /*c920*/  LOP3.LUT R138, R174, 0xffff, RZ, 0xc0, !PT ;  /* 0x0000ffffae8a7812 */ /* 0x002fe200078ec0ff */
[----:B------:R-:W-:Y:S01]  /*c930*/  STG.E.U16 [R178.64+0x40], R3 ;  /* 0x00004003b2007986 */ /* 0x000fe2000c101510 */
[C---:B------:R-:W-:Y:S02]  /*c940*/  ISETP.GE.U32.AND P5, PT, R252.reuse, R143, PT ;  /* 0x0000008ffc00720c */ /* 0x040fe40003fa6070 */
[----:B--2---:R-:W-:Y:S01]  /*c950*/  SHF.R.U32.HI R137, RZ, 0x8, R138 ;  /* 0x00000008ff897819 */ /* 0x004fe2000001168a */
[----:B------:R-:W-:Y:S01]  /*c960*/  @!P6 HADD2 R229, -R136.H0_H0, -RZ.H0_H0 ;  /* 0xa00000ff88e5e230 */ /* 0x000fe20000000900 */
[C---:B------:R-:W-:Y:S01]  /*c970*/  ISETP.GE.U32.AND P0, PT, R252.reuse, R147, PT ;  /* 0x00000093fc00720c */ /* 0x040fe20003f06070 */
[----:B------:R-:W1:Y:S01]  /*c980*/  MUFU.EX2 R143, R171 ;  /* 0x000000ab008f7308 */ /* 0x000e620000000800 */
[----:B------:R-:W-:Y:S02]  /*c990*/  LOP3.LUT R137, R137, 0xffff, RZ, 0xc0, !PT ;  /* 0x0000ffff89897812 */ /* 0x000fe400078ec0ff */
[----:B------:R-:W-:Y:S02]  /*c9a0*/  @!P6 PRMT R136, R229, 0x5410, RZ ;  /* 0x00005410e588e816 */ /* 0x000fe400000000ff */
[----:B------:R-:W-:Y:S02]  /*c9b0*/  ISETP.GE.U32.AND P6, PT, R252, R137, PT ;  /* 0x00000089fc00720c */ /* 0x000fe40003fc6070 */
[----:B------:R-:W-:Y:S01]  /*c9c0*/  SHF.R.U32.HI R137, RZ, 0x10, R174 ;  /* 0x00000010ff897819 */ /* 0x000fe200000116ae */
[----:B------:R2:W-:Y:S01]  /*c9d0*/  STG.E.U16 [R178.64+0x42], R136 ;  /* 0x00004288b2007986 */ /* 0x0005e2000c101510 */
[----:B------:R-:W-:Y:S01]  /*c9e0*/  @!P5 HADD2 R228, -R158.H0_H0, -RZ.H0_H0 ;  /* 0xa00000ff9ee4d230 */ /* 0x000fe20000000900 */
[----:B------:R-:W-:Y:S02]  /*c9f0*/  LOP3.LUT R139, R185, UR14, R186, 0x96, !PT ;  /* 0x0000000eb98b7c12 */ /* 0x000fe4000f8e96ba */
[----:B------:R-:W-:Y:S01]  /*ca00*/  LOP3.LUT R137, R137, 0xff, RZ, 0xc0, !PT ;  /* 0x000000ff89897812 */ /* 0x000fe200078ec0ff */
[----:B------:R-:W-:Y:S01]  /*ca10*/  @!P0 HADD2 R227, -R157.H0_H0, -RZ.H0_H0 ;  /* 0xa00000ff9de38230 */ /* 0x000fe20000000900 */
[----:B------:R-:W-:Y:S02]  /*ca20*/  @!P5 PRMT R158, R228, 0x5410, RZ ;  /* 0x00005410e49ed816 */ /* 0x000fe400000000ff */
[C---:B------:R-:W-:Y:S02]  /*ca30*/  ISETP.GE.U32.AND P5, PT, R252.reuse, R137, PT ;  /* 0x00000089fc00720c */ /* 0x040fe40003fa6070 */
[----:B------:R-:W-:Y:S01]  /*ca40*/  SHF.R.U32.HI R137, RZ, 0x18, R174 ;  /* 0x00000018ff897819 */ /* 0x000fe200000116ae */
[----:B------:R-:W-:Y:S01]  /*ca50*/  STG.E.U16 [R176.64+0x40], R158 ;  /* 0x0000409eb0007986 */ /* 0x000fe2000c101510 */
[----:B------:R-:W-:Y:S02]  /*ca60*/  @!P0 PRMT R157, R227, 0x5410, RZ ;  /* 0x00005410e39d8816 */ /* 0x000fe400000000ff */
[C---:B------:R-:W-:Y:S02]  /*ca70*/  ISETP.GE.U32.AND P0, PT, R252.reuse, R137, PT ;  /* 0x00000089fc00720c */ /* 0x040fe40003f06070 */
[C---:B------:R-:W-:Y:S01]  /*ca80*/  LOP3.LUT R137, R139.reuse, 0xffff, RZ, 0xc0, !PT ;  /* 0x0000ffff8b897812 */ /* 0x040fe200078ec0ff */
[----:B------:R-:W-:Y:S01]  /*ca90*/  STG.E.U16 [R176.64+0x42], R157 ;  /* 0x0000429db0007986 */ /* 0x000fe2000c101510 */
[----:B------:R-:W-:Y:S01]  /*caa0*/  LOP3.LUT R138, R139, 0xff, RZ, 0xc0, !PT ;  /* 0x000000ff8b8a7812 */ /* 0x000fe200078ec0ff */
[----:B-1----:R-:W-:Y:S01]  /*cab0*/  FADD.FTZ R160, R143, R160 ;  /* 0x000000a08fa07221 */ /* 0x002fe20000010000 */
[----:B------:R-:W-:Y:S01]  /*cac0*/  SHF.R.U32.HI R137, RZ, 0x8, R137 ;  /* 0x00000008ff897819 */ /* 0x000fe20000011689 */
[----:B------:R-:W-:Y:S01]  /*cad0*/  @!P5 HADD2 R224, -R161.H0_H0, -RZ.H0_H0 ;  /* 0xa00000ffa1e0d230 */ /* 0x000fe20000000900 */
[----:B------:R-:W-:Y:S02]  /*cae0*/  PRMT R186, R252, 0x7054, R252 ;  /* 0x00007054fcba7816 */ /* 0x000fe400000000fc */
[----:B------:R-:W-:Y:S02]  /*caf0*/  PRMT R137, R138, 0x5410, R137 ;  /* 0x000054108a897816 */ /* 0x000fe40000000089 */
[--C-:B------:R-:W-:Y:S02]  /*cb00*/  SHF.R.U32.HI R138, RZ, 0x10, R139.reuse ;  /* 0x00000010ff8a7819 */ /* 0x100fe4000001168b */
[----:B------:R-:W-:Y:S01]  /*cb10*/  SHF.R.U32.HI R139, RZ, 0x18, R139 ;  /* 0x00000018ff8b7819 */ /* 0x000fe2000001168b */
[--C-:B------:R-:W-:Y:S01]  /*cb20*/  HSET2.LE.AND R137, R137, R186.reuse, PT ;  /* 0x000000ba89897233 */ /* 0x100fe20003803000 */
[----:B------:R-:W-:Y:S02]  /*cb30*/  LOP3.LUT R138, R138, 0xff, RZ, 0xc0, !PT ;  /* 0x000000ff8a8a7812 */ /* 0x000fe400078ec0ff */
[--C-:B------:R-:W-:Y:S02]  /*cb40*/  SHF.R.U32.HI R142, RZ, 0x18, R184.reuse ;  /* 0x00000018ff8e7819 */ /* 0x100fe400000116b8 */
[----:B--2---:R-:W-:Y:S02]  /*cb50*/  PRMT R136, R138, 0x5410, R139 ;  /* 0x000054108a887816 */ /* 0x004fe4000000008b */
[C---:B------:R-:W-:Y:S02]  /*cb60*/  LOP3.LUT R139, R184.reuse, 0xffff, RZ, 0xc0, !PT ;  /* 0x0000ffffb88b7812 */ /* 0x040fe400078ec0ff */
[----:B------:R-:W-:Y:S01]  /*cb70*/  LOP3.LUT R138, R184, 0xff, RZ, 0xc0, !PT ;  /* 0x000000ffb88a7812 */ /* 0x000fe200078ec0ff */
[--C-:B------:R-:W-:Y:S01]  /*cb80*/  HSET2.LE.AND R136, R136, R186.reuse, PT ;  /* 0x000000ba88887233 */ /* 0x100fe20003803000 */
[----:B------:R-:W-:Y:S02]  /*cb90*/  SHF.R.U32.HI R139, RZ, 0x8, R139 ;  /* 0x00000008ff8b7819 */ /* 0x000fe4000001168b */
[----:B------:R-:W-:Y:S02]  /*cba0*/  LOP3.LUT R132, R137, R132, RZ, 0xc0, !PT ;  /* 0x0000008489847212 */ /* 0x000fe400078ec0ff */
[----:B------:R-:W-:Y:S02]  /*cbb0*/  PRMT R138, R138, 0x5410, R139 ;  /* 0x000054108a8a7816 */ /* 0x000fe4000000008b */
[----:B------:R-:W-:Y:S02]  /*cbc0*/  SHF.R.U32.HI R139, RZ, 0x10, R184 ;  /* 0x00000010ff8b7819 */ /* 0x000fe400000116b8 */
[----:B------:R-:W-:Y:S01]  /*cbd0*/  LOP3.LUT R133, R136, R133, RZ, 0xc0, !PT ;  /* 0x0000008588857212 */ /* 0x000fe200078ec0ff */
[--C-:B------:R-:W-:Y:S01]  /*cbe0*/  HSET2.LE.AND R137, R138, R186.reuse, PT ;  /* 0x000000ba8a897233 */ /* 0x100fe20003803000 */
[----:B------:R-:W-:Y:S02]  /*cbf0*/  LOP3.LUT R139, R139, 0xff, RZ, 0xc0, !PT ;  /* 0x000000ff8b8b7812 */ /* 0x000fe400078ec0ff */
[----:B------:R-:W-:Y:S02]  /*cc00*/  LOP3.LUT R145, R174, 0xff, RZ, 0xc0, !PT ;  /* 0x000000ffae917812 */ /* 0x000fe400078ec0ff */
[----:B------:R-:W-:Y:S02]  /*cc10*/  PRMT R142, R139, 0x5410, R142 ;  /* 0x000054108b8e7816 */ /* 0x000fe4000000008e */
[----:B------:R-:W-:Y:S02]  /*cc20*/  LOP3.LUT R134, R137, R134, RZ, 0xc0, !PT ;  /* 0x0000008689867212 */ /* 0x000fe400078ec0ff */
[----:B------:R-:W1:Y:S01]  /*cc30*/  LDSM.16.MT88.4 R136, [R208+0x10000] ;  /* 0x01000000d088783b */ /* 0x000e620000004200 */
[--C-:B------:R-:W-:Y:S01]  /*cc40*/  HSET2.LE.AND R142, R142, R186.reuse, PT ;  /* 0x000000ba8e8e7233 */ /* 0x100fe20003803000 */
[----:B------:R-:W-:Y:S02]  /*cc50*/  F2FP.PACK_AB R171, R143, R180 ;  /* 0x000000b48fab723e */ /* 0x000fe400000000ff */
[----:B------:R-:W-:Y:S01]  /*cc60*/  LOP3.LUT R143, R182, 0xff, RZ, 0xc0, !PT ;  /* 0x000000ffb68f7812 */ /* 0x000fe200078ec0ff */
[----:B------:R2:W-:Y:S01]  /*cc70*/  MUFU.EX2 R180, R170 ;  /* 0x000000aa00b47308 */ /* 0x0005e20000000800 */
[----:B------:R-:W-:Y:S02]  /*cc80*/  LOP3.LUT R135, R142, R135, RZ, 0xc0, !PT ;  /* 0x000000878e877212 */ /* 0x000fe400078ec0ff */
[----:B------:R-:W-:Y:S02]  /*cc90*/  LOP3.LUT R142, R182, 0xffff, RZ, 0xc0, !PT ;  /* 0x0000ffffb68e7812 */ /* 0x000fe400078ec0ff */
[----:B------:R-:W-:Y:S02]  /*cca0*/  ISETP.GE.U32.AND P1, PT, R252, R145, PT ;  /* 0x00000091fc00720c */ /* 0x000fe40003f26070 */
[----:B------:R-:W-:Y:S02]  /*ccb0*/  SHF.R.U32.HI R164, RZ, 0x8, R142 ;  /* 0x00000008ffa47819 */ /* 0x000fe4000001168e */
[C---:B------:R-:W-:Y:S02]  /*ccc0*/  PRMT R3, R156.reuse, 0x7632, R3 ;  /* 0x000076329c037816 */ /* 0x040fe40000000003 */
[----:B------:R-:W-:Y:S02]  /*ccd0*/  PRMT R143, R143, 0x5410, R164 ;  /* 0x000054108f8f7816 */ /* 0x000fe400000000a4 */
[----:B------:R-:W-:Y:S01]  /*cce0*/  PRMT R159, R156, 0x5410, R3 ;  /* 0x000054109c9f7816 */ /* 0x000fe20000000003 */
[----:B------:R-:W-:Y:S01]  /*ccf0*/  @!P6 HADD2 R222, -R3.H0_H0, -RZ.H0_H0 ;  /* 0xa00000ff03dee230 */ /* 0x000fe20000000900 */
[----:B------:R-:W-:Y:S02]  /*cd00*/  LOP3.LUT R147, R146, 0xffff, RZ, 0xc0, !PT ;  /* 0x0000ffff92937812 */ /* 0x000fe400078ec0ff */
[----:B------:R-:W-:Y:S01]  /*cd10*/  SHF.R.U32.HI R145, RZ, 0x10, R182 ;  /* 0x00000010ff917819 */ /* 0x000fe200000116b6 */
[----:B------:R-:W-:Y:S01]  /*cd20*/  @!P1 HADD2 R225, -R156.H0_H0, -RZ.H0_H0 ;  /* 0xa00000ff9ce19230 */ /* 0x000fe20000000900 */
[----:B------:R-:W-:Y:S02]  /*cd30*/  @!P6 PRMT R3, R222, 0x5410, RZ ;  /* 0x00005410de03e816 */ /* 0x000fe400000000ff */
[----:B------:R-:W-:Y:S02]  /*cd40*/  SHF.R.U32.HI R147, RZ, 0x8, R147 ;  /* 0x00000008ff937819 */ /* 0x000fe40000011693 */
[----:B------:R-:W-:Y:S01]  /*cd50*/  @!P1 PRMT R156, R225, 0x5410, RZ ;  /* 0x00005410e19c9816 */ /* 0x000fe200000000ff */
[----:B------:R-:W-:Y:S01]  /*cd60*/  STG.E.U16 [R178.64+0x52], R3 ;  /* 0x00005203b2007986 */ /* 0x000fe2000c101510 */
[----:B------:R-:W-:Y:S02]  /*cd70*/  LOP3.LUT R145, R145, 0xff, RZ, 0xc0, !PT ;  /* 0x000000ff91917812 */ /* 0x000fe400078ec0ff */
[C---:B--2---:R-:W-:Y:S01]  /*cd80*/  PRMT R170, R171.reuse, 0x7632, R170 ;  /* 0x00007632abaa7816 */ /* 0x044fe200000000aa */
[----:B------:R-:W-:Y:S01]  /*cd90*/  STG.E.U16 [R178.64+0x50], R156 ;  /* 0x0000509cb2007986 */ /* 0x000fe2000c101510 */
[----:B------:R-:W-:Y:S02]  /*cda0*/  SHF.R.U32.HI R182, RZ, 0x18, R182 ;  /* 0x00000018ffb67819 */ /* 0x000fe400000116b6 */
[----:B------:R-:W-:Y:S02]  /*cdb0*/  PRMT R164, R171, 0x5410, R170 ;  /* 0x00005410aba47816 */ /* 0x000fe400000000aa */
[----:B------:R-:W-:Y:S01]  /*cdc0*/  PRMT R182, R145, 0x5410, R182 ;  /* 0x0000541091b67816 */ /* 0x000fe200000000b6 */
[--C-:B------:R-:W-:Y:S01]  /*cdd0*/  HSET2.LE.AND R145, R143, R186.reuse, PT ;  /* 0x000000ba8f917233 */ /* 0x100fe20003803000 */
[C---:B-1----:R-:W-:Y:S01]  /*cde0*/  HMMA.16816.F32 R4, R132.reuse, R136, R4 ;  /* 0x000000888404723c */ /* 0x042fe20000001804 */
[----:B------:R-:W-:Y:S02]  /*cdf0*/  ISETP.NE.AND P1, PT, R173, RZ, PT ;  /* 0x000000ffad00720c */ /* 0x000fe40003f25270 */
[----:B------:R-:W1:Y:S05]  /*ce00*/  MUFU.EX2 R173, R172 ;  /* 0x000000ac00ad7308 */ /* 0x000e6a0000000800 */
[C---:B------:R-:W-:Y:S01]  /*ce10*/  HMMA.16816.F32 R8, R132.reuse, R138, R8 ;  /* 0x0000008a8408723c */ /* 0x040fe20000001808 */
[----:B------:R-:W2:Y:S03]  /*ce20*/  LDSM.16.MT88.4 R136, [R206+0x10000] ;  /* 0x01000000ce88783b */ /* 0x000ea60000004200 */
[----:B-1----:R-:W-:Y:S01]  /*ce30*/  FADD.FTZ R167, R173, R154 ;  /* 0x0000009aada77221 */ /* 0x002fe20000010000 */
[C---:B------:R-:W-:Y:S03]  /*ce40*/  F2FP.PACK_AB R173, R168.reuse, R173 ;  /* 0x000000ada8ad723e */ /* 0x040fe600000000ff */
[----:B------:R-:W-:Y:S01]  /*ce50*/  FADD.FTZ R167, R168, R167 ;  /* 0x000000a7a8a77221 */ /* 0x000fe20000010000 */
[----:B------:R-:W-:Y:S03]  /*ce60*/  PRMT R168, R161, 0x7632, R168 ;  /* 0x00007632a1a87816 */ /* 0x000fe600000000a8 */
[----:B------:R-:W-:Y:S01]  /*ce70*/  PRMT R172, R173, 0x7632, R172 ;  /* 0x00007632adac7816 */ /* 0x000fe200000000ac */
[----:B------:R-:W-:Y:S01]  /*ce80*/  FADD.FTZ R184, R166, R167 ;  /* 0x000000a7a6b87221 */ /* 0x000fe20000010000 */
[----:B------:R-:W-:Y:S01]  /*ce90*/  @!P0 HADD2 R223, -R168.H0_H0, -RZ.H0_H0 ;  /* 0xa00000ffa8df8230 */ /* 0x000fe20000000900 */
[C---:B--2---:R-:W-:Y:S08]  /*cea0*/  HMMA.16816.F32 R12, R132.reuse, R136, R12 ;  /* 0x00000088840c723c */ /* 0x044ff0000000180c */
[C---:B------:R-:W-:Y:S01]  /*ceb0*/  HMMA.16816.F32 R16, R132.reuse, R138, R16 ;  /* 0x0000008a8410723c */ /* 0x040fe20000001810 */
[----:B------:R-:W1:Y:S07]  /*cec0*/  LDSM.16.MT88.4 R136, [R205+0x10000] ;  /* 0x01000000cd88783b */ /* 0x000e6e0000004200 */
[C---:B-1----:R-:W-:Y:S08]  /*ced0*/  HMMA.16816.F32 R20, R132.reuse, R136, R20 ;  /* 0x000000888414723c */ /* 0x042ff00000001814 */
        /* <DEDUP_REMOVED lines=32> */
[C---:B-1----:R-:W-:Y:S07]  /*d0e0*/  HMMA.16816.F32 R108, R132.reuse, R136, R108 ;  /* 0x00000088846c723c */ /* 0x042fee000000186c */
[----:B------:R-:W-:Y:S01]  /*d0f0*/  LOP3.LUT R136, R146, 0xff, RZ, 0xc0, !PT ;  /* 0x000000ff92887812 */ /* 0x000fe200078ec0ff */
[C---:B------:R-:W-:Y:S01]  /*d100*/  HMMA.16816.F32 R112, R132.reuse, R138, R112 ;  /* 0x0000008a8470723c */ /* 0x040fe20000001870 */
[----:B------:R-:W-:Y:S03]  /*d110*/  SHF.R.U32.HI R146, RZ, 0x18, R146 ;  /* 0x00000018ff927819 */ /* 0x000fe60000011692 */
[----:B------:R-:W-:Y:S02]  /*d120*/  PRMT R147, R136, 0x5410, R147 ;  /* 0x0000541088937816 */ /* 0x000fe40000000093 */
[----:B------:R-:W1:Y:S01]  /*d130*/  LDSM.16.MT88.4 R136, [R205+0x16000] ;  /* 0x01600000cd88783b */ /* 0x000e620000004200 */
[----:B------:R-:W-:Y:S02]  /*d140*/  PRMT R146, R149, 0x5410, R146 ;  /* 0x0000541095927816 */ /* 0x000fe40000000092 */
[--C-:B------:R-:W-:Y:S01]  /*d150*/  HSET2.LE.AND R142, R147, R186.reuse, PT ;  /* 0x000000ba938e7233 */ /* 0x100fe20003803000 */
[C---:B-1----:R-:W-:Y:S08]  /*d160*/  HMMA.16816.F32 R116, R132.reuse, R136, R116 ;  /* 0x000000888474723c */ /* 0x042ff00000001874 */
[C---:B------:R-:W-:Y:S01]  /*d170*/  HMMA.16816.F32 R120, R132.reuse, R138, R120 ;  /* 0x0000008a8478723c */ /* 0x040fe20000001878 */
[----:B------:R-:W1:Y:S07]  /*d180*/  LDSM.16.MT88.4 R136, [R204+0x16000] ;  /* 0x01600000cc88783b */ /* 0x000e6e0000004200 */
[C---:B-1----:R-:W-:Y:S07]  /*d190*/  HMMA.16816.F32 R124, R132.reuse, R136, R124 ;  /* 0x00000088847c723c */ /* 0x042fee000000187c */
[--C-:B------:R-:W-:Y:S01]  /*d1a0*/  HSET2.LE.AND R137, R146, R186.reuse, PT ;  /* 0x000000ba92897233 */ /* 0x100fe20003803000 */
[----:B------:R-:W-:Y:S01]  /*d1b0*/  HMMA.16816.F32 R128, R132, R138, R128 ;  /* 0x0000008a8480723c */ /* 0x000fe20000001880 */
[----:B------:R-:W-:Y:S01]  /*d1c0*/  LOP3.LUT R136, R142, R141, RZ, 0xc0, !PT ;  /* 0x0000008d8e887212 */ /* 0x000fe200078ec0ff */
[----:B------:R-:W-:Y:S02]  /*d1d0*/  LDSM.16.MT88.4 R132, [R206+0x10800] ;  /* 0x01080000ce84783b */ /* 0x000fe40000004200 */
[----:B------:R-:W-:Y:S03]  /*d1e0*/  LOP3.LUT R137, R137, R140, RZ, 0xc0, !PT ;  /* 0x0000008c89897212 */ /* 0x000fe600078ec0ff */
[--C-:B------:R-:W-:Y:S01]  /*d1f0*/  HSET2.LE.AND R139, R182, R186.reuse, PT ;  /* 0x000000bab68b7233 */ /* 0x100fe20003803000 */
[----:B------:R-:W-:Y:S01]  /*d200*/  LOP3.LUT R138, R145, R144, RZ, 0xc0, !PT ;  /* 0x00000090918a7212 */ /* 0x000fe200078ec0ff */
[----:B------:R-:W-:Y:S01]  /*d210*/  IMAD.WIDE.U32 R182, R163, -0x2daee0ad, RZ ;  /* 0xd2511f53a3b67825 */ /* 0x000fe200078e00ff */
[----:B------:R-:W1:Y:S02]  /*d220*/  LDSM.16.MT88.4 R140, [R208+0x10800] ;  /* 0x01080000d08c783b */ /* 0x000e640000004200 */
[----:B------:R-:W-:Y:S02]  /*d230*/  LOP3.LUT R139, R139, R148, RZ, 0xc0, !PT ;  /* 0x000000948b8b7212 */ /* 0x000fe400078ec0ff */
[----:B------:R-:W-:Y:S02]  /*d240*/  LOP3.LUT R158, R183, UR13, R162, 0x96, !PT ;  /* 0x0000000db79e7c12 */ /* 0x000fe4000f8e96a2 */
[----:B------:R-:W-:Y:S02]  /*d250*/  SHF.R.U32.HI R163, RZ, 0x10, R182 ;  /* 0x00000010ffa37819 */ /* 0x000fe400000116b6 */
[----:B------:R-:W2:Y:S02]  /*d260*/  LDSM.16.MT88.4 R144, [R205+0x10800] ;  /* 0x01080000cd90783b */ /* 0x000ea40000004200 */
[----:B------:R-:W-:Y:S01]  /*d270*/  LOP3.LUT R163, R163, 0xff, RZ, 0xc0, !PT ;  /* 0x000000ffa3a37812 */ /* 0x000fe200078ec0ff */
[C---:B-1----:R-:W-:Y:S08]  /*d280*/  HMMA.16816.F32 R4, R136.reuse, R140, R4 ;  /* 0x0000008c8804723c */ /* 0x042ff00000001804 */
[C---:B------:R-:W-:Y:S01]  /*d290*/  HMMA.16816.F32 R8, R136.reuse, R142, R8 ;  /* 0x0000008e8808723c */ /* 0x040fe20000001808 */
[----:B------:R-:W-:Y:S07]  /*d2a0*/  LDSM.16.MT88.4 R140, [R208+0x12800] ;  /* 0x01280000d08c783b */ /* 0x000fee0000004200 */
[C---:B------:R-:W-:Y:S08]  /*d2b0*/  HMMA.16816.F32 R12, R136.reuse, R132, R12 ;  /* 0x00000084880c723c */ /* 0x040ff0000000180c */
        /* <DEDUP_REMOVED lines=35> */
[C---:B---3--:R-:W-:Y:S07]  /*d4f0*/  HMMA.16816.F32 R108, R136.reuse, R140, R108 ;  /* 0x0000008c886c723c */ /* 0x048fee000000186c */
[C---:B------:R-:W-:Y:S01]  /*d500*/  LOP3.LUT R141, R174.reuse, 0xffff, RZ, 0xc0, !PT ;  /* 0x0000ffffae8d7812 */ /* 0x040fe200078ec0ff */
[C---:B------:R-:W-:Y:S01]  /*d510*/  HMMA.16816.F32 R112, R136.reuse, R142, R112 ;  /* 0x0000008e8870723c */ /* 0x040fe20000001870 */
[--C-:B------:R-:W-:Y:S03]  /*d520*/  SHF.R.U32.HI R140, RZ, 0x18, R174.reuse ;  /* 0x00000018ff8c7819 */ /* 0x100fe600000116ae */
[----:B------:R-:W-:Y:S03]  /*d530*/  SHF.R.U32.HI R141, RZ, 0x8, R141 ;  /* 0x00000008ff8d7819 */ /* 0x000fe6000001168d */
[----:B------:R-:W-:Y:S01]  /*d540*/  SHF.R.U32.HI R143, RZ, 0x10, R174 ;  /* 0x00000010ff8f7819 */ /* 0x000fe200000116ae */
[C---:B--2---:R-:W-:Y:S01]  /*d550*/  HMMA.16816.F32 R116, R136.reuse, R144, R116 ;  /* 0x000000908874723c */ /* 0x044fe20000001874 */
[----:B------:R-:W-:Y:S03]  /*d560*/  LOP3.LUT R142, R174, 0xff, RZ, 0xc0, !PT ;  /* 0x000000ffae8e7812 */ /* 0x000fe600078ec0ff */
[----:B------:R-:W-:Y:S02]  /*d570*/  LOP3.LUT R174, R175, UR14, R150, 0x96, !PT ;  /* 0x0000000eafae7c12 */ /* 0x000fe4000f8e9696 */
[----:B------:R-:W-:Y:S01]  /*d580*/  LDSM.16.MT88.4 R148, [R206+0x11000] ;  /* 0x01100000ce94783b */ /* 0x000fe20000004200 */
[----:B------:R-:W2:Y:S01]  /*d590*/  MUFU.EX2 R175, R169 ;  /* 0x000000a900af7308 */ /* 0x000ea20000000800 */
[C---:B------:R-:W-:Y:S01]  /*d5a0*/  HMMA.16816.F32 R120, R136.reuse, R146, R120 ;  /* 0x000000928878723c */ /* 0x040fe20000001878 */
[----:B------:R-:W-:Y:S03]  /*d5b0*/  LOP3.LUT R143, R143, 0xff, RZ, 0xc0, !PT ;  /* 0x000000ff8f8f7812 */ /* 0x000fe600078ec0ff */
[----:B------:R-:W-:Y:S02]  /*d5c0*/  PRMT R142, R142, 0x5410, R141 ;  /* 0x000054108e8e7816 */ /* 0x000fe4000000008d */
[----:B------:R-:W3:Y:S01]  /*d5d0*/  LDSM.16.MT88.4 R144, [R208+0x11000] ;  /* 0x01100000d090783b */ /* 0x000ee20000004200 */
[----:B------:R-:W-:Y:S01]  /*d5e0*/  PRMT R143, R143, 0x5410, R140 ;  /* 0x000054108f8f7816 */ /* 0x000fe2000000008c */
[C---:B-1----:R-:W-:Y:S01]  /*d5f0*/  HMMA.16816.F32 R124, R136.reuse, R132, R124 ;  /* 0x00000084887c723c */ /* 0x042fe2000000187c */
[----:B------:R1:W4:Y:S03]  /*d600*/  MUFU.EX2 R169, R165 ;  /* 0x000000a500a97308 */ /* 0x0003260000000800 */
[C---:B------:R-:W-:Y:S01]  /*d610*/  LOP3.LUT R140, R174.reuse, 0xffff, RZ, 0xc0, !PT ;  /* 0x0000ffffae8c7812 */ /* 0x040fe200078ec0ff */
[--C-:B------:R-:W-:Y:S01]  /*d620*/  HSET2.LE.AND R142, R142, R186.reuse, PT ;  /* 0x000000ba8e8e7233 */ /* 0x100fe20003803000 */
[----:B------:R-:W-:Y:S01]  /*d630*/  LOP3.LUT R141, R174, 0xff, RZ, 0xc0, !PT ;  /* 0x000000ffae8d7812 */ /* 0x000fe200078ec0ff */
[--C-:B------:R-:W-:Y:S01]  /*d640*/  HSET2.LE.AND R143, R143, R186.reuse, PT ;  /* 0x000000ba8f8f7233 */ /* 0x100fe20003803000 */
[----:B------:R-:W-:Y:S01]  /*d650*/  SHF.R.U32.HI R140, RZ, 0x8, R140 ;  /* 0x00000008ff8c7819 */ /* 0x000fe2000001168c */
[----:B------:R-:W-:Y:S03]  /*d660*/  HMMA.16816.F32 R128, R136, R134, R128 ;  /* 0x000000868880723c */ /* 0x000fe60000001880 */
[----:B------:R-:W-:Y:S01]  /*d670*/  PRMT R132, R161, 0x5410, R168 ;  /* 0x00005410a1847816 */ /* 0x000fe200000000a8 */
[----:B------:R-:W-:Y:S01]  /*d680*/  LDSM.16.MT88.4 R136, [R208+0x13000] ;  /* 0x01300000d088783b */ /* 0x000fe20000004200 */
[----:B------:R-:W-:Y:S02]  /*d690*/  PRMT R140, R141, 0x5410, R140 ;  /* 0x000054108d8c7816 */ /* 0x000fe4000000008c */
[----:B------:R-:W-:Y:S01]  /*d6a0*/  SHF.R.U32.HI R141, RZ, 0x10, R174 ;  /* 0x00000010ff8d7819 */ /* 0x000fe200000116ae */
[----:B--2---:R-:W-:Y:S01]  /*d6b0*/  FADD.FTZ R181, R175, R160 ;  /* 0x000000a0afb57221 */ /* 0x004fe20000010000 */
[----:B------:R-:W-:Y:S03]  /*d6c0*/  SHF.R.U32.HI R174, RZ, 0x18, R174 ;  /* 0x00000018ffae7819 */ /* 0x000fe600000116ae */
[--C-:B------:R-:W-:Y:S01]  /*d6d0*/  HSET2.LE.AND R140, R140, R186.reuse, PT ;  /* 0x000000ba8c8c7233 */ /* 0x100fe20003803000 */
[----:B------:R-:W-:Y:S04]  /*d6e0*/  LOP3.LUT R141, R141, 0xff, RZ, 0xc0, !PT ;  /* 0x000000ff8d8d7812 */ /* 0x000fe800078ec0ff */
[----:B------:R-:W-:Y:S02]  /*d6f0*/  LOP3.LUT R140, R140, R153, RZ, 0xc0, !PT ;  /* 0x000000998c8c7212 */ /* 0x000fe400078ec0ff */
[--C-:B------:R-:W-:Y:S02]  /*d700*/  PRMT R141, R141, 0x5410, R174.reuse ;  /* 0x000054108d8d7816 */ /* 0x100fe400000000ae */
[----:B------:R-:W-:Y:S02]  /*d710*/  LOP3.LUT R142, R142, R159, RZ, 0xc0, !PT ;  /* 0x0000009f8e8e7212 */ /* 0x000fe400078ec0ff */
[----:B------:R-:W-:Y:S01]  /*d720*/  LOP3.LUT R143, R143, R132, RZ, 0xc0, !PT ;  /* 0x000000848f8f7212 */ /* 0x000fe200078ec0ff */
[--C-:B------:R-:W-:Y:S01]  /*d730*/  HSET2.LE.AND R141, R141, R186.reuse, PT ;  /* 0x000000ba8d8d7233 */ /* 0x100fe20003803000 */
[----:B------:R-:W-:Y:S01]  /*d740*/  LDSM.16.MT88.4 R132, [R204+0x11000] ;  /* 0x01100000cc84783b */ /* 0x000fe20000004200 */
[----:B------:R-:W-:Y:S02]  /*d750*/  @!P5 PRMT R161, R224, 0x5410, RZ ;  /* 0x00005410e0a1d816 */ /* 0x000fe400000000ff */
[----:B------:R-:W-:Y:S02]  /*d760*/  @!P0 PRMT R168, R223, 0x5410, RZ ;  /* 0x00005410dfa88816 */ /* 0x000fe400000000ff */
[----:B------:R-:W-:Y:S02]  /*d770*/  LOP3.LUT R141, R141, R152, RZ, 0xc0, !PT ;  /* 0x000000988d8d7212 */ /* 0x000fe400078ec0ff */
[----:B------:R-:W-:Y:S01]  /*d780*/  F2FP.PACK_AB R175, R180, R175 ;  /* 0x000000afb4af723e */ /* 0x000fe200000000ff */
[----:B------:R-:W2:Y:S03]  /*d790*/  LDSM.16.MT88.4 R152, [R205+0x11000] ;  /* 0x01100000cd98783b */ /* 0x000ea60000004200 */
[----:B------:R-:W-:Y:S01]  /*d7a0*/  PRMT R174, R175, 0x7632, R174 ;  /* 0x00007632afae7816 */ /* 0x000fe200000000ae */
[C---:B---3--:R-:W-:Y:S04]  /*d7b0*/  HMMA.16816.F32 R4, R140.reuse, R144, R4 ;  /* 0x000000908c04723c */ /* 0x048fe80000001804 */
[----:B------:R-:W-:Y:S04]  /*d7c0*/  STG.E.U16 [R176.64+0x52], R168 ;  /* 0x000052a8b0007986 */ /* 0x000fe8000c101510 */
[C---:B------:R-:W-:Y:S01]  /*d7d0*/  HMMA.16816.F32 R8, R140.reuse, R146, R8 ;  /* 0x000000928c08723c */ /* 0x040fe20000001808 */
[----:B------:R-:W3:Y:S07]  /*d7e0*/  LDSM.16.MT88.4 R144, [R206+0x13000] ;  /* 0x01300000ce90783b */ /* 0x000eee0000004200 */
[C---:B------:R-:W-:Y:S01]  /*d7f0*/  HMMA.16816.F32 R12, R140.reuse, R148, R12 ;  /* 0x000000948c0c723c */ /* 0x040fe2000000180c */
[----:B------:R-:W-:Y:S07]  /*d800*/  STG.E.U16 [R176.64+0x50], R161 ;  /* 0x000050a1b0007986 */ /* 0x000fee000c101510 */
        /* <DEDUP_REMOVED lines=23> */
[C---:B----4-:R-:W-:Y:S07]  /*d980*/  HMMA.16816.F32 R76, R140.reuse, R136, R76 ;  /* 0x000000888c4c723c */ /* 0x050fee000000184c */
[----:B------:R-:W-:Y:S01]  /*d990*/  LOP3.LUT R137, R158, 0xff, RZ, 0xc0, !PT ;  /* 0x000000ff9e897812 */ /* 0x000fe200078ec0ff */
[C---:B------:R-:W-:Y:S03]  /*d9a0*/  HMMA.16816.F32 R80, R140.reuse, R138, R80 ;  /* 0x0000008a8c50723c */ /* 0x040fe60000001850 */
[----:B------:R-:W-:Y:S02]  /*d9b0*/  ISETP.GE.U32.AND P6, PT, R252, R137, PT ;  /* 0x00000089fc00720c */ /* 0x000fe40003fc6070 */
[----:B------:R-:W4:Y:S03]  /*d9c0*/  LDSM.16.MT88.4 R136, [R205+0x17000] ;  /* 0x01700000cd88783b */ /* 0x000f260000004200 */
[C---:B---3--:R-:W-:Y:S07]  /*d9d0*/  HMMA.16816.F32 R84, R140.reuse, R144, R84 ;  /* 0x000000908c54723c */ /* 0x048fee0000001854 */
[C---:B------:R-:W-:Y:S01]  /*d9e0*/  LOP3.LUT R144, R182.reuse, 0xff, RZ, 0xc0, !PT ;  /* 0x000000ffb6907812 */ /* 0x040fe200078ec0ff */
[C---:B------:R-:W-:Y:S01]  /*d9f0*/  HMMA.16816.F32 R88, R140.reuse, R146, R88 ;  /* 0x000000928c58723c */ /* 0x040fe20000001858 */
[----:B------:R-:W-:Y:S03]  /*da00*/  LOP3.LUT R145, R182, 0xffff, RZ, 0xc0, !PT ;  /* 0x0000ffffb6917812 */ /* 0x000fe600078ec0ff */
[----:B------:R-:W-:Y:S01]  /*da10*/  @!P6 HADD2 R219, -R171.H0_H0, -RZ.H0_H0 ;  /* 0xa00000ffabdbe230 */ /* 0x000fe20000000900 */
[----:B------:R-:W-:Y:S02]  /*da20*/  SHF.R.U32.HI R145, RZ, 0x8, R145 ;  /* 0x00000008ff917819 */ /* 0x000fe40000011691 */
[----:B------:R-:W-:Y:S01]  /*da30*/  LOP3.LUT R146, R158, 0xffff, RZ, 0xc0, !PT ;  /* 0x0000ffff9e927812 */ /* 0x000fe200078ec0ff */
[C---:B-1----:R-:W-:Y:S01]  /*da40*/  HMMA.16816.F32 R92, R140.reuse, R148, R92 ;  /* 0x000000948c5c723c */ /* 0x042fe2000000185c */
[----:B------:R-:W-:Y:S03]  /*da50*/  @!P6 PRMT R171, R219, 0x5410, RZ ;  /* 0x00005410dbabe816 */ /* 0x000fe600000000ff */
[----:B------:R-:W-:Y:S02]  /*da60*/  SHF.R.U32.HI R146, RZ, 0x8, R146 ;  /* 0x00000008ff927819 */ /* 0x000fe40000011692 */
[----:B------:R-:W-:Y:S01]  /*da70*/  STG.E.U16 [R178.64+0x60], R171 ;  /* 0x000060abb2007986 */ /* 0x000fe2000c101510 */
[----:B------:R-:W-:Y:S01]  /*da80*/  LOP3.LUT R148, R183, UR13, R162, 0x96, !PT ;  /* 0x0000000db7947c12 */ /* 0x000fe2000f8e96a2 */
[C---:B------:R-:W-:Y:S01]  /*da90*/  HMMA.16816.F32 R96, R140.reuse, R150, R96 ;  /* 0x000000968c60723c */ /* 0x040fe20000001860 */
[----:B------:R-:W-:Y:S03]  /*daa0*/  LOP3.LUT R147, R146, 0xffff, RZ, 0xc0, !PT ;  /* 0x0000ffff92937812 */ /* 0x000fe600078ec0ff */
[----:B------:R-:W-:Y:S02]  /*dab0*/  PRMT R162, R144, 0x5410, R145 ;  /* 0x0000541090a27816 */ /* 0x000fe40000000091 */
[----:B------:R-:W-:Y:S02]  /*dac0*/  ISETP.GE.U32.AND P5, PT, R252, R147, PT ;  /* 0x00000093fc00720c */ /* 0x000fe40003fa6070 */
[C---:B--2---:R-:W-:Y:S01]  /*dad0*/  HMMA.16816.F32 R100, R140.reuse, R152, R100 ;  /* 0x000000988c64723c */ /* 0x044fe20000001864 */
[----:B------:R-:W1:Y:S03]  /*dae0*/  LDSM.16.MT88.4 R144, [R204+0x17000] ;  /* 0x01700000cc90783b */ /* 0x000e660000004200 */
[----:B------:R-:W-:Y:S02]  /*daf0*/  LOP3.LUT R149, R148, 0xff, RZ, 0xc0, !PT ;  /* 0x000000ff94957812 */ /* 0x000fe400078ec0ff */
[----:B------:R-:W-:Y:S02]  /*db00*/  SHF.R.U32.HI R151, RZ, 0x18, R158 ;  /* 0x00000018ff977819 */ /* 0x000fe4000001169e */
[C---:B------:R-:W-:Y:S01]  /*db10*/  HMMA.16816.F32 R104, R140.reuse, R154, R104 ;  /* 0x0000009a8c68723c */ /* 0x040fe20000001868 */
[----:B------:R-:W-:Y:S01]  /*db20*/  SHF.R.U32.HI R150, RZ, 0x18, R182 ;  /* 0x00000018ff967819 */ /* 0x000fe200000116b6 */
[----:B------:R-:W-:Y:S01]  /*db30*/  LDSM.16.MT88.4 R152, [R206+0x11800] ;  /* 0x01180000ce98783b */ /* 0x000fe20000004200 */
[----:B------:R-:W-:Y:S01]  /*db40*/  ISETP.GE.U32.AND P0, PT, R252, R151, PT ;  /* 0x00000097fc00720c */ /* 0x000fe20003f06070 */
[----:B------:R-:W-:Y:S01]  /*db50*/  @!P5 HADD2 R217, -R170.H0_H0, -RZ.H0_H0 ;  /* 0xa00000ffaad9d230 */ /* 0x000fe20000000900 */
[----:B------:R-:W-:Y:S02]  /*db60*/  PRMT R163, R163, 0x5410, R150 ;  /* 0x00005410a3a37816 */ /* 0x000fe40000000096 */
[----:B------:R-:W-:Y:S01]  /*db70*/  LOP3.LUT R150, R148, 0xffff, RZ, 0xc0, !PT ;  /* 0x0000ffff94967812 */ /* 0x000fe200078ec0ff */
[C---:B------:R-:W-:Y:S01]  /*db80*/  HMMA.16816.F32 R108, R140.reuse, R132, R108 ;  /* 0x000000848c6c723c */ /* 0x040fe2000000186c */
[----:B------:R-:W-:Y:S03]  /*db90*/  SHF.R.U32.HI R158, RZ, 0x10, R158 ;  /* 0x00000010ff9e7819 */ /* 0x000fe6000001169e */
[----:B------:R-:W-:Y:S02]  /*dba0*/  SHF.R.U32.HI R150, RZ, 0x8, R150 ;  /* 0x00000008ff967819 */ /* 0x000fe40000011696 */
[----:B------:R-:W-:Y:S02]  /*dbb0*/  LOP3.LUT R3, R158, 0xff, RZ, 0xc0, !PT ;  /* 0x000000ff9e037812 */ /* 0x000fe400078ec0ff */
[C---:B------:R-:W-:Y:S01]  /*dbc0*/  HMMA.16816.F32 R112, R140.reuse, R134, R112 ;  /* 0x000000868c70723c */ /* 0x040fe20000001870 */
[----:B------:R-:W-:Y:S01]  /*dbd0*/  SHF.R.U32.HI R132, RZ, 0x10, R148 ;  /* 0x00000010ff847819 */ /* 0x000fe20000011694 */
[----:B------:R-:W-:Y:S01]  /*dbe0*/  LDSM.16.MT88.4 R156, [R205+0x11800] ;  /* 0x01180000cd9c783b */ /* 0x000fe20000004200 */
[----:B------:R-:W-:Y:S01]  /*dbf0*/  ISETP.GE.U32.AND P6, PT, R252, R3, PT ;  /* 0x00000003fc00720c */ /* 0x000fe20003fc6070 */
[----:B------:R-:W-:Y:S01]  /*dc00*/  @!P0 HADD2 R216, -R172.H0_H0, -RZ.H0_H0 ;  /* 0xa00000ffacd88230 */ /* 0x000fe20000000900 */
[----:B------:R-:W-:Y:S02]  /*dc10*/  PRMT R133, R149, 0x5410, R150 ;  /* 0x0000541095857816 */ /* 0x000fe40000000096 */
[----:B------:R-:W-:Y:S01]  /*dc20*/  SHF.R.U32.HI R149, RZ, 0x18, R148 ;  /* 0x00000018ff957819 */ /* 0x000fe20000011694 */
[C---:B----4-:R-:W-:Y:S01]  /*dc30*/  HMMA.16816.F32 R116, R140.reuse, R136, R116 ;  /* 0x000000888c74723c */ /* 0x050fe20000001874 */
[----:B------:R-:W-:Y:S03]  /*dc40*/  LOP3.LUT R132, R132, 0xff, RZ, 0xc0, !PT ;  /* 0x000000ff84847812 */ /* 0x000fe600078ec0ff */
[----:B------:R-:W-:Y:S01]  /*dc50*/  @!P5 PRMT R170, R217, 0x5410, RZ ;  /* 0x00005410d9aad816 */ /* 0x000fe200000000ff */
[--C-:B------:R-:W-:Y:S01]  /*dc60*/  HSET2.LE.AND R133, R133, R186.reuse, PT ;  /* 0x000000ba85857233 */ /* 0x100fe20003803000 */
[----:B------:R-:W-:Y:S01]  /*dc70*/  PRMT R165, R132, 0x5410, R149 ;  /* 0x0000541084a57816 */ /* 0x000fe20000000095 */
[--C-:B------:R-:W-:Y:S01]  /*dc80*/  HSET2.LE.AND R132, R163, R186.reuse, PT ;  /* 0x000000baa3847233 */ /* 0x100fe20003803000 */
[C---:B------:R-:W-:Y:S01]  /*dc90*/  HMMA.16816.F32 R120, R140.reuse, R138, R120 ;  /* 0x0000008a8c78723c */ /* 0x040fe20000001878 */
[----:B------:R-:W2:Y:S03]  /*dca0*/  LDSM.16.MT88.4 R148, [R208+0x11800] ;  /* 0x01180000d094783b */ /* 0x000ea60000004200 */
[----:B------:R-:W-:Y:S01]  /*dcb0*/  F2FP.PACK_AB R3, R169, R166 ;  /* 0x000000a6a903723e */ /* 0x000fe200000000ff */
[--C-:B------:R-:W-:Y:S01]  /*dcc0*/  HSET2.LE.AND R166, R162, R186.reuse, PT ;  /* 0x000000baa2a67233 */ /* 0x100fe20003803000 */
[----:B------:R-:W-:Y:S01]  /*dcd0*/  LOP3.LUT R164, R133, R164, RZ, 0xc0, !PT ;  /* 0x000000a485a47212 */ /* 0x000fe200078ec0ff */
[----:B------:R-:W-:Y:S01]  /*dce0*/  @!P6 HADD2 R215, -R173.H0_H0, -RZ.H0_H0 ;  /* 0xa00000ffadd7e230 */ /* 0x000fe20000000900 */
[C---:B-1----:R-:W-:Y:S01]  /*dcf0*/  HMMA.16816.F32 R124, R140.reuse, R144, R124 ;  /* 0x000000908c7c723c */ /* 0x042fe2000000187c */
[----:B------:R-:W-:Y:S01]  /*dd00*/  HSET2.LE.AND R165, R165, R186, PT ;  /* 0x000000baa5a57233 */ /* 0x000fe20003803000 */
[----:B------:R-:W1:Y:S02]  /*dd10*/  LDSM.16.MT88.4 R160, [R204+0x11800] ;  /* 0x01180000cca0783b */ /* 0x000e640000004200 */
[----:B------:R-:W-:Y:S02]  /*dd20*/  LOP3.LUT R167, R132, R3, RZ, 0xc0, !PT ;  /* 0x0000000384a77212 */ /* 0x000fe400078ec0ff */
[----:B------:R-:W-:Y:S02]  /*dd30*/  PRMT R132, R173, 0x5410, R172 ;  /* 0x00005410ad847816 */ /* 0x000fe400000000ac */
[----:B------:R-:W-:Y:S01]  /*dd40*/  HMMA.16816.F32 R128, R140, R146, R128 ;  /* 0x000000928c80723c */ /* 0x000fe20000001880 */
[----:B------:R-:W-:Y:S01]  /*dd50*/  PRMT R133, R175, 0x5410, R174 ;  /* 0x00005410af857816 */ /* 0x000fe200000000ae */
[----:B------:R-:W-:Y:S02]  /*dd60*/  STG.E.U16 [R178.64+0x62], R170 ;  /* 0x000062aab2007986 */ /* 0x000fe4000c101510 */
[----:B------:R-:W-:Y:S02]  /*dd70*/  LOP3.LUT R165, R165, R132, RZ, 0xc0, !PT ;  /* 0x00000084a5a57212 */ /* 0x000fe400078ec0ff */
[----:B------:R-:W-:Y:S02]  /*dd80*/  LOP3.LUT R166, R166, R133, RZ, 0xc0, !PT ;  /* 0x00000085a6a67212 */ /* 0x000fe400078ec0ff */
[----:B------:R-:W-:Y:S04]  /*dd90*/  @!P6 PRMT R173, R215, 0x5410, RZ ;  /* 0x00005410d7ade816 */ /* 0x000fe800000000ff */
[----:B------:R-:W-:Y:S01]  /*dda0*/  @!P0 PRMT R172, R216, 0x5410, RZ ;  /* 0x00005410d8ac8816 */ /* 0x000fe200000000ff */
[----:B------:R-:W-:Y:S04]  /*ddb0*/  STG.E.U16 [R176.64+0x60], R173 ;  /* 0x000060adb0007986 */ /* 0x000fe8000c101510 */
[----:B------:R-:W-:Y:S01]  /*ddc0*/  STG.E.U16 [R176.64+0x62], R172 ;  /* 0x000062acb0007986 */ /* 0x000fe2000c101510 */
[C---:B--2---:R-:W-:Y:S03]  /*ddd0*/  HMMA.16816.F32 R132, R164.reuse, R148, R4 ;  /* 0x00000094a484723c */ /* 0x044fe60000001804 */
[----:B------:R-:W2:Y:S05]  /*dde0*/  LDSM.16.MT88.4 R4, [R208+0x13800] ;  /* 0x01380000d004783b */ /* 0x000eaa0000004200 */
[C---:B------:R-:W-:Y:S03]  /*ddf0*/  HMMA.16816.F32 R136, R164.reuse, R150, R8 ;  /* 0x00000096a488723c */ /* 0x040fe60000001808 */
[----:B------:R-:W3:Y:S05]  /*de00*/  LDSM.16.MT88.4 R8, [R206+0x13800] ;  /* 0x01380000ce08783b */ /* 0x000eea0000004200 */
[C---:B------:R-:W-:Y:S03]  /*de10*/  HMMA.16816.F32 R140, R164.reuse, R152, R12 ;  /* 0x00000098a48c723c */ /* 0x040fe6000000180c */
[----:B------:R-:W4:Y:S05]  /*de20*/  LDSM.16.MT88.4 R12, [R205+0x13800] ;  /* 0x01380000cd0c783b */ /* 0x000f2a0000004200 */
[C---:B------:R-:W-:Y:S03]  /*de30*/  HMMA.16816.F32 R144, R164.reuse, R154, R16 ;  /* 0x0000009aa490723c */ /* 0x040fe60000001810 */
[----:B------:R-:W3:Y:S05]  /*de40*/  LDSM.16.MT88.4 R16, [R204+0x13800] ;  /* 0x01380000cc10783b */ /* 0x000eea0000004200 */
[C---:B------:R-:W-:Y:S03]  /*de50*/  HMMA.16816.F32 R148, R164.reuse, R156, R20 ;  /* 0x0000009ca494723c */ /* 0x040fe60000001814 */
[----:B------:R-:W3:Y:S05]  /*de60*/  LDSM.16.MT88.4 R20, [R208+0x15800] ;  /* 0x01580000d014783b */ /* 0x000eea0000004200 */
[C---:B------:R-:W-:Y:S03]  /*de70*/  HMMA.16816.F32 R152, R164.reuse, R158, R24 ;  /* 0x0000009ea498723c */ /* 0x040fe60000001818 */
[----:B------:R-:W-:Y:S05]  /*de80*/  LDSM.16.MT88.4 R24, [R204+0x15800] ;  /* 0x01580000cc18783b */ /* 0x000fea0000004200 */
[C---:B-1----:R-:W-:Y:S08]  /*de90*/  HMMA.16816.F32 R156, R164.reuse, R160, R28 ;  /* 0x000000a0a49c723c */ /* 0x042ff0000000181c */
[C---:B------:R-:W-:Y:S08]  /*dea0*/  HMMA.16816.F32 R160, R164.reuse, R162, R32 ;  /* 0x000000a2a4a0723c */ /* 0x040ff00000001820 */
[C---:B--2---:R-:W-:Y:S08]  /*deb0*/  HMMA.16816.F32 R36, R164.reuse, R4, R36 ;  /* 0x00000004a424723c */ /* 0x044ff00000001824 */
        /* <DEDUP_REMOVED lines=21> */
[C---:B---3--:R-:W-:Y:S07]  /*e010*/  HMMA.16816.F32 R100, R164.reuse, R12, R100 ;  /* 0x0000000ca464723c */ /* 0x048fee0000001864 */
[----:B------:R-:W-:Y:S01]  /*e020*/  LOP3.LUT R13, R182, 0xff, RZ, 0xc0, !PT ;  /* 0x000000ffb60d7812 */ /* 0x000fe200078ec0ff */
[C---:B------:R-:W-:Y:S01]  /*e030*/  HMMA.16816.F32 R104, R164.reuse, R14, R104 ;  /* 0x0000000ea468723c */ /* 0x040fe20000001868 */
[--C-:B------:R-:W-:Y:S02]  /*e040*/  SHF.R.U32.HI R12, RZ, 0x10, R182.reuse ;  /* 0x00000010ff0c7819 */ /* 0x100fe400000116b6 */
[----:B------:R-:W-:Y:S02]  /*e050*/  ISETP.GE.U32.AND P5, PT, R252, R13, PT ;  /* 0x0000000dfc00720c */ /* 0x000fe40003fa6070 */
[----:B------:R-:W-:Y:S02]  /*e060*/  SHF.R.U32.HI R13, RZ, 0x18, R182 ;  /* 0x00000018ff0d7819 */ /* 0x000fe400000116b6 */
[----:B------:R-:W-:Y:S01]  /*e070*/  LOP3.LUT R182, R182, 0xffff, RZ, 0xc0, !PT ;  /* 0x0000ffffb6b67812 */ /* 0x000fe200078ec0ff */
[C---:B----4-:R-:W-:Y:S01]  /*e080*/  HMMA.16816.F32 R108, R164.reuse, R16, R108 ;  /* 0x00000010a46c723c */ /* 0x050fe2000000186c */
[----:B------:R-:W-:Y:S03]  /*e090*/  ISETP.GE.U32.AND P6, PT, R252, R13, PT ;  /* 0x0000000dfc00720c */ /* 0x000fe60003fc6070 */
[----:B------:R-:W-:Y:S02]  /*e0a0*/  LOP3.LUT R13, R12, 0xff, RZ, 0xc0, !PT ;  /* 0x000000ff0c0d7812 */ /* 0x000fe400078ec0ff */
[----:B------:R-:W-:Y:S02]  /*e0b0*/  SHF.R.U32.HI R182, RZ, 0x8, R182 ;  /* 0x00000008ffb67819 */ /* 0x000fe400000116b6 */
[C---:B------:R-:W-:Y:S01]  /*e0c0*/  HMMA.16816.F32 R112, R164.reuse, R18, R112 ;  /* 0x00000012a470723c */ /* 0x040fe20000001870 */
[----:B------:R-:W-:Y:S01]  /*e0d0*/  @!P5 HADD2 R218, -R175.H0_H0, -RZ.H0_H0 ;  /* 0xa00000ffafdad230 */ /* 0x000fe20000000900 */
[----:B------:R-:W-:Y:S02]  /*e0e0*/  ISETP.GE.U32.AND P0, PT, R252, R13, PT ;  /* 0x0000000dfc00720c */ /* 0x000fe40003f06070 */
[----:B------:R-:W-:Y:S02]  /*e0f0*/  LOP3.LUT R13, R182, 0xffff, RZ, 0xc0, !PT ;  /* 0x0000ffffb60d7812 */ /* 0x000fe400078ec0ff */
[----:B------:R-:W-:Y:S01]  /*e100*/  @!P5 PRMT R175, R218, 0x5410, RZ ;  /* 0x00005410daafd816 */ /* 0x000fe200000000ff */
[C---:B------:R-:W-:Y:S01]  /*e110*/  @!P6 HADD2 R220, -R3.reuse.H1_H1, -RZ.H0_H0 ;  /* 0xa00000ff03dce230 */ /* 0x040fe20000000d00 */
[C---:B-1----:R-:W-:Y:S01]  /*e120*/  HMMA.16816.F32 R116, R164.reuse, R4, R116 ;  /* 0x00000004a474723c */ /* 0x042fe20000001874 */
[----:B------:R-:W-:Y:S02]  /*e130*/  ISETP.GE.U32.AND P5, PT, R252, R13, PT ;  /* 0x0000000dfc00720c */ /* 0x000fe40003fa6070 */
[----:B------:R-:W-:Y:S04]  /*e140*/  STG.E.U16 [R178.64+0x70], R175 ;  /* 0x000070afb2007986 */ /* 0x000fe8000c101510 */
[----:B------:R-:W-:Y:S01]  /*e150*/  @!P0 HADD2 R221, -R3.H0_H0, -RZ.H0_H0 ;  /* 0xa00000ff03dd8230 */ /* 0x000fe20000000900 */
[C---:B------:R-:W-:Y:S01]  /*e160*/  HMMA.16816.F32 R120, R164.reuse, R6, R120 ;  /* 0x00000006a478723c */ /* 0x040fe20000001878 */
[----:B------:R-:W-:Y:S03]  /*e170*/  @P6 PRMT R5, R3, 0x7632, R5 ;  /* 0x0000763203056816 */ /* 0x000fe60000000005 */
[----:B------:R-:W-:Y:S01]  /*e180*/  @!P0 PRMT R3, R221, 0x5410, RZ ;  /* 0x00005410dd038816 */ /* 0x000fe200000000ff */
[----:B------:R-:W-:Y:S01]  /*e190*/  FADD.FTZ R4, R169, R184 ;  /* 0x000000b8a9047221 */ /* 0x000fe20000010000 */
[----:B------:R-:W-:Y:S01]  /*e1a0*/  @!P5 HADD2 R226, -R174.H0_H0, -RZ.H0_H0 ;  /* 0xa00000ffaee2d230 */ /* 0x000fe20000000900 */
[----:B------:R-:W-:Y:S01]  /*e1b0*/  @!P6 PRMT R5, R220, 0x5410, RZ ;  /* 0x00005410dc05e816 */ /* 0x000fe200000000ff */
[C---:B--2---:R-:W-:Y:S04]  /*e1c0*/  HMMA.16816.F32 R124, R164.reuse, R8, R124 ;  /* 0x00000008a47c723c */ /* 0x044fe8000000187c */
[----:B------:R-:W-:Y:S02]  /*e1d0*/  @!P5 PRMT R174, R226, 0x5410, RZ ;  /* 0x00005410e2aed816 */ /* 0x000fe400000000ff */
[----:B------:R-:W-:Y:S02]  /*e1e0*/  ISETP.LT.AND P5, PT, RZ, UR25, PT ;  /* 0x00000019ff007c0c */ /* 0x000fe4000bfa1270 */
[----:B------:R-:W-:Y:S01]  /*e1f0*/  HMMA.16816.F32 R128, R164, R10, R128 ;  /* 0x0000000aa480723c */ /* 0x000fe20000001880 */
[----:B------:R-:W-:Y:S04]  /*e200*/  STG.E.U16 [R178.64+0x72], R174 ;  /* 0x000072aeb2007986 */ /* 0x000fe8000c101510 */
[----:B------:R1:W-:Y:S02]  /*e210*/  STG.E.U16 [R176.64+0x70], R3 ;  /* 0x00007003b0007986 */ /* 0x0003e4000c101510 */
[----:B------:R-:W-:Y:S01]  /*e220*/  IADD3 R164, P0, R178, -0x80, RZ ;  /* 0xffffff80b2a47810 */ /* 0x000fe20007f1e0ff */
[----:B------:R-:W-:Y:S01]  /*e230*/  IMAD.MOV.U32 R165, RZ, RZ, R0 ;  /* 0x000000ffffa57224 */ /* 0x000fe200078e0000 */
[----:B------:R-:W-:Y:S03]  /*e240*/  STG.E.U16 [R176.64+0x72], R5 ;  /* 0x00007205b0007986 */ /* 0x000fe6000c101510 */
[----:B------:R-:W-:Y:S01]  /*e250*/  IADD3.X R167, R179, -0x1, RZ, P0, !PT ;  /* 0xffffffffb3a77810 */ /* 0x000fe200007fe4ff */
[----:B-1----:R-:W-:Y:S05]  /*e260*/  FADD.FTZ R3, R180, R181 ;  /* 0x000000b5b4037221 */ /* 0x002fea0000010000 */
[----:B------:R1:W-:Y:S04]  /*e270*/  STL [R1+0x70], R3 ;  /* 0x0000700301007387 */ /* 0x0003e80000100800 */
[----:B------:R2:W-:Y:S01]  /*e280*/  STL [R1+0x30], R4 ;  /* 0x0000300401007387 */ /* 0x0005e20000100800 */
[----:B-1----:R-:W-:Y:S01]  /*e290*/  IMAD.MOV.U32 R3, RZ, RZ, R2 ;  /* 0x000000ffff037224 */ /* 0x002fe200078e0002 */
[----:B--2--5:R-:W-:-:S05]  /*e2a0*/  @P5 BRA `(.L_x_777) ;  /* 0xffffa99000005947 */ /* 0x024fca000383ffff */
.L_x_776:
[----:B------:R-:W2:Y:S01]  /*e2b0*/  LDL.LU R6, [R1+0x70] ;  /* 0x0000700001067983 */ /* 0x000ea20000300800 */
[----:B-1----:R-:W-:-:S02]  /*e2c0*/  MOV R12, 0x3f800000 ;  /* 0x3f800000000c7802 */ /* 0x002fc40000000f00 */
[----:B------:R-:W-:Y:S01]  /*e2d0*/  MOV R13, 0x3f800000 ;  /* 0x3f800000000d7802 */ /* 0x000fe20000000f00 */
[----:B------:R-:W3:Y:S01]  /*e2e0*/  LDL.LU R5, [R1+0x30] ;  /* 0x0000300001057983 */ /* 0x000ee20000300800 */
[----:B------:R-:W1:Y:S01]  /*e2f0*/  S2UR UR6, SR_CTAID.Y ;  /* 0x00000000000679c3 */ /* 0x000e620000002600 */
[----:B------:R-:W-:Y:S01]  /*e300*/  UISETP.NE.AND UP0, UPT, UR10, -0x1, UPT ;  /* 0xffffffff0a00788c */ /* 0x000fe2000bf05270 */
[----:B------:R-:W-:Y:S01]  /*e310*/  BSSY B0, `(.L_x_780) ;  /* 0x0000195000007945 */ /* 0x000fe20003800000 */
[----:B------:R-:W-:Y:S02]  /*e320*/  ULDC.64 UR4, c[0x0][0x1e8] ;  /* 0x00007a0000047ab9 */ /* 0x000fe40000000a00 */
[----:B------:R-:W-:Y:S02]  /*e330*/  ULDC.U8 UR9, c[0x0][0x329] ;  /* 0x0000ca4000097ab9 */ /* 0x000fe40000000000 */
[----:B------:R-:W-:Y:S01]  /*e340*/  UISETP.NE.AND UP1, UPT, UR9, URZ, UPT ;  /* 0x0000003f0900728c */ /* 0x000fe2000bf25270 */
[----:B------:R-:W4:Y:S01]  /*e350*/  S2UR UR11, SR_CTAID.Z ;  /* 0x00000000000b79c3 */ /* 0x000f220000002700 */
[----:B------:R-:W-:-:S02]  /*e360*/  ULDC UR8, c[0x0][0x214] ;  /* 0x0000850000087ab9 */ /* 0x000fc40000000800 */
[----:B------:R-:W-:Y:S02]  /*e370*/  UMOV UR24, URZ ;  /* 0x0000003f00187c82 */ /* 0x000fe40008000000 */
[----:B------:R-:W-:Y:S02]  /*e380*/  @UP0 UIMAD.WIDE.U32 UR18, UR10, UR4, URZ ;  /* 0x000000040a1202a5 */ /* 0x000fe4000f8e003f */
[----:B------:R-:W-:Y:S02]  /*e390*/  UMOV UR25, URZ ;  /* 0x0000003f00197c82 */ /* 0x000fe40008000000 */
[----:B------:R-:W-:Y:S02]  /*e3a0*/  @UP0 UIMAD UR7, UR10, UR5, UR19 ;  /* 0x000000050a0702a4 */ /* 0x000fe4000f8e0213 */
[----:B------:R-:W-:Y:S02]  /*e3b0*/  @UP1 ULDC UR14, c[0x0][0x210] ;  /* 0x00008400000e1ab9 */ /* 0x000fe40000000800 */
[----:B------:R-:W-:-:S02]  /*e3c0*/  ULDC.64 UR4, c[0x0][0x1e0] ;  /* 0x0000780000047ab9 */ /* 0x000fc40000000a00 */
[----:B------:R-:W-:Y:S02]  /*e3d0*/  @UP1 UIMAD UR14, UR14, UR8, URZ ;  /* 0x000000080e0e12a4 */ /* 0x000fe4000f8e023f */
[----:B-1----:R-:W-:Y:S02]  /*e3e0*/  @!UP0 USHF.R.S32.HI UR13, URZ, 0x1f, UR6 ;  /* 0x0000001f3f0d8899 */ /* 0x002fe40008011406 */
[----:B------:R-:W-:Y:S02]  /*e3f0*/  @!UP0 UIMAD.WIDE.U32 UR22, UR6, UR4, URZ ;  /* 0x00000004061682a5 */ /* 0x000fe4000f8e003f */
[----:B------:R-:W-:Y:S02]  /*e400*/  @!UP0 UIMAD UR13, UR13, UR4, URZ ;  /* 0x000000040d0d82a4 */ /* 0x000fe4000f8e023f */
[----:B------:R-:W-:Y:S02]  /*e410*/  @UP1 UMOV UR19, 0x1 ;  /* 0x0000000100131882 */ /* 0x000fe40000000000 */
[----:B------:R-:W-:-:S02]  /*e420*/  ULDC.U8 UR4, c[0x0][0x328] ;  /* 0x0000ca0000047ab9 */ /* 0x000fc40000000000 */
[----:B------:R-:W-:Y:S02]  /*e430*/  UISETP.NE.AND UP2, UPT, UR4, URZ, UPT ;  /* 0x0000003f0400728c */ /* 0x000fe4000bf45270 */
[----:B------:R-:W-:Y:S02]  /*e440*/  @!UP0 UIMAD UR13, UR6, UR5, UR13 ;  /* 0x00000005060d82a4 */ /* 0x000fe4000f8e020d */
[----:B------:R-:W-:Y:S01]  /*e450*/  UISETP.NE.OR UP3, UPT, UR9, URZ, !UP2 ;  /* 0x0000003f0900728c */ /* 0x000fe2000d765670 */
[----:B------:R-:W1:Y:S01]  /*e460*/  S2UR UR9, SR_CTAID.X ;  /* 0x00000000000979c3 */ /* 0x000e620000002500 */
[----:B------:R-:W-:Y:S02]  /*e470*/  ULDC UR5, c[0x0][0x234] ;  /* 0x00008d0000057ab9 */ /* 0x000fe40000000800 */
[----:B------:R-:W-:Y:S02]  /*e480*/  @!UP1 USEL UR14, UR8, UR5, !UP2 ;  /* 0x00000005080e9287 */ /* 0x000fe4000d000000 */
[----:B------:R-:W-:-:S02]  /*e490*/  ULDC UR4, c[0x0][0x1c0] ;  /* 0x0000700000047ab9 */ /* 0x000fc40000000800 */
[----:B------:R-:W-:Y:S02]  /*e4a0*/  @!UP1 UIMAD UR19, UR14, UR4, URZ ;  /* 0x000000040e1392a4 */ /* 0x000fe4000f8e023f */
[----:B------:R-:W-:Y:S02]  /*e4b0*/  @UP1 ULDC UR20, c[0x0][0x210] ;  /* 0x0000840000141ab9 */ /* 0x000fe40000000800 */
[----:B------:R-:W-:Y:S02]  /*e4c0*/  @!UP3 UIMAD UR8, UR6, UR8, URZ ;  /* 0x000000080608b2a4 */ /* 0x000fe4000f8e023f */
[----:B------:R-:W-:Y:S02]  /*e4d0*/  UIMAD UR5, UR6, UR19, URZ ;  /* 0x00000013060572a4 */ /* 0x000fe4000f8e023f */
[----:B------:R-:W-:Y:S02]  /*e4e0*/  @!UP1 UMOV UR20, 0x1 ;  /* 0x0000000100149882 */ /* 0x000fe40000000000 */
[----:B------:R-:W-:-:S02]  /*e4f0*/  @!UP3 USEL UR8, UR8, UR10, !UP0 ;  /* 0x0000000a0808b287 */ /* 0x000fc4000c000000 */
[----:B------:R-:W-:Y:S02]  /*e500*/  USEL UR5, UR5, URZ, UP3 ;  /* 0x0000003f05057287 */ /* 0x000fe40009800000 */
[----:B------:R-:W-:Y:S02]  /*e510*/  @!UP3 USHF.R.S32.HI UR25, URZ, 0x1f, UR8 ;  /* 0x0000001f3f19b899 */ /* 0x000fe40008011408 */
[----:B----4-:R-:W-:Y:S02]  /*e520*/  UIMAD UR14, UR11, UR14, UR5 ;  /* 0x0000000e0b0e72a4 */ /* 0x010fe4000f8e0205 */
[----:B-1----:R-:W-:Y:S02]  /*e530*/  UIMAD UR4, UR9, UR20, URZ ;  /* 0x00000014090472a4 */ /* 0x002fe4000f8e023f */
[----:B------:R-:W-:Y:S02]  /*e540*/  @!UP3 UMOV UR24, UR8 ;  /* 0x000000080018bc82 */ /* 0x000fe40008000000 */
[----:B------:R-:W-:-:S02]  /*e550*/  USHF.L.U32 UR4, UR4, 0x6, URZ ;  /* 0x0000000604047899 */ /* 0x000fc4000800063f */
[----:B------:R-:W-:Y:S02]  /*e560*/  USHF.R.S32.HI UR6, URZ, 0x1f, UR14 ;  /* 0x0000001f3f067899 */ /* 0x000fe4000801140e */
[----:B------:R-:W-:Y:S02]  /*e570*/  USHF.R.S32.HI UR5, URZ, 0x1f, UR4 ;  /* 0x0000001f3f057899 */ /* 0x000fe40008011404 */
[----:B------:R-:W-:Y:S02]  /*e580*/  UIADD3 UR4, UP2, UP1, UR4, UR24, UR14 ;  /* 0x0000001804047290 */ /* 0x000fe4000f95e00e */
[----:B------:R-:W-:Y:S02]  /*e590*/  @!UP0 UIADD3 UR7, UR23, UR13, URZ ;  /* 0x0000000d17078290 */ /* 0x000fe4000fffe03f */
[----:B------:R-:W-:Y:S02]  /*e5a0*/  UIADD3.X UR5, UR5, UR25, UR6, UP2, UP1 ;  /* 0x0000001905057290 */ /* 0x000fe400097e2406 */
[----:B------:R-:W-:Y:S01]  /*e5b0*/  @!UP0 UMOV UR18, UR22 ;  /* 0x0000001600128c82 */ /* 0x000fe20008000000 */
[----:B--2---:R-:W1:Y:S04]  /*e5c0*/  SHFL.BFLY PT, R3, R6, 0x2, 0x1f ;  /* 0x0c401f0006037f89 */ /* 0x004e6800000e0000 */
[----:B---3--:R-:W2:Y:S01]  /*e5d0*/  SHFL.BFLY PT, R4, R5, 0x2, 0x1f ;  /* 0x0c401f0005047f89 */ /* 0x008ea200000e0000 */
[----:B-1----:R-:W-:-:S03]  /*e5e0*/  FADD.FTZ R3, R3, R6 ;  /* 0x0000000603037221 */ /* 0x002fc60000010000 */
[----:B------:R-:W1:Y:S01]  /*e5f0*/  S2R R6, SR_TID.X ;  /* 0x0000000000067919 */ /* 0x000e620000002100 */
[----:B--2---:R-:W-:-:S03]  /*e600*/  FADD.FTZ R4, R4, R5 ;  /* 0x0000000504047221 */ /* 0x004fc60000010000 */
[----:B------:R-:W2:Y:S04]  /*e610*/  SHFL.BFLY PT, R8, R3, 0x1, 0x1f ;  /* 0x0c201f0003087f89 */ /* 0x000ea800000e0000 */
[----:B------:R-:W3:Y:S01]  /*e620*/  SHFL.BFLY PT, R7, R4, 0x1, 0x1f ;  /* 0x0c201f0004077f89 */ /* 0x000ee200000e0000 */
[----:B-1----:R-:W-:Y:S01]  /*e630*/  SHF.R.S32.HI R5, RZ, 0x1f, R6 ;  /* 0x0000001fff057819 */ /* 0x002fe20000011406 */
[----:B--2---:R-:W-:-:S03]  /*e640*/  FADD.FTZ R8, R3, R8 ;  /* 0x0000000803087221 */ /* 0x004fc60000010000 */
[-C--:B------:R-:W-:Y:S01]  /*e650*/  LEA.HI R15, R5, R6.reuse, RZ, 0x2 ;  /* 0x00000006050f7211 */ /* 0x080fe200078f10ff */
[----:B---3--:R-:W-:Y:S01]  /*e660*/  FADD.FTZ R7, R4, R7 ;  /* 0x0000000704077221 */ /* 0x008fe20000010000 */
[----:B------:R-:W-:Y:S02]  /*e670*/  FSETP.NE.FTZ.AND P4, PT, R8, RZ, PT ;  /* 0x000000ff0800720b */ /* 0x000fe40003f95000 */
[--C-:B------:R-:W-:Y:S02]  /*e680*/  SHF.R.S32.HI R11, RZ, 0x2, R15.reuse ;  /* 0x00000002ff0b7819 */ /* 0x100fe4000001140f */
[----:B------:R-:W-:Y:S02]  /*e690*/  FSETP.NE.FTZ.AND P3, PT, R7, RZ, PT ;  /* 0x000000ff0700720b */ /* 0x000fe40003f75000 */
[----:B------:R-:W-:Y:S02]  /*e6a0*/  SHF.R.S32.HI R10, RZ, 0x1f, R15 ;  /* 0x0000001fff0a7819 */ /* 0x000fe4000001140f */
[----:B------:R-:W-:-:S02]  /*e6b0*/  LEA.HI R4, R5, R6, RZ, 0x5 ;  /* 0x0000000605047211 */ /* 0x000fc400078f28ff */
[----:B------:R-:W-:Y:S02]  /*e6c0*/  LEA.HI R9, R10, R11, RZ, 0x3 ;  /* 0x0000000b0a097211 */ /* 0x000fe400078f18ff */
[----:B------:R-:W-:Y:S01]  /*e6d0*/  LOP3.LUT R15, R15, 0x3ffffffc, RZ, 0xc0, !PT ;  /* 0x3ffffffc0f0f7812 */ /* 0x000fe200078ec0ff */
[----:B------:R-:W1:Y:S01]  /*e6e0*/  @P4 MUFU.RCP R12, R8 ;  /* 0x00000008000c4308 */ /* 0x000e620000001000 */
[----:B------:R-:W-:Y:S02]  /*e6f0*/  LOP3.LUT R14, R9, 0xfffffff8, RZ, 0xc0, !PT ;  /* 0xfffffff8090e7812 */ /* 0x000fe400078ec0ff */
[----:B------:R-:W-:Y:S02]  /*e700*/  SHF.R.S32.HI R3, RZ, 0x5, R4 ;  /* 0x00000005ff037819 */ /* 0x000fe40000011404 */
[----:B------:R-:W-:Y:S02]  /*e710*/  IADD3 R14, R11, -R14, RZ ;  /* 0x8000000e0b0e7210 */ /* 0x000fe40007ffe0ff */
[----:B------:R-:W-:Y:S01]  /*e720*/  IADD3 R10, -R15, R6, RZ ;  /* 0x000000060f0a7210 */ /* 0x000fe20007ffe1ff */
[----:B------:R-:W2:Y:S01]  /*e730*/  @P3 MUFU.RCP R13, R7 ;  /* 0x00000007000d3308 */ /* 0x000ea20000001000 */
[----:B------:R-:W-:-:S02]  /*e740*/  SHF.L.U32 R9, R14, 0x6, RZ ;  /* 0x000000060e097819 */ /* 0x000fc400000006ff */
[C---:B------:R-:W-:Y:S02]  /*e750*/  R2P PR, R14.reuse, 0x6 ;  /* 0x000000060e007804 */ /* 0x040fe40000000000 */
[----:B------:R-:W-:Y:S02]  /*e760*/  LOP3.LUT R9, R9, 0x1c0, RZ, 0xc0, !PT ;  /* 0x000001c009097812 */ /* 0x000fe400078ec0ff */
[----:B------:R-:W-:Y:S01]  /*e770*/  LOP3.LUT R14, R14, 0x1, RZ, 0xc0, !PT ;  /* 0x000000010e0e7812 */ /* 0x000fe200078ec0ff */
[----:B-1----:R-:W-:Y:S01]  /*e780*/  FMUL.FTZ R12, R12, c[0x0][0x2dc] ;  /* 0x0000b7000c0c7a20 */ /* 0x002fe20000410000 */
[----:B------:R-:W-:Y:S01]  /*e790*/  LEA R3, R3, R10, 0x9 ;  /* 0x0000000a03037211 */ /* 0x000fe200078e48ff */
[----:B------:R-:W-:Y:S01]  /*e7a0*/  @P4 MUFU.LG2 R8, R8 ;  /* 0x0000000800084308 */ /* 0x000fe20000000c00 */
[----:B------:R-:W-:Y:S01]  /*e7b0*/  LEA.HI R10, R9, R9, RZ, 0x1d ;  /* 0x00000009090a7211 */ /* 0x000fe200078fe8ff */
[----:B------:R-:W-:Y:S01]  /*e7c0*/  FMUL.FTZ R132, R12, R132 ;  /* 0x000000840c847220 */ /* 0x000fe20000410000 */
[----:B------:R-:W-:Y:S01]  /*e7d0*/  ISETP.NE.U32.AND P0, PT, R14, 0x1, PT ;  /* 0x000000010e00780c */ /* 0x000fe20003f05070 */
[C---:B------:R-:W-:Y:S01]  /*e7e0*/  FMUL.FTZ R133, R12.reuse, R133 ;  /* 0x000000850c857220 */ /* 0x040fe20000410000 */
[----:B------:R-:W-:Y:S01]  /*e7f0*/  LEA R3, R3, R10, 0x1 ;  /* 0x0000000a03037211 */ /* 0x000fe200078e08ff */
[----:B--2---:R-:W-:Y:S01]  /*e800*/  FMUL.FTZ R13, R13, c[0x0][0x2dc] ;  /* 0x0000b7000d0d7a20 */ /* 0x004fe20000410000 */
[----:B------:R-:W-:Y:S01]  /*e810*/  MOV R9, 0x20 ;  /* 0x0000002000097802 */ /* 0x000fe20000000f00 */
[C---:B------:R-:W-:Y:S01]  /*e820*/  FMUL.FTZ R136, R12.reuse, R136 ;  /* 0x000000880c887220 */ /* 0x040fe20000410000 */
[----:B------:R-:W-:Y:S01]  /*e830*/  SHF.L.U32 R3, R3, 0x1, RZ ;  /* 0x0000000103037819 */ /* 0x000fe200000006ff */
[----:B------:R-:W-:Y:S01]  /*e840*/  FMUL.FTZ R134, R13, R134 ;  /* 0x000000860d867220 */ /* 0x000fe20000410000 */
[----:B------:R-:W-:Y:S01]  /*e850*/  SEL R10, R9, 0xffffffe0, !P1 ;  /* 0xffffffe0090a7807 */ /* 0x000fe20004800000 */
[----:B------:R-:W-:Y:S01]  /*e860*/  FMUL.FTZ R135, R13, R135 ;  /* 0x000000870d877220 */ /* 0x000fe20000410000 */
[----:B------:R-:W-:Y:S01]  /*e870*/  MOV R9, 0x40 ;  /* 0x0000004000097802 */ /* 0x000fe20000000f00 */
[C---:B------:R-:W-:Y:S01]  /*e880*/  FMUL.FTZ R137, R12.reuse, R137 ;  /* 0x000000890c897220 */ /* 0x040fe20000410000 */
[----:B------:R-:W-:Y:S01]  /*e890*/  IADD3 R11, R3, -0x10, RZ ;  /* 0xfffffff0030b7810 */ /* 0x000fe20007ffe0ff */
[----:B------:R-:W-:Y:S01]  /*e8a0*/  FMUL.FTZ R138, R13, R138 ;  /* 0x0000008a0d8a7220 */ /* 0x000fe20000410000 */
[----:B------:R-:W-:Y:S01]  /*e8b0*/  @P0 IADD3 R11, R3, 0x10, RZ ;  /* 0x00000010030b0810 */ /* 0x000fe20007ffe0ff */
[----:B------:R-:W-:Y:S01]  /*e8c0*/  FMUL.FTZ R139, R13, R139 ;  /* 0x0000008b0d8b7220 */ /* 0x000fe20000410000 */
[----:B------:R-:W-:Y:S01]  /*e8d0*/  F2FP.PACK_AB R132, R133, R132 ;  /* 0x000000848584723e */ /* 0x000fe200000000ff */
[C---:B------:R-:W-:Y:S01]  /*e8e0*/  FMUL.FTZ R140, R12.reuse, R140 ;  /* 0x0000008c0c8c7220 */ /* 0x040fe20000410000 */
[----:B------:R-:W-:Y:S01]  /*e8f0*/  F2FP.PACK_AB R134, R135, R134 ;  /* 0x000000868786723e */ /* 0x000fe200000000ff */
[C---:B------:R-:W-:Y:S01]  /*e900*/  FMUL.FTZ R141, R12.reuse, R141 ;  /* 0x0000008d0c8d7220 */ /* 0x040fe20000410000 */
[----:B------:R-:W-:Y:S01]  /*e910*/  F2FP.PACK_AB R136, R137, R136 ;  /* 0x000000888988723e */ /* 0x000fe200000000ff */
[----:B------:R-:W-:Y:S01]  /*e920*/  FMUL.FTZ R142, R13, R142 ;  /* 0x0000008e0d8e7220 */ /* 0x000fe20000410000 */
[----:B------:R-:W-:Y:S01]  /*e930*/  F2FP.PACK_AB R138, R139, R138 ;  /* 0x0000008a8b8a723e */ /* 0x000fe200000000ff */
        /* <DEDUP_REMOVED lines=99> */
[----:B------:R-:W-:Y:S01]  /*ef70*/  SEL R12, R9, 0xffffffc0, !P2 ;  /* 0xffffffc0090c7807 */ /* 0x000fe20005000000 */
[C---:B------:R-:W-:Y:S01]  /*ef80*/  FMUL.FTZ R150, R13.reuse, R150 ;  /* 0x000000960d967220 */ /* 0x040fe20000410000 */
[----:B------:R-:W-:Y:S01]  /*ef90*/  IADD3 R9, R10, R11, RZ ;  /* 0x0000000b0a097210 */ /* 0x000fe20007ffe0ff */
[----:B------:R-:W-:Y:S01]  /*efa0*/  FMUL.FTZ R151, R13, R151 ;  /* 0x000000970d977220 */ /* 0x000fe20000410000 */
[----:B------:R-:W-:Y:S01]  /*efb0*/  IADD3 R17, R3, R12, RZ ;  /* 0x0000000c03117210 */ /* 0x000fe20007ffe0ff */
        /* <DEDUP_REMOVED lines=108> */
[----:B-1----:R-:W-:Y:S01]  /*f680*/  @P3 FMUL.FTZ R7, R7, 0.69314718246459960938 ;  /* 0x3f31721807073820 */ /* 0x002fe20000410000 */
[----:B------:R-:W-:Y:S01]  /*f690*/  STS [R23+0x2000], R64 ;  /* 0x0020004017007388 */ /* 0x000fe20000000800 */
[----:B------:R-:W-:-:S02]  /*f6a0*/  F2FP.PACK_AB R126, R127, R126 ;  /* 0x0000007e7f7e723e */ /* 0x000fc400000000ff */
[----:B------:R-:W-:Y:S01]  /*f6b0*/  F2FP.PACK_AB R128, R129, R128 ;  /* 0x000000808180723e */ /* 0x000fe200000000ff */
[----:B------:R-:W-:Y:S01]  /*f6c0*/  STS [R23+0x2400], R66 ;  /* 0x0024004217007388 */ /* 0x000fe20000000800 */
[----:B------:R-:W-:-:S03]  /*f6d0*/  F2FP.PACK_AB R13, R13, R130 ;  /* 0x000000820d0d723e */ /* 0x000fc600000000ff */
        /* <DEDUP_REMOVED lines=23> */
[----:B------:R2:W-:Y:S01]  /*f850*/  STS [R9+0x6400], R114 ;  /* 0x0064007209007388 */ /* 0x0005e20000000800 */
[----:B-1----:R-:W-:-:S02]  /*f860*/  LOP3.LUT R3, R4, 0xffffffe0, RZ, 0xc0, !PT ;  /* 0xffffffe004037812 */ /* 0x002fc400078ec0ff */
[----:B------:R-:W-:Y:S01]  /*f870*/  MOV R4, 0x7f800000 ;  /* 0x7f80000000047802 */ /* 0x000fe20000000f00 */
[----:B------:R1:W-:Y:S01]  /*f880*/  STS [R17+0x6000], R116 ;  /* 0x0060007411007388 */ /* 0x0003e20000000800 */
[----:B------:R-:W-:Y:S01]  /*f890*/  IADD3 R3, R6, -R3, RZ ;  /* 0x8000000306037210 */ /* 0x000fe20007ffe0ff */
[----:B------:R-:W-:Y:S02]  /*f8a0*/  @P3 FFMA.FTZ R4, R0, c[0x0][0x238], R7 ;  /* 0x00008e0000043a23 */ /* 0x000fe40000010007 */
[----:B------:R1:W-:Y:S01]  /*f8b0*/  STS [R17+0x6400], R118 ;  /* 0x0064007611007388 */ /* 0x0003e20000000800 */
[----:B------:R-:W-:Y:S02]  /*f8c0*/  LOP3.LUT P0, RZ, R3, 0x3, RZ, 0xc0, !PT ;  /* 0x0000000303ff7812 */ /* 0x000fe4000780c0ff */
[----:B------:R-:W-:Y:S01]  /*f8d0*/  MOV R3, 0x7f800000 ;  /* 0x7f80000000037802 */ /* 0x000fe20000000f00 */
[----:B------:R1:W-:Y:S04]  /*f8e0*/  STS [R19+0x6000], R120 ;  /* 0x0060007813007388 */ /* 0x0003e80000000800 */
[----:B------:R1:W-:Y:S04]  /*f8f0*/  STS [R19+0x6400], R122 ;  /* 0x0064007a13007388 */ /* 0x0003e80000000800 */
[----:B------:R1:W-:Y:S04]  /*f900*/  STS [R21+0x6000], R124 ;  /* 0x0060007c15007388 */ /* 0x0003e80000000800 */
[----:B------:R1:W-:Y:S01]  /*f910*/  STS [R21+0x6400], R126 ;  /* 0x0064007e15007388 */ /* 0x0003e20000000800 */
[----:B--2---:R-:W-:-:S03]  /*f920*/  @P4 FMUL.FTZ R9, R8, 0.69314718246459960938 ;  /* 0x3f31721808094820 */ /* 0x004fc60000410000 */
[----:B------:R1:W-:Y:S01]  /*f930*/  STS [R23+0x6000], R128 ;  /* 0x0060008017007388 */ /* 0x0003e20000000800 */
[----:B------:R-:W-:-:S03]  /*f940*/  @P4 FFMA.FTZ R3, R2, c[0x0][0x238], R9 ;  /* 0x00008e0002034a23 */ /* 0x000fc60000010009 */
[----:B------:R1:W-:Y:S04]  /*f950*/  STS [R23+0x6400], R13 ;  /* 0x0064000d17007388 */ /* 0x0003e80000000800 */
[----:B------:R-:W-:Y:S06]  /*f960*/  BAR.SYNC.DEFER_BLOCKING 0x0 ;  /* 0x0000000000007b1d */ /* 0x000fec0000010000 */
[----:B------:R1:W2:Y:S04]  /*f970*/  LDS.128 R68, [R248] ;  /* 0x00000000f8447984 */ /* 0x0002a80000000c00 */
        /* <DEDUP_REMOVED lines=9> */
[----:B-----5:R1:W1:Y:S04]  /*fa10*/  LDS.128 R28, [R248+0x5000] ;  /* 0x00500000f81c7984 */ /* 0x0202680000000c00 */
[----:B------:R1:W1:Y:S04]  /*fa20*/  LDS.128 R24, [R248+0x5800] ;  /* 0x00580000f8187984 */ /* 0x0002680000000c00 */
[----:B------:R1:W1:Y:S04]  /*fa30*/  LDS.128 R20, [R248+0x6000] ;  /* 0x00600000f8147984 */ /* 0x0002680000000c00 */
[----:B------:R1:W1:Y:S04]  /*fa40*/  LDS.128 R16, [R248+0x6800] ;  /* 0x00680000f8107984 */ /* 0x0002680000000c00 */
[----:B------:R1:W1:Y:S04]  /*fa50*/  LDS.128 R12, [R248+0x7000] ;  /* 0x00700000f80c7984 */ /* 0x0002680000000c00 */
[----:B------:R1:W1:Y:S01]  /*fa60*/  LDS.128 R72, [R248+0x7800] ;  /* 0x00780000f8487984 */ /* 0x0002620000000c00 */
[----:B------:R-:W-:Y:S05]  /*fa70*/  @P0 BRA `(.L_x_781) ;  /* 0x000001e000000947 */ /* 0x000fea0003800000 */
[----:B--234-:R-:W2:Y:S01]  /*fa80*/  S2R R0, SR_TID.X ;  /* 0x0000000000007919 */ /* 0x01cea20000002100 */
[----:B------:R-:W-:Y:S01]  /*fa90*/  UIMAD UR6, UR9, -0x40, UR15 ;  /* 0xffffffc0090678a4 */ /* 0x000fe2000f8e020f */
[----:B--2---:R-:W-:-:S04]  /*faa0*/  SHF.R.S32.HI R7, RZ, 0x1f, R0 ;  /* 0x0000001fff077819 */ /* 0x004fc80000011400 */
[----:B------:R-:W-:-:S04]  /*fab0*/  LEA.HI R2, R7, R0, RZ, 0x5 ;  /* 0x0000000007027211 */ /* 0x000fc800078f28ff */
[----:B------:R-:W-:Y:S02]  /*fac0*/  LOP3.LUT R9, R2, 0xffffffe0, RZ, 0xc0, !PT ;  /* 0xffffffe002097812 */ /* 0x000fe400078ec0ff */
[--C-:B------:R-:W-:Y:S02]  /*fad0*/  SHF.R.S32.HI R7, RZ, 0x5, R2.reuse ;  /* 0x00000005ff077819 */ /* 0x100fe40000011402 */
[----:B------:R-:W-:Y:S01]  /*fae0*/  SHF.R.S32.HI R2, RZ, 0x1f, R2 ;  /* 0x0000001fff027819 */ /* 0x000fe20000011402 */
[----:B------:R-:W-:-:S03]  /*faf0*/  IMAD.IADD R9, R0, 0x1, -R9 ;  /* 0x0000000100097824 */ /* 0x000fc600078e0a09 */
[----:B------:R-:W-:Y:S02]  /*fb00*/  LEA.HI R2, R2, R7, RZ, 0x2 ;  /* 0x0000000702027211 */ /* 0x000fe400078f10ff */
[----:B------:R-:W-:Y:S02]  /*fb10*/  SHF.R.S32.HI R0, RZ, 0x1f, R9 ;  /* 0x0000001fff007819 */ /* 0x000fe40000011409 */
[----:B------:R-:W-:Y:S02]  /*fb20*/  LOP3.LUT R2, R2, 0xffffffc, RZ, 0xc0, !PT ;  /* 0x0ffffffc02027812 */ /* 0x000fe400078ec0ff */
[----:B------:R-:W-:-:S03]  /*fb30*/  LEA.HI R0, R0, R9, RZ, 0x2 ;  /* 0x0000000900007211 */ /* 0x000fc600078f10ff */
[----:B------:R-:W-:Y:S01]  /*fb40*/  IMAD.IADD R2, R7, 0x1, -R2 ;  /* 0x0000000107027824 */ /* 0x000fe200078e0a02 */
[----:B------:R-:W-:-:S05]  /*fb50*/  SHF.R.S32.HI R7, RZ, 0x2, R0 ;  /* 0x00000002ff077819 */ /* 0x000fca0000011400 */
[----:B------:R-:W-:-:S05]  /*fb60*/  IMAD R0, R2, 0x10, R7 ;  /* 0x0000001002007824 */ /* 0x000fca00078e0207 */
[C---:B------:R-:W-:Y:S02]  /*fb70*/  IADD3 R2, R0.reuse, 0x8, RZ ;  /* 0x0000000800027810 */ /* 0x040fe40007ffe0ff */
[----:B------:R-:W-:Y:S02]  /*fb80*/  ISETP.GE.AND P3, PT, R0, UR6, PT ;  /* 0x0000000600007c0c */ /* 0x000fe4000bf66270 */
[----:B------:R-:W-:-:S11]  /*fb90*/  ISETP.GE.AND P2, PT, R2, UR6, PT ;  /* 0x0000000602007c0c */ /* 0x000fd6000bf46270 */
[----:B------:R-:W-:Y:S02]  /*fba0*/  @!P3 IMAD R0, R0, UR20, RZ ;  /* 0x000000140000bc24 */ /* 0x000fe4000f8e02ff */
[----:B------:R-:W-:-:S03]  /*fbb0*/  @!P2 IMAD R2, R2, UR20, RZ ;  /* 0x000000140202ac24 */ /* 0x000fc6000f8e02ff */
[----:B------:R-:W-:Y:S02]  /*fbc0*/  @!P3 IADD3 R7, P1, R0, UR4, RZ ;  /* 0x000000040007bc10 */ /* 0x000fe4000ff3e0ff */
[----:B------:R-:W-:Y:S02]  /*fbd0*/  @!P2 IADD3 R9, P0, R2, UR4, RZ ;  /* 0x000000040209ac10 */ /* 0x000fe4000ff1e0ff */
[----:B------:R-:W-:Y:S02]  /*fbe0*/  @!P3 LEA.HI.X.SX32 R0, R0, UR5, 0x1, P1 ;  /* 0x000000050000bc11 */ /* 0x000fe400088f0eff */
[----:B------:R-:W-:Y:S02]  /*fbf0*/  @!P3 LEA R10, P1, R7, c[0x0][0x200], 0x2 ;  /* 0x00008000070aba11 */ /* 0x000fe400078210ff */
[----:B------:R-:W-:Y:S02]  /*fc00*/  @!P2 LEA.HI.X.SX32 R2, R2, UR5, 0x1, P0 ;  /* 0x000000050202ac11 */ /* 0x000fe400080f0eff */
[----:B------:R-:W-:-:S02]  /*fc10*/  @!P2 LEA R8, P0, R9, c[0x0][0x200], 0x2 ;  /* 0x000080000908aa11 */ /* 0x000fc400078010ff */
[----:B------:R-:W-:Y:S02]  /*fc20*/  @!P3 LEA.HI.X R11, R7, c[0x0][0x204], R0, 0x2, P1 ;  /* 0x00008100070bba11 */ /* 0x000fe400008f1400 */
[----:B------:R-:W-:-:S03]  /*fc30*/  @!P2 LEA.HI.X R9, R9, c[0x0][0x204], R2, 0x2, P0 ;  /* 0x000081000909aa11 */ /* 0x000fc600000f1402 */
[----:B------:R2:W-:Y:S04]  /*fc40*/  @!P3 STG.E [R10.64], R3 ;  /* 0x000000030a00b986 */ /* 0x0005e8000c101910 */
[----:B------:R2:W-:Y:S02]  /*fc50*/  @!P2 STG.E [R8.64], R4 ;  /* 0x000000040800a986 */ /* 0x0005e4000c101910 */
.L_x_781:
[----:B--234-:R-:W-:Y:S05]  /*fc60*/  BSYNC B0 ;  /* 0x0000000000007941 */ /* 0x01cfea0003800000 */
.L_x_780:
[----:B------:R-:W2:Y:S01]  /*fc70*/  LDL.64 R78, [R1+0x18] ;  /* 0x00001800014e7983 */ /* 0x000ea20000100a00 */
[----:B------:R-:W-:Y:S01]  /*fc80*/  LEA.HI R5, R5, R6, RZ, 0x3 ;  /* 0x0000000605057211 */ /* 0x000fe200078f18ff */
[----:B------:R-:W-:Y:S01]  /*fc90*/  UIMAD UR9, UR9, -0x40, UR15 ;  /* 0xffffffc0090978a4 */ /* 0x000fe2000f8e020f */
[----:B------:R-:W-:Y:S01]  /*fca0*/  BSSY B0, `(.L_x_782) ;  /* 0x0000024000007945 */ /* 0x000fe20003800000 */
[----:B------:R-:W3:Y:S01]  /*fcb0*/  S2R R3, SR_TID.X ;  /* 0x0000000000037919 */ /* 0x000ee20000002100 */
[----:B------:R-:W-:Y:S01]  /*fcc0*/  SHF.R.S32.HI R4, RZ, 0x3, R5 ;  /* 0x00000003ff047819 */ /* 0x000fe20000011405 */
[----:B------:R-:W-:-:S02]  /*fcd0*/  USHF.R.S32.HI UR6, URZ, 0x1f, UR11 ;  /* 0x0000001f3f067899 */ /* 0x000fc4000801140b */
[----:B------:R-:W4:Y:S01]  /*fce0*/  S2R R0, SR_CTAID.Z ;  /* 0x0000000000007919 */ /* 0x000f220000002700 */
[----:B------:R-:W-:Y:S02]  /*fcf0*/  ULDC.64 UR4, c[0x0][0x1f0] ;  /* 0x00007c0000047ab9 */ /* 0x000fe40000000a00 */
[----:B------:R-:W-:-:S04]  /*fd00*/  UIMAD UR4, UR6, UR4, URZ ;  /* 0x00000004060472a4 */ /* 0x000fc8000f8e023f */
[----:B------:R-:W-:Y:S01]  /*fd10*/  UIMAD UR4, UR11, UR5, UR4 ;  /* 0x000000050b0472a4 */ /* 0x000fe2000f8e0204 */
[----:B---3--:R-:W-:-:S04]  /*fd20*/  SHF.R.S32.HI R2, RZ, 0x1f, R3 ;  /* 0x0000001fff027819 */ /* 0x008fc80000011403 */
[----:B------:R-:W-:-:S04]  /*fd30*/  LEA.HI R2, R2, R3, RZ, 0x3 ;  /* 0x0000000302027211 */ /* 0x000fc800078f18ff */
[----:B------:R-:W-:Y:S02]  /*fd40*/  SHF.R.S32.HI R2, RZ, 0x3, R2 ;  /* 0x00000003ff027819 */ /* 0x000fe40000011402 */
[----:B--2---:R-:W-:Y:S02]  /*fd50*/  SHF.R.S32.HI R3, RZ, 0x1f, R78 ;  /* 0x0000001fff037819 */ /* 0x004fe4000001144e */
[----:B------:R-:W-:-:S04]  /*fd60*/  IADD3 R6, P0, R78, UR18, RZ ;  /* 0x000000124e067c10 */ /* 0x000fc8000ff1e0ff */
[----:B------:R-:W-:Y:S02]  /*fd70*/  IADD3.X R7, R3, UR7, RZ, P0, !PT ;  /* 0x0000000703077c10 */ /* 0x000fe400087fe4ff */
[----:B------:R-:W-:Y:S02]  /*fd80*/  ISETP.GE.AND P0, PT, R4, UR9, PT ;  /* 0x0000000904007c0c */ /* 0x000fe4000bf06270 */
[----:B------:R-:W-:Y:S01]  /*fd90*/  SHF.R.S32.HI R3, RZ, 0x1f, R2 ;  /* 0x0000001fff037819 */ /* 0x000fe20000011402 */
[----:B----4-:R-:W-:-:S04]  /*fda0*/  IMAD.WIDE.U32 R6, R0, c[0x0][0x1f0], R6 ;  /* 0x00007c0000067a25 */ /* 0x010fc800078e0006 */
        /* <DEDUP_REMOVED lines=19> */
.L_x_783:
[----:B------:R-:W-:Y:S05]  /*fee0*/  BSYNC B0 ;  /* 0x0000000000007941 */ /* 0x000fea0003800000 */
.L_x_782:
        /* <DEDUP_REMOVED lines=22> */
.L_x_785:
[----:B------:R-:W-:Y:S05]  /*10050*/  BSYNC B0 ;  /* 0x0000000000007941 */ /* 0x000fea0003800000 */
.L_x_784:
        /* <DEDUP_REMOVED lines=22> */
.L_x_787:
[----:B------:R-:W-:Y:S05]  /*101c0*/  BSYNC B0 ;  /* 0x0000000000007941 */ /* 0x000fea0003800000 */
.L_x_786:
        /* <DEDUP_REMOVED lines=23> */
.L_x_746:
        /* <DEDUP_REMOVED lines=81> */
.L_x_789:
[----:B------:R-:W-:Y:S05]  /*10850*/  BSYNC B0 ;  /* 0x0000000000007941 */ /* 0x000fea0003800000 */
.L_x_788:
        /* <DEDUP_REMOVED lines=22> */
.L_x_791:
[----:B------:R-:W-:Y:S05]  /*109c0*/  BSYNC B0 ;  /* 0x0000000000007941 */ /* 0x000fea0003800000 */
.L_x_790:
        /* <DEDUP_REMOVED lines=22> */
.L_x_793:
[----:B------:R-:W-:Y:S05]  /*10b30*/  BSYNC B0 ;  /* 0x0000000000007941 */ /* 0x000fea0003800000 */
.L_x_792:
        /* <DEDUP_REMOVED lines=21> */
.L_x_795:
[----:B------:R-:W-:Y:S05]  /*10c90*/  BSYNC B0 ;  /* 0x0000000000007941 */ /* 0x000fea0003800000 */
.L_x_794:
        /* <DEDUP_REMOVED lines=27> */
[----:B------:R-:W-:Y:S02]  /*10e50*/  IMAD R0, R0, UR26, RZ ;  /* 0x0000001a00007c24 */ /* 0x000fe4000f8e02ff */
[----:B-1----:R-:W-:-:S03]  /*10e60*/  IMAD.MOV.U32 R5, RZ, RZ, 0x7f800000 ;  /* 0x7f800000ff057424 */ /* 0x002fc600078e00ff */
[----:B------:R-:W-:-:S04]  /*10e70*/  IADD3 R3, P0, R0, UR8, RZ ;  /* 0x0000000800037c10 */ /* 0x000fc8000ff1e0ff */
[----:B------:R-:W-:Y:S02]  /*10e80*/  LEA.HI.X.SX32 R0, R0, UR6, 0x1, P0 ;  /* 0x0000000600007c11 */ /* 0x000fe400080f0eff */
[----:B------:R-:W-:-:S04]  /*10e90*/  LEA R2, P0, R3, c[0x0][0x200], 0x2 ;  /* 0x0000800003027a11 */ /* 0x000fc800078010ff */
[----:B------:R-:W-:-:S05]  /*10ea0*/  LEA.HI.X R3, R3, c[0x0][0x204], R0, 0x2, P0 ;  /* 0x0000810003037a11 */ /* 0x000fca00000f1400 */
[----:B------:R-:W-:Y:S01]  /*10eb0*/  STG.E [R2.64], R5 ;  /* 0x0000000502007986 */ /* 0x000fe2000c101910 */
[----:B------:R-:W-:Y:S05]  /*10ec0*/  EXIT ;  /* 0x000000000000794d */ /* 0x000fea0003800000 */
.L_x_796:
        /* <DEDUP_REMOVED lines=11> */
.L_x_2039:


//--------------------- .text._ZN5flash16flash_fwd_kernelI23Flash_fwd_kernel_traitsILi256ELi64ELi64ELi4ELb0ELb0EN7cutlass6half_tE19Flash_kernel_traitsILi256ELi64ELi64ELi4ES3_EELb0ELb0ELb0ELb0ELb0ELb0ELb1ELb0EEEvNS_16Flash_fwd_paramsE --------------------------
	.section	.text._ZN5flash16flash_fwd_kernelI23Flash_fwd_kernel_traitsILi256ELi64ELi64ELi4ELb0ELb0EN7cutlass6half_tE19Flash_kernel_traitsILi256ELi64ELi64ELi4ES3_EELb0ELb0ELb0ELb0ELb0ELb0ELb1ELb0EEEvNS_16Flash_fwd_paramsE,"ax",@progbits
	.sectioninfo	@"SHI_REGISTERS=255"
	.align	128
        .global         _ZN5flash16flash_fwd_kernelI23Flash_fwd_kernel_traitsILi256ELi64ELi64ELi4ELb0ELb0EN7cutlass6half_tE19Flash_kernel_traitsILi256ELi64ELi64ELi4ES3_EELb0ELb0ELb0ELb0ELb0ELb0ELb1ELb0EEEvNS_16Flash_fwd_paramsE
        .type           _ZN5flash16flash_fwd_kernelI23Flash_fwd_kernel_traitsILi256ELi64ELi64ELi4ELb0ELb0EN7cutlass6half_tE19Flash_kernel_traitsILi256ELi64ELi64ELi4ES3_EELb0ELb0ELb0ELb0ELb0ELb0ELb1ELb0EEEvNS_16Flash_fwd_paramsE,@function
        .size           _ZN5flash16flash_fwd_kernelI23Flash_fwd_kernel_traitsILi256ELi64ELi64ELi4ELb0ELb0EN7cutlass6half_tE19Flash_kernel_traitsILi256ELi64ELi64ELi4ES3_EELb0ELb0ELb0ELb0ELb0ELb0ELb1ELb0EEEvNS_16Flash_fwd_paramsE,(.L_x_2040 - _ZN5flash16flash_fwd_kernelI23Flash_fwd_kernel_traitsILi256ELi64ELi64ELi4ELb0ELb0EN7cutlass6half_tE19Flash_kernel_traitsILi256ELi64ELi64ELi4ES3_EELb0ELb0ELb0ELb0ELb0ELb0ELb1ELb0EEEvNS_16Flash_fwd_paramsE)
        .other          _ZN5flash16flash_fwd_kernelI23Flash_fwd_kernel_traitsILi256ELi64ELi64ELi4ELb0ELb0EN7cutlass6half_tE19Flash_kernel_traitsILi256ELi64ELi64ELi4ES3_EELb0ELb0ELb0ELb0ELb0ELb0ELb1ELb0EEEvNS_16Flash_fwd_paramsE,@"STO_CUDA_ENTRY STV_DEFAULT"
_ZN5flash16flash_fwd_kernelI23Flash_fwd_kernel_traitsILi256ELi64ELi64ELi4ELb0ELb0EN7cutlass6half_tE19Flash_kernel_traitsILi256ELi64ELi64ELi4ES3_EELb0ELb0ELb0ELb0ELb0ELb0ELb1ELb0EEEvNS_16Flash_fwd_paramsE:
.text._ZN5flash16flash_fwd_kernelI23Flash_fwd_kernel_traitsILi256ELi64ELi64ELi4ELb0ELb0EN7cutlass6half_tE19Flash_kernel_traitsILi256ELi64ELi64ELi4ES3_EELb0ELb0ELb0ELb0ELb0ELb0ELb1ELb0EEEvNS_16Flash_fwd_paramsE:
        /* <DEDUP_REMOVED lines=57> */
.L_x_797:
[----:B------:R-:W-:Y:S02]  /*0390*/  ULDC UR6, c[0x0][0x218] ;  /* 0x0000860000067ab9 */ /* 0x000fe40000000800 */
.L_x_798:
        /* <DEDUP_REMOVED lines=60> */
.L_x_800:
        /* <DEDUP_REMOVED lines=50> */
.L_x_801:
        /* <DEDUP_REMOVED lines=58> */
[----:B------:R1:W-:Y:S01]  /*0e20*/  STL.64 [R1+0x8], R120 ;  /* 0x0000087801007387 */ /* 0x0003e20000100a00 */
[----:B------:R-:W-:Y:S01]  /*0e30*/  IADD3 R111, R120, 0xc0, RZ ;  /* 0x000000c0786f7810 */ /* 0x000fe20007ffe0ff */
[----:B------:R-:W-:Y:S01]  /*0e40*/  IMAD R6, R136, c[0x0][0x1a4], R6 ;  /* 0x0000690088067a24 */ /* 0x000fe200078e0206 */
[----:B------:R-:W-:-:S02]  /*0e50*/  LOP3.LUT R7, R0, 0x8, R7, 0xf8, !PT ;  /* 0x0000000800077812 */ /* 0x000fc400078ef807 */
[----:B------:R-:W-:Y:S02]  /*0e60*/  IADD3 R2, P0, R2, UR28, RZ ;  /* 0x0000001c02027c10 */ /* 0x000fe4000ff1e0ff */
[----:B------:R-:W-:Y:S02]  /*0e70*/  SHF.R.U32.HI R0, RZ, 0x3, R0 ;  /* 0x00000003ff007819 */ /* 0x000fe40000011600 */
[----:B------:R-:W-:Y:S01]  /*0e80*/  IADD3.X R3, R3, UR26, R6, P0, !PT ;  /* 0x0000001a03037c10 */ /* 0x000fe200087fe406 */
[----:B------:R-:W-:Y:S01]  /*0e90*/  IMAD.U32 R6, RZ, RZ, UR21 ;  /* 0x00000015ff067e24 */ /* 0x000fe2000f8e00ff */
[----:B------:R-:W-:Y:S01]  /*0ea0*/  LOP3.LUT R7, R7, R0, RZ, 0x3c, !PT ;  /* 0x0000000007077212 */ /* 0x000fe200078e3cff */
[----:B------:R-:W-:Y:S01]  /*0eb0*/  IMAD.U32 R0, RZ, RZ, UR21 ;  /* 0x00000015ff007e24 */ /* 0x000fe2000f8e00ff */
[----:B------:R-:W-:Y:S01]  /*0ec0*/  ISETP.GE.AND P0, PT, R136, UR14, PT ;  /* 0x0000000e88007c0c */ /* 0x000fe2000bf06270 */
[----:B------:R-:W-:Y:S01]  /*0ed0*/  IMAD.WIDE.U32 R26, R6, c[0x0][0x1b8], R2 ;  /* 0x00006e00061a7a25 */ /* 0x000fe200078e0002 */
[----:B------:R-:W-:-:S03]  /*0ee0*/  LOP3.LUT R10, R11, 0xfffffe00, R10, 0xf8, !PT ;  /* 0xfffffe000b0a7812 */ /* 0x000fc600078ef80a */
[----:B------:R-:W-:Y:S01]  /*0ef0*/  IMAD.WIDE.U32 R28, R0, c[0x0][0x1b0], R4 ;  /* 0x00006c00001c7a25 */ /* 0x000fe200078e0004 */
[----:B------:R-:W-:Y:S02]  /*0f00*/  IADD3 R25, R27, UR7, RZ ;  /* 0x000000071b197c10 */ /* 0x000fe4000fffe0ff */
[----:B------:R-:W-:Y:S01]  /*0f10*/  SEL R4, R24, 0xfffffff0, !P1 ;  /* 0xfffffff018047807 */ /* 0x000fe20004800000 */
[----:B------:R-:W-:Y:S01]  /*0f20*/  IMAD.SHL.U32 R5, R12, 0x40, RZ ;  /* 0x000000400c057824 */ /* 0x000fe200078e00ff */
[----:B------:R1:W-:Y:S01]  /*0f30*/  STL.64 [R1+0x28], R28 ;  /* 0x0000281c01007387 */ /* 0x0003e20000100a00 */
[----:B------:R-:W-:Y:S01]  /*0f40*/  IADD3 R31, R29, UR11, RZ ;  /* 0x0000000b1d1f7c10 */ /* 0x000fe2000fffe0ff */
[----:B------:R-:W-:Y:S02]  /*0f50*/  IMAD.MOV.U32 R0, RZ, RZ, 0x20 ;  /* 0x00000020ff007424 */ /* 0x000fe400078e00ff */
        /* <DEDUP_REMOVED lines=49> */
.L_x_803:
[----:B------:R-:W-:Y:S05]  /*1270*/  BSYNC B0 ;  /* 0x0000000000007941 */ /* 0x000fea0003800000 */
.L_x_802:
        /* <DEDUP_REMOVED lines=45> */
.L_x_805:
[----:B------:R-:W-:Y:S05]  /*1550*/  BSYNC B0 ;  /* 0x0000000000007941 */ /* 0x000fea0003800000 */
.L_x_804:
        /* <DEDUP_REMOVED lines=45> */
.L_x_807:
[----:B------:R-:W-:Y:S05]  /*1830*/  BSYNC B0 ;  /* 0x0000000000007941 */ /* 0x000fea0003800000 */
.L_x_806:
        /* <DEDUP_REMOVED lines=48> */
.L_x_809:
[----:B------:R-:W-:Y:S05]  /*1b40*/  BSYNC B0 ;  /* 0x0000000000007941 */ /* 0x000fea0003800000 */
.L_x_808:
        /* <DEDUP_REMOVED lines=48> */
.L_x_811:
[----:B------:R-:W-:Y:S05]  /*1e50*/  BSYNC B0 ;  /* 0x0000000000007941 */ /* 0x000fea0003800000 */
.L_x_810:
        /* <DEDUP_REMOVED lines=41> */
.L_x_813:
[----:B------:R-:W-:Y:S05]  /*20f0*/  BSYNC B0 ;  /* 0x0000000000007941 */ /* 0x000fea0003800000 */
.L_x_812:
        /* <DEDUP_REMOVED lines=40> */
.L_x_815:
[----:B------:R-:W-:Y:S05]  /*2380*/  BSYNC B0 ;  /* 0x0000000000007941 */ /* 0x000fea0003800000 */
.L_x_814:
        /* <DEDUP_REMOVED lines=42> */
.L_x_817:
[----:B------:R-:W-:Y:S05]  /*2630*/  BSYNC B0 ;  /* 0x0000000000007941 */ /* 0x000fea0003800000 */
.L_x_816:
        /* <DEDUP_REMOVED lines=53> */
.L_x_819:
[----:B------:R-:W-:Y:S05]  /*2990*/  BSYNC B0 ;  /* 0x0000000000007941 */ /* 0x000fea0003800000 */
.L_x_818:
        /* <DEDUP_REMOVED lines=44> */
.L_x_821:
[----:B------:R-:W-:Y:S05]  /*2c60*/  BSYNC B0 ;  /* 0x0000000000007941 */ /* 0x000fea0003800000 */
.L_x_820:
        /* <DEDUP_REMOVED lines=44> */
.L_x_823:
[----:B------:R-:W-:Y:S05]  /*2f30*/  BSYNC B0 ;  /* 0x0000000000007941 */ /* 0x000fea0003800000 */
.L_x_822:
[----:B------:R-:W-:Y:S01]  /*2f40*/  ISETP.GE.AND P0, PT, R16, UR12, PT ;  /* 0x0000000c10007c0c */ /* 0x000fe2000bf06270 */
[----:B------:R-:W-:Y:S01]  /*2f50*/  BSSY B0, `(.L_x_824) ;  /* 0x000002e000007945 */ /* 0x000fe20003800000 */
[----:B----4-:R-:W-:-:S04]  /*2f60*/  LEA.HI R6, R23, R108, RZ, 0x5 ;  /* 0x0000006c17067211 */ /* 0x010fc800078f28ff */
        /* <DEDUP_REMOVED lines=44> */
.L_x_825:
[----:B------:R-:W-:Y:S05]  /*3230*/  BSYNC B0 ;  /* 0x0000000000007941 */ /* 0x000fea0003800000 */
.L_x_824:
[C---:B-1----:R-:W-:Y:S01]  /*3240*/  IMAD.SHL.U32 R2, R21.reuse, 0x40, RZ ;  /* 0x0000004015027824 */ /* 0x042fe200078e00ff */
        /* <DEDUP_REMOVED lines=16> */
[----:B------:R-:W-:Y:S01]  /*3350*/  IMAD R214, R0, 0x2, R211 ;  /* 0x0000000200d67824 */ /* 0x000fe200078e02d3 */
[----:B------:R-:W-:Y:S01]  /*3360*/  IADD3 R2, R204, 0x8000, RZ ;  /* 0x00008000cc027810 */ /* 0x000fe20007ffe0ff */
[----:B------:R-:W-:Y:S01]  /*3370*/  IMAD R213, R0, 0x2, R212 ;  /* 0x0000000200d57824 */ /* 0x000fe200078e02d4 */
[----:B------:R-:W1:Y:S01]  /*3380*/  LDSM.16.M88.4 R12, [R204+0x8000] ;  /* 0x00800000cc0c783b */ /* 0x000e620000000200 */
[----:B------:R-:W-:-:S02]  /*3390*/  IADD3 R215, R204, 0x8020, RZ ;  /* 0x00008020ccd77810 */ /* 0x000fc40007ffe0ff */
[----:B------:R-:W-:Y:S01]  /*33a0*/  @P1 IADD3 R215, R2, -0x20, RZ ;  /* 0xffffffe002d71810 */ /* 0x000fe20007ffe0ff */
[----:B------:R-:W5:Y:S01]  /*33b0*/  LDSM.16.M88.4 R32, [R204+0x8800] ;  /* 0x00880000cc20783b */ /* 0x000f620000000200 */
[----:B------:R-:W-:Y:S02]  /*33c0*/  IMAD.MOV.U32 R2, RZ, RZ, 0x40 ;  /* 0x00000040ff027424 */ /* 0x000fe400078e00ff */
[C---:B------:R-:W-:Y:S01]  /*33d0*/  IADD3 R230, R215.reuse, 0x800, RZ ;  /* 0x00000800d7e67810 */ /* 0x040fe20007ffe0ff */
[----:B------:R-:W2:Y:S01]  /*33e0*/  LDSM.16.M88.4 R28, [R204+0x9000] ;  /* 0x00900000cc1c783b */ /* 0x000ea20000000200 */
[C---:B------:R-:W-:Y:S02]  /*33f0*/  IADD3 R229, R215.reuse, 0x1000, RZ ;  /* 0x00001000d7e57810 */ /* 0x040fe40007ffe0ff */
[----:B------:R-:W-:Y:S01]  /*3400*/  SEL R2, R2, 0xffffffc0, !P2 ;  /* 0xffffffc002027807 */ /* 0x000fe20005000000 */
[----:B------:R-:W3:Y:S01]  /*3410*/  LDSM.16.M88.4 R24, [R204+0x9800] ;  /* 0x00980000cc18783b */ /* 0x000ee20000000200 */
[----:B------:R-:W-:-:S02]  /*3420*/  IADD3 R228, R215, 0x1800, RZ ;  /* 0x00001800d7e47810 */ /* 0x000fc40007ffe0ff */
[C---:B------:R-:W-:Y:S01]  /*3430*/  IADD3 R227, R215.reuse, 0x2000, RZ ;  /* 0x00002000d7e37810 */ /* 0x040fe20007ffe0ff */
[----:B------:R-:W-:Y:S01]  /*3440*/  LDSM.16.M88.4 R16, [R212] ;  /* 0x00000000d410783b */ /* 0x000fe20000000200 */
[----:B------:R-:W-:Y:S01]  /*3450*/  IMAD.IADD R210, R204, 0x1, R2 ;  /* 0x00000001ccd27824 */ /* 0x000fe200078e0202 */
[C---:B------:R-:W-:Y:S01]  /*3460*/  IADD3 R226, R215.reuse, 0x2800, RZ ;  /* 0x00002800d7e27810 */ /* 0x040fe20007ffe0ff */
[----:B------:R-:W-:Y:S01]  /*3470*/  IMAD.IADD R209, R2, 0x1, R215 ;  /* 0x0000000102d17824 */ /* 0x000fe200078e02d7 */
[----:B------:R-:W4:Y:S01]  /*3480*/  LDSM.16.M88.4 R40, [R215] ;  /* 0x00000000d728783b */ /* 0x000f220000000200 */
[C---:B------:R-:W-:Y:S02]  /*3490*/  IADD3 R225, R215.reuse, 0x3000, RZ ;  /* 0x00003000d7e17810 */ /* 0x040fe40007ffe0ff */
[C---:B------:R-:W-:Y:S01]  /*34a0*/  IADD3 R224, R215.reuse, 0x3800, RZ ;  /* 0x00003800d7e07810 */ /* 0x040fe20007ffe0ff */
[----:B------:R-:W2:Y:S01]  /*34b0*/  LDSM.16.M88.4 R60, [R215+0x800] ;  /* 0x00080000d73c783b */ /* 0x000ea20000000200 */
[----:B------:R-:W-:-:S02]  /*34c0*/  IADD3 R223, R215, 0x4000, RZ ;  /* 0x00004000d7df7810 */ /* 0x000fc40007ffe0ff */
[C---:B------:R-:W-:Y:S01]  /*34d0*/  IADD3 R222, R215.reuse, 0x4800, RZ ;  /* 0x00004800d7de7810 */ /* 0x040fe20007ffe0ff */
[----:B------:R-:W2:Y:S01]  /*34e0*/  LDSM.16.M88.4 R68, [R215+0x1000] ;  /* 0x00100000d744783b */ /* 0x000ea20000000200 */
[C---:B------:R-:W-:Y:S02]  /*34f0*/  IADD3 R221, R215.reuse, 0x5000, RZ ;  /* 0x00005000d7dd7810 */ /* 0x040fe40007ffe0ff */
[C---:B------:R-:W-:Y:S01]  /*3500*/  IADD3 R220, R215.reuse, 0x5800, RZ ;  /* 0x00005800d7dc7810 */ /* 0x040fe20007ffe0ff */
[----:B------:R-:W2:Y:S01]  /*3510*/  LDSM.16.M88.4 R72, [R215+0x1800] ;  /* 0x00180000d748783b */ /* 0x000ea20000000200 */
[C---:B------:R-:W-:Y:S02]  /*3520*/  IADD3 R219, R215.reuse, 0x6000, RZ ;  /* 0x00006000d7db7810 */ /* 0x040fe40007ffe0ff */
[C---:B------:R-:W-:Y:S01]  /*3530*/  IADD3 R218, R215.reuse, 0x6800, RZ ;  /* 0x00006800d7da7810 */ /* 0x040fe20007ffe0ff */
[----:B------:R-:W-:Y:S01]  /*3540*/  LDSM.16.M88.4 R20, [R214] ;  /* 0x00000000d614783b */ /* 0x000fe20000000200 */
[----:B------:R-:W-:-:S02]  /*3550*/  IADD3 R217, R215, 0x7000, RZ ;  /* 0x00007000d7d97810 */ /* 0x000fc40007ffe0ff */
[----:B------:R-:W-:Y:S01]  /*3560*/  IADD3 R216, R215, 0x7800, RZ ;  /* 0x00007800d7d87810 */ /* 0x000fe20007ffe0ff */
[C---:B-1----:R-:W-:Y:S01]  /*3570*/  HMMA.16816.F32 R36, R8.reuse, R12, RZ ;  /* 0x0000000c0824723c */ /* 0x042fe200000018ff */
[----:B------:R-:W1:Y:S04]  /*3580*/  LDSM.16.M88.4 R76, [R210+0x8000] ;  /* 0x00800000d24c783b */ /* 0x000e680000000200 */
[----:B------:R-:W-:Y:S03]  /*3590*/  LDSM.16.M88.4 R80, [R210+0x9000] ;  /* 0x00900000d250783b */ /* 0x000fe60000000200 */
[C---:B------:R-:W-:Y:S01]  /*35a0*/  HMMA.16816.F32 R12, R8.reuse, R14, RZ ;  /* 0x0000000e080c723c */ /* 0x040fe200000018ff */
[----:B------:R-:W-:Y:S04]  /*35b0*/  LDSM.16.M88.4 R84, [R210+0x9800] ;  /* 0x00980000d254783b */ /* 0x000fe80000000200 */
[----:B------:R-:W-:Y:S03]  /*35c0*/  LDSM.16.M88.4 R88, [R209] ;  /* 0x00000000d158783b */ /* 0x000fe60000000200 */
[C---:B-----5:R-:W-:Y:S01]  /*35d0*/  HMMA.16816.F32 R44, R8.reuse, R32, RZ ;  /* 0x00000020082c723c */ /* 0x060fe200000018ff */
[----:B------:R-:W-:Y:S07]  /*35e0*/  LDSM.16.M88.4 R92, [R209+0x2000] ;  /* 0x00200000d15c783b */ /* 0x000fee0000000200 */
[C---:B------:R-:W-:Y:S08]  /*35f0*/  HMMA.16816.F32 R48, R8.reuse, R34, RZ ;  /* 0x000000220830723c */ /* 0x040ff000000018ff */
[C---:B--2---:R-:W-:Y:S08]  /*3600*/  HMMA.16816.F32 R52, R8.reuse, R28, RZ ;  /* 0x0000001c0834723c */ /* 0x044ff000000018ff */
[C---:B------:R-:W-:Y:S08]  /*3610*/  HMMA.16816.F32 R56, R8.reuse, R30, RZ ;  /* 0x0000001e0838723c */ /* 0x040ff000000018ff */
[C---:B---3--:R-:W-:Y:S08]  /*3620*/  HMMA.16816.F32 R64, R8.reuse, R24, RZ ;  /* 0x000000180840723c */ /* 0x048ff000000018ff */
[----:B------:R-:W-:Y:S08]  /*3630*/  HMMA.16816.F32 R8, R8, R26, RZ ;  /* 0x0000001a0808723c */ /* 0x000ff000000018ff */
[C---:B----4-:R-:W-:Y:S01]  /*3640*/  HMMA.16816.F32 R28, R16.reuse, R40, R36 ;  /* 0x00000028101c723c */ /* 0x050fe20000001824 */
[----:B------:R-:W2:Y:S07]  /*3650*/  LDSM.16.M88.4 R36, [R210+0x8800] ;  /* 0x00880000d224783b */ /* 0x000eae0000000200 */
[C---:B------:R-:W-:Y:S01]  /*3660*/  HMMA.16816.F32 R32, R16.reuse, R42, R12 ;  /* 0x0000002a1020723c */ /* 0x040fe2000000180c */
[----:B------:R-:W3:Y:S07]  /*3670*/  LDSM.16.M88.4 R12, [R213] ;  /* 0x00000000d50c783b */ /* 0x000eee0000000200 */
[C---:B------:R-:W-:Y:S08]  /*3680*/  HMMA.16816.F32 R24, R16.reuse, R60, R44 ;  /* 0x0000003c1018723c */ /* 0x040ff0000000182c */
[C---:B------:R-:W-:Y:S01]  /*3690*/  HMMA.16816.F32 R40, R16.reuse, R62, R48 ;  /* 0x0000003e1028723c */ /* 0x040fe20000001830 */
[----:B------:R-:W4:Y:S04]  /*36a0*/  LDSM.16.M88.4 R48, [R209+0x800] ;  /* 0x00080000d130783b */ /* 0x000f280000000200 */
[----:B------:R-:W5:Y:S03]  /*36b0*/  LDSM.16.M88.4 R60, [R209+0x1000] ;  /* 0x00100000d13c783b */ /* 0x000f660000000200 */
[C---:B------:R-:W-:Y:S08]  /*36c0*/  HMMA.16816.F32 R44, R16.reuse, R68, R52 ;  /* 0x00000044102c723c */ /* 0x040ff00000001834 */
[C---:B------:R-:W-:Y:S01]  /*36d0*/  HMMA.16816.F32 R52, R16.reuse, R70, R56 ;  /* 0x000000461034723c */ /* 0x040fe20000001838 */
[----:B------:R-:W3:Y:S07]  /*36e0*/  LDSM.16.M88.4 R68, [R209+0x1800] ;  /* 0x00180000d144783b */ /* 0x000eee0000000200 */
[C---:B------:R-:W-:Y:S01]  /*36f0*/  HMMA.16816.F32 R56, R16.reuse, R72, R64 ;  /* 0x000000481038723c */ /* 0x040fe20000001840 */
[----:B------:R-:W-:Y:S07]  /*3700*/  LDSM.16.M88.4 R64, [R204+0xa800] ;  /* 0x00a80000cc40783b */ /* 0x000fee0000000200 */
[----:B------:R-:W-:Y:S01]  /*3710*/  HMMA.16816.F32 R16, R16, R74, R8 ;  /* 0x0000004a1010723c */ /* 0x000fe20000001808 */
[----:B------:R-:W-:Y:S04]  /*3720*/  LDSM.16.M88.4 R8, [R211+0x2000] ;  /* 0x00200000d308783b */ /* 0x000fe80000000200 */
[----:B------:R-:W3:Y:S03]  /*3730*/  LDSM.16.M88.4 R72, [R204+0xa000] ;  /* 0x00a00000cc48783b */ /* 0x000ee60000000200 */
[C---:B-1----:R-:W-:Y:S08]  /*3740*/  HMMA.16816.F32 R28, R20.reuse, R76, R28 ;  /* 0x0000004c141c723c */ /* 0x042ff0000000181c */
[C---:B------:R-:W-:Y:S01]  /*3750*/  HMMA.16816.F32 R32, R20.reuse, R78, R32 ;  /* 0x0000004e1420723c */ /* 0x040fe20000001820 */
[----:B------:R-:W1:Y:S07]  /*3760*/  LDSM.16.M88.4 R76, [R204+0xb000] ;  /* 0x00b00000cc4c783b */ /* 0x000e6e0000000200 */
[C---:B--2---:R-:W-:Y:S08]  /*3770*/  HMMA.16816.F32 R24, R20.reuse, R36, R24 ;  /* 0x000000241418723c */ /* 0x044ff00000001818 */
[C---:B------:R-:W-:Y:S08]  /*3780*/  HMMA.16816.F32 R40, R20.reuse, R38, R40 ;  /* 0x000000261428723c */ /* 0x040ff00000001828 */
        /* <DEDUP_REMOVED lines=10> */
[C---:B----4-:R-:W-:Y:S08]  /*3830*/  HMMA.16816.F32 R36, R12.reuse, R48, R24 ;  /* 0x000000300c24723c */ /* 0x050ff00000001818 */
[C---:B------:R-:W-:Y:S08]  /*3840*/  HMMA.16816.F32 R24, R12.reuse, R50, R40 ;  /* 0x000000320c18723c */ /* 0x040ff00000001828 */
[C---:B-----5:R-:W-:Y:S08]  /*3850*/  HMMA.16816.F32 R44, R12.reuse, R60, R44 ;  /* 0x0000003c0c2c723c */ /* 0x060ff0000000182c */
[C---:B------:R-:W-:Y:S01]  /*3860*/  HMMA.16816.F32 R52, R12.reuse, R62, R52 ;  /* 0x0000003e0c34723c */ /* 0x040fe20000001834 */
[----:B------:R-:W4:Y:S07]  /*3870*/  LDSM.16.M88.4 R60, [R215+0x2800] ;  /* 0x00280000d73c783b */ /* 0x000f2e0000000200 */
[C---:B------:R-:W-:Y:S08]  /*3880*/  HMMA.16816.F32 R56, R12.reuse, R68, R56 ;  /* 0x000000440c38723c */ /* 0x040ff00000001838 */
[----:B------:R-:W-:Y:S01]  /*3890*/  HMMA.16816.F32 R12, R12, R70, R16 ;  /* 0x000000460c0c723c */ /* 0x000fe20000001810 */
[----:B------:R-:W5:Y:S04]  /*38a0*/  LDSM.16.M88.4 R68, [R215+0x3000] ;  /* 0x00300000d744783b */ /* 0x000f680000000200 */
[----:B------:R-:W-:Y:S03]  /*38b0*/  LDSM.16.M88.4 R16, [R214+0x2000] ;  /* 0x00200000d610783b */ /* 0x000fe60000000200 */
[C---:B------:R-:W-:Y:S08]  /*38c0*/  HMMA.16816.F32 R28, R8.reuse, R72, R28 ;  /* 0x00000048081c723c */ /* 0x040ff0000000181c */
[C---:B------:R-:W-:Y:S01]  /*38d0*/  HMMA.16816.F32 R32, R8.reuse, R74, R32 ;  /* 0x0000004a0820723c */ /* 0x040fe20000001820 */
[----:B------:R-:W3:Y:S07]  /*38e0*/  LDSM.16.M88.4 R72, [R215+0x3800] ;  /* 0x00380000d748783b */ /* 0x000eee0000000200 */
[C---:B------:R-:W-:Y:S08]  /*38f0*/  HMMA.16816.F32 R40, R8.reuse, R64, R36 ;  /* 0x000000400828723c */ /* 0x040ff00000001824 */
[C---:B------:R-:W-:Y:S01]  /*3900*/  HMMA.16816.F32 R36, R8.reuse, R66, R24 ;  /* 0x000000420824723c */ /* 0x040fe20000001818 */
[----:B------:R-:W4:Y:S07]  /*3910*/  LDSM.16.M88.4 R64, [R210+0xa800] ;  /* 0x00a80000d240783b */ /* 0x000f2e0000000200 */
[C---:B-1----:R-:W-:Y:S08]  /*3920*/  HMMA.16816.F32 R24, R8.reuse, R76, R44 ;  /* 0x0000004c0818723c */ /* 0x042ff0000000182c */
[C---:B------:R-:W-:Y:S01]  /*3930*/  HMMA.16816.F32 R52, R8.reuse, R78, R52 ;  /* 0x0000004e0834723c */ /* 0x040fe20000001834 */
[----:B------:R-:W1:Y:S07]  /*3940*/  LDSM.16.M88.4 R76, [R210+0xb000] ;  /* 0x00b00000d24c783b */ /* 0x000e6e0000000200 */
[C---:B--2---:R-:W-:Y:S08]  /*3950*/  HMMA.16816.F32 R56, R8.reuse, R80, R56 ;  /* 0x000000500838723c */ /* 0x044ff00000001838 */
[----:B------:R-:W-:Y:S01]  /*3960*/  HMMA.16816.F32 R8, R8, R82, R12 ;  /* 0x000000520808723c */ /* 0x000fe2000000180c */
[----:B------:R-:W2:Y:S04]  /*3970*/  LDSM.16.M88.4 R80, [R210+0xb800] ;  /* 0x00b80000d250783b */ /* 0x000ea80000000200 */
[----:B------:R-:W1:Y:S03]  /*3980*/  LDSM.16.M88.4 R12, [R213+0x2000] ;  /* 0x00200000d50c783b */ /* 0x000e660000000200 */
[C---:B---3--:R-:W-:Y:S08]  /*3990*/  HMMA.16816.F32 R28, R20.reuse, R88, R28 ;  /* 0x00000058141c723c */ /* 0x048ff0000000181c */
[C---:B------:R-:W-:Y:S01]  /*39a0*/  HMMA.16816.F32 R32, R20.reuse, R90, R32 ;  /* 0x0000005a1420723c */ /* 0x040fe20000001820 */
[----:B------:R-:W-:Y:S07]  /*39b0*/  LDSM.16.M88.4 R88, [R204+0xc000] ;  /* 0x00c00000cc58783b */ /* 0x000fee0000000200 */
[C---:B----4-:R-:W-:Y:S08]  /*39c0*/  HMMA.16816.F32 R48, R20.reuse, R60, R40 ;  /* 0x0000003c1430723c */ /* 0x050ff00000001828 */
[C---:B------:R-:W-:Y:S01]  /*39d0*/  HMMA.16816.F32 R44, R20.reuse, R62, R36 ;  /* 0x0000003e142c723c */ /* 0x040fe20000001824 */
[----:B------:R-:W3:Y:S07]  /*39e0*/  LDSM.16.M88.4 R60, [R209+0x2800] ;  /* 0x00280000d13c783b */ /* 0x000eee0000000200 */
[C---:B-----5:R-:W-:Y:S08]  /*39f0*/  HMMA.16816.F32 R40, R20.reuse, R68, R24 ;  /* 0x000000441428723c */ /* 0x060ff00000001818 */
[C---:B------:R-:W-:Y:S01]  /*3a00*/  HMMA.16816.F32 R36, R20.reuse, R70, R52 ;  /* 0x000000461424723c */ /* 0x040fe20000001834 */
[----:B------:R-:W4:Y:S07]  /*3a10*/  LDSM.16.M88.4 R68, [R209+0x3000] ;  /* 0x00300000d144783b */ /* 0x000f2e0000000200 */
[C---:B------:R-:W-:Y:S08]  /*3a20*/  HMMA.16816.F32 R56, R20.reuse, R72, R56 ;  /* 0x000000481438723c */ /* 0x040ff00000001838 */
[----:B------:R-:W-:Y:S01]  /*3a30*/  HMMA.16816.F32 R24, R20, R74, R8 ;  /* 0x0000004a1418723c */ /* 0x000fe20000001808 */
[----:B------:R-:W5:Y:S04]  /*3a40*/  LDSM.16.M88.4 R72, [R209+0x3800] ;  /* 0x00380000d148783b */ /* 0x000f680000000200 */
[----:B------:R-:W2:Y:S03]  /*3a50*/  LDSM.16.M88.4 R8, [R211+0x4000] ;  /* 0x00400000d308783b */ /* 0x000ea60000000200 */
[C---:B------:R-:W-:Y:S08]  /*3a60*/  HMMA.16816.F32 R20, R16.reuse, R84, R28 ;  /* 0x000000541014723c */ /* 0x040ff0000000181c */
[C---:B------:R-:W-:Y:S01]  /*3a70*/  HMMA.16816.F32 R28, R16.reuse, R86, R32 ;  /* 0x00000056101c723c */ /* 0x040fe20000001820 */
[----:B------:R-:W-:Y:S04]  /*3a80*/  LDSM.16.M88.4 R32, [R212+0x4000] ;  /* 0x00400000d420783b */ /* 0x000fe80000000200 */
[----:B------:R-:W-:Y:S03]  /*3a90*/  LDSM.16.M88.4 R84, [R215+0x4000] ;  /* 0x00400000d754783b */ /* 0x000fe60000000200 */
[C---:B------:R-:W-:Y:S08]  /*3aa0*/  HMMA.16816.F32 R52, R16.reuse, R66, R44 ;  /* 0x000000421034723c */ /* 0x040ff0000000182c */
[C---:B-1----:R-:W-:Y:S08]  /*3ab0*/  HMMA.16816.F32 R44, R16.reuse, R76, R40 ;  /* 0x0000004c102c723c */ /* 0x042ff00000001828 */
[C---:B------:R-:W-:Y:S08]  /*3ac0*/  HMMA.16816.F32 R48, R16.reuse, R64, R48 ;  /* 0x000000401030723c */ /* 0x040ff00000001830 */
[C---:B------:R-:W-:Y:S01]  /*3ad0*/  HMMA.16816.F32 R40, R16.reuse, R78, R36 ;  /* 0x0000004e1028723c */ /* 0x040fe20000001824 */
[----:B------:R-:W1:Y:S07]  /*3ae0*/  LDSM.16.M88.4 R76, [R204+0xc800] ;  /* 0x00c80000cc4c783b */ /* 0x000e6e0000000200 */
[C---:B--2---:R-:W-:Y:S08]  /*3af0*/  HMMA.16816.F32 R36, R16.reuse, R80, R56 ;  /* 0x000000501024723c */ /* 0x044ff00000001838 */
[----:B------:R-:W-:Y:S01]  /*3b00*/  HMMA.16816.F32 R24, R16, R82, R24 ;  /* 0x000000521018723c */ /* 0x000fe20000001818 */
[----:B------:R-:W-:Y:S07]  /*3b10*/  LDSM.16.M88.4 R80, [R209+0x4000] ;  /* 0x00400000d150783b */ /* 0x000fee0000000200 */
[C---:B------:R-:W-:Y:S08]  /*3b20*/  HMMA.16816.F32 R16, R12.reuse, R92, R20 ;  /* 0x0000005c0c10723c */ /* 0x040ff00000001814 */
[C---:B------:R-:W-:Y:S01]  /*3b30*/  HMMA.16816.F32 R20, R12.reuse, R94, R28 ;  /* 0x0000005e0c14723c */ /* 0x040fe2000000181c */
[----:B------:R-:W-:Y:S04]  /*3b40*/  LDSM.16.M88.4 R28, [R214+0x4000] ;  /* 0x00400000d61c783b */ /* 0x000fe80000000200 */
[----:B------:R-:W-:Y:S03]  /*3b50*/  LDSM.16.M88.4 R92, [R210+0xe000] ;  /* 0x00e00000d25c783b */ /* 0x000fe60000000200 */
[C---:B---3--:R-:W-:Y:S08]  /*3b60*/  HMMA.16816.F32 R48, R12.reuse, R60, R48 ;  /* 0x0000003c0c30723c */ /* 0x048ff00000001830 */
[C---:B----4-:R-:W-:Y:S08]  /*3b70*/  HMMA.16816.F32 R64, R12.reuse, R68, R44 ;  /* 0x000000440c40723c */ /* 0x050ff0000000182c */
[C---:B------:R-:W-:Y:S01]  /*3b80*/  HMMA.16816.F32 R60, R12.reuse, R62, R52 ;  /* 0x0000003e0c3c723c */ /* 0x040fe20000001834 */
[----:B------:R-:W-:Y:S07]  /*3b90*/  LDSM.16.M88.4 R52, [R215+0x4800] ;  /* 0x00480000d734783b */ /* 0x000fee0000000200 */
[C---:B------:R-:W-:Y:S01]  /*3ba0*/  HMMA.16816.F32 R68, R12.reuse, R70, R40 ;  /* 0x000000460c44723c */ /* 0x040fe20000001828 */
[----:B------:R-:W2:Y:S07]  /*3bb0*/  LDSM.16.M88.4 R40, [R204+0xd000] ;  /* 0x00d00000cc28783b */ /* 0x000eae0000000200 */
[C---:B-----5:R-:W-:Y:S01]  /*3bc0*/  HMMA.16816.F32 R56, R12.reuse, R72, R36 ;  /* 0x000000480c38723c */ /* 0x060fe20000001824 */
[----:B------:R-:W3:Y:S07]  /*3bd0*/  LDSM.16.M88.4 R36, [R204+0xd800] ;  /* 0x00d80000cc24783b */ /* 0x000eee0000000200 */
[----:B------:R-:W-:Y:S01]  /*3be0*/  HMMA.16816.F32 R44, R12, R74, R24 ;  /* 0x0000004a0c2c723c */ /* 0x000fe20000001818 */
[----:B------:R-:W4:Y:S04]  /*3bf0*/  LDSM.16.M88.4 R72, [R210+0xc000] ;  /* 0x00c00000d248783b */ /* 0x000f280000000200 */
[----:B------:R-:W-:Y:S03]  /*3c00*/  LDSM.16.M88.4 R24, [R213+0x4000] ;  /* 0x00400000d518783b */ /* 0x000fe60000000200 */
[C---:B------:R-:W-:Y:S08]  /*3c10*/  HMMA.16816.F32 R12, R8.reuse, R88, R16 ;  /* 0x00000058080c723c */ /* 0x040ff00000001810 */
[C---:B------:R-:W-:Y:S08]  /*3c20*/  HMMA.16816.F32 R16, R8.reuse, R90, R20 ;  /* 0x0000005a0810723c */ /* 0x040ff00000001814 */
[----:B-1----:R-:W-:Y:S08]  /*3c30*/  HMMA.16816.F32 R20, R8, R76, R48 ;  /* 0x0000004c0814723c */ /* 0x002ff00000001830 */
[----:B------:R-:W-:Y:S08]  /*3c40*/  HMMA.16816.F32 R12, R32, R84, R12 ;  /* 0x00000054200c723c */ /* 0x000ff0000000180c */
[----:B------:R-:W-:Y:S01]  /*3c50*/  HMMA.16816.F32 R48, R8, R78, R60 ;  /* 0x0000004e0830723c */ /* 0x000fe2000000183c */
[----:B------:R-:W1:Y:S04]  /*3c60*/  LDSM.16.M88.4 R76, [R215+0x5000] ;  /* 0x00500000d74c783b */ /* 0x000e680000000200 */
[----:B------:R-:W-:Y:S03]  /*3c70*/  LDSM.16.M88.4 R60, [R204+0xe000] ;  /* 0x00e00000cc3c783b */ /* 0x000fe60000000200 */
[----:B------:R-:W-:Y:S01]  /*3c80*/  HMMA.16816.F32 R16, R32, R86, R16 ;  /* 0x000000562010723c */ /* 0x000fe20000001810 */
[----:B------:R-:W-:Y:S07]  /*3c90*/  LDSM.16.M88.4 R84, [R204+0xf000] ;  /* 0x00f00000cc54783b */ /* 0x000fee0000000200 */
[C---:B--2---:R-:W-:Y:S08]  /*3ca0*/  HMMA.16816.F32 R64, R8.reuse, R40, R64 ;  /* 0x000000280840723c */ /* 0x044ff00000001840 */
[C---:B---3--:R-:W-:Y:S01]  /*3cb0*/  HMMA.16816.F32 R88, R8.reuse, R36, R56 ;  /* 0x000000240858723c */ /* 0x048fe20000001838 */
[----:B------:R-:W2:Y:S07]  /*3cc0*/  LDSM.16.M88.4 R56, [R210+0xc800] ;  /* 0x00c80000d238783b */ /* 0x000eae0000000200 */
[C---:B------:R-:W-:Y:S08]  /*3cd0*/  HMMA.16816.F32 R68, R8.reuse, R42, R68 ;  /* 0x0000002a0844723c */ /* 0x040ff00000001844 */
[----:B------:R-:W-:Y:S08]  /*3ce0*/  HMMA.16816.F32 R100, R8, R38, R44 ;  /* 0x000000260864723c */ /* 0x000ff0000000182c */
[----:B----4-:R-:W-:Y:S08]  /*3cf0*/  HMMA.16816.F32 R8, R28, R72, R12 ;  /* 0x000000481c08723c */ /* 0x010ff0000000180c */
[----:B------:R-:W-:Y:S01]  /*3d00*/  HMMA.16816.F32 R36, R32, R52, R20 ;  /* 0x000000342024723c */ /* 0x000fe20000001814 */
[----:B------:R-:W3:Y:S07]  /*3d10*/  LDSM.16.M88.4 R20, [R211+0x6000] ;  /* 0x00600000d314783b */ /* 0x000eee0000000200 */
[----:B------:R-:W-:Y:S01]  /*3d20*/  HMMA.16816.F32 R12, R28, R74, R16 ;  /* 0x0000004a1c0c723c */ /* 0x000fe20000001810 */
[----:B------:R-:W-:Y:S04]  /*3d30*/  LDSM.16.M88.4 R16, [R212+0x6000] ;  /* 0x00600000d410783b */ /* 0x000fe80000000200 */
[----:B------:R-:W-:Y:S03]  /*3d40*/  LDSM.16.M88.4 R72, [R215+0x6000] ;  /* 0x00600000d748783b */ /* 0x000fe60000000200 */
[C---:B------:R-:W-:Y:S01]  /*3d50*/  HMMA.16816.F32 R44, R32.reuse, R54, R48 ;  /* 0x00000036202c723c */ /* 0x040fe20000001830 */
[----:B------:R-:W-:Y:S07]  /*3d60*/  LDSM.16.M88.4 R48, [R215+0x5800] ;  /* 0x00580000d730783b */ /* 0x000fee0000000200 */
[----:B-1----:R-:W-:Y:S01]  /*3d70*/  HMMA.16816.F32 R52, R32, R76, R64 ;  /* 0x0000004c2034723c */ /* 0x002fe20000001840 */
[----:B------:R-:W1:Y:S07]  /*3d80*/  LDSM.16.M88.4 R64, [R209+0x4800] ;  /* 0x00480000d140783b */ /* 0x000e6e0000000200 */
[----:B------:R-:W-:Y:S08]  /*3d90*/  HMMA.16816.F32 R8, R24, R80, R8 ;  /* 0x000000501808723c */ /* 0x000ff00000001808 */
[----:B--2---:R-:W-:Y:S08]  /*3da0*/  HMMA.16816.F32 R40, R28, R56, R36 ;  /* 0x000000381c28723c */ /* 0x004ff00000001824 */
[----:B------:R-:W-:Y:S01]  /*3db0*/  HMMA.16816.F32 R36, R24, R82, R12 ;  /* 0x000000521824723c */ /* 0x000fe2000000180c */
[----:B------:R-:W-:Y:S04]  /*3dc0*/  LDSM.16.M88.4 R80, [R204+0xe800] ;  /* 0x00e80000cc50783b */ /* 0x000fe80000000200 */
[----:B------:R-:W-:Y:S03]  /*3dd0*/  LDSM.16.M88.4 R12, [R214+0x6000] ;  /* 0x00600000d60c783b */ /* 0x000fe60000000200 */
[----:B------:R-:W-:Y:S01]  /*3de0*/  HMMA.16816.F32 R104, R32, R78, R68 ;  /* 0x0000004e2068723c */ /* 0x000fe20000001844 */
[----:B------:R-:W2:Y:S04]  /*3df0*/  LDSM.16.M88.4 R76, [R210+0xd000] ;  /* 0x00d00000d24c783b */ /* 0x000ea80000000200 */
[----:B------:R-:W-:Y:S03]  /*3e00*/  LDSM.16.M88.4 R68, [R215+0x6800] ;  /* 0x00680000d744783b */ /* 0x000fe60000000200 */
[----:B---3--:R-:W-:Y:S08]  /*3e10*/  HMMA.16816.F32 R8, R20, R60, R8 ;  /* 0x0000003c1408723c */ /* 0x008ff00000001808 */
[----:B------:R-:W-:Y:S01]  /*3e20*/  HMMA.16816.F32 R44, R28, R58, R44 ;  /* 0x0000003a1c2c723c */ /* 0x000fe2000000182c */
[----:B------:R-:W-:Y:S07]  /*3e30*/  LDSM.16.M88.4 R56, [R210+0xd800] ;  /* 0x00d80000d238783b */ /* 0x000fee0000000200 */
[----:B-1----:R-:W-:Y:S08]  /*3e40*/  HMMA.16816.F32 R40, R24, R64, R40 ;  /* 0x000000401828723c */ /* 0x002ff00000001828 */
[----:B------:R-:W-:Y:S01]  /*3e50*/  HMMA.16816.F32 R36, R20, R62, R36 ;  /* 0x0000003e1424723c */ /* 0x000fe20000001824 */
[----:B------:R-:W-:Y:S07]  /*3e60*/  LDSM.16.M88.4 R60, [R209+0x6800] ;  /* 0x00680000d13c783b */ /* 0x000fee0000000200 */
[C---:B------:R-:W-:Y:S01]  /*3e70*/  HMMA.16816.F32 R96, R32.reuse, R48, R88 ;  /* 0x000000302060723c */ /* 0x040fe20000001858 */
[----:B------:R-:W1:Y:S07]  /*3e80*/  LDSM.16.M88.4 R88, [R209+0x5000] ;  /* 0x00500000d158783b */ /* 0x000e6e0000000200 */
[----:B------:R-:W-:Y:S08]  /*3e90*/  HMMA.16816.F32 R100, R32, R50, R100 ;  /* 0x000000322064723c */ /* 0x000ff00000001864 */
[----:B------:R-:W-:Y:S01]  /*3ea0*/  HMMA.16816.F32 R32, R16, R72, R8 ;  /* 0x000000481020723c */ /* 0x000fe20000001808 */
[----:B------:R-:W-:Y:S07]  /*3eb0*/  LDSM.16.M88.4 R8, [R213+0x6000] ;  /* 0x00600000d508783b */ /* 0x000fee0000000200 */
[----:B------:R-:W-:Y:S01]  /*3ec0*/  HMMA.16816.F32 R48, R24, R66, R44 ;  /* 0x000000421830723c */ /* 0x000fe2000000182c */
[----:B------:R-:W3:Y:S07]  /*3ed0*/  LDSM.16.M88.4 R64, [R209+0x6000] ;  /* 0x00600000d140783b */ /* 0x000eee0000000200 */
[----:B--2---:R-:W-:Y:S08]  /*3ee0*/  HMMA.16816.F32 R52, R28, R76, R52 ;  /* 0x0000004c1c34723c */ /* 0x004ff00000001834 */
[----:B------:R-:W-:Y:S08]  /*3ef0*/  HMMA.16816.F32 R44, R20, R80, R40 ;  /* 0x00000050142c723c */ /* 0x000ff00000001828 */
[----:B------:R-:W-:Y:S01]  /*3f00*/  HMMA.16816.F32 R40, R16, R74, R36 ;  /* 0x0000004a1028723c */ /* 0x000fe20000001824 */
[----:B------:R-:W2:Y:S07]  /*3f10*/  LDSM.16.M88.4 R72, [R210+0xe800] ;  /* 0x00e80000d248783b */ /* 0x000eae0000000200 */
[----:B------:R-:W-:Y:S08]  /*3f20*/  HMMA.16816.F32 R32, R12, R92, R32 ;  /* 0x0000005c0c20723c */ /* 0x000ff00000001820 */
[----:B-1----:R-:W-:Y:S08]  /*3f30*/  HMMA.16816.F32 R36, R24, R88, R52 ;  /* 0x000000581824723c */ /* 0x002ff00000001834 */
[----:B------:R-:W-:Y:S01]  /*3f40*/  HMMA.16816.F32 R48, R20, R82, R48 ;  /* 0x000000521430723c */ /* 0x000fe20000001830 */
[----:B------:R-:W1:Y:S07]  /*3f50*/  LDSM.16.M88.4 R80, [R215+0x7000] ;  /* 0x00700000d750783b */ /* 0x000e6e0000000200 */
[----:B------:R-:W-:Y:S08]  /*3f60*/  HMMA.16816.F32 R40, R12, R94, R40 ;  /* 0x0000005e0c28723c */ /* 0x000ff00000001828 */
[----:B------:R-:W-:Y:S08]  /*3f70*/  HMMA.16816.F32 R76, R28, R78, R104 ;  /* 0x0000004e1c4c723c */ /* 0x000ff00000001868 */
[----:B------:R-:W-:Y:S08]  /*3f80*/  HMMA.16816.F32 R44, R16, R68, R44 ;  /* 0x00000044102c723c */ /* 0x000ff0000000182c */
[----:B------:R-:W-:Y:S08]  /*3f90*/  HMMA.16816.F32 R96, R28, R56, R96 ;  /* 0x000000381c60723c */ /* 0x000ff00000001860 */
[----:B---3--:R-:W-:Y:S08]  /*3fa0*/  HMMA.16816.F32 R52, R8, R64, R32 ;  /* 0x000000400834723c */ /* 0x008ff00000001820 */
[----:B------:R-:W-:Y:S01]  /*3fb0*/  HMMA.16816.F32 R92, R28, R58, R100 ;  /* 0x0000003a1c5c723c */ /* 0x000fe20000001864 */
[----:B------:R-:W-:Y:S07]  /*3fc0*/  LDSM.16.M88.4 R56, [R209+0x5800] ;  /* 0x00580000d138783b */ /* 0x000fee0000000200 */
[----:B------:R-:W-:Y:S08]  /*3fd0*/  HMMA.16816.F32 R32, R20, R84, R36 ;  /* 0x000000541420723c */ /* 0x000ff00000001824 */
[----:B------:R-:W-:Y:S01]  /*3fe0*/  HMMA.16816.F32 R28, R16, R70, R48 ;  /* 0x00000046101c723c */ /* 0x000fe20000001830 */
[----:B------:R-:W3:Y:S01]  /*3ff0*/  LDSM.16.M88.4 R68, [R210+0xf000] ;  /* 0x00f00000d244783b */ /* 0x000ee20000000200 */
[----:B------:R-:W-:-:S04]  /*4000*/  FMUL.FTZ R2, R52, c[0x0][0x2ec] ;  /* 0x0000bb0034027a20 */ /* 0x000fc80000410000 */
[----:B------:R4:W-:Y:S02]  /*4010*/  MUFU.TANH R85, R2 ;  /* 0x0000000200557308 */ /* 0x0009e40000002400 */
[----:B------:R-:W-:Y:S01]  /*4020*/  HMMA.16816.F32 R48, R8, R66, R40 ;  /* 0x000000420830723c */ /* 0x000fe20000001828 */
[----:B------:R-:W-:Y:S07]  /*4030*/  LDSM.16.M88.4 R64, [R209+0x7000] ;  /* 0x00700000d140783b */ /* 0x000fee0000000200 */
[----:B--2---:R-:W-:Y:S01]  /*4040*/  HMMA.16816.F32 R36, R12, R72, R44 ;  /* 0x000000480c24723c */ /* 0x004fe2000000182c */
[----:B----4-:R-:W-:-:S07]  /*4050*/  FMUL.FTZ R2, R53, c[0x0][0x2ec] ;  /* 0x0000bb0035027a20 */ /* 0x010fce0000410000 */
[----:B------:R-:W-:Y:S01]  /*4060*/  HMMA.16816.F32 R40, R24, R90, R76 ;  /* 0x0000005a1828723c */ /* 0x000fe2000000184c */
[----:B------:R-:W2:Y:S01]  /*4070*/  LDSM.16.M88.4 R76, [R204+0xf800] ;  /* 0x00f80000cc4c783b */ /* 0x000ea20000000200 */
[----:B------:R4:W-:Y:S06]  /*4080*/  MUFU.TANH R84, R2 ;  /* 0x0000000200547308 */ /* 0x0009ec0000002400 */
[----:B-1----:R-:W-:Y:S08]  /*4090*/  HMMA.16816.F32 R44, R16, R80, R32 ;  /* 0x00000050102c723c */ /* 0x002ff00000001820 */
[----:B------:R-:W-:Y:S01]  /*40a0*/  HMMA.16816.F32 R28, R12, R74, R28 ;  /* 0x0000004a0c1c723c */ /* 0x000fe2000000181c */
[----:B------:R-:W1:Y:S01]  /*40b0*/  LDSM.16.M88.4 R72, [R215+0x7800] ;  /* 0x00780000d748783b */ /* 0x000e620000000200 */
[----:B----4-:R-:W-:-:S04]  /*40c0*/  FMUL.FTZ R2, R54, c[0x0][0x2ec] ;  /* 0x0000bb0036027a20 */ /* 0x010fc80000410000 */
[----:B------:R4:W5:Y:S02]  /*40d0*/  MUFU.TANH R81, R2 ;  /* 0x0000000200517308 */ /* 0x0009640000002400 */
[----:B------:R-:W-:Y:S08]  /*40e0*/  HMMA.16816.F32 R32, R20, R86, R40 ;  /* 0x000000561420723c */ /* 0x000ff00000001828 */
[----:B---3--:R-:W-:Y:S01]  /*40f0*/  HMMA.16816.F32 R40, R12, R68, R44 ;  /* 0x000000440c28723c */ /* 0x008fe2000000182c */
[----:B----4-:R-:W-:-:S07]  /*4100*/  FMUL.FTZ R2, R55, c[0x0][0x2ec] ;  /* 0x0000bb0037027a20 */ /* 0x010fce0000410000 */
[----:B------:R-:W-:Y:S01]  /*4110*/  HMMA.16816.F32 R52, R8, R60, R36 ;  /* 0x0000003c0834723c */ /* 0x000fe20000001824 */
[----:B------:R3:W4:Y:S07]  /*4120*/  MUFU.TANH R80, R2 ;  /* 0x0000000200507308 */ /* 0x00072e0000002400 */
[----:B------:R-:W-:Y:S08]  /*4130*/  HMMA.16816.F32 R36, R24, R56, R96 ;  /* 0x000000381824723c */ /* 0x000ff00000001860 */
[----:B------:R-:W-:Y:S01]  /*4140*/  HMMA.16816.F32 R44, R8, R62, R28 ;  /* 0x0000003e082c723c */ /* 0x000fe2000000181c */
[----:B---3--:R-:W-:-:S04]  /*4150*/  FMUL.FTZ R2, R48, c[0x0][0x2ec] ;  /* 0x0000bb0030027a20 */ /* 0x008fc80000410000 */
[----:B------:R3:W-:Y:S03]  /*4160*/  MUFU.TANH R61, R2 ;  /* 0x00000002003d7308 */ /* 0x0007e60000002400 */
[----:B------:R-:W-:Y:S08]  /*4170*/  HMMA.16816.F32 R28, R16, R82, R32 ;  /* 0x00000052101c723c */ /* 0x000ff00000001820 */
[----:B--2---:R-:W-:Y:S01]  /*4180*/  HMMA.16816.F32 R32, R20, R76, R36 ;  /* 0x0000004c1420723c */ /* 0x004fe20000001824 */
[----:B---3--:R-:W-:-:S07]  /*4190*/  FMUL.FTZ R2, R49, c[0x0][0x2ec] ;  /* 0x0000bb0031027a20 */ /* 0x008fce0000410000 */
[----:B------:R-:W-:Y:S01]  /*41a0*/  HMMA.16816.F32 R36, R24, R58, R92 ;  /* 0x0000003a1824723c */ /* 0x000fe2000000185c */
[----:B------:R2:W-:Y:S07]  /*41b0*/  MUFU.TANH R60, R2 ;  /* 0x00000002003c7308 */ /* 0x0005ee0000002400 */
[----:B------:R-:W-:Y:S08]  /*41c0*/  HMMA.16816.F32 R24, R12, R70, R28 ;  /* 0x000000460c18723c */ /* 0x000ff0000000181c */
[----:B-1----:R-:W-:Y:S01]  /*41d0*/  HMMA.16816.F32 R28, R16, R72, R32 ;  /* 0x00000048101c723c */ /* 0x002fe20000001820 */
[----:B--2---:R-:W-:-:S04]  /*41e0*/  FMUL.FTZ R2, R50, c[0x0][0x2ec] ;  /* 0x0000bb0032027a20 */ /* 0x004fc80000410000 */
[----:B------:R1:W2:Y:S03]  /*41f0*/  MUFU.TANH R57, R2 ;  /* 0x0000000200397308 */ /* 0x0002a60000002400 */
[----:B------:R-:W-:Y:S08]  /*4200*/  HMMA.16816.F32 R32, R20, R78, R36 ;  /* 0x0000004e1420723c */ /* 0x000ff00000001824 */
[----:B------:R-:W-:Y:S01]  /*4210*/  HMMA.16816.F32 R40, R8, R64, R40 ;  /* 0x000000400828723c */ /* 0x000fe20000001828 */
[----:B-1----:R-:W-:-:S02]  /*4220*/  FMUL.FTZ R2, R51, c[0x0][0x2ec] ;  /* 0x0000bb0033027a20 */ /* 0x002fc40000410000 */
[----:B------:R-:W1:Y:S05]  /*4230*/  LDSM.16.M88.4 R48, [R210+0xf800] ;  /* 0x00f80000d230783b */ /* 0x000e6a0000000200 */
[----:B------:R-:W-:Y:S01]  /*4240*/  HMMA.16816.F32 R24, R8, R66, R24 ;  /* 0x000000420818723c */ /* 0x000fe20000001818 */
[----:B------:R3:W1:Y:S07]  /*4250*/  MUFU.TANH R56, R2 ;  /* 0x0000000200387308 */ /* 0x00066e0000002400 */
[----:B------:R-:W-:Y:S08]  /*4260*/  HMMA.16816.F32 R16, R16, R74, R32 ;  /* 0x0000004a1010723c */ /* 0x000ff00000001820 */
[----:B------:R-:W-:-:S02]  /*4270*/  FMUL.FTZ R3, R43, c[0x0][0x2ec] ;  /* 0x0000bb002b037a20 */ /* 0x000fc40000410000 */
[----:B---3--:R-:W-:-:S04]  /*4280*/  FMUL.FTZ R2, R52, c[0x0][0x2ec] ;  /* 0x0000bb0034027a20 */ /* 0x008fc80000410000 */
[----:B------:R3:W-:Y:S02]  /*4290*/  MUFU.TANH R97, R2 ;  /* 0x0000000200617308 */ /* 0x0007e40000002400 */
[----:B------:R-:W-:Y:S02]  /*42a0*/  FMUL.FTZ R25, R25, c[0x0][0x2ec] ;  /* 0x0000bb0019197a20 */ /* 0x000fe40000410000 */
[----:B------:R-:W-:Y:S02]  /*42b0*/  FMUL.FTZ R26, R26, c[0x0][0x2ec] ;  /* 0x0000bb001a1a7a20 */ /* 0x000fe40000410000 */
[----:B------:R-:W-:-:S04]  /*42c0*/  FMUL.FTZ R7, R24, c[0x0][0x2ec] ;  /* 0x0000bb0018077a20 */ /* 0x000fc80000410000 */
[----:B------:R-:W-:Y:S01]  /*42d0*/  MUFU.TANH R32, R7 ;  /* 0x0000000700207308 */ /* 0x000fe20000002400 */
[----:B---3--:R-:W-:Y:S01]  /*42e0*/  FMUL.FTZ R2, R53, c[0x0][0x2ec] ;  /* 0x0000bb0035027a20 */ /* 0x008fe20000410000 */
[C---:B-1----:R-:W-:Y:S06]  /*42f0*/  HMMA.16816.F32 R20, R12.reuse, R48, R28 ;  /* 0x000000300c14723c */ /* 0x042fec000000181c */
[----:B------:R-:W-:Y:S02]  /*4300*/  MUFU.TANH R30, R3 ;  /* 0x00000003001e7308 */ /* 0x000fe40000002400 */
[----:B------:R-:W-:Y:S06]  /*4310*/  HMMA.16816.F32 R12, R12, R50, R16 ;  /* 0x000000320c0c723c */ /* 0x000fec0000001810 */
[----:B------:R1:W-:Y:S08]  /*4320*/  MUFU.TANH R96, R2 ;  /* 0x0000000200607308 */ /* 0x0003f00000002400 */
[----:B------:R-:W-:Y:S01]  /*4330*/  MUFU.TANH R31, R25 ;  /* 0x00000019001f7308 */ /* 0x000fe20000002400 */
[----:B-1----:R-:W-:-:S07]  /*4340*/  FMUL.FTZ R2, R54, c[0x0][0x2ec] ;  /* 0x0000bb0036027a20 */ /* 0x002fce0000410000 */
[----:B------:R-:W-:Y:S08]  /*4350*/  MUFU.TANH R29, R26 ;  /* 0x0000001a001d7308 */ /* 0x000ff00000002400 */
[----:B------:R1:W3:Y:S02]  /*4360*/  MUFU.TANH R112, R2 ;  /* 0x0000000200707308 */ /* 0x0002e40000002400 */
[----:B-1----:R-:W-:-:S06]  /*4370*/  FMUL.FTZ R2, R55, c[0x0][0x2ec] ;  /* 0x0000bb0037027a20 */ /* 0x002fcc0000410000 */
[----:B------:R1:W1:Y:S02]  /*4380*/  MUFU.TANH R114, R2 ;  /* 0x0000000200727308 */ /* 0x0002640000002400 */
[----:B-1----:R-:W-:-:S06]  /*4390*/  FMUL.FTZ R2, R44, c[0x0][0x2ec] ;  /* 0x0000bb002c027a20 */ /* 0x002fcc0000410000 */
[----:B------:R1:W-:Y:S02]  /*43a0*/  MUFU.TANH R99, R2 ;  /* 0x0000000200637308 */ /* 0x0003e40000002400 */
[----:B-1----:R-:W-:-:S06]  /*43b0*/  FMUL.FTZ R2, R45, c[0x0][0x2ec] ;  /* 0x0000bb002d027a20 */ /* 0x002fcc0000410000 */
[----:B------:R1:W-:Y:S02]  /*43c0*/  MUFU.TANH R98, R2 ;  /* 0x0000000200627308 */ /* 0x0003e40000002400 */
[----:B-1----:R-:W-:-:S06]  /*43d0*/  FMUL.FTZ R2, R46, c[0x0][0x2ec] ;  /* 0x0000bb002e027a20 */ /* 0x002fcc0000410000 */
[----:B------:R1:W1:Y:S02]  /*43e0*/  MUFU.TANH R113, R2 ;  /* 0x0000000200717308 */ /* 0x0002640000002400 */
[----:B-1----:R-:W-:Y:S02]  /*43f0*/  FMUL.FTZ R2, R47, c[0x0][0x2ec] ;  /* 0x0000bb002f027a20 */ /* 0x002fe40000410000 */
[----:B------:R-:W1:Y:S01]  /*4400*/  LDSM.16.M88.4 R44, [R209+0x7800] ;  /* 0x00780000d12c783b */ /* 0x000e620000000200 */
[----:B------:R-:W-:-:S04]  /*4410*/  DEPBAR.LE SB0, 0x0 ;  /* 0x000080000000791a */ /* 0x000fc80000000000 */
[----:B------:R2:W1:Y:S02]  /*4420*/  MUFU.TANH R115, R2 ;  /* 0x0000000200737308 */ /* 0x0004640000002400 */
[----:B--2---:R-:W-:-:S06]  /*4430*/  FMUL.FTZ R2, R40, c[0x0][0x2ec] ;  /* 0x0000bb0028027a20 */ /* 0x004fcc0000410000 */
[----:B------:R2:W-:Y:S01]  /*4440*/  MUFU.TANH R38, R2 ;  /* 0x0000000200267308 */ /* 0x0005e20000002400 */
[----:B-1----:R-:W-:Y:S01]  /*4450*/  HMMA.16816.F32 R20, R8, R44, R20 ;  /* 0x0000002c0814723c */ /* 0x002fe20000001814 */
[----:B--2---:R-:W-:-:S06]  /*4460*/  FMUL.FTZ R2, R41, c[0x0][0x2ec] ;  /* 0x0000bb0029027a20 */ /* 0x004fcc0000410000 */
[----:B------:R1:W-:Y:S01]  /*4470*/  MUFU.TANH R37, R2 ;  /* 0x0000000200257308 */ /* 0x0003e20000002400 */
[----:B------:R-:W-:Y:S01]  /*4480*/  HMMA.16816.F32 R8, R8, R46, R12 ;  /* 0x0000002e0808723c */ /* 0x000fe2000000180c */
[----:B-1----:R-:W-:Y:S11]  /*4490*/  FMUL.FTZ R2, R42, c[0x0][0x2ec] ;  /* 0x0000bb002a027a20 */ /* 0x002ff60000410000 */
[----:B------:R-:W-:Y:S04]  /*44a0*/  @!UPT UIADD3 URZ, URZ, URZ, URZ ;  /* 0x0000003f3f3ff290 */ /* 0x000fe8000fffe03f */
[----:B------:R-:W-:Y:S01]  /*44b0*/  FMUL.FTZ R20, R20, c[0x0][0x2ec] ;  /* 0x0000bb0014147a20 */ /* 0x000fe20000410000 */
[----:B------:R1:W2:Y:S01]  /*44c0*/  MUFU.TANH R36, R2 ;  /* 0x0000000200247308 */ /* 0x0002a20000002400 */
[----:B------:R-:W-:-:S06]  /*44d0*/  FMUL.FTZ R21, R21, c[0x0][0x2ec] ;  /* 0x0000bb0015157a20 */ /* 0x000fcc0000410000 */
[----:B------:R-:W-:Y:S01]  /*44e0*/  FMUL.FTZ R10, R10, c[0x0][0x2ec] ;  /* 0x0000bb000a0a7a20 */ /* 0x000fe20000410000 */
[----:B------:R-:W-:Y:S01]  /*44f0*/  MUFU.TANH R16, R20 ;  /* 0x0000001400107308 */ /* 0x000fe20000002400 */
[----:B------:R-:W-:Y:S02]  /*4500*/  FMUL.FTZ R11, R11, c[0x0][0x2ec] ;  /* 0x0000bb000b0b7a20 */ /* 0x000fe40000410000 */
[----:B------:R-:W-:Y:S02]  /*4510*/  FMUL.FTZ R8, R8, c[0x0][0x2ec] ;  /* 0x0000bb0008087a20 */ /* 0x000fe40000410000 */
[----:B-1----:R-:W-:-:S03]  /*4520*/  IMAD.U32 R2, RZ, RZ, UR17 ;  /* 0x00000011ff027e24 */ /* 0x002fc6000f8e00ff */
[----:B------:R-:W-:Y:S01]  /*4530*/  MUFU.TANH R10, R10 ;  /* 0x0000000a000a7308 */ /* 0x000fe20000002400 */
[----:B------:R-:W-:-:S05]  /*4540*/  IMAD R2, R2, 0x40, R6 ;  /* 0x0000004002027824 */ /* 0x000fca00078e0206 */
[C---:B------:R-:W-:Y:S02]  /*4550*/  IADD3 R3, R2.reuse, 0x8, RZ ;  /* 0x0000000802037810 */ /* 0x040fe40007ffe0ff */
[----:B------:R-:W-:Y:S01]  /*4560*/  MUFU.TANH R11, R11 ;  /* 0x0000000b000b7308 */ /* 0x000fe20000002400 */
[C---:B------:R-:W-:Y:S01]  /*4570*/  IADD3 R6, R2.reuse, 0x1, RZ ;  /* 0x0000000102067810 */ /* 0x040fe20007ffe0ff */
[----:B------:R-:W-:Y:S01]  /*4580*/  BAR.SYNC.DEFER_BLOCKING 0x0 ;  /* 0x0000000000007b1d */ /* 0x000fe20000010000 */
[----:B------:R-:W-:Y:S02]  /*4590*/  ISETP.GE.AND P0, PT, R3, UR15, PT ;  /* 0x0000000f03007c0c */ /* 0x000fe4000bf06270 */
[C---:B------:R-:W-:Y:S02]  /*45a0*/  IADD3 R3, R2.reuse, 0x11, RZ ;  /* 0x0000001102037810 */ /* 0x040fe40007ffe0ff */
[----:B------:R-:W-:Y:S01]  /*45b0*/  ISETP.GE.AND P2, PT, R2, UR15, PT ;  /* 0x0000000f02007c0c */ /* 0x000fe2000bf46270 */
[----:B------:R-:W-:Y:S01]  /*45c0*/  MUFU.TANH R21, R21 ;  /* 0x0000001500157308 */ /* 0x000fe20000002400 */
[----:B------:R-:W-:-:S02]  /*45d0*/  ISETP.GE.AND P4, PT, R3, UR15, PT ;  /* 0x0000000f03007c0c */ /* 0x000fc4000bf86270 */
[----:B------:R-:W-:Y:S02]  /*45e0*/  IADD3 R3, R2, 0x18, RZ ;  /* 0x0000001802037810 */ /* 0x000fe40007ffe0ff */
[----:B------:R-:W-:Y:S02]  /*45f0*/  ISETP.GE.AND P1, PT, R6, UR15, PT ;  /* 0x0000000f06007c0c */ /* 0x000fe4000bf26270 */
[----:B------:R-:W-:Y:S01]  /*4600*/  ISETP.GE.AND P3, PT, R3, UR15, PT ;  /* 0x0000000f03007c0c */ /* 0x000fe2000bf66270 */
[----:B------:R-:W-:Y:S01]  /*4610*/  MUFU.TANH R8, R8 ;  /* 0x0000000800087308 */ /* 0x000fe20000002400 */
[C---:B------:R-:W-:Y:S02]  /*4620*/  IADD3 R3, R2.reuse, 0x19, RZ ;  /* 0x0000001902037810 */ /* 0x040fe40007ffe0ff */
[----:B------:R-:W-:Y:S02]  /*4630*/  IADD3 R6, R2, 0x10, RZ ;  /* 0x0000001002067810 */ /* 0x000fe40007ffe0ff */
[----:B-----5:R-:W-:-:S02]  /*4640*/  FSEL R25, R81, -INF , !P2 ;  /* 0xff80000051197808 */ /* 0x020fc40005000000 */
[----:B------:R-:W-:Y:S02]  /*4650*/  FSEL R19, R85, -INF , !P2 ;  /* 0xff80000055137808 */ /* 0x000fe40005000000 */
[----:B------:R-:W-:Y:S02]  /*4660*/  ISETP.GE.AND P2, PT, R3, UR15, PT ;  /* 0x0000000f03007c0c */ /* 0x000fe4000bf46270 */
[----:B------:R-:W-:Y:S02]  /*4670*/  IADD3 R3, R2, 0x20, RZ ;  /* 0x0000002002037810 */ /* 0x000fe40007ffe0ff */
[----:B------:R-:W-:Y:S01]  /*4680*/  ISETP.GE.AND P5, PT, R6, UR15, PT ;  /* 0x0000000f06007c0c */ /* 0x000fe2000bfa6270 */
[----:B------:R-:W-:Y:S01]  /*4690*/  FMUL.FTZ R6, R27, c[0x0][0x2ec] ;  /* 0x0000bb001b067a20 */ /* 0x000fe20000410000 */
[----:B----4-:R-:W-:Y:S02]  /*46a0*/  FSEL R26, R80, -INF , !P1 ;  /* 0xff800000501a7808 */ /* 0x010fe40004800000 */
[----:B------:R-:W-:Y:S01]  /*46b0*/  FSEL R18, R84, -INF , !P1 ;  /* 0xff80000054127808 */ /* 0x000fe20004800000 */
[----:B------:R1:W-:Y:S01]  /*46c0*/  MUFU.TANH R17, R6 ;  /* 0x0000000600117308 */ /* 0x0003e20000002400 */
[----:B------:R-:W-:-:S02]  /*46d0*/  ISETP.GE.AND P1, PT, R3, UR15, PT ;  /* 0x0000000f03007c0c */ /* 0x000fc4000bf26270 */
[C---:B------:R-:W-:Y:S02]  /*46e0*/  IADD3 R7, R2.reuse, 0x9, RZ ;  /* 0x0000000902077810 */ /* 0x040fe40007ffe0ff */
[----:B------:R-:W-:Y:S02]  /*46f0*/  IADD3 R3, R2, 0x21, RZ ;  /* 0x0000002102037810 */ /* 0x000fe40007ffe0ff */
[----:B------:R-:W-:Y:S02]  /*4700*/  FSEL R28, R57, -INF , !P0 ;  /* 0xff800000391c7808 */ /* 0x000fe40004000000 */
[----:B------:R-:W-:Y:S02]  /*4710*/  FSEL R24, R61, -INF , !P0 ;  /* 0xff8000003d187808 */ /* 0x000fe40004000000 */
[----:B------:R-:W-:Y:S02]  /*4720*/  ISETP.GE.AND P6, PT, R7, UR15, PT ;  /* 0x0000000f07007c0c */ /* 0x000fe4000bfc6270 */
[----:B------:R-:W-:-:S02]  /*4730*/  ISETP.GE.AND P0, PT, R3, UR15, PT ;  /* 0x0000000f03007c0c */ /* 0x000fc4000bf06270 */
[----:B------:R-:W-:Y:S01]  /*4740*/  IADD3 R3, R2, 0x28, RZ ;  /* 0x0000002802037810 */ /* 0x000fe20007ffe0ff */
[----:B-1----:R-:W-:Y:S01]  /*4750*/  FMUL.FTZ R6, R22, c[0x0][0x2ec] ;  /* 0x0000bb0016067a20 */ /* 0x002fe20000410000 */
[----:B------:R-:W-:Y:S02]  /*4760*/  FSEL R27, R56, -INF , !P6 ;  /* 0xff800000381b7808 */ /* 0x000fe40007000000 */
[----:B------:R-:W-:Y:S01]  /*4770*/  FSEL R20, R60, -INF , !P6 ;  /* 0xff8000003c147808 */ /* 0x000fe20007000000 */
[----:B------:R1:W-:Y:S01]  /*4780*/  MUFU.TANH R7, R6 ;  /* 0x0000000600077308 */ /* 0x0003e20000002400 */
[----:B------:R-:W-:Y:S02]  /*4790*/  ISETP.GE.AND P6, PT, R3, UR15, PT ;  /* 0x0000000f03007c0c */ /* 0x000fe4000bfc6270 */
[----:B------:R-:W-:Y:S02]  /*47a0*/  IADD3 R3, R2, 0x29, RZ ;  /* 0x0000002902037810 */ /* 0x000fe40007ffe0ff */
[----:B---3--:R-:W-:-:S02]  /*47b0*/  FSEL R112, R112, -INF , !P5 ;  /* 0xff80000070707808 */ /* 0x008fc40006800000 */
[----:B------:R-:W-:Y:S02]  /*47c0*/  FSEL R97, R97, -INF , !P5 ;  /* 0xff80000061617808 */ /* 0x000fe40006800000 */
[----:B------:R-:W-:Y:S02]  /*47d0*/  ISETP.GE.AND P5, PT, R3, UR15, PT ;  /* 0x0000000f03007c0c */ /* 0x000fe4000bfa6270 */
[----:B------:R-:W-:Y:S02]  /*47e0*/  IADD3 R3, R2, 0x30, RZ ;  /* 0x0000003002037810 */ /* 0x000fe40007ffe0ff */
[----:B------:R-:W-:Y:S02]  /*47f0*/  FSEL R114, R114, -INF , !P4 ;  /* 0xff80000072727808 */ /* 0x000fe40006000000 */
[----:B------:R-:W-:Y:S01]  /*4800*/  FSEL R96, R96, -INF , !P4 ;  /* 0xff80000060607808 */ /* 0x000fe20006000000 */
[----:B-1----:R-:W-:Y:S01]  /*4810*/  FMUL.FTZ R6, R23, c[0x0][0x2ec] ;  /* 0x0000bb0017067a20 */ /* 0x002fe20000410000 */
[----:B------:R-:W-:-:S02]  /*4820*/  ISETP.GE.AND P4, PT, R3, UR15, PT ;  /* 0x0000000f03007c0c */ /* 0x000fc4000bf86270 */
[C---:B------:R-:W-:Y:S02]  /*4830*/  IADD3 R3, R2.reuse, 0x31, RZ ;  /* 0x0000003102037810 */ /* 0x040fe40007ffe0ff */
[----:B------:R-:W-:Y:S01]  /*4840*/  FSEL R113, R113, -INF , !P3 ;  /* 0xff80000071717808 */ /* 0x000fe20005800000 */
[----:B------:R-:W1:Y:S01]  /*4850*/  MUFU.TANH R6, R6 ;  /* 0x0000000600067308 */ /* 0x000e620000002400 */
[----:B------:R-:W-:Y:S02]  /*4860*/  FSEL R99, R99, -INF , !P3 ;  /* 0xff80000063637808 */ /* 0x000fe40005800000 */
[----:B------:R-:W-:Y:S02]  /*4870*/  ISETP.GE.AND P3, PT, R3, UR15, PT ;  /* 0x0000000f03007c0c */ /* 0x000fe4000bf66270 */
[----:B------:R-:W-:Y:S02]  /*4880*/  IADD3 R3, R2, 0x38, RZ ;  /* 0x0000003802037810 */ /* 0x000fe40007ffe0ff */
[----:B------:R-:W-:-:S02]  /*4890*/  FSEL R115, R115, -INF , !P2 ;  /* 0xff80000073737808 */ /* 0x000fc40005000000 */
[----:B------:R-:W-:Y:S02]  /*48a0*/  FSEL R98, R98, -INF , !P2 ;  /* 0xff80000062627808 */ /* 0x000fe40005000000 */
[----:B------:R-:W-:Y:S02]  /*48b0*/  IADD3 R2, R2, 0x39, RZ ;  /* 0x0000003902027810 */ /* 0x000fe40007ffe0ff */
[----:B------:R-:W-:Y:S02]  /*48c0*/  ISETP.GE.AND P2, PT, R3, UR15, PT ;  /* 0x0000000f03007c0c */ /* 0x000fe4000bf46270 */
[----:B--2---:R-:W-:Y:S02]  /*48d0*/  FSEL R139, R36, -INF , !P1 ;  /* 0xff800000248b7808 */ /* 0x004fe40004800000 */
[----:B-1----:R-:W-:Y:S02]  /*48e0*/  FSEL R3, R6, -INF , !P3 ;  /* 0xff80000006037808 */ /* 0x002fe40005800000 */
[----:B------:R-:W-:-:S02]  /*48f0*/  FSEL R133, R38, -INF , !P1 ;  /* 0xff80000026857808 */ /* 0x000fc40004800000 */
[----:B------:R-:W-:Y:S01]  /*4900*/  ISETP.GE.AND P1, PT, R2, UR15, PT ;  /* 0x0000000f02007c0c */ /* 0x000fe2000bf26270 */
[----:B------:R1:W-:Y:S01]  /*4910*/  STL [R1+0x38], R3 ;  /* 0x0000380301007387 */ /* 0x0003e20000100800 */
[----:B------:R-:W-:Y:S01]  /*4920*/  FSEL R6, R10, -INF , !P2 ;  /* 0xff8000000a067808 */ /* 0x000fe20005000000 */
[----:B------:R-:W-:Y:S01]  /*4930*/  FMUL.FTZ R2, R9, c[0x0][0x2ec] ;  /* 0x0000bb0009027a20 */ /* 0x000fe20000410000 */
[----:B------:R-:W-:Y:S02]  /*4940*/  FSEL R185, R30, -INF , !P0 ;  /* 0xff8000001eb97808 */ /* 0x000fe40004000000 */
[----:B------:R-:W-:Y:S01]  /*4950*/  FSEL R135, R37, -INF , !P0 ;  /* 0xff80000025877808 */ /* 0x000fe20004000000 */
[----:B------:R2:W-:Y:S01]  /*4960*/  STL [R1+0x40], R6 ;  /* 0x0000400601007387 */ /* 0x0005e20000100800 */
[----:B------:R-:W-:Y:S01]  /*4970*/  PLOP3.LUT P0, PT, PT, PT, UP0, 0x80, 0x0 ;  /* 0x000000000000781c */ /* 0x000fe20003f0f008 */
[----:B------:R-:W3:Y:S01]  /*4980*/  MUFU.TANH R2, R2 ;  /* 0x0000000200027308 */ /* 0x000ee20000002400 */
        /* <DEDUP_REMOVED lines=8> */
[----:B-1----:R-:W-:Y:S02]  /*4a10*/  FSEL R3, R11, -INF , !P1 ;  /* 0xff8000000b037808 */ /* 0x002fe40004800000 */
[----:B---3--:R-:W-:-:S03]  /*4a20*/  FSEL R200, R2, -INF , !P1 ;  /* 0xff80000002c87808 */ /* 0x008fc60004800000 */
        /* <DEDUP_REMOVED lines=9> */
[----:B--2---:R-:W-:Y:S01]  /*4ac0*/  IMAD.WIDE.U32 R2, R109, UR5, R118 ;  /* 0x000000056d027c25 */ /* 0x004fe2000f8e0076 */
        /* <DEDUP_REMOVED lines=122> */
.L_x_828:
[----:B------:R-:W-:Y:S05]  /*5270*/  BSYNC B0 ;  /* 0x0000000000007941 */ /* 0x000fea0003800000 */
.L_x_827:
[----:B------:R-:W0:Y:S02]  /*5280*/  LDGDEPBAR ;  /* 0x00000000000079af */ /* 0x000e240000000000 */
.L_x_826:
[----:B------:R3:W-:Y:S01]  /*5290*/  STL [R1+0x58], R211 ;  /* 0x000058d301007387 */ /* 0x0007e20000100800 */
[----:B-1----:R-:W-:-:S03]  /*52a0*/  MOV R9, R110 ;  /* 0x0000006e00097202 */ /* 0x002fc60000000f00 */
[----:B------:R1:W-:Y:S04]  /*52b0*/  STL [R1+0x54], R210 ;  /* 0x000054d201007387 */ /* 0x0003e80000100800 */
[----:B------:R-:W-:Y:S04]  /*52c0*/  STL [R1+0x50], R209 ;  /* 0x000050d101007387 */ /* 0x000fe80000100800 */
[----:B------:R-:W-:Y:S04]  /*52d0*/  STL [R1+0x4c], R204 ;  /* 0x00004ccc01007387 */ /* 0x000fe80000100800 */
[----:B------:R4:W-:Y:S04]  /*52e0*/  STL [R1+0x48], R137 ;  /* 0x0000488901007387 */ /* 0x0009e80000100800 */
[----:B------:R-:W-:Y:S04]  /*52f0*/  STL [R1+0x44], R136 ;  /* 0x0000448801007387 */ /* 0x000fe80000100800 */
[----:B---3--:R-:W3:Y:S04]  /*5300*/  LDL.LU R211, [R1+0x38] ;  /* 0x0000380001d37983 */ /* 0x008ee80000300800 */
[----:B-12---:R-:W2:Y:S04]  /*5310*/  LDL.LU R210, [R1+0x40] ;  /* 0x0000400001d27983 */ /* 0x006ea80000300800 */
[----:B----4-:R-:W4:Y:S01]  /*5320*/  LDL.LU R137, [R1+0x3c] ;  /* 0x00003c0001897983 */ /* 0x010f220000300800 */
[----:B------:R-:W-:Y:S01]  /*5330*/  FMNMX.FTZ R2, R19, R18, !PT ;  /* 0x0000001213027209 */ /* 0x000fe20007810000 */
[----:B------:R-:W-:-:S03]  /*5340*/  IMAD.SHL.U32 R205, R5, 0x2, RZ ;  /* 0x0000000205cd7824 */ /* 0x000fc600078e00ff */
[----:B------:R-:W-:Y:S01]  /*5350*/  FMNMX.FTZ R2, R24, R2, !PT ;  /* 0x0000000218027209 */ /* 0x000fe20007810000 */
[----:B------:R-:W-:Y:S01]  /*5360*/  IMAD R208, R0, 0x2, R205 ;  /* 0x0000000200d07824 */ /* 0x000fe200078e02cd */
[----:B------:R-:W-:Y:S01]  /*5370*/  LEA R206, R4, R205, 0x1 ;  /* 0x000000cd04ce7211 */ /* 0x000fe200078e08ff */
[----:B------:R-:W-:Y:S01]  /*5380*/  LDSM.16.MT88.4 R40, [R205+0x12000] ;  /* 0x01200000cd28783b */ /* 0x000fe20000004200 */
[----:B------:R-:W-:Y:S02]  /*5390*/  FMNMX.FTZ R2, R20, R2, !PT ;  /* 0x0000000214027209 */ /* 0x000fe40007810000 */
[----:B------:R-:W-:Y:S01]  /*53a0*/  LEA R207, R0, R206, 0x1 ;  /* 0x000000ce00cf7211 */ /* 0x000fe200078e08ff */
[----:B------:R-:W-:Y:S01]  /*53b0*/  LDSM.16.MT88.4 R12, [R208+0x10000] ;  /* 0x01000000d00c783b */ /* 0x000fe20000004200 */
[----:B------:R-:W-:-:S03]  /*53c0*/  FMNMX.FTZ R2, R97, R2, !PT ;  /* 0x0000000261027209 */ /* 0x000fc60007810000 */
[----:B------:R-:W-:Y:S01]  /*53d0*/  LDSM.16.MT88.4 R32, [R208+0x12000] ;  /* 0x01200000d020783b */ /* 0x000fe20000004200 */
[----:B------:R-:W-:Y:S02]  /*53e0*/  FMNMX.FTZ R3, R96, R2, !PT ;  /* 0x0000000260037209 */ /* 0x000fe40007810000 */
[----:B------:R-:W-:Y:S01]  /*53f0*/  FMNMX.FTZ R2, R25, R26, !PT ;  /* 0x0000001a19027209 */ /* 0x000fe20007810000 */
[----:B------:R-:W-:Y:S01]  /*5400*/  LDSM.16.MT88.4 R36, [R206+0x12000] ;  /* 0x01200000ce24783b */ /* 0x000fe20000004200 */
        /* <DEDUP_REMOVED lines=19> */
[----:B------:R-:W-:-:S03]  /*5540*/  FMNMX.FTZ R2, R186, R2, !PT ;  /* 0x00000002ba027209 */ /* 0x000fc60007810000 */
[----:B------:R-:W1:Y:S01]  /*5550*/  SHFL.BFLY PT, R6, R132, 0x2, 0x1f ;  /* 0x0c401f0084067f89 */ /* 0x000e6200000e0000 */
[----:B------:R-:W-:Y:S02]  /*5560*/  FMNMX.FTZ R2, R9, R2, !PT ;  /* 0x0000000209027209 */ /* 0x000fe40007810000 */
        /* <DEDUP_REMOVED lines=9> */
[----:B------:R1:W-:Y:S02]  /*5600*/  MUFU.EX2 R174, R0 ;  /* 0x0000000000ae7308 */ /* 0x0003e40000000800 */
[----:B-1----:R-:W-:-:S02]  /*5610*/  FFMA.FTZ R6, R20, c[0x0][0x23c], -R8 ;  /* 0x00008f0014067a23 */ /* 0x002fc40000010808 */
[----:B------:R-:W-:Y:S04]  /*5620*/  LDSM.16.MT88.4 R20, [R205+0x10000] ;  /* 0x01000000cd14783b */ /* 0x000fe80000004200 */
[----:B------:R-:W1:Y:S01]  /*5630*/  MUFU.EX2 R10, R6 ;  /* 0x00000006000a7308 */ /* 0x000e620000000800 */
[----:B------:R-:W-:-:S07]  /*5640*/  FFMA.FTZ R0, R96, c[0x0][0x23c], -R8 ;  /* 0x00008f0060007a23 */ /* 0x000fce0000010808 */
[----:B------:R1:W-:Y:S02]  /*5650*/  MUFU.EX2 R198, R0 ;  /* 0x0000000000c67308 */ /* 0x0003e40000000800 */
[----:B-1----:R-:W-:-:S06]  /*5660*/  FFMA.FTZ R0, R99, c[0x0][0x23c], -R8 ;  /* 0x00008f0063007a23 */ /* 0x002fcc0000010808 */
[----:B------:R1:W-:Y:S02]  /*5670*/  MUFU.EX2 R196, R0 ;  /* 0x0000000000c47308 */ /* 0x0003e40000000800 */
[----:B-1----:R-:W-:-:S06]  /*5680*/  FFMA.FTZ R0, R98, c[0x0][0x23c], -R8 ;  /* 0x00008f0062007a23 */ /* 0x002fcc0000010808 */
[----:B------:R-:W-:Y:S01]  /*5690*/  MUFU.EX2 R199, R0 ;  /* 0x0000000000c77308 */ /* 0x000fe20000000800 */
[----:B---3--:R-:W-:-:S04]  /*56a0*/  FMNMX.FTZ R2, R211, R2, !PT ;  /* 0x00000002d3027209 */ /* 0x008fc80007810000 */
[----:B--2---:R-:W-:-:S04]  /*56b0*/  FMNMX.FTZ R2, R210, R2, !PT ;  /* 0x00000002d2027209 */ /* 0x004fc80007810000 */
[----:B----4-:R-:W-:-:S05]  /*56c0*/  FMNMX.FTZ R2, R137, R2, !PT ;  /* 0x0000000289027209 */ /* 0x010fca0007810000 */
[----:B------:R-:W1:Y:S02]  /*56d0*/  SHFL.BFLY PT, R3, R2, 0x2, 0x1f ;  /* 0x0c401f0002037f89 */ /* 0x000e6400000e0000 */
[----:B-1----:R-:W-:Y:S01]  /*56e0*/  FMNMX.FTZ R2, R2, R3, !PT ;  /* 0x0000000302027209 */ /* 0x002fe20007810000 */
[----:B------:R-:W-:-:S04]  /*56f0*/  FFMA.FTZ R3, R19, c[0x0][0x23c], -R8 ;  /* 0x00008f0013037a23 */ /* 0x000fc80000010808 */
[----:B------:R-:W1:Y:S01]  /*5700*/  SHFL.BFLY PT, R7, R2, 0x1, 0x1f ;  /* 0x0c201f0002077f89 */ /* 0x000e6200000e0000 */
[----:B------:R1:W-:Y:S02]  /*5710*/  MUFU.EX2 R175, R3 ;  /* 0x0000000300af7308 */ /* 0x0003e40000000800 */
[----:B-1----:R-:W-:Y:S01]  /*5720*/  FMNMX.FTZ R3, R2, R7, !PT ;  /* 0x0000000702037209 */ /* 0x002fe20007810000 */
[----:B------:R-:W-:Y:S02]  /*5730*/  FFMA.FTZ R2, R18, c[0x0][0x23c], -R8 ;  /* 0x00008f0012027a23 */ /* 0x000fe40000010808 */
[----:B------:R-:W-:Y:S01]  /*5740*/  LDSM.16.MT88.4 R16, [R206+0x10000] ;  /* 0x01000000ce10783b */ /* 0x000fe20000004200 */
[C---:B------:R-:W-:Y:S02]  /*5750*/  FSETP.NEU.FTZ.AND P1, PT, R3.reuse, -INF , PT ;  /* 0xff8000000300780b */ /* 0x040fe40003f3d000 */
[----:B------:R1:W-:Y:S02]  /*5760*/  MUFU.EX2 R194, R2 ;  /* 0x0000000200c27308 */ /* 0x0003e40000000800 */
[----:B-1----:R-:W-:-:S05]  /*5770*/  FMUL.FTZ R2, R3, c[0x0][0x23c] ;  /* 0x00008f0003027a20 */ /* 0x002fca0000410000 */
[----:B------:R-:W-:-:S05]  /*5780*/  FSEL R2, R2, RZ, P1 ;  /* 0x000000ff02027208 */ /* 0x000fca0000800000 */
[--C-:B------:R-:W-:Y:S02]  /*5790*/  FFMA.FTZ R4, R26, c[0x0][0x23c], -R2.reuse ;  /* 0x00008f001a047a23 */ /* 0x100fe40000010802 */
[--C-:B------:R-:W-:Y:S02]  /*57a0*/  FFMA.FTZ R6, R25, c[0x0][0x23c], -R2.reuse ;  /* 0x00008f0019067a23 */ /* 0x100fe40000010802 */
[----:B------:R1:W-:Y:S01]  /*57b0*/  MUFU.EX2 R193, R4 ;  /* 0x0000000400c17308 */ /* 0x0003e20000000800 */
[----:B------:R-:W-:-:S07]  /*57c0*/  FFMA.FTZ R0, R112, c[0x0][0x23c], -R2 ;  /* 0x00008f0070007a23 */ /* 0x000fce0000010802 */
[----:B------:R2:W3:Y:S01]  /*57d0*/  MUFU.EX2 R136, R6 ;  /* 0x0000000600887308 */ /* 0x0004e20000000800 */
[----:B-1----:R-:W-:-:S07]  /*57e0*/  FFMA.FTZ R4, R28, c[0x0][0x23c], -R2 ;  /* 0x00008f001c047a23 */ /* 0x002fce0000010802 */
[----:B------:R1:W-:Y:S01]  /*57f0*/  MUFU.EX2 R173, R0 ;  /* 0x0000000000ad7308 */ /* 0x0003e20000000800 */
[----:B------:R-:W4:Y:S01]  /*5800*/  LDSM.16.MT88.4 R28, [R207+0x10000] ;  /* 0x01000000cf1c783b */ /* 0x000f220000004200 */
[----:B--2---:R-:W-:-:S06]  /*5810*/  F2FP.PACK_AB R6, R10, R209 ;  /* 0x000000d10a06723e */ /* 0x004fcc00000000ff */
[----:B------:R2:W-:Y:S01]  /*5820*/  MUFU.EX2 R204, R4 ;  /* 0x0000000400cc7308 */ /* 0x0005e20000000800 */
[----:B---3--:R-:W-:Y:S01]  /*5830*/  F2FP.PACK_AB R5, R193, R136 ;  /* 0x00000088c105723e */ /* 0x008fe200000000ff */
[----:B-1----:R-:W-:-:S06]  /*5840*/  FFMA.FTZ R0, R114, c[0x0][0x23c], -R2 ;  /* 0x00008f0072007a23 */ /* 0x002fcc0000010802 */
[----:B------:R1:W-:Y:S01]  /*5850*/  MUFU.EX2 R197, R0 ;  /* 0x0000000000c57308 */ /* 0x0003e20000000800 */
[--C-:B--2---:R-:W-:Y:S02]  /*5860*/  FFMA.FTZ R4, R27, c[0x0][0x23c], -R2.reuse ;  /* 0x00008f001b047a23 */ /* 0x104fe40000010802 */
[----:B------:R-:W2:Y:S05]  /*5870*/  LDSM.16.MT88.4 R24, [R207+0x12000] ;  /* 0x01200000cf18783b */ /* 0x000eaa0000004200 */
[----:B------:R3:W3:Y:S01]  /*5880*/  MUFU.EX2 R11, R4 ;  /* 0x00000004000b7308 */ /* 0x0006e20000000800 */
[----:B-1----:R-:W-:-:S07]  /*5890*/  FFMA.FTZ R0, R113, c[0x0][0x23c], -R2 ;  /* 0x00008f0071007a23 */ /* 0x002fce0000010802 */
[----:B------:R1:W-:Y:S01]  /*58a0*/  MUFU.EX2 R195, R0 ;  /* 0x0000000000c37308 */ /* 0x0003e20000000800 */
[----:B---3--:R-:W-:Y:S02]  /*58b0*/  F2FP.PACK_AB R4, R194, R175 ;  /* 0x000000afc204723e */ /* 0x008fe400000000ff */
[----:B------:R-:W-:-:S07]  /*58c0*/  F2FP.PACK_AB R7, R11, R204 ;  /* 0x000000cc0b07723e */ /* 0x000fce00000000ff */
[----:B------:R-:W-:Y:S01]  /*58d0*/  HMMA.16816.F32 R92, R4, R20, RZ ;  /* 0x00000014045c723c */ /* 0x000fe200000018ff */
[----:B-1----:R-:W-:-:S04]  /*58e0*/  FFMA.FTZ R0, R115, c[0x0][0x23c], -R2 ;  /* 0x00008f0073007a23 */ /* 0x002fc80000010802 */
[----:B------:R-:W1:Y:S03]  /*58f0*/  MUFU.EX2 R172, R0 ;  /* 0x0000000000ac7308 */ /* 0x000e660000000800 */
[C---:B------:R-:W-:Y:S01]  /*5900*/  HMMA.16816.F32 R116, R4.reuse, R22, RZ ;  /* 0x000000160474723c */ /* 0x040fe200000018ff */
[----:B------:R-:W3:Y:S07]  /*5910*/  LDSM.16.MT88.4 R20, [R205+0x14000] ;  /* 0x01400000cd14783b */ /* 0x000eee0000004200 */
[C---:B----4-:R-:W-:Y:S08]  /*5920*/  HMMA.16816.F32 R84, R4.reuse, R28, RZ ;  /* 0x0000001c0454723c */ /* 0x050ff000000018ff */
        /* <DEDUP_REMOVED lines=14> */
[C---:B--2---:R-:W-:Y:S08]  /*5a10*/  HMMA.16816.F32 R80, R4.reuse, R24, RZ ;  /* 0x000000180450723c */ /* 0x044ff000000018ff */
[C---:B------:R-:W-:Y:S01]  /*5a20*/  HMMA.16816.F32 R100, R4.reuse, R26, RZ ;  /* 0x0000001a0464723c */ /* 0x040fe200000018ff */
[----:B------:R-:W2:Y:S07]  /*5a30*/  LDSM.16.MT88.4 R24, [R206+0x16000] ;  /* 0x01600000ce18783b */ /* 0x000eae0000004200 */
[C---:B---3--:R-:W-:Y:S08]  /*5a40*/  HMMA.16816.F32 R76, R4.reuse, R20, RZ ;  /* 0x00000014044c723c */ /* 0x048ff000000018ff */
[C---:B------:R-:W-:Y:S01]  /*5a50*/  HMMA.16816.F32 R60, R4.reuse, R22, RZ ;  /* 0x00000016043c723c */ /* 0x040fe200000018ff */
[----:B------:R-:W3:Y:S07]  /*5a60*/  LDSM.16.MT88.4 R20, [R208+0x16000] ;  /* 0x01600000d014783b */ /* 0x000eee0000004200 */
[C---:B----4-:R-:W-:Y:S08]  /*5a70*/  HMMA.16816.F32 R152, R4.reuse, R28, RZ ;  /* 0x0000001c0498723c */ /* 0x050ff000000018ff */
[C---:B------:R-:W-:Y:S01]  /*5a80*/  HMMA.16816.F32 R156, R4.reuse, R30, RZ ;  /* 0x0000001e049c723c */ /* 0x040fe200000018ff */
[----:B------:R-:W4:Y:S07]  /*5a90*/  LDSM.16.MT88.4 R28, [R205+0x10800] ;  /* 0x01080000cd1c783b */ /* 0x000f2e0000004200 */
[C---:B-1----:R-:W-:Y:S08]  /*5aa0*/  HMMA.16816.F32 R52, R4.reuse, R16, RZ ;  /* 0x000000100434723c */ /* 0x042ff000000018ff */
[C---:B------:R-:W-:Y:S01]  /*5ab0*/  HMMA.16816.F32 R48, R4.reuse, R18, RZ ;  /* 0x000000120430723c */ /* 0x040fe200000018ff */
[----:B------:R-:W1:Y:S07]  /*5ac0*/  LDSM.16.MT88.4 R16, [R206+0x10800] ;  /* 0x01080000ce10783b */ /* 0x000e6e0000004200 */
        /* <DEDUP_REMOVED lines=19> */
[----:B------:R-:W-:-:S07]  /*5c00*/  F2FP.PACK_AB R7, R172, R195 ;  /* 0x000000c3ac07723e */ /* 0x000fce00000000ff */
[C---:B----4-:R-:W-:Y:S07]  /*5c10*/  HMMA.16816.F32 R180, R4.reuse, R28, R92 ;  /* 0x0000001c04b4723c */ /* 0x050fee000000185c */
[----:B------:R-:W-:Y:S01]  /*5c20*/  MOV R92, R195 ;  /* 0x000000c3005c7202 */ /* 0x000fe20000000f00 */
[----:B------:R-:W-:Y:S01]  /*5c30*/  HMMA.16816.F32 R20, R4, R30, R116 ;  /* 0x0000001e0414723c */ /* 0x000fe20000001874 */
[----:B------:R-:W-:Y:S01]  /*5c40*/  IMAD.MOV.U32 R93, RZ, RZ, R194 ;  /* 0x000000ffff5d7224 */ /* 0x000fe200078e00c2 */
[----:B------:R-:W-:Y:S01]  /*5c50*/  MOV R94, R193 ;  /* 0x000000c1005e7202 */ /* 0x000fe20000000f00 */
[----:B------:R-:W-:-:S05]  /*5c60*/  IMAD.MOV.U32 R95, RZ, RZ, R192 ;  /* 0x000000ffff5f7224 */ /* 0x000fca00078e00c0 */
[C---:B-1----:R-:W-:Y:S08]  /*5c70*/  HMMA.16816.F32 R28, R4.reuse, R16, R88 ;  /* 0x00000010041c723c */ /* 0x042ff00000001858 */
[----:B------:R-:W-:Y:S01]  /*5c80*/  IMAD.MOV.U32 R99, RZ, RZ, R180 ;  /* 0x000000ffff637224 */ /* 0x000fe200078e00b4 */
[----:B------:R-:W-:Y:S01]  /*5c90*/  MOV R96, R181 ;  /* 0x000000b500607202 */ /* 0x000fe20000000f00 */
[----:B------:R-:W-:Y:S01]  /*5ca0*/  IMAD.MOV.U32 R97, RZ, RZ, R183 ;  /* 0x000000ffff617224 */ /* 0x000fe200078e00b7 */
[----:B------:R-:W-:Y:S01]  /*5cb0*/  MOV R98, R182 ;  /* 0x000000b600627202 */ /* 0x000fe20000000f00 */
[C---:B------:R-:W-:Y:S04]  /*5cc0*/  HMMA.16816.F32 R244, R4.reuse, R12, R56 ;  /* 0x0000000c04f4723c */ /* 0x040fe80000001838 */
[----:B------:R-:W-:Y:S01]  /*5cd0*/  IMAD.MOV.U32 R181, RZ, RZ, R20 ;  /* 0x000000ffffb57224 */ /* 0x000fe200078e0014 */
[----:B------:R-:W-:Y:S01]  /*5ce0*/  MOV R180, R21 ;  /* 0x0000001500b47202 */ /* 0x000fe20000000f00 */
[----:B------:R-:W-:Y:S01]  /*5cf0*/  IMAD.MOV.U32 R183, RZ, RZ, R22 ;  /* 0x000000ffffb77224 */ /* 0x000fe200078e0016 */
[----:B------:R-:W-:Y:S01]  /*5d00*/  MOV R182, R23 ;  /* 0x0000001700b67202 */ /* 0x000fe20000000f00 */
[C---:B--2---:R-:W-:Y:S04]  /*5d10*/  HMMA.16816.F32 R116, R4.reuse, R24, R84 ;  /* 0x000000180474723c */ /* 0x044fe80000001854 */
        /* <DEDUP_REMOVED lines=10> */
[----:B------:R-:W1:Y:S01]  /*5dc0*/  LDSM.16.MT88.4 R20, [R207+0x12800] ;  /* 0x01280000cf14783b */ /* 0x000e620000004200 */
[----:B------:R-:W-:Y:S01]  /*5dd0*/  IMAD.MOV.U32 R84, RZ, RZ, R198 ;  /* 0x000000ffff547224 */ /* 0x000fe200078e00c6 */
[----:B------:R-:W-:Y:S01]  /*5de0*/  MOV R85, R197 ;  /* 0x000000c500557202 */ /* 0x000fe20000000f00 */
[C---:B------:R-:W-:Y:S01]  /*5df0*/  HMMA.16816.F32 R200, R4.reuse, R26, R64 ;  /* 0x0000001a04c8723c */ /* 0x040fe20000001840 */
[----:B------:R-:W2:Y:S01]  /*5e00*/  LDSM.16.MT88.4 R16, [R205+0x14800] ;  /* 0x01480000cd10783b */ /* 0x000ea20000004200 */
[----:B------:R-:W-:Y:S01]  /*5e10*/  IMAD.MOV.U32 R86, RZ, RZ, R196 ;  /* 0x000000ffff567224 */ /* 0x000fe200078e00c4 */
[----:B------:R-:W-:Y:S01]  /*5e20*/  MOV R72, R175 ;  /* 0x000000af00487202 */ /* 0x000fe20000000f00 */
[----:B------:R-:W-:Y:S01]  /*5e30*/  IMAD.MOV.U32 R73, RZ, RZ, R174 ;  /* 0x000000ffff497224 */ /* 0x000fe200078e00ae */
[----:B------:R-:W-:Y:S01]  /*5e40*/  LDSM.16.MT88.4 R24, [R208+0x14800] ;  /* 0x01480000d018783b */ /* 0x000fe20000004200 */
[----:B------:R-:W-:Y:S01]  /*5e50*/  MOV R74, R173 ;  /* 0x000000ad004a7202 */ /* 0x000fe20000000f00 */
[----:B------:R-:W-:Y:S01]  /*5e60*/  IMAD.MOV.U32 R65, RZ, RZ, R182 ;  /* 0x000000ffff417224 */ /* 0x000fe200078e00b6 */
[----:B------:R-:W-:Y:S01]  /*5e70*/  HMMA.16816.F32 R232, R4, R14, R68 ;  /* 0x0000000e04e8723c */ /* 0x000fe20000001844 */
[----:B------:R-:W-:Y:S01]  /*5e80*/  LDSM.16.MT88.4 R12, [R206+0x14800] ;  /* 0x01480000ce0c783b */ /* 0x000fe20000004200 */
[----:B------:R-:W-:Y:S01]  /*5e90*/  MOV R67, R199 ;  /* 0x000000c700437202 */ /* 0x000fe20000000f00 */
[----:B------:R-:W-:Y:S01]  /*5ea0*/  IMAD.MOV.U32 R75, RZ, RZ, R172 ;  /* 0x000000ffff4b7224 */ /* 0x000fe200078e00ac */
[----:B------:R-:W-:-:S02]  /*5eb0*/  MOV R64, R183 ;  /* 0x000000b700407202 */ /* 0x000fc40000000f00 */
[----:B------:R-:W-:Y:S02]  /*5ec0*/  MOV R66, R181 ;  /* 0x000000b500427202 */ /* 0x000fe40000000f00 */
[----:B------:R-:W-:Y:S01]  /*5ed0*/  IMAD.MOV.U32 R90, RZ, RZ, R29 ;  /* 0x000000ffff5a7224 */ /* 0x000fe200078e001d */
[----:B------:R-:W-:Y:S01]  /*5ee0*/  MOV R89, R30 ;  /* 0x0000001e00597202 */ /* 0x000fe20000000f00 */
[----:B------:R-:W-:Y:S01]  /*5ef0*/  IMAD.MOV.U32 R88, RZ, RZ, R31 ;  /* 0x000000ffff587224 */ /* 0x000fe200078e001f */
[----:B------:R-:W-:Y:S01]  /*5f00*/  MOV R0, R28 ;  /* 0x0000001c00007202 */ /* 0x000fe20000000f00 */
[C---:B---3--:R-:W-:Y:S01]  /*5f10*/  HMMA.16816.F32 R124, R4.reuse, R32, R124 ;  /* 0x00000020047c723c */ /* 0x048fe2000000187c */
[----:B------:R-:W3:Y:S07]  /*5f20*/  LDSM.16.MT88.4 R28, [R208+0x12800] ;  /* 0x01280000d01c783b */ /* 0x000eee0000004200 */
[C---:B------:R-:W-:Y:S01]  /*5f30*/  HMMA.16816.F32 R248, R4.reuse, R34, R108 ;  /* 0x0000002204f8723c */ /* 0x040fe2000000186c */
[----:B------:R-:W4:Y:S06]  /*5f40*/  LDSM.16.MT88.4 R32, [R207+0x14800] ;  /* 0x01480000cf20783b */ /* 0x000f2c0000004200 */
[----:B------:R-:W-:Y:S01]  /*5f50*/  IMAD.MOV.U32 R108, RZ, RZ, R90 ;  /* 0x000000ffff6c7224 */ /* 0x000fe200078e005a */
[----:B------:R-:W-:Y:S01]  /*5f60*/  HMMA.16816.F32 R240, R4, R36, R128 ;  /* 0x0000002404f0723c */ /* 0x000fe20000001880 */
[----:B------:R-:W-:Y:S01]  /*5f70*/  MOV R109, R89 ;  /* 0x00000059006d7202 */ /* 0x000fe20000000f00 */
[----:B------:R-:W-:Y:S01]  /*5f80*/  IMAD.MOV.U32 R110, RZ, RZ, R88 ;  /* 0x000000ffff6e7224 */ /* 0x000fe200078e0058 */
[----:B------:R-:W-:-:S04]  /*5f90*/  MOV R111, R96 ;  /* 0x00000060006f7202 */ /* 0x000fc80000000f00 */
[----:B------:R-:W-:Y:S01]  /*5fa0*/  IMAD.MOV.U32 R37, RZ, RZ, R180 ;  /* 0x000000ffff257224 */ /* 0x000fe200078e00b4 */
[----:B------:R-:W-:Y:S01]  /*5fb0*/  HMMA.16816.F32 R196, R4, R38, R144 ;  /* 0x0000002604c4723c */ /* 0x000fe20000001890 */
[----:B------:R-:W-:-:S06]  /*5fc0*/  MOV R36, R99 ;  /* 0x0000006300247202 */ /* 0x000fcc0000000f00 */
[----:B------:R-:W-:Y:S01]  /*5fd0*/  IMAD.MOV.U32 R38, RZ, RZ, R98 ;  /* 0x000000ffff267224 */ /* 0x000fe200078e0062 */
[----:B-1----:R-:W-:Y:S01]  /*5fe0*/  HMMA.16816.F32 R180, R4, R20, R80 ;  /* 0x0000001404b4723c */ /* 0x002fe20000001850 */
[----:B------:R-:W-:-:S06]  /*5ff0*/  MOV R39, R97 ;  /* 0x0000006100277202 */ /* 0x000fcc0000000f00 */
[----:B------:R-:W-:Y:S01]  /*6000*/  MOV R21, R66 ;  /* 0x0000004200157202 */ /* 0x000fe20000000f00 */
[----:B--2---:R-:W-:Y:S01]  /*6010*/  HMMA.16816.F32 R144, R4, R16, R76 ;  /* 0x000000100490723c */ /* 0x004fe2000000184c */
[----:B------:R-:W-:-:S07]  /*6020*/  IMAD.MOV.U32 R20, RZ, RZ, R59 ;  /* 0x000000ffff147224 */ /* 0x000fce00078e003b */
[C---:B---3--:R-:W-:Y:S07]  /*6030*/  HMMA.16816.F32 R236, R4.reuse, R28, R120 ;  /* 0x0000001c04ec723c */ /* 0x048fee0000001878 */
[----:B------:R-:W-:Y:S01]  /*6040*/  IMAD.MOV.U32 R123, RZ, RZ, R0 ;  /* 0x000000ffff7b7224 */ /* 0x000fe200078e0000 */
[C---:B------:R-:W-:Y:S01]  /*6050*/  HMMA.16816.F32 R192, R4.reuse, R30, R104 ;  /* 0x0000001e04c0723c */ /* 0x040fe20000001868 */
[----:B------:R-:W-:Y:S01]  /*6060*/  FFMA.FTZ R0, R133, c[0x0][0x23c], -R8 ;  /* 0x00008f0085007a23 */ /* 0x000fe20000010808 */
[----:B------:R-:W1:Y:S01]  /*6070*/  LDSM.16.MT88.4 R28, [R205+0x16800] ;  /* 0x01680000cd1c783b */ /* 0x000e620000004200 */
[----:B------:R-:W-:Y:S01]  /*6080*/  MOV R121, R38 ;  /* 0x0000002600797202 */ /* 0x000fe20000000f00 */
[----:B------:R-:W-:Y:S01]  /*6090*/  IMAD.MOV.U32 R122, RZ, RZ, R39 ;  /* 0x000000ffff7a7224 */ /* 0x000fe200078e0027 */
[----:B------:R2:W3:Y:S02]  /*60a0*/  MUFU.EX2 R120, R0 ;  /* 0x0000000000787308 */ /* 0x0004e40000000800 */
[----:B------:R-:W-:Y:S01]  /*60b0*/  MOV R105, R64 ;  /* 0x0000004000697202 */ /* 0x000fe20000000f00 */
[----:B------:R-:W-:Y:S01]  /*60c0*/  HMMA.16816.F32 R76, R4, R24, R44 ;  /* 0x00000018044c723c */ /* 0x000fe2000000182c */
[----:B------:R-:W-:Y:S01]  /*60d0*/  IMAD.MOV.U32 R106, RZ, RZ, R65 ;  /* 0x000000ffff6a7224 */ /* 0x000fe200078e0041 */
[----:B------:R-:W-:Y:S01]  /*60e0*/  MOV R107, R36 ;  /* 0x00000024006b7202 */ /* 0x000fe20000000f00 */
[----:B------:R-:W-:-:S02]  /*60f0*/  IMAD.MOV.U32 R104, RZ, RZ, R37 ;  /* 0x000000ffff687224 */ /* 0x000fc400078e0025 */
[----:B------:R-:W-:Y:S03]  /*6100*/  LDSM.16.MT88.4 R36, [R205+0x11000] ;  /* 0x01100000cd24783b */ /* 0x000fe60000004200 */
[----:B------:R-:W-:Y:S01]  /*6110*/  HMMA.16816.F32 R80, R4, R26, R140 ;  /* 0x0000001a0450723c */ /* 0x000fe2000000188c */
[----:B------:R-:W1:Y:S01]  /*6120*/  LDSM.16.MT88.4 R24, [R208+0x16800] ;  /* 0x01680000d018783b */ /* 0x000e620000004200 */
[----:B--2---:R-:W-:Y:S01]  /*6130*/  FFMA.FTZ R0, R135, c[0x0][0x23c], -R8 ;  /* 0x00008f0087007a23 */ /* 0x004fe20000010808 */
[----:B---3--:R-:W-:Y:S01]  /*6140*/  MOV R135, R120 ;  /* 0x0000007800877202 */ /* 0x008fe20000000f00 */
[----:B------:R-:W-:-:S04]  /*6150*/  IMAD.MOV.U32 R120, RZ, RZ, R111 ;  /* 0x000000ffff787224 */ /* 0x000fc800078e006f */
[----:B------:R-:W-:Y:S01]  /*6160*/  HMMA.16816.F32 R96, R4, R12, R52 ;  /* 0x0000000c0460723c */ /* 0x000fe20000001834 */
[----:B------:R-:W-:Y:S01]  /*6170*/  IMAD.MOV.U32 R111, RZ, RZ, R67 ;  /* 0x000000ffff6f7224 */ /* 0x000fe200078e0043 */
[----:B------:R-:W-:Y:S01]  /*6180*/  MOV R142, R20 ;  /* 0x00000014008e7202 */ /* 0x000fe20000000f00 */
[----:B------:R-:W-:-:S05]  /*6190*/  IMAD.MOV.U32 R143, RZ, RZ, R21 ;  /* 0x000000ffff8f7224 */ /* 0x000fca00078e0015 */
[C---:B------:R-:W-:Y:S01]  /*61a0*/  HMMA.16816.F32 R88, R4.reuse, R14, R48 ;  /* 0x0000000e0458723c */ /* 0x040fe20000001830 */
[----:B------:R-:W2:Y:S07]  /*61b0*/  LDSM.16.MT88.4 R12, [R206+0x16800] ;  /* 0x01680000ce0c783b */ /* 0x000eae0000004200 */
[C---:B----4-:R-:W-:Y:S01]  /*61c0*/  HMMA.16816.F32 R68, R4.reuse, R32, R148 ;  /* 0x000000200444723c */ /* 0x050fe20000001894 */
[----:B------:R3:W-:Y:S06]  /*61d0*/  MUFU.EX2 R148, R0 ;  /* 0x0000000000947308 */ /* 0x0007ec0000000800 */
[----:B------:R-:W-:Y:S01]  /*61e0*/  MOV R151, R142 ;  /* 0x0000008e00977202 */ /* 0x000fe20000000f00 */
[C---:B------:R-:W-:Y:S01]  /*61f0*/  HMMA.16816.F32 R64, R4.reuse, R34, R40 ;  /* 0x000000220440723c */ /* 0x040fe20000001828 */
[----:B------:R-:W4:Y:S07]  /*6200*/  LDSM.16.MT88.4 R32, [R207+0x16800] ;  /* 0x01680000cf20783b */ /* 0x000f2e0000004200 */
[C---:B------:R-:W-:Y:S01]  /*6210*/  HMMA.16816.F32 R172, R4.reuse, R22, R100 ;  /* 0x0000001604ac723c */ /* 0x040fe20000001864 */
[----:B---3--:R-:W-:Y:S01]  /*6220*/  FFMA.FTZ R0, R134, c[0x0][0x23c], -R8 ;  /* 0x00008f0086007a23 */ /* 0x008fe20000010808 */
[----:B------:R-:W-:Y:S03]  /*6230*/  LDSM.16.MT88.4 R20, [R208+0x11000] ;  /* 0x01100000d014783b */ /* 0x000fe60000004200 */
[----:B------:R3:W-:Y:S02]  /*6240*/  MUFU.EX2 R16, R0 ;  /* 0x0000000000107308 */ /* 0x0007e40000000800 */
[----:B------:R-:W-:Y:S01]  /*6250*/  MOV R101, R56 ;  /* 0x0000003800657202 */ /* 0x000fe20000000f00 */
[----:B------:R-:W-:Y:S01]  /*6260*/  IMAD.MOV.U32 R102, RZ, RZ, R57 ;  /* 0x000000ffff667224 */ /* 0x000fe200078e0039 */
[----:B------:R-:W-:Y:S01]  /*6270*/  HMMA.16816.F32 R128, R4, R18, R60 ;  /* 0x000000120480723c */ /* 0x000fe2000000183c */
[----:B------:R-:W-:-:S02]  /*6280*/  MOV R103, R58 ;  /* 0x0000003a00677202 */ /* 0x000fc40000000f00 */
[----:B------:R-:W-:Y:S01]  /*6290*/  IMAD.MOV.U32 R133, RZ, RZ, R101 ;  /* 0x000000ffff857224 */ /* 0x000fe200078e0065 */
[----:B------:R-:W-:Y:S01]  /*62a0*/  MOV R140, R102 ;  /* 0x00000066008c7202 */ /* 0x000fe20000000f00 */
[----:B------:R-:W-:Y:S01]  /*62b0*/  IMAD.MOV.U32 R101, RZ, RZ, R105 ;  /* 0x000000ffff657224 */ /* 0x000fe200078e0069 */
[----:B------:R-:W-:Y:S01]  /*62c0*/  MOV R100, R104 ;  /* 0x0000006800647202 */ /* 0x000fe20000000f00 */
[----:B------:R-:W-:Y:S01]  /*62d0*/  IMAD.MOV.U32 R141, RZ, RZ, R103 ;  /* 0x000000ffff8d7224 */ /* 0x000fe200078e0067 */
[C---:B-1----:R-:W-:Y:S01]  /*62e0*/  HMMA.16816.F32 R56, R4.reuse, R28, R152 ;  /* 0x0000001c0438723c */ /* 0x042fe20000001898 */
[----:B------:R-:W-:Y:S01]  /*62f0*/  MOV R102, R106 ;  /* 0x0000006a00667202 */ /* 0x000fe20000000f00 */
[----:B------:R-:W-:Y:S01]  /*6300*/  IMAD.MOV.U32 R103, RZ, RZ, R107 ;  /* 0x000000ffff677224 */ /* 0x000fe200078e006b */
[----:B------:R-:W-:Y:S01]  /*6310*/  MOV R104, R120 ;  /* 0x0000007800687202 */ /* 0x000fe20000000f00 */
[----:B---3--:R-:W-:Y:S01]  /*6320*/  FFMA.FTZ R0, R138, c[0x0][0x23c], -R8 ;  /* 0x00008f008a007a23 */ /* 0x008fe20000010808 */
[----:B------:R-:W-:Y:S01]  /*6330*/  MOV R106, R122 ;  /* 0x0000007a006a7202 */ /* 0x000fe20000000f00 */
[----:B------:R-:W-:Y:S01]  /*6340*/  IMAD.MOV.U32 R105, RZ, RZ, R121 ;  /* 0x000000ffff697224 */ /* 0x000fe200078e0079 */
[----:B------:R-:W-:Y:S01]  /*6350*/  MOV R120, R108 ;  /* 0x0000006c00787202 */ /* 0x000fe20000000f00 */
[----:B------:R1:W3:Y:S01]  /*6360*/  MUFU.EX2 R149, R0 ;  /* 0x0000000000957308 */ /* 0x0002e20000000800 */
        /* <DEDUP_REMOVED lines=15> */
[--C-:B-1----:R-:W-:Y:S01]  /*6460*/  FFMA.FTZ R0, R139, c[0x0][0x23c], -R2.reuse ;  /* 0x00008f008b007a23 */ /* 0x102fe20000010802 */
[----:B------:R-:W-:Y:S01]  /*6470*/  MOV R122, R110 ;  /* 0x0000006e007a7202 */ /* 0x000fe20000000f00 */
[----:B---3--:R-:W-:Y:S01]  /*6480*/  IMAD.MOV.U32 R176, RZ, RZ, R149 ;  /* 0x000000ffffb07224 */ /* 0x008fe200078e0095 */
[----:B------:R-:W-:Y:S01]  /*6490*/  MOV R177, R148 ;  /* 0x0000009400b17202 */ /* 0x000fe20000000f00 */
[----:B------:R1:W3:Y:S01]  /*64a0*/  MUFU.EX2 R42, R0 ;  /* 0x00000000002a7308 */ /* 0x0002e20000000800 */
        /* <DEDUP_REMOVED lines=10> */
[C---:B--2---:R-:W-:Y:S01]  /*6550*/  HMMA.16816.F32 R52, R4.reuse, R12, R160 ;  /* 0x0000000c0434723c */ /* 0x044fe200000018a0 */
[----:B------:R-:W-:Y:S01]  /*6560*/  IMAD.MOV.U32 R103, RZ, RZ, R107 ;  /* 0x000000ffff677224 */ /* 0x000fe200078e006b */
[----:B------:R-:W-:Y:S01]  /*6570*/  MOV R108, R84 ;  /* 0x00000054006c7202 */ /* 0x000fe20000000f00 */
[----:B------:R-:W-:Y:S01]  /*6580*/  IMAD.MOV.U32 R121, RZ, RZ, R109 ;  /* 0x000000ffff797224 */ /* 0x000fe200078e006d */
[----:B------:R-:W-:Y:S01]  /*6590*/  MOV R110, R86 ;  /* 0x00000056006e7202 */ /* 0x000fe20000000f00 */
[----:B-1----:R-:W-:Y:S01]  /*65a0*/  FFMA.FTZ R0, R185, c[0x0][0x23c], -R2 ;  /* 0x00008f00b9007a23 */ /* 0x002fe20000010802 */
[----:B------:R-:W-:Y:S01]  /*65b0*/  MOV R84, R93 ;  /* 0x0000005d00547202 */ /* 0x000fe20000000f00 */
[----:B------:R-:W-:Y:S01]  /*65c0*/  IMAD.MOV.U32 R107, RZ, RZ, R123 ;  /* 0x000000ffff6b7224 */ /* 0x000fe200078e007b */
[----:B------:R-:W-:Y:S01]  /*65d0*/  MOV R86, R95 ;  /* 0x0000005f00567202 */ /* 0x000fe20000000f00 */
[----:B------:R1:W2:Y:S01]  /*65e0*/  MUFU.EX2 R43, R0 ;  /* 0x00000000002b7308 */ /* 0x0002a20000000800 */
        /* <DEDUP_REMOVED lines=13> */
[----:B------:R-:W-:Y:S01]  /*66c0*/  LDSM.16.MT88.4 R12, [R205+0x13000] ;  /* 0x01300000cd0c783b */ /* 0x000fe20000004200 */
[----:B------:R-:W-:Y:S01]  /*66d0*/  IMAD.MOV.U32 R111, RZ, RZ, R92 ;  /* 0x000000ffff6f7224 */ /* 0x000fe200078e005c */
[----:B------:R-:W-:Y:S01]  /*66e0*/  MOV R161, R140 ;  /* 0x0000008c00a17202 */ /* 0x000fe20000000f00 */
[----:B-1----:R-:W-:Y:S01]  /*66f0*/  FFMA.FTZ R0, R184, c[0x0][0x23c], -R2 ;  /* 0x00008f00b8007a23 */ /* 0x002fe20000010802 */
[----:B------:R-:W-:Y:S01]  /*6700*/  MOV R184, R16 ;  /* 0x0000001000b87202 */ /* 0x000fe20000000f00 */
[----:B------:R-:W-:Y:S01]  /*6710*/  IMAD.MOV.U32 R107, RZ, RZ, R85 ;  /* 0x000000ffff6b7224 */ /* 0x000fe200078e0055 */
[C---:B----4-:R-:W-:Y:S01]  /*6720*/  HMMA.16816.F32 R92, R4.reuse, R32, R188 ;  /* 0x00000020045c723c */ /* 0x050fe200000018bc */
[----:B------:R1:W-:Y:S01]  /*6730*/  MUFU.EX2 R134, R0 ;  /* 0x0000000000867308 */ /* 0x0003e20000000800 */
[----:B------:R-:W-:Y:S01]  /*6740*/  IMAD.MOV.U32 R121, RZ, RZ, R87 ;  /* 0x000000ffff797224 */ /* 0x000fe200078e0057 */
[----:B------:R-:W4:Y:S01]  /*6750*/  LDSM.16.MT88.4 R16, [R207+0x11000] ;  /* 0x01100000cf10783b */ /* 0x000f220000004200 */
[----:B------:R-:W-:Y:S01]  /*6760*/  MOV R163, R142 ;  /* 0x0000008e00a37202 */ /* 0x000fe20000000f00 */
[----:B------:R-:W-:Y:S01]  /*6770*/  IMAD.MOV.U32 R140, RZ, RZ, R143 ;  /* 0x000000ffff8c7224 */ /* 0x000fe200078e008f */
[----:B------:R-:W-:Y:S01]  /*6780*/  MOV R143, R102 ;  /* 0x00000066008f7202 */ /* 0x000fe20000000f00 */
[----:B---3--:R-:W-:Y:S01]  /*6790*/  IMAD.MOV.U32 R190, RZ, RZ, R42 ;  /* 0x000000ffffbe7224 */ /* 0x008fe200078e002a */
[C---:B------:R-:W-:Y:S01]  /*67a0*/  HMMA.16816.F32 R84, R4.reuse, R34, R112 ;  /* 0x000000220454723c */ /* 0x040fe20000001870 */
[----:B------:R-:W3:Y:S01]  /*67b0*/  LDSM.16.MT88.4 R32, [R206+0x13000] ;  /* 0x01300000ce20783b */ /* 0x000ee20000004200 */
[----:B--2---:R-:W-:Y:S01]  /*67c0*/  MOV R191, R43 ;  /* 0x0000002b00bf7202 */ /* 0x004fe20000000f00 */
[----:B------:R-:W-:Y:S01]  /*67d0*/  IMAD.MOV.U32 R142, RZ, RZ, R101 ;  /* 0x000000ffff8e7224 */ /* 0x000fe200078e0065 */
[----:B------:R-:W-:Y:S01]  /*67e0*/  MOV R101, R104 ;  /* 0x0000006800657202 */ /* 0x000fe20000000f00 */
[----:B------:R-:W-:Y:S01]  /*67f0*/  IMAD.MOV.U32 R102, RZ, RZ, R105 ;  /* 0x000000ffff667224 */ /* 0x000fe200078e0069 */
[----:B------:R-:W-:Y:S01]  /*6800*/  MOV R159, R108 ;  /* 0x0000006c009f7202 */ /* 0x000fe20000000f00 */
[----:B------:R-:W-:Y:S01]  /*6810*/  IMAD.MOV.U32 R160, RZ, RZ, R133 ;  /* 0x000000ffffa07224 */ /* 0x000fe200078e0085 */
[----:B------:R-:W-:Y:S01]  /*6820*/  HMMA.16816.F32 R44, R4, R24, R168 ;  /* 0x00000018042c723c */ /* 0x000fe200000018a8 */
[----:B-1----:R-:W-:Y:S01]  /*6830*/  FFMA.FTZ R0, R186, c[0x0][0x23c], -R2 ;  /* 0x00008f00ba007a23 */ /* 0x002fe20000010802 */
[----:B------:R-:W-:Y:S01]  /*6840*/  MOV R104, R110 ;  /* 0x0000006e00687202 */ /* 0x000fe20000000f00 */
[----:B------:R-:W-:Y:S01]  /*6850*/  IMAD.MOV.U32 R105, RZ, RZ, R111 ;  /* 0x000000ffff697224 */ /* 0x000fe200078e006f */
[----:B------:R-:W-:Y:S01]  /*6860*/  LDSM.16.MT88.4 R24, [R205+0x15000] ;  /* 0x01500000cd18783b */ /* 0x000fe20000004200 */
[----:B------:R-:W1:Y:S01]  /*6870*/  MUFU.EX2 R185, R0 ;  /* 0x0000000000b97308 */ /* 0x000e620000000800 */
[----:B------:R-:W-:Y:S01]  /*6880*/  MOV R152, R122 ;  /* 0x0000007a00987202 */ /* 0x000fe20000000f00 */
[----:B------:R-:W-:Y:S01]  /*6890*/  IMAD.MOV.U32 R138, RZ, RZ, R123 ;  /* 0x000000ffff8a7224 */ /* 0x000fe200078e007b */
[----:B------:R-:W-:Y:S01]  /*68a0*/  F2FP.PACK_AB R4, R177, R135 ;  /* 0x00000087b104723e */ /* 0x000fe200000000ff */
[----:B------:R-:W-:Y:S01]  /*68b0*/  IMAD.MOV.U32 R179, RZ, RZ, R121 ;  /* 0x000000ffffb37224 */ /* 0x000fe200078e0079 */
[----:B------:R-:W-:Y:S01]  /*68c0*/  F2FP.PACK_AB R5, R191, R190 ;  /* 0x000000bebf05723e */ /* 0x000fe200000000ff */
[----:B------:R-:W-:Y:S01]  /*68d0*/  LDSM.16.MT88.4 R40, [R208+0x13000] ;  /* 0x01300000d028783b */ /* 0x000fe20000004200 */
[----:B------:R-:W-:Y:S01]  /*68e0*/  F2FP.PACK_AB R6, R176, R184 ;  /* 0x000000b8b006723e */ /* 0x000fe200000000ff */
[----:B------:R-:W-:Y:S01]  /*68f0*/  IMAD.MOV.U32 R133, RZ, RZ, R109 ;  /* 0x000000ffff857224 */ /* 0x000fe200078e006d */
[----:B------:R-:W-:-:S02]  /*6900*/  MOV R122, R211 ;  /* 0x000000d3007a7202 */ /* 0x000fc40000000f00 */
[----:B-1----:R-:W-:Y:S01]  /*6910*/  F2FP.PACK_AB R7, R185, R134 ;  /* 0x00000086b907723e */ /* 0x002fe200000000ff */
        /* <DEDUP_REMOVED lines=9> */
[----:B------:R1:W5:Y:S05]  /*69b0*/  LDL.LU R211, [R1+0x58] ;  /* 0x0000580001d37983 */ /* 0x00036a0000300800 */
[----:B------:R-:W-:Y:S01]  /*69c0*/  HMMA.16816.F32 R100, R4, R30, R100 ;  /* 0x0000001e0464723c */ /* 0x000fe20000001864 */
[----:B------:R-:W2:Y:S01]  /*69d0*/  LDSM.16.MT88.4 R28, [R207+0x13000] ;  /* 0x01300000cf1c783b */ /* 0x000ea20000004200 */
[----:B------:R-:W-:-:S06]  /*69e0*/  MOV R0, R122 ;  /* 0x0000007a00007202 */ /* 0x000fcc0000000f00 */
[----:B------:R-:W-:Y:S01]  /*69f0*/  HMMA.16816.F32 R140, R4, R36, R140 ;  /* 0x00000024048c723c */ /* 0x000fe2000000188c */
[----:B------:R-:W-:-:S07]  /*6a00*/  IMAD.MOV.U32 R186, RZ, RZ, R123 ;  /* 0x000000ffffba7224 */ /* 0x000fce00078e007b */
[C---:B------:R-:W-:Y:S08]  /*6a10*/  HMMA.16816.F32 R156, R4.reuse, R20, R244 ;  /* 0x00000014049c723c */ /* 0x040ff000000018f4 */
[C---:B----4-:R-:W-:Y:S08]  /*6a20*/  HMMA.16816.F32 R164, R4.reuse, R16, R116 ;  /* 0x0000001004a4723c */ /* 0x050ff00000001874 */
[C---:B------:R-:W-:Y:S01]  /*6a30*/  HMMA.16816.F32 R112, R4.reuse, R12, R240 ;  /* 0x0000000c0470723c */ /* 0x040fe200000018f0 */
[----:B------:R-:W-:Y:S01]  /*6a40*/  MOV R170, R108 ;  /* 0x0000006c00aa7202 */ /* 0x000fe20000000f00 */
[----:B------:R-:W-:Y:S01]  /*6a50*/  IMAD.MOV.U32 R169, RZ, RZ, R109 ;  /* 0x000000ffffa97224 */ /* 0x000fe200078e006d */
[----:B------:R-:W-:Y:S01]  /*6a60*/  MOV R168, R110 ;  /* 0x0000006e00a87202 */ /* 0x000fe20000000f00 */
[----:B------:R1:W5:Y:S04]  /*6a70*/  LDL.LU R210, [R1+0x54] ;  /* 0x0000540001d27983 */ /* 0x0003680000300800 */
[C---:B------:R-:W-:Y:S01]  /*6a80*/  HMMA.16816.F32 R36, R4.reuse, R38, R160 ;  /* 0x000000260424723c */ /* 0x040fe200000018a0 */
[----:B------:R1:W5:Y:S04]  /*6a90*/  LDL.LU R209, [R1+0x50] ;  /* 0x0000500001d17983 */ /* 0x0003680000300800 */
[----:B------:R1:W5:Y:S02]  /*6aa0*/  LDL.LU R204, [R1+0x4c] ;  /* 0x00004c0001cc7983 */ /* 0x0003640000300800 */
[----:B------:R-:W-:Y:S01]  /*6ab0*/  MOV R162, R104 ;  /* 0x0000006800a27202 */ /* 0x000fe20000000f00 */
[----:B------:R-:W-:Y:S01]  /*6ac0*/  IMAD.MOV.U32 R161, RZ, RZ, R105 ;  /* 0x000000ffffa17224 */ /* 0x000fe200078e0069 */
[----:B------:R-:W-:Y:S01]  /*6ad0*/  MOV R160, R106 ;  /* 0x0000006a00a07202 */ /* 0x000fe20000000f00 */
[C---:B---3--:R-:W-:Y:S08]  /*6ae0*/  HMMA.16816.F32 R120, R4.reuse, R32, R124 ;  /* 0x000000200478723c */ /* 0x048ff0000000187c */
[----:B------:R-:W-:Y:S01]  /*6af0*/  HMMA.16816.F32 R116, R4, R14, R196 ;  /* 0x0000000e0474723c */ /* 0x000fe200000018c4 */
[----:B------:R-:W-:Y:S01]  /*6b00*/  LDSM.16.MT88.4 R12, [R207+0x15000] ;  /* 0x01500000cf0c783b */ /* 0x000fe20000004200 */
[----:B------:R-:W-:-:S03]  /*6b10*/  IMAD.MOV.U32 R163, RZ, RZ, R133 ;  /* 0x000000ffffa37224 */ /* 0x000fc600078e0085 */
[----:B------:R1:W5:Y:S03]  /*6b20*/  LDL.LU R137, [R1+0x48] ;  /* 0x0000480001897983 */ /* 0x0003660000300800 */
[C---:B------:R-:W-:Y:S01]  /*6b30*/  HMMA.16816.F32 R104, R4.reuse, R22, R232 ;  /* 0x000000160468723c */ /* 0x040fe200000018e8 */
[----:B------:R-:W3:Y:S07]  /*6b40*/  LDSM.16.MT88.4 R20, [R206+0x15000] ;  /* 0x01500000ce14783b */ /* 0x000eee0000004200 */
[----:B------:R-:W-:Y:S01]  /*6b50*/  HMMA.16816.F32 R124, R4, R34, R248 ;  /* 0x00000022047c723c */ /* 0x000fe200000018f8 */
[----:B------:R-:W4:Y:S01]  /*6b60*/  LDSM.16.MT88.4 R32, [R205+0x17000] ;  /* 0x01700000cd20783b */ /* 0x000f220000004200 */
[----:B------:R-:W-:-:S03]  /*6b70*/  IMAD.MOV.U32 R133, RZ, RZ, R111 ;  /* 0x000000ffff857224 */ /* 0x000fc600078e006f */
[----:B------:R1:W5:Y:S03]  /*6b80*/  LDL.LU R136, [R1+0x44] ;  /* 0x0000440001887983 */ /* 0x0003660000300800 */
[C---:B------:R-:W-:Y:S01]  /*6b90*/  HMMA.16816.F32 R108, R4.reuse, R18, R200 ;  /* 0x00000012046c723c */ /* 0x040fe200000018c8 */
[----:B------:R-:W1:Y:S07]  /*6ba0*/  LDSM.16.MT88.4 R16, [R208+0x15000] ;  /* 0x01500000d010783b */ /* 0x000e6e0000004200 */
[C---:B--2---:R-:W-:Y:S08]  /*6bb0*/  HMMA.16816.F32 R248, R4.reuse, R28, R180 ;  /* 0x0000001c04f8723c */ /* 0x044ff000000018b4 */
[C---:B------:R-:W-:Y:S01]  /*6bc0*/  HMMA.16816.F32 R240, R4.reuse, R30, R172 ;  /* 0x0000001e04f0723c */ /* 0x040fe200000018ac */
[----:B------:R-:W2:Y:S07]  /*6bd0*/  LDSM.16.MT88.4 R28, [R206+0x17000] ;  /* 0x01700000ce1c783b */ /* 0x000eae0000004200 */
[C---:B------:R-:W-:Y:S07]  /*6be0*/  HMMA.16816.F32 R232, R4.reuse, R24, R144 ;  /* 0x0000001804e8723c */ /* 0x040fee0000001890 */
[----:B------:R-:W-:Y:S01]  /*6bf0*/  MOV R144, R0 ;  /* 0x0000000000907202 */ /* 0x000fe20000000f00 */
[----:B------:R-:W-:Y:S01]  /*6c00*/  HMMA.16816.F32 R196, R4, R26, R128 ;  /* 0x0000001a04c4723c */ /* 0x000fe20000001880 */
[----:B------:R-:W-:Y:S01]  /*6c10*/  FFMA.FTZ R0, R252, c[0x0][0x23c], -R8 ;  /* 0x00008f00fc007a23 */ /* 0x000fe20000010808 */
[----:B------:R-:W-:Y:S01]  /*6c20*/  MOV R24, R178 ;  /* 0x000000b200187202 */ /* 0x000fe20000000f00 */
[----:B------:R-:W-:Y:S01]  /*6c30*/  IMAD.MOV.U32 R25, RZ, RZ, R179 ;  /* 0x000000ffff197224 */ /* 0x000fe200078e00b3 */
[----:B------:R-:W-:Y:S01]  /*6c40*/  MOV R146, R184 ;  /* 0x000000b800927202 */ /* 0x000fe20000000f00 */
[----:B------:R-:W-:-:S02]  /*6c50*/  IMAD.MOV.U32 R145, RZ, RZ, R186 ;  /* 0x000000ffff917224 */ /* 0x000fc400078e00ba */
[----:B------:R-:W-:Y:S01]  /*6c60*/  MOV R131, R187 ;  /* 0x000000bb00837202 */ /* 0x000fe20000000f00 */
[----:B---3--:R-:W-:Y:S01]  /*6c70*/  HMMA.16816.F32 R200, R4, R20, R96 ;  /* 0x0000001404c8723c */ /* 0x008fe20000001860 */
[----:B------:R3:W-:Y:S01]  /*6c80*/  MUFU.EX2 R97, R0 ;  /* 0x0000000000617308 */ /* 0x0007e20000000800 */
[----:B------:R-:W-:Y:S01]  /*6c90*/  IMAD.MOV.U32 R147, RZ, RZ, R185 ;  /* 0x000000ffff937224 */ /* 0x000fe200078e00b9 */
[----:B------:R-:W-:Y:S01]  /*6ca0*/  MOV R27, R145 ;  /* 0x00000091001b7202 */ /* 0x000fe20000000f00 */
[----:B------:R-:W-:-:S03]  /*6cb0*/  IMAD.MOV.U32 R26, RZ, RZ, R144 ;  /* 0x000000ffff1a7224 */ /* 0x000fc600078e0090 */
[----:B------:R-:W-:Y:S01]  /*6cc0*/  MOV R128, R147 ;  /* 0x0000009300807202 */ /* 0x000fe20000000f00 */
[----:B----4-:R-:W-:Y:S01]  /*6cd0*/  HMMA.16816.F32 R172, R4, R32, R56 ;  /* 0x0000002004ac723c */ /* 0x010fe20000001838 */
[----:B------:R-:W-:Y:S02]  /*6ce0*/  IMAD.MOV.U32 R98, RZ, RZ, R27 ;  /* 0x000000ffff627224 */ /* 0x000fe400078e001b */
[----:B------:R-:W-:-:S05]  /*6cf0*/  MOV R99, R128 ;  /* 0x0000008000637202 */ /* 0x000fca0000000f00 */
[C---:B------:R-:W-:Y:S01]  /*6d00*/  HMMA.16816.F32 R244, R4.reuse, R42, R192 ;  /* 0x0000002a04f4723c */ /* 0x040fe200000018c0 */
[----:B---3--:R-:W-:Y:S02]  /*6d10*/  FFMA.FTZ R0, R131, c[0x0][0x23c], -R8 ;  /* 0x00008f0083007a23 */ /* 0x008fe40000010808 */
[----:B------:R-:W-:Y:S02]  /*6d20*/  IMAD.MOV.U32 R131, RZ, RZ, R146 ;  /* 0x000000ffff837224 */ /* 0x000fe400078e0092 */
[----:B------:R3:W4:Y:S01]  /*6d30*/  MUFU.EX2 R56, R0 ;  /* 0x0000000000387308 */ /* 0x0007220000000800 */
[----:B------:R-:W-:Y:S01]  /*6d40*/  LDSM.16.MT88.4 R144, [R205+0x11800] ;  /* 0x01180000cd90783b */ /* 0x000fe20000004200 */
[----:B------:R-:W-:Y:S01]  /*6d50*/  MOV R42, R176 ;  /* 0x000000b0002a7202 */ /* 0x000fe20000000f00 */
[----:B------:R-:W-:Y:S01]  /*6d60*/  IMAD.MOV.U32 R43, RZ, RZ, R177 ;  /* 0x000000ffff2b7224 */ /* 0x000fe200078e00b1 */
[C---:B------:R-:W-:Y:S01]  /*6d70*/  HMMA.16816.F32 R192, R4.reuse, R22, R88 ;  /* 0x0000001604c0723c */ /* 0x040fe20000001858 */
[----:B------:R-:W2:Y:S02]  /*6d80*/  LDSM.16.MT88.4 R20, [R208+0x17000] ;  /* 0x01700000d014783b */ /* 0x000ea40000004200 */
[----:B------:R-:W-:Y:S01]  /*6d90*/  IMAD.MOV.U32 R129, RZ, RZ, R42 ;  /* 0x000000ffff817224 */ /* 0x000fe200078e002a */
[----:B------:R-:W-:Y:S01]  /*6da0*/  MOV R130, R43 ;  /* 0x0000002b00827202 */ /* 0x000fe20000000f00 */
[----:B------:R-:W-:Y:S01]  /*6db0*/  IMAD.MOV.U32 R42, RZ, RZ, R168 ;  /* 0x000000ffff2a7224 */ /* 0x000fe200078e00a8 */
[----:B------:R-:W-:Y:S01]  /*6dc0*/  MOV R43, R169 ;  /* 0x000000a9002b7202 */ /* 0x000fe20000000f00 */
[----:B------:R-:W-:Y:S01]  /*6dd0*/  IMAD.MOV.U32 R168, RZ, RZ, R160 ;  /* 0x000000ffffa87224 */ /* 0x000fe200078e00a0 */
[----:B------:R-:W-:Y:S01]  /*6de0*/  HMMA.16816.F32 R180, R4, R12, R68 ;  /* 0x0000000c04b4723c */ /* 0x000fe20000001844 */
[----:B------:R-:W-:Y:S01]  /*6df0*/  IMAD.MOV.U32 R160, RZ, RZ, R139 ;  /* 0x000000ffffa07224 */ /* 0x000fe200078e008b */
[----:B------:R-:W-:Y:S01]  /*6e00*/  MOV R169, R161 ;  /* 0x000000a100a97202 */ /* 0x000fe20000000f00 */
[----:B------:R-:W-:Y:S01]  /*6e10*/  IMAD.MOV.U32 R90, RZ, RZ, R135 ;  /* 0x000000ffff5a7224 */ /* 0x000fe200078e0087 */
[----:B------:R-:W-:Y:S01]  /*6e20*/  MOV R161, R138 ;  /* 0x0000008a00a17202 */ /* 0x000fe20000000f00 */
[----:B---3--:R-:W-:-:S02]  /*6e30*/  FFMA.FTZ R0, R24, c[0x0][0x23c], -R8 ;  /* 0x00008f0018007a23 */ /* 0x008fc40000010808 */
[----:B------:R-:W-:Y:S01]  /*6e40*/  IMAD.MOV.U32 R128, RZ, RZ, R129 ;  /* 0x000000ffff807224 */ /* 0x000fe200078e0081 */
[C---:B------:R-:W-:Y:S01]  /*6e50*/  HMMA.16816.F32 R176, R4.reuse, R14, R64 ;  /* 0x0000000e04b0723c */ /* 0x040fe20000001840 */
[----:B------:R-:W3:Y:S01]  /*6e60*/  LDSM.16.MT88.4 R12, [R207+0x17000] ;  /* 0x01700000cf0c783b */ /* 0x000ee20000004200 */
[----:B------:R4:W-:Y:S01]  /*6e70*/  MUFU.EX2 R252, R0 ;  /* 0x0000000000fc7308 */ /* 0x0009e20000000800 */
[----:B------:R-:W-:Y:S01]  /*6e80*/  MOV R129, R130 ;  /* 0x0000008200817202 */ /* 0x000fe20000000f00 */
[----:B------:R-:W-:Y:S01]  /*6e90*/  IMAD.MOV.U32 R68, RZ, RZ, R160 ;  /* 0x000000ffff447224 */ /* 0x000fe200078e00a0 */
[----:B------:R-:W-:Y:S02]  /*6ea0*/  MOV R71, R169 ;  /* 0x000000a900477202 */ /* 0x000fe40000000f00 */
[----:B------:R-:W-:Y:S01]  /*6eb0*/  IMAD.MOV.U32 R67, RZ, RZ, R42 ;  /* 0x000000ffff437224 */ /* 0x000fe200078e002a */
[C---:B------:R-:W-:Y:S07]  /*6ec0*/  HMMA.16816.F32 R236, R4.reuse, R40, R236 ;  /* 0x0000002804ec723c */ /* 0x040fee00000018ec */
        /* <DEDUP_REMOVED lines=23> */
[----:B------:R-:W2:Y:S01]  /*7040*/  LDSM.16.MT88.4 R40, [R205+0x13800] ;  /* 0x01380000cd28783b */ /* 0x000ea20000004200 */
[----:B-1----:R-:W-:Y:S01]  /*7050*/  FFMA.FTZ R0, R9, c[0x0][0x23c], -R2 ;  /* 0x00008f0009007a23 */ /* 0x002fe20000010802 */
[----:B------:R-:W-:Y:S01]  /*7060*/  MOV R96, R25 ;  /* 0x0000001900607202 */ /* 0x000fe20000000f00 */
[C---:B------:R-:W-:Y:S01]  /*7070*/  HMMA.16816.F32 R28, R4.reuse, R30, R48 ;  /* 0x0000001e041c723c */ /* 0x040fe20000001830 */
[----:B------:R-:W1:Y:S01]  /*7080*/  LDSM.16.MT88.4 R48, [R206+0x13800] ;  /* 0x01380000ce30783b */ /* 0x000e620000004200 */
[----:B------:R4:W-:Y:S01]  /*7090*/  MUFU.EX2 R138, R0 ;  /* 0x00000000008a7308 */ /* 0x0009e20000000800 */
[----:B------:R-:W-:Y:S01]  /*70a0*/  MOV R82, R163 ;  /* 0x000000a300527202 */ /* 0x000fe20000000f00 */
[----:B------:R-:W-:Y:S01]  /*70b0*/  IMAD.MOV.U32 R83, RZ, RZ, R152 ;  /* 0x000000ffff537224 */ /* 0x000fe200078e0098 */
[----:B------:R-:W-:Y:S01]  /*70c0*/  MOV R80, R161 ;  /* 0x000000a100507202 */ /* 0x000fe20000000f00 */
[----:B------:R-:W-:Y:S01]  /*70d0*/  IMAD.MOV.U32 R81, RZ, RZ, R162 ;  /* 0x000000ffff517224 */ /* 0x000fe200078e00a2 */
[----:B------:R-:W-:Y:S01]  /*70e0*/  MOV R91, R153 ;  /* 0x00000099005b7202 */ /* 0x000fe20000000f00 */
[C---:B------:R-:W-:Y:S01]  /*70f0*/  HMMA.16816.F32 R8, R4.reuse, R20, R44 ;  /* 0x000000140408723c */ /* 0x040fe2000000182c */
[----:B------:R-:W-:Y:S01]  /*7100*/  IMAD.MOV.U32 R76, RZ, RZ, R168 ;  /* 0x000000ffff4c7224 */ /* 0x000fe200078e00a8 */
[----:B------:R-:W-:Y:S01]  /*7110*/  LDSM.16.MT88.4 R160, [R208+0x11800] ;  /* 0x01180000d0a0783b */ /* 0x000fe20000004200 */
[----:B------:R-:W-:Y:S01]  /*7120*/  IMAD.MOV.U32 R88, RZ, RZ, R154 ;  /* 0x000000ffff587224 */ /* 0x000fe200078e009a */
[----:B------:R-:W-:Y:S01]  /*7130*/  MOV R89, R155 ;  /* 0x0000009b00597202 */ /* 0x000fe20000000f00 */
[----:B------:R-:W-:Y:S01]  /*7140*/  IMAD.MOV.U32 R70, RZ, RZ, R170 ;  /* 0x000000ffff467224 */ /* 0x000fe200078e00aa */
[----:B------:R-:W-:Y:S01]  /*7150*/  MOV R69, R171 ;  /* 0x000000ab00457202 */ /* 0x000fe20000000f00 */
[----:B------:R-:W-:Y:S01]  /*7160*/  LDSM.16.MT88.4 R152, [R206+0x11800] ;  /* 0x01180000ce98783b */ /* 0x000fe20000004200 */
[----:B------:R-:W-:Y:S01]  /*7170*/  HMMA.16816.F32 R32, R4, R34, R60 ;  /* 0x000000220420723c */ /* 0x000fe2000000183c */
[----:B----4-:R-:W-:-:S02]  /*7180*/  FFMA.FTZ R0, R26, c[0x0][0x23c], -R2 ;  /* 0x00008f001a007a23 */ /* 0x010fc40000010802 */
[----:B------:R-:W-:Y:S02]  /*7190*/  LDSM.16.MT88.4 R168, [R207+0x11800] ;  /* 0x01180000cfa8783b */ /* 0x000fe40000004200 */
[----:B------:R4:W1:Y:S02]  /*71a0*/  MUFU.EX2 R135, R0 ;  /* 0x0000000000877308 */ /* 0x0008640000000800 */
[----:B------:R-:W-:Y:S01]  /*71b0*/  IMAD.MOV.U32 R61, RZ, RZ, R82 ;  /* 0x000000ffff3d7224 */ /* 0x000fe200078e0052 */
[C---:B------:R-:W-:Y:S01]  /*71c0*/  HMMA.16816.F32 R24, R4.reuse, R22, R72 ;  /* 0x000000160418723c */ /* 0x040fe20000001848 */
[----:B------:R-:W-:Y:S01]  /*71d0*/  MOV R60, R83 ;  /* 0x00000053003c7202 */ /* 0x000fe20000000f00 */
[----:B------:R-:W-:Y:S01]  /*71e0*/  IMAD.MOV.U32 R63, RZ, RZ, R80 ;  /* 0x000000ffff3f7224 */ /* 0x000fe200078e0050 */
[----:B------:R-:W-:Y:S01]  /*71f0*/  MOV R62, R81 ;  /* 0x00000051003e7202 */ /* 0x000fe20000000f00 */
[----:B------:R-:W-:Y:S04]  /*7200*/  LDSM.16.MT88.4 R72, [R205+0x15800] ;  /* 0x01580000cd48783b */ /* 0x000fe80000004200 */
[----:B---3--:R-:W-:Y:S01]  /*7210*/  HMMA.16816.F32 R20, R4, R12, R92 ;  /* 0x0000000c0414723c */ /* 0x008fe2000000185c */
[----:B------:R-:W-:Y:S01]  /*7220*/  LDSM.16.MT88.4 R80, [R206+0x15800] ;  /* 0x01580000ce50783b */ /* 0x000fe20000004200 */
[--C-:B----4-:R-:W-:Y:S01]  /*7230*/  FFMA.FTZ R0, R98, c[0x0][0x23c], -R2.reuse ;  /* 0x00008f0062007a23 */ /* 0x110fe20000010802 */
[----:B------:R-:W-:Y:S01]  /*7240*/  MOV R98, R99 ;  /* 0x0000006300627202 */ /* 0x000fe20000000f00 */
[----:B------:R-:W-:-:S04]  /*7250*/  FFMA.FTZ R2, R67, c[0x0][0x23c], -R2 ;  /* 0x00008f0043027a23 */ /* 0x000fc80000010802 */
[----:B------:R-:W-:Y:S01]  /*7260*/  HMMA.16816.F32 R12, R4, R14, R84 ;  /* 0x0000000e040c723c */ /* 0x000fe20000001854 */
[----:B------:R-:W3:Y:S01]  /*7270*/  LDSM.16.MT88.4 R64, [R207+0x13800] ;  /* 0x01380000cf40783b */ /* 0x000ee20000004200 */
[----:B------:R-:W-:Y:S01]  /*7280*/  IMAD.MOV.U32 R99, RZ, RZ, R128 ;  /* 0x000000ffff637224 */ /* 0x000fe200078e0080 */
[----:B------:R-:W-:Y:S01]  /*7290*/  MOV R128, R129 ;  /* 0x0000008100807202 */ /* 0x000fe20000000f00 */
[----:B------:R-:W-:Y:S01]  /*72a0*/  IMAD.MOV.U32 R129, RZ, RZ, R130 ;  /* 0x000000ffff817224 */ /* 0x000fe200078e0082 */
[----:B------:R-:W-:Y:S01]  /*72b0*/  MOV R130, R134 ;  /* 0x0000008600827202 */ /* 0x000fe20000000f00 */
        /* <DEDUP_REMOVED lines=8> */
[----:B------:R-:W2:Y:S01]  /*7340*/  LDSM.16.MT88.4 R56, [R208+0x13800] ;  /* 0x01380000d038783b */ /* 0x000ea20000004200 */
[----:B------:R-:W-:Y:S01]  /*7350*/  F2FP.PACK_AB R128, R4, R5 ;  /* 0x000000050480723e */ /* 0x000fe200000000ff */
[----:B------:R-:W-:Y:S01]  /*7360*/  IMAD.MOV.U32 R93, RZ, RZ, R90 ;  /* 0x000000ffff5d7224 */ /* 0x000fe200078e005a */
[----:B-1----:R-:W-:Y:S01]  /*7370*/  F2FP.PACK_AB R129, R135, R138 ;  /* 0x0000008a8781723e */ /* 0x002fe200000000ff */
[----:B------:R-:W-:Y:S01]  /*7380*/  IMAD.MOV.U32 R6, RZ, RZ, R98 ;  /* 0x000000ffff067224 */ /* 0x000fe200078e0062 */
[----:B------:R-:W-:-:S02]  /*7390*/  F2FP.PACK_AB R130, R139, R252 ;  /* 0x000000fc8b82723e */ /* 0x000fc400000000ff */
[----:B------:R-:W-:Y:S01]  /*73a0*/  MOV R92, R91 ;  /* 0x0000005b005c7202 */ /* 0x000fe20000000f00 */
[----:B----4-:R-:W-:Y:S01]  /*73b0*/  IMAD.MOV.U32 R0, RZ, RZ, R133 ;  /* 0x000000ffff007224 */ /* 0x010fe200078e0085 */
[----:B------:R-:W-:Y:S01]  /*73c0*/  MOV R94, R89 ;  /* 0x00000059005e7202 */ /* 0x000fe20000000f00 */
[----:B------:R-:W1:Y:S01]  /*73d0*/  MUFU.EX2 R133, R2 ;  /* 0x0000000200857308 */ /* 0x000e620000000800 */
[----:B------:R-:W-:Y:S01]  /*73e0*/  MOV R7, R99 ;  /* 0x0000006300077202 */ /* 0x000fe20000000f00 */
[----:B------:R-:W4:Y:S01]  /*73f0*/  LDSM.16.MT88.4 R88, [R208+0x15800] ;  /* 0x01580000d058783b */ /* 0x000f220000004200 */
[----:B-1----:R-:W-:Y:S02]  /*7400*/  F2FP.PACK_AB R131, R133, R134 ;  /* 0x000000868583723e */ /* 0x002fe400000000ff */
[----:B------:R-:W-:Y:S02]  /*7410*/  MOV R2, R96 ;  /* 0x0000006000027202 */ /* 0x000fe40000000f00 */
[----:B------:R-:W1:Y:S03]  /*7420*/  LDSM.16.MT88.4 R96, [R207+0x15800] ;  /* 0x01580000cf60783b */ /* 0x000e660000004200 */
[C---:B------:R-:W-:Y:S08]  /*7430*/  HMMA.16816.F32 R140, R128.reuse, R144, R140 ;  /* 0x00000090808c723c */ /* 0x040ff0000000188c */
[C---:B------:R-:W-:Y:S08]  /*7440*/  HMMA.16816.F32 R144, R128.reuse, R146, R36 ;  /* 0x000000928090723c */ /* 0x040ff00000001824 */
[C---:B--2---:R-:W-:Y:S01]  /*7450*/  HMMA.16816.F32 R36, R128.reuse, R40, R112 ;  /* 0x000000288024723c */ /* 0x044fe20000001870 */
[----:B------:R-:W-:Y:S07]  /*7460*/  LDSM.16.MT88.4 R112, [R206+0x17800] ;  /* 0x01780000ce70783b */ /* 0x000fee0000004200 */
[C---:B------:R-:W-:Y:S01]  /*7470*/  HMMA.16816.F32 R44, R128.reuse, R48, R120 ;  /* 0x00000030802c723c */ /* 0x040fe20000001878 */
[----:B------:R-:W-:Y:S07]  /*7480*/  LDSM.16.MT88.4 R120, [R208+0x17800] ;  /* 0x01780000d078783b */ /* 0x000fee0000004200 */
[C---:B------:R-:W-:Y:S07]  /*7490*/  HMMA.16816.F32 R40, R128.reuse, R42, R116 ;  /* 0x0000002a8028723c */ /* 0x040fee0000001874 */
[----:B------:R-:W-:Y:S01]  /*74a0*/  IMAD.MOV.U32 R118, RZ, RZ, R60 ;  /* 0x000000ffff767224 */ /* 0x000fe200078e003c */
[----:B------:R-:W-:Y:S01]  /*74b0*/  HMMA.16816.F32 R48, R128, R50, R124 ;  /* 0x000000328030723c */ /* 0x000fe2000000187c */
[----:B------:R-:W-:-:S02]  /*74c0*/  MOV R119, R61 ;  /* 0x0000003d00777202 */ /* 0x000fc40000000f00 */
[----:B------:R-:W-:Y:S02]  /*74d0*/  MOV R117, R95 ;  /* 0x0000005f00757202 */ /* 0x000fe40000000f00 */
[----:B------:R-:W-:Y:S02]  /*74e0*/  MOV R116, R94 ;  /* 0x0000005e00747202 */ /* 0x000fe40000000f00 */
[----:B------:R-:W-:Y:S01]  /*74f0*/  MOV R125, R62 ;  /* 0x0000003e007d7202 */ /* 0x000fe20000000f00 */
[----:B------:R-:W-:Y:S01]  /*7500*/  IMAD.MOV.U32 R124, RZ, RZ, R63 ;  /* 0x000000ffff7c7224 */ /* 0x000fe200078e003f */
[----:B------:R-:W-:Y:S01]  /*7510*/  MOV R127, R2 ;  /* 0x00000002007f7202 */ /* 0x000fe20000000f00 */
[----:B---3--:R-:W-:Y:S01]  /*7520*/  HMMA.16816.F32 R60, R128, R64, R248 ;  /* 0x00000040803c723c */ /* 0x008fe200000018f8 */
[----:B------:R-:W-:Y:S01]  /*7530*/  MOV R2, R92 ;  /* 0x0000005c00027202 */ /* 0x000fe20000000f00 */
[----:B------:R-:W-:-:S05]  /*7540*/  IMAD.MOV.U32 R126, RZ, RZ, R93 ;  /* 0x000000ffff7e7224 */ /* 0x000fca00078e005d */
[----:B------:R-:W-:Y:S01]  /*7550*/  MOV R249, R69 ;  /* 0x0000004500f97202 */ /* 0x000fe20000000f00 */
        /* <DEDUP_REMOVED lines=9> */
[----:B------:R-:W-:Y:S02]  /*75f0*/  FADD.FTZ R0, R0, R241 ;  /* 0x000000f100007221 */ /* 0x000fe40000010000 */
[----:B------:R-:W-:Y:S02]  /*7600*/  FADD.FTZ R2, R2, R240 ;  /* 0x000000f002027221 */ /* 0x000fe40000010000 */
[----:B------:R-:W-:Y:S01]  /*7610*/  FADD.FTZ R0, R243, R0 ;  /* 0x00000000f3007221 */ /* 0x000fe20000010000 */
[----:B------:R-:W-:Y:S01]  /*7620*/  MOV R237, R6 ;  /* 0x0000000600ed7202 */ /* 0x000fe20000000f00 */
[----:B------:R-:W-:Y:S01]  /*7630*/  FADD.FTZ R2, R242, R2 ;  /* 0x00000002f2027221 */ /* 0x000fe20000010000 */
[----:B------:R-:W-:Y:S01]  /*7640*/  HMMA.16816.F32 R56, R128, R58, R244 ;  /* 0x0000003a8038723c */ /* 0x000fe200000018f4 */
[----:B------:R-:W-:Y:S01]  /*7650*/  FADD.FTZ R0, R117, R0 ;  /* 0x0000000075007221 */ /* 0x000fe20000010000 */
[----:B------:R-:W-:Y:S01]  /*7660*/  MOV R236, R7 ;  /* 0x0000000700ec7202 */ /* 0x000fe20000000f00 */
[----:B------:R-:W-:Y:S01]  /*7670*/  FADD.FTZ R2, R116, R2 ;  /* 0x0000000274027221 */ /* 0x000fe20000010000 */
[----:B------:R-:W-:Y:S01]  /*7680*/  MOV R239, R4 ;  /* 0x0000000400ef7202 */ /* 0x000fe20000000f00 */
[----:B------:R-:W-:-:S02]  /*7690*/  FADD.FTZ R0, R119, R0 ;  /* 0x0000000077007221 */ /* 0x000fc40000010000 */
[----:B------:R-:W-:Y:S01]  /*76a0*/  FADD.FTZ R2, R118, R2 ;  /* 0x0000000276027221 */ /* 0x000fe20000010000 */
[----:B------:R-:W-:Y:S01]  /*76b0*/  MOV R245, R86 ;  /* 0x0000005600f57202 */ /* 0x000fe20000000f00 */
[----:B------:R-:W-:Y:S01]  /*76c0*/  FADD.FTZ R0, R249, R0 ;  /* 0x00000000f9007221 */ /* 0x000fe20000010000 */
[----:B------:R-:W-:Y:S01]  /*76d0*/  MOV R246, R85 ;  /* 0x0000005500f67202 */ /* 0x000fe20000000f00 */
[----:B------:R-:W-:Y:S01]  /*76e0*/  FADD.FTZ R2, R248, R2 ;  /* 0x00000002f8027221 */ /* 0x000fe20000010000 */
[----:B------:R-:W-:Y:S01]  /*76f0*/  HMMA.16816.F32 R156, R128, R160, R156 ;  /* 0x000000a0809c723c */ /* 0x000fe2000000189c */
[----:B------:R-:W-:Y:S02]  /*7700*/  FADD.FTZ R0, R251, R0 ;  /* 0x00000000fb007221 */ /* 0x000fe40000010000 */
[----:B------:R-:W-:Y:S02]  /*7710*/  FADD.FTZ R2, R250, R2 ;  /* 0x00000002fa027221 */ /* 0x000fe40000010000 */
[----:B------:R-:W-:-:S02]  /*7720*/  FADD.FTZ R0, R125, R0 ;  /* 0x000000007d007221 */ /* 0x000fc40000010000 */
[----:B------:R-:W-:Y:S01]  /*7730*/  FADD.FTZ R2, R124, R2 ;  /* 0x000000027c027221 */ /* 0x000fe20000010000 */
[C---:B------:R-:W-:Y:S01]  /*7740*/  HMMA.16816.F32 R160, R128.reuse, R162, R104 ;  /* 0x000000a280a0723c */ /* 0x040fe20000001868 */
[----:B------:R-:W-:Y:S01]  /*7750*/  FADD.FTZ R0, R127, R0 ;  /* 0x000000007f007221 */ /* 0x000fe20000010000 */
[----:B------:R-:W2:Y:S01]  /*7760*/  LDSM.16.MT88.4 R104, [R205+0x17800] ;  /* 0x01780000cd68783b */ /* 0x000ea20000004200 */
[----:B------:R-:W-:Y:S02]  /*7770*/  IMAD.MOV.U32 R244, RZ, RZ, R87 ;  /* 0x000000fffff47224 */ /* 0x000fe400078e0057 */
[----:B------:R-:W-:Y:S02]  /*7780*/  FADD.FTZ R2, R126, R2 ;  /* 0x000000027e027221 */ /* 0x000fe40000010000 */
[----:B------:R-:W-:Y:S01]  /*7790*/  IMAD.MOV.U32 R247, RZ, RZ, R84 ;  /* 0x000000fffff77224 */ /* 0x000fe200078e0054 */
[----:B------:R-:W-:Y:S01]  /*77a0*/  HMMA.16816.F32 R148, R128, R152, R148 ;  /* 0x000000988094723c */ /* 0x000fe20000001894 */
[----:B------:R-:W-:-:S02]  /*77b0*/  FADD.FTZ R0, R245, R0 ;  /* 0x00000000f5007221 */ /* 0x000fc40000010000 */
[----:B------:R-:W-:Y:S02]  /*77c0*/  FADD.FTZ R2, R244, R2 ;  /* 0x00000002f4027221 */ /* 0x000fe40000010000 */
[----:B------:R-:W-:Y:S02]  /*77d0*/  FADD.FTZ R0, R247, R0 ;  /* 0x00000000f7007221 */ /* 0x000fe40000010000 */
[----:B------:R-:W-:Y:S01]  /*77e0*/  IMAD.MOV.U32 R238, RZ, RZ, R5 ;  /* 0x000000ffffee7224 */ /* 0x000fe200078e0005 */
[----:B------:R-:W-:Y:S01]  /*77f0*/  HMMA.16816.F32 R164, R128, R168, R164 ;  /* 0x000000a880a4723c */ /* 0x000fe200000018a4 */
[----:B------:R-:W-:Y:S01]  /*7800*/  FADD.FTZ R2, R246, R2 ;  /* 0x00000002f6027221 */ /* 0x000fe20000010000 */
[----:B------:R-:W3:Y:S01]  /*7810*/  LDSM.16.MT88.4 R4, [R207+0x17800] ;  /* 0x01780000cf04783b */ /* 0x000ee20000004200 */
        /* <DEDUP_REMOVED lines=12> */
[----:B------:R1:W-:Y:S01]  /*78e0*/  STL [R1+0x4], R0 ;  /* 0x0000040001007387 */ /* 0x0003e20000100800 */
[C---:B------:R-:W-:Y:S03]  /*78f0*/  HMMA.16816.F32 R68, R128.reuse, R72, R232 ;  /* 0x000000488044723c */ /* 0x040fe600000018e8 */
[----:B------:R2:W-:Y:S05]  /*7900*/  STL [R1], R2 ;  /* 0x0000000201007387 */ /* 0x0005ea0000100800 */
[C---:B------:R-:W-:Y:S08]  /*7910*/  HMMA.16816.F32 R76, R128.reuse, R80, R200 ;  /* 0x00000050804c723c */ /* 0x040ff000000018c8 */
[C---:B----4-:R-:W-:Y:S08]  /*7920*/  HMMA.16816.F32 R84, R128.reuse, R88, R188 ;  /* 0x000000588054723c */ /* 0x050ff000000018bc */
[C---:B-1----:R-:W-:Y:S08]  /*7930*/  HMMA.16816.F32 R92, R128.reuse, R96, R180 ;  /* 0x00000060805c723c */ /* 0x042ff000000018b4 */
        /* <DEDUP_REMOVED lines=10> */
[C---:B---3--:R-:W-:Y:S08]  /*79e0*/  HMMA.16816.F32 R124, R128.reuse, R4, R20 ;  /* 0x00000004807c723c */ /* 0x048ff00000001814 */
[----:B------:R-:W-:Y:S01]  /*79f0*/  HMMA.16816.F32 R128, R128, R6, R12 ;  /* 0x000000068080723c */ /* 0x000fe2000000180c */
[----:B------:R-:W-:Y:S07]  /*7a00*/  @!P0 BRA `(.L_x_829) ;  /* 0x0000454000008947 */ /* 0x000fee0003800000 */
[----:B------:R-:W2:Y:S01]  /*7a10*/  LDL.64 R246, [R1+0x8] ;  /* 0x0000080001f67983 */ /* 0x000ea20000100a00 */
[----:B------:R-:W-:Y:S01]  /*7a20*/  IMAD.U32 R6, RZ, RZ, UR21 ;  /* 0x00000015ff067e24 */ /* 0x000fe2000f8e00ff */
[----:B------:R-:W-:Y:S01]  /*7a30*/  ULDC.64 UR4, c[0x0][0x1a0] ;  /* 0x0000680000047ab9 */ /* 0x000fe20000000a00 */
[----:B------:R-:W-:Y:S01]  /*7a40*/  IMAD.U32 R4, RZ, RZ, UR21 ;  /* 0x00000015ff047e24 */ /* 0x000fe2000f8e00ff */
[----:B------:R-:W3:Y:S01]  /*7a50*/  LDL R238, [R1+0x18] ;  /* 0x0000180001ee7983 */ /* 0x000ee20000100800 */
[----:B------:R-:W-:Y:S01]  /*7a60*/  IMAD.U32 R2, RZ, RZ, UR22 ;  /* 0x00000016ff027e24 */ /* 0x000fe2000f8e00ff */
[----:B------:R-:W-:Y:S01]  /*7a70*/  ULEA.HI.SX32 UR12, UR8, 0xfffffffe, 0x1a ;  /* 0xfffffffe080c7891 */ /* 0x000fe2000f8fd23f */
[----:B------:R-:W-:Y:S01]  /*7a80*/  IMAD.U32 R0, RZ, RZ, UR26 ;  /* 0x0000001aff007e24 */ /* 0x000fe2000f8e00ff */
[----:B------:R-:W4:Y:S01]  /*7a90*/  LDL R237, [R1+0x1c] ;  /* 0x00001c0001ed7983 */ /* 0x000f220000100800 */
[----:B------:R-:W-:Y:S01]  /*7aa0*/  IMAD.MOV.U32 R134, RZ, RZ, R3 ;  /* 0x000000ffff867224 */ /* 0x000fe200078e0003 */
[----:B------:R-:W-:Y:S01]  /*7ab0*/  UMOV UR15, URZ ;  /* 0x0000003f000f7c82 */ /* 0x000fe20008000000 */
[----:B------:R-:W-:Y:S01]  /*7ac0*/  IMAD.MOV.U32 R133, RZ, RZ, R132 ;  /* 0x000000ffff857224 */ /* 0x000fe200078e0084 */
[----:B------:R-:W3:Y:S01]  /*7ad0*/  LDL R239, [R1+0x30] ;  /* 0x0000300001ef7983 */ /* 0x000ee20000100800 */
[--C-:B-----5:R-:W-:Y:S01]  /*7ae0*/  SHF.R.S32.HI R233, RZ, 0x1f, R136.reuse ;  /* 0x0000001fffe97819 */ /* 0x120fe20000011488 */
[----:B------:R-:W-:Y:S01]  /*7af0*/  IMAD.MOV.U32 R232, RZ, RZ, R136 ;  /* 0x000000ffffe87224 */ /* 0x000fe200078e0088 */
[----:B------:R-:W-:-:S02]  /*7b00*/  ULEA.HI.SX32 UR8, UR8, 0xfffffffd, 0x1a ;  /* 0xfffffffd08087891 */ /* 0x000fc4000f8fd23f */
[----:B------:R-:W-:Y:S01]  /*7b10*/  USHF.L.U32 UR14, UR4, 0x4, URZ ;  /* 0x00000004040e7899 */ /* 0x000fe2000800063f */
[----:B--2---:R-:W-:-:S04]  /*7b20*/  IMAD.WIDE.U32 R6, R6, c[0x0][0x1b0], R246 ;  /* 0x00006c0006067a25 */ /* 0x004fc800078e00f6 */
[----:B------:R-:W-:Y:S01]  /*7b30*/  IMAD.WIDE.U32 R4, R4, c[0x0][0x1b8], R246 ;  /* 0x00006e0004047a25 */ /* 0x000fe200078e00f6 */
[----:B------:R-:W-:-:S04]  /*7b40*/  IADD3 R242, P1, R6, UR24, RZ ;  /* 0x0000001806f27c10 */ /* 0x000fc8000ff3e0ff */
[----:B------:R-:W-:Y:S02]  /*7b50*/  IADD3 R240, P0, R4, UR28, RZ ;  /* 0x0000001c04f07c10 */ /* 0x000fe4000ff1e0ff */
[----:B------:R-:W-:Y:S01]  /*7b60*/  IADD3.X R2, R2, UR11, R7, P1, !PT ;  /* 0x0000000b02027c10 */ /* 0x000fe20008ffe407 */
[----:B------:R-:W-:Y:S01]  /*7b70*/  USHF.L.U64.HI UR11, UR4, 0x4, UR5 ;  /* 0x00000004040b7899 */ /* 0x000fe20008010205 */
[----:B------:R-:W-:Y:S02]  /*7b80*/  IADD3.X R4, R0, UR7, R5, P0, !PT ;  /* 0x0000000700047c10 */ /* 0x000fe400087fe405 */
[----:B------:R-:W-:Y:S02]  /*7b90*/  LEA R243, P1, R242, c[0x0][0x168], 0x1 ;  /* 0x00005a00f2f37a11 */ /* 0x000fe400078208ff */
[----:B------:R-:W-:Y:S02]  /*7ba0*/  LEA R241, P0, R240, c[0x0][0x170], 0x1 ;  /* 0x00005c00f0f17a11 */ /* 0x000fe400078008ff */
[----:B------:R-:W-:-:S02]  /*7bb0*/  LEA.HI.X R242, R242, c[0x0][0x16c], R2, 0x1, P1 ;  /* 0x00005b00f2f27a11 */ /* 0x000fc400008f0c02 */
[----:B------:R-:W-:Y:S02]  /*7bc0*/  LEA.HI.X R240, R240, c[0x0][0x174], R4, 0x1, P0 ;  /* 0x00005d00f0f07a11 */ /* 0x000fe400000f0c04 */
[----:B---3--:R-:W-:Y:S02]  /*7bd0*/  ISETP.GE.AND P4, PT, R238, c[0x0][0x220], PT ;  /* 0x00008800ee007a0c */ /* 0x008fe40003f86270 */
[C---:B------:R-:W-:Y:S02]  /*7be0*/  IADD3 R238, P2, R136.reuse, 0x10, RZ ;  /* 0x0000001088ee7810 */ /* 0x040fe40007f5e0ff */
[C---:B------:R-:W-:Y:S02]  /*7bf0*/  IADD3 R236, P1, R136.reuse, 0x20, RZ ;  /* 0x0000002088ec7810 */ /* 0x040fe40007f3e0ff */
[----:B------:R-:W-:Y:S02]  /*7c00*/  IADD3 R234, P0, R136, 0x30, RZ ;  /* 0x0000003088ea7810 */ /* 0x000fe40007f1e0ff */
[----:B----4-:R-:W-:Y:S01]  /*7c10*/  ISETP.GE.AND P5, PT, R237, c[0x0][0x220], PT ;  /* 0x00008800ed007a0c */ /* 0x010fe20003fa6270 */
[--C-:B------:R-:W-:Y:S01]  /*7c20*/  IMAD.X R237, RZ, RZ, R233.reuse, P1 ;  /* 0x000000ffffed7224 */ /* 0x100fe200008e06e9 */
[----:B------:R-:W-:Y:S01]  /*7c30*/  ISETP.GE.AND P3, PT, R239, c[0x0][0x220], PT ;  /* 0x00008800ef007a0c */ /* 0x000fe20003f66270 */
[--C-:B------:R-:W-:Y:S01]  /*7c40*/  IMAD.X R239, RZ, RZ, R233.reuse, P2 ;  /* 0x000000ffffef7224 */ /* 0x100fe200010e06e9 */
[----:B------:R-:W-:Y:S01]  /*7c50*/  ISETP.GE.AND P6, PT, R246, c[0x0][0x220], PT ;  /* 0x00008800f6007a0c */ /* 0x000fe20003fc6270 */
[----:B------:R-:W-:Y:S01]  /*7c60*/  IMAD.X R235, RZ, RZ, R233, P0 ;  /* 0x000000ffffeb7224 */ /* 0x000fe200000e06e9 */
[----:B------:R-:W-:Y:S05]  /*7c70*/  BRA `(.L_x_830) ;  /* 0x000006e000007947 */ /* 0x000fea0003800000 */
.L_x_832:
        /* <DEDUP_REMOVED lines=110> */
.L_x_830:
[----:B------:R-:W2:Y:S01]  /*8360*/  LDL.64 R16, [R1+0x20] ;  /* 0x0000200001107983 */ /* 0x000ea20000100a00 */
[----:B------:R-:W-:Y:S01]  /*8370*/  UIADD3 UR7, UR12, -UR15, URZ ;  /* 0x8000000f0c077290 */ /* 0x000fe2000fffe03f */
[----:B------:R-:W-:Y:S04]  /*8380*/  DEPBAR.LE SB0, 0x0 ;  /* 0x000080000000791a */ /* 0x000fe80000000000 */
[----:B------:R-:W3:Y:S01]  /*8390*/  LDL R14, [R1+0x34] ;  /* 0x00003400010e7983 */ /* 0x000ee20000100800 */
[----:B------:R-:W-:Y:S01]  /*83a0*/  MOV R8, UR7 ;  /* 0x0000000700087c02 */ /* 0x000fe20008000f00 */
[----:B------:R-:W-:Y:S01]  /*83b0*/  USHF.R.S32.HI UR6, URZ, 0x1f, UR7 ;  /* 0x0000001f3f067899 */ /* 0x000fe20008011407 */
[----:B------:R-:W-:Y:S01]  /*83c0*/  MOV R6, UR7 ;  /* 0x0000000700067c02 */ /* 0x000fe20008000f00 */
[----:B------:R-:W-:Y:S01]  /*83d0*/  UIMAD.WIDE.U32 UR20, UR7, UR4, URZ ;  /* 0x00000004071472a5 */ /* 0x000fe2000f8e003f */
[----:B------:R-:W-:Y:S01]  /*83e0*/  LEA R8, P2, R8, R232, 0x6 ;  /* 0x000000e808087211 */ /* 0x000fe200078430ff */
[----:B------:R-:W-:Y:S01]  /*83f0*/  UIMAD UR6, UR6, UR4, URZ ;  /* 0x00000004060672a4 */ /* 0x000fe2000f8e023f */
[----:B------:R-:W-:Y:S01]  /*8400*/  LEA R6, P1, R6, R238, 0x6 ;  /* 0x000000ee06067211 */ /* 0x000fe200078230ff */
[----:B------:R-:W-:Y:S01]  /*8410*/  BAR.SYNC.DEFER_BLOCKING 0x0 ;  /* 0x0000000000007b1d */ /* 0x000fe20000010000 */
[----:B------:R-:W-:Y:S01]  /*8420*/  MOV R2, UR7 ;  /* 0x0000000700027c02 */ /* 0x000fe20008000f00 */
[----:B------:R-:W-:Y:S01]  /*8430*/  UIMAD UR6, UR7, UR5, UR6 ;  /* 0x00000005070672a4 */ /* 0x000fe2000f8e0206 */
[----:B------:R-:W-:Y:S01]  /*8440*/  MOV R0, UR7 ;  /* 0x0000000700007c02 */ /* 0x000fe20008000f00 */
[----:B------:R-:W-:Y:S01]  /*8450*/  IMAD.U32 R10, RZ, RZ, UR20 ;  /* 0x00000014ff0a7e24 */ /* 0x000fe2000f8e00ff */
[----:B------:R-:W-:Y:S01]  /*8460*/  LEA.HI.X.SX32 R9, R2, R233, 0x6, P2 ;  /* 0x000000e902097211 */ /* 0x000fe200010f36ff */
[----:B------:R-:W-:Y:S01]  /*8470*/  UIADD3 UR6, UR21, UR6, URZ ;  /* 0x0000000615067290 */ /* 0x000fe2000fffe03f */
[----:B------:R-:W-:Y:S01]  /*8480*/  LEA.HI.X.SX32 R7, R0, R239, 0x6, P1 ;  /* 0x000000ef00077211 */ /* 0x000fe200008f36ff */
[----:B------:R-:W-:Y:S01]  /*8490*/  IMAD.U32 R3, RZ, RZ, UR7 ;  /* 0x00000007ff037e24 */ /* 0x000fe2000f8e00ff */
[----:B------:R-:W-:Y:S01]  /*84a0*/  MOV R11, UR21 ;  /* 0x00000015000b7c02 */ /* 0x000fe20008000f00 */
[----:B------:R-:W-:Y:S01]  /*84b0*/  IMAD R0, R9, c[0x0][0x1a0], RZ ;  /* 0x0000680009007a24 */ /* 0x000fe200078e02ff */
[----:B------:R-:W-:Y:S01]  /*84c0*/  MOV R13, UR7 ;  /* 0x00000007000d7c02 */ /* 0x000fe20008000f00 */
[----:B------:R-:W-:Y:S01]  /*84d0*/  IMAD R7, R7, c[0x0][0x1a0], RZ ;  /* 0x0000680007077a24 */ /* 0x000fe200078e02ff */
[----:B------:R-:W-:Y:S01]  /*84e0*/  LEA R2, P1, R3, R234, 0x6 ;  /* 0x000000ea03027211 */ /* 0x000fe200078230ff */
[C---:B------:R-:W-:Y:S01]  /*84f0*/  IMAD R0, R8.reuse, c[0x0][0x1a4], R0 ;  /* 0x0000690008007a24 */ /* 0x040fe200078e0200 */
[----:B------:R-:W-:Y:S01]  /*8500*/  MOV R12, UR6 ;  /* 0x00000006000c7c02 */ /* 0x000fe20008000f00 */
[----:B------:R-:W-:Y:S01]  /*8510*/  IMAD.WIDE.U32 R18, R8, c[0x0][0x1a0], RZ ;  /* 0x0000680008127a25 */ /* 0x000fe200078e00ff */
[----:B------:R-:W-:Y:S01]  /*8520*/  LEA.HI.X.SX32 R3, R13, R235, 0x6, P1 ;  /* 0x000000eb0d037211 */ /* 0x000fe200008f36ff */
[----:B------:R-:W-:Y:S01]  /*8530*/  UIADD3 UR6, UR8, -UR15, URZ ;  /* 0x8000000f08067290 */ /* 0x000fe2000fffe03f */
[----:B------:R-:W-:Y:S01]  /*8540*/  MOV R5, UR7 ;  /* 0x0000000700057c02 */ /* 0x000fe20008000f00 */
[----:B------:R-:W-:Y:S02]  /*8550*/  IMAD R7, R6, c[0x0][0x1a4], R7 ;  /* 0x0000690006077a24 */ /* 0x000fe400078e0207 */
[----:B------:R-:W-:Y:S01]  /*8560*/  IMAD.IADD R0, R19, 0x1, R0 ;  /* 0x0000000113007824 */ /* 0x000fe200078e0200 */
[----:B------:R-:W-:Y:S01]  /*8570*/  @P6 STS.128 [R231+0x10000], RZ ;  /* 0x010000ffe7006388 */ /* 0x000fe20000000c00 */
[----:B------:R-:W-:Y:S02]  /*8580*/  IMAD.U32 R4, RZ, RZ, UR7 ;  /* 0x00000007ff047e24 */ /* 0x000fe4000f8e00ff */
[----:B------:R-:W-:Y:S02]  /*8590*/  IMAD R3, R3, c[0x0][0x1a0], RZ ;  /* 0x0000680003037a24 */ /* 0x000fe400078e02ff */
[----:B------:R-:W-:Y:S01]  /*85a0*/  IMAD.WIDE.U32 R20, R2, c[0x0][0x1a0], RZ ;  /* 0x0000680002147a25 */ /* 0x000fe200078e00ff */
[----:B------:R-:W-:Y:S03]  /*85b0*/  LEA R4, P0, R4, R236, 0x6 ;  /* 0x000000ec04047211 */ /* 0x000fe600078030ff */
[----:B------:R-:W-:Y:S01]  /*85c0*/  IMAD R3, R2, c[0x0][0x1a4], R3 ;  /* 0x0000690002037a24 */ /* 0x000fe200078e0203 */
[----:B------:R-:W-:Y:S03]  /*85d0*/  LEA.HI.X.SX32 R5, R5, R237, 0x6, P0 ;  /* 0x000000ed05057211 */ /* 0x000fe600000f36ff */
[----:B------:R-:W-:Y:S02]  /*85e0*/  IMAD.IADD R3, R21, 0x1, R3 ;  /* 0x0000000115037824 */ /* 0x000fe400078e0203 */
[----:B------:R-:W-:Y:S04]  /*85f0*/  IMAD R5, R5, c[0x0][0x1a0], RZ ;  /* 0x0000680005057a24 */ /* 0x000fe800078e02ff */
[----:B------:R-:W-:Y:S01]  /*8600*/  IMAD R5, R4, c[0x0][0x1a4], R5 ;  /* 0x0000690004057a24 */ /* 0x000fe200078e0205 */
[----:B--2---:R-:W-:Y:S01]  /*8610*/  LEA R11, P2, R10, R16, 0x6 ;  /* 0x000000100a0b7211 */ /* 0x004fe200078430ff */
[----:B------:R-:W-:Y:S05]  /*8620*/  IMAD.WIDE.U32 R16, R6, c[0x0][0x1a0], RZ ;  /* 0x0000680006107a25 */ /* 0x000fea00078e00ff */
[-C--:B------:R-:W-:Y:S02]  /*8630*/  LEA R6, P1, R16, R241.reuse, 0x1 ;  /* 0x000000f110067211 */ /* 0x080fe400078208ff */
[----:B---3--:R-:W-:Y:S01]  /*8640*/  LEA.HI.X R12, R10, R14, R12, 0x6, P2 ;  /* 0x0000000e0a0c7211 */ /* 0x008fe200010f340c */
[----:B------:R-:W-:Y:S01]  /*8650*/  IMAD.WIDE.U32 R14, R4, c[0x0][0x1a0], RZ ;  /* 0x00006800040e7a25 */ /* 0x000fe200078e00ff */
[C---:B------:R-:W-:Y:S02]  /*8660*/  LEA R8, P2, R18.reuse, R241, 0x1 ;  /* 0x000000f112087211 */ /* 0x040fe400078408ff */
[----:B------:R-:W-:Y:S02]  /*8670*/  IADD3 R7, R17, R7, RZ ;  /* 0x0000000711077210 */ /* 0x000fe40007ffe0ff */
[-C--:B------:R-:W-:Y:S02]  /*8680*/  LEA.HI.X R9, R18, R240.reuse, R0, 0x1, P2 ;  /* 0x000000f012097211 */ /* 0x080fe400010f0c00 */
[-C--:B------:R-:W-:Y:S02]  /*8690*/  LEA.HI.X R7, R16, R240.reuse, R7, 0x1, P1 ;  /* 0x000000f010077211 */ /* 0x080fe400008f0c07 */
[C---:B------:R-:W-:Y:S02]  /*86a0*/  @!P6 LEA R16, P2, R11.reuse, c[0x0][0x170], 0x1 ;  /* 0x00005c000b10ea11 */ /* 0x040fe400078408ff */
[C---:B------:R-:W-:Y:S02]  /*86b0*/  LEA R4, P0, R14.reuse, R241, 0x1 ;  /* 0x000000f10e047211 */ /* 0x040fe400078008ff */
[----:B------:R-:W-:Y:S02]  /*86c0*/  @!P6 LEA.HI.X R17, R11, c[0x0][0x174], R12, 0x1, P2 ;  /* 0x00005d000b11ea11 */ /* 0x000fe400010f0c0c */
[----:B------:R-:W-:Y:S02]  /*86d0*/  IADD3 R5, R15, R5, RZ ;  /* 0x000000050f057210 */ /* 0x000fe40007ffe0ff */
[----:B------:R-:W-:Y:S01]  /*86e0*/  IADD3 R10, P1, R11, UR14, RZ ;  /* 0x0000000e0b0a7c10 */ /* 0x000fe2000ff3e0ff */
[----:B------:R-:W-:Y:S01]  /*86f0*/  @!PT LDS RZ, [RZ] ;  /* 0x00000000fffff984 */ /* 0x000fe20000000800 */
[----:B------:R-:W-:Y:S01]  /*8700*/  @!PT LDS RZ, [RZ] ;  /* 0x00000000fffff984 */ /* 0x000fe20000000800 */
[----:B------:R-:W-:Y:S01]  /*8710*/  @!PT LDS RZ, [RZ] ;  /* 0x00000000fffff984 */ /* 0x000fe20000000800 */
[----:B------:R1:W-:Y:S01]  /*8720*/  @!P6 LDGSTS.E.BYPASS.LTC128B.128 [R231+0x10000], [R16.64] ;  /* 0x1000000010e7efae */ /* 0x0003e2000b901d52 */
[-C--:B------:R-:W-:Y:S02]  /*8730*/  LEA.HI.X R5, R14, R240.reuse, R5, 0x1, P0 ;  /* 0x000000f00e057211 */ /* 0x080fe400000f0c05 */
[----:B------:R-:W-:Y:S02]  /*8740*/  @!P6 LEA R14, P2, R10, c[0x0][0x170], 0x1 ;  /* 0x00005c000a0eea11 */ /* 0x000fe400078408ff */
[----:B------:R-:W-:Y:S01]  /*8750*/  @P5 STS.128 [R231+0x12000], RZ ;  /* 0x012000ffe7005388 */ /* 0x000fe20000000c00 */
[----:B------:R-:W-:Y:S02]  /*8760*/  IADD3.X R11, R12, UR11, RZ, P1, !PT ;  /* 0x0000000b0c0b7c10 */ /* 0x000fe40008ffe4ff */
[----:B------:R-:W-:Y:S02]  /*8770*/  LEA R2, P0, R20, R241, 0x1 ;  /* 0x000000f114027211 */ /* 0x000fe400078008ff */
[----:B------:R-:W-:Y:S01]  /*8780*/  @!PT LDS RZ, [RZ] ;  /* 0x00000000fffff984 */ /* 0x000fe20000000800 */
[----:B------:R-:W-:Y:S01]  /*8790*/  @!PT LDS RZ, [RZ] ;  /* 0x00000000fffff984 */ /* 0x000fe20000000800 */
[----:B------:R-:W-:Y:S01]  /*87a0*/  @!PT LDS RZ, [RZ] ;  /* 0x00000000fffff984 */ /* 0x000fe20000000800 */
[----:B------:R2:W-:Y:S01]  /*87b0*/  @!P5 LDGSTS.E.BYPASS.LTC128B.128 [R231+0x12000], [R8.64+0x80] ;  /* 0x1200008008e7dfae */ /* 0x0005e2000b901d52 */
[----:B------:R-:W-:Y:S02]  /*87c0*/  @!P6 LEA.HI.X R15, R10, c[0x0][0x174], R11, 0x1, P2 ;  /* 0x00005d000a0fea11 */ /* 0x000fe400010f0c0b */
[----:B------:R-:W-:Y:S02]  /*87d0*/  LEA.HI.X R3, R20, R240, R3, 0x1, P0 ;  /* 0x000000f014037211 */ /* 0x000fe400000f0c03 */
[----:B------:R-:W-:Y:S01]  /*87e0*/  @P4 STS.128 [R231+0x14000], RZ ;  /* 0x014000ffe7004388 */ /* 0x000fe20000000c00 */
[----:B------:R-:W-:Y:S04]  /*87f0*/  IADD3 R0, P0, R10, UR14, RZ ;  /* 0x0000000e0a007c10 */ /* 0x000fe8000ff1e0ff */
[----:B------:R-:W-:Y:S01]  /*8800*/  @!PT LDS RZ, [RZ] ;  /* 0x00000000fffff984 */ /* 0x000fe20000000800 */
[----:B------:R-:W-:Y:S01]  /*8810*/  @!PT LDS RZ, [RZ] ;  /* 0x00000000fffff984 */ /* 0x000fe20000000800 */
[----:B------:R-:W-:Y:S01]  /*8820*/  @!PT LDS RZ, [RZ] ;  /* 0x00000000fffff984 */ /* 0x000fe20000000800 */
[----:B------:R2:W-:Y:S01]  /*8830*/  @!P4 LDGSTS.E.BYPASS.LTC128B.128 [R231+0x14000], [R8.64+0x100] ;  /* 0x1400010008e7cfae */ /* 0x0005e2000b901d52 */
[C---:B------:R-:W-:Y:S02]  /*8840*/  @!P6 LEA R12, P2, R0.reuse, c[0x0][0x170], 0x1 ;  /* 0x00005c00000cea11 */ /* 0x040fe400078408ff */
[----:B------:R-:W-:Y:S02]  /*8850*/  IADD3.X R11, R11, UR11, RZ, P0, !PT ;  /* 0x0000000b0b0b7c10 */ /* 0x000fe400087fe4ff */
[----:B------:R-:W-:Y:S01]  /*8860*/  @P3 STS.128 [R231+0x16000], RZ ;  /* 0x016000ffe7003388 */ /* 0x000fe20000000c00 */
[C---:B------:R-:W-:Y:S02]  /*8870*/  IADD3 R18, P1, R0.reuse, UR14, RZ ;  /* 0x0000000e00127c10 */ /* 0x040fe4000ff3e0ff */
[----:B------:R-:W-:Y:S02]  /*8880*/  @!P6 LEA.HI.X R13, R0, c[0x0][0x174], R11, 0x1, P2 ;  /* 0x00005d00000dea11 */ /* 0x000fe400010f0c0b */
[----:B------:R-:W-:Y:S01]  /*8890*/  @!PT LDS RZ, [RZ] ;  /* 0x00000000fffff984 */ /* 0x000fe20000000800 */
[----:B------:R-:W-:Y:S01]  /*88a0*/  @!PT LDS RZ, [RZ] ;  /* 0x00000000fffff984 */ /* 0x000fe20000000800 */
[----:B------:R-:W-:Y:S01]  /*88b0*/  @!PT LDS RZ, [RZ] ;  /* 0x00000000fffff984 */ /* 0x000fe20000000800 */
[----:B------:R2:W-:Y:S01]  /*88c0*/  @!P3 LDGSTS.E.BYPASS.LTC128B.128 [R231+0x16000], [R8.64+0x180] ;  /* 0x1600018008e7bfae */ /* 0x0005e2000b901d52 */
[----:B------:R-:W-:Y:S02]  /*88d0*/  IADD3.X R19, R11, UR11, RZ, P1, !PT ;  /* 0x0000000b0b137c10 */ /* 0x000fe40008ffe4ff */
[C---:B------:R-:W-:Y:S02]  /*88e0*/  @!P6 LEA R10, P0, R18.reuse, c[0x0][0x170], 0x1 ;  /* 0x00005c00120aea11 */ /* 0x040fe400078008ff */
[----:B------:R-:W-:Y:S02]  /*88f0*/  @P6 STS.128 [R231+0x10800], RZ ;  /* 0x010800ffe7006388 */ /* 0x000fe40000000c00 */
[----:B------:R-:W-:Y:S03]  /*8900*/  @!P6 LEA.HI.X R11, R18, c[0x0][0x174], R19, 0x1, P0 ;  /* 0x00005d00120bea11 */ /* 0x000fe600000f0c13 */
[----:B------:R-:W-:Y:S01]  /*8910*/  @!PT LDS RZ, [RZ] ;  /* 0x00000000fffff984 */ /* 0x000fe20000000800 */
[----:B------:R-:W-:Y:S01]  /*8920*/  @!PT LDS RZ, [RZ] ;  /* 0x00000000fffff984 */ /* 0x000fe20000000800 */
[----:B------:R-:W-:Y:S01]  /*8930*/  @!PT LDS RZ, [RZ] ;  /* 0x00000000fffff984 */ /* 0x000fe20000000800 */
[----:B------:R3:W-:Y:S05]  /*8940*/  @!P6 LDGSTS.E.BYPASS.LTC128B.128 [R231+0x10800], [R14.64] ;  /* 0x108000000ee7efae */ /* 0x0007ea000b901d52 */
[----:B------:R-:W-:Y:S05]  /*8950*/  @P5 STS.128 [R231+0x12800], RZ ;  /* 0x012800ffe7005388 */ /* 0x000fea0000000c00 */
[----:B------:R-:W-:Y:S01]  /*8960*/  @!PT LDS RZ, [RZ] ;  /* 0x00000000fffff984 */ /* 0x000fe20000000800 */
[----:B------:R-:W-:Y:S01]  /*8970*/  @!PT LDS RZ, [RZ] ;  /* 0x00000000fffff984 */ /* 0x000fe20000000800 */
[----:B------:R-:W-:Y:S01]  /*8980*/  @!PT LDS RZ, [RZ] ;  /* 0x00000000fffff984 */ /* 0x000fe20000000800 */
[----:B------:R4:W-:Y:S05]  /*8990*/  @!P5 LDGSTS.E.BYPASS.LTC128B.128 [R231+0x12800], [R6.64+0x80] ;  /* 0x1280008006e7dfae */ /* 0x0009ea000b901d52 */
        /* <DEDUP_REMOVED lines=50> */
[----:B------:R-:W-:Y:S05]  /*8cc0*/  LDSM.16.M88.4 R32, [R211] ;  /* 0x00000000d320783b */ /* 0x000fea0000000200 */
[----:B--2---:R-:W4:Y:S05]  /*8cd0*/  LDSM.16.M88.4 R8, [R204+0x8000] ;  /* 0x00800000cc08783b */ /* 0x004f2a0000000200 */
[----:B-1----:R-:W3:Y:S05]  /*8ce0*/  LDSM.16.M88.4 R16, [R204+0x8800] ;  /* 0x00880000cc10783b */ /* 0x002eea0000000200 */
[----:B------:R-:W1:Y:S05]  /*8cf0*/  LDSM.16.M88.4 R24, [R204+0x9000] ;  /* 0x00900000cc18783b */ /* 0x000e6a0000000200 */
[----:B------:R-:W0:Y:S05]  /*8d00*/  LDGDEPBAR ;  /* 0x00000000000079af */ /* 0x000e2a0000000000 */
[----:B------:R-:W2:Y:S05]  /*8d10*/  LDSM.16.M88.4 R136, [R204+0x9800] ;  /* 0x00980000cc88783b */ /* 0x000eaa0000000200 */
[----:B------:R-:W-:Y:S05]  /*8d20*/  LDSM.16.M88.4 R172, [R212] ;  /* 0x00000000d4ac783b */ /* 0x000fea0000000200 */
[----:B------:R-:W1:Y:S05]  /*8d30*/  LDSM.16.M88.4 R176, [R215] ;  /* 0x00000000d7b0783b */ /* 0x000e6a0000000200 */
[----:B------:R-:W2:Y:S01]  /*8d40*/  LDSM.16.M88.4 R180, [R230] ;  /* 0x00000000e6b4783b */ /* 0x000ea20000000200 */
[C---:B----4-:R-:W-:Y:S04]  /*8d50*/  HMMA.16816.F32 R4, R32.reuse, R8, RZ ;  /* 0x000000082004723c */ /* 0x050fe800000018ff */
[----:B------:R-:W4:Y:S05]  /*8d60*/  LDSM.16.M88.4 R184, [R229] ;  /* 0x00000000e5b8783b */ /* 0x000f2a0000000200 */
[----:B------:R-:W2:Y:S01]  /*8d70*/  LDSM.16.M88.4 R188, [R228] ;  /* 0x00000000e4bc783b */ /* 0x000ea20000000200 */
[C---:B------:R-:W-:Y:S04]  /*8d80*/  HMMA.16816.F32 R8, R32.reuse, R10, RZ ;  /* 0x0000000a2008723c */ /* 0x040fe800000018ff */
[----:B------:R-:W-:Y:S04]  /*8d90*/  LDSM.16.M88.4 R192, [R210+0x8000] ;  /* 0x00800000d2c0783b */ /* 0x000fe80000000200 */
[C---:B---3--:R-:W-:Y:S01]  /*8da0*/  HMMA.16816.F32 R12, R32.reuse, R16, RZ ;  /* 0x00000010200c723c */ /* 0x048fe200000018ff */
[----:B------:R-:W-:Y:S05]  /*8db0*/  LDSM.16.M88.4 R196, [R210+0x8800] ;  /* 0x00880000d2c4783b */ /* 0x000fea0000000200 */
[----:B------:R-:W-:Y:S02]  /*8dc0*/  LDSM.16.M88.4 R200, [R209] ;  /* 0x00000000d1c8783b */ /* 0x000fe40000000200 */
[C---:B------:R-:W-:Y:S08]  /*8dd0*/  HMMA.16816.F32 R16, R32.reuse, R18, RZ ;  /* 0x000000122010723c */ /* 0x040ff000000018ff */
[C---:B-1----:R-:W-:Y:S08]  /*8de0*/  HMMA.16816.F32 R20, R32.reuse, R24, RZ ;  /* 0x000000182014723c */ /* 0x042ff000000018ff */
[C---:B------:R-:W-:Y:S08]  /*8df0*/  HMMA.16816.F32 R24, R32.reuse, R26, RZ ;  /* 0x0000001a2018723c */ /* 0x040ff000000018ff */
[C---:B--2---:R-:W-:Y:S08]  /*8e00*/  HMMA.16816.F32 R28, R32.reuse, R136, RZ ;  /* 0x00000088201c723c */ /* 0x044ff000000018ff */
[----:B------:R-:W-:Y:S01]  /*8e10*/  HMMA.16816.F32 R32, R32, R138, RZ ;  /* 0x0000008a2020723c */ /* 0x000fe200000018ff */
[----:B------:R-:W1:Y:S07]  /*8e20*/  LDSM.16.M88.4 R136, [R214] ;  /* 0x00000000d688783b */ /* 0x000e6e0000000200 */
[C---:B------:R-:W-:Y:S08]  /*8e30*/  HMMA.16816.F32 R4, R172.reuse, R176, R4 ;  /* 0x000000b0ac04723c */ /* 0x040ff00000001804 */
[C---:B------:R-:W-:Y:S01]  /*8e40*/  HMMA.16816.F32 R8, R172.reuse, R178, R8 ;  /* 0x000000b2ac08723c */ /* 0x040fe20000001808 */
[----:B------:R-:W2:Y:S07]  /*8e50*/  LDSM.16.M88.4 R176, [R210+0x9000] ;  /* 0x00900000d2b0783b */ /* 0x000eae0000000200 */
[C---:B------:R-:W-:Y:S08]  /*8e60*/  HMMA.16816.F32 R12, R172.reuse, R180, R12 ;  /* 0x000000b4ac0c723c */ /* 0x040ff0000000180c */
[C---:B------:R-:W-:Y:S01]  /*8e70*/  HMMA.16816.F32 R16, R172.reuse, R182, R16 ;  /* 0x000000b6ac10723c */ /* 0x040fe20000001810 */
[----:B------:R-:W3:Y:S07]  /*8e80*/  LDSM.16.M88.4 R180, [R210+0x9800] ;  /* 0x00980000d2b4783b */ /* 0x000eee0000000200 */
[C---:B----4-:R-:W-:Y:S08]  /*8e90*/  HMMA.16816.F32 R20, R172.reuse, R184, R20 ;  /* 0x000000b8ac14723c */ /* 0x050ff00000001814 */
[C---:B------:R-:W-:Y:S01]  /*8ea0*/  HMMA.16816.F32 R24, R172.reuse, R186, R24 ;  /* 0x000000baac18723c */ /* 0x040fe20000001818 */
[----:B------:R-:W4:Y:S07]  /*8eb0*/  LDSM.16.M88.4 R184, [R213] ;  /* 0x00000000d5b8783b */ /* 0x000f2e0000000200 */
[C---:B------:R-:W-:Y:S08]  /*8ec0*/  HMMA.16816.F32 R28, R172.reuse, R188, R28 ;  /* 0x000000bcac1c723c */ /* 0x040ff0000000181c */
[----:B------:R-:W-:Y:S01]  /*8ed0*/  HMMA.16816.F32 R32, R172, R190, R32 ;  /* 0x000000beac20723c */ /* 0x000fe20000001820 */
[----:B------:R-:W3:Y:S05]  /*8ee0*/  LDSM.16.M88.4 R172, [R209+0x800] ;  /* 0x00080000d1ac783b */ /* 0x000eea0000000200 */
[----:B------:R-:W-:Y:S02]  /*8ef0*/  LDSM.16.M88.4 R188, [R209+0x1800] ;  /* 0x00180000d1bc783b */ /* 0x000fe40000000200 */
        /* <DEDUP_REMOVED lines=11> */
[----:B------:R-:W2:Y:S05]  /*8fb0*/  LDSM.16.M88.4 R136, [R204+0xa800] ;  /* 0x00a80000cc88783b */ /* 0x000eaa0000000200 */
[----:B------:R-:W3:Y:S02]  /*8fc0*/  LDSM.16.M88.4 R180, [R204+0xb000] ;  /* 0x00b00000ccb4783b */ /* 0x000ee40000000200 */
[C---:B----4-:R-:W-:Y:S08]  /*8fd0*/  HMMA.16816.F32 R4, R184.reuse, R200, R4 ;  /* 0x000000c8b804723c */ /* 0x050ff00000001804 */
[C---:B------:R-:W-:Y:S01]  /*8fe0*/  HMMA.16816.F32 R8, R184.reuse, R202, R8 ;  /* 0x000000cab808723c */ /* 0x040fe20000001808 */
[----:B------:R-:W4:Y:S07]  /*8ff0*/  LDSM.16.M88.4 R200, [R204+0xb800] ;  /* 0x00b80000ccc8783b */ /* 0x000f2e0000000200 */
        /* <DEDUP_REMOVED lines=8> */
[----:B------:R-:W1:Y:S05]  /*9080*/  LDSM.16.M88.4 R184, [R226] ;  /* 0x00000000e2b8783b */ /* 0x000e6a0000000200 */
[----:B------:R-:W1:Y:S02]  /*9090*/  LDSM.16.M88.4 R188, [R225] ;  /* 0x00000000e1bc783b */ /* 0x000e640000000200 */
        /* <DEDUP_REMOVED lines=11> */
[----:B------:R-:W3:Y:S05]  /*9150*/  LDSM.16.M88.4 R192, [R210+0xa800] ;  /* 0x00a80000d2c0783b */ /* 0x000eea0000000200 */
[----:B------:R-:W-:Y:S02]  /*9160*/  LDSM.16.M88.4 R200, [R209+0x3800] ;  /* 0x00380000d1c8783b */ /* 0x000fe40000000200 */
        /* <DEDUP_REMOVED lines=9> */
[C---:B------:R-:W-:Y:S08]  /*9200*/  HMMA.16816.F32 R28, R172.reuse, R196, R28 ;  /* 0x000000c4ac1c723c */ /* 0x040ff0000000181c */
[----:B------:R-:W-:Y:S01]  /*9210*/  HMMA.16816.F32 R32, R172, R198, R32 ;  /* 0x000000c6ac20723c */ /* 0x000fe20000001820 */
[----:B------:R-:W4:Y:S05]  /*9220*/  LDSM.16.M88.4 R172, [R213+0x2000] ;  /* 0x00200000d5ac783b */ /* 0x000f2a0000000200 */
[----:B------:R-:W-:Y:S02]  /*9230*/  LDSM.16.M88.4 R196, [R209+0x3000] ;  /* 0x00300000d1c4783b */ /* 0x000fe40000000200 */
        /* <DEDUP_REMOVED lines=11> */
[----:B------:R-:W1:Y:S05]  /*92f0*/  LDSM.16.M88.4 R136, [R211+0x4000] ;  /* 0x00400000d388783b */ /* 0x000e6a0000000200 */
[----:B------:R-:W3:Y:S02]  /*9300*/  LDSM.16.M88.4 R184, [R204+0xc800] ;  /* 0x00c80000ccb8783b */ /* 0x000ee40000000200 */
        /* <DEDUP_REMOVED lines=8> */
[----:B------:R-:W4:Y:S07]  /*9390*/  LDSM.16.M88.4 R196, [R223] ;  /* 0x00000000dfc4783b */ /* 0x000f2e0000000200 */
[C---:B------:R-:W-:Y:S08]  /*93a0*/  HMMA.16816.F32 R28, R172.reuse, R200, R28 ;  /* 0x000000c8ac1c723c */ /* 0x040ff0000000181c */
[----:B------:R-:W-:Y:S01]  /*93b0*/  HMMA.16816.F32 R32, R172, R202, R32 ;  /* 0x000000caac20723c */ /* 0x000fe20000001820 */
[----:B------:R-:W4:Y:S05]  /*93c0*/  LDSM.16.M88.4 R172, [R222] ;  /* 0x00000000deac783b */ /* 0x000f2a0000000200 */
[----:B------:R-:W-:Y:S02]  /*93d0*/  LDSM.16.M88.4 R200, [R220] ;  /* 0x00000000dcc8783b */ /* 0x000fe40000000200 */
[C---:B-1----:R-:W-:Y:S08]  /*93e0*/  HMMA.16816.F32 R4, R136.reuse, R176, R4 ;  /* 0x000000b08804723c */ /* 0x042ff00000001804 */
[C---:B------:R-:W-:Y:S01]  /*93f0*/  HMMA.16816.F32 R8, R136.reuse, R178, R8 ;  /* 0x000000b28808723c */ /* 0x040fe20000001808 */
[----:B------:R-:W1:Y:S07]  /*9400*/  LDSM.16.M88.4 R176, [R221] ;  /* 0x00000000ddb0783b */ /* 0x000e6e0000000200 */
[C---:B---3--:R-:W-:Y:S08]  /*9410*/  HMMA.16816.F32 R12, R136.reuse, R184, R12 ;  /* 0x000000b8880c723c */ /* 0x048ff0000000180c */
[C---:B------:R-:W-:Y:S01]  /*9420*/  HMMA.16816.F32 R16, R136.reuse, R186, R16 ;  /* 0x000000ba8810723c */ /* 0x040fe20000001810 */
[----:B------:R-:W-:Y:S07]  /*9430*/  LDSM.16.M88.4 R184, [R210+0xc800] ;  /* 0x00c80000d2b8783b */ /* 0x000fee0000000200 */
[C---:B--2---:R-:W-:Y:S08]  /*9440*/  HMMA.16816.F32 R20, R136.reuse, R180, R20 ;  /* 0x000000b48814723c */ /* 0x044ff00000001814 */
[C---:B------:R-:W-:Y:S01]  /*9450*/  HMMA.16816.F32 R24, R136.reuse, R182, R24 ;  /* 0x000000b68818723c */ /* 0x040fe20000001818 */
[----:B------:R-:W-:Y:S07]  /*9460*/  LDSM.16.M88.4 R180, [R210+0xc000] ;  /* 0x00c00000d2b4783b */ /* 0x000fee0000000200 */
[C---:B------:R-:W-:Y:S08]  /*9470*/  HMMA.16816.F32 R28, R136.reuse, R188, R28 ;  /* 0x000000bc881c723c */ /* 0x040ff0000000181c */
        /* <DEDUP_REMOVED lines=14> */
[----:B------:R-:W1:Y:S05]  /*9560*/  LDSM.16.M88.4 R192, [R209+0x4800] ;  /* 0x00480000d1c0783b */ /* 0x000e6a0000000200 */
[----:B------:R-:W-:Y:S02]  /*9570*/  LDSM.16.M88.4 R200, [R204+0xe000] ;  /* 0x00e00000ccc8783b */ /* 0x000fe40000000200 */
        /* <DEDUP_REMOVED lines=11> */
[----:B------:R-:W4:Y:S05]  /*9630*/  LDSM.16.M88.4 R136, [R204+0xe800] ;  /* 0x00e80000cc88783b */ /* 0x000f2a0000000200 */
[----:B------:R-:W-:Y:S02]  /*9640*/  LDSM.16.M88.4 R196, [R217] ;  /* 0x00000000d9c4783b */ /* 0x000fe40000000200 */
[C---:B-1----:R-:W-:Y:S08]  /*9650*/  HMMA.16816.F32 R4, R172.reuse, R176, R4 ;  /* 0x000000b0ac04723c */ /* 0x042ff00000001804 */
[C---:B------:R-:W-:Y:S01]  /*9660*/  HMMA.16816.F32 R8, R172.reuse, R178, R8 ;  /* 0x000000b2ac08723c */ /* 0x040fe20000001808 */
[----:B------:R-:W1:Y:S07]  /*9670*/  LDSM.16.M88.4 R176, [R204+0xf000] ;  /* 0x00f00000ccb0783b */ /* 0x000e6e0000000200 */
[C---:B------:R-:W-:Y:S08]  /*9680*/  HMMA.16816.F32 R12, R172.reuse, R192, R12 ;  /* 0x000000c0ac0c723c */ /* 0x040ff0000000180c */
[C---:B------:R-:W-:Y:S01]  /*9690*/  HMMA.16816.F32 R16, R172.reuse, R194, R16 ;  /* 0x000000c2ac10723c */ /* 0x040fe20000001810 */
[----:B------:R-:W1:Y:S07]  /*96a0*/  LDSM.16.M88.4 R192, [R204+0xf800] ;  /* 0x00f80000ccc0783b */ /* 0x000e6e0000000200 */
[C---:B--2---:R-:W-:Y:S08]  /*96b0*/  HMMA.16816.F32 R20, R172.reuse, R180, R20 ;  /* 0x000000b4ac14723c */ /* 0x044ff00000001814 */
[C---:B------:R-:W-:Y:S01]  /*96c0*/  HMMA.16816.F32 R24, R172.reuse, R182, R24 ;  /* 0x000000b6ac18723c */ /* 0x040fe20000001818 */
[----:B------:R-:W-:Y:S07]  /*96d0*/  LDSM.16.M88.4 R180, [R219] ;  /* 0x00000000dbb4783b */ /* 0x000fee0000000200 */
[C---:B------:R-:W-:Y:S08]  /*96e0*/  HMMA.16816.F32 R28, R172.reuse, R184, R28 ;  /* 0x000000b8ac1c723c */ /* 0x040ff0000000181c */
[----:B------:R-:W-:Y:S01]  /*96f0*/  HMMA.16816.F32 R32, R172, R186, R32 ;  /* 0x000000baac20723c */ /* 0x000fe20000001820 */
[----:B------:R-:W2:Y:S05]  /*9700*/  LDSM.16.M88.4 R172, [R212+0x6000] ;  /* 0x00600000d4ac783b */ /* 0x000eaa0000000200 */
[----:B------:R-:W2:Y:S02]  /*9710*/  LDSM.16.M88.4 R184, [R218] ;  /* 0x00000000dab8783b */ /* 0x000ea40000000200 */
[C---:B---3--:R-:W-:Y:S08]  /*9720*/  HMMA.16816.F32 R4, R188.reuse, R200, R4 ;  /* 0x000000c8bc04723c */ /* 0x048ff00000001804 */
[C---:B------:R-:W-:Y:S01]  /*9730*/  HMMA.16816.F32 R8, R188.reuse, R202, R8 ;  /* 0x000000cabc08723c */ /* 0x040fe20000001808 */
[----:B------:R-:W3:Y:S07]  /*9740*/  LDSM.16.M88.4 R200, [R216] ;  /* 0x00000000d8c8783b */ /* 0x000eee0000000200 */
        /* <DEDUP_REMOVED lines=8> */
[----:B------:R-:W-:Y:S05]  /*97d0*/  LDSM.16.M88.4 R188, [R210+0xf800] ;  /* 0x00f80000d2bc783b */ /* 0x000fea0000000200 */
[----:B------:R-:W-:Y:S02]  /*97e0*/  LDSM.16.M88.4 R192, [R213+0x6000] ;  /* 0x00600000d5c0783b */ /* 0x000fe40000000200 */
[C---:B--2---:R-:W-:Y:S08]  /*97f0*/  HMMA.16816.F32 R4, R172.reuse, R180, R4 ;  /* 0x000000b4ac04723c */ /* 0x044ff00000001804 */
[C---:B------:R-:W-:Y:S01]  /*9800*/  HMMA.16816.F32 R8, R172.reuse, R182, R8 ;  /* 0x000000b6ac08723c */ /* 0x040fe20000001808 */
[----:B------:R-:W2:Y:S07]  /*9810*/  LDSM.16.M88.4 R180, [R210+0xe800] ;  /* 0x00e80000d2b4783b */ /* 0x000eae0000000200 */
[C---:B------:R-:W-:Y:S08]  /*9820*/  HMMA.16816.F32 R12, R172.reuse, R184, R12 ;  /* 0x000000b8ac0c723c */ /* 0x040ff0000000180c */
[C---:B------:R-:W-:Y:S01]  /*9830*/  HMMA.16816.F32 R16, R172.reuse, R186, R16 ;  /* 0x000000baac10723c */ /* 0x040fe20000001810 */
[----:B------:R-:W4:Y:S07]  /*9840*/  LDSM.16.M88.4 R184, [R210+0xf000] ;  /* 0x00f00000d2b8783b */ /* 0x000f2e0000000200 */
[C---:B------:R-:W-:Y:S08]  /*9850*/  HMMA.16816.F32 R20, R172.reuse, R196, R20 ;  /* 0x000000c4ac14723c */ /* 0x040ff00000001814 */
[C---:B------:R-:W-:Y:S01]  /*9860*/  HMMA.16816.F32 R24, R172.reuse, R198, R24 ;  /* 0x000000c6ac18723c */ /* 0x040fe20000001818 */
[----:B------:R-:W4:Y:S07]  /*9870*/  LDSM.16.M88.4 R196, [R209+0x6000] ;  /* 0x00600000d1c4783b */ /* 0x000f2e0000000200 */
[C---:B---3--:R-:W-:Y:S08]  /*9880*/  HMMA.16816.F32 R28, R172.reuse, R200, R28 ;  /* 0x000000c8ac1c723c */ /* 0x048ff0000000181c */
[----:B------:R-:W-:Y:S08]  /*9890*/  HMMA.16816.F32 R32, R172, R202, R32 ;  /* 0x000000caac20723c */ /* 0x000ff00000001820 */
[C---:B-1----:R-:W-:Y:S08]  /*98a0*/  HMMA.16816.F32 R4, R136.reuse, R176, R4 ;  /* 0x000000b08804723c */ /* 0x042ff00000001804 */
[C---:B------:R-:W-:Y:S08]  /*98b0*/  HMMA.16816.F32 R8, R136.reuse, R178, R8 ;  /* 0x000000b28808723c */ /* 0x040ff00000001808 */
[C---:B--2---:R-:W-:Y:S08]  /*98c0*/  HMMA.16816.F32 R12, R136.reuse, R180, R12 ;  /* 0x000000b4880c723c */ /* 0x044ff0000000180c */
[C---:B------:R-:W-:Y:S08]  /*98d0*/  HMMA.16816.F32 R16, R136.reuse, R182, R16 ;  /* 0x000000b68810723c */ /* 0x040ff00000001810 */
[C---:B----4-:R-:W-:Y:S08]  /*98e0*/  HMMA.16816.F32 R20, R136.reuse, R184, R20 ;  /* 0x000000b88814723c */ /* 0x050ff00000001814 */
[C---:B------:R-:W-:Y:S08]  /*98f0*/  HMMA.16816.F32 R24, R136.reuse, R186, R24 ;  /* 0x000000ba8818723c */ /* 0x040ff00000001818 */
[C---:B------:R-:W-:Y:S08]  /*9900*/  HMMA.16816.F32 R28, R136.reuse, R188, R28 ;  /* 0x000000bc881c723c */ /* 0x040ff0000000181c */
[----:B------:R-:W-:Y:S01]  /*9910*/  HMMA.16816.F32 R32, R136, R190, R32 ;  /* 0x000000be8820723c */ /* 0x000fe20000001820 */
[----:B------:R-:W1:Y:S07]  /*9920*/  LDSM.16.M88.4 R136, [R209+0x6800] ;  /* 0x00680000d188783b */ /* 0x000e6e0000000200 */
[C---:B------:R-:W-:Y:S08]  /*9930*/  HMMA.16816.F32 R4, R192.reuse, R196, R4 ;  /* 0x000000c4c004723c */ /* 0x040ff00000001804 */
[C---:B------:R-:W-:Y:S11]  /*9940*/  HMMA.16816.F32 R8, R192.reuse, R198, R8 ;  /* 0x000000c6c008723c */ /* 0x040ff60000001808 */
[----:B------:R-:W-:Y:S05]  /*9950*/  @!UPT UIADD3 URZ, URZ, URZ, URZ ;  /* 0x0000003f3f3ff290 */ /* 0x000fea000fffe03f */
[----:B------:R-:W-:Y:S02]  /*9960*/  FMUL.FTZ R4, R4, c[0x0][0x2ec] ;  /* 0x0000bb0004047a20 */ /* 0x000fe40000410000 */
[----:B------:R-:W-:Y:S02]  /*9970*/  FMUL.FTZ R5, R5, c[0x0][0x2ec] ;  /* 0x0000bb0005057a20 */ /* 0x000fe40000410000 */
[----:B------:R-:W2:Y:S01]  /*9980*/  MUFU.TANH R172, R4 ;  /* 0x0000000400ac7308 */ /* 0x000ea20000002400 */
[----:B------:R-:W-:Y:S02]  /*9990*/  FMUL.FTZ R6, R6, c[0x0][0x2ec] ;  /* 0x0000bb0006067a20 */ /* 0x000fe40000410000 */
[----:B------:R-:W-:Y:S02]  /*99a0*/  FMUL.FTZ R7, R7, c[0x0][0x2ec] ;  /* 0x0000bb0007077a20 */ /* 0x000fe40000410000 */
[----:B------:R-:W-:Y:S01]  /*99b0*/  FMUL.FTZ R8, R8, c[0x0][0x2ec] ;  /* 0x0000bb0008087a20 */ /* 0x000fe20000410000 */
[C---:B-1----:R-:W-:Y:S03]  /*99c0*/  HMMA.16816.F32 R12, R192.reuse, R136, R12 ;  /* 0x00000088c00c723c */ /* 0x042fe6000000180c */
[----:B------:R-:W-:Y:S01]  /*99d0*/  FMUL.FTZ R9, R9, c[0x0][0x2ec] ;  /* 0x0000bb0009097a20 */ /* 0x000fe20000410000 */
[----:B------:R-:W1:Y:S01]  /*99e0*/  MUFU.TANH R176, R5 ;  /* 0x0000000500b07308 */ /* 0x000e620000002400 */
[----:B------:R-:W-:Y:S02]  /*99f0*/  FMUL.FTZ R10, R10, c[0x0][0x2ec] ;  /* 0x0000bb000a0a7a20 */ /* 0x000fe40000410000 */
[----:B------:R-:W-:Y:S01]  /*9a00*/  FMUL.FTZ R11, R11, c[0x0][0x2ec] ;  /* 0x0000bb000b0b7a20 */ /* 0x000fe20000410000 */
[C---:B------:R-:W-:Y:S06]  /*9a10*/  HMMA.16816.F32 R16, R192.reuse, R138, R16 ;  /* 0x0000008ac010723c */ /* 0x040fec0000001810 */
[----:B------:R-:W3:Y:S10]  /*9a20*/  MUFU.TANH R173, R6 ;  /* 0x0000000600ad7308 */ /* 0x000ef40000002400 */
[----:B------:R4:W1:Y:S01]  /*9a30*/  MUFU.TANH R178, R7 ;  /* 0x0000000700b27308 */ /* 0x0008620000002400 */
[----:B------:R-:W-:Y:S02]  /*9a40*/  FMUL.FTZ R12, R12, c[0x0][0x2ec] ;  /* 0x0000bb000c0c7a20 */ /* 0x000fe40000410000 */
[----:B------:R-:W-:Y:S02]  /*9a50*/  FMUL.FTZ R14, R14, c[0x0][0x2ec] ;  /* 0x0000bb000e0e7a20 */ /* 0x000fe40000410000 */
[----:B------:R-:W-:Y:S02]  /*9a60*/  FMUL.FTZ R15, R15, c[0x0][0x2ec] ;  /* 0x0000bb000f0f7a20 */ /* 0x000fe40000410000 */
[----:B------:R-:W-:Y:S02]  /*9a70*/  FMUL.FTZ R13, R13, c[0x0][0x2ec] ;  /* 0x0000bb000d0d7a20 */ /* 0x000fe40000410000 */
[----:B------:R-:W-:Y:S01]  /*9a80*/  FMUL.FTZ R16, R16, c[0x0][0x2ec] ;  /* 0x0000bb0010107a20 */ /* 0x000fe20000410000 */
[----:B------:R-:W1:Y:S01]  /*9a90*/  MUFU.TANH R177, R8 ;  /* 0x0000000800b17308 */ /* 0x000e620000002400 */
[----:B------:R-:W-:Y:S02]  /*9aa0*/  FMUL.FTZ R17, R17, c[0x0][0x2ec] ;  /* 0x0000bb0011117a20 */ /* 0x000fe40000410000 */
[----:B------:R-:W-:Y:S02]  /*9ab0*/  FMUL.FTZ R18, R18, c[0x0][0x2ec] ;  /* 0x0000bb0012127a20 */ /* 0x000fe40000410000 */
[----:B------:R-:W-:Y:S05]  /*9ac0*/  FMUL.FTZ R19, R19, c[0x0][0x2ec] ;  /* 0x0000bb0013137a20 */ /* 0x000fea0000410000 */
[----:B------:R-:W1:Y:S01]  /*9ad0*/  MUFU.TANH R174, R9 ;  /* 0x0000000900ae7308 */ /* 0x000e620000002400 */
[----:B----4-:R-:W4:Y:S09]  /*9ae0*/  LDSM.16.M88.4 R4, [R209+0x7000] ;  /* 0x00700000d104783b */ /* 0x010f320000000200 */
[----:B------:R-:W1:Y:S10]  /*9af0*/  MUFU.TANH R137, R10 ;  /* 0x0000000a00897308 */ /* 0x000e740000002400 */
[----:B------:R1:W1:Y:S10]  /*9b00*/  MUFU.TANH R175, R11 ;  /* 0x0000000b00af7308 */ /* 0x0002740000002400 */
[----:B------:R2:W2:Y:S10]  /*9b10*/  MUFU.TANH R138, R12 ;  /* 0x0000000c008a7308 */ /* 0x0004b40000002400 */
[----:B------:R-:W2:Y:S01]  /*9b20*/  MUFU.TANH R180, R14 ;  /* 0x0000000e00b47308 */ /* 0x000ea20000002400 */
[----:B-1----:R-:W1:Y:S01]  /*9b30*/  LDSM.16.M88.4 R8, [R209+0x7800] ;  /* 0x00780000d108783b */ /* 0x002e620000000200 */
[----:B------:R-:W-:Y:S08]  /*9b40*/  DEPBAR.LE SB0, 0x0 ;  /* 0x000080000000791a */ /* 0x000ff00000000000 */
[----:B------:R-:W1:Y:S01]  /*9b50*/  MUFU.TANH R179, R15 ;  /* 0x0000000f00b37308 */ /* 0x000e620000002400 */
[----:B------:R-:W-:Y:S01]  /*9b60*/  BAR.SYNC.DEFER_BLOCKING 0x0 ;  /* 0x0000000000007b1d */ /* 0x000fe20000010000 */
[C---:B----4-:R-:W-:Y:S08]  /*9b70*/  HMMA.16816.F32 R20, R192.reuse, R4, R20 ;  /* 0x00000004c014723c */ /* 0x050ff00000001814 */
[----:B------:R4:W1:Y:S01]  /*9b80*/  MUFU.TANH R181, R16 ;  /* 0x0000001000b57308 */ /* 0x0008620000002400 */
[C---:B------:R-:W-:Y:S09]  /*9b90*/  HMMA.16816.F32 R24, R192.reuse, R6, R24 ;  /* 0x00000006c018723c */ /* 0x040ff20000001818 */
[----:B------:R-:W2:Y:S06]  /*9ba0*/  MUFU.TANH R139, R13 ;  /* 0x0000000d008b7308 */ /* 0x000eac0000002400 */
[----:B------:R-:W-:Y:S02]  /*9bb0*/  FMUL.FTZ R20, R20, c[0x0][0x2ec] ;  /* 0x0000bb0014147a20 */ /* 0x000fe40000410000 */
[----:B------:R-:W-:Y:S02]  /*9bc0*/  FMUL.FTZ R21, R21, c[0x0][0x2ec] ;  /* 0x0000bb0015157a20 */ /* 0x000fe40000410000 */
[----:B------:R-:W2:Y:S01]  /*9bd0*/  MUFU.TANH R182, R17 ;  /* 0x0000001100b67308 */ /* 0x000ea20000002400 */
[----:B------:R-:W-:Y:S02]  /*9be0*/  FMUL.FTZ R22, R22, c[0x0][0x2ec] ;  /* 0x0000bb0016167a20 */ /* 0x000fe40000410000 */
[----:B------:R-:W-:Y:S01]  /*9bf0*/  FMUL.FTZ R23, R23, c[0x0][0x2ec] ;  /* 0x0000bb0017177a20 */ /* 0x000fe20000410000 */
[C---:B-1----:R-:W-:Y:S03]  /*9c00*/  HMMA.16816.F32 R28, R192.reuse, R8, R28 ;  /* 0x00000008c01c723c */ /* 0x042fe6000000181c */
[----:B------:R-:W-:Y:S02]  /*9c10*/  FMUL.FTZ R24, R24, c[0x0][0x2ec] ;  /* 0x0000bb0018187a20 */ /* 0x000fe40000410000 */
[----:B------:R-:W-:Y:S01]  /*9c20*/  FMUL.FTZ R25, R25, c[0x0][0x2ec] ;  /* 0x0000bb0019197a20 */ /* 0x000fe20000410000 */
[----:B------:R-:W1:Y:S01]  /*9c30*/  MUFU.TANH R183, R18 ;  /* 0x0000001200b77308 */ /* 0x000e620000002400 */
[----:B------:R-:W-:Y:S01]  /*9c40*/  MOV R8, UR6 ;  /* 0x0000000600087c02 */ /* 0x000fe20008000f00 */
[----:B------:R-:W-:Y:S04]  /*9c50*/  HMMA.16816.F32 R32, R192, R10, R32 ;  /* 0x0000000ac020723c */ /* 0x000fe80000001820 */
[----:B-----5:R-:W-:Y:S01]  /*9c60*/  LEA R2, P2, R8, R238, 0x6 ;  /* 0x000000ee08027211 */ /* 0x020fe200078430ff */
[----:B------:R-:W-:Y:S01]  /*9c70*/  FMUL.FTZ R26, R26, c[0x0][0x2ec] ;  /* 0x0000bb001a1a7a20 */ /* 0x000fe20000410000 */
[C---:B------:R-:W-:Y:S01]  /*9c80*/  LEA R4, P0, R8.reuse, R232, 0x6 ;  /* 0x000000e808047211 */ /* 0x040fe200078030ff */
[----:B------:R-:W-:Y:S01]  /*9c90*/  FMUL.FTZ R27, R27, c[0x0][0x2ec] ;  /* 0x0000bb001b1b7a20 */ /* 0x000fe20000410000 */
[----:B------:R-:W1:Y:S01]  /*9ca0*/  MUFU.TANH R184, R19 ;  /* 0x0000001300b87308 */ /* 0x000e620000002400 */
[C---:B------:R-:W-:Y:S03]  /*9cb0*/  LEA.HI.X.SX32 R3, R8.reuse, R239, 0x6, P2 ;  /* 0x000000ef08037211 */ /* 0x040fe600010f36ff */
[C---:B------:R-:W-:Y:S02]  /*9cc0*/  LEA R6, P1, R8.reuse, R236, 0x6 ;  /* 0x000000ec08067211 */ /* 0x040fe400078230ff */
[C---:B------:R-:W-:Y:S01]  /*9cd0*/  LEA.HI.X.SX32 R5, R8.reuse, R233, 0x6, P0 ;  /* 0x000000e908057211 */ /* 0x040fe200000f36ff */
[----:B------:R-:W-:Y:S01]  /*9ce0*/  IMAD R3, R3, c[0x0][0x198], RZ ;  /* 0x0000660003037a24 */ /* 0x000fe200078e02ff */
[----:B------:R-:W-:Y:S01]  /*9cf0*/  LEA R10, P0, R8, R234, 0x6 ;  /* 0x000000ea080a7211 */ /* 0x000fe200078030ff */
[----:B------:R-:W-:Y:S01]  /*9d00*/  FMUL.FTZ R28, R28, c[0x0][0x2ec] ;  /* 0x0000bb001c1c7a20 */ /* 0x000fe20000410000 */
[----:B------:R-:W1:Y:S01]  /*9d10*/  MUFU.TANH R185, R20 ;  /* 0x0000001400b97308 */ /* 0x000e620000002400 */
[C---:B------:R-:W-:Y:S01]  /*9d20*/  LEA.HI.X.SX32 R7, R8.reuse, R237, 0x6, P1 ;  /* 0x000000ed08077211 */ /* 0x040fe200008f36ff */
[----:B------:R-:W-:Y:S01]  /*9d30*/  FMUL.FTZ R29, R29, c[0x0][0x2ec] ;  /* 0x0000bb001d1d7a20 */ /* 0x000fe20000410000 */
[----:B------:R-:W-:Y:S01]  /*9d40*/  LEA.HI.X.SX32 R11, R8, R235, 0x6, P0 ;  /* 0x000000eb080b7211 */ /* 0x000fe200000f36ff */
[----:B------:R-:W-:Y:S02]  /*9d50*/  FMUL.FTZ R30, R30, c[0x0][0x2ec] ;  /* 0x0000bb001e1e7a20 */ /* 0x000fe40000410000 */
[----:B------:R-:W-:Y:S02]  /*9d60*/  FMUL.FTZ R0, R35, c[0x0][0x2ec] ;  /* 0x0000bb0023007a20 */ /* 0x000fe40000410000 */
[----:B------:R-:W-:Y:S02]  /*9d70*/  FMUL.FTZ R31, R31, c[0x0][0x2ec] ;  /* 0x0000bb001f1f7a20 */ /* 0x000fe40000410000 */
[----:B------:R5:W1:Y:S01]  /*9d80*/  MUFU.TANH R136, R0 ;  /* 0x0000000000887308 */ /* 0x000a620000002400 */
[----:B------:R-:W-:Y:S02]  /*9d90*/  FMUL.FTZ R32, R32, c[0x0][0x2ec] ;  /* 0x0000bb0020207a20 */ /* 0x000fe40000410000 */
[----:B------:R-:W-:Y:S02]  /*9da0*/  FMUL.FTZ R33, R33, c[0x0][0x2ec] ;  /* 0x0000bb0021217a20 */ /* 0x000fe40000410000 */
[----:B------:R-:W-:Y:S02]  /*9db0*/  FMUL.FTZ R34, R34, c[0x0][0x2ec] ;  /* 0x0000bb0022227a20 */ /* 0x000fe40000410000 */
[----:B------:R-:W-:Y:S02]  /*9dc0*/  IMAD R5, R5, c[0x0][0x198], RZ ;  /* 0x0000660005057a24 */ /* 0x000fe400078e02ff */
[C---:B------:R-:W-:Y:S01]  /*9dd0*/  IMAD R9, R2.reuse, c[0x0][0x19c], R3 ;  /* 0x0000670002097a24 */ /* 0x040fe200078e0203 */
[----:B------:R1:W1:Y:S01]  /*9de0*/  MUFU.TANH R186, R21 ;  /* 0x0000001500ba7308 */ /* 0x0002620000002400 */
[----:B------:R-:W-:Y:S04]  /*9df0*/  IMAD.WIDE.U32 R2, R2, c[0x0][0x198], RZ ;  /* 0x0000660002027a25 */ /* 0x000fe800078e00ff */
[----:B------:R-:W-:Y:S02]  /*9e00*/  IMAD R7, R7, c[0x0][0x198], RZ ;  /* 0x0000660007077a24 */ /* 0x000fe400078e02ff */
[C---:B--2---:R-:W-:Y:S02]  /*9e10*/  IMAD R12, R4.reuse, c[0x0][0x19c], R5 ;  /* 0x00006700040c7a24 */ /* 0x044fe400078e0205 */
[----:B------:R-:W-:Y:S01]  /*9e20*/  IMAD.WIDE.U32 R4, R4, c[0x0][0x198], RZ ;  /* 0x0000660004047a25 */ /* 0x000fe200078e00ff */
[----:B------:R2:W1:Y:S03]  /*9e30*/  MUFU.TANH R187, R22 ;  /* 0x0000001600bb7308 */ /* 0x0004660000002400 */
[----:B----4-:R-:W-:Y:S01]  /*9e40*/  IMAD R16, R6, c[0x0][0x19c], R7 ;  /* 0x0000670006107a24 */ /* 0x010fe200078e0207 */
[----:B------:R-:W-:Y:S01]  /*9e50*/  IADD3 R5, R5, R12, RZ ;  /* 0x0000000c05057210 */ /* 0x000fe20007ffe0ff */
[----:B-----5:R-:W-:Y:S01]  /*9e60*/  IMAD.IADD R0, R3, 0x1, R9 ;  /* 0x0000000103007824 */ /* 0x020fe200078e0209 */
[-C--:B------:R-:W-:Y:S01]  /*9e70*/  LEA R8, P1, R4, R243.reuse, 0x1 ;  /* 0x000000f304087211 */ /* 0x080fe200078208ff */
[----:B------:R-:W-:Y:S01]  /*9e80*/  IMAD.WIDE.U32 R14, R6, c[0x0][0x198], RZ ;  /* 0x00006600060e7a25 */ /* 0x000fe200078e00ff */
[-C--:B------:R-:W-:Y:S02]  /*9e90*/  LEA R6, P0, R2, R243.reuse, 0x1 ;  /* 0x000000f302067211 */ /* 0x080fe400078008ff */
[----:B------:R2:W4:Y:S01]  /*9ea0*/  MUFU.TANH R189, R23 ;  /* 0x0000001700bd7308 */ /* 0x0005220000002400 */
[----:B------:R-:W-:Y:S01]  /*9eb0*/  IMAD R7, R11, c[0x0][0x198], RZ ;  /* 0x000066000b077a24 */ /* 0x000fe200078e02ff */
[----:B------:R-:W-:Y:S01]  /*9ec0*/  LEA.HI.X R9, R4, R242, R5, 0x1, P1 ;  /* 0x000000f204097211 */ /* 0x000fe200008f0c05 */
[----:B------:R-:W-:Y:S01]  /*9ed0*/  IMAD.WIDE.U32 R12, R10, c[0x0][0x198], RZ ;  /* 0x000066000a0c7a25 */ /* 0x000fe200078e00ff */
[-C--:B------:R-:W-:Y:S02]  /*9ee0*/  LEA R4, P2, R14, R243.reuse, 0x1 ;  /* 0x000000f30e047211 */ /* 0x080fe400078408ff */
[----:B------:R-:W-:Y:S01]  /*9ef0*/  IADD3 R16, R15, R16, RZ ;  /* 0x000000100f107210 */ /* 0x000fe20007ffe0ff */
[----:B------:R-:W-:Y:S01]  /*9f00*/  IMAD R10, R10, c[0x0][0x19c], R7 ;  /* 0x000067000a0a7a24 */ /* 0x000fe200078e0207 */
[----:B------:R-:W-:Y:S02]  /*9f10*/  LEA.HI.X R7, R2, R242, R0, 0x1, P0 ;  /* 0x000000f202077211 */ /* 0x000fe400000f0c00 */
[----:B------:R2:W1:Y:S01]  /*9f20*/  MUFU.TANH R188, R24 ;  /* 0x0000001800bc7308 */ /* 0x0004620000002400 */
[----:B------:R-:W-:Y:S02]  /*9f30*/  ISETP.LT.AND P0, PT, RZ, UR7, PT ;  /* 0x00000007ff007c0c */ /* 0x000fe4000bf01270 */
[----:B------:R-:W-:Y:S02]  /*9f40*/  LEA R2, P1, R12, R243, 0x1 ;  /* 0x000000f30c027211 */ /* 0x000fe400078208ff */
[----:B------:R-:W-:Y:S02]  /*9f50*/  IADD3 R10, R13, R10, RZ ;  /* 0x0000000a0d0a7210 */ /* 0x000fe40007ffe0ff */
[-C--:B------:R-:W-:Y:S02]  /*9f60*/  LEA.HI.X R5, R14, R242.reuse, R16, 0x1, P2 ;  /* 0x000000f20e057211 */ /* 0x080fe400010f0c10 */
[----:B------:R-:W-:Y:S01]  /*9f70*/  LEA.HI.X R3, R12, R242, R10, 0x1, P1 ;  /* 0x000000f20c037211 */ /* 0x000fe200008f0c0a */
        /* <DEDUP_REMOVED lines=11> */
.L_x_831:
        /* <DEDUP_REMOVED lines=43> */
[----:B--2---:R-:W-:Y:S04]  /*a2e0*/  FMNMX.FTZ R132, R132, R4, !PT ;  /* 0x0000000484847209 */ /* 0x004fe80007810000 */
[C---:B------:R-:W-:Y:S01]  /*a2f0*/  FSETP.NEU.FTZ.AND P1, PT, R132.reuse, -INF , PT ;  /* 0xff8000008400780b */ /* 0x040fe20003f3d000 */
[C---:B------:R-:W-:Y:S02]  /*a300*/  FADD.FTZ R2, -R132.reuse, R133 ;  /* 0x0000008584027221 */ /* 0x040fe40000010100 */
[----:B------:R-:W-:Y:S02]  /*a310*/  FMUL.FTZ R133, R132, c[0x0][0x23c] ;  /* 0x00008f0084857a20 */ /* 0x000fe40000410000 */
[----:B------:R-:W-:Y:S03]  /*a320*/  FMUL.FTZ R0, R2, c[0x0][0x23c] ;  /* 0x00008f0002007a20 */ /* 0x000fe60000410000 */
[----:B------:R-:W-:Y:S01]  /*a330*/  FSEL R133, R133, RZ, P1 ;  /* 0x000000ff85857208 */ /* 0x000fe20000800000 */
[----:B------:R1:W2:Y:S01]  /*a340*/  MUFU.EX2 R2, R0 ;  /* 0x0000000000027308 */ /* 0x0002a20000000800 */
[----:B------:R-:W-:Y:S03]  /*a350*/  FSETP.NEU.FTZ.AND P1, PT, R3, -INF , PT ;  /* 0xff8000000300780b */ /* 0x000fe60003f3d000 */
[--C-:B------:R-:W-:Y:S02]  /*a360*/  FFMA.FTZ R4, R172, c[0x0][0x23c], -R133.reuse ;  /* 0x00008f00ac047a23 */ /* 0x100fe40000010885 */
[--C-:B------:R-:W-:Y:S04]  /*a370*/  FFMA.FTZ R6, R177, c[0x0][0x23c], -R133.reuse ;  /* 0x00008f00b1067a23 */ /* 0x100fe80000010885 */
[----:B------:R3:W-:Y:S10]  /*a380*/  MUFU.EX2 R172, R4 ;  /* 0x0000000400ac7308 */ /* 0x0007f40000000800 */
[----:B------:R-:W-:Y:S01]  /*a390*/  MUFU.EX2 R177, R6 ;  /* 0x0000000600b17308 */ /* 0x000fe20000000800 */
[C---:B-1----:R-:W-:Y:S02]  /*a3a0*/  FADD.FTZ R0, -R3.reuse, R134 ;  /* 0x0000008603007221 */ /* 0x042fe40000010100 */
[----:B------:R-:W-:Y:S02]  /*a3b0*/  FMUL.FTZ R134, R3, c[0x0][0x23c] ;  /* 0x00008f0003867a20 */ /* 0x000fe40000410000 */
[----:B------:R-:W-:Y:S02]  /*a3c0*/  FMUL.FTZ R0, R0, c[0x0][0x23c] ;  /* 0x00008f0000007a20 */ /* 0x000fe40000410000 */
[----:B--2---:R-:W-:Y:S01]  /*a3d0*/  FMUL.FTZ R8, R2, R144 ;  /* 0x0000009002087220 */ /* 0x004fe20000410000 */
[----:B------:R-:W-:Y:S01]  /*a3e0*/  FSEL R134, R134, RZ, P1 ;  /* 0x000000ff86867208 */ /* 0x000fe20000800000 */
[----:B------:R-:W-:Y:S02]  /*a3f0*/  FMUL.FTZ R9, R2, R145 ;  /* 0x0000009102097220 */ /* 0x000fe40000410000 */
[--C-:B---3--:R-:W-:Y:S01]  /*a400*/  FFMA.FTZ R4, R176, c[0x0][0x23c], -R133.reuse ;  /* 0x00008f00b0047a23 */ /* 0x108fe20000010885 */
[----:B------:R-:W1:Y:S01]  /*a410*/  MUFU.EX2 R0, R0 ;  /* 0x0000000000007308 */ /* 0x000e620000000800 */
[C---:B------:R-:W-:Y:S02]  /*a420*/  FMUL.FTZ R16, R2.reuse, R152 ;  /* 0x0000009802107220 */ /* 0x040fe40000410000 */
[C---:B------:R-:W-:Y:S02]  /*a430*/  FMUL.FTZ R17, R2.reuse, R153 ;  /* 0x0000009902117220 */ /* 0x040fe40000410000 */
[C---:B------:R-:W-:Y:S02]  /*a440*/  FMUL.FTZ R24, R2.reuse, R160 ;  /* 0x000000a002187220 */ /* 0x040fe40000410000 */
[C---:B------:R-:W-:Y:S02]  /*a450*/  FMUL.FTZ R25, R2.reuse, R161 ;  /* 0x000000a102197220 */ /* 0x040fe40000410000 */
[C---:B------:R-:W-:Y:S01]  /*a460*/  FMUL.FTZ R32, R2.reuse, R168 ;  /* 0x000000a802207220 */ /* 0x040fe20000410000 */
[----:B------:R2:W3:Y:S01]  /*a470*/  MUFU.EX2 R5, R4 ;  /* 0x0000000400057308 */ /* 0x0004e20000000800 */
[C---:B------:R-:W-:Y:S02]  /*a480*/  FMUL.FTZ R33, R2.reuse, R169 ;  /* 0x000000a902217220 */ /* 0x040fe40000410000 */
[C---:B------:R-:W-:Y:S02]  /*a490*/  FMUL.FTZ R36, R2.reuse, R36 ;  /* 0x0000002402247220 */ /* 0x040fe40000410000 */
[C---:B------:R-:W-:Y:S02]  /*a4a0*/  FMUL.FTZ R37, R2.reuse, R37 ;  /* 0x0000002502257220 */ /* 0x040fe40000410000 */
[C---:B------:R-:W-:Y:S02]  /*a4b0*/  FMUL.FTZ R40, R2.reuse, R40 ;  /* 0x0000002802287220 */ /* 0x040fe40000410000 */
[C---:B------:R-:W-:Y:S02]  /*a4c0*/  FMUL.FTZ R41, R2.reuse, R41 ;  /* 0x0000002902297220 */ /* 0x040fe40000410000 */
[C---:B------:R-:W-:Y:S02]  /*a4d0*/  FMUL.FTZ R44, R2.reuse, R44 ;  /* 0x0000002c022c7220 */ /* 0x040fe40000410000 */
[----:B------:R-:W-:Y:S02]  /*a4e0*/  FMUL.FTZ R45, R2, R45 ;  /* 0x0000002d022d7220 */ /* 0x000fe40000410000 */
[C---:B-1----:R-:W-:Y:S02]  /*a4f0*/  FMUL.FTZ R6, R0.reuse, R142 ;  /* 0x0000008e00067220 */ /* 0x042fe40000410000 */
[C---:B------:R-:W-:Y:S02]  /*a500*/  FMUL.FTZ R7, R0.reuse, R143 ;  /* 0x0000008f00077220 */ /* 0x040fe40000410000 */
[C---:B------:R-:W-:Y:S02]  /*a510*/  FMUL.FTZ R10, R0.reuse, R146 ;  /* 0x00000092000a7220 */ /* 0x040fe40000410000 */
[C---:B------:R-:W-:Y:S02]  /*a520*/  FMUL.FTZ R11, R0.reuse, R147 ;  /* 0x00000093000b7220 */ /* 0x040fe40000410000 */
[----:B------:R-:W-:Y:S01]  /*a530*/  FMUL.FTZ R18, R0, R154 ;  /* 0x0000009a00127220 */ /* 0x000fe20000410000 */
[----:B------:R-:W1:Y:S01]  /*a540*/  LDSM.16.MT88.4 R144, [R207+0x10000] ;  /* 0x01000000cf90783b */ /* 0x000e620000004200 */
[--C-:B--2---:R-:W-:Y:S01]  /*a550*/  FFMA.FTZ R4, R173, c[0x0][0x23c], -R134.reuse ;  /* 0x00008f00ad047a23 */ /* 0x104fe20000010886 */
[----:B---3--:R-:W-:Y:S01]  /*a560*/  MOV R173, R5 ;  /* 0x0000000500ad7202 */ /* 0x008fe20000000f00 */
[----:B------:R-:W-:Y:S02]  /*a570*/  FMUL.FTZ R5, R2, R141 ;  /* 0x0000008d02057220 */ /* 0x000fe40000410000 */
[----:B------:R2:W-:Y:S01]  /*a580*/  MUFU.EX2 R176, R4 ;  /* 0x0000000400b07308 */ /* 0x0005e20000000800 */
[C---:B------:R-:W-:Y:S02]  /*a590*/  FMUL.FTZ R19, R0.reuse, R155 ;  /* 0x0000009b00137220 */ /* 0x040fe40000410000 */
[----:B------:R-:W-:Y:S01]  /*a5a0*/  LDSM.16.MT88.4 R152, [R206+0x12000] ;  /* 0x01200000ce98783b */ /* 0x000fe20000004200 */
[C---:B------:R-:W-:Y:S02]  /*a5b0*/  FMUL.FTZ R26, R0.reuse, R162 ;  /* 0x000000a2001a7220 */ /* 0x040fe40000410000 */
[C---:B------:R-:W-:Y:S02]  /*a5c0*/  FMUL.FTZ R27, R0.reuse, R163 ;  /* 0x000000a3001b7220 */ /* 0x040fe40000410000 */
[C---:B------:R-:W-:Y:S02]  /*a5d0*/  FMUL.FTZ R34, R0.reuse, R170 ;  /* 0x000000aa00227220 */ /* 0x040fe40000410000 */
[C---:B------:R-:W-:Y:S01]  /*a5e0*/  FMUL.FTZ R35, R0.reuse, R171 ;  /* 0x000000ab00237220 */ /* 0x040fe20000410000 */
[----:B------:R-:W-:Y:S01]  /*a5f0*/  LDSM.16.MT88.4 R160, [R207+0x10800] ;  /* 0x01080000cfa0783b */ /* 0x000fe20000004200 */
[C---:B------:R-:W-:Y:S02]  /*a600*/  FMUL.FTZ R38, R0.reuse, R38 ;  /* 0x0000002600267220 */ /* 0x040fe40000410000 */
[C---:B------:R-:W-:Y:S02]  /*a610*/  FMUL.FTZ R39, R0.reuse, R39 ;  /* 0x0000002700277220 */ /* 0x040fe40000410000 */
[C---:B------:R-:W-:Y:S02]  /*a620*/  FMUL.FTZ R42, R0.reuse, R42 ;  /* 0x0000002a002a7220 */ /* 0x040fe40000410000 */
[C---:B------:R-:W-:Y:S01]  /*a630*/  FMUL.FTZ R43, R0.reuse, R43 ;  /* 0x0000002b002b7220 */ /* 0x040fe20000410000 */
[----:B------:R-:W-:Y:S01]  /*a640*/  LDSM.16.MT88.4 R168, [R206+0x14800] ;  /* 0x01480000cea8783b */ /* 0x000fe20000004200 */
[C---:B------:R-:W-:Y:S02]  /*a650*/  FMUL.FTZ R46, R0.reuse, R46 ;  /* 0x0000002e002e7220 */ /* 0x040fe40000410000 */
[----:B------:R-:W-:Y:S02]  /*a660*/  FMUL.FTZ R47, R0, R47 ;  /* 0x0000002f002f7220 */ /* 0x000fe40000410000 */
[--C-:B--2---:R-:W-:Y:S02]  /*a670*/  FFMA.FTZ R4, R178, c[0x0][0x23c], -R134.reuse ;  /* 0x00008f00b2047a23 */ /* 0x104fe40000010886 */
[C---:B------:R-:W-:Y:S02]  /*a680*/  FMUL.FTZ R48, R2.reuse, R48 ;  /* 0x0000003002307220 */ /* 0x040fe40000410000 */
[----:B------:R-:W2:Y:S01]  /*a690*/  MUFU.EX2 R178, R4 ;  /* 0x0000000400b27308 */ /* 0x000ea20000000800 */
[----:B------:R-:W-:Y:S02]  /*a6a0*/  FMUL.FTZ R49, R2, R49 ;  /* 0x0000003102317220 */ /* 0x000fe40000410000 */
[C---:B------:R-:W-:Y:S02]  /*a6b0*/  FMUL.FTZ R50, R0.reuse, R50 ;  /* 0x0000003200327220 */ /* 0x040fe40000410000 */
        /* <DEDUP_REMOVED lines=9> */
[----:B------:R-:W-:Y:S01]  /*a750*/  FMUL.FTZ R60, R2, R60 ;  /* 0x0000003c023c7220 */ /* 0x000fe20000410000 */
[----:B--2---:R-:W-:Y:S01]  /*a760*/  F2FP.PACK_AB R141, R178, R176 ;  /* 0x000000b0b28d723e */ /* 0x004fe200000000ff */
[--C-:B------:R-:W-:Y:S02]  /*a770*/  FFMA.FTZ R4, R174, c[0x0][0x23c], -R133.reuse ;  /* 0x00008f00ae047a23 */ /* 0x100fe40000010885 */
[----:B------:R-:W-:Y:S02]  /*a780*/  FMUL.FTZ R61, R2, R61 ;  /* 0x0000003d023d7220 */ /* 0x000fe40000410000 */
[----:B------:R-:W2:Y:S01]  /*a790*/  MUFU.EX2 R252, R4 ;  /* 0x0000000400fc7308 */ /* 0x000ea20000000800 */
        /* <DEDUP_REMOVED lines=11> */
[----:B------:R-:W-:Y:S01]  /*a850*/  FMUL.FTZ R73, R2, R73 ;  /* 0x0000004902497220 */ /* 0x000fe20000410000 */
[----:B--2---:R-:W-:Y:S01]  /*a860*/  F2FP.PACK_AB R142, R252, R177 ;  /* 0x000000b1fc8e723e */ /* 0x004fe200000000ff */
[--C-:B------:R-:W-:Y:S02]  /*a870*/  FFMA.FTZ R4, R137, c[0x0][0x23c], -R134.reuse ;  /* 0x00008f0089047a23 */ /* 0x100fe40000010886 */
[C---:B------:R-:W-:Y:S02]  /*a880*/  FMUL.FTZ R74, R0.reuse, R74 ;  /* 0x0000004a004a7220 */ /* 0x040fe40000410000 */
[----:B------:R2:W-:Y:S01]  /*a890*/  MUFU.EX2 R251, R4 ;  /* 0x0000000400fb7308 */ /* 0x0005e20000000800 */
        /* <DEDUP_REMOVED lines=12> */
[--C-:B--2---:R-:W-:Y:S02]  /*a960*/  FFMA.FTZ R4, R175, c[0x0][0x23c], -R134.reuse ;  /* 0x00008f00af047a23 */ /* 0x104fe40000010886 */
        /* <DEDUP_REMOVED lines=15> */
[C---:B------:R-:W-:Y:S01]  /*aa60*/  FMUL.FTZ R4, R2.reuse, R140 ;  /* 0x0000008c02047220 */ /* 0x040fe20000410000 */
[----:B------:R-:W-:Y:S01]  /*aa70*/  F2FP.PACK_AB R140, R173, R172 ;  /* 0x000000acad8c723e */ /* 0x000fe200000000ff */
[C---:B------:R-:W-:Y:S02]  /*aa80*/  FMUL.FTZ R100, R2.reuse, R100 ;  /* 0x0000006402647220 */ /* 0x040fe40000410000 */
[----:B------:R-:W-:Y:S02]  /*aa90*/  FMUL.FTZ R101, R2, R101 ;  /* 0x0000006502657220 */ /* 0x000fe40000410000 */
[C---:B------:R-:W-:Y:S02]  /*aaa0*/  FMUL.FTZ R102, R0.reuse, R102 ;  /* 0x0000006600667220 */ /* 0x040fe40000410000 */
[C---:B------:R-:W-:Y:S05]  /*aab0*/  HMMA.16816.F32 R4, R140.reuse, R12, R4 ;  /* 0x0000000c8c04723c */ /* 0x040fea0000001804 */
[----:B------:R-:W-:Y:S02]  /*aac0*/  FMUL.FTZ R103, R0, R103 ;  /* 0x0000006700677220 */ /* 0x000fe40000410000 */
[C---:B------:R-:W-:Y:S01]  /*aad0*/  FMUL.FTZ R12, R2.reuse, R148 ;  /* 0x00000094020c7220 */ /* 0x040fe20000410000 */
[C---:B------:R-:W-:Y:S04]  /*aae0*/  HMMA.16816.F32 R8, R140.reuse, R14, R8 ;  /* 0x0000000e8c08723c */ /* 0x040fe80000001808 */
[----:B------:R-:W-:Y:S02]  /*aaf0*/  FMUL.FTZ R13, R2, R149 ;  /* 0x00000095020d7220 */ /* 0x000fe40000410000 */
[--C-:B------:R-:W-:Y:S02]  /*ab00*/  FFMA.FTZ R137, R138, c[0x0][0x23c], -R133.reuse ;  /* 0x00008f008a897a23 */ /* 0x100fe40000010885 */
[C---:B------:R-:W-:Y:S02]  /*ab10*/  FMUL.FTZ R14, R0.reuse, R150 ;  /* 0x00000096000e7220 */ /* 0x040fe40000410000 */
[----:B------:R2:W-:Y:S02]  /*ab20*/  MUFU.EX2 R249, R137 ;  /* 0x0000008900f97308 */ /* 0x0005e40000000800 */
[----:B------:R-:W-:Y:S02]  /*ab30*/  FMUL.FTZ R15, R0, R151 ;  /* 0x00000097000f7220 */ /* 0x000fe40000410000 */
[----:B------:R-:W3:Y:S01]  /*ab40*/  LDSM.16.MT88.4 R148, [R205+0x12000] ;  /* 0x01200000cd94783b */ /* 0x000ee20000004200 */
[C---:B------:R-:W-:Y:S02]  /*ab50*/  FMUL.FTZ R104, R2.reuse, R104 ;  /* 0x0000006802687220 */ /* 0x040fe40000410000 */
[----:B------:R-:W-:Y:S02]  /*ab60*/  FMUL.FTZ R105, R2, R105 ;  /* 0x0000006902697220 */ /* 0x000fe40000410000 */
[C---:B------:R-:W-:Y:S03]  /*ab70*/  HMMA.16816.F32 R12, R140.reuse, R20, R12 ;  /* 0x000000148c0c723c */ /* 0x040fe6000000180c */
[C---:B------:R-:W-:Y:S02]  /*ab80*/  FMUL.FTZ R106, R0.reuse, R106 ;  /* 0x0000006a006a7220 */ /* 0x040fe40000410000 */
[----:B------:R-:W-:Y:S02]  /*ab90*/  FMUL.FTZ R107, R0, R107 ;  /* 0x0000006b006b7220 */ /* 0x000fe40000410000 */
[C---:B------:R-:W-:Y:S01]  /*aba0*/  FMUL.FTZ R20, R2.reuse, R156 ;  /* 0x0000009c02147220 */ /* 0x040fe20000410000 */
[C---:B------:R-:W-:Y:S04]  /*abb0*/  HMMA.16816.F32 R16, R140.reuse, R22, R16 ;  /* 0x000000168c10723c */ /* 0x040fe80000001810 */
[C---:B------:R-:W-:Y:S02]  /*abc0*/  FMUL.FTZ R21, R2.reuse, R157 ;  /* 0x0000009d02157220 */ /* 0x040fe40000410000 */
[----:B------:R-:W-:Y:S02]  /*abd0*/  FMUL.FTZ R108, R2, R108 ;  /* 0x0000006c026c7220 */ /* 0x000fe40000410000 */
[C---:B------:R-:W-:Y:S04]  /*abe0*/  FMUL.FTZ R22, R0.reuse, R158 ;  /* 0x0000009e00167220 */ /* 0x040fe80000410000 */
[----:B------:R-:W-:Y:S02]  /*abf0*/  FMUL.FTZ R23, R0, R159 ;  /* 0x0000009f00177220 */ /* 0x000fe40000410000 */
[----:B------:R-:W-:Y:S01]  /*ac00*/  LDSM.16.MT88.4 R156, [R206+0x10800] ;  /* 0x01080000ce9c783b */ /* 0x000fe20000004200 */
[----:B------:R-:W-:Y:S02]  /*ac10*/  FMUL.FTZ R109, R2, R109 ;  /* 0x0000006d026d7220 */ /* 0x000fe40000410000 */
[C---:B------:R-:W-:Y:S02]  /*ac20*/  FMUL.FTZ R110, R0.reuse, R110 ;  /* 0x0000006e006e7220 */ /* 0x040fe40000410000 */
[C---:B------:R-:W-:Y:S03]  /*ac30*/  HMMA.16816.F32 R20, R140.reuse, R28, R20 ;  /* 0x0000001c8c14723c */ /* 0x040fe60000001814 */
[----:B------:R-:W-:Y:S02]  /*ac40*/  FMUL.FTZ R111, R0, R111 ;  /* 0x0000006f006f7220 */ /* 0x000fe40000410000 */
[C---:B------:R-:W-:Y:S02]  /*ac50*/  FMUL.FTZ R112, R2.reuse, R112 ;  /* 0x0000007002707220 */ /* 0x040fe40000410000 */
[C---:B------:R-:W-:Y:S01]  /*ac60*/  FMUL.FTZ R28, R2.reuse, R164 ;  /* 0x000000a4021c7220 */ /* 0x040fe20000410000 */
[C---:B------:R-:W-:Y:S04]  /*ac70*/  HMMA.16816.F32 R24, R140.reuse, R30, R24 ;  /* 0x0000001e8c18723c */ /* 0x040fe80000001818 */
[----:B------:R-:W-:Y:S02]  /*ac80*/  FMUL.FTZ R29, R2, R165 ;  /* 0x000000a5021d7220 */ /* 0x000fe40000410000 */
[--C-:B--2---:R-:W-:Y:S02]  /*ac90*/  FFMA.FTZ R137, R139, c[0x0][0x23c], -R133.reuse ;  /* 0x00008f008b897a23 */ /* 0x104fe40000010885 */
[C---:B------:R-:W-:Y:S02]  /*aca0*/  FMUL.FTZ R30, R0.reuse, R166 ;  /* 0x000000a6001e7220 */ /* 0x040fe40000410000 */
[----:B------:R2:W4:Y:S02]  /*acb0*/  MUFU.EX2 R248, R137 ;  /* 0x0000008900f87308 */ /* 0x0005240000000800 */
[----:B------:R-:W-:Y:S02]  /*acc0*/  FMUL.FTZ R31, R0, R167 ;  /* 0x000000a7001f7220 */ /* 0x000fe40000410000 */
[----:B------:R-:W-:Y:S01]  /*acd0*/  LDSM.16.MT88.4 R164, [R208+0x12800] ;  /* 0x01280000d0a4783b */ /* 0x000fe20000004200 */
[----:B------:R-:W-:Y:S02]  /*ace0*/  FMUL.FTZ R113, R2, R113 ;  /* 0x0000007102717220 */ /* 0x000fe40000410000 */
[C---:B------:R-:W-:Y:S02]  /*acf0*/  FMUL.FTZ R114, R0.reuse, R114 ;  /* 0x0000007200727220 */ /* 0x040fe40000410000 */
[C---:B-1----:R-:W-:Y:S03]  /*ad00*/  HMMA.16816.F32 R28, R140.reuse, R144, R28 ;  /* 0x000000908c1c723c */ /* 0x042fe6000000181c */
[----:B------:R-:W-:Y:S02]  /*ad10*/  FMUL.FTZ R115, R0, R115 ;  /* 0x0000007300737220 */ /* 0x000fe40000410000 */
[C---:B------:R-:W-:Y:S02]  /*ad20*/  FMUL.FTZ R116, R2.reuse, R116 ;  /* 0x0000007402747220 */ /* 0x040fe40000410000 */
[----:B------:R-:W-:Y:S01]  /*ad30*/  FMUL.FTZ R117, R2, R117 ;  /* 0x0000007502757220 */ /* 0x000fe20000410000 */
[C---:B------:R-:W-:Y:S01]  /*ad40*/  HMMA.16816.F32 R32, R140.reuse, R146, R32 ;  /* 0x000000928c20723c */ /* 0x040fe20000001820 */
[----:B------:R-:W1:Y:S03]  /*ad50*/  LDSM.16.MT88.4 R144, [R208+0x12000] ;  /* 0x01200000d090783b */ /* 0x000e660000004200 */
[C---:B------:R-:W-:Y:S02]  /*ad60*/  FMUL.FTZ R118, R0.reuse, R118 ;  /* 0x0000007600767220 */ /* 0x040fe40000410000 */
[----:B------:R-:W-:Y:S02]  /*ad70*/  FMUL.FTZ R119, R0, R119 ;  /* 0x0000007700777220 */ /* 0x000fe40000410000 */
[C---:B---3--:R-:W-:Y:S04]  /*ad80*/  HMMA.16816.F32 R36, R140.reuse, R148, R36 ;  /* 0x000000948c24723c */ /* 0x048fe80000001824 */
[--C-:B--2---:R-:W-:Y:S02]  /*ad90*/  FFMA.FTZ R137, R180, c[0x0][0x23c], -R134.reuse ;  /* 0x00008f00b4897a23 */ /* 0x104fe40000010886 */
[C---:B------:R-:W-:Y:S02]  /*ada0*/  FMUL.FTZ R120, R2.reuse, R120 ;  /* 0x0000007802787220 */ /* 0x040fe40000410000 */
[C---:B------:R-:W-:Y:S01]  /*adb0*/  HMMA.16816.F32 R40, R140.reuse, R150, R40 ;  /* 0x000000968c28723c */ /* 0x040fe20000001828 */
[----:B------:R-:W2:Y:S01]  /*adc0*/  LDSM.16.MT88.4 R148, [R207+0x12000] ;  /* 0x01200000cf94783b */ /* 0x000ea20000004200 */
[----:B------:R3:W-:Y:S02]  /*add0*/  MUFU.EX2 R247, R137 ;  /* 0x0000008900f77308 */ /* 0x0007e40000000800 */
[----:B------:R-:W-:Y:S02]  /*ade0*/  FMUL.FTZ R121, R2, R121 ;  /* 0x0000007902797220 */ /* 0x000fe40000410000 */
[C---:B------:R-:W-:Y:S02]  /*adf0*/  FMUL.FTZ R122, R0.reuse, R122 ;  /* 0x0000007a007a7220 */ /* 0x040fe40000410000 */
[C---:B------:R-:W-:Y:S04]  /*ae00*/  HMMA.16816.F32 R44, R140.reuse, R152, R44 ;  /* 0x000000988c2c723c */ /* 0x040fe8000000182c */
[----:B------:R-:W-:Y:S02]  /*ae10*/  FMUL.FTZ R123, R0, R123 ;  /* 0x0000007b007b7220 */ /* 0x000fe40000410000 */
[C---:B------:R-:W-:Y:S02]  /*ae20*/  FMUL.FTZ R124, R2.reuse, R124 ;  /* 0x0000007c027c7220 */ /* 0x040fe40000410000 */
[C---:B------:R-:W-:Y:S01]  /*ae30*/  HMMA.16816.F32 R48, R140.reuse, R154, R48 ;  /* 0x0000009a8c30723c */ /* 0x040fe20000001830 */
[----:B------:R-:W5:Y:S03]  /*ae40*/  LDSM.16.MT88.4 R152, [R205+0x14000] ;  /* 0x01400000cd98783b */ /* 0x000f660000004200 */
[----:B------:R-:W-:Y:S02]  /*ae50*/  FMUL.FTZ R125, R2, R125 ;  /* 0x0000007d027d7220 */ /* 0x000fe40000410000 */
[C---:B------:R-:W-:Y:S02]  /*ae60*/  FMUL.FTZ R126, R0.reuse, R126 ;  /* 0x0000007e007e7220 */ /* 0x040fe40000410000 */
[----:B------:R-:W-:Y:S01]  /*ae70*/  FMUL.FTZ R127, R0, R127 ;  /* 0x0000007f007f7220 */ /* 0x000fe20000410000 */
[C---:B-1----:R-:W-:Y:S03]  /*ae80*/  HMMA.16816.F32 R52, R140.reuse, R144, R52 ;  /* 0x000000908c34723c */ /* 0x042fe60000001834 */
[--C-:B---3--:R-:W-:Y:S02]  /*ae90*/  FFMA.FTZ R137, R179, c[0x0][0x23c], -R134.reuse ;  /* 0x00008f00b3897a23 */ /* 0x108fe40000010886 */
[C---:B------:R-:W-:Y:S02]  /*aea0*/  FMUL.FTZ R128, R2.reuse, R128 ;  /* 0x0000008002807220 */ /* 0x040fe40000410000 */
[----:B------:R-:W-:Y:S01]  /*aeb0*/  FMUL.FTZ R129, R2, R129 ;  /* 0x0000008102817220 */ /* 0x000fe20000410000 */
[C---:B------:R-:W-:Y:S01]  /*aec0*/  HMMA.16816.F32 R56, R140.reuse, R146, R56 ;  /* 0x000000928c38723c */ /* 0x040fe20000001838 */
[----:B------:R-:W1:Y:S01]  /*aed0*/  LDSM.16.MT88.4 R144, [R206+0x14000] ;  /* 0x01400000ce90783b */ /* 0x000e620000004200 */
[----:B------:R3:W1:Y:S02]  /*aee0*/  MUFU.EX2 R246, R137 ;  /* 0x0000008900f67308 */ /* 0x0006640000000800 */
[C---:B------:R-:W-:Y:S02]  /*aef0*/  FMUL.FTZ R130, R0.reuse, R130 ;  /* 0x0000008200827220 */ /* 0x040fe40000410000 */
[----:B------:R-:W-:Y:S02]  /*af00*/  FMUL.FTZ R131, R0, R131 ;  /* 0x0000008300837220 */ /* 0x000fe40000410000 */
[C---:B--2---:R-:W-:Y:S04]  /*af10*/  HMMA.16816.F32 R60, R140.reuse, R148, R60 ;  /* 0x000000948c3c723c */ /* 0x044fe8000000183c */
[--C-:B------:R-:W-:Y:S04]  /*af20*/  FFMA.FTZ R135, R135, c[0x0][0x23c], -R134.reuse ;  /* 0x00008f0087877a23 */ /* 0x100fe80000010886 */
[C---:B------:R-:W-:Y:S01]  /*af30*/  HMMA.16816.F32 R64, R140.reuse, R150, R64 ;  /* 0x000000968c40723c */ /* 0x040fe20000001840 */
[----:B------:R-:W2:Y:S01]  /*af40*/  LDSM.16.MT88.4 R148, [R208+0x14000] ;  /* 0x01400000d094783b */ /* 0x000ea20000004200 */
[----:B------:R-:W-:Y:S06]  /*af50*/  MUFU.EX2 R135, R135 ;  /* 0x0000008700877308 */ /* 0x000fec0000000800 */
[C---:B-----5:R-:W-:Y:S04]  /*af60*/  HMMA.16816.F32 R68, R140.reuse, R152, R68 ;  /* 0x000000988c44723c */ /* 0x060fe80000001844 */
[--C-:B---3--:R-:W-:Y:S04]  /*af70*/  FFMA.FTZ R137, R181, c[0x0][0x23c], -R133.reuse ;  /* 0x00008f00b5897a23 */ /* 0x108fe80000010885 */
[C---:B------:R-:W-:Y:S01]  /*af80*/  HMMA.16816.F32 R72, R140.reuse, R154, R72 ;  /* 0x0000009a8c48723c */ /* 0x040fe20000001848 */
[----:B------:R-:W3:Y:S01]  /*af90*/  LDSM.16.MT88.4 R152, [R207+0x14000] ;  /* 0x01400000cf98783b */ /* 0x000ee20000004200 */
[----:B------:R5:W-:Y:S06]  /*afa0*/  MUFU.EX2 R245, R137 ;  /* 0x0000008900f57308 */ /* 0x000bec0000000800 */
[C---:B-1----:R-:W-:Y:S08]  /*afb0*/  HMMA.16816.F32 R76, R140.reuse, R144, R76 ;  /* 0x000000908c4c723c */ /* 0x042ff0000000184c */
[C---:B------:R-:W-:Y:S01]  /*afc0*/  HMMA.16816.F32 R80, R140.reuse, R146, R80 ;  /* 0x000000928c50723c */ /* 0x040fe20000001850 */
[----:B------:R-:W1:Y:S07]  /*afd0*/  LDSM.16.MT88.4 R144, [R205+0x16000] ;  /* 0x01600000cd90783b */ /* 0x000e6e0000004200 */
[C---:B--2---:R-:W-:Y:S04]  /*afe0*/  HMMA.16816.F32 R84, R140.reuse, R148, R84 ;  /* 0x000000948c54723c */ /* 0x044fe80000001854 */
[--C-:B-----5:R-:W-:Y:S04]  /*aff0*/  FFMA.FTZ R137, R182, c[0x0][0x23c], -R133.reuse ;  /* 0x00008f00b6897a23 */ /* 0x120fe80000010885 */
[C---:B------:R-:W-:Y:S01]  /*b000*/  HMMA.16816.F32 R88, R140.reuse, R150, R88 ;  /* 0x000000968c58723c */ /* 0x040fe20000001858 */
[----:B------:R-:W2:Y:S01]  /*b010*/  LDSM.16.MT88.4 R148, [R206+0x16000] ;  /* 0x01600000ce94783b */ /* 0x000ea20000004200 */
[----:B------:R5:W2:Y:S06]  /*b020*/  MUFU.EX2 R244, R137 ;  /* 0x0000008900f47308 */ /* 0x000aac0000000800 */
[C---:B---3--:R-:W-:Y:S08]  /*b030*/  HMMA.16816.F32 R92, R140.reuse, R152, R92 ;  /* 0x000000988c5c723c */ /* 0x048ff0000000185c */
[C---:B------:R-:W-:Y:S01]  /*b040*/  HMMA.16816.F32 R96, R140.reuse, R154, R96 ;  /* 0x0000009a8c60723c */ /* 0x040fe20000001860 */
[----:B------:R-:W3:Y:S07]  /*b050*/  LDSM.16.MT88.4 R152, [R208+0x16000] ;  /* 0x01600000d098783b */ /* 0x000eee0000004200 */
[C---:B-1----:R-:W-:Y:S04]  /*b060*/  HMMA.16816.F32 R100, R140.reuse, R144, R100 ;  /* 0x000000908c64723c */ /* 0x042fe80000001864 */
[--C-:B-----5:R-:W-:Y:S04]  /*b070*/  FFMA.FTZ R137, R183, c[0x0][0x23c], -R134.reuse ;  /* 0x00008f00b7897a23 */ /* 0x120fe80000010886 */
[----:B------:R1:W-:Y:S01]  /*b080*/  MUFU.EX2 R203, R137 ;  /* 0x0000008900cb7308 */ /* 0x0003e20000000800 */
[C---:B------:R-:W-:Y:S01]  /*b090*/  HMMA.16816.F32 R104, R140.reuse, R146, R104 ;  /* 0x000000928c68723c */ /* 0x040fe20000001868 */
[----:B------:R-:W5:Y:S07]  /*b0a0*/  LDSM.16.MT88.4 R144, [R207+0x16000] ;  /* 0x01600000cf90783b */ /* 0x000f6e0000004200 */
[C---:B--2---:R-:W-:Y:S08]  /*b0b0*/  HMMA.16816.F32 R108, R140.reuse, R148, R108 ;  /* 0x000000948c6c723c */ /* 0x044ff0000000186c */
[C---:B------:R-:W-:Y:S01]  /*b0c0*/  HMMA.16816.F32 R112, R140.reuse, R150, R112 ;  /* 0x000000968c70723c */ /* 0x040fe20000001870 */
[----:B------:R-:W2:Y:S03]  /*b0d0*/  LDSM.16.MT88.4 R148, [R205+0x10800] ;  /* 0x01080000cd94783b */ /* 0x000ea60000004200 */
[--C-:B-1----:R-:W-:Y:S04]  /*b0e0*/  FFMA.FTZ R137, R184, c[0x0][0x23c], -R134.reuse ;  /* 0x00008f00b8897a23 */ /* 0x102fe80000010886 */
[C---:B---3--:R-:W-:Y:S01]  /*b0f0*/  HMMA.16816.F32 R116, R140.reuse, R152, R116 ;  /* 0x000000988c74723c */ /* 0x048fe20000001874 */
[----:B------:R1:W3:Y:S07]  /*b100*/  MUFU.EX2 R202, R137 ;  /* 0x0000008900ca7308 */ /* 0x0002ee0000000800 */
[C---:B------:R-:W-:Y:S01]  /*b110*/  HMMA.16816.F32 R120, R140.reuse, R154, R120 ;  /* 0x0000009a8c78723c */ /* 0x040fe20000001878 */
[----:B------:R-:W2:Y:S07]  /*b120*/  LDSM.16.MT88.4 R152, [R208+0x10800] ;  /* 0x01080000d098783b */ /* 0x000eae0000004200 */
[C---:B-----5:R-:W-:Y:S08]  /*b130*/  HMMA.16816.F32 R124, R140.reuse, R144, R124 ;  /* 0x000000908c7c723c */ /* 0x060ff0000000187c */
[----:B------:R-:W-:Y:S01]  /*b140*/  HMMA.16816.F32 R128, R140, R146, R128 ;  /* 0x000000928c80723c */ /* 0x000fe20000001880 */
[----:B------:R-:W5:Y:S03]  /*b150*/  LDSM.16.MT88.4 R144, [R205+0x12800] ;  /* 0x01280000cd90783b */ /* 0x000f660000004200 */
[--C-:B-1----:R-:W-:Y:S03]  /*b160*/  FFMA.FTZ R137, R185, c[0x0][0x23c], -R133.reuse ;  /* 0x00008f00b9897a23 */ /* 0x102fe60000010885 */
[----:B----4-:R-:W-:Y:S01]  /*b170*/  F2FP.PACK_AB R140, R248, R249 ;  /* 0x000000f9f88c723e */ /* 0x010fe200000000ff */
[----:B------:R1:W-:Y:S01]  /*b180*/  MUFU.EX2 R201, R137 ;  /* 0x0000008900c97308 */ /* 0x0003e20000000800 */
[----:B------:R-:W-:Y:S03]  /*b190*/  F2FP.PACK_AB R141, R246, R247 ;  /* 0x000000f7f68d723e */ /* 0x000fe600000000ff */
[----:B------:R-:W-:Y:S02]  /*b1a0*/  F2FP.PACK_AB R142, R244, R245 ;  /* 0x000000f5f48e723e */ /* 0x000fe400000000ff */
[----:B---3--:R-:W-:Y:S07]  /*b1b0*/  F2FP.PACK_AB R143, R202, R203 ;  /* 0x000000cbca8f723e */ /* 0x008fee00000000ff */
[C---:B--2---:R-:W-:Y:S08]  /*b1c0*/  HMMA.16816.F32 R4, R140.reuse, R148, R4 ;  /* 0x000000948c04723c */ /* 0x044ff00000001804 */
[C---:B------:R-:W-:Y:S01]  /*b1d0*/  HMMA.16816.F32 R8, R140.reuse, R150, R8 ;  /* 0x000000968c08723c */ /* 0x040fe20000001808 */
[----:B------:R-:W2:Y:S03]  /*b1e0*/  LDSM.16.MT88.4 R148, [R206+0x12800] ;  /* 0x01280000ce94783b */ /* 0x000ea60000004200 */
[--C-:B-1----:R-:W-:Y:S04]  /*b1f0*/  FFMA.FTZ R137, R186, c[0x0][0x23c], -R133.reuse ;  /* 0x00008f00ba897a23 */ /* 0x102fe80000010885 */
[C---:B------:R-:W-:Y:S01]  /*b200*/  HMMA.16816.F32 R12, R140.reuse, R156, R12 ;  /* 0x0000009c8c0c723c */ /* 0x040fe2000000180c */
[----:B------:R1:W3:Y:S07]  /*b210*/  MUFU.EX2 R200, R137 ;  /* 0x0000008900c87308 */ /* 0x0002ee0000000800 */
[C---:B------:R-:W-:Y:S01]  /*b220*/  HMMA.16816.F32 R16, R140.reuse, R158, R16 ;  /* 0x0000009e8c10723c */ /* 0x040fe20000001810 */
[----:B------:R-:W4:Y:S07]  /*b230*/  LDSM.16.MT88.4 R156, [R207+0x12800] ;  /* 0x01280000cf9c783b */ /* 0x000f2e0000004200 */
[C---:B------:R-:W-:Y:S08]  /*b240*/  HMMA.16816.F32 R20, R140.reuse, R152, R20 ;  /* 0x000000988c14723c */ /* 0x040ff00000001814 */
[C---:B------:R-:W-:Y:S01]  /*b250*/  HMMA.16816.F32 R24, R140.reuse, R154, R24 ;  /* 0x0000009a8c18723c */ /* 0x040fe20000001818 */
[----:B------:R-:W3:Y:S03]  /*b260*/  LDSM.16.MT88.4 R152, [R205+0x14800] ;  /* 0x01480000cd98783b */ /* 0x000ee60000004200 */
[--C-:B-1----:R-:W-:Y:S04]  /*b270*/  FFMA.FTZ R137, R187, c[0x0][0x23c], -R134.reuse ;  /* 0x00008f00bb897a23 */ /* 0x102fe80000010886 */
[C---:B------:R-:W-:Y:S01]  /*b280*/  HMMA.16816.F32 R28, R140.reuse, R160, R28 ;  /* 0x000000a08c1c723c */ /* 0x040fe2000000181c */
[----:B------:R1:W-:Y:S07]  /*b290*/  MUFU.EX2 R199, R137 ;  /* 0x0000008900c77308 */ /* 0x0003ee0000000800 */
[C---:B------:R-:W-:Y:S01]  /*b2a0*/  HMMA.16816.F32 R32, R140.reuse, R162, R32 ;  /* 0x000000a28c20723c */ /* 0x040fe20000001820 */
[----:B------:R-:W3:Y:S07]  /*b2b0*/  LDSM.16.MT88.4 R160, [R208+0x14800] ;  /* 0x01480000d0a0783b */ /* 0x000eee0000004200 */
[C---:B-----5:R-:W-:Y:S08]  /*b2c0*/  HMMA.16816.F32 R36, R140.reuse, R144, R36 ;  /* 0x000000908c24723c */ /* 0x060ff00000001824 */
[C---:B------:R-:W-:Y:S01]  /*b2d0*/  HMMA.16816.F32 R40, R140.reuse, R146, R40 ;  /* 0x000000928c28723c */ /* 0x040fe20000001828 */
[----:B------:R-:W5:Y:S03]  /*b2e0*/  LDSM.16.MT88.4 R144, [R207+0x14800] ;  /* 0x01480000cf90783b */ /* 0x000f660000004200 */
        /* <DEDUP_REMOVED lines=9> */
[C---:B----4-:R-:W-:Y:S01]  /*b380*/  HMMA.16816.F32 R60, R140.reuse, R156, R60 ;  /* 0x0000009c8c3c723c */ /* 0x050fe2000000183c */
[----:B------:R1:W-:Y:S07]  /*b390*/  MUFU.EX2 R188, R137 ;  /* 0x0000008900bc7308 */ /* 0x0003ee0000000800 */
[C---:B------:R-:W-:Y:S01]  /*b3a0*/  HMMA.16816.F32 R64, R140.reuse, R158, R64 ;  /* 0x0000009e8c40723c */ /* 0x040fe20000001840 */
[----:B------:R-:W-:Y:S07]  /*b3b0*/  LDSM.16.MT88.4 R156, [R208+0x16800] ;  /* 0x01680000d09c783b */ /* 0x000fee0000004200 */
[C---:B---3--:R-:W-:Y:S08]  /*b3c0*/  HMMA.16816.F32 R68, R140.reuse, R152, R68 ;  /* 0x000000988c44723c */ /* 0x048ff00000001844 */
[C---:B------:R-:W-:Y:S01]  /*b3d0*/  HMMA.16816.F32 R72, R140.reuse, R154, R72 ;  /* 0x0000009a8c48723c */ /* 0x040fe20000001848 */
[----:B------:R-:W3:Y:S03]  /*b3e0*/  LDSM.16.MT88.4 R152, [R206+0x16800] ;  /* 0x01680000ce98783b */ /* 0x000ee60000004200 */
[--C-:B-1----:R-:W-:Y:S01]  /*b3f0*/  FFMA.FTZ R137, R190, c[0x0][0x23c], -R133.reuse ;  /* 0x00008f00be897a23 */ /* 0x102fe20000010885 */
[----:B------:R-:W-:Y:S03]  /*b400*/  MOV R190, R177 ;  /* 0x000000b100be7202 */ /* 0x000fe60000000f00 */
[C---:B------:R-:W-:Y:S01]  /*b410*/  HMMA.16816.F32 R76, R140.reuse, R168, R76 ;  /* 0x000000a88c4c723c */ /* 0x040fe2000000184c */
[----:B------:R1:W4:Y:S07]  /*b420*/  MUFU.EX2 R187, R137 ;  /* 0x0000008900bb7308 */ /* 0x00032e0000000800 */
[C---:B------:R-:W-:Y:S01]  /*b430*/  HMMA.16816.F32 R80, R140.reuse, R170, R80 ;  /* 0x000000aa8c50723c */ /* 0x040fe20000001850 */
[----:B------:R-:W-:Y:S07]  /*b440*/  LDSM.16.MT88.4 R168, [R206+0x15000] ;  /* 0x01500000cea8783b */ /* 0x000fee0000004200 */
[C---:B------:R-:W-:Y:S08]  /*b450*/  HMMA.16816.F32 R84, R140.reuse, R160, R84 ;  /* 0x000000a08c54723c */ /* 0x040ff00000001854 */
[C---:B------:R-:W-:Y:S01]  /*b460*/  HMMA.16816.F32 R88, R140.reuse, R162, R88 ;  /* 0x000000a28c58723c */ /* 0x040fe20000001858 */
[----:B------:R-:W-:Y:S03]  /*b470*/  LDSM.16.MT88.4 R160, [R206+0x11000] ;  /* 0x01100000cea0783b */ /* 0x000fe60000004200 */
[--C-:B-1----:R-:W-:Y:S01]  /*b480*/  FFMA.FTZ R137, R191, c[0x0][0x23c], -R134.reuse ;  /* 0x00008f00bf897a23 */ /* 0x102fe20000010886 */
[----:B------:R-:W-:Y:S03]  /*b490*/  MOV R191, R178 ;  /* 0x000000b200bf7202 */ /* 0x000fe60000000f00 */
[C---:B-----5:R-:W-:Y:S01]  /*b4a0*/  HMMA.16816.F32 R92, R140.reuse, R144, R92 ;  /* 0x000000908c5c723c */ /* 0x060fe2000000185c */
[----:B------:R1:W-:Y:S07]  /*b4b0*/  MUFU.EX2 R186, R137 ;  /* 0x0000008900ba7308 */ /* 0x0003ee0000000800 */
[C---:B------:R-:W-:Y:S01]  /*b4c0*/  HMMA.16816.F32 R96, R140.reuse, R146, R96 ;  /* 0x000000928c60723c */ /* 0x040fe20000001860 */
[----:B------:R-:W5:Y:S07]  /*b4d0*/  LDSM.16.MT88.4 R144, [R207+0x16800] ;  /* 0x01680000cf90783b */ /* 0x000f6e0000004200 */
[C---:B--2---:R-:W-:Y:S08]  /*b4e0*/  HMMA.16816.F32 R100, R140.reuse, R148, R100 ;  /* 0x000000948c64723c */ /* 0x044ff00000001864 */
[C---:B------:R-:W-:Y:S01]  /*b4f0*/  HMMA.16816.F32 R104, R140.reuse, R150, R104 ;  /* 0x000000968c68723c */ /* 0x040fe20000001868 */
[----:B------:R-:W2:Y:S03]  /*b500*/  LDSM.16.MT88.4 R148, [R205+0x11000] ;  /* 0x01100000cd94783b */ /* 0x000ea60000004200 */
[--C-:B-1----:R-:W-:Y:S01]  /*b510*/  FFMA.FTZ R137, R196, c[0x0][0x23c], -R134.reuse ;  /* 0x00008f00c4897a23 */ /* 0x102fe20000010886 */
[----:B------:R-:W-:Y:S03]  /*b520*/  MOV R196, R173 ;  /* 0x000000ad00c47202 */ /* 0x000fe60000000f00 */
[C---:B---3--:R-:W-:Y:S01]  /*b530*/  HMMA.16816.F32 R108, R140.reuse, R152, R108 ;  /* 0x000000988c6c723c */ /* 0x048fe2000000186c */
[----:B------:R1:W3:Y:S07]  /*b540*/  MUFU.EX2 R185, R137 ;  /* 0x0000008900b97308 */ /* 0x0002ee0000000800 */
[C---:B------:R-:W-:Y:S01]  /*b550*/  HMMA.16816.F32 R112, R140.reuse, R154, R112 ;  /* 0x0000009a8c70723c */ /* 0x040fe20000001870 */
[----:B------:R-:W2:Y:S07]  /*b560*/  LDSM.16.MT88.4 R152, [R208+0x11000] ;  /* 0x01100000d098783b */ /* 0x000eae0000004200 */
[C---:B------:R-:W-:Y:S08]  /*b570*/  HMMA.16816.F32 R116, R140.reuse, R156, R116 ;  /* 0x0000009c8c74723c */ /* 0x040ff00000001874 */
[C---:B------:R-:W-:Y:S01]  /*b580*/  HMMA.16816.F32 R120, R140.reuse, R158, R120 ;  /* 0x0000009e8c78723c */ /* 0x040fe20000001878 */
[----:B------:R-:W2:Y:S03]  /*b590*/  LDSM.16.MT88.4 R156, [R207+0x11000] ;  /* 0x01100000cf9c783b */ /* 0x000ea60000004200 */
[--C-:B-1----:R-:W-:Y:S04]  /*b5a0*/  FFMA.FTZ R137, R197, c[0x0][0x23c], -R133.reuse ;  /* 0x00008f00c5897a23 */ /* 0x102fe80000010885 */
[C---:B-----5:R-:W-:Y:S01]  /*b5b0*/  HMMA.16816.F32 R124, R140.reuse, R144, R124 ;  /* 0x000000908c7c723c */ /* 0x060fe2000000187c */
[----:B------:R-:W5:Y:S01]  /*b5c0*/  LDL.LU R197, [R1+0x4] ;  /* 0x0000040001c57983 */ /* 0x000f620000300800 */
[----:B------:R1:W-:Y:S06]  /*b5d0*/  MUFU.EX2 R184, R137 ;  /* 0x0000008900b87308 */ /* 0x0003ec0000000800 */
[----:B------:R-:W-:Y:S01]  /*b5e0*/  HMMA.16816.F32 R128, R140, R146, R128 ;  /* 0x000000928c80723c */ /* 0x000fe20000001880 */
[----:B------:R-:W2:Y:S06]  /*b5f0*/  LDSM.16.MT88.4 R144, [R205+0x13000] ;  /* 0x01300000cd90783b */ /* 0x000eac0000004200 */
[----:B------:R-:W-:Y:S02]  /*b600*/  F2FP.PACK_AB R140, R200, R201 ;  /* 0x000000c9c88c723e */ /* 0x000fe400000000ff */
[----:B------:R-:W-:Y:S03]  /*b610*/  F2FP.PACK_AB R141, R189, R199 ;  /* 0x000000c7bd8d723e */ /* 0x000fe600000000ff */
[----:B----4-:R-:W-:Y:S02]  /*b620*/  F2FP.PACK_AB R142, R187, R188 ;  /* 0x000000bcbb8e723e */ /* 0x010fe400000000ff */
[----:B---3--:R-:W-:Y:S01]  /*b630*/  F2FP.PACK_AB R143, R185, R186 ;  /* 0x000000bab98f723e */ /* 0x008fe200000000ff */
[--C-:B-1----:R-:W-:Y:S01]  /*b640*/  FFMA.FTZ R137, R192, c[0x0][0x23c], -R133.reuse ;  /* 0x00008f00c0897a23 */ /* 0x102fe20000010885 */
[----:B------:R-:W-:Y:S05]  /*b650*/  MOV R192, R176 ;  /* 0x000000b000c07202 */ /* 0x000fea0000000f00 */
[C---:B--2---:R-:W-:Y:S01]  /*b660*/  HMMA.16816.F32 R4, R140.reuse, R148, R4 ;  /* 0x000000948c04723c */ /* 0x044fe20000001804 */
[----:B------:R-:W-:Y:S01]  /*b670*/  LDSM.16.MT88.4 R176, [R206+0x13800] ;  /* 0x01380000ceb0783b */ /* 0x000fe20000004200 */
[----:B------:R1:W2:Y:S06]  /*b680*/  MUFU.EX2 R183, R137 ;  /* 0x0000008900b77308 */ /* 0x0002ac0000000800 */
[C---:B------:R-:W-:Y:S01]  /*b690*/  HMMA.16816.F32 R8, R140.reuse, R150, R8 ;  /* 0x000000968c08723c */ /* 0x040fe20000001808 */
[----:B------:R-:W3:Y:S07]  /*b6a0*/  LDSM.16.MT88.4 R148, [R206+0x13000] ;  /* 0x01300000ce94783b */ /* 0x000eee0000004200 */
[C---:B------:R-:W-:Y:S08]  /*b6b0*/  HMMA.16816.F32 R12, R140.reuse, R160, R12 ;  /* 0x000000a08c0c723c */ /* 0x040ff0000000180c */
[C---:B------:R-:W-:Y:S01]  /*b6c0*/  HMMA.16816.F32 R16, R140.reuse, R162, R16 ;  /* 0x000000a28c10723c */ /* 0x040fe20000001810 */
[----:B------:R-:W-:Y:S03]  /*b6d0*/  LDSM.16.MT88.4 R160, [R207+0x13000] ;  /* 0x01300000cfa0783b */ /* 0x000fe60000004200 */
[--C-:B-1----:R-:W-:Y:S04]  /*b6e0*/  FFMA.FTZ R137, R193, c[0x0][0x23c], -R134.reuse ;  /* 0x00008f00c1897a23 */ /* 0x102fe80000010886 */
[C---:B------:R-:W-:Y:S01]  /*b6f0*/  HMMA.16816.F32 R20, R140.reuse, R152, R20 ;  /* 0x000000988c14723c */ /* 0x040fe20000001814 */
[----:B------:R-:W4:Y:S01]  /*b700*/  LDL.LU R193, [R1] ;  /* 0x0000000001c17983 */ /* 0x000f220000300800 */
[----:B------:R1:W-:Y:S06]  /*b710*/  MUFU.EX2 R182, R137 ;  /* 0x0000008900b67308 */ /* 0x0003ec0000000800 */
[C---:B------:R-:W-:Y:S01]  /*b720*/  HMMA.16816.F32 R24, R140.reuse, R154, R24 ;  /* 0x0000009a8c18723c */ /* 0x040fe20000001818 */
[----:B------:R-:W3:Y:S07]  /*b730*/  LDSM.16.MT88.4 R152, [R208+0x13000] ;  /* 0x01300000d098783b */ /* 0x000eee0000004200 */
[C---:B------:R-:W-:Y:S08]  /*b740*/  HMMA.16816.F32 R28, R140.reuse, R156, R28 ;  /* 0x0000009c8c1c723c */ /* 0x040ff0000000181c */
[C---:B------:R-:W-:Y:S01]  /*b750*/  HMMA.16816.F32 R32, R140.reuse, R158, R32 ;  /* 0x0000009e8c20723c */ /* 0x040fe20000001820 */
[----:B------:R-:W3:Y:S03]  /*b760*/  LDSM.16.MT88.4 R156, [R208+0x15000] ;  /* 0x01500000d09c783b */ /* 0x000ee60000004200 */
[--C-:B-1----:R-:W-:Y:S01]  /*b770*/  FFMA.FTZ R137, R194, c[0x0][0x23c], -R134.reuse ;  /* 0x00008f00c2897a23 */ /* 0x102fe20000010886 */
[----:B------:R-:W-:Y:S01]  /*b780*/  MOV R194, R172 ;  /* 0x000000ac00c27202 */ /* 0x000fe20000000f00 */
[----:B------:R-:W-:Y:S01]  /*b790*/  FFMA.FTZ R134, R136, c[0x0][0x23c], -R134 ;  /* 0x00008f0088867a23 */ /* 0x000fe20000010886 */
[----:B--2---:R-:W-:Y:S01]  /*b7a0*/  F2FP.PACK_AB R136, R183, R184 ;  /* 0x000000b8b788723e */ /* 0x004fe200000000ff */
[C---:B------:R-:W-:Y:S01]  /*b7b0*/  HMMA.16816.F32 R36, R140.reuse, R144, R36 ;  /* 0x000000908c24723c */ /* 0x040fe20000001824 */
[----:B------:R-:W-:Y:S01]  /*b7c0*/  LDSM.16.MT88.4 R172, [R205+0x13800] ;  /* 0x01380000cdac783b */ /* 0x000fe20000004200 */
[----:B------:R1:W-:Y:S06]  /*b7d0*/  MUFU.EX2 R181, R137 ;  /* 0x0000008900b57308 */ /* 0x0003ec0000000800 */
[C---:B------:R-:W-:Y:S01]  /*b7e0*/  HMMA.16816.F32 R40, R140.reuse, R146, R40 ;  /* 0x000000928c28723c */ /* 0x040fe20000001828 */
[----:B------:R-:W2:Y:S03]  /*b7f0*/  LDSM.16.MT88.4 R144, [R207+0x15000] ;  /* 0x01500000cf90783b */ /* 0x000ea60000004200 */
[----:B------:R-:W3:Y:S04]  /*b800*/  MUFU.EX2 R134, R134 ;  /* 0x0000008600867308 */ /* 0x000ee80000000800 */
[C---:B---3--:R-:W-:Y:S08]  /*b810*/  HMMA.16816.F32 R44, R140.reuse, R148, R44 ;  /* 0x000000948c2c723c */ /* 0x048ff0000000182c */
[C---:B------:R-:W-:Y:S01]  /*b820*/  HMMA.16816.F32 R48, R140.reuse, R150, R48 ;  /* 0x000000968c30723c */ /* 0x040fe20000001830 */
[----:B------:R-:W3:Y:S03]  /*b830*/  LDSM.16.MT88.4 R148, [R205+0x17000] ;  /* 0x01700000cd94783b */ /* 0x000ee60000004200 */
[--C-:B-1----:R-:W-:Y:S02]  /*b840*/  FFMA.FTZ R137, R195, c[0x0][0x23c], -R133.reuse ;  /* 0x00008f00c3897a23 */ /* 0x102fe40000010885 */
[----:B------:R-:W-:Y:S02]  /*b850*/  FFMA.FTZ R133, R198, c[0x0][0x23c], -R133 ;  /* 0x00008f00c6857a23 */ /* 0x000fe40000010885 */
[C---:B------:R-:W-:Y:S01]  /*b860*/  HMMA.16816.F32 R52, R140.reuse, R152, R52 ;  /* 0x000000988c34723c */ /* 0x040fe20000001834 */
[----:B------:R1:W-:Y:S03]  /*b870*/  MUFU.EX2 R180, R137 ;  /* 0x0000008900b47308 */ /* 0x0003e60000000800 */
[----:B------:R-:W-:Y:S04]  /*b880*/  F2FP.PACK_AB R139, R134, R135 ;  /* 0x00000087868b723e */ /* 0x000fe800000000ff */
[C---:B------:R-:W-:Y:S01]  /*b890*/  HMMA.16816.F32 R56, R140.reuse, R154, R56 ;  /* 0x0000009a8c38723c */ /* 0x040fe20000001838 */
[----:B------:R-:W2:Y:S02]  /*b8a0*/  LDSM.16.MT88.4 R152, [R206+0x17000] ;  /* 0x01700000ce98783b */ /* 0x000ea40000004200 */
[----:B------:R-:W3:Y:S05]  /*b8b0*/  MUFU.EX2 R133, R133 ;  /* 0x0000008500857308 */ /* 0x000eea0000000800 */
[C---:B------:R-:W-:Y:S08]  /*b8c0*/  HMMA.16816.F32 R60, R140.reuse, R160, R60 ;  /* 0x000000a08c3c723c */ /* 0x040ff0000000183c */
[C---:B------:R-:W-:Y:S01]  /*b8d0*/  HMMA.16816.F32 R64, R140.reuse, R162, R64 ;  /* 0x000000a28c40723c */ /* 0x040fe20000001840 */
[----:B------:R-:W-:Y:S03]  /*b8e0*/  LDSM.16.MT88.4 R160, [R208+0x11800] ;  /* 0x01180000d0a0783b */ /* 0x000fe60000004200 */
[----:B-1----:R-:W-:Y:S04]  /*b8f0*/  F2FP.PACK_AB R137, R181, R182 ;  /* 0x000000b6b589723e */ /* 0x002fe800000000ff */
[C---:B------:R-:W-:Y:S04]  /*b900*/  HMMA.16816.F32 R68, R140.reuse, R164, R68 ;  /* 0x000000a48c44723c */ /* 0x040fe80000001844 */
[----:B---3--:R-:W-:Y:S04]  /*b910*/  F2FP.PACK_AB R138, R133, R180 ;  /* 0x000000b4858a723e */ /* 0x008fe800000000ff */
[C---:B------:R-:W-:Y:S08]  /*b920*/  HMMA.16816.F32 R72, R140.reuse, R166, R72 ;  /* 0x000000a68c48723c */ /* 0x040ff00000001848 */
[C---:B------:R-:W-:Y:S08]  /*b930*/  HMMA.16816.F32 R76, R140.reuse, R168, R76 ;  /* 0x000000a88c4c723c */ /* 0x040ff0000000184c */
        /* <DEDUP_REMOVED lines=17> */
[----:B------:R-:W-:Y:S08]  /*ba50*/  HMMA.16816.F32 R128, R140, R146, R128 ;  /* 0x000000928c80723c */ /* 0x000ff00000001880 */
[C---:B---3--:R-:W-:Y:S01]  /*ba60*/  HMMA.16816.F32 R140, R136.reuse, R148, R4 ;  /* 0x00000094888c723c */ /* 0x048fe20000001804 */
[----:B------:R-:W1:Y:S07]  /*ba70*/  LDSM.16.MT88.4 R4, [R208+0x13800] ;  /* 0x01380000d004783b */ /* 0x000e6e0000004200 */
[C---:B------:R-:W-:Y:S01]  /*ba80*/  HMMA.16816.F32 R144, R136.reuse, R150, R8 ;  /* 0x000000968890723c */ /* 0x040fe20000001808 */
[----:B------:R-:W2:Y:S07]  /*ba90*/  LDSM.16.MT88.4 R8, [R207+0x13800] ;  /* 0x01380000cf08783b */ /* 0x000eae0000004200 */
[C---:B-----5:R-:W-:Y:S01]  /*baa0*/  HMMA.16816.F32 R148, R136.reuse, R152, R12 ;  /* 0x000000988894723c */ /* 0x060fe2000000180c */
[----:B------:R-:W3:Y:S03]  /*bab0*/  LDSM.16.MT88.4 R12, [R205+0x15800] ;  /* 0x01580000cd0c783b */ /* 0x000ee60000004200 */
[----:B------:R-:W-:Y:S04]  /*bac0*/  FFMA.FTZ R0, R0, R197, R192 ;  /* 0x000000c500007223 */ /* 0x000fe800000100c0 */
        /* <DEDUP_REMOVED lines=11> */
[----:B------:R-:W-:Y:S04]  /*bb80*/  FADD.FTZ R0, R247, R0 ;  /* 0x00000000f7007221 */ /* 0x000fe80000010000 */
[C---:B------:R-:W-:Y:S04]  /*bb90*/  HMMA.16816.F32 R168, R136.reuse, R170, R32 ;  /* 0x000000aa88a8723c */ /* 0x040fe80000001820 */
[----:B------:R-:W-:Y:S04]  /*bba0*/  FADD.FTZ R0, R246, R0 ;  /* 0x00000000f6007221 */ /* 0x000fe80000010000 */
[C---:B------:R-:W-:Y:S04]  /*bbb0*/  HMMA.16816.F32 R36, R136.reuse, R172, R36 ;  /* 0x000000ac8824723c */ /* 0x040fe80000001824 */
[----:B------:R-:W-:Y:S04]  /*bbc0*/  FADD.FTZ R0, R203, R0 ;  /* 0x00000000cb007221 */ /* 0x000fe80000010000 */
[C---:B------:R-:W-:Y:S04]  /*bbd0*/  HMMA.16816.F32 R40, R136.reuse, R174, R40 ;  /* 0x000000ae8828723c */ /* 0x040fe80000001828 */
[----:B------:R-:W-:Y:S02]  /*bbe0*/  FADD.FTZ R0, R202, R0 ;  /* 0x00000000ca007221 */ /* 0x000fe40000010000 */
[----:B----4-:R-:W-:Y:S02]  /*bbf0*/  FFMA.FTZ R2, R2, R193, R194 ;  /* 0x000000c102027223 */ /* 0x010fe400000100c2 */
        /* <DEDUP_REMOVED lines=41> */
[----:B------:R-:W-:Y:S01]  /*be90*/  FADD.FTZ R2, R133, R2 ;  /* 0x0000000285027221 */ /* 0x000fe20000010000 */
[----:B------:R-:W-:Y:S03]  /*bea0*/  MOV R133, R132 ;  /* 0x0000008400857202 */ /* 0x000fe60000000f00 */
[C---:B------:R-:W-:Y:S01]  /*beb0*/  HMMA.16816.F32 R104, R136.reuse, R30, R104 ;  /* 0x0000001e8868723c */ /* 0x040fe20000001868 */
[----:B------:R4:W-:Y:S04]  /*bec0*/  STL [R1], R2 ;  /* 0x0000000201007387 */ /* 0x0009e80000100800 */
[----:B------:R4:W-:Y:S03]  /*bed0*/  STL [R1+0x4], R0 ;  /* 0x0000040001007387 */ /* 0x0009e60000100800 */
[C---:B-1----:R-:W-:Y:S08]  /*bee0*/  HMMA.16816.F32 R108, R136.reuse, R4, R108 ;  /* 0x00000004886c723c */ /* 0x042ff0000000186c */
[C---:B------:R-:W-:Y:S08]  /*bef0*/  HMMA.16816.F32 R112, R136.reuse, R6, R112 ;  /* 0x000000068870723c */ /* 0x040ff00000001870 */
[C---:B--2---:R-:W-:Y:S08]  /*bf00*/  HMMA.16816.F32 R116, R136.reuse, R8, R116 ;  /* 0x000000088874723c */ /* 0x044ff00000001874 */
[C---:B------:R-:W-:Y:S08]  /*bf10*/  HMMA.16816.F32 R120, R136.reuse, R10, R120 ;  /* 0x0000000a8878723c */ /* 0x040ff00000001878 */
[C---:B---3--:R-:W-:Y:S08]  /*bf20*/  HMMA.16816.F32 R124, R136.reuse, R12, R124 ;  /* 0x0000000c887c723c */ /* 0x048ff0000000187c */
[----:B------:R-:W-:Y:S01]  /*bf30*/  HMMA.16816.F32 R128, R136, R14, R128 ;  /* 0x0000000e8880723c */ /* 0x000fe20000001880 */
[----:B----4-:R-:W-:-:S07]  /*bf40*/  @P0 BRA `(.L_x_830) ;  /* 0xffffc41000000947 */ /* 0x010fce000383ffff */
.L_x_829:
[----:B------:R-:W2:Y:S01]  /*bf50*/  LDL.LU R5, [R1] ;  /* 0x0000000001057983 */ /* 0x000ea20000300800 */
[----:B------:R-:W1:Y:S01]  /*bf60*/  S2UR UR6, SR_CTAID.Y ;  /* 0x00000000000679c3 */ /* 0x000e620000002600 */
[----:B------:R-:W-:-:S02]  /*bf70*/  UISETP.NE.AND UP0, UPT, UR10, -0x1, UPT ;  /* 0xffffffff0a00788c */ /* 0x000fc4000bf05270 */
[----:B------:R-:W3:Y:S01]  /*bf80*/  LDL.LU R4, [R1+0x4] ;  /* 0x0000040001047983 */ /* 0x000ee20000300800 */
[----:B------:R-:W-:Y:S01]  /*bf90*/  ULDC.64 UR4, c[0x0][0x1e8] ;  /* 0x00007a0000047ab9 */ /* 0x000fe20000000a00 */
[----:B------:R-:W-:Y:S01]  /*bfa0*/  BSSY B0, `(.L_x_833) ;  /* 0x000018e000007945 */ /* 0x000fe20003800000 */
[----:B------:R-:W-:Y:S02]  /*bfb0*/  ULDC UR8, c[0x0][0x214] ;  /* 0x0000850000087ab9 */ /* 0x000fe40000000800 */
[----:B------:R-:W4:Y:S01]  /*bfc0*/  S2UR UR9, SR_CTAID.X ;  /* 0x00000000000979c3 */ /* 0x000f220000002500 */
[----:B------:R-:W-:Y:S02]  /*bfd0*/  UMOV UR24, URZ ;  /* 0x0000003f00187c82 */ /* 0x000fe40008000000 */
[----:B------:R-:W-:Y:S02]  /*bfe0*/  UMOV UR25, URZ ;  /* 0x0000003f00197c82 */ /* 0x000fe40008000000 */
[----:B------:R-:W-:-:S03]  /*bff0*/  @UP0 UIMAD.WIDE.U32 UR14, UR10, UR4, URZ ;  /* 0x000000040a0e02a5 */ /* 0x000fc6000f8e003f */
[----:B------:R-:W4:Y:S01]  /*c000*/  S2UR UR11, SR_CTAID.Z ;  /* 0x00000000000b79c3 */ /* 0x000f220000002700 */
[----:B------:R-:W-:-:S03]  /*c010*/  @UP0 UIMAD UR7, UR10, UR5, UR15 ;  /* 0x000000050a0702a4 */ /* 0x000fc6000f8e020f */
[----:B------:R-:W-:Y:S02]  /*c020*/  ULDC.64 UR4, c[0x0][0x1e0] ;  /* 0x0000780000047ab9 */ /* 0x000fe40000000a00 */
[----:B-1----:R-:W-:Y:S02]  /*c030*/  @!UP0 USHF.R.S32.HI UR12, URZ, 0x1f, UR6 ;  /* 0x0000001f3f0c8899 */ /* 0x002fe40008011406 */
[----:B------:R-:W-:Y:S02]  /*c040*/  @!UP0 UIMAD.WIDE.U32 UR22, UR6, UR4, URZ ;  /* 0x00000004061682a5 */ /* 0x000fe4000f8e003f */
[----:B------:R-:W-:-:S03]  /*c050*/  @!UP0 UIMAD UR12, UR12, UR4, URZ ;  /* 0x000000040c0c82a4 */ /* 0x000fc6000f8e023f */
        /* <DEDUP_REMOVED lines=9> */
[----:B------:R-:W-:Y:S02]  /*c0f0*/  ULDC UR5, c[0x0][0x234] ;  /* 0x00008d0000057ab9 */ /* 0x000fe40000000800 */
[----:B------:R-:W-:Y:S02]  /*c100*/  @UP1 UIMAD UR15, UR15, UR8, URZ ;  /* 0x000000080f0f12a4 */ /* 0x000fe4000f8e023f */
[----:B------:R-:W-:-:S02]  /*c110*/  @!UP1 USEL UR15, UR8, UR5, !UP2 ;  /* 0x00000005080f9287 */ /* 0x000fc4000d000000 */
[----:B------:R-:W-:Y:S02]  /*c120*/  ULDC UR4, c[0x0][0x1c0] ;  /* 0x0000700000047ab9 */ /* 0x000fe40000000800 */
[----:B------:R-:W-:Y:S02]  /*c130*/  @UP1 UMOV UR17, 0x1 ;  /* 0x0000000100111882 */ /* 0x000fe40000000000 */
[----:B------:R-:W-:Y:S02]  /*c140*/  @!UP1 UIMAD UR17, UR15, UR4, URZ ;  /* 0x000000040f1192a4 */ /* 0x000fe4000f8e023f */
[----:B------:R-:W-:Y:S02]  /*c150*/  @!UP3 UIMAD UR21, UR6, UR8, URZ ;  /* 0x000000080615b2a4 */ /* 0x000fe4000f8e023f */
[----:B------:R-:W-:Y:S02]  /*c160*/  @UP1 ULDC UR20, c[0x0][0x210] ;  /* 0x0000840000141ab9 */ /* 0x000fe40000000800 */
[----:B------:R-:W-:-:S02]  /*c170*/  UIMAD UR4, UR6, UR17, URZ ;  /* 0x00000011060472a4 */ /* 0x000fc4000f8e023f */
[----:B------:R-:W-:Y:S02]  /*c180*/  @!UP1 UMOV UR20, 0x1 ;  /* 0x0000000100149882 */ /* 0x000fe40000000000 */
[----:B------:R-:W-:Y:S02]  /*c190*/  @!UP3 USEL UR21, UR21, UR10, !UP0 ;  /* 0x0000000a1515b287 */ /* 0x000fe4000c000000 */
[----:B----4-:R-:W-:Y:S02]  /*c1a0*/  UIMAD UR5, UR9, UR20, URZ ;  /* 0x00000014090572a4 */ /* 0x010fe4000f8e023f */
[----:B------:R-:W-:Y:S02]  /*c1b0*/  USEL UR4, UR4, URZ, UP3 ;  /* 0x0000003f04047287 */ /* 0x000fe40009800000 */
[----:B------:R-:W-:Y:S02]  /*c1c0*/  USHF.L.U32 UR5, UR5, 0x6, URZ ;  /* 0x0000000605057899 */ /* 0x000fe4000800063f */
[----:B------:R-:W-:-:S02]  /*c1d0*/  UIMAD UR15, UR11, UR15, UR4 ;  /* 0x0000000f0b0f72a4 */ /* 0x000fc4000f8e0204 */
[----:B------:R-:W-:Y:S02]  /*c1e0*/  @!UP3 UMOV UR24, UR21 ;  /* 0x000000150018bc82 */ /* 0x000fe40008000000 */
[----:B------:R-:W-:Y:S02]  /*c1f0*/  USHF.R.S32.HI UR4, URZ, 0x1f, UR5 ;  /* 0x0000001f3f047899 */ /* 0x000fe40008011405 */
[----:B------:R-:W-:Y:S02]  /*c200*/  @!UP3 USHF.R.S32.HI UR25, URZ, 0x1f, UR21 ;  /* 0x0000001f3f19b899 */ /* 0x000fe40008011415 */
[----:B------:R-:W-:Y:S02]  /*c210*/  USHF.R.S32.HI UR6, URZ, 0x1f, UR15 ;  /* 0x0000001f3f067899 */ /* 0x000fe4000801140f */
[----:B------:R-:W-:-:S04]  /*c220*/  UIADD3 UR5, UP2, UP1, UR5, UR24, UR15 ;  /* 0x0000001805057290 */ /* 0x000fc8000f95e00f */
[----:B------:R-:W-:Y:S01]  /*c230*/  UIADD3.X UR4, UR4, UR25, UR6, UP2, UP1 ;  /* 0x0000001904047290 */ /* 0x000fe200097e2406 */
[----:B--2---:R-:W1:Y:S04]  /*c240*/  SHFL.BFLY PT, R0, R5, 0x2, 0x1f ;  /* 0x0c401f0005007f89 */ /* 0x004e6800000e0000 */
[----:B---3--:R-:W2:Y:S01]  /*c250*/  SHFL.BFLY PT, R2, R4, 0x2, 0x1f ;  /* 0x0c401f0004027f89 */ /* 0x008ea200000e0000 */
[----:B-1----:R-:W-:Y:S02]  /*c260*/  FADD.FTZ R0, R0, R5 ;  /* 0x0000000500007221 */ /* 0x002fe40000010000 */
        /* <DEDUP_REMOVED lines=13> */
[----:B------:R-:W1:Y:S01]  /*c340*/  S2R R81, SR_TID.X ;  /* 0x0000000000517919 */ /* 0x000e620000002100 */
[C---:B------:R-:W-:Y:S02]  /*c350*/  FMUL.FTZ R11, R0.reuse, R153 ;  /* 0x00000099000b7220 */ /* 0x040fe40000410000 */
[----:B------:R-:W-:Y:S02]  /*c360*/  FMUL.FTZ R153, R0, R40 ;  /* 0x0000002800997220 */ /* 0x000fe40000410000 */
[----:B--2---:R-:W-:Y:S02]  /*c370*/  FMUL.FTZ R40, R2, R82 ;  /* 0x0000005202287220 */ /* 0x004fe40000410000 */
[C---:B------:R-:W-:Y:S02]  /*c380*/  FMUL.FTZ R176, R0.reuse, R140 ;  /* 0x0000008c00b07220 */ /* 0x040fe40000410000 */
[C---:B------:R-:W-:Y:S02]  /*c390*/  FMUL.FTZ R6, R0.reuse, R141 ;  /* 0x0000008d00067220 */ /* 0x040fe40000410000 */
[----:B------:R-:W-:-:S02]  /*c3a0*/  FMUL.FTZ R175, R0, R144 ;  /* 0x0000009000af7220 */ /* 0x000fc40000410000 */
[----:B------:R-:W-:Y:S01]  /*c3b0*/  FMUL.FTZ R7, R0, R145 ;  /* 0x0000009100077220 */ /* 0x000fe20000410000 */
[----:B------:R-:W-:Y:S01]  /*c3c0*/  F2FP.PACK_AB R6, R6, R176 ;  /* 0x000000b00606723e */ /* 0x000fe200000000ff */
        /* <DEDUP_REMOVED lines=8> */
[C---:B-----5:R-:W-:Y:S01]  /*c450*/  FMUL.FTZ R137, R0.reuse, R45 ;  /* 0x0000002d00897220 */ /* 0x060fe20000410000 */
[----:B------:R-:W-:Y:S01]  /*c460*/  F2FP.PACK_AB R11, R11, R173 ;  /* 0x000000ad0b0b723e */ /* 0x000fe200000000ff */
[----:B------:R-:W-:Y:S01]  /*c470*/  FMUL.FTZ R136, R0, R49 ;  /* 0x0000003100887220 */ /* 0x000fe20000410000 */
[----:B------:R-:W-:Y:S01]  /*c480*/  LEA.HI R21, R82, R81, RZ, 0x2 ;  /* 0x0000005152157211 */ /* 0x000fe200078f10ff */
        /* <DEDUP_REMOVED lines=63> */
[----:B------:R-:W-:Y:S01]  /*c880*/  FMUL.FTZ R129, R0, R129 ;  /* 0x0000008100817220 */ /* 0x000fe20000410000 */
[--C-:B------:R-:W-:Y:S01]  /*c890*/  SHF.R.S32.HI R0, RZ, 0x1f, R21.reuse ;  /* 0x0000001fff007819 */ /* 0x100fe20000011415 */
[C---:B------:R-:W-:Y:S01]  /*c8a0*/  FMUL.FTZ R19, R2.reuse, R55 ;  /* 0x0000003702137220 */ /* 0x040fe20000410000 */
[----:B------:R-:W-:Y:S01]  /*c8b0*/  SHF.R.S32.HI R55, RZ, 0x2, R21 ;  /* 0x00000002ff377819 */ /* 0x000fe20000011415 */
[----:B------:R-:W-:-:S02]  /*c8c0*/  FMUL.FTZ R14, R2, R38 ;  /* 0x00000026020e7220 */ /* 0x000fc40000410000 */
[----:B------:R-:W-:Y:S01]  /*c8d0*/  FMUL.FTZ R60, R2, R42 ;  /* 0x0000002a023c7220 */ /* 0x000fe20000410000 */
[----:B------:R-:W-:Y:S01]  /*c8e0*/  LEA.HI R0, R0, R55, RZ, 0x3 ;  /* 0x0000003700007211 */ /* 0x000fe200078f18ff */
[C---:B------:R-:W-:Y:S02]  /*c8f0*/  FMUL.FTZ R47, R2.reuse, R47 ;  /* 0x0000002f022f7220 */ /* 0x040fe40000410000 */
[----:B------:R-:W-:Y:S01]  /*c900*/  FMUL.FTZ R4, R2, R46 ;  /* 0x0000002e02047220 */ /* 0x000fe20000410000 */
[----:B------:R-:W-:Y:S01]  /*c910*/  LOP3.LUT R0, R0, 0xfffffff8, RZ, 0xc0, !PT ;  /* 0xfffffff800007812 */ /* 0x000fe200078ec0ff */
        /* <DEDUP_REMOVED lines=100> */
[----:B------:R-:W-:Y:S01]  /*cf60*/  FMUL.FTZ R130, R2, R130 ;  /* 0x0000008202827220 */ /* 0x000fe20000410000 */
[----:B------:R-:W-:Y:S02]  /*cf70*/  IADD3 R2, R55, -R0, RZ ;  /* 0x8000000037027210 */ /* 0x000fe40007ffe0ff */
[----:B------:R-:W-:Y:S02]  /*cf80*/  LOP3.LUT R0, R21, 0x3ffffffc, RZ, 0xc0, !PT ;  /* 0x3ffffffc15007812 */ /* 0x000fe400078ec0ff */
[----:B------:R-:W-:Y:S02]  /*cf90*/  SHF.L.U32 R4, R2, 0x6, RZ ;  /* 0x0000000602047819 */ /* 0x000fe400000006ff */
[----:B------:R-:W-:Y:S02]  /*cfa0*/  IADD3 R15, -R0, R81, RZ ;  /* 0x00000051000f7210 */ /* 0x000fe40007ffe1ff */
[----:B------:R-:W-:Y:S02]  /*cfb0*/  LOP3.LUT R0, R4, 0x1c0, RZ, 0xc0, !PT ;  /* 0x000001c004007812 */ /* 0x000fe400078ec0ff */
[----:B------:R-:W-:-:S02]  /*cfc0*/  LOP3.LUT R4, R2, 0x1, RZ, 0xc0, !PT ;  /* 0x0000000102047812 */ /* 0x000fc400078ec0ff */
[----:B------:R-:W-:Y:S02]  /*cfd0*/  LEA R15, R14, R15, 0x9 ;  /* 0x0000000f0e0f7211 */ /* 0x000fe400078e48ff */
[----:B------:R-:W-:Y:S02]  /*cfe0*/  LEA.HI R0, R0, R0, RZ, 0x1d ;  /* 0x0000000000007211 */ /* 0x000fe400078fe8ff */
[----:B------:R-:W-:Y:S02]  /*cff0*/  ISETP.NE.U32.AND P0, PT, R4, 0x1, PT ;  /* 0x000000010400780c */ /* 0x000fe40003f05070 */
[----:B------:R-:W-:Y:S02]  /*d000*/  LEA R0, R15, R0, 0x1 ;  /* 0x000000000f007211 */ /* 0x000fe400078e08ff */
[----:B------:R-:W-:Y:S02]  /*d010*/  R2P PR, R2, 0x6 ;  /* 0x0000000602007804 */ /* 0x000fe40000000000 */
[----:B------:R-:W-:-:S02]  /*d020*/  SHF.L.U32 R0, R0, 0x1, RZ ;  /* 0x0000000100007819 */ /* 0x000fc400000006ff */
[----:B------:R-:W-:Y:S02]  /*d030*/  MOV R4, 0x20 ;  /* 0x0000002000047802 */ /* 0x000fe40000000f00 */
        /* <DEDUP_REMOVED lines=132> */
.L_x_834:
[----:B--234-:R-:W-:Y:S05]  /*d880*/  BSYNC B0 ;  /* 0x0000000000007941 */ /* 0x01cfea0003800000 */
.L_x_833:
[----:B------:R-:W2:Y:S04]  /*d890*/  LDL.64 R84, [R1+0x8] ;  /* 0x0000080001547983 */ /* 0x000ea80000100a00 */
[----:B------:R3:W5:Y:S04]  /*d8a0*/  LDL R15, [R1+0x1c] ;  /* 0x00001c00010f7983 */ /* 0x0007680000100800 */
        /* <DEDUP_REMOVED lines=17> */
[----:B------:R-:W-:Y:S01]  /*d9c0*/  IADD3.X R5, R0, UR7, RZ, P0, !PT ;  /* 0x0000000700057c10 */ /* 0x000fe200087fe4ff */
[----:B------:R-:W-:Y:S01]  /*d9d0*/  IMAD.U32 R0, RZ, RZ, UR13 ;  /* 0x0000000dff007e24 */ /* 0x000fe2000f8e00ff */
[----:B------:R-:W-:Y:S02]  /*d9e0*/  ISETP.GE.AND P0, PT, R3, UR9, PT ;  /* 0x0000000903007c0c */ /* 0x000fe4000bf06270 */
[----:B------:R-:W-:Y:S01]  /*d9f0*/  SHF.R.S32.HI R3, RZ, 0x1f, R2 ;  /* 0x0000001fff037819 */ /* 0x000fe20000011402 */
[----:B-1----:R-:W-:-:S04]  /*da00*/  IMAD.WIDE.U32 R10, R10, c[0x0][0x1f0], R4 ;  /* 0x00007c000a0a7a25 */ /* 0x002fc800078e0004 */
[----:B------:R-:W-:Y:S01]  /*da10*/  IMAD.WIDE R2, R0, 0x40, R2 ;  /* 0x0000004000027825 */ /* 0x000fe200078e0202 */
[----:B------:R-:W-:-:S05]  /*da20*/  IADD3 R9, R11, UR4, RZ ;  /* 0x000000040b097c10 */ /* 0x000fca000fffe0ff */
        /* <DEDUP_REMOVED lines=16> */
.L_x_836:
[----:B---3--:R-:W-:Y:S05]  /*db30*/  BSYNC B0 ;  /* 0x0000000000007941 */ /* 0x008fea0003800000 */
.L_x_835:
        /* <DEDUP_REMOVED lines=22> */
.L_x_838:
[----:B------:R-:W-:Y:S05]  /*dca0*/  BSYNC B0 ;  /* 0x0000000000007941 */ /* 0x000fea0003800000 */
.L_x_837:
        /* <DEDUP_REMOVED lines=22> */
.L_x_840:
[----:B------:R-:W-:Y:S05]  /*de10*/  BSYNC B0 ;  /* 0x0000000000007941 */ /* 0x000fea0003800000 */
.L_x_839:
[----:B------:R-:W-:-:S04]  /*de20*/  LEA.HI.SX32 R0, R12, 0x30, 0x1d ;  /* 0x000000300c007811 */ /* 0x000fc800078feaff */
[----:B------:R-:W-:-:S13]  /*de30*/  ISETP.GE.AND P0, PT, R0, UR9, PT ;  /* 0x0000000900007c0c */ /* 0x000fda000bf06270 */
[----:B------:R-:W-:Y:S05]  /*de40*/  @P0 EXIT ;  /* 0x000000000000094d */ /* 0x000fea0003800000 */
[----:B------:R-:W-:Y:S02]  /*de50*/  IADD3 R0, P0, R2, 0x30, RZ ;  /* 0x0000003002007810 */ /* 0x000fe40007f1e0ff */
[----:B------:R-:W-:Y:S02]  /*de60*/  ISETP.GE.AND P2, PT, R84, c[0x0][0x220], PT ;  /* 0x0000880054007a0c */ /* 0x000fe40003f46270 */
[----:B-----5:R-:W-:Y:S01]  /*de70*/  ISETP.GE.AND P1, PT, R15, c[0x0][0x220], PT ;  /* 0x000088000f007a0c */ /* 0x020fe20003f26270 */
[----:B------:R-:W-:Y:S01]  /*de80*/  IMAD.X R2, RZ, RZ, R3, P0 ;  /* 0x000000ffff027224 */ /* 0x000fe200000e0603 */
[----:B------:R-:W-:Y:S01]  /*de90*/  ISETP.GE.AND P0, PT, R14, c[0x0][0x220], PT ;  /* 0x000088000e007a0c */ /* 0x000fe20003f06270 */
[----:B------:R-:W-:Y:S02]  /*dea0*/  IMAD.MOV.U32 R3, RZ, RZ, R9 ;  /* 0x000000ffff037224 */ /* 0x000fe400078e0009 */
[----:B------:R-:W-:Y:S02]  /*deb0*/  IMAD R6, R2, c[0x0][0x1e8], RZ ;  /* 0x00007a0002067a24 */ /* 0x000fe400078e02ff */
[----:B------:R-:W-:-:S04]  /*dec0*/  IMAD.MOV.U32 R2, RZ, RZ, R10 ;  /* 0x000000ffff027224 */ /* 0x000fc800078e000a */
[----:B-1----:R-:W-:-:S04]  /*ded0*/  IMAD.WIDE.U32 R4, R0, c[0x0][0x1e8], R2 ;  /* 0x00007a0000047a25 */ /* 0x002fc800078e0002 */
[----:B------:R-:W-:Y:S01]  /*dee0*/  IMAD R0, R0, c[0x0][0x1ec], R6 ;  /* 0x00007b0000007a24 */ /* 0x000fe200078e0206 */
[----:B------:R-:W-:-:S03]  /*def0*/  LEA R2, P3, R4, c[0x0][0x1d0], 0x1 ;  /* 0x0000740004027a11 */ /* 0x000fc600078608ff */
        /* <DEDUP_REMOVED lines=9> */
.L_x_799:
        /* <DEDUP_REMOVED lines=80> */
.L_x_842:
[----:B------:R-:W-:Y:S05]  /*e490*/  BSYNC B0 ;  /* 0x0000000000007941 */ /* 0x000fea0003800000 */
.L_x_841:
        /* <DEDUP_REMOVED lines=22> */
.L_x_844:
[----:B------:R-:W-:Y:S05]  /*e600*/  BSYNC B0 ;  /* 0x0000000000007941 */ /* 0x000fea0003800000 */
.L_x_843:
        /* <DEDUP_REMOVED lines=22> */
.L_x_846:
[----:B------:R-:W-:Y:S05]  /*e770*/  BSYNC B0 ;  /* 0x0000000000007941 */ /* 0x000fea0003800000 */
.L_x_845:
        /* <DEDUP_REMOVED lines=21> */
.L_x_848:
[----:B------:R-:W-:Y:S05]  /*e8d0*/  BSYNC B0 ;  /* 0x0000000000007941 */ /* 0x000fea0003800000 */
.L_x_847:
        /* <DEDUP_REMOVED lines=35> */
.L_x_849:
        /* <DEDUP_REMOVED lines=15> */
.L_x_2040:


//--------------------- .text._ZN5flash16flash_fwd_kernelI23Flash_fwd_kernel_traitsILi256ELi64ELi64ELi4ELb0ELb0EN7cutlass6half_tE19Flash_kernel_traitsILi256ELi64ELi64ELi4ES3_EELb1ELb0ELb0ELb1ELb0ELb0ELb0ELb1EEEvNS_16Flash_fwd_paramsE --------------------------
	.section	.text._ZN5flash16flash_fwd_kernelI23Flash_fwd_kernel_traitsILi256ELi64ELi64ELi4ELb0ELb0EN7cutlass6half_tE19Flash_kernel_traitsILi256ELi64ELi64ELi4ES3_EELb1ELb0ELb0ELb1ELb0ELb0ELb0ELb1EEEvNS_16Flash_fwd_paramsE,"ax",@progbits
	.sectioninfo	@"SHI_REGISTERS=255"
	.align	128
        .global         _ZN5flash16flash_fwd_kernelI23Flash_fwd_kernel_traitsILi256ELi64ELi64ELi4ELb0ELb0EN7cutlass6half_tE19Flash_kernel_traitsILi256ELi64ELi64ELi4ES3_EELb1ELb0ELb0ELb1ELb0ELb0ELb0ELb1EEEvNS_16Flash_fwd_paramsE
        .type           _ZN5flash16flash_fwd_kernelI23Flash_fwd_kernel_traitsILi256ELi64ELi64ELi4ELb0ELb0EN7cutlass6half_tE19Flash_kernel_traitsILi256ELi64ELi64ELi4ES3_EELb1ELb0ELb0ELb1ELb0ELb0ELb0ELb1EEEvNS_16Flash_fwd_paramsE,@function
        .size           _ZN5flash16flash_fwd_kernelI23Flash_fwd_kernel_traitsILi256ELi64ELi64ELi4ELb0ELb0EN7cutlass6half_tE19Flash_kernel_traitsILi256ELi64ELi64ELi4ES3_EELb1ELb0ELb0ELb1ELb0ELb0ELb0ELb1EEEvNS_16Flash_fwd_paramsE,(.L_x_2041 - _ZN5flash16flash_fwd_kernelI23Flash_fwd_kernel_traitsILi256ELi64ELi64ELi4ELb0ELb0EN7cutlass6half_tE19Flash_kernel_traitsILi256ELi64ELi64ELi4ES3_EELb1ELb0ELb0ELb1ELb0ELb0ELb0ELb1EEEvNS_16Flash_fwd_paramsE)
        .other          _ZN5flash16flash_fwd_kernelI23Flash_fwd_kernel_traitsILi256ELi64ELi64ELi4ELb0ELb0EN7cutlass6half_tE19Flash_kernel_traitsILi256ELi64ELi64ELi4ES3_EELb1ELb0ELb0ELb1ELb0ELb0ELb0ELb1EEEvNS_16Flash_fwd_paramsE,@"STO_CUDA_ENTRY STV_DEFAULT"
_ZN5flash16flash_fwd_kernelI23Flash_fwd_kernel_traitsILi256ELi64ELi64ELi4ELb0ELb0EN7cutlass6half_tE19Flash_kernel_traitsILi256ELi64ELi64ELi4ES3_EELb1ELb0ELb0ELb1ELb0ELb0ELb0ELb1EEEvNS_16Flash_fwd_paramsE:
.text._ZN5flash16flash_fwd_kernelI23Flash_fwd_kernel_traitsILi256ELi64ELi64ELi4ELb0ELb0EN7cutlass6half_tE19Flash_kernel_traitsILi256ELi64ELi64ELi4ES3_EELb1ELb0ELb0ELb1ELb0ELb0ELb0ELb1EEEvNS_16Flash_fwd_paramsE:
        /* <DEDUP_REMOVED lines=51> */
[----:B------:R-:W2:Y:S04]  /*0330*/  @P0 LDG.E R5, [R12.64] ;  /* 0x000000140c050981 */ /* 0x000ea8000c1e1900 */
[----:B------:R-:W3:Y:S01]  /*0340*/  @P0 LDG.E R0, [R12.64+0x4] ;  /* 0x000004140c000981 */ /* 0x000ee2000c1e1900 */
[----:B------:R-:W-:Y:S02]  /*0350*/  PLOP3.LUT P1, PT, PT, PT, UP0, 0x80, 0x0 ;  /* 0x000000000000781c */ /* 0x000fe40003f2f008 */
[----:B------:R-:W-:-:S11]  /*0360*/  PLOP3.LUT P2, PT, PT, PT, UP1, 0x80, 0x0 ;  /* 0x000000000000781c */ /* 0x000fd60003f4f018 */
[----:B------:R-:W4:Y:S01]  /*0370*/  @P1 LDG.E R4, [R10.64] ;  /* 0x000000140a041981 */ /* 0x000f22000c1e1900 */
        /* <DEDUP_REMOVED lines=8> */
[----:B--2---:R-:W2:Y:S08]  /*0400*/  @P0 R2UR UR11, R5 ;  /* 0x00000000050b03c2 */ /* 0x004eb000000e0000 */
[----:B---3--:R-:W2:Y:S01]  /*0410*/  @P0 R2UR UR16, R0 ;  /* 0x00000000001003c2 */ /* 0x008ea200000e0000 */
[----:B------:R-:W-:-:S04]  /*0420*/  ISETP.NE.U32.AND P0, PT, RZ, c[0x0][0x248], PT ;  /* 0x00009200ff007a0c */ /* 0x000fc80003f05070 */
[----:B------:R-:W-:-:S03]  /*0430*/  ISETP.NE.AND.EX P0, PT, RZ, c[0x0][0x24c], PT, P0 ;  /* 0x00009300ff007a0c */ /* 0x000fc60003f05300 */
[----:B----4-:R3:W4:Y:S01]  /*0440*/  @P1 R2UR UR7, R4 ;  /* 0x00000000040713c2 */ /* 0x01072200000e0000 */
[----:B--2---:R-:W-:-:S07]  /*0450*/  @UP2 UIADD3 UR16, UR16, -UR11, URZ ;  /* 0x8000000b10102290 */ /* 0x004fce000fffe03f */
[----:B-----5:R3:W2:Y:S01]  /*0460*/  @!P2 R2UR UR24, R8 ;  /* 0x000000000818a3c2 */ /* 0x0206a200000e0000 */
[----:B------:R-:W-:Y:S01]  /*0470*/  LEA.HI R5, R9, R20, RZ, 0x5 ;  /* 0x0000001409057211 */ /* 0x000fe200078f28ff */
        /* <DEDUP_REMOVED lines=9> */
.L_x_850:
[----:B-1----:R-:W-:Y:S02]  /*0510*/  ULDC UR6, c[0x0][0x218] ;  /* 0x0000860000067ab9 */ /* 0x002fe40000000800 */
.L_x_851:
        /* <DEDUP_REMOVED lines=33> */
[----:B------:R-:W-:-:S03]  /*0730*/  PLOP3.LUT P0, PT, PT, PT, UP0, 0x80, 0x0 ;  /* 0x000000000000781c */ /* 0x000fc60003f0f008 */
[----:B------:R-:W-:Y:S02]  /*0740*/  @UP1 UIMAD.WIDE.U32 UR28, UR11, UR4, URZ ;  /* 0x000000040b1c12a5 */ /* 0x000fe4000f8e003f */
[----:B------:R-:W-:Y:S02]  /*0750*/  @!UP1 USHF.R.S32.HI UR17, URZ, 0x1f, UR19 ;  /* 0x0000001f3f119899 */ /* 0x000fe40008011413 */
[----:B------:R-:W-:Y:S02]  /*0760*/  @UP0 UIADD3 UR10, UR7, UR24, URZ ;  /* 0x00000018070a0290 */ /* 0x000fe4000fffe03f */
[----:B------:R-:W-:Y:S02]  /*0770*/  @UP1 UIMAD UR6, UR11, UR5, UR29 ;  /* 0x000000050b0612a4 */ /* 0x000fe4000f8e021d */
[----:B------:R-:W-:Y:S02]  /*0780*/  @!UP1 UIMAD UR17, UR17, UR8, URZ ;  /* 0x00000008111192a4 */ /* 0x000fe4000f8e023f */
[----:B------:R-:W-:-:S02]  /*0790*/  ULDC.64 UR4, c[0x0][0x198] ;  /* 0x0000660000047ab9 */ /* 0x000fc40000000a00 */
[----:B------:R-:W-:Y:S02]  /*07a0*/  @UP0 UIMAD.WIDE.U32 UR26, UR10, UR4, URZ ;  /* 0x000000040a1a02a5 */ /* 0x000fe4000f8e003f */
[----:B------:R-:W-:Y:S02]  /*07b0*/  @!UP1 UIMAD.WIDE.U32 UR30, UR19, UR8, URZ ;  /* 0x00000008131e92a5 */ /* 0x000fe4000f8e003f */
[----:B------:R-:W-:Y:S02]  /*07c0*/  @UP0 UIMAD UR10, UR10, UR5, UR27 ;  /* 0x000000050a0a02a4 */ /* 0x000fe4000f8e021b */
[----:B------:R-:W-:Y:S02]  /*07d0*/  ULDC UR8, c[0x0][0x1c0] ;  /* 0x0000700000087ab9 */ /* 0x000fe40000000800 */
[----:B------:R-:W-:Y:S02]  /*07e0*/  UIMAD UR8, UR19, UR8, UR18 ;  /* 0x00000008130872a4 */ /* 0x000fe4000f8e0212 */
[----:B------:R-:W-:-:S02]  /*07f0*/  ULDC UR5, c[0x0][0x224] ;  /* 0x0000890000057ab9 */ /* 0x000fc40000000800 */
[----:B------:R-:W-:Y:S02]  /*0800*/  UIMAD UR5, UR8, UR5, UR14 ;  /* 0x00000005080572a4 */ /* 0x000fe4000f8e020e */
[----:B------:R-:W-:Y:S02]  /*0810*/  USHF.L.U32 UR8, UR8, 0x5, URZ ;  /* 0x0000000508087899 */ /* 0x000fe4000800063f */
[----:B------:R-:W-:Y:S02]  /*0820*/  ULDC UR27, c[0x0][0x228] ;  /* 0x00008a00001b7ab9 */ /* 0x000fe40000000800 */
[----:B------:R-:W-:Y:S02]  /*0830*/  UIMAD UR27, UR5, UR27, URZ ;  /* 0x0000001b051b72a4 */ /* 0x000fe4000f8e023f */
[----:B------:R-:W-:Y:S01]  /*0840*/  USHF.R.S32.HI UR5, URZ, 0x1f, UR8 ;  /* 0x0000001f3f057899 */ /* 0x000fe20008011408 */
[--C-:B------:R-:W-:Y:S01]  /*0850*/  IADD3 R23, P2, P1, R2, UR8, R10.reuse ;  /* 0x0000000802177c10 */ /* 0x100fe2000f95e00a */
[----:B------:R-:W-:Y:S01]  /*0860*/  @!UP1 UIMAD UR4, UR19, UR9, UR17 ;  /* 0x00000009130492a4 */ /* 0x000fe2000f8e0211 */
[----:B------:R-:W-:Y:S01]  /*0870*/  SHF.R.S32.HI R2, RZ, 0x1f, R10 ;  /* 0x0000001fff027819 */ /* 0x000fe2000001140a */
[----:B------:R-:W-:-:S02]  /*0880*/  USHF.R.S32.HI UR9, URZ, 0x6, UR12 ;  /* 0x000000063f097899 */ /* 0x000fc4000801140c */
[----:B------:R-:W-:Y:S01]  /*0890*/  USHF.R.S32.HI UR17, URZ, 0x1f, UR18 ;  /* 0x0000001f3f117899 */ /* 0x000fe20008011412 */
[----:B------:R-:W-:Y:S01]  /*08a0*/  IADD3.X R2, R3, UR5, R2, P2, P1 ;  /* 0x0000000503027c10 */ /* 0x000fe200097e2402 */
[----:B------:R-:W-:Y:S02]  /*08b0*/  @!UP1 UIADD3 UR6, UR31, UR4, URZ ;  /* 0x000000041f069290 */ /* 0x000fe4000fffe03f */
        /* <DEDUP_REMOVED lines=11> */
[----:B------:R-:W-:-:S02]  /*0970*/  UIMAD UR8, UR8, UR4, URZ ;  /* 0x00000004080872a4 */ /* 0x000fc4000f8e023f */
[----:B------:R-:W-:Y:S02]  /*0980*/  UIMAD.WIDE.U32 UR30, UR19, UR4, UR30 ;  /* 0x00000004131e72a5 */ /* 0x000fe4000f8e001e */
[----:B------:R-:W-:-:S04]  /*0990*/  UIMAD UR5, UR19, UR5, UR8 ;  /* 0x00000005130572a4 */ /* 0x000fc8000f8e0208 */
[----:B------:R-:W-:Y:S02]  /*09a0*/  UIADD3 UR10, UR31, UR5, URZ ;  /* 0x000000051f0a7290 */ /* 0x000fe4000fffe03f */
[----:B------:R-:W-:Y:S02]  /*09b0*/  UMOV UR12, UR30 ;  /* 0x0000001e000c7c82 */ /* 0x000fe40008000000 */
.L_x_853:
        /* <DEDUP_REMOVED lines=32> */
[----:B------:R-:W-:-:S05]  /*0bc0*/  @UP0 UIMAD UR24, UR24, UR5, UR31 ;  /* 0x00000005181802a4 */ /* 0x000fca000f8e021f */
[----:B------:R-:W-:-:S03]  /*0bd0*/  @!UP2 ULOP3.LUT UR8, URZ, UR26, URZ, 0x33, !UPT ;  /* 0x0000001a3f08a292 */ /* 0x000fc6000f8e333f */
[----:B------:R-:W-:Y:S02]  /*0be0*/  @UP0 UMOV UR26, UR30 ;  /* 0x0000001e001a0c82 */ /* 0x000fe40008000000 */
[----:B------:R-:W-:Y:S01]  /*0bf0*/  USHF.R.S32.HI UR29, URZ, 0x1f, UR8 ;  /* 0x0000001f3f1d7899 */ /* 0x000fe20008011408 */
        /* <DEDUP_REMOVED lines=14> */
.L_x_854:
[CC--:B------:R-:W-:Y:S01]  /*0ce0*/  LEA.HI R3, R9.reuse, R20.reuse, RZ, 0x3 ;  /* 0x0000001409037211 */ /* 0x0c0fe200078f18ff */
[----:B------:R-:W1:Y:S01]  /*0cf0*/  S2R R12, SR_CTAID.Z ;  /* 0x00000000000c7919 */ /* 0x000e620000002700 */
[-C--:B------:R-:W-:Y:S01]  /*0d00*/  LEA.HI R7, R9, R20.reuse, RZ, 0x4 ;  /* 0x0000001409077211 */ /* 0x080fe200078f20ff */
[----:B------:R-:W-:Y:S01]  /*0d10*/  ULDC.64 UR4, c[0x0][0x1b8] ;  /* 0x00006e0000047ab9 */ /* 0x000fe20000000a00 */
[----:B------:R-:W-:Y:S01]  /*0d20*/  SHF.R.S32.HI R26, RZ, 0x3, R3 ;  /* 0x00000003ff1a7819 */ /* 0x000fe20000011403 */
[----:B------:R-:W-:Y:S01]  /*0d30*/  UIMAD UR4, UR29, UR4, URZ ;  /* 0x000000041d0472a4 */ /* 0x000fe2000f8e023f */
[----:B------:R-:W-:Y:S01]  /*0d40*/  LOP3.LUT R3, R3, 0xfffffff8, RZ, 0xc0, !PT ;  /* 0xfffffff803037812 */ /* 0x000fe200078ec0ff */
[----:B------:R-:W-:Y:S01]  /*0d50*/  IMAD.U32 R17, RZ, RZ, UR13 ;  /* 0x0000000dff117e24 */ /* 0x000fe2000f8e00ff */
[----:B------:R-:W-:Y:S01]  /*0d60*/  SHF.R.S32.HI R6, RZ, 0x4, R7 ;  /* 0x00000004ff067819 */ /* 0x000fe20000011407 */
[----:B------:R-:W-:Y:S01]  /*0d70*/  IMAD.SHL.U32 R248, R26, 0x40, RZ ;  /* 0x000000401af87824 */ /* 0x000fe200078e00ff */
[----:B------:R-:W-:Y:S01]  /*0d80*/  LEA.HI R9, R9, R20, RZ, 0x6 ;  /* 0x0000001409097211 */ /* 0x000fe200078f30ff */
[----:B------:R-:W-:Y:S01]  /*0d90*/  IMAD.IADD R0, R20, 0x1, -R3 ;  /* 0x0000000114007824 */ /* 0x000fe200078e0a03 */
[C---:B------:R-:W-:Y:S01]  /*0da0*/  LEA.HI R213, R7.reuse, R6, RZ, 0x1 ;  /* 0x0000000607d57211 */ /* 0x040fe200078f08ff */
[----:B------:R-:W-:Y:S01]  /*0db0*/  BSSY B0, `(.L_x_855) ;  /* 0x0000076000007945 */ /* 0x000fe20003800000 */
[----:B------:R-:W-:Y:S01]  /*0dc0*/  LOP3.LUT R248, R248, 0x1c0, RZ, 0xc0, !PT ;  /* 0x000001c0f8f87812 */ /* 0x000fe200078ec0ff */
[----:B------:R-:W-:Y:S01]  /*0dd0*/  IMAD.SHL.U32 R118, R0, 0x8, RZ ;  /* 0x0000000800767824 */ /* 0x000fe200078e00ff */
[----:B------:R-:W-:Y:S01]  /*0de0*/  LOP3.LUT R7, R7, 0xfffffff0, RZ, 0xc0, !PT ;  /* 0xfffffff007077812 */ /* 0x000fe200078ec0ff */
[----:B------:R-:W-:Y:S01]  /*0df0*/  IMAD.SHL.U32 R9, R9, 0x8, RZ ;  /* 0x0000000809097824 */ /* 0x000fe200078e00ff */
[----:B------:R-:W-:-:S02]  /*0e00*/  LOP3.LUT R213, R213, 0xfffffffe, RZ, 0xc0, !PT ;  /* 0xfffffffed5d57812 */ /* 0x000fc400078ec0ff */
[----:B------:R-:W-:Y:S01]  /*0e10*/  LOP3.LUT R3, R248, 0x38, R118, 0xf8, !PT ;  /* 0x00000038f8037812 */ /* 0x000fe200078ef876 */
[----:B------:R-:W-:Y:S01]  /*0e20*/  IMAD.IADD R4, R20, 0x1, -R7 ;  /* 0x0000000114047824 */ /* 0x000fe200078e0a07 */
[----:B------:R-:W-:Y:S01]  /*0e30*/  SHF.R.U32.HI R248, RZ, 0x3, R248 ;  /* 0x00000003fff87819 */ /* 0x000fe200000116f8 */
[----:B------:R-:W-:Y:S01]  /*0e40*/  IMAD.IADD R213, R6, 0x1, -R213 ;  /* 0x0000000106d57824 */ /* 0x000fe200078e0ad5 */
[----:B------:R-:W-:Y:S02]  /*0e50*/  SHF.R.S32.HI R119, RZ, 0x1f, R118 ;  /* 0x0000001fff777819 */ /* 0x000fe40000011476 */
[----:B------:R-:W-:Y:S01]  /*0e60*/  LOP3.LUT R248, R3, R248, RZ, 0x3c, !PT ;  /* 0x000000f803f87212 */ /* 0x000fe200078e3cff */
[----:B------:R-:W-:Y:S01]  /*0e70*/  IMAD.SHL.U32 R8, R213, 0x8, RZ ;  /* 0x00000008d5087824 */ /* 0x000fe200078e00ff */
[----:B------:R-:W-:Y:S01]  /*0e80*/  SHF.R.S32.HI R3, RZ, 0x1f, R4 ;  /* 0x0000001fff037819 */ /* 0x000fe20000011404 */
[----:B------:R-:W-:Y:S01]  /*0e90*/  IMAD.WIDE.U32 R18, R26, c[0x0][0x198], R118 ;  /* 0x000066001a127a25 */ /* 0x000fe200078e0076 */
[----:B------:R-:W-:Y:S01]  /*0ea0*/  IADD3 R14, P0, R118, UR28, RZ ;  /* 0x0000001c760e7c10 */ /* 0x000fe2000ff1e0ff */
[----:B------:R2:W-:Y:S01]  /*0eb0*/  STL.64 [R1+0x18], R118 ;  /* 0x0000187601007387 */ /* 0x0005e20000100a00 */
[----:B------:R-:W-:Y:S01]  /*0ec0*/  LEA.HI R3, R3, R4, RZ, 0x3 ;  /* 0x0000000403037211 */ /* 0x000fe200078f18ff */
[----:B------:R-:W-:Y:S01]  /*0ed0*/  UIMAD UR28, UR8, UR5, UR4 ;  /* 0x00000005081c72a4 */ /* 0x000fe2000f8e0204 */
[----:B------:R-:W-:Y:S01]  /*0ee0*/  IADD3.X R15, R119, UR6, RZ, P0, !PT ;  /* 0x00000006770f7c10 */ /* 0x000fe200087fe4ff */
[----:B------:R-:W-:Y:S01]  /*0ef0*/  ULDC.64 UR6, c[0x0][0x1b0] ;  /* 0x00006c0000067ab9 */ /* 0x000fe20000000a00 */
[----:B------:R-:W-:Y:S01]  /*0f00*/  LOP3.LUT R7, R3, 0xfffffff8, RZ, 0xc0, !PT ;  /* 0xfffffff803077812 */ /* 0x000fe200078ec0ff */
[----:B------:R-:W-:Y:S01]  /*0f10*/  UIMAD UR6, UR29, UR6, URZ ;  /* 0x000000061d0672a4 */ /* 0x000fe2000f8e023f */
[----:B------:R-:W-:Y:S01]  /*0f20*/  SHF.R.S32.HI R27, RZ, 0x1f, R26 ;  /* 0x0000001fff1b7819 */ /* 0x000fe2000001141a */
[----:B-1----:R-:W-:Y:S01]  /*0f30*/  IMAD.WIDE.U32 R12, R12, c[0x0][0x1a8], R14 ;  /* 0x00006a000c0c7a25 */ /* 0x002fe200078e000e */
[----:B------:R-:W-:Y:S01]  /*0f40*/  LOP3.LUT R248, R248, 0xfffffe00, R9, 0xf8, !PT ;  /* 0xfffffe00f8f87812 */ /* 0x000fe200078ef809 */
[----:B------:R-:W-:Y:S01]  /*0f50*/  UIMAD UR7, UR8, UR7, UR6 ;  /* 0x00000007080772a4 */ /* 0x000fe2000f8e0206 */
[----:B------:R-:W-:Y:S01]  /*0f60*/  IADD3 R18, P1, R18, UR12, RZ ;  /* 0x0000000c12127c10 */ /* 0x000fe2000ff3e0ff */
[----:B------:R-:W-:Y:S01]  /*0f70*/  IMAD.IADD R7, R4, 0x1, -R7 ;  /* 0x0000000104077824 */ /* 0x000fe200078e0a07 */
[----:B------:R-:W-:Y:S01]  /*0f80*/  UIADD3 UR6, -UR14, UR16, URZ ;  /* 0x000000100e067290 */ /* 0x000fe2000fffe13f */
[----:B------:R-:W-:Y:S01]  /*0f90*/  IMAD R9, R27, c[0x0][0x1a0], RZ ;  /* 0x000068001b097a24 */ /* 0x000fe200078e02ff */
[----:B------:R-:W-:Y:S01]  /*0fa0*/  ULDC.64 UR4, c[0x0][0x1a8] ;  /* 0x00006a0000047ab9 */ /* 0x000fe20000000a00 */
[----:B------:R-:W-:Y:S01]  /*0fb0*/  IMAD.WIDE.U32 R14, R26, c[0x0][0x1a0], R118 ;  /* 0x000068001a0e7a25 */ /* 0x000fe200078e0076 */
[C---:B------:R-:W-:Y:S01]  /*0fc0*/  LOP3.LUT P3, RZ, R7.reuse, 0x4, RZ, 0xc0, !PT ;  /* 0x0000000407ff7812 */ /* 0x040fe2000786c0ff */
[----:B------:R-:W-:Y:S01]  /*0fd0*/  UIMAD UR4, UR17, UR4, URZ ;  /* 0x00000004110472a4 */ /* 0x000fe2000f8e023f */
[C---:B------:R-:W-:Y:S01]  /*0fe0*/  LOP3.LUT P2, RZ, R7.reuse, 0x2, RZ, 0xc0, !PT ;  /* 0x0000000207ff7812 */ /* 0x040fe2000784c0ff */
[----:B------:R-:W-:Y:S01]  /*0ff0*/  IMAD.SHL.U32 R7, R7, 0x40, RZ ;  /* 0x0000004007077824 */ /* 0x000fe200078e00ff */
[----:B------:R-:W-:Y:S01]  /*1000*/  IADD3 R14, P0, R14, UR26, RZ ;  /* 0x0000001a0e0e7c10 */ /* 0x000fe2000ff1e0ff */
[----:B------:R-:W-:Y:S01]  /*1010*/  IMAD R11, R27, c[0x0][0x198], RZ ;  /* 0x000066001b0b7a24 */ /* 0x000fe200078e02ff */
[----:B------:R-:W-:Y:S01]  /*1020*/  UIMAD UR4, UR18, UR5, UR4 ;  /* 0x00000005120472a4 */ /* 0x000fe2000f8e0204 */
[C---:B------:R-:W-:Y:S01]  /*1030*/  IMAD R4, R26.reuse, c[0x0][0x1a4], R9 ;  /* 0x000069001a047a24 */ /* 0x040fe200078e0209 */
[----:B------:R-:W-:Y:S01]  /*1040*/  LOP3.LUT R7, R7, 0x1c0, RZ, 0xc0, !PT ;  /* 0x000001c007077812 */ /* 0x000fe200078ec0ff */
[----:B------:R-:W-:Y:S01]  /*1050*/  IMAD R6, R26, c[0x0][0x19c], R11 ;  /* 0x000067001a067a24 */ /* 0x000fe200078e020b */
[----:B------:R-:W-:Y:S01]  /*1060*/  SHF.R.S32.HI R11, RZ, 0x1f, R10 ;  /* 0x0000001fff0b7819 */ /* 0x000fe2000001140a */
[----:B------:R-:W-:Y:S01]  /*1070*/  IMAD.SHL.U32 R3, R3, 0x40, RZ ;  /* 0x0000004003037824 */ /* 0x000fe200078e00ff */
[----:B------:R-:W-:Y:S01]  /*1080*/  LOP3.LUT R8, R7, 0x8, R8, 0xf8, !PT ;  /* 0x0000000807087812 */ /* 0x000fe200078ef808 */
[----:B------:R-:W-:Y:S01]  /*1090*/  IMAD.WIDE R16, R17, 0x40, R26 ;  /* 0x0000004011107825 */ /* 0x000fe200078e021a */
[----:B------:R-:W-:-:S02]  /*10a0*/  SHF.R.U32.HI R7, RZ, 0x3, R7 ;  /* 0x00000003ff077819 */ /* 0x000fc40000011607 */
[----:B------:R-:W-:Y:S01]  /*10b0*/  IADD3.X R15, R15, UR24, R4, P0, !PT ;  /* 0x000000180f0f7c10 */ /* 0x000fe200087fe404 */
[----:B------:R-:W-:Y:S01]  /*10c0*/  IMAD.SHL.U32 R248, R248, 0x2, RZ ;  /* 0x00000002f8f87824 */ /* 0x000fe200078e00ff */
[----:B------:R-:W-:Y:S01]  /*10d0*/  IADD3.X R19, R19, UR10, R6, P1, !PT ;  /* 0x0000000a13137c10 */ /* 0x000fe20008ffe406 */
[----:B------:R-:W-:Y:S01]  /*10e0*/  IMAD.U32 R6, RZ, RZ, UR8 ;  /* 0x00000008ff067e24 */ /* 0x000fe2000f8e00ff */
[----:B------:R-:W-:Y:S01]  /*10f0*/  LOP3.LUT R4, R8, R7, RZ, 0x3c, !PT ;  /* 0x0000000708047212 */ /* 0x000fe200078e3cff */
[----:B------:R-:W-:Y:S01]  /*1100*/  IMAD.U32 R7, RZ, RZ, UR8 ;  /* 0x00000008ff077e24 */ /* 0x000fe2000f8e00ff */
[----:B------:R-:W-:Y:S01]  /*1110*/  ISETP.GE.AND P0, PT, R26, UR6, PT ;  /* 0x000000061a007c0c */ /* 0x000fe2000bf06270 */
[----:B------:R-:W-:Y:S01]  /*1120*/  IMAD.WIDE.U32 R36, R6, c[0x0][0x1b8], R14 ;  /* 0x00006e0006247a25 */ /* 0x000fe200078e000e */
[----:B------:R-:W-:Y:S02]  /*1130*/  SHF.R.S32.HI R6, RZ, 0x1f, R5 ;  /* 0x0000001fff067819 */ /* 0x000fe40000011405 */
[----:B------:R-:W-:Y:S01]  /*1140*/  LEA.HI R11, R11, R10, RZ, 0x2 ;  /* 0x0000000a0b0b7211 */ /* 0x000fe200078f10ff */
[----:B------:R-:W-:Y:S01]  /*1150*/  IMAD.WIDE.U32 R38, R7, c[0x0][0x1b0], R18 ;  /* 0x00006c0007267a25 */ /* 0x000fe200078e0012 */
[----:B------:R-:W-:-:S02]  /*1160*/  SHF.R.S32.HI R7, RZ, 0x5, R5 ;  /* 0x00000005ff077819 */ /* 0x000fc40000011405 */
[----:B------:R-:W-:Y:S01]  /*1170*/  LOP3.LUT R4, R4, 0xfffffe00, R3, 0xf8, !PT ;  /* 0xfffffe0004047812 */ /* 0x000fe200078ef803 */
[----:B------:R-:W-:Y:S01]  /*1180*/  IMAD.MOV.U32 R3, RZ, RZ, 0x20 ;  /* 0x00000020ff037424 */ /* 0x000fe200078e00ff */
[----:B------:R-:W-:Y:S01]  /*1190*/  IADD3 R41, R39, UR7, RZ ;  /* 0x0000000727297c10 */ /* 0x000fe2000fffe0ff */
[----:B------:R2:W-:Y:S01]  /*11a0*/  STL.64 [R1+0x8], R38 ;  /* 0x0000082601007387 */ /* 0x0005e20000100a00 */
[----:B------:R-:W-:Y:S01]  /*11b0*/  LEA.HI R6, R6, R7, RZ, 0x2 ;  /* 0x0000000706067211 */ /* 0x000fe200078f10ff */
[----:B------:R-:W-:Y:S01]  /*11c0*/  IMAD.MOV.U32 R8, RZ, RZ, 0x10 ;  /* 0x00000010ff087424 */ /* 0x000fe200078e00ff */
[----:B------:R-:W-:Y:S01]  /*11d0*/  SHF.R.S32.HI R22, RZ, 0x2, R11 ;  /* 0x00000002ff167819 */ /* 0x000fe2000001140b */
[----:B------:R2:W-:Y:S01]  /*11e0*/  STL.64 [R1], R36 ;  /* 0x0000002401007387 */ /* 0x0005e20000100a00 */
[----:B------:R-:W-:Y:S02]  /*11f0*/  LOP3.LUT R6, R6, 0xffffffc, RZ, 0xc0, !PT ;  /* 0x0ffffffc06067812 */ /* 0x000fe400078ec0ff */
[----:B------:R-:W-:Y:S01]  /*1200*/  IADD3 R15, R13, UR4, RZ ;  /* 0x000000040d0f7c10 */ /* 0x000fe2000fffe0ff */
[----:B------:R2:W-:Y:S01]  /*1210*/  STL [R1+0x14], R41 ;  /* 0x0000142901007387 */ /* 0x0005e20000100800 */
[----:B------:R-:W-:Y:S01]  /*1220*/  IADD3 R247, R37, UR28, RZ ;  /* 0x0000001c25f77c10 */ /* 0x000fe2000fffe0ff */
[----:B------:R-:W-:Y:S01]  /*1230*/  IMAD.IADD R5, R7, 0x1, -R6 ;  /* 0x0000000107057824 */ /* 0x000fe200078e0a06 */
[----:B------:R-:W-:-:S02]  /*1240*/  IADD3 R251, R118, 0x40, RZ ;  /* 0x0000004076fb7810 */ /* 0x000fc40007ffe0ff */
[C---:B------:R-:W-:Y:S01]  /*1250*/  IADD3 R250, R118.reuse, 0x80, RZ ;  /* 0x0000008076fa7810 */ /* 0x040fe20007ffe0ff */
[----:B------:R-:W-:Y:S01]  /*1260*/  IMAD R6, R5, 0x10, R22 ;  /* 0x0000001005067824 */ /* 0x000fe200078e0216 */
        /* <DEDUP_REMOVED lines=42> */
.L_x_856:
[----:B------:R-:W-:Y:S05]  /*1510*/  BSYNC B0 ;  /* 0x0000000000007941 */ /* 0x000fea0003800000 */
.L_x_855:
        /* <DEDUP_REMOVED lines=55> */
.L_x_858:
[----:B------:R-:W-:Y:S05]  /*1890*/  BSYNC B0 ;  /* 0x0000000000007941 */ /* 0x000fea0003800000 */
.L_x_857:
        /* <DEDUP_REMOVED lines=45> */
.L_x_860:
[----:B------:R-:W-:Y:S05]  /*1b70*/  BSYNC B0 ;  /* 0x0000000000007941 */ /* 0x000fea0003800000 */
.L_x_859:
        /* <DEDUP_REMOVED lines=48> */
.L_x_862:
[----:B------:R-:W-:Y:S05]  /*1e80*/  BSYNC B0 ;  /* 0x0000000000007941 */ /* 0x000fea0003800000 */
.L_x_861:
        /* <DEDUP_REMOVED lines=48> */
.L_x_864:
[----:B------:R-:W-:Y:S05]  /*2190*/  BSYNC B0 ;  /* 0x0000000000007941 */ /* 0x000fea0003800000 */
.L_x_863:
        /* <DEDUP_REMOVED lines=41> */
.L_x_866:
[----:B------:R-:W-:Y:S05]  /*2430*/  BSYNC B0 ;  /* 0x0000000000007941 */ /* 0x000fea0003800000 */
.L_x_865:
        /* <DEDUP_REMOVED lines=40> */
.L_x_868:
[----:B------:R-:W-:Y:S05]  /*26c0*/  BSYNC B0 ;  /* 0x0000000000007941 */ /* 0x000fea0003800000 */
.L_x_867:
        /* <DEDUP_REMOVED lines=42> */
.L_x_870:
[----:B------:R-:W-:Y:S05]  /*2970*/  BSYNC B0 ;  /* 0x0000000000007941 */ /* 0x000fea0003800000 */
.L_x_869:
        /* <DEDUP_REMOVED lines=16> */
[----:B-1----:R-:W-:Y:S01]  /*2a80*/  IMAD.U32 R14, RZ, RZ, UR6 ;  /* 0x00000006ff0e7e24 */ /* 0x002fe2000f8e00ff */
[----:B------:R-:W1:Y:S01]  /*2a90*/  @P0 MUFU.RCP R12, c[0x0][0x238] ;  /* 0x00008e00000c0b08 */ /* 0x000e620000001000 */
[----:B------:R-:W-:Y:S01]  /*2aa0*/  ISETP.GE.AND P1, PT, R26, UR28, PT ;  /* 0x0000001c1a007c0c */ /* 0x000fe2000bf26270 */
[----:B------:R-:W-:Y:S02]  /*2ab0*/  ULDC.64 UR4, c[0x0][0x1a0] ;  /* 0x0000680000047ab9 */ /* 0x000fe40000000a00 */
[----:B------:R-:W-:-:S05]  /*2ac0*/  IMAD.U32 R15, RZ, RZ, UR7 ;  /* 0x00000007ff0f7e24 */ /* 0x000fca000f8e00ff */
[----:B------:R-:W1:Y:S01]  /*2ad0*/  @P0 LDG.E R13, [R14.64] ;  /* 0x000000140e0d0981 */ /* 0x000e62000c1e1900 */
        /* <DEDUP_REMOVED lines=12> */
[----:B-1----:R-:W-:-:S04]  /*2ba0*/  @P0 FMUL.FTZ R12, R13, R12 ;  /* 0x0000000c0d0c0220 */ /* 0x002fc80000410000 */
[----:B------:R1:W5:Y:S01]  /*2bb0*/  @P0 R2UR UR6, R12 ;  /* 0x000000000c0603c2 */ /* 0x00036200000e0000 */
[C---:B------:R-:W-:Y:S02]  /*2bc0*/  LEA R14, P0, R16.reuse, R36, 0x6 ;  /* 0x00000024100e7211 */ /* 0x040fe400078030ff */
[----:B-1----:R-:W-:Y:S01]  /*2bd0*/  MOV R12, UR4 ;  /* 0x00000004000c7c02 */ /* 0x002fe20008000f00 */
[----:B------:R-:W-:Y:S02]  /*2be0*/  UMOV UR4, URZ ;  /* 0x0000003f00047c82 */ /* 0x000fe40008000000 */
[----:B-----5:R-:W-:Y:S01]  /*2bf0*/  @UP1 UMOV UR4, UR6 ;  /* 0x0000000600041c82 */ /* 0x020fe20008000000 */
[----:B------:R-:W-:Y:S01]  /*2c00*/  LEA.HI.X R15, R16, R247, R12, 0x6, P0 ;  /* 0x000000f7100f7211 */ /* 0x000fe200000f340c */
[----:B------:R-:W-:Y:S05]  /*2c10*/  @P1 BRA `(.L_x_872) ;  /* 0x0000021000001947 */ /* 0x000fea0003800000 */
[----:B---3--:R-:W-:Y:S02]  /*2c20*/  ISETP.GE.AND P5, PT, R118, c[0x0][0x220], PT ;  /* 0x0000880076007a0c */ /* 0x008fe40003fa6270 */
        /* <DEDUP_REMOVED lines=32> */
.L_x_872:
[----:B---3--:R-:W-:Y:S05]  /*2e30*/  BSYNC B0 ;  /* 0x0000000000007941 */ /* 0x008fea0003800000 */
.L_x_871:
        /* <DEDUP_REMOVED lines=8> */
[----:B-1----:R-:W-:Y:S01]  /*2ec0*/  IMAD.WIDE.U32 R16, R8, c[0x0][0x1a0], RZ ;  /* 0x0000680008107a25 */ /* 0x002fe200078e00ff */
        /* <DEDUP_REMOVED lines=35> */
.L_x_874:
[----:B------:R-:W-:Y:S05]  /*3100*/  BSYNC B0 ;  /* 0x0000000000007941 */ /* 0x000fea0003800000 */
.L_x_873:
        /* <DEDUP_REMOVED lines=15> */
[----:B------:R1:W-:Y:S02]  /*3200*/  @P5 STS.128 [R248+0x11000], RZ ;  /* 0x011000fff8005388 */ /* 0x0003e40000000c00 */
        /* <DEDUP_REMOVED lines=28> */
.L_x_876:
[----:B------:R-:W-:Y:S05]  /*33d0*/  BSYNC B0 ;  /* 0x0000000000007941 */ /* 0x000fea0003800000 */
.L_x_875:
        /* <DEDUP_REMOVED lines=16> */
[C---:B-1----:R-:W-:Y:S01]  /*34e0*/  @!P5 LEA R16, P6, R14.reuse, c[0x0][0x170], 0x1 ;  /* 0x00005c000e10da11 */ /* 0x042fe200078c08ff */
        /* <DEDUP_REMOVED lines=28> */
.L_x_878:
[----:B------:R-:W-:Y:S05]  /*36b0*/  BSYNC B0 ;  /* 0x0000000000007941 */ /* 0x000fea0003800000 */
.L_x_877:
        /* <DEDUP_REMOVED lines=9> */
[----:B------:R-:W-:Y:S01]  /*3750*/  LOP3.LUT R8, R9, 0x8, R8, 0xf8, !PT ;  /* 0x0000000809087812 */ /* 0x000fe200078ef808 */
[----:B------:R-:W-:Y:S01]  /*3760*/  IMAD R28, R7, 0x10, R22 ;  /* 0x00000010071c7824 */ /* 0x000fe200078e0216 */
        /* <DEDUP_REMOVED lines=9> */
[----:B------:R-:W-:Y:S01]  /*3800*/  LDSM.16.M88.4 R84, [R209] ;  /* 0x00000000d154783b */ /* 0x000fe20000000200 */
[----:B------:R-:W-:Y:S02]  /*3810*/  IADD3 R28, R28, UR14, RZ ;  /* 0x0000000e1c1c7c10 */ /* 0x000fe4000fffe0ff */
[----:B------:R-:W-:-:S05]  /*3820*/  IMAD.SHL.U32 R213, R213, 0x2, RZ ;  /* 0x00000002d5d57824 */ /* 0x000fca00078e00ff */
[----:B------:R-:W5:Y:S01]  /*3830*/  LDSM.16.M88.4 R60, [R213+0x8000] ;  /* 0x00800000d53c783b */ /* 0x000f620000000200 */
[C---:B------:R-:W-:Y:S02]  /*3840*/  IADD3 R0, R213.reuse, 0x8000, RZ ;  /* 0x00008000d5007810 */ /* 0x040fe40007ffe0ff */
[----:B------:R-:W-:Y:S01]  /*3850*/  IADD3 R211, R213, 0x8020, RZ ;  /* 0x00008020d5d37810 */ /* 0x000fe20007ffe0ff */
[----:B------:R-:W1:Y:S01]  /*3860*/  LDSM.16.M88.4 R52, [R213+0x8800] ;  /* 0x00880000d534783b */ /* 0x000e620000000200 */
[----:B------:R-:W-:Y:S01]  /*3870*/  @P1 IADD3 R211, R0, -0x20, RZ ;  /* 0xffffffe000d31810 */ /* 0x000fe20007ffe0ff */
[----:B------:R-:W-:Y:S02]  /*3880*/  IMAD.MOV.U32 R0, RZ, RZ, 0x40 ;  /* 0x00000040ff007424 */ /* 0x000fe400078e00ff */
[----:B-1----:R-:W1:Y:S01]  /*3890*/  LDSM.16.M88.4 R12, [R213+0x9000] ;  /* 0x00900000d50c783b */ /* 0x002e620000000200 */
[C---:B------:R-:W-:Y:S02]  /*38a0*/  IADD3 R203, R211.reuse, 0x800, RZ ;  /* 0x00000800d3cb7810 */ /* 0x040fe40007ffe0ff */
[----:B------:R-:W-:Y:S01]  /*38b0*/  SEL R0, R0, 0xffffffc0, !P2 ;  /* 0xffffffc000007807 */ /* 0x000fe20005000000 */
[----:B------:R-:W2:Y:S01]  /*38c0*/  LDSM.16.M88.4 R32, [R213+0x9800] ;  /* 0x00980000d520783b */ /* 0x000ea20000000200 */
[----:B------:R-:W-:-:S02]  /*38d0*/  IADD3 R202, R211, 0x1000, RZ ;  /* 0x00001000d3ca7810 */ /* 0x000fc40007ffe0ff */
[----:B------:R-:W-:Y:S01]  /*38e0*/  IADD3 R201, R211, 0x1800, RZ ;  /* 0x00001800d3c97810 */ /* 0x000fe20007ffe0ff */
[----:B--2---:R-:W2:Y:S01]  /*38f0*/  LDSM.16.M88.4 R36, [R211] ;  /* 0x00000000d324783b */ /* 0x004ea20000000200 */
[----:B------:R-:W-:Y:S01]  /*3900*/  IMAD.IADD R207, R213, 0x1, R0 ;  /* 0x00000001d5cf7824 */ /* 0x000fe200078e0200 */
[C---:B------:R-:W-:Y:S01]  /*3910*/  IADD3 R199, R211.reuse, 0x2000, RZ ;  /* 0x00002000d3c77810 */ /* 0x040fe20007ffe0ff */
[----:B------:R-:W-:Y:S01]  /*3920*/  IMAD.IADD R200, R0, 0x1, R211 ;  /* 0x0000000100c87824 */ /* 0x000fe200078e02d3 */
[----:B------:R-:W3:Y:S01]  /*3930*/  LDSM.16.M88.4 R40, [R211+0x800] ;  /* 0x00080000d328783b */ /* 0x000ee20000000200 */
[----:B------:R-:W-:Y:S01]  /*3940*/  IMAD.U32 R0, RZ, RZ, UR29 ;  /* 0x0000001dff007e24 */ /* 0x000fe2000f8e00ff */
[C---:B------:R-:W-:Y:S02]  /*3950*/  IADD3 R198, R211.reuse, 0x2800, RZ ;  /* 0x00002800d3c67810 */ /* 0x040fe40007ffe0ff */
[----:B------:R-:W4:Y:S01]  /*3960*/  LDSM.16.M88.4 R68, [R211+0x1800] ;  /* 0x00180000d344783b */ /* 0x000f220000000200 */
[----:B------:R-:W-:Y:S01]  /*3970*/  IMAD R0, R0, 0x40, R25 ;  /* 0x0000004000007824 */ /* 0x000fe200078e0219 */
[----:B------:R-:W-:-:S02]  /*3980*/  IADD3 R197, R211, 0x3000, RZ ;  /* 0x00003000d3c57810 */ /* 0x000fc40007ffe0ff */
[----:B------:R-:W-:Y:S01]  /*3990*/  LDSM.16.M88.4 R44, [R207+0x8000] ;  /* 0x00800000cf2c783b */ /* 0x000fe20000000200 */
[----:B------:R-:W-:Y:S02]  /*39a0*/  IADD3 R196, R211, 0x3800, RZ ;  /* 0x00003800d3c47810 */ /* 0x000fe40007ffe0ff */
[C---:B------:R-:W-:Y:S01]  /*39b0*/  IADD3 R22, R0.reuse, 0x1, RZ ;  /* 0x0000000100167810 */ /* 0x040fe20007ffe0ff */
[----:B------:R-:W-:Y:S01]  /*39c0*/  LDSM.16.M88.4 R92, [R207+0x9800] ;  /* 0x00980000cf5c783b */ /* 0x000fe20000000200 */
[C---:B------:R-:W-:Y:S02]  /*39d0*/  IADD3 R24, R0.reuse, 0x8, RZ ;  /* 0x0000000800187810 */ /* 0x040fe40007ffe0ff */
[C---:B------:R-:W-:Y:S01]  /*39e0*/  IADD3 R104, R0.reuse, 0x30, RZ ;  /* 0x0000003000687810 */ /* 0x040fe20007ffe0ff */
[----:B------:R-:W-:Y:S01]  /*39f0*/  LDSM.16.M88.4 R80, [R200] ;  /* 0x00000000c850783b */ /* 0x000fe20000000200 */
[----:B------:R-:W-:Y:S02]  /*3a00*/  IADD3 R100, R0, 0x31, RZ ;  /* 0x0000003100647810 */ /* 0x000fe40007ffe0ff */
[----:B------:R-:W-:Y:S01]  /*3a10*/  ISETP.GE.AND P1, PT, R22, UR15, PT ;  /* 0x0000000f16007c0c */ /* 0x000fe2000bf26270 */
[----:B-----5:R-:W-:Y:S01]  /*3a20*/  HMMA.16816.F32 R64, R88, R60, RZ ;  /* 0x0000003c5840723c */ /* 0x020fe200000018ff */
[----:B------:R-:W-:Y:S01]  /*3a30*/  LDSM.16.M88.4 R76, [R200+0x800] ;  /* 0x00080000c84c783b */ /* 0x000fe20000000200 */
[----:B------:R-:W-:-:S02]  /*3a40*/  IADD3 R96, R0, 0x28, RZ ;  /* 0x0000002800607810 */ /* 0x000fc40007ffe0ff */
[C---:B------:R-:W-:Y:S01]  /*3a50*/  IADD3 R98, R0.reuse, 0x29, RZ ;  /* 0x0000002900627810 */ /* 0x040fe20007ffe0ff */
[----:B------:R-:W-:Y:S01]  /*3a60*/  LDSM.16.M88.4 R72, [R200+0x1000] ;  /* 0x00100000c848783b */ /* 0x000fe20000000200 */
[C---:B------:R-:W-:Y:S02]  /*3a70*/  IADD3 R102, R0.reuse, 0x38, RZ ;  /* 0x0000003800667810 */ /* 0x040fe40007ffe0ff */
[C---:B------:R-:W-:Y:S01]  /*3a80*/  HMMA.16816.F32 R56, R88.reuse, R52, RZ ;  /* 0x000000345838723c */ /* 0x040fe200000018ff */
[C---:B------:R-:W-:Y:S02]  /*3a90*/  IADD3 R106, R0.reuse, 0x39, RZ ;  /* 0x00000039006a7810 */ /* 0x040fe40007ffe0ff */
[----:B------:R-:W-:Y:S02]  /*3aa0*/  ISETP.GE.AND P2, PT, R0, UR15, PT ;  /* 0x0000000f00007c0c */ /* 0x000fe4000bf46270 */
[----:B------:R-:W-:Y:S02]  /*3ab0*/  ISETP.GE.AND P0, PT, R24, UR15, PT ;  /* 0x0000000f18007c0c */ /* 0x000fe4000bf06270 */
[C---:B------:R-:W-:Y:S01]  /*3ac0*/  IADD3 R195, R211.reuse, 0x4000, RZ ;  /* 0x00004000d3c37810 */ /* 0x040fe20007ffe0ff */
[----:B-1----:R-:W-:Y:S01]  /*3ad0*/  HMMA.16816.F32 R16, R88, R12, RZ ;  /* 0x0000000c5810723c */ /* 0x002fe200000018ff */
[----:B------:R-:W-:-:S02]  /*3ae0*/  IADD3 R194, R211, 0x4800, RZ ;  /* 0x00004800d3c27810 */ /* 0x000fc40007ffe0ff */
[C---:B------:R-:W-:Y:S02]  /*3af0*/  IADD3 R193, R211.reuse, 0x5000, RZ ;  /* 0x00005000d3c17810 */ /* 0x040fe40007ffe0ff */
[C---:B------:R-:W-:Y:S02]  /*3b00*/  IADD3 R192, R211.reuse, 0x5800, RZ ;  /* 0x00005800d3c07810 */ /* 0x040fe40007ffe0ff */
[C---:B------:R-:W-:Y:S01]  /*3b10*/  IADD3 R191, R211.reuse, 0x6000, RZ ;  /* 0x00006000d3bf7810 */ /* 0x040fe20007ffe0ff */
[----:B------:R-:W-:Y:S01]  /*3b20*/  HMMA.16816.F32 R60, R88, R62, RZ ;  /* 0x0000003e583c723c */ /* 0x000fe200000018ff */
[C---:B------:R-:W-:Y:S02]  /*3b30*/  IADD3 R190, R211.reuse, 0x6800, RZ ;  /* 0x00006800d3be7810 */ /* 0x040fe40007ffe0ff */
[C---:B------:R-:W-:Y:S02]  /*3b40*/  IADD3 R189, R211.reuse, 0x7000, RZ ;  /* 0x00007000d3bd7810 */ /* 0x040fe40007ffe0ff */
[----:B------:R-:W-:-:S03]  /*3b50*/  IADD3 R188, R211, 0x7800, RZ ;  /* 0x00007800d3bc7810 */ /* 0x000fc60007ffe0ff */
[C---:B------:R-:W-:Y:S08]  /*3b60*/  HMMA.16816.F32 R52, R88.reuse, R54, RZ ;  /* 0x000000365834723c */ /* 0x040ff000000018ff */
[C---:B------:R-:W-:Y:S08]  /*3b70*/  HMMA.16816.F32 R12, R88.reuse, R14, RZ ;  /* 0x0000000e580c723c */ /* 0x040ff000000018ff */
[C---:B------:R-:W-:Y:S08]  /*3b80*/  HMMA.16816.F32 R8, R88.reuse, R32, RZ ;  /* 0x000000205808723c */ /* 0x040ff000000018ff */
[----:B------:R-:W-:Y:S01]  /*3b90*/  HMMA.16816.F32 R88, R88, R34, RZ ;  /* 0x000000225858723c */ /* 0x000fe200000018ff */
[----:B------:R-:W1:Y:S07]  /*3ba0*/  LDSM.16.M88.4 R32, [R211+0x1000] ;  /* 0x00100000d320783b */ /* 0x000e6e0000000200 */
[C---:B--2---:R-:W-:Y:S08]  /*3bb0*/  HMMA.16816.F32 R64, R48.reuse, R36, R64 ;  /* 0x000000243040723c */ /* 0x044ff00000001840 */
[C---:B------:R-:W-:Y:S01]  /*3bc0*/  HMMA.16816.F32 R60, R48.reuse, R38, R60 ;  /* 0x00000026303c723c */ /* 0x040fe2000000183c */
[----:B------:R-:W2:Y:S07]  /*3bd0*/  LDSM.16.M88.4 R36, [R210] ;  /* 0x00000000d224783b */ /* 0x000eae0000000200 */
[C---:B---3--:R-:W-:Y:S08]  /*3be0*/  HMMA.16816.F32 R56, R48.reuse, R40, R56 ;  /* 0x000000283038723c */ /* 0x048ff00000001838 */
[C---:B------:R-:W-:Y:S01]  /*3bf0*/  HMMA.16816.F32 R52, R48.reuse, R42, R52 ;  /* 0x0000002a3034723c */ /* 0x040fe20000001834 */
[----:B------:R-:W3:Y:S07]  /*3c00*/  LDSM.16.M88.4 R40, [R207+0x8800] ;  /* 0x00880000cf28783b */ /* 0x000eee0000000200 */
[C---:B----4-:R-:W-:Y:S08]  /*3c10*/  HMMA.16816.F32 R8, R48.reuse, R68, R8 ;  /* 0x000000443008723c */ /* 0x050ff00000001808 */
        /* <DEDUP_REMOVED lines=17> */
[----:B------:R-:W5:Y:S06]  /*3d30*/  LDSM.16.M88.4 R36, [R213+0xb800] ;  /* 0x00b80000d524783b */ /* 0x000f6c0000000200 */
[C---:B------:R-:W-:Y:S01]  /*3d40*/  IADD3 R94, R0.reuse, 0x21, RZ ;  /* 0x00000021005e7810 */ /* 0x040fe20007ffe0ff */
        /* <DEDUP_REMOVED lines=21> */
[C---:B-----5:R-:W-:Y:S01]  /*3ea0*/  HMMA.16816.F32 R80, R48.reuse, R36, R8 ;  /* 0x000000243050723c */ /* 0x060fe20000001808 */
[----:B------:R-:W4:Y:S07]  /*3eb0*/  LDSM.16.M88.4 R8, [R207+0xa000] ;  /* 0x00a00000cf08783b */ /* 0x000f2e0000000200 */
[----:B------:R-:W-:Y:S01]  /*3ec0*/  HMMA.16816.F32 R88, R48, R38, R88 ;  /* 0x000000263058723c */ /* 0x000fe20000001858 */
[----:B------:R-:W5:Y:S04]  /*3ed0*/  LDSM.16.M88.4 R36, [R207+0xa800] ;  /* 0x00a80000cf24783b */ /* 0x000f680000000200 */
[----:B------:R-:W1:Y:S03]  /*3ee0*/  LDSM.16.M88.4 R48, [R207+0xb000] ;  /* 0x00b00000cf30783b */ /* 0x000e660000000200 */
[C---:B--2---:R-:W-:Y:S08]  /*3ef0*/  HMMA.16816.F32 R64, R68.reuse, R44, R64 ;  /* 0x0000002c4440723c */ /* 0x044ff00000001840 */
[C---:B------:R-:W-:Y:S01]  /*3f00*/  HMMA.16816.F32 R60, R68.reuse, R46, R60 ;  /* 0x0000002e443c723c */ /* 0x040fe2000000183c */
[----:B------:R-:W2:Y:S07]  /*3f10*/  LDSM.16.M88.4 R44, [R207+0xb800] ;  /* 0x00b80000cf2c783b */ /* 0x000eae0000000200 */
[C---:B------:R-:W-:Y:S08]  /*3f20*/  HMMA.16816.F32 R16, R68.reuse, R72, R16 ;  /* 0x000000484410723c */ /* 0x040ff00000001810 */
[C---:B---3--:R-:W-:Y:S08]  /*3f30*/  HMMA.16816.F32 R56, R68.reuse, R40, R56 ;  /* 0x000000284438723c */ /* 0x048ff00000001838 */
[C---:B------:R-:W-:Y:S01]  /*3f40*/  HMMA.16816.F32 R52, R68.reuse, R42, R52 ;  /* 0x0000002a4434723c */ /* 0x040fe20000001834 */
[----:B------:R-:W-:Y:S07]  /*3f50*/  LDSM.16.M88.4 R40, [R209+0x2000] ;  /* 0x00200000d128783b */ /* 0x000fee0000000200 */
[C---:B------:R-:W-:Y:S01]  /*3f60*/  HMMA.16816.F32 R72, R68.reuse, R74, R12 ;  /* 0x0000004a4448723c */ /* 0x040fe2000000180c */
[----:B------:R-:W3:Y:S07]  /*3f70*/  LDSM.16.M88.4 R12, [R200+0x2000] ;  /* 0x00200000c80c783b */ /* 0x000eee0000000200 */
[C---:B-1----:R-:W-:Y:S08]  /*3f80*/  HMMA.16816.F32 R80, R68.reuse, R32, R80 ;  /* 0x000000204450723c */ /* 0x042ff00000001850 */
        /* <DEDUP_REMOVED lines=8> */
[----:B------:R-:W-:Y:S07]  /*4010*/  LDSM.16.M88.4 R36, [R213+0xc000] ;  /* 0x00c00000d524783b */ /* 0x000fee0000000200 */
[C---:B------:R-:W-:Y:S08]  /*4020*/  HMMA.16816.F32 R16, R76.reuse, R48, R16 ;  /* 0x000000304c10723c */ /* 0x040ff00000001810 */
[C---:B------:R-:W-:Y:S01]  /*4030*/  HMMA.16816.F32 R72, R76.reuse, R50, R72 ;  /* 0x000000324c48723c */ /* 0x040fe20000001848 */
[----:B------:R-:W5:Y:S07]  /*4040*/  LDSM.16.M88.4 R48, [R214+0x4000] ;  /* 0x00400000d630783b */ /* 0x000f6e0000000200 */
[C---:B--2---:R-:W-:Y:S08]  /*4050*/  HMMA.16816.F32 R80, R76.reuse, R44, R80 ;  /* 0x0000002c4c50723c */ /* 0x044ff00000001850 */
[----:B------:R-:W-:Y:S01]  /*4060*/  HMMA.16816.F32 R88, R76, R46, R88 ;  /* 0x0000002e4c58723c */ /* 0x000fe20000001858 */
[----:B------:R-:W2:Y:S04]  /*4070*/  LDSM.16.M88.4 R76, [R213+0xd000] ;  /* 0x00d00000d54c783b */ /* 0x000ea80000000200 */
[----:B------:R-:W2:Y:S03]  /*4080*/  LDSM.16.M88.4 R44, [R213+0xc800] ;  /* 0x00c80000d52c783b */ /* 0x000ea60000000200 */
[C---:B---3--:R-:W-:Y:S08]  /*4090*/  HMMA.16816.F32 R64, R40.reuse, R12, R64 ;  /* 0x0000000c2840723c */ /* 0x048ff00000001840 */
[C---:B------:R-:W-:Y:S01]  /*40a0*/  HMMA.16816.F32 R60, R40.reuse, R14, R60 ;  /* 0x0000000e283c723c */ /* 0x040fe2000000183c */
[----:B------:R-:W-:Y:S07]  /*40b0*/  LDSM.16.M88.4 R12, [R212+0x4000] ;  /* 0x00400000d40c783b */ /* 0x000fee0000000200 */
[C---:B-1----:R-:W-:Y:S08]  /*40c0*/  HMMA.16816.F32 R56, R40.reuse, R32, R56 ;  /* 0x000000202838723c */ /* 0x042ff00000001838 */
[C---:B------:R-:W-:Y:S01]  /*40d0*/  HMMA.16816.F32 R52, R40.reuse, R34, R52 ;  /* 0x000000222834723c */ /* 0x040fe20000001834 */
[----:B------:R-:W1:Y:S07]  /*40e0*/  LDSM.16.M88.4 R32, [R213+0xd800] ;  /* 0x00d80000d520783b */ /* 0x000e6e0000000200 */
[C---:B----4-:R-:W-:Y:S08]  /*40f0*/  HMMA.16816.F32 R16, R40.reuse, R8, R16 ;  /* 0x000000082810723c */ /* 0x050ff00000001810 */
[C---:B------:R-:W-:Y:S01]  /*4100*/  HMMA.16816.F32 R72, R40.reuse, R10, R72 ;  /* 0x0000000a2848723c */ /* 0x040fe20000001848 */
[----:B------:R-:W3:Y:S07]  /*4110*/  LDSM.16.M88.4 R8, [R211+0x4000] ;  /* 0x00400000d308783b */ /* 0x000eee0000000200 */
[C---:B------:R-:W-:Y:S08]  /*4120*/  HMMA.16816.F32 R80, R40.reuse, R68, R80 ;  /* 0x000000442850723c */ /* 0x040ff00000001850 */
[----:B------:R-:W-:Y:S01]  /*4130*/  HMMA.16816.F32 R88, R40, R70, R88 ;  /* 0x000000462858723c */ /* 0x000fe20000001858 */
[----:B------:R-:W-:Y:S07]  /*4140*/  LDSM.16.M88.4 R40, [R211+0x4800] ;  /* 0x00480000d328783b */ /* 0x000fee0000000200 */
[C---:B-----5:R-:W-:Y:S08]  /*4150*/  HMMA.16816.F32 R64, R48.reuse, R36, R64 ;  /* 0x000000243040723c */ /* 0x060ff00000001840 */
[C---:B------:R-:W-:Y:S01]  /*4160*/  HMMA.16816.F32 R60, R48.reuse, R38, R60 ;  /* 0x00000026303c723c */ /* 0x040fe2000000183c */
[----:B------:R-:W4:Y:S07]  /*4170*/  LDSM.16.M88.4 R36, [R211+0x5000] ;  /* 0x00500000d324783b */ /* 0x000f2e0000000200 */
[C---:B--2---:R-:W-:Y:S01]  /*4180*/  HMMA.16816.F32 R68, R48.reuse, R76, R16 ;  /* 0x0000004c3044723c */ /* 0x044fe20000001810 */
[----:B------:R-:W-:Y:S07]  /*4190*/  LDSM.16.M88.4 R16, [R207+0xc000] ;  /* 0x00c00000cf10783b */ /* 0x000fee0000000200 */
[C---:B------:R-:W-:Y:S01]  /*41a0*/  HMMA.16816.F32 R72, R48.reuse, R78, R72 ;  /* 0x0000004e3048723c */ /* 0x040fe20000001848 */
[----:B------:R-:W-:Y:S07]  /*41b0*/  LDSM.16.M88.4 R76, [R200+0x5800] ;  /* 0x00580000c84c783b */ /* 0x000fee0000000200 */
[C---:B------:R-:W-:Y:S08]  /*41c0*/  HMMA.16816.F32 R56, R48.reuse, R44, R56 ;  /* 0x0000002c3038723c */ /* 0x040ff00000001838 */
        /* <DEDUP_REMOVED lines=12> */
[C---:B------:R-:W-:Y:S08]  /*4290*/  HMMA.16816.F32 R56, R12.reuse, R40, R56 ;  /* 0x000000280c38723c */ /* 0x040ff00000001838 */
[C---:B------:R-:W-:Y:S01]  /*42a0*/  HMMA.16816.F32 R52, R12.reuse, R42, R52 ;  /* 0x0000002a0c34723c */ /* 0x040fe20000001834 */
[----:B------:R-:W-:Y:S07]  /*42b0*/  LDSM.16.M88.4 R40, [R209+0x4000] ;  /* 0x00400000d128783b */ /* 0x000fee0000000200 */
[C---:B------:R-:W-:Y:S07]  /*42c0*/  HMMA.16816.F32 R80, R12.reuse, R84, R80 ;  /* 0x000000540c50723c */ /* 0x040fee0000001850 */
[C---:B------:R-:W-:Y:S01]  /*42d0*/  IADD3 R84, R0.reuse, 0x19, RZ ;  /* 0x0000001900547810 */ /* 0x040fe20007ffe0ff */
[----:B------:R-:W-:Y:S01]  /*42e0*/  HMMA.16816.F32 R88, R12, R86, R88 ;  /* 0x000000560c58723c */ /* 0x000fe20000001858 */
[----:B------:R-:W4:Y:S06]  /*42f0*/  LDSM.16.M88.4 R12, [R200+0x4000] ;  /* 0x00400000c80c783b */ /* 0x000f2c0000000200 */
[C---:B------:R-:W-:Y:S01]  /*4300*/  IADD3 R86, R0.reuse, 0x20, RZ ;  /* 0x0000002000567810 */ /* 0x040fe20007ffe0ff */
[C---:B--2---:R-:W-:Y:S08]  /*4310*/  HMMA.16816.F32 R64, R44.reuse, R16, R64 ;  /* 0x000000102c40723c */ /* 0x044ff00000001840 */
[C---:B------:R-:W-:Y:S01]  /*4320*/  HMMA.16816.F32 R60, R44.reuse, R18, R60 ;  /* 0x000000122c3c723c */ /* 0x040fe2000000183c */
[----:B------:R-:W2:Y:S07]  /*4330*/  LDSM.16.M88.4 R16, [R200+0x5000] ;  /* 0x00500000c810783b */ /* 0x000eae0000000200 */
[C---:B-1----:R-:W-:Y:S08]  /*4340*/  HMMA.16816.F32 R56, R44.reuse, R8, R56 ;  /* 0x000000082c38723c */ /* 0x042ff00000001838 */
[C---:B------:R-:W-:Y:S01]  /*4350*/  HMMA.16816.F32 R52, R44.reuse, R10, R52 ;  /* 0x0000000a2c34723c */ /* 0x040fe20000001834 */
[----:B------:R-:W-:Y:S07]  /*4360*/  LDSM.16.M88.4 R8, [R213+0xe000] ;  /* 0x00e00000d508783b */ /* 0x000fee0000000200 */
[C---:B------:R-:W-:Y:S08]  /*4370*/  HMMA.16816.F32 R68, R44.reuse, R32, R68 ;  /* 0x000000202c44723c */ /* 0x040ff00000001844 */
[C---:B------:R-:W-:Y:S01]  /*4380*/  HMMA.16816.F32 R72, R44.reuse, R34, R72 ;  /* 0x000000222c48723c */ /* 0x040fe20000001848 */
[----:B------:R-:W1:Y:S07]  /*4390*/  LDSM.16.M88.4 R32, [R214+0x6000] ;  /* 0x00600000d620783b */ /* 0x000e6e0000000200 */
[C---:B---3--:R-:W-:Y:S08]  /*43a0*/  HMMA.16816.F32 R80, R44.reuse, R36, R80 ;  /* 0x000000242c50723c */ /* 0x048ff00000001850 */
[----:B------:R-:W-:Y:S01]  /*43b0*/  HMMA.16816.F32 R88, R44, R38, R88 ;  /* 0x000000262c58723c */ /* 0x000fe20000001858 */
[----:B------:R-:W-:Y:S04]  /*43c0*/  LDSM.16.M88.4 R36, [R213+0xe800] ;  /* 0x00e80000d524783b */ /* 0x000fe80000000200 */
[----:B------:R-:W-:Y:S03]  /*43d0*/  LDSM.16.M88.4 R44, [R213+0xf000] ;  /* 0x00f00000d52c783b */ /* 0x000fe60000000200 */
[C---:B----4-:R-:W-:Y:S08]  /*43e0*/  HMMA.16816.F32 R64, R40.reuse, R12, R64 ;  /* 0x0000000c2840723c */ /* 0x050ff00000001840 */
[C---:B------:R-:W-:Y:S01]  /*43f0*/  HMMA.16816.F32 R60, R40.reuse, R14, R60 ;  /* 0x0000000e283c723c */ /* 0x040fe2000000183c */
[----:B------:R-:W3:Y:S07]  /*4400*/  LDSM.16.M88.4 R12, [R213+0xf800] ;  /* 0x00f80000d50c783b */ /* 0x000eee0000000200 */
[C---:B------:R-:W-:Y:S07]  /*4410*/  HMMA.16816.F32 R80, R40.reuse, R76, R80 ;  /* 0x0000004c2850723c */ /* 0x040fee0000001850 */
[----:B------:R-:W-:Y:S01]  /*4420*/  IADD3 R76, R0, 0x11, RZ ;  /* 0x00000011004c7810 */ /* 0x000fe20007ffe0ff */
[----:B------:R-:W-:Y:S03]  /*4430*/  HMMA.16816.F32 R88, R40, R78, R88 ;  /* 0x0000004e2858723c */ /* 0x000fe60000001858 */
[----:B------:R-:W-:-:S04]  /*4440*/  ISETP.GE.AND P4, PT, R76, UR15, PT ;  /* 0x0000000f4c007c0c */ /* 0x000fc8000bf86270 */
[----:B------:R-:W-:Y:S01]  /*4450*/  IADD3 R78, R0, 0x18, RZ ;  /* 0x00000018004e7810 */ /* 0x000fe20007ffe0ff */
[----:B------:R-:W-:Y:S03]  /*4460*/  HMMA.16816.F32 R56, R40, R48, R56 ;  /* 0x000000302838723c */ /* 0x000fe60000001838 */
[----:B------:R-:W-:-:S05]  /*4470*/  ISETP.GE.AND P3, PT, R78, UR15, PT ;  /* 0x0000000f4e007c0c */ /* 0x000fca000bf66270 */
[C---:B------:R-:W-:Y:S01]  /*4480*/  HMMA.16816.F32 R52, R40.reuse, R50, R52 ;  /* 0x000000322834723c */ /* 0x040fe20000001834 */
[----:B------:R-:W-:Y:S07]  /*4490*/  LDSM.16.M88.4 R48, [R212+0x6000] ;  /* 0x00600000d430783b */ /* 0x000fee0000000200 */
[C---:B--2---:R-:W-:Y:S08]  /*44a0*/  HMMA.16816.F32 R68, R40.reuse, R16, R68 ;  /* 0x000000102844723c */ /* 0x044ff00000001844 */
[----:B------:R-:W-:Y:S01]  /*44b0*/  HMMA.16816.F32 R72, R40, R18, R72 ;  /* 0x000000122848723c */ /* 0x000fe20000001848 */
[----:B------:R-:W2:Y:S06]  /*44c0*/  LDSM.16.M88.4 R16, [R211+0x6000] ;  /* 0x00600000d310783b */ /* 0x000eac0000000200 */
[----:B------:R-:W-:Y:S01]  /*44d0*/  IMAD.U32 R43, RZ, RZ, UR15 ;  /* 0x0000000fff2b7e24 */ /* 0x000fe2000f8e00ff */
[----:B-1----:R-:W-:Y:S04]  /*44e0*/  HMMA.16816.F32 R64, R32, R8, R64 ;  /* 0x000000082040723c */ /* 0x002fe80000001840 */
[----:B------:R-:W-:-:S04]  /*44f0*/  IADD3 R43, R43, -UR16, R28 ;  /* 0x800000102b2b7c10 */ /* 0x000fc8000fffe01c */
[C---:B------:R-:W-:Y:S01]  /*4500*/  HMMA.16816.F32 R60, R32.reuse, R10, R60 ;  /* 0x0000000a203c723c */ /* 0x040fe2000000183c */
[----:B------:R-:W1:Y:S01]  /*4510*/  LDSM.16.M88.4 R8, [R211+0x6800] ;  /* 0x00680000d308783b */ /* 0x000e620000000200 */
[C---:B------:R-:W-:Y:S02]  /*4520*/  IMAD.IADD R77, R43.reuse, 0x1, -R104 ;  /* 0x000000012b4d7824 */ /* 0x040fe400078e0a68 */
[C---:B------:R-:W-:Y:S02]  /*4530*/  IMAD.IADD R79, R43.reuse, 0x1, -R106 ;  /* 0x000000012b4f7824 */ /* 0x040fe400078e0a6a */
[C---:B------:R-:W-:Y:S01]  /*4540*/  IMAD.IADD R92, R43.reuse, 0x1, -R98 ;  /* 0x000000012b5c7824 */ /* 0x040fe200078e0a62 */
[----:B------:R-:W-:Y:S01]  /*4550*/  IABS R77, R77 ;  /* 0x0000004d004d7213 */ /* 0x000fe20000000000 */
[----:B---3--:R-:W-:Y:S01]  /*4560*/  HMMA.16816.F32 R80, R32, R12, R80 ;  /* 0x0000000c2050723c */ /* 0x008fe20000001850 */
[----:B------:R-:W-:Y:S01]  /*4570*/  IABS R79, R79 ;  /* 0x0000004f004f7213 */ /* 0x000fe20000000000 */
[----:B------:R-:W-:Y:S01]  /*4580*/  IMAD.IADD R85, R43, 0x1, -R102 ;  /* 0x000000012b557824 */ /* 0x000fe200078e0a66 */
[----:B------:R-:W-:-:S02]  /*4590*/  IABS R92, R92 ;  /* 0x0000005c005c7213 */ /* 0x000fc40000000000 */
[----:B------:R-:W-:Y:S02]  /*45a0*/  I2F R112, R79 ;  /* 0x0000004f00707306 */ /* 0x000fe40000201400 */
[----:B------:R-:W-:Y:S01]  /*45b0*/  IABS R85, R85 ;  /* 0x0000005500557213 */ /* 0x000fe20000000000 */
[C---:B------:R-:W-:Y:S01]  /*45c0*/  HMMA.16816.F32 R88, R32.reuse, R14, R88 ;  /* 0x0000000e2058723c */ /* 0x040fe20000001858 */
[----:B------:R-:W3:Y:S04]  /*45d0*/  LDSM.16.M88.4 R12, [R211+0x7000] ;  /* 0x00700000d30c783b */ /* 0x000ee80000000200 */
[----:B------:R-:W-:Y:S03]  /*45e0*/  I2F R92, R92 ;  /* 0x0000005c005c7306 */ /* 0x000fe60000201400 */
[C---:B------:R-:W-:Y:S08]  /*45f0*/  HMMA.16816.F32 R56, R32.reuse, R36, R56 ;  /* 0x000000242038723c */ /* 0x040ff00000001838 */
[----:B------:R-:W-:Y:S07]  /*4600*/  HMMA.16816.F32 R68, R32, R44, R68 ;  /* 0x0000002c2044723c */ /* 0x000fee0000001844 */
[----:B------:R-:W-:Y:S01]  /*4610*/  IADD3 R44, R0, 0x9, RZ ;  /* 0x00000009002c7810 */ /* 0x000fe20007ffe0ff */
[----:B--2---:R-:W-:Y:S03]  /*4620*/  HMMA.16816.F32 R64, R48, R16, R64 ;  /* 0x000000103040723c */ /* 0x004fe60000001840 */
[----:B------:R-:W-:-:S04]  /*4630*/  ISETP.GE.AND P6, PT, R44, UR15, PT ;  /* 0x0000000f2c007c0c */ /* 0x000fc8000bfc6270 */
[C---:B------:R-:W-:Y:S01]  /*4640*/  IMAD.IADD R16, R43.reuse, 0x1, -R0 ;  /* 0x000000012b107824 */ /* 0x040fe200078e0a00 */
[----:B------:R-:W-:Y:S01]  /*4650*/  HMMA.16816.F32 R52, R32, R38, R52 ;  /* 0x000000262034723c */ /* 0x000fe20000001834 */
[----:B------:R-:W-:Y:S01]  /*4660*/  IMAD.IADD R17, R43, 0x1, -R22 ;  /* 0x000000012b117824 */ /* 0x000fe200078e0a16 */
[----:B------:R-:W-:Y:S02]  /*4670*/  LDSM.16.M88.4 R36, [R210+0x6000] ;  /* 0x00600000d224783b */ /* 0x000fe40000000200 */
[----:B------:R-:W-:-:S04]  /*4680*/  IABS R16, R16 ;  /* 0x0000001000107213 */ /* 0x000fc80000000000 */
[----:B-1----:R-:W-:Y:S01]  /*4690*/  HMMA.16816.F32 R56, R48, R8, R56 ;  /* 0x000000083038723c */ /* 0x002fe20000001838 */
[----:B------:R-:W-:Y:S01]  /*46a0*/  IMAD.MOV.U32 R25, RZ, RZ, R16 ;  /* 0x000000ffff197224 */ /* 0x000fe200078e0010 */
[----:B------:R-:W-:-:S05]  /*46b0*/  IABS R16, R17 ;  /* 0x0000001100107213 */ /* 0x000fca0000000000 */
[C---:B------:R-:W-:Y:S01]  /*46c0*/  IMAD.IADD R8, R43.reuse, 0x1, -R24 ;  /* 0x000000012b087824 */ /* 0x040fe200078e0a18 */
[----:B------:R-:W-:Y:S01]  /*46d0*/  HMMA.16816.F32 R60, R48, R18, R60 ;  /* 0x00000012303c723c */ /* 0x000fe2000000183c */
[----:B------:R-:W-:Y:S01]  /*46e0*/  IMAD.MOV.U32 R20, RZ, RZ, R16 ;  /* 0x000000ffff147224 */ /* 0x000fe200078e0010 */
[----:B------:R-:W1:Y:S01]  /*46f0*/  I2F R25, R25 ;  /* 0x0000001900197306 */ /* 0x000e620000201400 */
[----:B------:R-:W2:Y:S01]  /*4700*/  LDSM.16.M88.4 R16, [R207+0xe000] ;  /* 0x00e00000cf10783b */ /* 0x000ea20000000200 */
[----:B------:R-:W-:Y:S01]  /*4710*/  IABS R8, R8 ;  /* 0x0000000800087213 */ /* 0x000fe20000000000 */
[----:B------:R-:W-:-:S03]  /*4720*/  IMAD.IADD R9, R43, 0x1, -R44 ;  /* 0x000000012b097824 */ /* 0x000fc600078e0a2c */
[----:B------:R-:W-:Y:S01]  /*4730*/  HMMA.16816.F32 R72, R32, R46, R72 ;  /* 0x0000002e2048723c */ /* 0x000fe20000001848 */
[----:B------:R-:W4:Y:S01]  /*4740*/  LDSM.16.M88.4 R32, [R211+0x7800] ;  /* 0x00780000d320783b */ /* 0x000f220000000200 */
[----:B------:R-:W-:Y:S01]  /*4750*/  IMAD.MOV.U32 R41, RZ, RZ, R8 ;  /* 0x000000ffff297224 */ /* 0x000fe200078e0008 */
[----:B------:R-:W-:Y:S01]  /*4760*/  IABS R8, R9 ;  /* 0x0000000900087213 */ /* 0x000fe20000000000 */
[----:B------:R-:W5:Y:S03]  /*4770*/  I2F R20, R20 ;  /* 0x0000001400147306 */ /* 0x000f660000201400 */
[----:B------:R-:W-:Y:S01]  /*4780*/  IADD3 R46, R0, 0x10, RZ ;  /* 0x00000010002e7810 */ /* 0x000fe20007ffe0ff */
[C---:B---3--:R-:W-:Y:S01]  /*4790*/  HMMA.16816.F32 R68, R48.reuse, R12, R68 ;  /* 0x0000000c3044723c */ /* 0x048fe20000001844 */
[----:B------:R-:W-:Y:S02]  /*47a0*/  IMAD.MOV.U32 R40, RZ, RZ, R8 ;  /* 0x000000ffff287224 */ /* 0x000fe400078e0008 */
[----:B------:R-:W-:Y:S01]  /*47b0*/  ISETP.GE.AND P5, PT, R46, UR15, PT ;  /* 0x0000000f2e007c0c */ /* 0x000fe2000bfa6270 */
[----:B------:R-:W-:Y:S03]  /*47c0*/  I2F R41, R41 ;  /* 0x0000002900297306 */ /* 0x000fe60000201400 */
[C---:B------:R-:W-:Y:S01]  /*47d0*/  IMAD.IADD R12, R43.reuse, 0x1, -R46 ;  /* 0x000000012b0c7824 */ /* 0x040fe200078e0a2e */
[C---:B------:R-:W-:Y:S01]  /*47e0*/  HMMA.16816.F32 R52, R48.reuse, R10, R52 ;  /* 0x0000000a3034723c */ /* 0x040fe20000001834 */
[C---:B------:R-:W-:Y:S01]  /*47f0*/  IMAD.IADD R13, R43.reuse, 0x1, -R76 ;  /* 0x000000012b0d7824 */ /* 0x040fe200078e0a4c */
[----:B------:R-:W3:Y:S02]  /*4800*/  LDSM.16.M88.4 R8, [R207+0xe800] ;  /* 0x00e80000cf08783b */ /* 0x000ee40000000200 */
[----:B------:R-:W-:Y:S01]  /*4810*/  IABS R12, R12 ;  /* 0x0000000c000c7213 */ /* 0x000fe20000000000 */
[----:B------:R-:W-:Y:S03]  /*4820*/  I2F R40, R40 ;  /* 0x0000002800287306 */ /* 0x000fe60000201400 */
[----:B------:R-:W-:Y:S01]  /*4830*/  HMMA.16816.F32 R72, R48, R14, R72 ;  /* 0x0000000e3048723c */ /* 0x000fe20000001848 */
[----:B------:R-:W-:Y:S01]  /*4840*/  IMAD.MOV.U32 R31, RZ, RZ, R12 ;  /* 0x000000ffff1f7224 */ /* 0x000fe200078e000c */
[----:B------:R-:W-:Y:S01]  /*4850*/  IABS R12, R13 ;  /* 0x0000000d000c7213 */ /* 0x000fe20000000000 */
[----:B------:R-:W-:-:S04]  /*4860*/  IMAD.IADD R13, R43, 0x1, -R78 ;  /* 0x000000012b0d7824 */ /* 0x000fc800078e0a4e */
[----:B------:R-:W-:Y:S01]  /*4870*/  IMAD.MOV.U32 R42, RZ, RZ, R12 ;  /* 0x000000ffff2a7224 */ /* 0x000fe200078e000c */
[----:B------:R-:W-:Y:S01]  /*4880*/  IABS R12, R13 ;  /* 0x0000000d000c7213 */ /* 0x000fe20000000000 */
[----:B------:R-:W-:Y:S01]  /*4890*/  I2F R31, R31 ;  /* 0x0000001f001f7306 */ /* 0x000fe20000201400 */
[----:B--2---:R-:W-:Y:S03]  /*48a0*/  HMMA.16816.F32 R64, R36, R16, R64 ;  /* 0x000000102440723c */ /* 0x004fe60000001840 */
[----:B------:R-:W-:Y:S02]  /*48b0*/  IMAD.MOV.U32 R45, RZ, RZ, R12 ;  /* 0x000000ffff2d7224 */ /* 0x000fe400078e000c */
[----:B------:R-:W2:Y:S02]  /*48c0*/  LDSM.16.M88.4 R12, [R207+0xf000] ;  /* 0x00f00000cf0c783b */ /* 0x000ea40000000200 */
[----:B------:R-:W-:Y:S01]  /*48d0*/  I2F R42, R42 ;  /* 0x0000002a002a7306 */ /* 0x000fe20000201400 */
[C---:B------:R-:W-:Y:S01]  /*48e0*/  IMAD.IADD R16, R43.reuse, 0x1, -R86 ;  /* 0x000000012b107824 */ /* 0x040fe200078e0a56 */
[----:B----4-:R-:W-:Y:S01]  /*48f0*/  HMMA.16816.F32 R80, R48, R32, R80 ;  /* 0x000000203050723c */ /* 0x010fe20000001850 */
[----:B------:R-:W-:-:S03]  /*4900*/  IMAD.IADD R17, R43, 0x1, -R94 ;  /* 0x000000012b117824 */ /* 0x000fc600078e0a5e */
[----:B------:R-:W-:Y:S02]  /*4910*/  IABS R16, R16 ;  /* 0x0000001000107213 */ /* 0x000fe40000000000 */
[----:B------:R-:W-:Y:S01]  /*4920*/  I2F R45, R45 ;  /* 0x0000002d002d7306 */ /* 0x000fe20000201400 */
[----:B------:R-:W-:Y:S01]  /*4930*/  IMAD.IADD R32, R43, 0x1, -R84 ;  /* 0x000000012b207824 */ /* 0x000fe200078e0a54 */
[----:B------:R-:W-:Y:S01]  /*4940*/  HMMA.16816.F32 R88, R48, R34, R88 ;  /* 0x000000223058723c */ /* 0x000fe20000001858 */
[----:B------:R-:W-:Y:S01]  /*4950*/  IMAD.MOV.U32 R47, RZ, RZ, R16 ;  /* 0x000000ffff2f7224 */ /* 0x000fe200078e0010 */
[----:B------:R-:W-:Y:S02]  /*4960*/  IABS R16, R17 ;  /* 0x0000001100107213 */ /* 0x000fe40000000000 */
[----:B------:R-:W-:-:S03]  /*4970*/  IABS R32, R32 ;  /* 0x0000002000207213 */ /* 0x000fc60000000000 */
[----:B------:R-:W-:Y:S01]  /*4980*/  IMAD.MOV.U32 R50, RZ, RZ, R16 ;  /* 0x000000ffff327224 */ /* 0x000fe200078e0010 */
[----:B------:R4:W-:Y:S01]  /*4990*/  I2F R48, R32 ;  /* 0x0000002000307306 */ /* 0x0009e20000201400 */
[----:B---3--:R-:W-:Y:S01]  /*49a0*/  HMMA.16816.F32 R56, R36, R8, R56 ;  /* 0x000000082438723c */ /* 0x008fe20000001838 */
[C---:B------:R-:W-:Y:S02]  /*49b0*/  IMAD.IADD R51, R43.reuse, 0x1, -R100 ;  /* 0x000000012b337824 */ /* 0x040fe400078e0a64 */
[----:B------:R-:W-:-:S03]  /*49c0*/  IMAD.IADD R49, R43, 0x1, -R96 ;  /* 0x000000012b317824 */ /* 0x000fc600078e0a60 */
[----:B------:R-:W-:Y:S01]  /*49d0*/  IABS R108, R51 ;  /* 0x00000033006c7213 */ /* 0x000fe20000000000 */
[----:B------:R-:W-:Y:S01]  /*49e0*/  I2F R50, R50 ;  /* 0x0000003200327306 */ /* 0x000fe20000201400 */
[----:B------:R-:W-:Y:S01]  /*49f0*/  HMMA.16816.F32 R52, R36, R10, R52 ;  /* 0x0000000a2434723c */ /* 0x000fe20000001834 */
[----:B------:R-:W-:Y:S01]  /*4a00*/  LDSM.16.M88.4 R8, [R200+0x6000] ;  /* 0x00600000c808783b */ /* 0x000fe20000000200 */
[----:B------:R-:W-:-:S03]  /*4a10*/  IABS R49, R49 ;  /* 0x0000003100317213 */ /* 0x000fc60000000000 */
[----:B----4-:R-:W3:Y:S03]  /*4a20*/  LDSM.16.M88.4 R32, [R209+0x6000] ;  /* 0x00600000d120783b */ /* 0x010ee60000000200 */
[C---:B------:R-:W-:Y:S01]  /*4a30*/  HMMA.16816.F32 R60, R36.reuse, R18, R60 ;  /* 0x00000012243c723c */ /* 0x040fe2000000183c */
[----:B------:R4:W-:Y:S01]  /*4a40*/  I2F R51, R77 ;  /* 0x0000004d00337306 */ /* 0x0009e20000201400 */
[----:B------:R-:W1:Y:S06]  /*4a50*/  LDSM.16.M88.4 R16, [R207+0xf800] ;  /* 0x00f80000cf10783b */ /* 0x000e6c0000000200 */
[C---:B--2---:R-:W-:Y:S01]  /*4a60*/  HMMA.16816.F32 R68, R36.reuse, R12, R68 ;  /* 0x0000000c2444723c */ /* 0x044fe20000001844 */
[----:B------:R-:W-:Y:S07]  /*4a70*/  I2F R108, R108 ;  /* 0x0000006c006c7306 */ /* 0x000fee0000201400 */
[----:B------:R-:W-:Y:S01]  /*4a80*/  HMMA.16816.F32 R72, R36, R14, R72 ;  /* 0x0000000e2448723c */ /* 0x000fe20000001848 */
[----:B------:R-:W2:Y:S01]  /*4a90*/  LDSM.16.M88.4 R12, [R200+0x6800] ;  /* 0x00680000c80c783b */ /* 0x000ea20000000200 */
[----:B----4-:R-:W-:Y:S01]  /*4aa0*/  IADD3 R77, R43, 0x8, RZ ;  /* 0x000000082b4d7810 */ /* 0x010fe20007ffe0ff */
[----:B------:R-:W-:Y:S04]  /*4ab0*/  I2F R47, R47 ;  /* 0x0000002f002f7306 */ /* 0x000fe80000201400 */
[----:B------:R-:W-:-:S04]  /*4ac0*/  IMAD.IADD R78, R77, 0x1, -R78 ;  /* 0x000000014d4e7824 */ /* 0x000fc800078e0a4e */
[----:B------:R-:W-:Y:S01]  /*4ad0*/  I2F R49, R49 ;  /* 0x0000003100317306 */ /* 0x000fe20000201400 */
[----:B------:R-:W-:-:S07]  /*4ae0*/  IABS R78, R78 ;  /* 0x0000004e004e7213 */ /* 0x000fce0000000000 */
[----:B------:R-:W-:Y:S01]  /*4af0*/  I2F R43, R85 ;  /* 0x00000055002b7306 */ /* 0x000fe20000201400 */
[----:B---3--:R-:W-:Y:S07]  /*4b00*/  HMMA.16816.F32 R64, R32, R8, R64 ;  /* 0x000000082040723c */ /* 0x008fee0000001840 */
[----:B------:R-:W-:Y:S01]  /*4b10*/  IMAD.IADD R8, R77, 0x1, -R44 ;  /* 0x000000014d087824 */ /* 0x000fe200078e0a2c */
[----:B-1----:R-:W-:Y:S04]  /*4b20*/  HMMA.16816.F32 R80, R36, R16, R80 ;  /* 0x000000102450723c */ /* 0x002fe80000001850 */
[----:B------:R-:W-:-:S03]  /*4b30*/  IABS R8, R8 ;  /* 0x0000000800087213 */ /* 0x000fc60000000000 */
[C---:B------:R-:W-:Y:S01]  /*4b40*/  IMAD.IADD R16, R77.reuse, 0x1, -R0 ;  /* 0x000000014d107824 */ /* 0x040fe200078e0a00 */
[----:B------:R-:W-:Y:S01]  /*4b50*/  HMMA.16816.F32 R88, R36, R18, R88 ;  /* 0x000000122458723c */ /* 0x000fe20000001858 */
[----:B------:R-:W-:-:S03]  /*4b60*/  IMAD.IADD R0, R77, 0x1, -R46 ;  /* 0x000000014d007824 */ /* 0x000fc600078e0a2e */
[----:B------:R-:W-:-:S03]  /*4b70*/  IABS R16, R16 ;  /* 0x0000001000107213 */ /* 0x000fc60000000000 */
[----:B------:R-:W-:Y:S01]  /*4b80*/  IMAD.IADD R18, R77, 0x1, -R22 ;  /* 0x000000014d127824 */ /* 0x000fe200078e0a16 */
[C---:B------:R-:W-:Y:S01]  /*4b90*/  HMMA.16816.F32 R60, R32.reuse, R10, R60 ;  /* 0x0000000a203c723c */ /* 0x040fe2000000183c */
[----:B------:R-:W-:Y:S01]  /*4ba0*/  IMAD.MOV.U32 R22, RZ, RZ, R8 ;  /* 0x000000ffff167224 */ /* 0x000fe200078e0008 */
[----:B------:R-:W-:Y:S01]  /*4bb0*/  IABS R39, R0 ;  /* 0x0000000000277213 */ /* 0x000fe20000000000 */
[----:B------:R-:W1:Y:S01]  /*4bc0*/  LDSM.16.M88.4 R8, [R200+0x7000] ;  /* 0x00700000c808783b */ /* 0x000e620000000200 */
[----:B------:R-:W-:Y:S01]  /*4bd0*/  IMAD.MOV.U32 R17, RZ, RZ, R16 ;  /* 0x000000ffff117224 */ /* 0x000fe200078e0010 */
[----:B------:R-:W-:Y:S01]  /*4be0*/  IABS R16, R18 ;  /* 0x0000001200107213 */ /* 0x000fe20000000000 */
[----:B------:R-:W-:Y:S01]  /*4bf0*/  FFMA.FTZ R25, R25, -UR4, R64 ;  /* 0x8000000419197c23 */ /* 0x000fe20008010040 */
[----:B------:R-:W3:Y:S01]  /*4c00*/  I2F R22, R22 ;  /* 0x0000001600167306 */ /* 0x000ee20000201400 */
[----:B--2---:R-:W-:Y:S01]  /*4c10*/  HMMA.16816.F32 R56, R32, R12, R56 ;  /* 0x0000000c2038723c */ /* 0x004fe20000001838 */
[----:B------:R-:W-:-:S02]  /*4c20*/  IMAD.IADD R18, R77, 0x1, -R24 ;  /* 0x000000014d127824 */ /* 0x000fc400078e0a18 */
[C---:B------:R-:W-:Y:S02]  /*4c30*/  IMAD.IADD R0, R77.reuse, 0x1, -R76 ;  /* 0x000000014d007824 */ /* 0x040fe400078e0a4c */
[----:B------:R-:W-:Y:S01]  /*4c40*/  IMAD.IADD R24, R77, 0x1, -R104 ;  /* 0x000000014d187824 */ /* 0x000fe200078e0a68 */
[----:B------:R-:W-:Y:S01]  /*4c50*/  IABS R37, R18 ;  /* 0x0000001200257213 */ /* 0x000fe20000000000 */
[----:B------:R-:W2:Y:S01]  /*4c60*/  I2F R17, R17 ;  /* 0x0000001100117306 */ /* 0x000ea20000201400 */
[----:B------:R-:W-:Y:S01]  /*4c70*/  HMMA.16816.F32 R52, R32, R14, R52 ;  /* 0x0000000e2034723c */ /* 0x000fe20000001834 */
[----:B------:R-:W4:Y:S01]  /*4c80*/  LDSM.16.M88.4 R12, [R200+0x7800] ;  /* 0x00780000c80c783b */ /* 0x000f220000000200 */
[----:B------:R-:W-:Y:S01]  /*4c90*/  IABS R0, R0 ;  /* 0x0000000000007213 */ /* 0x000fe20000000000 */
[----:B-----5:R-:W-:Y:S01]  /*4ca0*/  FFMA.FTZ R18, R20, -UR4, R65 ;  /* 0x8000000414127c23 */ /* 0x020fe20008010041 */
[----:B------:R-:W-:-:S04]  /*4cb0*/  DEPBAR.LE SB0, 0x0 ;  /* 0x000080000000791a */ /* 0x000fc80000000000 */
[----:B------:R-:W5:Y:S01]  /*4cc0*/  I2F R16, R16 ;  /* 0x0000001000107306 */ /* 0x000f620000201400 */
[----:B---3--:R-:W-:Y:S01]  /*4cd0*/  FFMA.FTZ R22, R22, -UR4, R63 ;  /* 0x8000000416167c23 */ /* 0x008fe2000801003f */
[----:B------:R-:W-:Y:S01]  /*4ce0*/  FSEL R18, R18, -INF , !P1 ;  /* 0xff80000012127808 */ /* 0x000fe20004800000 */
[----:B------:R-:W-:Y:S02]  /*4cf0*/  FFMA.FTZ R36, R41, -UR4, R60 ;  /* 0x8000000429247c23 */ /* 0x000fe4000801003c */
[----:B------:R-:W-:Y:S02]  /*4d00*/  FFMA.FTZ R38, R40, -UR4, R61 ;  /* 0x8000000428267c23 */ /* 0x000fe4000801003d */
[----:B--2---:R-:W-:Y:S01]  /*4d10*/  FFMA.FTZ R44, R17, -UR4, R66 ;  /* 0x80000004112c7c23 */ /* 0x004fe20008010042 */
[----:B------:R-:W-:Y:S01]  /*4d20*/  FSEL R17, R25, -INF , !P2 ;  /* 0xff80000019117808 */ /* 0x000fe20005000000 */
[----:B------:R2:W-:Y:S01]  /*4d30*/  I2F R20, R0 ;  /* 0x0000000000147306 */ /* 0x0005e20000201400 */
[----:B------:R-:W-:Y:S01]  /*4d40*/  FSEL R36, R36, -INF , !P0 ;  /* 0xff80000024247808 */ /* 0x000fe20004000000 */
[----:B------:R-:W-:Y:S01]  /*4d50*/  FFMA.FTZ R56, R31, -UR4, R56 ;  /* 0x800000041f387c23 */ /* 0x000fe20008010038 */
[----:B------:R-:W-:Y:S01]  /*4d60*/  FSEL R44, R44, -INF , !P2 ;  /* 0xff8000002c2c7808 */ /* 0x000fe20005000000 */
[----:B------:R-:W-:Y:S01]  /*4d70*/  FFMA.FTZ R42, R42, -UR4, R57 ;  /* 0x800000042a2a7c23 */ /* 0x000fe20008010039 */
[----:B------:R-:W-:Y:S01]  /*4d80*/  ISETP.GE.AND P2, PT, R84, UR15, PT ;  /* 0x0000000f54007c0c */ /* 0x000fe2000bf46270 */
[----:B------:R-:W-:Y:S01]  /*4d90*/  IMAD.IADD R84, R77, 0x1, -R84 ;  /* 0x000000014d547824 */ /* 0x000fe200078e0a54 */
[----:B------:R-:W-:Y:S01]  /*4da0*/  FSEL R56, R56, -INF , !P5 ;  /* 0xff80000038387808 */ /* 0x000fe20006800000 */
[----:B-----5:R-:W-:Y:S01]  /*4db0*/  FFMA.FTZ R16, R16, -UR4, R67 ;  /* 0x8000000410107c23 */ /* 0x020fe20008010043 */
[----:B------:R-:W3:Y:S01]  /*4dc0*/  I2F R37, R37 ;  /* 0x0000002500257306 */ /* 0x000ee20000201400 */
[C---:B-1----:R-:W-:Y:S01]  /*4dd0*/  HMMA.16816.F32 R68, R32.reuse, R8, R68 ;  /* 0x000000082044723c */ /* 0x042fe20000001844 */
[----:B------:R-:W-:Y:S01]  /*4de0*/  FFMA.FTZ R40, R45, -UR4, R52 ;  /* 0x800000042d287c23 */ /* 0x000fe20008010034 */
[----:B------:R-:W-:Y:S01]  /*4df0*/  FSEL R38, R38, -INF , !P6 ;  /* 0xff80000026267808 */ /* 0x000fe20007000000 */
[----:B------:R-:W-:Y:S01]  /*4e00*/  FFMA.FTZ R48, R48, -UR4, R53 ;  /* 0x8000000430307c23 */ /* 0x000fe20008010035 */
[----:B------:R-:W-:Y:S01]  /*4e10*/  FSEL R19, R16, -INF , !P1 ;  /* 0xff80000010137808 */ /* 0x000fe20004800000 */
[C---:B------:R-:W-:Y:S01]  /*4e20*/  IMAD.IADD R16, R77.reuse, 0x1, -R94 ;  /* 0x000000014d107824 */ /* 0x040fe200078e0a5e */
[----:B--2---:R-:W-:Y:S01]  /*4e30*/  IABS R0, R84 ;  /* 0x0000005400007213 */ /* 0x004fe20000000000 */
[C---:B------:R-:W-:Y:S01]  /*4e40*/  IMAD.IADD R9, R77.reuse, 0x1, -R96 ;  /* 0x000000014d097824 */ /* 0x040fe200078e0a60 */
[----:B------:R-:W-:Y:S01]  /*4e50*/  HMMA.16816.F32 R72, R32, R10, R72 ;  /* 0x0000000a2048723c */ /* 0x000fe20000001848 */
[----:B------:R-:W-:Y:S01]  /*4e60*/  ISETP.GE.AND P1, PT, R86, UR15, PT ;  /* 0x0000000f56007c0c */ /* 0x000fe2000bf26270 */
[----:B------:R-:W-:Y:S01]  /*4e70*/  IMAD.IADD R86, R77, 0x1, -R86 ;  /* 0x000000014d567824 */ /* 0x000fe200078e0a56 */
[----:B------:R-:W-:Y:S01]  /*4e80*/  IABS R16, R16 ;  /* 0x0000001000107213 */ /* 0x000fe20000000000 */
[----:B------:R-:W1:Y:S01]  /*4e90*/  I2F R0, R0 ;  /* 0x0000000000007306 */ /* 0x000e620000201400 */
[----:B------:R-:W-:-:S02]  /*4ea0*/  FSEL R8, R22, -INF , !P6 ;  /* 0xff80000016087808 */ /* 0x000fc40007000000 */
[----:B------:R-:W-:Y:S01]  /*4eb0*/  IMAD.IADD R10, R77, 0x1, -R98 ;  /* 0x000000014d0a7824 */ /* 0x000fe200078e0a62 */
[C---:B----4-:R-:W-:Y:S01]  /*4ec0*/  HMMA.16816.F32 R80, R32.reuse, R12, R80 ;  /* 0x0000000c2050723c */ /* 0x050fe20000001850 */
[----:B---3--:R-:W-:Y:S01]  /*4ed0*/  FFMA.FTZ R46, R37, -UR4, R62 ;  /* 0x80000004252e7c23 */ /* 0x008fe2000801003e */
[----:B------:R-:W-:Y:S02]  /*4ee0*/  IABS R37, R86 ;  /* 0x0000005600257213 */ /* 0x000fe40000000000 */
[----:B------:R2:W3:Y:S01]  /*4ef0*/  I2F R22, R16 ;  /* 0x0000001000167306 */ /* 0x0004e20000201400 */
[----:B------:R-:W-:Y:S01]  /*4f00*/  IABS R11, R10 ;  /* 0x0000000a000b7213 */ /* 0x000fe20000000000 */
[----:B------:R-:W-:Y:S01]  /*4f10*/  FFMA.FTZ R10, R20, -UR4, R59 ;  /* 0x80000004140a7c23 */ /* 0x000fe2000801003b */
[----:B------:R-:W-:Y:S01]  /*4f20*/  IABS R9, R9 ;  /* 0x0000000900097213 */ /* 0x000fe20000000000 */
[----:B------:R-:W-:Y:S01]  /*4f30*/  HMMA.16816.F32 R88, R32, R14, R88 ;  /* 0x0000000e2058723c */ /* 0x000fe20000001858 */
[----:B------:R-:W-:Y:S01]  /*4f40*/  IMAD.IADD R13, R77, 0x1, -R102 ;  /* 0x000000014d0d7824 */ /* 0x000fe200078e0a66 */
[----:B------:R-:W-:Y:S01]  /*4f50*/  FSEL R46, R46, -INF , !P0 ;  /* 0xff8000002e2e7808 */ /* 0x000fe20004000000 */
[----:B------:R-:W-:Y:S01]  /*4f60*/  IMAD.MOV.U32 R20, RZ, RZ, R11 ;  /* 0x000000ffff147224 */ /* 0x000fe200078e000b */
[----:B------:R-:W4:Y:S01]  /*4f70*/  I2F R39, R39 ;  /* 0x0000002700277306 */ /* 0x000f220000201400 */
[----:B------:R-:W-:Y:S01]  /*4f80*/  IABS R11, R24 ;  /* 0x00000018000b7213 */ /* 0x000fe20000000000 */
[----:B-1----:R-:W-:Y:S01]  /*4f90*/  FFMA.FTZ R0, R0, -UR4, R55 ;  /* 0x8000000400007c23 */ /* 0x002fe20008010037 */
[----:B------:R-:W-:Y:S01]  /*4fa0*/  IABS R13, R13 ;  /* 0x0000000d000d7213 */ /* 0x000fe20000000000 */
[----:B------:R-:W-:Y:S01]  /*4fb0*/  FFMA.FTZ R50, R50, -UR4, R69 ;  /* 0x8000000432327c23 */ /* 0x000fe20008010045 */
[----:B------:R-:W-:Y:S01]  /*4fc0*/  ISETP.GE.AND P0, PT, R94, UR15, PT ;  /* 0x0000000f5e007c0c */ /* 0x000fe2000bf06270 */
[----:B------:R-:W-:Y:S01]  /*4fd0*/  FFMA.FTZ R47, R47, -UR4, R68 ;  /* 0x800000042f2f7c23 */ /* 0x000fe20008010044 */
[----:B------:R-:W-:Y:S01]  /*4fe0*/  FSEL R32, R0, -INF , !P2 ;  /* 0xff80000000207808 */ /* 0x000fe20005000000 */
[C---:B--2---:R-:W-:Y:S01]  /*4ff0*/  IMAD.IADD R16, R77.reuse, 0x1, -R100 ;  /* 0x000000014d107824 */ /* 0x044fe200078e0a64 */
[----:B------:R-:W1:Y:S01]  /*5000*/  I2F R25, R78 ;  /* 0x0000004e00197306 */ /* 0x000e620000201400 */
[----:B------:R-:W-:Y:S01]  /*5010*/  IMAD.IADD R77, R77, 0x1, -R106 ;  /* 0x000000014d4d7824 */ /* 0x000fe200078e0a6a */
[----:B------:R-:W-:Y:S01]  /*5020*/  FSEL R42, R42, -INF , !P4 ;  /* 0xff8000002a2a7808 */ /* 0x000fe20006000000 */
[----:B---3--:R-:W-:Y:S01]  /*5030*/  FFMA.FTZ R22, R22, -UR4, R71 ;  /* 0x8000000416167c23 */ /* 0x008fe20008010047 */
[----:B------:R-:W-:Y:S01]  /*5040*/  IABS R12, R16 ;  /* 0x00000010000c7213 */ /* 0x000fe20000000000 */
[----:B------:R-:W-:Y:S01]  /*5050*/  FFMA.FTZ R81, R108, -UR4, R81 ;  /* 0x800000046c517c23 */ /* 0x000fe20008010051 */
[----:B------:R-:W-:Y:S01]  /*5060*/  IABS R77, R77 ;  /* 0x0000004d004d7213 */ /* 0x000fe20000000000 */
[----:B----4-:R-:W-:Y:S01]  /*5070*/  FFMA.FTZ R58, R39, -UR4, R58 ;  /* 0x80000004273a7c23 */ /* 0x010fe2000801003a */
[----:B------:R-:W2:Y:S01]  /*5080*/  I2F R37, R37 ;  /* 0x0000002500257306 */ /* 0x000ea20000201400 */
[----:B------:R-:W-:Y:S01]  /*5090*/  FSEL R108, R22, -INF , !P0 ;  /* 0xff800000166c7808 */ /* 0x000fe20004000000 */
[----:B------:R-:W-:Y:S01]  /*50a0*/  FFMA.FTZ R49, R49, -UR4, R72 ;  /* 0x8000000431317c23 */ /* 0x000fe20008010048 */
[----:B------:R-:W-:Y:S01]  /*50b0*/  FSEL R10, R10, -INF , !P4 ;  /* 0xff8000000a0a7808 */ /* 0x000fe20006000000 */
[----:B------:R-:W-:Y:S01]  /*50c0*/  FFMA.FTZ R89, R112, -UR4, R89 ;  /* 0x8000000470597c23 */ /* 0x000fe20008010059 */
[----:B------:R-:W-:Y:S01]  /*50d0*/  FSEL R112, R50, -INF , !P0 ;  /* 0xff80000032707808 */ /* 0x000fe20004000000 */
[----:B------:R-:W-:Y:S01]  /*50e0*/  FFMA.FTZ R73, R92, -UR4, R73 ;  /* 0x800000045c497c23 */ /* 0x000fe20008010049 */
[----:B------:R-:W-:Y:S01]  /*50f0*/  PLOP3.LUT P0, PT, PT, PT, UP0, 0x80, 0x0 ;  /* 0x000000000000781c */ /* 0x000fe20003f0f008 */
[----:B------:R-:W3:Y:S01]  /*5100*/  I2F R20, R20 ;  /* 0x0000001400147306 */ /* 0x000ee20000201400 */
[----:B-1----:R-:W-:Y:S01]  /*5110*/  FFMA.FTZ R16, R25, -UR4, R54 ;  /* 0x8000000419107c23 */ /* 0x002fe20008010036 */
[----:B------:R-:W-:Y:S01]  /*5120*/  FSEL R58, R58, -INF , !P5 ;  /* 0xff8000003a3a7808 */ /* 0x000fe20006800000 */
[----:B------:R-:W-:Y:S01]  /*5130*/  FFMA.FTZ R51, R51, -UR4, R80 ;  /* 0x8000000433337c23 */ /* 0x000fe20008010050 */
[----:B------:R-:W-:Y:S01]  /*5140*/  ISETP.GE.AND P5, PT, R98, UR15, PT ;  /* 0x0000000f62007c0c */ /* 0x000fe2000bfa6270 */
[----:B------:R-:W-:Y:S01]  /*5150*/  FFMA.FTZ R43, R43, -UR4, R88 ;  /* 0x800000042b2b7c23 */ /* 0x000fe20008010058 */
[----:B------:R-:W-:-:S02]  /*5160*/  FSEL R40, R40, -INF , !P3 ;  /* 0xff80000028287808 */ /* 0x000fc40005800000 */
[----:B------:R-:W1:Y:S01]  /*5170*/  I2F R9, R9 ;  /* 0x0000000900097306 */ /* 0x000e620000201400 */
[----:B--2---:R-:W-:Y:S01]  /*5180*/  FFMA.FTZ R37, R37, -UR4, R70 ;  /* 0x8000000425257c23 */ /* 0x004fe20008010046 */
[----:B------:R-:W-:Y:S02]  /*5190*/  FSEL R16, R16, -INF , !P3 ;  /* 0xff80000010107808 */ /* 0x000fe40005800000 */
[----:B------:R-:W-:Y:S02]  /*51a0*/  FSEL R48, R48, -INF , !P2 ;  /* 0xff80000030307808 */ /* 0x000fe40005000000 */
[----:B------:R-:W-:Y:S02]  /*51b0*/  FSEL R114, R47, -INF , !P1 ;  /* 0xff8000002f727808 */ /* 0x000fe40004800000 */
[----:B------:R-:W2:Y:S01]  /*51c0*/  I2F R11, R11 ;  /* 0x0000000b000b7306 */ /* 0x000ea20000201400 */
[----:B---3--:R-:W-:Y:S01]  /*51d0*/  FFMA.FTZ R20, R20, -UR4, R75 ;  /* 0x8000000414147c23 */ /* 0x008fe2000801004b */
[----:B------:R-:W-:-:S02]  /*51e0*/  FSEL R110, R37, -INF , !P1 ;  /* 0xff800000256e7808 */ /* 0x000fc40004800000 */
[----:B------:R-:W-:Y:S02]  /*51f0*/  ISETP.GE.AND P6, PT, R96, UR15, PT ;  /* 0x0000000f60007c0c */ /* 0x000fe4000bfc6270 */
[----:B------:R-:W-:Y:S02]  /*5200*/  ISETP.GE.AND P4, PT, R104, UR15, PT ;  /* 0x0000000f68007c0c */ /* 0x000fe4000bf86270 */
[----:B------:R-:W3:Y:S01]  /*5210*/  I2F R12, R12 ;  /* 0x0000000c000c7306 */ /* 0x000ee20000201400 */
[----:B-1----:R-:W-:Y:S01]  /*5220*/  FFMA.FTZ R9, R9, -UR4, R74 ;  /* 0x8000000409097c23 */ /* 0x002fe2000801004a */
[----:B------:R-:W-:Y:S02]  /*5230*/  ISETP.GE.AND P3, PT, R100, UR15, PT ;  /* 0x0000000f64007c0c */ /* 0x000fe4000bf66270 */
[----:B------:R-:W-:Y:S02]  /*5240*/  ISETP.GE.AND P2, PT, R102, UR15, PT ;  /* 0x0000000f66007c0c */ /* 0x000fe4000bf46270 */
[----:B------:R-:W-:-:S02]  /*5250*/  ISETP.GE.AND P1, PT, R106, UR15, PT ;  /* 0x0000000f6a007c0c */ /* 0x000fc4000bf26270 */
        /* <DEDUP_REMOVED lines=8> */
[----:B------:R-:W-:Y:S02]  /*52e0*/  FSEL R100, R51, -INF , !P4 ;  /* 0xff80000033647808 */ /* 0x000fe40006000000 */
[----:B------:R-:W-:Y:S01]  /*52f0*/  FSEL R94, R11, -INF , !P4 ;  /* 0xff8000000b5e7808 */ /* 0x000fe20006000000 */
[----:B-1----:R-:W-:Y:S01]  /*5300*/  FFMA.FTZ R90, R13, -UR4, R90 ;  /* 0x800000040d5a7c23 */ /* 0x002fe2000801005a */
[----:B------:R-:W-:Y:S02]  /*5310*/  FSEL R96, R81, -INF , !P3 ;  /* 0xff80000051607808 */ /* 0x000fe40005800000 */
[----:B------:R-:W-:Y:S02]  /*5320*/  FSEL R92, R12, -INF , !P3 ;  /* 0xff8000000c5c7808 */ /* 0x000fe40005800000 */
[----:B------:R-:W-:Y:S02]  /*5330*/  FSEL R22, R43, -INF , !P2 ;  /* 0xff8000002b167808 */ /* 0x000fe40005000000 */
[----:B------:R-:W-:Y:S01]  /*5340*/  FSEL R236, R90, -INF , !P2 ;  /* 0xff8000005aec7808 */ /* 0x000fe20005000000 */
[----:B--2---:R-:W-:Y:S01]  /*5350*/  FFMA.FTZ R91, R0, -UR4, R91 ;  /* 0x80000004005b7c23 */ /* 0x004fe2000801005b */
[----:B------:R-:W-:-:S04]  /*5360*/  FSEL R20, R89, -INF , !P1 ;  /* 0xff80000059147808 */ /* 0x000fc80004800000 */
        /* <DEDUP_REMOVED lines=133> */
.L_x_881:
[----:B------:R-:W-:Y:S05]  /*5bc0*/  BSYNC B0 ;  /* 0x0000000000007941 */ /* 0x000fea0003800000 */
.L_x_880:
[----:B------:R-:W0:Y:S02]  /*5bd0*/  LDGDEPBAR ;  /* 0x00000000000079af */ /* 0x000e240000000000 */
.L_x_879:
[----:B------:R-:W-:Y:S01]  /*5be0*/  FMNMX.FTZ R9, R44, R19, !PT ;  /* 0x000000132c097209 */ /* 0x000fe20007810000 */
[----:B------:R-:W-:Y:S01]  /*5bf0*/  IMAD.U32 R6, RZ, RZ, UR13 ;  /* 0x0000000dff067e24 */ /* 0x000fe2000f8e00ff */
[----:B------:R-:W-:Y:S01]  /*5c00*/  FMNMX.FTZ R11, R17, R18, !PT ;  /* 0x00000012110b7209 */ /* 0x000fe20007810000 */
[----:B------:R-:W-:Y:S01]  /*5c10*/  USHF.L.U32 UR6, UR29, 0x1, URZ ;  /* 0x000000011d067899 */ /* 0x000fe2000800063f */
[----:B------:R-:W-:Y:S01]  /*5c20*/  FMNMX.FTZ R9, R46, R9, !PT ;  /* 0x000000092e097209 */ /* 0x000fe20007810000 */
[----:B-1----:R-:W-:Y:S01]  /*5c30*/  IMAD R25, R6, 0x4, R7 ;  /* 0x0000000406197824 */ /* 0x002fe200078e0207 */
        /* <DEDUP_REMOVED lines=29> */
[----:B------:R-:W-:Y:S01]  /*5e10*/  IMAD R239, R21, 0x10000, R21 ;  /* 0x0001000015ef7824 */ /* 0x000fe200078e0215 */
[----:B------:R-:W-:Y:S01]  /*5e20*/  FMNMX.FTZ R9, R102, R9, !PT ;  /* 0x0000000966097209 */ /* 0x000fe20007810000 */
[--C-:B------:R-:W-:Y:S01]  /*5e30*/  IMAD R206, R5, 0x2, R208.reuse ;  /* 0x0000000205ce7824 */ /* 0x100fe200078e02d0 */
[----:B------:R-:W-:Y:S01]  /*5e40*/  FMNMX.FTZ R11, R106, R11, !PT ;  /* 0x0000000b6a0b7209 */ /* 0x000fe20007810000 */
[----:B------:R-:W-:Y:S01]  /*5e50*/  LDSM.16.MT88.4 R136, [R208+0x10000] ;  /* 0x01000000d088783b */ /* 0x000fe20000004200 */
[----:B------:R-:W-:Y:S01]  /*5e60*/  FMNMX.FTZ R9, R98, R9, !PT ;  /* 0x0000000962097209 */ /* 0x000fe20007810000 */
[C---:B------:R-:W-:Y:S01]  /*5e70*/  IMAD R205, R3.reuse, 0x2, R208 ;  /* 0x0000000203cd7824 */ /* 0x040fe200078e02d0 */
        /* <DEDUP_REMOVED lines=12> */
[----:B------:R-:W-:-:S02]  /*5f40*/  FMNMX.FTZ R7, R22, R11, !PT ;  /* 0x0000000b16077209 */ /* 0x000fc40007810000 */
[----:B------:R-:W-:Y:S01]  /*5f50*/  FMNMX.FTZ R12, R234, R9, !PT ;  /* 0x00000009ea0c7209 */ /* 0x000fe20007810000 */
[----:B------:R-:W-:Y:S01]  /*5f60*/  LDSM.16.MT88.4 R64, [R204+0x12000] ;  /* 0x01200000cc40783b */ /* 0x000fe20000004200 */
[----:B------:R-:W-:Y:S02]  /*5f70*/  FMNMX.FTZ R7, R20, R7, !PT ;  /* 0x0000000714077209 */ /* 0x000fe40007810000 */
[C---:B------:R-:W-:Y:S01]  /*5f80*/  LOP3.LUT R14, R167.reuse, UR5, RZ, 0x3c, !PT ;  /* 0x00000005a70e7c12 */ /* 0x040fe2000f8e3cff */
[----:B------:R-:W1:Y:S01]  /*5f90*/  SHFL.BFLY PT, R9, R12, 0x2, 0x1f ;  /* 0x0c401f000c097f89 */ /* 0x000e6200000e0000 */
[----:B------:R-:W-:Y:S01]  /*5fa0*/  LOP3.LUT R24, R2, UR22, RZ, 0x3c, !PT ;  /* 0x0000001602187c12 */ /* 0x000fe2000f8e3cff */
[----:B------:R-:W-:Y:S01]  /*5fb0*/  UIADD3 UR5, UR23, -0x4498517b, URZ ;  /* 0xbb67ae8517057890 */ /* 0x000fe2000fffe03f */
[----:B------:R-:W-:Y:S01]  /*5fc0*/  LOP3.LUT R167, R167, UR6, RZ, 0x3c, !PT ;  /* 0x00000006a7a77c12 */ /* 0x000fe2000f8e3cff */
[----:B------:R-:W2:Y:S01]  /*5fd0*/  SHFL.BFLY PT, R2, R7, 0x2, 0x1f ;  /* 0x0c401f0007027f89 */ /* 0x000ea200000e0000 */
[----:B------:R-:W-:Y:S01]  /*5fe0*/  IMAD.WIDE.U32 R14, R14, -0x326172a9, RZ ;  /* 0xcd9e8d570e0e7825 */ /* 0x000fe200078e00ff */
[----:B------:R-:W-:-:S02]  /*5ff0*/  LOP3.LUT R84, R87, R24, RZ, 0x3c, !PT ;  /* 0x0000001857547212 */ /* 0x000fc400078e3cff */
[----:B------:R-:W-:Y:S03]  /*6000*/  LDSM.16.MT88.4 R68, [R206+0x12800] ;  /* 0x01280000ce44783b */ /* 0x000fe60000004200 */
[----:B------:R-:W-:Y:S01]  /*6010*/  IMAD.WIDE.U32 R84, R84, -0x2daee0ad, RZ ;  /* 0xd2511f5354547825 */ /* 0x000fe200078e00ff */
[----:B------:R-:W-:Y:S04]  /*6020*/  LDSM.16.MT88.4 R72, [R208+0x14000] ;  /* 0x01400000d048783b */ /* 0x000fe80000004200 */
[----:B------:R-:W-:Y:S01]  /*6030*/  LOP3.LUT R176, R85, UR5, R166, 0x96, !PT ;  /* 0x0000000555b07c12 */ /* 0x000fe2000f8e96a6 */
[----:B------:R-:W-:Y:S01]  /*6040*/  UIADD3 UR5, UR23, 0x646e171e, URZ ;  /* 0x646e171e17057890 */ /* 0x000fe2000fffe03f */
[----:B------:R-:W-:Y:S03]  /*6050*/  LDSM.16.MT88.4 R80, [R206+0x14000] ;  /* 0x01400000ce50783b */ /* 0x000fe60000004200 */
[----:B------:R-:W-:Y:S01]  /*6060*/  IMAD.WIDE.U32 R176, R176, -0x326172a9, RZ ;  /* 0xcd9e8d57b0b07825 */ /* 0x000fe200078e00ff */
[----:B------:R-:W-:Y:S01]  /*6070*/  LDSM.16.MT88.4 R88, [R205+0x14000] ;  /* 0x01400000cd58783b */ /* 0x000fe20000004200 */
[----:B-1----:R-:W-:-:S02]  /*6080*/  FMNMX.FTZ R9, R12, R9, !PT ;  /* 0x000000090c097209 */ /* 0x002fc40007810000 */
[----:B------:R-:W-:Y:S01]  /*6090*/  LOP3.LUT R12, R15, UR31, R86, 0x96, !PT ;  /* 0x0000001f0f0c7c12 */ /* 0x000fe2000f8e9656 */
[----:B------:R-:W-:Y:S01]  /*60a0*/  STL [R1+0x80], R26 ;  /* 0x0000801a01007387 */ /* 0x000fe20000100800 */
[----:B--2---:R-:W-:Y:S02]  /*60b0*/  FMNMX.FTZ R2, R7, R2, !PT ;  /* 0x0000000207027209 */ /* 0x004fe40007810000 */
[----:B------:R-:W-:Y:S01]  /*60c0*/  LOP3.LUT R6, R177, UR30, R14, 0x96, !PT ;  /* 0x0000001eb1067c12 */ /* 0x000fe2000f8e960e */
[----:B------:R-:W-:Y:S01]  /*60d0*/  IMAD.WIDE.U32 R12, R12, -0x2daee0ad, RZ ;  /* 0xd2511f530c0c7825 */ /* 0x000fe200078e00ff */
[----:B------:R-:W1:Y:S03]  /*60e0*/  SHFL.BFLY PT, R0, R9, 0x1, 0x1f ;  /* 0x0c201f0009007f89 */ /* 0x000e6600000e0000 */
[----:B------:R-:W-:Y:S01]  /*60f0*/  IMAD.WIDE.U32 R170, R6, -0x2daee0ad, RZ ;  /* 0xd2511f5306aa7825 */ /* 0x000fe200078e00ff */
[----:B------:R-:W-:Y:S01]  /*6100*/  LOP3.LUT R174, R13, UR29, R84, 0x96, !PT ;  /* 0x0000001d0dae7c12 */ /* 0x000fe2000f8e9654 */
[----:B------:R-:W2:Y:S03]  /*6110*/  SHFL.BFLY PT, R7, R2, 0x1, 0x1f ;  /* 0x0c201f0002077f89 */ /* 0x000ea600000e0000 */
[----:B------:R-:W-:Y:S01]  /*6120*/  LOP3.LUT R6, R171, UR19, R12, 0x96, !PT ;  /* 0x00000013ab067c12 */ /* 0x000fe2000f8e960c */
[----:B------:R-:W-:-:S04]  /*6130*/  IMAD.WIDE.U32 R174, R174, -0x326172a9, RZ ;  /* 0xcd9e8d57aeae7825 */ /* 0x000fc800078e00ff */
[----:B------:R-:W-:Y:S01]  /*6140*/  IMAD.WIDE.U32 R172, R6, -0x326172a9, RZ ;  /* 0xcd9e8d5706ac7825 */ /* 0x000fe200078e00ff */
[----:B------:R-:W-:-:S04]  /*6150*/  LOP3.LUT R168, R175, UR28, R176, 0x96, !PT ;  /* 0x0000001cafa87c12 */ /* 0x000fc8000f8e96b0 */
[----:B------:R-:W-:Y:S01]  /*6160*/  LOP3.LUT R174, R173, UR18, R174, 0x96, !PT ;  /* 0x00000012adae7c12 */ /* 0x000fe2000f8e96ae */
[----:B------:R-:W-:-:S04]  /*6170*/  IMAD.WIDE.U32 R168, R168, -0x2daee0ad, RZ ;  /* 0xd2511f53a8a87825 */ /* 0x000fc800078e00ff */
[----:B------:R-:W-:Y:S01]  /*6180*/  IMAD.WIDE.U32 R174, R174, -0x2daee0ad, RZ ;  /* 0xd2511f53aeae7825 */ /* 0x000fe200078e00ff */
[----:B------:R-:W-:Y:S02]  /*6190*/  LOP3.LUT R170, R169, UR17, R170, 0x96, !PT ;  /* 0x00000011a9aa7c12 */ /* 0x000fe4000f8e96aa */
[----:B-1----:R-:W-:Y:S02]  /*61a0*/  FMNMX.FTZ R0, R9, R0, !PT ;  /* 0x0000000009007209 */ /* 0x002fe40007810000 */
[----:B------:R-:W-:Y:S01]  /*61b0*/  LOP3.LUT R168, R175, UR7, R168, 0x96, !PT ;  /* 0x00000007afa87c12 */ /* 0x000fe2000f8e96a8 */
[----:B------:R-:W-:Y:S01]  /*61c0*/  IMAD.WIDE.U32 R170, R170, -0x326172a9, RZ ;  /* 0xcd9e8d57aaaa7825 */ /* 0x000fe200078e00ff */
[----:B------:R-:W-:Y:S02]  /*61d0*/  FSETP.NEU.FTZ.AND P1, PT, R0, -INF , PT ;  /* 0xff8000000000780b */ /* 0x000fe40003f3d000 */
[----:B--2---:R-:W-:Y:S01]  /*61e0*/  FMNMX.FTZ R2, R2, R7, !PT ;  /* 0x0000000702027209 */ /* 0x004fe20007810000 */
[----:B------:R-:W-:Y:S01]  /*61f0*/  FMUL.FTZ R231, R0, c[0x0][0x23c] ;  /* 0x00008f0000e77a20 */ /* 0x000fe20000410000 */
[----:B------:R-:W-:Y:S01]  /*6200*/  LOP3.LUT R172, R171, UR9, R172, 0x96, !PT ;  /* 0x00000009abac7c12 */ /* 0x000fe2000f8e96ac */
[----:B------:R-:W-:-:S03]  /*6210*/  IMAD.WIDE.U32 R168, R168, -0x326172a9, RZ ;  /* 0xcd9e8d57a8a87825 */ /* 0x000fc600078e00ff */
[----:B------:R-:W-:Y:S01]  /*6220*/  FSEL R231, R231, RZ, P1 ;  /* 0x000000ffe7e77208 */ /* 0x000fe20000800000 */
[----:B------:R-:W-:Y:S01]  /*6230*/  IMAD.WIDE.U32 R172, R172, -0x2daee0ad, RZ ;  /* 0xd2511f53acac7825 */ /* 0x000fe200078e00ff */
[C---:B------:R-:W-:Y:S02]  /*6240*/  FSETP.NEU.FTZ.AND P1, PT, R2.reuse, -INF , PT ;  /* 0xff8000000200780b */ /* 0x040fe40003f3d000 */
[----:B------:R-:W-:Y:S01]  /*6250*/  SHF.R.U32.HI R11, RZ, 0x10, R168 ;  /* 0x00000010ff0b7819 */ /* 0x000fe200000116a8 */
[----:B------:R-:W-:Y:S01]  /*6260*/  FMUL.FTZ R127, R2, c[0x0][0x23c] ;  /* 0x00008f00027f7a20 */ /* 0x000fe20000410000 */
[----:B------:R-:W-:Y:S01]  /*6270*/  LOP3.LUT R9, R172, 0xffff, RZ, 0xc0, !PT ;  /* 0x0000ffffac097812 */ /* 0x000fe200078ec0ff */
[--C-:B------:R-:W-:Y:S01]  /*6280*/  FFMA.FTZ R219, R10, c[0x0][0x23c], -R231.reuse ;  /* 0x00008f000adb7a23 */ /* 0x100fe200000108e7 */
[----:B------:R-:W-:Y:S01]  /*6290*/  LOP3.LUT R12, R172, 0xff, RZ, 0xc0, !PT ;  /* 0x000000ffac0c7812 */ /* 0x000fe200078ec0ff */
[--C-:B------:R-:W-:Y:S01]  /*62a0*/  FFMA.FTZ R118, R8, c[0x0][0x23c], -R231.reuse ;  /* 0x00008f0008767a23 */ /* 0x100fe200000108e7 */
[--C-:B------:R-:W-:Y:S01]  /*62b0*/  SHF.R.U32.HI R10, RZ, 0x10, R172.reuse ;  /* 0x00000010ff0a7819 */ /* 0x100fe200000116ac */
[----:B------:R-:W-:Y:S01]  /*62c0*/  FFMA.FTZ R121, R44, c[0x0][0x23c], -R231 ;  /* 0x00008f002c797a23 */ /* 0x000fe200000108e7 */
[----:B------:R-:W-:Y:S01]  /*62d0*/  SHF.R.U32.HI R9, RZ, 0x8, R9 ;  /* 0x00000008ff097819 */ /* 0x000fe20000011609 */
[--C-:B------:R-:W-:Y:S01]  /*62e0*/  FFMA.FTZ R120, R19, c[0x0][0x23c], -R231.reuse ;  /* 0x00008f0013787a23 */ /* 0x100fe200000108e7 */
[----:B------:R-:W-:Y:S01]  /*62f0*/  FSEL R127, R127, RZ, P1 ;  /* 0x000000ff7f7f7208 */ /* 0x000fe20000800000 */
[----:B------:R-:W-:Y:S01]  /*6300*/  FFMA.FTZ R119, R46, c[0x0][0x23c], -R231 ;  /* 0x00008f002e777a23 */ /* 0x000fe200000108e7 */
[----:B------:R-:W-:Y:S01]  /*6310*/  SHF.R.U32.HI R7, RZ, 0x18, R172 ;  /* 0x00000018ff077819 */ /* 0x000fe200000116ac */
[----:B------:R-:W-:Y:S01]  /*6320*/  MUFU.EX2 R121, R121 ;  /* 0x0000007900797308 */ /* 0x000fe20000000800 */
[----:B------:R-:W-:Y:S01]  /*6330*/  LOP3.LUT R10, R10, 0xff, RZ, 0xc0, !PT ;  /* 0x000000ff0a0a7812 */ /* 0x000fe200078ec0ff */
[----:B------:R-:W-:Y:S01]  /*6340*/  FFMA.FTZ R123, R17, c[0x0][0x23c], -R127 ;  /* 0x00008f00117b7a23 */ /* 0x000fe2000001087f */
[----:B------:R-:W-:Y:S01]  /*6350*/  PRMT R12, R12, 0x5410, R9 ;  /* 0x000054100c0c7816 */ /* 0x000fe20000000009 */
[--C-:B------:R-:W-:Y:S01]  /*6360*/  FFMA.FTZ R122, R18, c[0x0][0x23c], -R127.reuse ;  /* 0x00008f00127a7a23 */ /* 0x100fe2000001087f */
[----:B------:R-:W-:Y:S01]  /*6370*/  LOP3.LUT R9, R173, UR5, R174, 0x96, !PT ;  /* 0x00000005ad097c12 */ /* 0x000fe2000f8e96ae */
[----:B------:R-:W-:Y:S01]  /*6380*/  FFMA.FTZ R233, R36, c[0x0][0x23c], -R127 ;  /* 0x00008f0024e97a23 */ /* 0x000fe2000001087f */
[----:B------:R-:W-:Y:S01]  /*6390*/  PRMT R10, R10, 0x5410, R7 ;  /* 0x000054100a0a7816 */ /* 0x000fe20000000007 */
[--C-:B------:R-:W-:Y:S01]  /*63a0*/  FFMA.FTZ R126, R38, c[0x0][0x23c], -R127.reuse ;  /* 0x00008f00267e7a23 */ /* 0x100fe2000001087f */
[C---:B------:R-:W-:Y:S01]  /*63b0*/  LOP3.LUT R7, R9.reuse, 0xffff, RZ, 0xc0, !PT ;  /* 0x0000ffff09077812 */ /* 0x040fe200078ec0ff */
[----:B------:R-:W-:Y:S01]  /*63c0*/  MUFU.EX2 R123, R123 ;  /* 0x0000007b007b7308 */ /* 0x000fe20000000800 */
[----:B------:R-:W-:Y:S01]  /*63d0*/  LOP3.LUT R8, R9, 0xff, RZ, 0xc0, !PT ;  /* 0x000000ff09087812 */ /* 0x000fe200078ec0ff */
[----:B------:R-:W-:Y:S01]  /*63e0*/  FFMA.FTZ R125, R56, c[0x0][0x23c], -R127 ;  /* 0x00008f00387d7a23 */ /* 0x000fe2000001087f */
[----:B------:R-:W-:Y:S01]  /*63f0*/  SHF.R.U32.HI R7, RZ, 0x8, R7 ;  /* 0x00000008ff077819 */ /* 0x000fe20000011607 */
[----:B------:R-:W-:Y:S01]  /*6400*/  FFMA.FTZ R228, R42, c[0x0][0x23c], -R127 ;  /* 0x00008f002ae47a23 */ /* 0x000fe2000001087f */
[----:B------:R-:W-:Y:S01]  /*6410*/  SHF.R.U32.HI R6, RZ, 0x18, R168 ;  /* 0x00000018ff067819 */ /* 0x000fe200000116a8 */
[----:B------:R-:W-:Y:S01]  /*6420*/  FFMA.FTZ R124, R58, c[0x0][0x23c], -R231 ;  /* 0x00008f003a7c7a23 */ /* 0x000fe200000108e7 */
[----:B------:R-:W-:Y:S01]  /*6430*/  LOP3.LUT R11, R11, 0xff, RZ, 0xc0, !PT ;  /* 0x000000ff0b0b7812 */ /* 0x000fe200078ec0ff */
[----:B------:R-:W1:Y:S01]  /*6440*/  MUFU.EX2 R122, R122 ;  /* 0x0000007a007a7308 */ /* 0x000e620000000800 */
        /* <DEDUP_REMOVED lines=11> */
[--C-:B------:R-:W-:Y:S01]  /*6500*/  HSET2.LE.AND R16, R6, R239.reuse, PT ;  /* 0x000000ef06107233 */ /* 0x100fe20003803000 */
[----:B------:R-:W-:Y:S01]  /*6510*/  LOP3.LUT R13, R168, 0xffff, RZ, 0xc0, !PT ;  /* 0x0000ffffa80d7812 */ /* 0x000fe200078ec0ff */
[--C-:B------:R-:W-:Y:S01]  /*6520*/  HSET2.LE.AND R8, R8, R239.reuse, PT ;  /* 0x000000ef08087233 */ /* 0x100fe20003803000 */
[----:B------:R-:W-:Y:S01]  /*6530*/  PRMT R36, R36, 0x5410, R11 ;  /* 0x0000541024247816 */ /* 0x000fe2000000000b */
[----:B------:R-:W2:Y:S01]  /*6540*/  MUFU.EX2 R126, R126 ;  /* 0x0000007e007e7308 */ /* 0x000ea20000000800 */
[----:B-1----:R-:W-:Y:S01]  /*6550*/  F2FP.PACK_AB R226, R122, R123 ;  /* 0x0000007b7ae2723e */ /* 0x002fe200000000ff */
[--C-:B------:R-:W-:Y:S01]  /*6560*/  HSET2.LE.AND R11, R10, R239.reuse, PT ;  /* 0x000000ef0a0b7233 */ /* 0x100fe20003803000 */
[----:B------:R-:W-:Y:S01]  /*6570*/  LOP3.LUT R18, R168, 0xff, RZ, 0xc0, !PT ;  /* 0x000000ffa8127812 */ /* 0x000fe200078ec0ff */
[--C-:B------:R-:W-:Y:S01]  /*6580*/  HSET2.LE.AND R36, R36, R239.reuse, PT ;  /* 0x000000ef24247233 */ /* 0x100fe20003803000 */
[----:B------:R-:W-:Y:S01]  /*6590*/  SHF.R.U32.HI R13, RZ, 0x8, R13 ;  /* 0x00000008ff0d7819 */ /* 0x000fe2000001160d */
[--C-:B------:R-:W-:Y:S01]  /*65a0*/  HSET2.LE.AND R12, R12, R239.reuse, PT ;  /* 0x000000ef0c0c7233 */ /* 0x100fe20003803000 */
[----:B------:R-:W-:Y:S01]  /*65b0*/  PRMT R225, R226, 0x7632, R225 ;  /* 0x00007632e2e17816 */ /* 0x000fe200000000e1 */
[----:B------:R-:W1:Y:S01]  /*65c0*/  MUFU.EX2 R120, R120 ;  /* 0x0000007800787308 */ /* 0x000e620000000800 */
[----:B------:R-:W-:Y:S01]  /*65d0*/  PRMT R18, R18, 0x5410, R13 ;  /* 0x0000541012127816 */ /* 0x000fe2000000000d */
[----:B------:R-:W-:Y:S01]  /*65e0*/  LDSM.16.MT88.4 R40, [R208+0x12000] ;  /* 0x01200000d028783b */ /* 0x000fe20000004200 */
[----:B------:R-:W-:Y:S01]  /*65f0*/  PRMT R5, R226, 0x5410, R225 ;  /* 0x00005410e2057816 */ /* 0x000fe200000000e1 */
[----:B------:R-:W-:Y:S01]  /*6600*/  FFMA.FTZ R220, R114, c[0x0][0x23c], -R127 ;  /* 0x00008f0072dc7a23 */ /* 0x000fe2000001087f */
[--C-:B------:R-:W-:Y:S01]  /*6610*/  SHF.R.U32.HI R34, RZ, 0x10, R7.reuse ;  /* 0x00000010ff227819 */ /* 0x100fe20000011607 */
[--C-:B------:R-:W-:Y:S01]  /*6620*/  HSET2.LE.AND R18, R18, R239.reuse, PT ;  /* 0x000000ef12127233 */ /* 0x100fe20003803000 */
[----:B------:R-:W-:Y:S01]  /*6630*/  LOP3.LUT R128, R36, R5, RZ, 0xc0, !PT ;  /* 0x0000000524807212 */ /* 0x000fe200078ec0ff */
[----:B------:R-:W-:Y:S01]  /*6640*/  MUFU.EX2 R119, R119 ;  /* 0x0000007700777308 */ /* 0x000fe20000000800 */
[----:B--2---:R-:W-:Y:S01]  /*6650*/  F2FP.PACK_AB R222, R126, R233 ;  /* 0x000000e97ede723e */ /* 0x004fe200000000ff */
[----:B------:R-:W-:Y:S01]  /*6660*/  LDSM.16.MT88.4 R48, [R206+0x12000] ;  /* 0x01200000ce30783b */ /* 0x000fe20000004200 */
[----:B------:R-:W-:Y:S01]  /*6670*/  SHF.R.U32.HI R7, RZ, 0x18, R7 ;  /* 0x00000018ff077819 */ /* 0x000fe20000011607 */
[----:B------:R-:W-:Y:S01]  /*6680*/  FFMA.FTZ R217, R112, c[0x0][0x23c], -R127 ;  /* 0x00008f0070d97a23 */ /* 0x000fe2000001087f */
[----:B------:R-:W-:Y:S01]  /*6690*/  PRMT R221, R222, 0x7632, R221 ;  /* 0x00007632dedd7816 */ /* 0x000fe200000000dd */
[----:B------:R-:W-:Y:S01]  /*66a0*/  LDSM.16.MT88.4 R56, [R205+0x12000] ;  /* 0x01200000cd38783b */ /* 0x000fe20000004200 */
[----:B------:R-:W-:Y:S01]  /*66b0*/  LOP3.LUT R34, R34, 0xff, RZ, 0xc0, !PT ;  /* 0x000000ff22227812 */ /* 0x000fe200078ec0ff */
[----:B------:R-:W2:Y:S01]  /*66c0*/  MUFU.EX2 R118, R118 ;  /* 0x0000007600767308 */ /* 0x000ea20000000800 */
[----:B------:R-:W-:Y:S01]  /*66d0*/  PRMT R5, R222, 0x5410, R221 ;  /* 0x00005410de057816 */ /* 0x000fe200000000dd */
[--C-:B------:R-:W-:Y:S01]  /*66e0*/  FFMA.FTZ R186, R110, c[0x0][0x23c], -R231.reuse ;  /* 0x00008f006eba7a23 */ /* 0x100fe200000108e7 */
[----:B-1----:R-:W-:Y:S01]  /*66f0*/  F2FP.PACK_AB R224, R120, R121 ;  /* 0x0000007978e0723e */ /* 0x002fe200000000ff */
[----:B------:R-:W-:Y:S01]  /*6700*/  FFMA.FTZ R185, R108, c[0x0][0x23c], -R231 ;  /* 0x00008f006cb97a23 */ /* 0x000fe200000108e7 */
[----:B------:R-:W-:Y:S01]  /*6710*/  PRMT R34, R34, 0x5410, R7 ;  /* 0x0000541022227816 */ /* 0x000fe20000000007 */
[----:B------:R-:W-:Y:S01]  /*6720*/  FFMA.FTZ R218, R106, c[0x0][0x23c], -R127 ;  /* 0x00008f006ada7a23 */ /* 0x000fe2000001087f */
[----:B------:R-:W-:Y:S01]  /*6730*/  LOP3.LUT R130, R18, R5, RZ, 0xc0, !PT ;  /* 0x0000000512827212 */ /* 0x000fe200078ec0ff */
[----:B------:R-:W-:Y:S01]  /*6740*/  MUFU.EX2 R125, R125 ;  /* 0x0000007d007d7308 */ /* 0x000fe20000000800 */
[----:B------:R-:W-:Y:S01]  /*6750*/  PRMT R223, R224, 0x7632, R223 ;  /* 0x00007632e0df7816 */ /* 0x000fe200000000df */
[----:B------:R-:W1:Y:S01]  /*6760*/  LDSM.16.MT88.4 R4, [R208+0x10800] ;  /* 0x01080000d004783b */ /* 0x000e620000004200 */
[----:B------:R-:W-:Y:S01]  /*6770*/  HSET2.LE.AND R34, R34, R239, PT ;  /* 0x000000ef22227233 */ /* 0x000fe20003803000 */
[----:B------:R-:W-:Y:S01]  /*6780*/  SHF.R.U32.HI R14, RZ, 0x10, R9 ;  /* 0x00000010ff0e7819 */ /* 0x000fe20000011609 */
[----:B------:R-:W-:Y:S01]  /*6790*/  FFMA.FTZ R215, R104, c[0x0][0x23c], -R127 ;  /* 0x00008f0068d77a23 */ /* 0x000fe2000001087f */
[----:B------:R-:W-:Y:S01]  /*67a0*/  PRMT R129, R224, 0x5410, R223 ;  /* 0x00005410e0817816 */ /* 0x000fe200000000df */
[--C-:B------:R-:W-:Y:S01]  /*67b0*/  FFMA.FTZ R216, R100, c[0x0][0x23c], -R127.reuse ;  /* 0x00008f0064d87a23 */ /* 0x100fe2000001087f */
[----:B------:R-:W3:Y:S01]  /*67c0*/  MUFU.EX2 R228, R228 ;  /* 0x000000e400e47308 */ /* 0x000ee20000000800 */
[----:B--2---:R-:W-:Y:S01]  /*67d0*/  F2FP.PACK_AB R166, R118, R119 ;  /* 0x0000007776a6723e */ /* 0x004fe200000000ff */
[----:B------:R-:W-:Y:S01]  /*67e0*/  FFMA.FTZ R187, R96, c[0x0][0x23c], -R127 ;  /* 0x00008f0060bb7a23 */ /* 0x000fe2000001087f */
[----:B------:R-:W-:-:S02]  /*67f0*/  LOP3.LUT R129, R34, R129, RZ, 0xc0, !PT ;  /* 0x0000008122817212 */ /* 0x000fc400078ec0ff */
[C---:B------:R-:W-:Y:S02]  /*6800*/  PRMT R165, R166.reuse, 0x7632, R165 ;  /* 0x00007632a6a57816 */ /* 0x040fe400000000a5 */
[----:B------:R-:W-:Y:S01]  /*6810*/  SHF.R.U32.HI R9, RZ, 0x18, R9 ;  /* 0x00000018ff097819 */ /* 0x000fe20000011609 */
[----:B------:R-:W-:Y:S01]  /*6820*/  MUFU.EX2 R124, R124 ;  /* 0x0000007c007c7308 */ /* 0x000fe20000000800 */
[----:B------:R-:W-:Y:S02]  /*6830*/  PRMT R131, R166, 0x5410, R165 ;  /* 0x00005410a6837816 */ /* 0x000fe400000000a5 */
[----:B------:R-:W-:Y:S02]  /*6840*/  LOP3.LUT R14, R14, 0xff, RZ, 0xc0, !PT ;  /* 0x000000ff0e0e7812 */ /* 0x000fe400078ec0ff */
[----:B------:R-:W-:Y:S02]  /*6850*/  LOP3.LUT R131, R16, R131, RZ, 0xc0, !PT ;  /* 0x0000008310837212 */ /* 0x000fe400078ec0ff */
[----:B------:R-:W-:Y:S01]  /*6860*/  PRMT R14, R14, 0x5410, R9 ;  /* 0x000054100e0e7816 */ /* 0x000fe20000000009 */
[----:B------:R-:W2:Y:S01]  /*6870*/  MUFU.EX2 R219, R219 ;  /* 0x000000db00db7308 */ /* 0x000ea20000000800 */
[----:B---3--:R-:W-:Y:S01]  /*6880*/  F2FP.PACK_AB R34, R228, R125 ;  /* 0x0000007de422723e */ /* 0x008fe200000000ff */
[----:B------:R-:W-:Y:S01]  /*6890*/  LDSM.16.MT88.4 R16, [R206+0x10800] ;  /* 0x01080000ce10783b */ /* 0x000fe20000004200 */
[----:B------:R-:W-:Y:S01]  /*68a0*/  LOP3.LUT R26, R169, UR14, R170, 0x96, !PT ;  /* 0x0000000ea91a7c12 */ /* 0x000fe2000f8e96aa */
[----:B------:R-:W-:Y:S01]  /*68b0*/  HMMA.16816.F32 R132, R128, R136, RZ ;  /* 0x000000888084723c */ /* 0x000fe200000018ff */
[----:B------:R-:W-:-:S02]  /*68c0*/  PRMT R33, R34, 0x7632, R33 ;  /* 0x0000763222217816 */ /* 0x000fc40000000021 */
[----:B------:R-:W-:Y:S01]  /*68d0*/  LOP3.LUT R184, R168, 0xffff, RZ, 0xc0, !PT ;  /* 0x0000ffffa8b87812 */ /* 0x000fe200078ec0ff */
[----:B------:R-:W-:Y:S01]  /*68e0*/  MUFU.EX2 R227, R227 ;  /* 0x000000e300e37308 */ /* 0x000fe20000000800 */
[----:B------:R-:W-:Y:S02]  /*68f0*/  PRMT R9, R34, 0x5410, R33 ;  /* 0x0000541022097816 */ /* 0x000fe40000000021 */
[----:B------:R-:W-:Y:S01]  /*6900*/  SHF.R.U32.HI R183, RZ, 0x10, R168 ;  /* 0x00000010ffb77819 */ /* 0x000fe200000116a8 */
[----:B------:R-:W-:Y:S01]  /*6910*/  HMMA.16816.F32 R136, R128, R138, RZ ;  /* 0x0000008a8088723c */ /* 0x000fe200000018ff */
[----:B------:R-:W-:Y:S01]  /*6920*/  LOP3.LUT R8, R8, R9, RZ, 0xc0, !PT ;  /* 0x0000000908087212 */ /* 0x000fe200078ec0ff */
[----:B------:R-:W-:Y:S01]  /*6930*/  HSET2.LE.AND R9, R14, R239, PT ;  /* 0x000000ef0e097233 */ /* 0x000fe20003803000 */
[----:B------:R-:W-:Y:S01]  /*6940*/  LOP3.LUT R235, R172, 0xffff, RZ, 0xc0, !PT ;  /* 0x0000ffffaceb7812 */ /* 0x000fe200078ec0ff */
[----:B------:R-:W3:Y:S01]  /*6950*/  MUFU.EX2 R232, R232 ;  /* 0x000000e800e87308 */ /* 0x000ee20000000800 */
[----:B--2---:R-:W-:-:S02]  /*6960*/  F2FP.PACK_AB R164, R219, R124 ;  /* 0x0000007cdba4723e */ /* 0x004fc400000000ff */
[----:B------:R-:W-:Y:S01]  /*6970*/  SHF.R.U32.HI R238, RZ, 0x10, R172 ;  /* 0x00000010ffee7819 */ /* 0x000fe200000116ac */
[C---:B------:R-:W-:Y:S01]  /*6980*/  HMMA.16816.F32 R148, R128.reuse, R152, RZ ;  /* 0x000000988094723c */ /* 0x040fe200000018ff */
[C---:B------:R-:W-:Y:S02]  /*6990*/  PRMT R35, R164.reuse, 0x7632, R35 ;  /* 0x00007632a4237816 */ /* 0x040fe40000000023 */
[----:B------:R-:W-:Y:S01]  /*69a0*/  LOP3.LUT R181, R173, UR5, R174, 0x96, !PT ;  /* 0x00000005adb57c12 */ /* 0x000fe2000f8e96ae */
[----:B------:R-:W-:Y:S01]  /*69b0*/  MUFU.EX2 R230, R230 ;  /* 0x000000e600e67308 */ /* 0x000fe20000000800 */
[----:B------:R-:W-:Y:S02]  /*69c0*/  PRMT R10, R164, 0x5410, R35 ;  /* 0x00005410a40a7816 */ /* 0x000fe40000000023 */
[----:B------:R-:W-:Y:S01]  /*69d0*/  LOP3.LUT R182, R168, 0xff, RZ, 0xc0, !PT ;  /* 0x000000ffa8b67812 */ /* 0x000fe200078ec0ff */
[----:B------:R-:W-:Y:S01]  /*69e0*/  HMMA.16816.F32 R152, R128, R154, RZ ;  /* 0x0000009a8098723c */ /* 0x000fe200000018ff */
[----:B------:R-:W-:-:S02]  /*69f0*/  LOP3.LUT R9, R9, R10, RZ, 0xc0, !PT ;  /* 0x0000000a09097212 */ /* 0x000fc400078ec0ff */
[----:B------:R-:W-:Y:S01]  /*6a00*/  SHF.R.U32.HI R246, RZ, 0x18, R168 ;  /* 0x00000018fff67819 */ /* 0x000fe200000116a8 */
[----:B------:R-:W2:Y:S01]  /*6a10*/  MUFU.EX2 R229, R229 ;  /* 0x000000e500e57308 */ /* 0x000ea20000000800 */
[----:B---3--:R-:W-:-:S03]  /*6a20*/  F2FP.PACK_AB R32, R232, R227 ;  /* 0x000000e3e820723e */ /* 0x008fc600000000ff */
[----:B------:R-:W-:Y:S01]  /*6a30*/  HMMA.16816.F32 R156, R128, R160, RZ ;  /* 0x000000a0809c723c */ /* 0x000fe200000018ff */
[----:B------:R-:W-:-:S03]  /*6a40*/  PRMT R31, R32, 0x7632, R31 ;  /* 0x00007632201f7816 */ /* 0x000fc6000000001f */
[----:B------:R-:W-:Y:S01]  /*6a50*/  MUFU.EX2 R220, R220 ;  /* 0x000000dc00dc7308 */ /* 0x000fe20000000800 */
[----:B------:R-:W-:-:S03]  /*6a60*/  PRMT R13, R32, 0x5410, R31 ;  /* 0x00005410200d7816 */ /* 0x000fc6000000001f */
[C---:B------:R-:W-:Y:S01]  /*6a70*/  HMMA.16816.F32 R160, R128.reuse, R162, RZ ;  /* 0x000000a280a0723c */ /* 0x040fe200000018ff */
[----:B------:R-:W-:Y:S02]  /*6a80*/  LOP3.LUT R10, R12, R13, RZ, 0xc0, !PT ;  /* 0x0000000d0c0a7212 */ /* 0x000fe400078ec0ff */
[----:B--2---:R-:W-:Y:S01]  /*6a90*/  F2FP.PACK_AB R180, R229, R230 ;  /* 0x000000e6e5b4723e */ /* 0x004fe200000000ff */
[----:B------:R-:W-:Y:S03]  /*6aa0*/  MUFU.EX2 R217, R217 ;  /* 0x000000d900d97308 */ /* 0x000fe60000000800 */
[C---:B------:R-:W-:Y:S01]  /*6ab0*/  PRMT R179, R180.reuse, 0x7632, R179 ;  /* 0x00007632b4b37816 */ /* 0x040fe200000000b3 */
[C---:B------:R-:W-:Y:S03]  /*6ac0*/  HMMA.16816.F32 R140, R128.reuse, R144, RZ ;  /* 0x00000090808c723c */ /* 0x040fe600000018ff */
[----:B------:R-:W-:Y:S01]  /*6ad0*/  PRMT R12, R180, 0x5410, R179 ;  /* 0x00005410b40c7816 */ /* 0x000fe200000000b3 */
[----:B------:R-:W-:Y:S03]  /*6ae0*/  MUFU.EX2 R186, R186 ;  /* 0x000000ba00ba7308 */ /* 0x000fe60000000800 */
[----:B------:R-:W-:Y:S01]  /*6af0*/  LOP3.LUT R11, R11, R12, RZ, 0xc0, !PT ;  /* 0x0000000c0b0b7212 */ /* 0x000fe200078ec0ff */
[----:B------:R-:W-:Y:S01]  /*6b00*/  HMMA.16816.F32 R144, R128, R146, RZ ;  /* 0x000000928090723c */ /* 0x000fe200000018ff */
[----:B------:R-:W2:Y:S03]  /*6b10*/  LDSM.16.MT88.4 R12, [R204+0x10800] ;  /* 0x01080000cc0c783b */ /* 0x000ea60000004200 */
[----:B------:R-:W3:Y:S04]  /*6b20*/  MUFU.EX2 R185, R185 ;  /* 0x000000b900b97308 */ /* 0x000ee80000000800 */
[C---:B-1----:R-:W-:Y:S04]  /*6b30*/  HMMA.16816.F32 R132, R8.reuse, R4, R132 ;  /* 0x000000040884723c */ /* 0x042fe80000001884 */
[----:B------:R-:W-:Y:S04]  /*6b40*/  MUFU.EX2 R218, R218 ;  /* 0x000000da00da7308 */ /* 0x000fe80000000800 */
[----:B------:R-:W-:Y:S01]  /*6b50*/  HMMA.16816.F32 R136, R8, R6, R136 ;  /* 0x000000060888723c */ /* 0x000fe20000001888 */
[----:B------:R-:W1:Y:S01]  /*6b60*/  LDSM.16.MT88.4 R4, [R205+0x10800] ;  /* 0x01080000cd04783b */ /* 0x000e620000004200 */
[----:B---3--:R-:W-:-:S02]  /*6b70*/  F2FP.PACK_AB R178, R185, R186 ;  /* 0x000000bab9b2723e */ /* 0x008fc400000000ff */
[----:B------:R-:W-:Y:S04]  /*6b80*/  MUFU.EX2 R215, R215 ;  /* 0x000000d700d77308 */ /* 0x000fe80000000800 */
[C---:B------:R-:W-:Y:S04]  /*6b90*/  HMMA.16816.F32 R36, R128.reuse, R40, RZ ;  /* 0x000000288024723c */ /* 0x040fe800000018ff */
[----:B------:R-:W-:Y:S04]  /*6ba0*/  MUFU.EX2 R216, R216 ;  /* 0x000000d800d87308 */ /* 0x000fe80000000800 */
[C---:B------:R-:W-:Y:S04]  /*6bb0*/  HMMA.16816.F32 R40, R128.reuse, R42, RZ ;  /* 0x0000002a8028723c */ /* 0x040fe800000018ff */
[----:B------:R-:W3:Y:S04]  /*6bc0*/  MUFU.EX2 R187, R187 ;  /* 0x000000bb00bb7308 */ /* 0x000ee80000000800 */
[----:B------:R-:W-:Y:S08]  /*6bd0*/  HMMA.16816.F32 R60, R128, R64, RZ ;  /* 0x00000040803c723c */ /* 0x000ff000000018ff */
[----:B--2---:R-:W-:Y:S01]  /*6be0*/  HMMA.16816.F32 R156, R8, R12, R156 ;  /* 0x0000000c089c723c */ /* 0x004fe2000000189c */
[----:B---3--:R-:W-:-:S07]  /*6bf0*/  F2FP.PACK_AB R168, R187, R216 ;  /* 0x000000d8bba8723e */ /* 0x008fce00000000ff */
[C---:B------:R-:W-:Y:S01]  /*6c00*/  HMMA.16816.F32 R160, R8.reuse, R14, R160 ;  /* 0x0000000e08a0723c */ /* 0x040fe200000018a0 */
[----:B------:R-:W-:Y:S07]  /*6c10*/  LDSM.16.MT88.4 R12, [R204+0x12800] ;  /* 0x01280000cc0c783b */ /* 0x000fee0000004200 */
[C---:B-1----:R-:W-:Y:S08]  /*6c20*/  HMMA.16816.F32 R148, R8.reuse, R4, R148 ;  /* 0x000000040894723c */ /* 0x042ff00000001894 */
[----:B------:R-:W-:Y:S01]  /*6c30*/  HMMA.16816.F32 R152, R8, R6, R152 ;  /* 0x000000060898723c */ /* 0x000fe20000001898 */
[----:B------:R-:W1:Y:S07]  /*6c40*/  LDSM.16.MT88.4 R4, [R208+0x12800] ;  /* 0x01280000d004783b */ /* 0x000e6e0000004200 */
[C---:B------:R-:W-:Y:S08]  /*6c50*/  HMMA.16816.F32 R64, R128.reuse, R66, RZ ;  /* 0x000000428040723c */ /* 0x040ff000000018ff */
[C---:B------:R-:W-:Y:S08]  /*6c60*/  HMMA.16816.F32 R44, R128.reuse, R48, RZ ;  /* 0x00000030802c723c */ /* 0x040ff000000018ff */
[----:B------:R-:W-:Y:S08]  /*6c70*/  HMMA.16816.F32 R48, R128, R50, RZ ;  /* 0x000000328030723c */ /* 0x000ff000000018ff */
[C---:B------:R-:W-:Y:S08]  /*6c80*/  HMMA.16816.F32 R140, R8.reuse, R16, R140 ;  /* 0x00000010088c723c */ /* 0x040ff0000000188c */
[C---:B------:R-:W-:Y:S01]  /*6c90*/  HMMA.16816.F32 R144, R8.reuse, R18, R144 ;  /* 0x000000120890723c */ /* 0x040fe20000001890 */
[----:B------:R-:W2:Y:S07]  /*6ca0*/  LDSM.16.MT88.4 R16, [R205+0x12800] ;  /* 0x01280000cd10783b */ /* 0x000eae0000004200 */
[C---:B-1----:R-:W-:Y:S08]  /*6cb0*/  HMMA.16816.F32 R36, R8.reuse, R4, R36 ;  /* 0x000000040824723c */ /* 0x042ff00000001824 */
[C---:B------:R-:W-:Y:S01]  /*6cc0*/  HMMA.16816.F32 R40, R8.reuse, R6, R40 ;  /* 0x000000060828723c */ /* 0x040fe20000001828 */
[----:B------:R-:W1:Y:S07]  /*6cd0*/  LDSM.16.MT88.4 R4, [R208+0x14800] ;  /* 0x01480000d004783b */ /* 0x000e6e0000004200 */
[C---:B------:R-:W-:Y:S08]  /*6ce0*/  HMMA.16816.F32 R60, R8.reuse, R12, R60 ;  /* 0x0000000c083c723c */ /* 0x040ff0000000183c */
[----:B------:R-:W-:Y:S01]  /*6cf0*/  HMMA.16816.F32 R64, R8, R14, R64 ;  /* 0x0000000e0840723c */ /* 0x000fe20000001840 */
[----:B------:R-:W3:Y:S07]  /*6d00*/  LDSM.16.MT88.4 R12, [R206+0x14800] ;  /* 0x01480000ce0c783b */ /* 0x000eee0000004200 */
[----:B------:R-:W-:Y:S08]  /*6d10*/  HMMA.16816.F32 R52, R128, R56, RZ ;  /* 0x000000388034723c */ /* 0x000ff000000018ff */
[C---:B------:R-:W-:Y:S08]  /*6d20*/  HMMA.16816.F32 R44, R8.reuse, R68, R44 ;  /* 0x00000044082c723c */ /* 0x040ff0000000182c */
[----:B------:R-:W-:Y:S08]  /*6d30*/  HMMA.16816.F32 R48, R8, R70, R48 ;  /* 0x000000460830723c */ /* 0x000ff00000001830 */
[C---:B------:R-:W-:Y:S08]  /*6d40*/  HMMA.16816.F32 R68, R128.reuse, R72, RZ ;  /* 0x000000488044723c */ /* 0x040ff000000018ff */
[C---:B------:R-:W-:Y:S08]  /*6d50*/  HMMA.16816.F32 R72, R128.reuse, R74, RZ ;  /* 0x0000004a8048723c */ /* 0x040ff000000018ff */
[C---:B------:R-:W-:Y:S08]  /*6d60*/  HMMA.16816.F32 R76, R128.reuse, R80, RZ ;  /* 0x00000050804c723c */ /* 0x040ff000000018ff */
[----:B------:R-:W-:Y:S08]  /*6d70*/  HMMA.16816.F32 R56, R128, R58, RZ ;  /* 0x0000003a8038723c */ /* 0x000ff000000018ff */
[C---:B--2---:R-:W-:Y:S07]  /*6d80*/  HMMA.16816.F32 R52, R8.reuse, R16, R52 ;  /* 0x000000100834723c */ /* 0x044fee0000001834 */
[----:B------:R-:W-:Y:S01]  /*6d90*/  IMAD.WIDE.U32 R16, R167, -0x326172a9, RZ ;  /* 0xcd9e8d57a7107825 */ /* 0x000fe200078e00ff */
[----:B-1----:R-:W-:Y:S01]  /*6da0*/  HMMA.16816.F32 R68, R8, R4, R68 ;  /* 0x000000040844723c */ /* 0x002fe20000001844 */
[----:B------:R-:W-:-:S03]  /*6db0*/  PRMT R167, R168, 0x7632, R167 ;  /* 0x00007632a8a77816 */ /* 0x000fc600000000a7 */
[----:B------:R-:W-:-:S04]  /*6dc0*/  LOP3.LUT R86, R17, UR31, R86, 0x96, !PT ;  /* 0x0000001f11567c12 */ /* 0x000fc8000f8e9656 */
[----:B------:R-:W-:Y:S01]  /*6dd0*/  HMMA.16816.F32 R72, R8, R6, R72 ;  /* 0x000000060848723c */ /* 0x000fe20000001848 */
[----:B------:R-:W1:Y:S01]  /*6de0*/  LDSM.16.MT88.4 R4, [R205+0x14800] ;  /* 0x01480000cd04783b */ /* 0x000e620000004200 */
[----:B------:R-:W-:-:S06]  /*6df0*/  IMAD.WIDE.U32 R86, R86, -0x2daee0ad, RZ ;  /* 0xd2511f5356567825 */ /* 0x000fcc00078e00ff */
[----:B------:R-:W-:Y:S08]  /*6e00*/  HMMA.16816.F32 R80, R128, R82, RZ ;  /* 0x000000528050723c */ /* 0x000ff000000018ff */
[C---:B---3--:R-:W-:Y:S07]  /*6e10*/  HMMA.16816.F32 R76, R8.reuse, R12, R76 ;  /* 0x0000000c084c723c */ /* 0x048fee000000184c */
[----:B------:R-:W-:Y:S01]  /*6e20*/  LOP3.LUT R12, R177, UR30, R16, 0x96, !PT ;  /* 0x0000001eb10c7c12 */ /* 0x000fe2000f8e9610 */
[----:B------:R-:W-:Y:S01]  /*6e30*/  HMMA.16816.F32 R56, R8, R18, R56 ;  /* 0x000000120838723c */ /* 0x000fe20000001838 */
[----:B------:R-:W-:-:S03]  /*6e40*/  PRMT R177, R178, 0x7632, R177 ;  /* 0x00007632b2b17816 */ /* 0x000fc600000000b1 */
[----:B------:R-:W-:Y:S01]  /*6e50*/  IMAD.WIDE.U32 R244, R12, -0x2daee0ad, RZ ;  /* 0xd2511f530cf47825 */ /* 0x000fe200078e00ff */
[----:B------:R-:W-:-:S03]  /*6e60*/  LOP3.LUT R12, R87, UR29, R84, 0x96, !PT ;  /* 0x0000001d570c7c12 */ /* 0x000fc6000f8e9654 */
[----:B------:R-:W-:Y:S01]  /*6e70*/  HMMA.16816.F32 R80, R8, R14, R80 ;  /* 0x0000000e0850723c */ /* 0x000fe20000001850 */
[----:B------:R-:W-:Y:S01]  /*6e80*/  LOP3.LUT R240, R245, UR19, R86, 0x96, !PT ;  /* 0x00000013f5f07c12 */ /* 0x000fe2000f8e9656 */
[----:B------:R-:W-:-:S04]  /*6e90*/  IMAD.WIDE.U32 R18, R12, -0x326172a9, RZ ;  /* 0xcd9e8d570c127825 */ /* 0x000fc800078e00ff */
[----:B------:R-:W-:Y:S01]  /*6ea0*/  IMAD.WIDE.U32 R240, R240, -0x326172a9, RZ ;  /* 0xcd9e8d57f0f07825 */ /* 0x000fe200078e00ff */
[C-C-:B------:R-:W-:Y:S01]  /*6eb0*/  LOP3.LUT R12, R19.reuse, UR28, R176.reuse, 0x96, !PT ;  /* 0x0000001c130c7c12 */ /* 0x140fe2000f8e96b0 */
[C---:B------:R-:W-:Y:S01]  /*6ec0*/  HMMA.16816.F32 R84, R128.reuse, R88, RZ ;  /* 0x000000588054723c */ /* 0x040fe200000018ff */
[----:B------:R-:W-:Y:S02]  /*6ed0*/  LOP3.LUT R19, R19, UR28, R176, 0x96, !PT ;  /* 0x0000001c13137c12 */ /* 0x000fe4000f8e96b0 */
[----:B------:R-:W-:Y:S01]  /*6ee0*/  LOP3.LUT R14, R241, UR18, R18, 0x96, !PT ;  /* 0x00000012f10e7c12 */ /* 0x000fe2000f8e9612 */
[----:B------:R-:W-:Y:S01]  /*6ef0*/  IMAD.WIDE.U32 R12, R12, -0x2daee0ad, RZ ;  /* 0xd2511f530c0c7825 */ /* 0x000fe200078e00ff */
[----:B------:R-:W-:Y:S02]  /*6f00*/  F2FP.PACK_AB R176, R217, R220 ;  /* 0x000000dcd9b0723e */ /* 0x000fe400000000ff */
[----:B------:R-:W-:Y:S01]  /*6f10*/  SHF.R.U32.HI R235, RZ, 0x8, R235 ;  /* 0x00000008ffeb7819 */ /* 0x000fe200000116eb */
[----:B------:R-:W-:Y:S01]  /*6f20*/  HMMA.16816.F32 R88, R128, R90, RZ ;  /* 0x0000005a8058723c */ /* 0x000fe200000018ff */
[----:B------:R-:W-:Y:S01]  /*6f30*/  LOP3.LUT R244, R13, UR17, R244, 0x96, !PT ;  /* 0x000000110df47c12 */ /* 0x000fe2000f8e96f4 */
[----:B------:R-:W-:Y:S01]  /*6f40*/  IMAD.WIDE.U32 R14, R14, -0x2daee0ad, RZ ;  /* 0xd2511f530e0e7825 */ /* 0x000fe200078e00ff */
[----:B------:R-:W-:-:S02]  /*6f50*/  PRMT R175, R176, 0x7632, R175 ;  /* 0x00007632b0af7816 */ /* 0x000fc400000000af */
[----:B------:R-:W-:Y:S01]  /*6f60*/  LOP3.LUT R18, R241, UR18, R18, 0x96, !PT ;  /* 0x00000012f1127c12 */ /* 0x000fe2000f8e9612 */
[----:B------:R-:W-:Y:S01]  /*6f70*/  IMAD.WIDE.U32 R244, R244, -0x326172a9, RZ ;  /* 0xcd9e8d57f4f47825 */ /* 0x000fe200078e00ff */
[----:B------:R-:W-:Y:S02]  /*6f80*/  LOP3.LUT R13, R15, UR7, R12, 0x96, !PT ;  /* 0x000000070f0d7c12 */ /* 0x000fe4000f8e960c */
[----:B------:R-:W-:Y:S02]  /*6f90*/  LOP3.LUT R12, R172, 0xff, RZ, 0xc0, !PT ;  /* 0x000000ffac0c7812 */ /* 0x000fe400078ec0ff */
[----:B------:R-:W-:Y:S01]  /*6fa0*/  SHF.R.U32.HI R172, RZ, 0x18, R172 ;  /* 0x00000018ffac7819 */ /* 0x000fe200000116ac */
[----:B------:R-:W-:Y:S01]  /*6fb0*/  IMAD.WIDE.U32 R170, R13, -0x326172a9, RZ ;  /* 0xcd9e8d570daa7825 */ /* 0x000fe200078e00ff */
[----:B------:R-:W-:Y:S02]  /*6fc0*/  ISETP.GE.U32.AND P2, PT, R21, R12, PT ;  /* 0x0000000c1500720c */ /* 0x000fe40003f46070 */
[----:B------:R-:W-:Y:S01]  /*6fd0*/  PRMT R13, R178, 0x5410, R177 ;  /* 0x00005410b20d7816 */ /* 0x000fe200000000b1 */
[----:B-1----:R-:W-:Y:S01]  /*6fe0*/  HMMA.16816.F32 R84, R8, R4, R84 ;  /* 0x000000040854723c */ /* 0x002fe20000001854 */
[----:B------:R-:W-:-:S02]  /*6ff0*/  LOP3.LUT R16, R170, 0xff, RZ, 0xc0, !PT ;  /* 0x000000ffaa107812 */ /* 0x000fc400078ec0ff */
[----:B------:R-:W-:Y:S02]  /*7000*/  SHF.R.U32.HI R12, RZ, 0x18, R170 ;  /* 0x00000018ff0c7819 */ /* 0x000fe400000116aa */
[----:B------:R-:W-:Y:S02]  /*7010*/  ISETP.GE.U32.AND P4, PT, R21, R16, PT ;  /* 0x000000101500720c */ /* 0x000fe40003f86070 */
[----:B------:R-:W-:Y:S01]  /*7020*/  LOP3.LUT R4, R245, UR9, R240, 0x96, !PT ;  /* 0x00000009f5047c12 */ /* 0x000fe2000f8e96f0 */
[----:B------:R-:W-:Y:S01]  /*7030*/  HMMA.16816.F32 R88, R8, R6, R88 ;  /* 0x000000060858723c */ /* 0x000fe20000001858 */
[----:B------:R-:W-:Y:S02]  /*7040*/  ISETP.GE.U32.AND P3, PT, R21, R12, PT ;  /* 0x0000000c1500720c */ /* 0x000fe40003f66070 */
[----:B------:R-:W-:Y:S01]  /*7050*/  PRMT R12, R176, 0x5410, R175 ;  /* 0x00005410b00c7816 */ /* 0x000fe200000000af */
[----:B------:R-:W-:Y:S01]  /*7060*/  IMAD.WIDE.U32 R242, R4, -0x2daee0ad, RZ ;  /* 0xd2511f5304f27825 */ /* 0x000fe200078e00ff */
[----:B------:R-:W-:-:S02]  /*7070*/  SHF.R.U32.HI R5, RZ, 0x10, R170 ;  /* 0x00000010ff057819 */ /* 0x000fc400000116aa */
[----:B------:R-:W-:Y:S02]  /*7080*/  LOP3.LUT R7, R171, UR14, R244, 0x96, !PT ;  /* 0x0000000eab077c12 */ /* 0x000fe4000f8e96f4 */
[----:B------:R-:W-:Y:S02]  /*7090*/  LOP3.LUT R4, R243, UR5, R14, 0x96, !PT ;  /* 0x00000005f3047c12 */ /* 0x000fe4000f8e960e */
[C---:B------:R-:W-:Y:S02]  /*70a0*/  LOP3.LUT R14, R7.reuse, 0xffff, RZ, 0xc0, !PT ;  /* 0x0000ffff070e7812 */ /* 0x040fe400078ec0ff */
[----:B------:R-:W-:Y:S02]  /*70b0*/  LOP3.LUT R16, R7, 0xff, RZ, 0xc0, !PT ;  /* 0x000000ff07107812 */ /* 0x000fe400078ec0ff */
[----:B------:R-:W-:Y:S02]  /*70c0*/  SHF.R.U32.HI R14, RZ, 0x8, R14 ;  /* 0x00000008ff0e7819 */ /* 0x000fe4000001160e */
[----:B------:R-:W-:-:S02]  /*70d0*/  ISETP.GE.U32.AND P1, PT, R21, R16, PT ;  /* 0x000000101500720c */ /* 0x000fc40003f26070 */
[----:B------:R-:W-:Y:S02]  /*70e0*/  LOP3.LUT R14, R14, 0xffff, RZ, 0xc0, !PT ;  /* 0x0000ffff0e0e7812 */ /* 0x000fe400078ec0ff */
[----:B------:R-:W-:Y:S02]  /*70f0*/  LOP3.LUT R6, R170, 0xffff, RZ, 0xc0, !PT ;  /* 0x0000ffffaa067812 */ /* 0x000fe400078ec0ff */
[C---:B------:R-:W-:Y:S02]  /*7100*/  ISETP.GE.U32.AND P6, PT, R21.reuse, R14, PT ;  /* 0x0000000e1500720c */ /* 0x040fe40003fc6070 */
[--C-:B------:R-:W-:Y:S02]  /*7110*/  SHF.R.U32.HI R14, RZ, 0x18, R7.reuse ;  /* 0x00000018ff0e7819 */ /* 0x100fe40000011607 */
[----:B------:R-:W-:Y:S02]  /*7120*/  SHF.R.U32.HI R7, RZ, 0x10, R7 ;  /* 0x00000010ff077819 */ /* 0x000fe40000011607 */
[----:B------:R-:W-:Y:S01]  /*7130*/  SHF.R.U32.HI R6, RZ, 0x8, R6 ;  /* 0x00000008ff067819 */ /* 0x000fe20000011606 */
[----:B------:R-:W-:Y:S01]  /*7140*/  @!P1 HADD2 R117, -R176.H0_H0, -RZ.H0_H0 ;  /* 0xa00000ffb0759230 */ /* 0x000fe20000000900 */
[----:B------:R-:W-:-:S02]  /*7150*/  ISETP.GE.U32.AND P5, PT, R21, R172, PT ;  /* 0x000000ac1500720c */ /* 0x000fc40003fa6070 */
[----:B------:R-:W-:Y:S02]  /*7160*/  LOP3.LUT R6, R6, 0xffff, RZ, 0xc0, !PT ;  /* 0x0000ffff06067812 */ /* 0x000fe400078ec0ff */
[----:B------:R-:W-:Y:S01]  /*7170*/  @!P1 PRMT R176, R117, 0x5410, RZ ;  /* 0x0000541075b09816 */ /* 0x000fe200000000ff */
[----:B------:R-:W-:Y:S01]  /*7180*/  @!P6 HADD2 R116, -R175.H0_H0, -RZ.H0_H0 ;  /* 0xa00000ffaf74e230 */ /* 0x000fe20000000900 */
[----:B------:R-:W-:Y:S01]  /*7190*/  ISETP.GE.U32.AND P1, PT, R21, R14, PT ;  /* 0x0000000e1500720c */ /* 0x000fe20003f26070 */
[----:B------:R-:W-:Y:S01]  /*71a0*/  IMAD.MOV.U32 R117, RZ, RZ, R184 ;  /* 0x000000ffff757224 */ /* 0x000fe200078e00b8 */
[----:B------:R-:W-:Y:S01]  /*71b0*/  LOP3.LUT R14, R7, 0xff, RZ, 0xc0, !PT ;  /* 0x000000ff070e7812 */ /* 0x000fe200078ec0ff */
[----:B------:R-:W-:Y:S01]  /*71c0*/  FFMA.FTZ R184, R102, c[0x0][0x23c], -R231 ;  /* 0x00008f0066b87a23 */ /* 0x000fe200000108e7 */
[----:B------:R-:W-:Y:S01]  /*71d0*/  @!P6 PRMT R175, R116, 0x5410, RZ ;  /* 0x0000541074afe816 */ /* 0x000fe200000000ff */
[----:B------:R-:W-:Y:S01]  /*71e0*/  IMAD.MOV.U32 R116, RZ, RZ, R183 ;  /* 0x000000ffff747224 */ /* 0x000fe200078e00b7 */
[----:B------:R-:W-:Y:S01]  /*71f0*/  ISETP.GE.U32.AND P6, PT, R21, R14, PT ;  /* 0x0000000e1500720c */ /* 0x000fe20003fc6070 */
[----:B------:R-:W-:Y:S01]  /*7200*/  FFMA.FTZ R183, R98, c[0x0][0x23c], -R231 ;  /* 0x00008f0062b77a23 */ /* 0x000fe200000108e7 */
[----:B------:R-:W-:Y:S01]  /*7210*/  F2FP.PACK_AB R172, R215, R218 ;  /* 0x000000dad7ac723e */ /* 0x000fe200000000ff */
[----:B------:R-:W-:Y:S01]  /*7220*/  MUFU.EX2 R184, R184 ;  /* 0x000000b800b87308 */ /* 0x000fe20000000800 */
[----:B------:R-:W-:-:S02]  /*7230*/  PRMT R16, R168, 0x5410, R167 ;  /* 0x00005410a8107816 */ /* 0x000fc400000000a7 */
[----:B------:R-:W-:Y:S01]  /*7240*/  PRMT R171, R172, 0x7632, R171 ;  /* 0x00007632acab7816 */ /* 0x000fe200000000ab */
[----:B------:R-:W-:Y:S01]  /*7250*/  @!P1 HADD2 R115, -R177.H0_H0, -RZ.H0_H0 ;  /* 0xa00000ffb1739230 */ /* 0x000fe20000000900 */
[----:B------:R-:W-:Y:S01]  /*7260*/  LOP3.LUT R241, R242, 0xffff, RZ, 0xc0, !PT ;  /* 0x0000fffff2f17812 */ /* 0x000fe200078ec0ff */
[----:B------:R-:W-:Y:S01]  /*7270*/  @!P4 HADD2 R99, -R172.H0_H0, -RZ.H0_H0 ;  /* 0xa00000ffac63c230 */ /* 0x000fe20000000900 */
[----:B------:R-:W-:Y:S01]  /*7280*/  PRMT R14, R172, 0x5410, R171 ;  /* 0x00005410ac0e7816 */ /* 0x000fe200000000ab */
[----:B------:R-:W1:Y:S01]  /*7290*/  MUFU.EX2 R183, R183 ;  /* 0x000000b700b77308 */ /* 0x000e620000000800 */
        /* <DEDUP_REMOVED lines=10> */
[----:B------:R-:W-:Y:S01]  /*7340*/  SHF.R.U32.HI R6, RZ, 0x10, R4 ;  /* 0x00000010ff067819 */ /* 0x000fe20000011604 */
[----:B------:R-:W-:Y:S01]  /*7350*/  MUFU.EX2 R182, R182 ;  /* 0x000000b600b67308 */ /* 0x000fe20000000800 */
[----:B------:R-:W-:-:S02]  /*7360*/  @!P4 PRMT R172, R99, 0x5410, RZ ;  /* 0x0000541063acc816 */ /* 0x000fc400000000ff */
[----:B------:R-:W-:Y:S01]  /*7370*/  LOP3.LUT R6, R6, 0xff, RZ, 0xc0, !PT ;  /* 0x000000ff06067812 */ /* 0x000fe200078ec0ff */
[----:B------:R-:W-:Y:S01]  /*7380*/  @!P1 HADD2 R98, -R171.H0_H0, -RZ.H0_H0 ;  /* 0xa00000ffab629230 */ /* 0x000fe20000000900 */
[----:B-1----:R-:W-:Y:S02]  /*7390*/  F2FP.PACK_AB R174, R183, R184 ;  /* 0x000000b8b7ae723e */ /* 0x002fe400000000ff */
[C---:B------:R-:W-:Y:S01]  /*73a0*/  ISETP.GE.U32.AND P4, PT, R21.reuse, R6, PT ;  /* 0x000000061500720c */ /* 0x040fe20003f86070 */
[----:B------:R-:W1:Y:S01]  /*73b0*/  MUFU.EX2 R181, R181 ;  /* 0x000000b500b57308 */ /* 0x000e620000000800 */
[----:B------:R-:W-:Y:S01]  /*73c0*/  LOP3.LUT R6, R4, 0xff, RZ, 0xc0, !PT ;  /* 0x000000ff04067812 */ /* 0x000fe200078ec0ff */
[----:B------:R-:W-:Y:S01]  /*73d0*/  @!P6 HADD2 R96, -R174.H0_H0, -RZ.H0_H0 ;  /* 0xa00000ffae60e230 */ /* 0x000fe20000000900 */
[----:B------:R-:W-:Y:S02]  /*73e0*/  @!P1 PRMT R171, R98, 0x5410, RZ ;  /* 0x0000541062ab9816 */ /* 0x000fe400000000ff */
[----:B------:R-:W-:-:S02]  /*73f0*/  ISETP.GE.U32.AND P1, PT, R21, R6, PT ;  /* 0x000000061500720c */ /* 0x000fc40003f26070 */
[----:B------:R-:W-:Y:S02]  /*7400*/  SHF.R.U32.HI R6, RZ, 0x18, R4 ;  /* 0x00000018ff067819 */ /* 0x000fe40000011604 */
[----:B------:R-:W-:Y:S02]  /*7410*/  PRMT R173, R174, 0x7632, R173 ;  /* 0x00007632aead7816 */ /* 0x000fe400000000ad */
[----:B------:R-:W-:Y:S02]  /*7420*/  LOP3.LUT R4, R4, 0xffff, RZ, 0xc0, !PT ;  /* 0x0000ffff04047812 */ /* 0x000fe400078ec0ff */
[----:B------:R-:W-:Y:S01]  /*7430*/  PRMT R15, R174, 0x5410, R173 ;  /* 0x00005410ae0f7816 */ /* 0x000fe200000000ad */
[----:B------:R-:W-:Y:S01]  /*7440*/  @!P3 HADD2 R97, -R173.H0_H0, -RZ.H0_H0 ;  /* 0xa00000ffad61b230 */ /* 0x000fe20000000900 */
[----:B------:R-:W-:Y:S02]  /*7450*/  SHF.R.U32.HI R4, RZ, 0x8, R4 ;  /* 0x00000008ff047819 */ /* 0x000fe40000011604 */
[----:B------:R-:W-:Y:S01]  /*7460*/  @!P6 PRMT R174, R96, 0x5410, RZ ;  /* 0x0000541060aee816 */ /* 0x000fe200000000ff */
[----:B------:R-:W-:Y:S01]  /*7470*/  @!P1 HADD2 R95, -R168.H0_H0, -RZ.H0_H0 ;  /* 0xa00000ffa85f9230 */ /* 0x000fe20000000900 */
[----:B------:R-:W-:-:S02]  /*7480*/  LOP3.LUT R4, R4, 0xffff, RZ, 0xc0, !PT ;  /* 0x0000ffff04047812 */ /* 0x000fc400078ec0ff */
[----:B------:R-:W-:Y:S02]  /*7490*/  @!P3 PRMT R173, R97, 0x5410, RZ ;  /* 0x0000541061adb816 */ /* 0x000fe400000000ff */
[C---:B------:R-:W-:Y:S01]  /*74a0*/  ISETP.GE.U32.AND P3, PT, R21.reuse, R6, PT ;  /* 0x000000061500720c */ /* 0x040fe20003f66070 */
[----:B------:R-:W2:Y:S01]  /*74b0*/  LDSM.16.MT88.4 R96, [R204+0x14000] ;  /* 0x01400000cc60783b */ /* 0x000ea20000004200 */
[----:B------:R-:W-:Y:S02]  /*74c0*/  ISETP.GE.U32.AND P6, PT, R21, R4, PT ;  /* 0x000000041500720c */ /* 0x000fe40003fc6070 */
[----:B------:R-:W-:Y:S02]  /*74d0*/  LOP3.LUT R4, R107, 0xffff, RZ, 0xc0, !PT ;  /* 0x0000ffff6b047812 */ /* 0x000fe400078ec0ff */
[----:B-1----:R-:W-:Y:S02]  /*74e0*/  F2FP.PACK_AB R170, R181, R182 ;  /* 0x000000b6b5aa723e */ /* 0x002fe400000000ff */
[----:B------:R-:W-:-:S02]  /*74f0*/  SHF.R.U32.HI R4, RZ, 0x8, R4 ;  /* 0x00000008ff047819 */ /* 0x000fc40000011604 */
[----:B------:R-:W-:Y:S01]  /*7500*/  PRMT R169, R170, 0x7632, R169 ;  /* 0x00007632aaa97816 */ /* 0x000fe200000000a9 */
[----:B------:R-:W-:Y:S01]  /*7510*/  @!P4 HADD2 R93, -R170.H0_H0, -RZ.H0_H0 ;  /* 0xa00000ffaa5dc230 */ /* 0x000fe20000000900 */
[----:B------:R-:W-:Y:S02]  /*7520*/  LOP3.LUT R4, R4, 0xffff, RZ, 0xc0, !PT ;  /* 0x0000ffff04047812 */ /* 0x000fe400078ec0ff */
[----:B------:R-:W-:Y:S01]  /*7530*/  @!P1 PRMT R168, R95, 0x5410, RZ ;  /* 0x000054105fa89816 */ /* 0x000fe200000000ff */
[----:B------:R-:W-:Y:S01]  /*7540*/  @!P3 HADD2 R92, -R169.H0_H0, -RZ.H0_H0 ;  /* 0xa00000ffa95cb230 */ /* 0x000fe20000000900 */
[----:B------:R-:W-:Y:S01]  /*7550*/  ISETP.GE.U32.AND P1, PT, R21, R4, PT ;  /* 0x000000041500720c */ /* 0x000fe20003f26070 */
[----:B------:R-:W-:Y:S01]  /*7560*/  @!P6 HADD2 R94, -R167.H0_H0, -RZ.H0_H0 ;  /* 0xa00000ffa75ee230 */ /* 0x000fe20000000900 */
[----:B------:R-:W-:Y:S02]  /*7570*/  LOP3.LUT R4, R107, 0xff, RZ, 0xc0, !PT ;  /* 0x000000ff6b047812 */ /* 0x000fe400078ec0ff */
[----:B------:R-:W-:-:S02]  /*7580*/  PRMT R17, R170, 0x5410, R169 ;  /* 0x00005410aa117816 */ /* 0x000fc400000000a9 */
[----:B------:R-:W-:Y:S02]  /*7590*/  @!P3 PRMT R169, R92, 0x5410, RZ ;  /* 0x000054105ca9b816 */ /* 0x000fe400000000ff */
[----:B------:R-:W-:Y:S02]  /*75a0*/  ISETP.GE.U32.AND P3, PT, R21, R4, PT ;  /* 0x000000041500720c */ /* 0x000fe40003f66070 */
[----:B------:R-:W-:Y:S02]  /*75b0*/  SHF.R.U32.HI R4, RZ, 0x18, R107 ;  /* 0x00000018ff047819 */ /* 0x000fe4000001166b */
[----:B------:R-:W-:Y:S01]  /*75c0*/  @!P4 PRMT R170, R93, 0x5410, RZ ;  /* 0x000054105daac816 */ /* 0x000fe200000000ff */
[----:B------:R-:W-:Y:S01]  /*75d0*/  @!P1 HADD2 R103, -R33.H0_H0, -RZ.H0_H0 ;  /* 0xa00000ff21679230 */ /* 0x000fe20000000900 */
[----:B------:R-:W-:Y:S02]  /*75e0*/  ISETP.GE.U32.AND P4, PT, R21, R4, PT ;  /* 0x000000041500720c */ /* 0x000fe40003f86070 */
[----:B------:R-:W1:Y:S01]  /*75f0*/  LDSM.16.MT88.4 R4, [R204+0x14800] ;  /* 0x01480000cc04783b */ /* 0x000e620000004200 */
[----:B------:R-:W-:-:S02]  /*7600*/  @!P6 PRMT R167, R94, 0x5410, RZ ;  /* 0x000054105ea7e816 */ /* 0x000fc400000000ff */
[----:B------:R-:W-:Y:S02]  /*7610*/  @!P1 PRMT R33, R103, 0x5410, RZ ;  /* 0x0000541067219816 */ /* 0x000fe400000000ff */
[----:B------:R-:W-:Y:S01]  /*7620*/  @!P3 HADD2 R104, -R34.H0_H0, -RZ.H0_H0 ;  /* 0xa00000ff2268b230 */ /* 0x000fe20000000900 */
[----:B------:R-:W-:Y:S01]  /*7630*/  SHF.R.U32.HI R243, RZ, 0x10, R242 ;  /* 0x00000010fff37819 */ /* 0x000fe200000116f2 */
[----:B------:R-:W-:Y:S01]  /*7640*/  @!P2 HADD2 R109, -R32.H0_H0, -RZ.H0_H0 ;  /* 0xa00000ff206da230 */ /* 0x000fe20000000900 */
[----:B------:R-:W-:Y:S01]  /*7650*/  IMAD R19, R19, -0x2daee0ad, RZ ;  /* 0xd2511f5313137824 */ /* 0x000fe200078e02ff */
[----:B--2---:R-:W-:Y:S01]  /*7660*/  HMMA.16816.F32 R92, R128, R96, RZ ;  /* 0x00000060805c723c */ /* 0x004fe200000018ff */
[----:B------:R-:W-:Y:S01]  /*7670*/  @!P3 PRMT R34, R104, 0x5410, RZ ;  /* 0x000054106822b816 */ /* 0x000fe200000000ff */
[----:B------:R-:W-:Y:S01]  /*7680*/  @!P4 HADD2 R105, -R35.H0_H0, -RZ.H0_H0 ;  /* 0xa00000ff2369c230 */ /* 0x000fe20000000900 */
[----:B------:R-:W-:Y:S02]  /*7690*/  LOP3.LUT R252, R242, 0xff, RZ, 0xc0, !PT ;  /* 0x000000fff2fc7812 */ /* 0x000fe400078ec0ff */
[----:B------:R-:W-:-:S02]  /*76a0*/  SHF.R.U32.HI R241, RZ, 0x8, R241 ;  /* 0x00000008fff17819 */ /* 0x000fc400000116f1 */
[----:B------:R-:W-:Y:S01]  /*76b0*/  @!P4 PRMT R35, R105, 0x5410, RZ ;  /* 0x000054106923c816 */ /* 0x000fe200000000ff */
[----:B------:R-:W-:Y:S01]  /*76c0*/  HMMA.16816.F32 R96, R128, R98, RZ ;  /* 0x000000628060723c */ /* 0x000fe200000018ff */
[----:B------:R-:W-:Y:S02]  /*76d0*/  @!P2 PRMT R32, R109, 0x5410, RZ ;  /* 0x000054106d20a816 */ /* 0x000fe400000000ff */
[----:B------:R-:W-:-:S13]  /*76e0*/  SHF.R.U32.HI R242, RZ, 0x18, R242 ;  /* 0x00000018fff27819 */ /* 0x000fda00000116f2 */
[C---:B-1----:R-:W-:Y:S07]  /*76f0*/  HMMA.16816.F32 R92, R8.reuse, R4, R92 ;  /* 0x00000004085c723c */ /* 0x042fee000000185c */
[----:B------:R-:W-:Y:S01]  /*7700*/  SHF.R.U32.HI R4, RZ, 0x10, R107 ;  /* 0x00000010ff047819 */ /* 0x000fe2000001166b */
[----:B------:R-:W-:Y:S03]  /*7710*/  HMMA.16816.F32 R96, R8, R6, R96 ;  /* 0x000000060860723c */ /* 0x000fe60000001860 */
[----:B------:R-:W-:-:S04]  /*7720*/  LOP3.LUT R4, R4, 0xff, RZ, 0xc0, !PT ;  /* 0x000000ff04047812 */ /* 0x000fc800078ec0ff */
[----:B------:R-:W-:Y:S02]  /*7730*/  ISETP.GE.U32.AND P6, PT, R21, R4, PT ;  /* 0x000000041500720c */ /* 0x000fe40003fc6070 */
[----:B------:R-:W-:-:S04]  /*7740*/  LOP3.LUT R4, R26, 0xffff, RZ, 0xc0, !PT ;  /* 0x0000ffff1a047812 */ /* 0x000fc800078ec0ff */
[----:B------:R-:W-:-:S04]  /*7750*/  SHF.R.U32.HI R4, RZ, 0x8, R4 ;  /* 0x00000008ff047819 */ /* 0x000fc80000011604 */
[----:B------:R-:W-:-:S03]  /*7760*/  LOP3.LUT R4, R4, 0xffff, RZ, 0xc0, !PT ;  /* 0x0000ffff04047812 */ /* 0x000fc600078ec0ff */
[----:B------:R-:W-:Y:S01]  /*7770*/  @!P6 HADD2 R106, -R164.H0_H0, -RZ.H0_H0 ;  /* 0xa00000ffa46ae230 */ /* 0x000fe20000000900 */
[C---:B------:R-:W-:Y:S02]  /*7780*/  ISETP.GE.U32.AND P3, PT, R21.reuse, R4, PT ;  /* 0x000000041500720c */ /* 0x040fe40003f66070 */
[----:B------:R-:W-:Y:S02]  /*7790*/  LOP3.LUT R4, R26, 0xff, RZ, 0xc0, !PT ;  /* 0x000000ff1a047812 */ /* 0x000fe400078ec0ff */
[----:B------:R-:W-:Y:S02]  /*77a0*/  @!P6 PRMT R164, R106, 0x5410, RZ ;  /* 0x000054106aa4e816 */ /* 0x000fe400000000ff */
[----:B------:R-:W-:Y:S01]  /*77b0*/  ISETP.GE.U32.AND P1, PT, R21, R4, PT ;  /* 0x000000041500720c */ /* 0x000fe20003f26070 */
[----:B------:R-:W1:Y:S01]  /*77c0*/  LDSM.16.MT88.4 R104, [R208+0x16000] ;  /* 0x01600000d068783b */ /* 0x000e620000004200 */
[----:B------:R-:W-:Y:S02]  /*77d0*/  SHF.R.U32.HI R4, RZ, 0x10, R26 ;  /* 0x00000010ff047819 */ /* 0x000fe4000001161a */
[----:B------:R-:W-:-:S02]  /*77e0*/  SHF.R.U32.HI R5, RZ, 0x8, R117 ;  /* 0x00000008ff057819 */ /* 0x000fc40000011675 */
[----:B------:R-:W-:Y:S01]  /*77f0*/  LOP3.LUT R4, R4, 0xff, RZ, 0xc0, !PT ;  /* 0x000000ff04047812 */ /* 0x000fe200078ec0ff */
[----:B------:R-:W-:Y:S01]  /*7800*/  @!P3 HADD2 R101, -R225.H0_H0, -RZ.H0_H0 ;  /* 0xa00000ffe165b230 */ /* 0x000fe20000000900 */
[C---:B------:R-:W-:Y:S02]  /*7810*/  ISETP.GE.U32.AND P6, PT, R21.reuse, R115, PT ;  /* 0x000000731500720c */ /* 0x040fe40003fc6070 */
[----:B------:R-:W-:Y:S02]  /*7820*/  ISETP.GE.U32.AND P4, PT, R21, R4, PT ;  /* 0x000000041500720c */ /* 0x000fe40003f86070 */
[----:B------:R-:W-:Y:S01]  /*7830*/  SHF.R.U32.HI R4, RZ, 0x18, R26 ;  /* 0x00000018ff047819 */ /* 0x000fe2000001161a */
[----:B------:R-:W-:Y:S01]  /*7840*/  @!P1 HADD2 R102, -R226.H0_H0, -RZ.H0_H0 ;  /* 0xa00000ffe2669230 */ /* 0x000fe20000000900 */
[----:B------:R-:W-:Y:S01]  /*7850*/  @!P3 PRMT R225, R101, 0x5410, RZ ;  /* 0x0000541065e1b816 */ /* 0x000fe200000000ff */
[----:B------:R-:W-:Y:S01]  /*7860*/  ULDC UR6, c[0x0][0x228] ;  /* 0x00008a0000067ab9 */ /* 0x000fe20000000800 */
[----:B------:R-:W-:Y:S01]  /*7870*/  LOP3.LUT R238, R238, 0xff, RZ, 0xc0, !PT ;  /* 0x000000ffeeee7812 */ /* 0x000fe200078ec0ff */
[----:B------:R2:W5:Y:S01]  /*7880*/  LDL.LU R26, [R1+0x80] ;  /* 0x00008000011a7983 */ /* 0x0005620000300800 */
[----:B------:R-:W-:Y:S01]  /*7890*/  @!P1 PRMT R226, R102, 0x5410, RZ ;  /* 0x0000541066e29816 */ /* 0x000fe200000000ff */
[----:B------:R-:W-:Y:S01]  /*78a0*/  USHF.L.U32 UR6, UR6, 0x3, URZ ;  /* 0x0000000306067899 */ /* 0x000fe2000800063f */
[----:B------:R-:W-:Y:S01]  /*78b0*/  ISETP.GE.U32.AND P1, PT, R21, R4, PT ;  /* 0x000000041500720c */ /* 0x000fe20003f26070 */
[----:B------:R-:W-:Y:S01]  /*78c0*/  @!P6 HADD2 R112, -R222.H0_H0, -RZ.H0_H0 ;  /* 0xa00000ffde70e230 */ /* 0x000fe20000000900 */
[----:B------:R-:W-:Y:S01]  /*78d0*/  LOP3.LUT R4, R116, 0xff, RZ, 0xc0, !PT ;  /* 0x000000ff74047812 */ /* 0x000fe200078ec0ff */
[----:B------:R-:W-:Y:S01]  /*78e0*/  @!P4 HADD2 R100, -R224.H0_H0, -RZ.H0_H0 ;  /* 0xa00000ffe064c230 */ /* 0x000fe20000000900 */
[----:B------:R-:W-:Y:S01]  /*78f0*/  IMAD.WIDE.U32 R116, R18, -0x2daee0ad, RZ ;  /* 0xd2511f5312747825 */ /* 0x000fe200078e00ff */
[----:B------:R-:W-:Y:S01]  /*7900*/  LOP3.LUT R240, R245, UR9, R240, 0x96, !PT ;  /* 0x00000009f5f07c12 */ /* 0x000fe2000f8e96f0 */
[----:B------:R-:W-:Y:S01]  /*7910*/  UIMAD.WIDE UR28, UR6, 0x2, URZ ;  /* 0x00000002061c78a5 */ /* 0x000fe2000f8e023f */
[----:B------:R-:W-:Y:S01]  /*7920*/  ISETP.GE.U32.AND P3, PT, R21, R4, PT ;  /* 0x000000041500720c */ /* 0x000fe20003f66070 */
[----:B------:R-:W-:Y:S01]  /*7930*/  FFMA.FTZ R245, R236, c[0x0][0x23c], -R231 ;  /* 0x00008f00ecf57a23 */ /* 0x000fe200000108e7 */
[----:B------:R-:W-:Y:S01]  /*7940*/  LOP3.LUT R4, R5, 0xffff, RZ, 0xc0, !PT ;  /* 0x0000ffff05047812 */ /* 0x000fe200078ec0ff */
[----:B------:R-:W-:Y:S01]  /*7950*/  @!P5 HADD2 R236, -R179.H0_H0, -RZ.H0_H0 ;  /* 0xa00000ffb3ecd230 */ /* 0x000fe20000000900 */
[----:B------:R-:W-:-:S02]  /*7960*/  @!P4 PRMT R224, R100, 0x5410, RZ ;  /* 0x0000541064e0c816 */ /* 0x000fc400000000ff */
[C---:B------:R-:W-:Y:S01]  /*7970*/  ISETP.GE.U32.AND P4, PT, R21.reuse, R4, PT ;  /* 0x000000041500720c */ /* 0x040fe20003f86070 */
[----:B------:R-:W-:Y:S01]  /*7980*/  @!P1 HADD2 R114, -R223.H0_H0, -RZ.H0_H0 ;  /* 0xa00000ffdf729230 */ /* 0x000fe20000000900 */
[----:B------:R-:W3:Y:S01]  /*7990*/  LDSM.16.MT88.4 R4, [R208+0x16800] ;  /* 0x01680000d004783b */ /* 0x000ee20000004200 */
[----:B------:R-:W-:Y:S02]  /*79a0*/  @!P6 PRMT R222, R112, 0x5410, RZ ;  /* 0x0000541070dee816 */ /* 0x000fe400000000ff */
[C---:B------:R-:W-:Y:S02]  /*79b0*/  ISETP.GE.U32.AND P6, PT, R21.reuse, R238, PT ;  /* 0x000000ee1500720c */ /* 0x040fe40003fc6070 */
[----:B------:R-:W-:Y:S01]  /*79c0*/  @!P3 HADD2 R113, -R166.H0_H0, -RZ.H0_H0 ;  /* 0xa00000ffa671b230 */ /* 0x000fe20000000900 */
[----:B-1----:R-:W-:Y:S01]  /*79d0*/  HMMA.16816.F32 R100, R128, R104, RZ ;  /* 0x000000688064723c */ /* 0x002fe200000018ff */
[----:B------:R-:W-:Y:S02]  /*79e0*/  @!P1 PRMT R223, R114, 0x5410, RZ ;  /* 0x0000541072df9816 */ /* 0x000fe400000000ff */
[----:B------:R-:W-:-:S02]  /*79f0*/  ISETP.GE.U32.AND P1, PT, R21, R246, PT ;  /* 0x000000f61500720c */ /* 0x000fc40003f26070 */
[----:B------:R-:W-:Y:S01]  /*7a00*/  @!P3 PRMT R166, R113, 0x5410, RZ ;  /* 0x0000541071a6b816 */ /* 0x000fe200000000ff */
[----:B------:R-:W-:Y:S01]  /*7a10*/  @!P4 HADD2 R111, -R221.H0_H0, -RZ.H0_H0 ;  /* 0xa00000ffdd6fc230 */ /* 0x000fe20000000900 */
[----:B------:R-:W1:Y:S01]  /*7a20*/  LDSM.16.MT88.4 R112, [R206+0x16000] ;  /* 0x01600000ce70783b */ /* 0x000e620000004200 */
[----:B------:R-:W-:Y:S01]  /*7a30*/  HMMA.16816.F32 R104, R128, R106, RZ ;  /* 0x0000006a8068723c */ /* 0x000fe200000018ff */
[----:B------:R-:W-:Y:S01]  /*7a40*/  @!P5 PRMT R179, R236, 0x5410, RZ ;  /* 0x00005410ecb3d816 */ /* 0x000fe200000000ff */
[----:B------:R-:W-:Y:S01]  /*7a50*/  @!P6 HADD2 R237, -R180.H0_H0, -RZ.H0_H0 ;  /* 0xa00000ffb4ede230 */ /* 0x000fe20000000900 */
[----:B------:R-:W-:Y:S02]  /*7a60*/  @!P4 PRMT R221, R111, 0x5410, RZ ;  /* 0x000054106fddc816 */ /* 0x000fe400000000ff */
[----:B------:R-:W-:Y:S02]  /*7a70*/  ISETP.GE.U32.AND P4, PT, R21, R252, PT ;  /* 0x000000fc1500720c */ /* 0x000fe40003f86070 */
[----:B------:R-:W-:Y:S01]  /*7a80*/  @!P6 PRMT R180, R237, 0x5410, RZ ;  /* 0x00005410edb4e816 */ /* 0x000fe200000000ff */
[----:B------:R-:W-:-:S05]  /*7a90*/  @!P1 HADD2 R110, -R165.H0_H0, -RZ.H0_H0 ;  /* 0xa00000ffa56e9230 */ /* 0x000fca0000000900 */
[----:B------:R-:W-:Y:S02]  /*7aa0*/  @!P1 PRMT R165, R110, 0x5410, RZ ;  /* 0x000054106ea59816 */ /* 0x000fe400000000ff */
[----:B------:R-:W-:Y:S01]  /*7ab0*/  ISETP.GE.U32.AND P1, PT, R21, R242, PT ;  /* 0x000000f21500720c */ /* 0x000fe20003f26070 */
[C---:B---3--:R-:W-:Y:S07]  /*7ac0*/  HMMA.16816.F32 R100, R8.reuse, R4, R100 ;  /* 0x000000040864723c */ /* 0x048fee0000001864 */
[----:B------:R-:W-:Y:S01]  /*7ad0*/  LOP3.LUT R4, R235, 0xffff, RZ, 0xc0, !PT ;  /* 0x0000ffffeb047812 */ /* 0x000fe200078ec0ff */
[----:B------:R-:W-:Y:S03]  /*7ae0*/  HMMA.16816.F32 R104, R8, R6, R104 ;  /* 0x000000060868723c */ /* 0x000fe60000001868 */
[----:B------:R-:W-:-:S02]  /*7af0*/  ISETP.GE.U32.AND P3, PT, R21, R4, PT ;  /* 0x000000041500720c */ /* 0x000fc40003f66070 */
[----:B------:R-:W-:Y:S01]  /*7b00*/  LOP3.LUT R4, R243, 0xff, RZ, 0xc0, !PT ;  /* 0x000000fff3047812 */ /* 0x000fe200078ec0ff */
[----:B------:R-:W-:-:S03]  /*7b10*/  FFMA.FTZ R243, R234, c[0x0][0x23c], -R231 ;  /* 0x00008f00eaf37a23 */ /* 0x000fc600000108e7 */
[----:B------:R-:W-:Y:S02]  /*7b20*/  ISETP.GE.U32.AND P2, PT, R21, R4, PT ;  /* 0x000000041500720c */ /* 0x000fe40003f46070 */
[----:B------:R-:W-:-:S05]  /*7b30*/  LOP3.LUT R4, R241, 0xffff, RZ, 0xc0, !PT ;  /* 0x0000fffff1047812 */ /* 0x000fca00078ec0ff */
[----:B------:R-:W-:-:S05]  /*7b40*/  @!P3 HADD2 R108, -R31.H0_H0, -RZ.H0_H0 ;  /* 0xa00000ff1f6cb230 */ /* 0x000fca0000000900 */
[----:B------:R-:W-:Y:S02]  /*7b50*/  @!P3 PRMT R31, R108, 0x5410, RZ ;  /* 0x000054106c1fb816 */ /* 0x000fe400000000ff */
[----:B------:R-:W-:Y:S01]  /*7b60*/  ISETP.GE.U32.AND P3, PT, R21, R4, PT ;  /* 0x000000041500720c */ /* 0x000fe20003f66070 */
[----:B-1----:R-:W-:Y:S01]  /*7b70*/  HMMA.16816.F32 R108, R128, R112, RZ ;  /* 0x00000070806c723c */ /* 0x002fe200000018ff */
[----:B------:R-:W-:Y:S01]  /*7b80*/  LOP3.LUT R4, R117, UR7, R19, 0x96, !PT ;  /* 0x0000000775047c12 */ /* 0x000fe2000f8e9613 */
[----:B------:R-:W-:-:S04]  /*7b90*/  IMAD.WIDE.U32 R18, R240, -0x2daee0ad, RZ ;  /* 0xd2511f53f0127825 */ /* 0x000fc800078e00ff */
[----:B------:R-:W-:Y:S01]  /*7ba0*/  IMAD.WIDE.U32 R4, R4, -0x326172a9, RZ ;  /* 0xcd9e8d5704047825 */ /* 0x000fe200078e00ff */
[----:B------:R-:W-:Y:S01]  /*7bb0*/  LOP3.LUT R116, R19, UR5, R116, 0x96, !PT ;  /* 0x0000000513747c12 */ /* 0x000fe2000f8e9674 */
[----:B------:R-:W-:Y:S01]  /*7bc0*/  HMMA.16816.F32 R112, R128, R114, RZ ;  /* 0x000000728070723c */ /* 0x000fe200000018ff */
[----:B------:R-:W-:Y:S02]  /*7bd0*/  LOP3.LUT R117, R18, 0xffff, RZ, 0xc0, !PT ;  /* 0x0000ffff12757812 */ /* 0x000fe400078ec0ff */
[----:B------:R-:W-:Y:S02]  /*7be0*/  LOP3.LUT R244, R5, UR14, R244, 0x96, !PT ;  /* 0x0000000e05f47c12 */ /* 0x000fe4000f8e96f4 */
[C---:B------:R-:W-:Y:S02]  /*7bf0*/  LOP3.LUT R235, R4.reuse, 0xffff, RZ, 0xc0, !PT ;  /* 0x0000ffff04eb7812 */ /* 0x040fe400078ec0ff */
[----:B------:R-:W-:Y:S02]  /*7c00*/  LOP3.LUT R242, R4, 0xff, RZ, 0xc0, !PT ;  /* 0x000000ff04f27812 */ /* 0x000fe400078ec0ff */
[----:B------:R-:W-:-:S02]  /*7c10*/  SHF.R.U32.HI R238, RZ, 0x10, R4 ;  /* 0x00000010ffee7819 */ /* 0x000fc40000011604 */
[----:B------:R-:W-:Y:S02]  /*7c20*/  SHF.R.U32.HI R252, RZ, 0x18, R4 ;  /* 0x00000018fffc7819 */ /* 0x000fe40000011604 */
[----:B------:R-:W1:Y:S01]  /*7c30*/  LDSM.16.MT88.4 R4, [R206+0x16800] ;  /* 0x01680000ce04783b */ /* 0x000e620000004200 */
[----:B------:R-:W-:Y:S02]  /*7c40*/  LOP3.LUT R241, R244, 0xff, RZ, 0xc0, !PT ;  /* 0x000000fff4f17812 */ /* 0x000fe400078ec0ff */
[--C-:B------:R-:W-:Y:S02]  /*7c50*/  SHF.R.U32.HI R19, RZ, 0x10, R18.reuse ;  /* 0x00000010ff137819 */ /* 0x100fe40000011612 */
[----:B------:R-:W-:Y:S02]  /*7c60*/  LOP3.LUT R240, R18, 0xff, RZ, 0xc0, !PT ;  /* 0x000000ff12f07812 */ /* 0x000fe400078ec0ff */
[----:B------:R-:W-:Y:S02]  /*7c70*/  SHF.R.U32.HI R18, RZ, 0x18, R18 ;  /* 0x00000018ff127819 */ /* 0x000fe40000011612 */
[----:B------:R-:W-:-:S02]  /*7c80*/  LOP3.LUT R19, R19, 0xff, RZ, 0xc0, !PT ;  /* 0x000000ff13137812 */ /* 0x000fc400078ec0ff */
[----:B------:R-:W-:Y:S02]  /*7c90*/  LOP3.LUT R246, R116, 0xff, RZ, 0xc0, !PT ;  /* 0x000000ff74f67812 */ /* 0x000fe400078ec0ff */
[----:B------:R-:W-:Y:S02]  /*7ca0*/  PRMT R18, R19, 0x5410, R18 ;  /* 0x0000541013127816 */ /* 0x000fe40000000012 */
[----:B------:R-:W-:Y:S02]  /*7cb0*/  SHF.R.U32.HI R117, RZ, 0x8, R117 ;  /* 0x00000008ff757819 */ /* 0x000fe40000011675 */
[----:B------:R-:W-:Y:S02]  /*7cc0*/  SHF.R.U32.HI R235, RZ, 0x8, R235 ;  /* 0x00000008ffeb7819 */ /* 0x000fe400000116eb */
[----:B------:R-:W-:Y:S02]  /*7cd0*/  PRMT R240, R240, 0x5410, R117 ;  /* 0x00005410f0f07816 */ /* 0x000fe40000000075 */
[----:B------:R-:W-:Y:S01]  /*7ce0*/  PRMT R242, R242, 0x5410, R235 ;  /* 0x00005410f2f27816 */ /* 0x000fe200000000eb */
[C---:B-1----:R-:W-:Y:S07]  /*7cf0*/  HMMA.16816.F32 R108, R8.reuse, R4, R108 ;  /* 0x00000004086c723c */ /* 0x042fee000000186c */
[----:B------:R-:W-:Y:S01]  /*7d00*/  LOP3.LUT R4, R244, 0xffff, RZ, 0xc0, !PT ;  /* 0x0000fffff4047812 */ /* 0x000fe200078ec0ff */
[----:B------:R-:W-:Y:S01]  /*7d10*/  HMMA.16816.F32 R112, R8, R6, R112 ;  /* 0x000000060870723c */ /* 0x000fe20000001870 */
[----:B------:R-:W-:Y:S01]  /*7d20*/  LOP3.LUT R5, R238, 0xff, RZ, 0xc0, !PT ;  /* 0x000000ffee057812 */ /* 0x000fe200078ec0ff */
[----:B------:R-:W-:Y:S01]  /*7d30*/  FFMA.FTZ R238, R20, c[0x0][0x23c], -R127 ;  /* 0x00008f0014ee7a23 */ /* 0x000fe2000001087f */
[----:B------:R-:W-:-:S02]  /*7d40*/  SHF.R.U32.HI R4, RZ, 0x8, R4 ;  /* 0x00000008ff047819 */ /* 0x000fc40000011604 */
[----:B------:R-:W-:Y:S02]  /*7d50*/  PRMT R252, R5, 0x5410, R252 ;  /* 0x0000541005fc7816 */ /* 0x000fe400000000fc */
[----:B------:R-:W-:Y:S01]  /*7d60*/  PRMT R241, R241, 0x5410, R4 ;  /* 0x00005410f1f17816 */ /* 0x000fe20000000004 */
[----:B------:R-:W-:Y:S01]  /*7d70*/  FADD.FTZ R6, R121, R120 ;  /* 0x0000007879067221 */ /* 0x000fe20000010000 */
[----:B------:R-:W-:Y:S01]  /*7d80*/  LOP3.LUT R4, R116, 0xffff, RZ, 0xc0, !PT ;  /* 0x0000ffff74047812 */ /* 0x000fe200078ec0ff */
[----:B------:R-:W-:Y:S01]  /*7d90*/  MUFU.EX2 R238, R238 ;  /* 0x000000ee00ee7308 */ /* 0x000fe20000000800 */
[----:B------:R-:W-:Y:S01]  /*7da0*/  SHF.R.U32.HI R5, RZ, 0x10, R244 ;  /* 0x00000010ff057819 */ /* 0x000fe200000116f4 */
[----:B------:R-:W-:Y:S01]  /*7db0*/  FADD.FTZ R119, R119, R6 ;  /* 0x0000000677777221 */ /* 0x000fe20000010000 */
[----:B------:R-:W-:Y:S01]  /*7dc0*/  SHF.R.U32.HI R7, RZ, 0x8, R4 ;  /* 0x00000008ff077819 */ /* 0x000fe20000011604 */
[----:B------:R-:W-:Y:S01]  /*7dd0*/  FADD.FTZ R4, R123, R122 ;  /* 0x0000007a7b047221 */ /* 0x000fe20000010000 */
[----:B------:R-:W-:Y:S01]  /*7de0*/  SHF.R.U32.HI R244, RZ, 0x18, R244 ;  /* 0x00000018fff47819 */ /* 0x000fe200000116f4 */
[----:B------:R-:W1:Y:S01]  /*7df0*/  LDSM.16.MT88.4 R120, [R205+0x16000] ;  /* 0x01600000cd78783b */ /* 0x000e620000004200 */
[----:B------:R-:W-:Y:S01]  /*7e00*/  LOP3.LUT R5, R5, 0xff, RZ, 0xc0, !PT ;  /* 0x000000ff05057812 */ /* 0x000fe200078ec0ff */
[----:B------:R-:W-:Y:S01]  /*7e10*/  FADD.FTZ R233, R233, R4 ;  /* 0x00000004e9e97221 */ /* 0x000fe20000010000 */
[----:B------:R-:W-:Y:S01]  /*7e20*/  PRMT R246, R246, 0x5410, R7 ;  /* 0x00005410f6f67816 */ /* 0x000fe20000000007 */
[----:B------:R-:W-:Y:S01]  /*7e30*/  FADD.FTZ R231, R118, R119 ;  /* 0x0000007776e77221 */ /* 0x000fe20000010000 */
[----:B------:R-:W-:Y:S01]  /*7e40*/  PRMT R19, R5, 0x5410, R244 ;  /* 0x0000541005137816 */ /* 0x000fe200000000f4 */
[----:B------:R-:W-:Y:S01]  /*7e50*/  FADD.FTZ R126, R126, R233 ;  /* 0x000000e97e7e7221 */ /* 0x000fe20000010000 */
[--C-:B------:R-:W-:Y:S01]  /*7e60*/  SHF.R.U32.HI R5, RZ, 0x10, R116.reuse ;  /* 0x00000010ff057819 */ /* 0x100fe20000011674 */
[----:B------:R-:W-:Y:S01]  /*7e70*/  FFMA.FTZ R233, R22, c[0x0][0x23c], -R127 ;  /* 0x00008f0016e97a23 */ /* 0x000fe2000001087f */
[----:B------:R-:W-:Y:S01]  /*7e80*/  SHF.R.U32.HI R244, RZ, 0x18, R116 ;  /* 0x00000018fff47819 */ /* 0x000fe20000011674 */
[----:B------:R-:W-:Y:S01]  /*7e90*/  FADD.FTZ R234, R124, R231 ;  /* 0x000000e77cea7221 */ /* 0x000fe20000010000 */
[----:B------:R-:W-:Y:S01]  /*7ea0*/  LOP3.LUT R5, R5, 0xff, RZ, 0xc0, !PT ;  /* 0x000000ff05057812 */ /* 0x000fe200078ec0ff */
[----:B------:R-:W-:Y:S01]  /*7eb0*/  FADD.FTZ R235, R125, R126 ;  /* 0x0000007e7deb7221 */ /* 0x000fe20000010000 */
[----:B------:R-:W-:Y:S01]  /*7ec0*/  MUFU.EX2 R231, R245 ;  /* 0x000000f500e77308 */ /* 0x000fe20000000800 */
[--C-:B------:R-:W-:Y:S01]  /*7ed0*/  HSET2.LE.AND R252, R252, R239.reuse, PT ;  /* 0x000000effcfc7233 */ /* 0x100fe20003803000 */
[----:B------:R-:W-:Y:S01]  /*7ee0*/  PRMT R244, R5, 0x5410, R244 ;  /* 0x0000541005f47816 */ /* 0x000fe200000000f4 */
[--C-:B------:R-:W-:Y:S01]  /*7ef0*/  HSET2.LE.AND R241, R241, R239.reuse, PT ;  /* 0x000000eff1f17233 */ /* 0x100fe20003803000 */
[----:B------:R-:W3:Y:S01]  /*7f00*/  LDSM.16.MT88.4 R4, [R205+0x16800] ;  /* 0x01680000cd04783b */ /* 0x000ee20000004200 */
[----:B------:R-:W-:Y:S01]  /*7f10*/  FADD.FTZ R228, R228, R235 ;  /* 0x000000ebe4e47221 */ /* 0x000fe20000010000 */
[----:B------:R-:W-:Y:S01]  /*7f20*/  LOP3.LUT R15, R252, R15, RZ, 0xc0, !PT ;  /* 0x0000000ffc0f7212 */ /* 0x000fe200078ec0ff */
[----:B------:R-:W-:Y:S01]  /*7f30*/  HSET2.LE.AND R244, R244, R239, PT ;  /* 0x000000eff4f47233 */ /* 0x000fe20003803000 */
[----:B------:R-:W4:Y:S01]  /*7f40*/  MUFU.EX2 R233, R233 ;  /* 0x000000e900e97308 */ /* 0x000f220000000800 */
[----:B------:R-:W-:Y:S01]  /*7f50*/  LOP3.LUT R12, R241, R12, RZ, 0xc0, !PT ;  /* 0x0000000cf10c7212 */ /* 0x000fe200078ec0ff */
[----:B------:R-:W-:-:S02]  /*7f60*/  FADD.FTZ R219, R219, R234 ;  /* 0x000000eadbdb7221 */ /* 0x000fc40000010000 */
[----:B------:R-:W-:Y:S02]  /*7f70*/  FADD.FTZ R227, R227, R228 ;  /* 0x000000e4e3e37221 */ /* 0x000fe40000010000 */
[----:B------:R-:W-:Y:S02]  /*7f80*/  FADD.FTZ R230, R230, R219 ;  /* 0x000000dbe6e67221 */ /* 0x000fe40000010000 */
[----:B------:R-:W-:Y:S02]  /*7f90*/  FADD.FTZ R227, R232, R227 ;  /* 0x000000e3e8e37221 */ /* 0x000fe40000010000 */
[----:B------:R-:W-:Y:S02]  /*7fa0*/  FADD.FTZ R229, R229, R230 ;  /* 0x000000e6e5e57221 */ /* 0x000fe40000010000 */
[----:B------:R-:W-:Y:S02]  /*7fb0*/  FADD.FTZ R220, R220, R227 ;  /* 0x000000e3dcdc7221 */ /* 0x000fe40000010000 */
[----:B------:R-:W-:Y:S01]  /*7fc0*/  FADD.FTZ R186, R186, R229 ;  /* 0x000000e5baba7221 */ /* 0x000fe20000010000 */
[----:B----4-:R-:W-:Y:S01]  /*7fd0*/  F2FP.PACK_AB R237, R238, R233 ;  /* 0x000000e9eeed723e */ /* 0x010fe200000000ff */
[----:B------:R-:W-:Y:S01]  /*7fe0*/  FADD.FTZ R217, R217, R220 ;  /* 0x000000dcd9d97221 */ /* 0x000fe20000010000 */
[----:B-1----:R-:W-:Y:S02]  /*7ff0*/  HMMA.16816.F32 R116, R128, R120, RZ ;  /* 0x000000788074723c */ /* 0x002fe400000018ff */
[----:B------:R-:W-:Y:S01]  /*8000*/  PRMT R236, R237, 0x7632, R236 ;  /* 0x00007632edec7816 */ /* 0x000fe200000000ec */
[----:B------:R-:W-:Y:S01]  /*8010*/  FADD.FTZ R185, R185, R186 ;  /* 0x000000bab9b97221 */ /* 0x000fe20000010000 */
[----:B------:R-:W-:Y:S01]  /*8020*/  @!P4 HADD2 R22, -R237.H0_H0, -RZ.H0_H0 ;  /* 0xa00000ffed16c230 */ /* 0x000fe20000000900 */
[----:B------:R-:W-:-:S02]  /*8030*/  FADD.FTZ R218, R218, R217 ;  /* 0x000000d9dada7221 */ /* 0x000fc40000010000 */
[----:B------:R-:W-:Y:S01]  /*8040*/  FADD.FTZ R184, R184, R185 ;  /* 0x000000b9b8b87221 */ /* 0x000fe20000010000 */
[----:B------:R-:W-:Y:S01]  /*8050*/  @!P3 HADD2 R21, -R236.H0_H0, -RZ.H0_H0 ;  /* 0xa00000ffec15b230 */ /* 0x000fe20000000900 */
[----:B------:R-:W-:Y:S01]  /*8060*/  HMMA.16816.F32 R120, R128, R122, RZ ;  /* 0x0000007a8078723c */ /* 0x000fe200000018ff */
[----:B------:R-:W-:Y:S02]  /*8070*/  FADD.FTZ R215, R215, R218 ;  /* 0x000000dad7d77221 */ /* 0x000fe40000010000 */
[----:B------:R-:W-:Y:S02]  /*8080*/  FADD.FTZ R183, R183, R184 ;  /* 0x000000b8b7b77221 */ /* 0x000fe40000010000 */
[----:B------:R-:W-:Y:S02]  /*8090*/  FADD.FTZ R216, R216, R215 ;  /* 0x000000d7d8d87221 */ /* 0x000fe40000010000 */
[----:B------:R-:W-:Y:S02]  /*80a0*/  FADD.FTZ R182, R182, R183 ;  /* 0x000000b7b6b67221 */ /* 0x000fe40000010000 */
[----:B------:R-:W-:-:S02]  /*80b0*/  FADD.FTZ R216, R187, R216 ;  /* 0x000000d8bbd87221 */ /* 0x000fc40000010000 */
[----:B------:R-:W-:Y:S02]  /*80c0*/  FADD.FTZ R182, R181, R182 ;  /* 0x000000b6b5b67221 */ /* 0x000fe40000010000 */
[----:B------:R-:W-:Y:S02]  /*80d0*/  FADD.FTZ R233, R233, R216 ;  /* 0x000000d8e9e97221 */ /* 0x000fe40000010000 */
[C---:B---3--:R-:W-:Y:S09]  /*80e0*/  HMMA.16816.F32 R116, R8.reuse, R4, R116 ;  /* 0x000000040874723c */ /* 0x048ff20000001874 */
[----:B------:R-:W-:Y:S01]  /*80f0*/  HMMA.16816.F32 R120, R8, R6, R120 ;  /* 0x000000060878723c */ /* 0x000fe20000001878 */
[----:B------:R-:W1:Y:S07]  /*8100*/  LDSM.16.MT88.4 R4, [R204+0x16000] ;  /* 0x01600000cc04783b */ /* 0x000e6e0000004200 */
[C---:B-1----:R-:W-:Y:S07]  /*8110*/  HMMA.16816.F32 R124, R128.reuse, R4, RZ ;  /* 0x00000004807c723c */ /* 0x042fee00000018ff */
[--C-:B------:R-:W-:Y:S01]  /*8120*/  HSET2.LE.AND R5, R242, R239.reuse, PT ;  /* 0x000000eff2057233 */ /* 0x100fe20003803000 */
[----:B------:R-:W-:Y:S01]  /*8130*/  HMMA.16816.F32 R128, R128, R6, RZ ;  /* 0x000000068080723c */ /* 0x000fe200000018ff */
[----:B------:R-:W1:Y:S01]  /*8140*/  MUFU.EX2 R242, R243 ;  /* 0x000000f300f27308 */ /* 0x000e620000000800 */
[----:B------:R-:W-:-:S02]  /*8150*/  HSET2.LE.AND R4, R19, R239, PT ;  /* 0x000000ef13047233 */ /* 0x000fc40003803000 */
[--C-:B------:R-:W-:Y:S01]  /*8160*/  HSET2.LE.AND R19, R246, R239.reuse, PT ;  /* 0x000000eff6137233 */ /* 0x100fe20003803000 */
[----:B------:R-:W-:Y:S02]  /*8170*/  LOP3.LUT R14, R5, R14, RZ, 0xc0, !PT ;  /* 0x0000000e050e7212 */ /* 0x000fe400078ec0ff */
[--C-:B------:R-:W-:Y:S01]  /*8180*/  HSET2.LE.AND R6, R240, R239.reuse, PT ;  /* 0x000000eff0067233 */ /* 0x100fe20003803000 */
[----:B------:R-:W-:Y:S01]  /*8190*/  LOP3.LUT R13, R4, R13, RZ, 0xc0, !PT ;  /* 0x0000000d040d7212 */ /* 0x000fe200078ec0ff */
[----:B------:R-:W-:Y:S01]  /*81a0*/  HSET2.LE.AND R7, R18, R239, PT ;  /* 0x000000ef12077233 */ /* 0x000fe20003803000 */
[----:B------:R-:W-:Y:S02]  /*81b0*/  LOP3.LUT R4, R19, R16, RZ, 0xc0, !PT ;  /* 0x0000001013047212 */ /* 0x000fe400078ec0ff */
[----:B------:R-:W-:Y:S02]  /*81c0*/  LOP3.LUT R5, R244, R17, RZ, 0xc0, !PT ;  /* 0x00000011f4057212 */ /* 0x000fe400078ec0ff */
[----:B------:R-:W-:-:S02]  /*81d0*/  PRMT R17, R237, 0x5410, R236 ;  /* 0x00005410ed117816 */ /* 0x000fc400000000ec */
[----:B------:R-:W-:Y:S02]  /*81e0*/  @!P4 PRMT R237, R22, 0x5410, RZ ;  /* 0x0000541016edc816 */ /* 0x000fe400000000ff */
[----:B-1----:R-:W-:Y:S01]  /*81f0*/  F2FP.PACK_AB R240, R242, R231 ;  /* 0x000000e7f2f0723e */ /* 0x002fe200000000ff */
[----:B------:R-:W-:Y:S01]  /*8200*/  FADD.FTZ R231, R231, R182 ;  /* 0x000000b6e7e77221 */ /* 0x000fe20000010000 */
[----:B------:R-:W-:Y:S02]  /*8210*/  LOP3.LUT R6, R6, R17, RZ, 0xc0, !PT ;  /* 0x0000001106067212 */ /* 0x000fe400078ec0ff */
[C---:B------:R-:W-:Y:S01]  /*8220*/  PRMT R239, R240.reuse, 0x7632, R239 ;  /* 0x00007632f0ef7816 */ /* 0x040fe200000000ef */
[----:B------:R-:W-:Y:S01]  /*8230*/  @!P2 HADD2 R20, -R240.H0_H0, -RZ.H0_H0 ;  /* 0xa00000fff014a230 */ /* 0x000fe20000000900 */
[----:B------:R-:W-:Y:S02]  /*8240*/  @!P3 PRMT R236, R21, 0x5410, RZ ;  /* 0x0000541015ecb816 */ /* 0x000fe400000000ff */
[----:B------:R-:W-:Y:S01]  /*8250*/  PRMT R16, R240, 0x5410, R239 ;  /* 0x00005410f0107816 */ /* 0x000fe200000000ef */
[----:B------:R-:W-:Y:S01]  /*8260*/  @!P1 HADD2 R3, -R239.H0_H0, -RZ.H0_H0 ;  /* 0xa00000ffef039230 */ /* 0x000fe20000000900 */
[----:B------:R-:W-:-:S02]  /*8270*/  @!P2 PRMT R240, R20, 0x5410, RZ ;  /* 0x0000541014f0a816 */ /* 0x000fc400000000ff */
[----:B------:R-:W-:Y:S02]  /*8280*/  LOP3.LUT R7, R7, R16, RZ, 0xc0, !PT ;  /* 0x0000001007077212 */ /* 0x000fe400078ec0ff */
[----:B------:R-:W1:Y:S01]  /*8290*/  LDSM.16.MT88.4 R16, [R204+0x16800] ;  /* 0x01680000cc10783b */ /* 0x000e620000004200 */
[----:B------:R-:W-:Y:S01]  /*82a0*/  @!P1 PRMT R239, R3, 0x5410, RZ ;  /* 0x0000541003ef9816 */ /* 0x000fe200000000ff */
[----:B------:R-:W-:-:S05]  /*82b0*/  FADD.FTZ R3, R238, R233 ;  /* 0x000000e9ee037221 */ /* 0x000fca0000010000 */
[----:B------:R-:W-:Y:S01]  /*82c0*/  STL [R1+0x38], R3 ;  /* 0x0000380301007387 */ /* 0x000fe20000100800 */
[C---:B-1----:R-:W-:Y:S08]  /*82d0*/  HMMA.16816.F32 R124, R8.reuse, R16, R124 ;  /* 0x00000010087c723c */ /* 0x042ff0000000187c */
[----:B------:R-:W-:Y:S01]  /*82e0*/  HMMA.16816.F32 R128, R8, R18, R128 ;  /* 0x000000120880723c */ /* 0x000fe20000001880 */
[----:B------:R-:W1:Y:S04]  /*82f0*/  LDSM.16.MT88.4 R8, [R208+0x11000] ;  /* 0x01100000d008783b */ /* 0x000e680000004200 */
[----:B------:R-:W3:Y:S03]  /*8300*/  LDSM.16.MT88.4 R16, [R206+0x11000] ;  /* 0x01100000ce10783b */ /* 0x000ee60000004200 */
[C---:B-1----:R-:W-:Y:S08]  /*8310*/  HMMA.16816.F32 R132, R12.reuse, R8, R132 ;  /* 0x000000080c84723c */ /* 0x042ff00000001884 */
[C---:B------:R-:W-:Y:S01]  /*8320*/  HMMA.16816.F32 R136, R12.reuse, R10, R136 ;  /* 0x0000000a0c88723c */ /* 0x040fe20000001888 */
[----:B------:R-:W1:Y:S07]  /*8330*/  LDSM.16.MT88.4 R8, [R205+0x11000] ;  /* 0x01100000cd08783b */ /* 0x000e6e0000004200 */
        /* <DEDUP_REMOVED lines=43> */
[----:B------:R-:W-:Y:S01]  /*85f0*/  HMMA.16816.F32 R128, R12, R18, R128 ;  /* 0x000000120c80723c */ /* 0x000fe20000001880 */
[----:B------:R-:W3:Y:S04]  /*8600*/  LDSM.16.MT88.4 R12, [R205+0x11800] ;  /* 0x01180000cd0c783b */ /* 0x000ee80000004200 */
[----:B------:R-:W4:Y:S03]  /*8610*/  LDSM.16.MT88.4 R16, [R206+0x11800] ;  /* 0x01180000ce10783b */ /* 0x000f260000004200 */
        /* <DEDUP_REMOVED lines=40> */
[C---:B------:R-:W-:Y:S08]  /*88a0*/  HMMA.16816.F32 R120, R4.reuse, R14, R120 ;  /* 0x0000000e0478723c */ /* 0x040ff00000001878 */
[C---:B----4-:R-:W-:Y:S08]  /*88b0*/  HMMA.16816.F32 R108, R4.reuse, R16, R108 ;  /* 0x00000010046c723c */ /* 0x050ff0000000186c */
        /* <DEDUP_REMOVED lines=42> */
[----:B------:R-:W3:Y:S01]  /*8b60*/  LDL.64 R244, [R1+0x18] ;  /* 0x0000180001f47983 */ /* 0x000ee20000100a00 */
[----:B------:R-:W-:Y:S01]  /*8b70*/  USHF.R.S32.HI UR9, URZ, 0x1f, UR8 ;  /* 0x0000001f3f097899 */ /* 0x000fe20008011408 */
[----:B--2---:R-:W-:Y:S01]  /*8b80*/  IMAD.U32 R4, RZ, RZ, UR8 ;  /* 0x00000008ff047e24 */ /* 0x004fe2000f8e00ff */
[----:B------:R-:W-:Y:S01]  /*8b90*/  ULDC.64 UR18, c[0x0][0x1b0] ;  /* 0x00006c0000127ab9 */ /* 0x000fe20000000a00 */
[----:B------:R-:W1:Y:S01]  /*8ba0*/  S2R R3, SR_TID.X ;  /* 0x0000000000037919 */ /* 0x000e620000002100 */
[----:B------:R-:W-:Y:S01]  /*8bb0*/  ULDC.64 UR6, c[0x0][0x1b8] ;  /* 0x00006e0000067ab9 */ /* 0x000fe20000000a00 */
[----:B------:R-:W-:Y:S01]  /*8bc0*/  IMAD.U32 R5, RZ, RZ, UR15 ;  /* 0x0000000fff057e24 */ /* 0x000fe2000f8e00ff */
[----:B------:R-:W-:Y:S01]  /*8bd0*/  UIMAD UR18, UR9, UR18, URZ ;  /* 0x00000012091272a4 */ /* 0x000fe2000f8e023f */
[----:B------:R-:W-:Y:S01]  /*8be0*/  IMAD.WIDE.U32 R12, R25, -0x326172a9, RZ ;  /* 0xcd9e8d57190c7825 */ /* 0x000fe200078e00ff */
[----:B------:R-:W-:Y:S01]  /*8bf0*/  UIMAD UR6, UR9, UR6, URZ ;  /* 0x00000006090672a4 */ /* 0x000fe2000f8e023f */
[----:B------:R-:W2:Y:S01]  /*8c00*/  LDC.U8 R252, c[0x0][0x2d8] ;  /* 0x0000b600fffc7b82 */ /* 0x000ea20000000000 */
[----:B------:R-:W-:Y:S01]  /*8c10*/  UIMAD UR19, UR8, UR19, UR18 ;  /* 0x00000013081372a4 */ /* 0x000fe2000f8e0212 */
[----:B------:R-:W-:Y:S01]  /*8c20*/  IMAD.WIDE.U32 R14, R23, -0x2daee0ad, RZ ;  /* 0xd2511f53170e7825 */ /* 0x000fe200078e00ff */
[----:B------:R-:W-:Y:S01]  /*8c30*/  UIMAD UR17, UR8, UR7, UR6 ;  /* 0x00000007081172a4 */ /* 0x000fe2000f8e0206 */
[----:B------:R-:W-:Y:S01]  /*8c40*/  LOP3.LUT R24, R13, R24, RZ, 0x3c, !PT ;  /* 0x000000180d187212 */ /* 0x000fe200078e3cff */
[----:B------:R-:W-:Y:S01]  /*8c50*/  UIADD3 UR9, UR15, 0x3f, URZ ;  /* 0x0000003f0f097890 */ /* 0x000fe2000fffe03f */
[----:B------:R-:W-:Y:S01]  /*8c60*/  IMAD.MOV.U32 R165, RZ, RZ, R0 ;  /* 0x000000ffffa57224 */ /* 0x000fe200078e0000 */
[----:B------:R-:W-:Y:S01]  /*8c70*/  ISETP.GE.AND P3, PT, R251, c[0x0][0x220], PT ;  /* 0x00008800fb007a0c */ /* 0x000fe20003f66270 */
[----:B------:R-:W-:-:S02]  /*8c80*/  ULDC.64 UR6, c[0x0][0x1a0] ;  /* 0x0000680000067ab9 */ /* 0x000fc40000000a00 */
[----:B------:R-:W-:Y:S01]  /*8c90*/  USHF.L.U64.HI UR15, UR6, 0x4, UR7 ;  /* 0x00000004060f7899 */ /* 0x000fe20008010207 */
[----:B-1----:R-:W-:-:S05]  /*8ca0*/  LOP3.LUT R3, R3, 0x3, RZ, 0xc0, !PT ;  /* 0x0000000303037812 */ /* 0x002fca00078ec0ff */
[----:B------:R-:W-:Y:S01]  /*8cb0*/  IMAD R28, R3, -0x2, R28 ;  /* 0xfffffffe031c7824 */ /* 0x000fe200078e021c */
[----:B--2---:R-:W-:Y:S01]  /*8cc0*/  PRMT R0, R252, 0x7054, R252 ;  /* 0x00007054fc007816 */ /* 0x004fe200000000fc */
[----:B------:R-:W-:Y:S01]  /*8cd0*/  IMAD.U32 R3, RZ, RZ, UR8 ;  /* 0x00000008ff037e24 */ /* 0x000fe2000f8e00ff */
[----:B------:R-:W-:-:S04]  /*8ce0*/  USHF.R.S32.HI UR8, URZ, 0x1f, UR9 ;  /* 0x0000001f3f087899 */ /* 0x000fc80008011409 */
[----:B------:R-:W-:-:S04]  /*8cf0*/  ULEA.HI UR8, UR8, UR9, URZ, 0x6 ;  /* 0x0000000908087291 */ /* 0x000fc8000f8f303f */
[----:B------:R-:W-:Y:S01]  /*8d00*/  USHF.R.S32.HI UR8, URZ, 0x6, UR8 ;  /* 0x000000063f087899 */ /* 0x000fe20008011408 */
[--C-:B---3--:R-:W-:Y:S01]  /*8d10*/  SHF.R.S32.HI R11, RZ, 0x1f, R244.reuse ;  /* 0x0000001fff0b7819 */ /* 0x108fe200000114f4 */
[----:B------:R-:W-:Y:S01]  /*8d20*/  IMAD.MOV.U32 R10, RZ, RZ, R244 ;  /* 0x000000ffff0a7224 */ /* 0x000fe200078e00f4 */
[----:B------:R-:W-:-:S03]  /*8d30*/  ISETP.GE.AND P4, PT, R244, c[0x0][0x220], PT ;  /* 0x00008800f4007a0c */ /* 0x000fc60003f86270 */
[----:B------:R-:W-:-:S04]  /*8d40*/  IMAD.WIDE.U32 R6, R4, c[0x0][0x1b0], R10 ;  /* 0x00006c0004067a25 */ /* 0x000fc800078e000a */
[----:B------:R-:W-:Y:S01]  /*8d50*/  IMAD.WIDE.U32 R10, R3, c[0x0][0x1b8], R10 ;  /* 0x00006e00030a7a25 */ /* 0x000fe200078e000a */
[----:B------:R-:W-:Y:S02]  /*8d60*/  IADD3 R3, R5, -UR16, R28 ;  /* 0x8000001005037c10 */ /* 0x000fe4000fffe01c */
[----:B------:R-:W-:Y:S01]  /*8d70*/  IADD3 R6, P1, R6, UR12, RZ ;  /* 0x0000000c06067c10 */ /* 0x000fe2000ff3e0ff */
[----:B------:R-:W-:Y:S01]  /*8d80*/  IMAD.U32 R5, RZ, RZ, UR19 ;  /* 0x00000013ff057e24 */ /* 0x000fe2000f8e00ff */
[----:B------:R-:W-:Y:S01]  /*8d90*/  IADD3 R4, P0, R10, UR26, RZ ;  /* 0x0000001a0a047c10 */ /* 0x000fe2000ff1e0ff */
[----:B------:R1:W-:Y:S01]  /*8da0*/  STL [R1+0x30], R3 ;  /* 0x0000300301007387 */ /* 0x0003e20000100800 */
[----:B------:R-:W-:Y:S01]  /*8db0*/  LEA R10, P2, R6, c[0x0][0x168], 0x1 ;  /* 0x00005a00060a7a11 */ /* 0x000fe200078408ff */
[----:B------:R-:W-:Y:S01]  /*8dc0*/  UIADD3 UR12, UR8, -0x2, URZ ;  /* 0xfffffffe080c7890 */ /* 0x000fe2000fffe03f */
[----:B------:R-:W-:Y:S01]  /*8dd0*/  IADD3.X R5, R5, UR10, R7, P1, !PT ;  /* 0x0000000a05057c10 */ /* 0x000fe20008ffe407 */
[----:B------:R-:W-:Y:S01]  /*8de0*/  USHF.L.U32 UR10, UR6, 0x4, URZ ;  /* 0x00000004060a7899 */ /* 0x000fe2000800063f */
[----:B------:R-:W-:Y:S01]  /*8df0*/  LEA R7, P1, R4, c[0x0][0x170], 0x1 ;  /* 0x00005c0004077a11 */ /* 0x000fe200078208ff */
[----:B------:R2:W-:Y:S01]  /*8e00*/  STL [R1+0x2c], R10 ;  /* 0x00002c0a01007387 */ /* 0x0005e20000100800 */
[----:B------:R-:W-:Y:S01]  /*8e10*/  LEA.HI.X R6, R6, c[0x0][0x16c], R5, 0x1, P2 ;  /* 0x00005b0006067a11 */ /* 0x000fe200010f0c05 */
[----:B------:R-:W-:Y:S01]  /*8e20*/  UMOV UR19, URZ ;  /* 0x0000003f00137c82 */ /* 0x000fe20008000000 */
[----:B------:R-:W-:Y:S01]  /*8e30*/  ISETP.GE.AND P2, PT, R250, c[0x0][0x220], PT ;  /* 0x00008800fa007a0c */ /* 0x000fe20003f46270 */
[----:B------:R-:W-:Y:S04]  /*8e40*/  STL [R1+0x24], R7 ;  /* 0x0000240701007387 */ /* 0x000fe80000100800 */
[----:B------:R3:W-:Y:S01]  /*8e50*/  STL [R1+0x28], R6 ;  /* 0x0000280601007387 */ /* 0x0007e20000100800 */
[----:B-1----:R-:W-:Y:S01]  /*8e60*/  IMAD.U32 R3, RZ, RZ, UR17 ;  /* 0x00000011ff037e24 */ /* 0x002fe2000f8e00ff */
[----:B------:R-:W-:-:S04]  /*8e70*/  UIADD3 UR17, UR8, -0x3, URZ ;  /* 0xfffffffd08117890 */ /* 0x000fc8000fffe03f */
[----:B------:R-:W-:Y:S02]  /*8e80*/  IADD3.X R3, R3, UR24, R11, P0, !PT ;  /* 0x0000001803037c10 */ /* 0x000fe400087fe40b */
[----:B------:R-:W-:Y:S02]  /*8e90*/  IADD3 R164, P0, R8, -0x80, RZ ;  /* 0xffffff8008a47810 */ /* 0x000fe40007f1e0ff */
[----:B------:R-:W-:Y:S01]  /*8ea0*/  LEA.HI.X R5, R4, c[0x0][0x174], R3, 0x1, P1 ;  /* 0x00005d0004057a11 */ /* 0x000fe200008f0c03 */
[----:B-----5:R-:W-:Y:S01]  /*8eb0*/  IMAD.MOV.U32 R4, RZ, RZ, R26 ;  /* 0x000000ffff047224 */ /* 0x020fe200078e001a */
[----:B------:R-:W-:Y:S01]  /*8ec0*/  IADD3.X R167, R9, -0x1, RZ, P0, !PT ;  /* 0xffffffff09a77810 */ /* 0x000fe200007fe4ff */
[----:B------:R-:W-:Y:S01]  /*8ed0*/  IMAD.MOV.U32 R3, RZ, RZ, R2 ;  /* 0x000000ffff037224 */ /* 0x000fe200078e0002 */
[C---:B--2---:R-:W-:Y:S01]  /*8ee0*/  IADD3 R10, P6, R26.reuse, 0x10, RZ ;  /* 0x000000101a0a7810 */ /* 0x044fe20007fde0ff */
[----:B------:R1:W-:Y:S01]  /*8ef0*/  STL [R1+0x20], R5 ;  /* 0x0000200501007387 */ /* 0x0003e20000100800 */
[----:B---3--:R-:W-:-:S02]  /*8f00*/  IADD3 R6, P0, R26, 0x30, RZ ;  /* 0x000000301a067810 */ /* 0x008fc40007f1e0ff */
[----:B------:R-:W-:Y:S01]  /*8f10*/  IADD3 R8, P5, R26, 0x20, RZ ;  /* 0x000000201a087810 */ /* 0x000fe20007fbe0ff */
[----:B------:R-:W-:Y:S01]  /*8f20*/  STL.64 [R1+0x48], R12 ;  /* 0x0000480c01007387 */ /* 0x000fe20000100a00 */
[----:B------:R-:W-:-:S03]  /*8f30*/  ISETP.GE.AND P1, PT, R249, c[0x0][0x220], PT ;  /* 0x00008800f9007a0c */ /* 0x000fc60003f26270 */
[----:B------:R-:W-:Y:S01]  /*8f40*/  STL.64 [R1+0x50], R14 ;  /* 0x0000500e01007387 */ /* 0x000fe20000100a00 */
[----:B-1----:R-:W-:-:S05]  /*8f50*/  SHF.R.S32.HI R5, RZ, 0x1f, R26 ;  /* 0x0000001fff057819 */ /* 0x002fca000001141a */
        /* <DEDUP_REMOVED lines=10> */
.L_x_885:
        /* <DEDUP_REMOVED lines=110> */
.L_x_883:
        /* <DEDUP_REMOVED lines=185> */
[----:B------:R-:W-:Y:S02]  /*a270*/  IMAD.MOV.U32 R187, RZ, RZ, R37 ;  /* 0x000000ffffbb7224 */ /* 0x000fe400078e0025 */
[----:B------:R4:W5:Y:S01]  /*a280*/  LDL.LU.64 R36, [R1+0x80] ;  /* 0x0000800001247983 */ /* 0x0009620000300a00 */
        /* <DEDUP_REMOVED lines=194> */
[----:B------:R-:W-:Y:S01]  /*aeb0*/  IMAD.MOV.U32 R173, RZ, RZ, R179 ;  /* 0x000000ffffad7224 */ /* 0x000fe200078e00b3 */
[----:B------:R-:W-:Y:S01]  /*aec0*/  MOV R172, R178 ;  /* 0x000000b200ac7202 */ /* 0x000fe20000000f00 */
[----:B------:R-:W-:Y:S03]  /*aed0*/  HMMA.16816.F32 R32, R168, R174, R32 ;  /* 0x000000aea820723c */ /* 0x000fe60000001820 */
[C---:B------:R-:W-:Y:S04]  /*aee0*/  LEA R178, P5, R0.reuse, R182, 0x6 ;  /* 0x000000b600b27211 */ /* 0x040fe800078a30ff */
[----:B------:R-:W-:Y:S01]  /*aef0*/  IMAD.MOV.U32 R174, RZ, RZ, R186 ;  /* 0x000000ffffae7224 */ /* 0x000fe200078e00ba */
[----:B------:R-:W-:Y:S01]  /*af00*/  LEA.HI.X.SX32 R179, R0, R183, 0x6, P5 ;  /* 0x000000b700b37211 */ /* 0x000fe200028f36ff */
[----:B------:R-:W-:Y:S03]  /*af10*/  IMAD.WIDE.U32 R182, R178, c[0x0][0x198], RZ ;  /* 0x00006600b2b67a25 */ /* 0x000fe600078e00ff */
[C---:B------:R-:W-:Y:S01]  /*af20*/  LEA R186, P0, R0.reuse, R176, 0x6 ;  /* 0x000000b000ba7211 */ /* 0x040fe200078030ff */
[----:B------:R-:W-:Y:S01]  /*af30*/  IMAD R166, R179, c[0x0][0x198], RZ ;  /* 0x00006600b3a67a24 */ /* 0x000fe200078e02ff */
[----:B------:R-:W-:Y:S02]  /*af40*/  MOV R175, R187 ;  /* 0x000000bb00af7202 */ /* 0x000fe40000000f00 */
[----:B------:R-:W-:Y:S01]  /*af50*/  LEA.HI.X.SX32 R187, R0, R177, 0x6, P0 ;  /* 0x000000b100bb7211 */ /* 0x000fe200000f36ff */
[----:B------:R-:W-:Y:S01]  /*af60*/  IMAD R166, R178, c[0x0][0x19c], R166 ;  /* 0x00006700b2a67a24 */ /* 0x000fe200078e02a6 */
[----:B--2---:R-:W-:Y:S01]  /*af70*/  LEA R176, P0, R182, R181, 0x1 ;  /* 0x000000b5b6b07211 */ /* 0x004fe200078008ff */
[----:B------:R-:W-:Y:S04]  /*af80*/  IMAD.WIDE.U32 R178, R186, c[0x0][0x198], RZ ;  /* 0x00006600bab27a25 */ /* 0x000fe800078e00ff */
[----:B------:R-:W-:Y:S02]  /*af90*/  IMAD.IADD R166, R183, 0x1, R166 ;  /* 0x00000001b7a67824 */ /* 0x000fe400078e02a6 */
[----:B------:R-:W-:Y:S03]  /*afa0*/  IMAD R2, R187, c[0x0][0x198], RZ ;  /* 0x00006600bb027a24 */ /* 0x000fe600078e02ff */
[----:B---3--:R-:W-:Y:S01]  /*afb0*/  LEA.HI.X R177, R182, R185, R166, 0x1, P0 ;  /* 0x000000b9b6b17211 */ /* 0x008fe200000f0ca6 */
[----:B------:R-:W-:Y:S01]  /*afc0*/  IMAD R2, R186, c[0x0][0x19c], R2 ;  /* 0x00006700ba027a24 */ /* 0x000fe200078e0202 */
[----:B------:R-:W-:Y:S02]  /*afd0*/  LEA R182, P0, R0, R174, 0x6 ;  /* 0x000000ae00b67211 */ /* 0x000fe400078030ff */
[----:B------:R-:W-:Y:S01]  /*afe0*/  LEA R186, P5, R178, R181, 0x1 ;  /* 0x000000b5b2ba7211 */ /* 0x000fe200078a08ff */
[----:B------:R-:W-:Y:S01]  /*aff0*/  IMAD.IADD R2, R179, 0x1, R2 ;  /* 0x00000001b3027824 */ /* 0x000fe200078e0202 */
[----:B------:R-:W-:Y:S04]  /*b000*/  LEA.HI.X.SX32 R183, R0, R175, 0x6, P0 ;  /* 0x000000af00b77211 */ /* 0x000fe800000f36ff */
[----:B------:R-:W-:Y:S01]  /*b010*/  LEA.HI.X R187, R178, R185, R2, 0x1, P5 ;  /* 0x000000b9b2bb7211 */ /* 0x000fe200028f0c02 */
[----:B------:R-:W-:Y:S04]  /*b020*/  IMAD R2, R183, c[0x0][0x198], RZ ;  /* 0x00006600b7027a24 */ /* 0x000fe800078e02ff */
[C---:B------:R-:W-:Y:S02]  /*b030*/  IMAD R2, R182.reuse, c[0x0][0x19c], R2 ;  /* 0x00006700b6027a24 */ /* 0x040fe400078e0202 */
[----:B------:R-:W-:Y:S04]  /*b040*/  IMAD.WIDE.U32 R182, R182, c[0x0][0x198], RZ ;  /* 0x00006600b6b67a25 */ /* 0x000fe800078e00ff */
[----:B------:R-:W-:Y:S01]  /*b050*/  IMAD.IADD R2, R183, 0x1, R2 ;  /* 0x00000001b7027824 */ /* 0x000fe200078e0202 */
[C---:B------:R-:W-:Y:S04]  /*b060*/  LEA R178, P0, R182.reuse, R181, 0x1 ;  /* 0x000000b5b6b27211 */ /* 0x040fe800078008ff */
        /* <DEDUP_REMOVED lines=11> */
[----:B------:R-:W-:-:S13]  /*b120*/  PLOP3.LUT P0, PT, PT, PT, UP0, 0x80, 0x0 ;  /* 0x000000000000781c */ /* 0x000fda0003f0f008 */
[----:B----45:R-:W-:-:S05]  /*b130*/  @P0 BRA `(.L_x_885) ;  /* 0xffffdec000000947 */ /* 0x030fca000383ffff */
.L_x_884:
[----:B------:R-:W2:Y:S01]  /*b140*/  LDL R0, [R1+0x30] ;  /* 0x0000300001007983 */ /* 0x000ea20000100800 */
[----:B------:R-:W-:Y:S01]  /*b150*/  IMAD.U32 R164, RZ, RZ, UR18 ;  /* 0x00000012ffa47e24 */ /* 0x000fe2000f8e00ff */
[----:B------:R-:W-:Y:S02]  /*b160*/  UIADD3 UR9, UR23, -0x4498517b, URZ ;  /* 0xbb67ae8517097890 */ /* 0x000fe4000fffe03f */
[----:B------:R-:W3:Y:S01]  /*b170*/  LDL.LU R174, [R1+0x34] ;  /* 0x0000340001ae7983 */ /* 0x000ee20000300800 */
[----:B------:R-:W-:Y:S02]  /*b180*/  USHF.L.U32 UR35, UR18, 0x1, URZ ;  /* 0x0000000112237899 */ /* 0x000fe4000800063f */
[----:B------:R-:W-:Y:S01]  /*b190*/  UIADD3 UR8, UR22, -0x61c88647, URZ ;  /* 0x9e3779b916087890 */ /* 0x000fe2000fffe03f */
[----:B------:R4:W-:Y:S01]  /*b1a0*/  STL.64 [R1+0x80], R188 ;  /* 0x000080bc01007387 */ /* 0x0009e20000100a00 */
[----:B------:R-:W-:Y:S02]  /*b1b0*/  ULOP3.LUT UR24, UR35, UR23, URZ, 0x3c, !UPT ;  /* 0x0000001723187292 */ /* 0x000fe4000f8e3c3f */
[----:B------:R-:W-:Y:S02]  /*b1c0*/  UIADD3 UR34, UR22, 0x3c6ef372, URZ ;  /* 0x3c6ef37216227890 */ /* 0x000fe4000fffe03f */
[----:B------:R-:W-:Y:S01]  /*b1d0*/  UIADD3 UR33, UR23, 0x76cf5d0a, URZ ;  /* 0x76cf5d0a17217890 */ /* 0x000fe2000fffe03f */
[----:B-1----:R-:W2:Y:S01]  /*b1e0*/  LDL.64 R178, [R1+0x50] ;  /* 0x0000500001b27983 */ /* 0x002ea20000100a00 */
[----:B------:R-:W-:Y:S02]  /*b1f0*/  UIADD3 UR32, UR22, -0x255992d5, URZ ;  /* 0xdaa66d2b16207890 */ /* 0x000fe4000fffe03f */
[----:B------:R-:W-:Y:S02]  /*b200*/  UIADD3 UR31, UR23, 0x32370b8f, URZ ;  /* 0x32370b8f171f7890 */ /* 0x000fe4000fffe03f */
[----:B------:R-:W-:Y:S02]  /*b210*/  UIADD3 UR26, UR23, -0x126145ec, URZ ;  /* 0xed9eba14171a7890 */ /* 0x000fe4000fffe03f */
[----:B------:R-:W-:Y:S02]  /*b220*/  UIADD3 UR30, UR22, 0x78dde6e4, URZ ;  /* 0x78dde6e4161e7890 */ /* 0x000fe4000fffe03f */
[----:B------:R-:W-:Y:S02]  /*b230*/  UIADD3 UR35, UR35, 0x1, URZ ;  /* 0x0000000123237890 */ /* 0x000fe4000fffe03f */
[----:B------:R-:W-:Y:S02]  /*b240*/  UIADD3 UR19, UR19, 0x1, URZ ;  /* 0x0000000113137890 */ /* 0x000fe4000fffe03f */
[----:B------:R-:W-:Y:S01]  /*b250*/  ULOP3.LUT UR35, UR35, UR23, URZ, 0x3c, !UPT ;  /* 0x0000001723237292 */ /* 0x000fe2000f8e3c3f */
[----:B--2---:R-:W-:Y:S01]  /*b260*/  LOP3.LUT R180, R179, UR24, RZ, 0x3c, !PT ;  /* 0x00000018b3b47c12 */ /* 0x004fe2000f8e3cff */
[----:B------:R-:W-:Y:S01]  /*b270*/  IMAD R164, R164, -0x40, R0 ;  /* 0xffffffc0a4a47824 */ /* 0x000fe200078e0200 */
[----:B---3--:R-:W-:Y:S01]  /*b280*/  LOP3.LUT R174, R174, 0xfffffff7, RZ, 0xc0, !PT ;  /* 0xfffffff7aeae7812 */ /* 0x008fe200078ec0ff */
[----:B------:R-:W-:Y:S02]  /*b290*/  UIADD3 UR24, UR22, 0x1715609d, URZ ;  /* 0x1715609d16187890 */ /* 0x000fe4000fffe03f */
[----:B------:R-:W-:Y:S01]  /*b2a0*/  IMAD.WIDE.U32 R180, R180, -0x326172a9, RZ ;  /* 0xcd9e8d57b4b47825 */ /* 0x000fe200078e00ff */
[C---:B------:R-:W-:Y:S02]  /*b2b0*/  IADD3 R171, R164.reuse, 0x8, RZ ;  /* 0x00000008a4ab7810 */ /* 0x040fe40007ffe0ff */
[C---:B------:R-:W-:Y:S02]  /*b2c0*/  IADD3 R2, R164.reuse, -0x9, RZ ;  /* 0xfffffff7a4027810 */ /* 0x040fe40007ffe0ff */
[----:B------:R-:W-:Y:S02]  /*b2d0*/  ISETP.GE.AND P0, PT, R171, RZ, PT ;  /* 0x000000ffab00720c */ /* 0x000fe40003f06270 */
[C---:B------:R-:W-:Y:S02]  /*b2e0*/  IADD3 R167, R164.reuse, -0x8, RZ ;  /* 0xfffffff8a4a77810 */ /* 0x040fe40007ffe0ff */
[----:B------:R-:W-:Y:S02]  /*b2f0*/  IADD3 R166, R164, -0x1, RZ ;  /* 0xffffffffa4a67810 */ /* 0x000fe40007ffe0ff */
[----:B------:R-:W-:Y:S02]  /*b300*/  ISETP.GE.AND P5, PT, R167, RZ, PT ;  /* 0x000000ffa700720c */ /* 0x000fe40003fa6270 */
[----:B------:R-:W-:Y:S02]  /*b310*/  ISETP.GE.AND P6, PT, R166, RZ, PT ;  /* 0x000000ffa600720c */ /* 0x000fe40003fc6270 */
[C---:B------:R-:W-:Y:S02]  /*b320*/  IADD3 R169, R164.reuse, -0x10, RZ ;  /* 0xfffffff0a4a97810 */ /* 0x040fe40007ffe0ff */
[C---:B------:R-:W-:Y:S02]  /*b330*/  IADD3 R0, R164.reuse, -0x11, RZ ;  /* 0xffffffefa4007810 */ /* 0x040fe40007ffe0ff */
[----:B------:R-:W-:Y:S02]  /*b340*/  @!P0 IADD3 R171, -R164, -0x8, RZ ;  /* 0xfffffff8a4ab8810 */ /* 0x000fe40007ffe1ff */
[----:B------:R-:W-:Y:S02]  /*b350*/  ISETP.GE.AND P0, PT, R2, RZ, PT ;  /* 0x000000ff0200720c */ /* 0x000fe40003f06270 */
[C---:B------:R-:W-:Y:S02]  /*b360*/  IADD3 R168, R164.reuse, -0x19, RZ ;  /* 0xffffffe7a4a87810 */ /* 0x040fe40007ffe0ff */
[----:B------:R-:W1:Y:S01]  /*b370*/  I2F R171, R171 ;  /* 0x000000ab00ab7306 */ /* 0x000e620000201400 */
[C---:B------:R-:W-:Y:S02]  /*b380*/  @!P5 IADD3 R167, -R164.reuse, 0x8, RZ ;  /* 0x00000008a4a7d810 */ /* 0x040fe40007ffe1ff */
[----:B------:R-:W-:Y:S02]  /*b390*/  @!P6 IADD3 R166, -R164, 0x1, RZ ;  /* 0x00000001a4a6e810 */ /* 0x000fe40007ffe1ff */
[----:B------:R-:W-:Y:S02]  /*b3a0*/  ISETP.GE.AND P5, PT, R0, RZ, PT ;  /* 0x000000ff0000720c */ /* 0x000fe40003fa6270 */
[----:B------:R-:W-:Y:S02]  /*b3b0*/  ISETP.GE.AND P6, PT, R168, RZ, PT ;  /* 0x000000ffa800720c */ /* 0x000fe40003fc6270 */
[C---:B------:R-:W-:Y:S01]  /*b3c0*/  @!P0 IADD3 R2, -R164.reuse, 0x9, RZ ;  /* 0x00000009a4028810 */ /* 0x040fe20007ffe1ff */
[----:B------:R-:W2:Y:S01]  /*b3d0*/  I2F R167, R167 ;  /* 0x000000a700a77306 */ /* 0x000ea20000201400 */
[----:B------:R-:W-:Y:S02]  /*b3e0*/  ISETP.GE.AND P0, PT, R169, RZ, PT ;  /* 0x000000ffa900720c */ /* 0x000fe40003f06270 */
[----:B------:R-:W-:Y:S02]  /*b3f0*/  IABS R173, R164 ;  /* 0x000000a400ad7213 */ /* 0x000fe40000000000 */
[----:B------:R-:W-:Y:S02]  /*b400*/  IADD3 R170, R164, -0x29, RZ ;  /* 0xffffffd7a4aa7810 */ /* 0x000fe40007ffe0ff */
[----:B------:R-:W-:Y:S02]  /*b410*/  @P2 LOP3.LUT R174, R174, 0x8, RZ, 0xfc, !PT ;  /* 0x00000008aeae2812 */ /* 0x000fe400078efcff */
[C---:B------:R-:W-:Y:S01]  /*b420*/  @!P5 IADD3 R0, -R164.reuse, 0x11, RZ ;  /* 0x00000011a400d810 */ /* 0x040fe20007ffe1ff */
[----:B------:R-:W3:Y:S01]  /*b430*/  I2F R2, R2 ;  /* 0x0000000200027306 */ /* 0x000ee20000201400 */
[----:B------:R-:W-:Y:S02]  /*b440*/  @!P6 IADD3 R168, -R164, 0x19, RZ ;  /* 0x00000019a4a8e810 */ /* 0x000fe40007ffe1ff */
[----:B------:R-:W-:Y:S01]  /*b450*/  LOP3.LUT R174, R174, 0xfffffffb, RZ, 0xc0, !PT ;  /* 0xfffffffbaeae7812 */ /* 0x000fe200078ec0ff */
[----:B-1----:R-:W-:Y:S01]  /*b460*/  FFMA.FTZ R6, R171, -UR4, R6 ;  /* 0x80000004ab067c23 */ /* 0x002fe20008010006 */
[C---:B------:R-:W-:Y:S02]  /*b470*/  IADD3 R171, R164.reuse, -0x18, RZ ;  /* 0xffffffe8a4ab7810 */ /* 0x040fe40007ffe0ff */
[----:B------:R-:W-:Y:S02]  /*b480*/  @!P0 IADD3 R169, -R164, 0x10, RZ ;  /* 0x00000010a4a98810 */ /* 0x000fe40007ffe1ff */
[----:B------:R-:W-:Y:S01]  /*b490*/  ISETP.GE.AND P0, PT, R171, RZ, PT ;  /* 0x000000ffab00720c */ /* 0x000fe20003f06270 */
[----:B------:R-:W1:Y:S01]  /*b4a0*/  I2F R166, R166 ;  /* 0x000000a600a67306 */ /* 0x000e620000201400 */
[----:B------:R-:W-:Y:S01]  /*b4b0*/  @P1 LOP3.LUT R174, R174, 0x4, RZ, 0xfc, !PT ;  /* 0x00000004aeae1812 */ /* 0x000fe200078efcff */
[C---:B--2---:R-:W-:Y:S02]  /*b4c0*/  FFMA.FTZ R8, R167.reuse, -UR4, R8 ;  /* 0x80000004a7087c23 */ /* 0x044fe40008010008 */
[----:B------:R-:W-:Y:S01]  /*b4d0*/  FFMA.FTZ R14, R167, -UR4, R14 ;  /* 0x80000004a70e7c23 */ /* 0x000fe2000801000e */
[C---:B------:R-:W-:Y:S01]  /*b4e0*/  IADD3 R167, R164.reuse, -0x20, RZ ;  /* 0xffffffe0a4a77810 */ /* 0x040fe20007ffe0ff */
[----:B------:R-:W-:Y:S04]  /*b4f0*/  STL [R1+0x34], R174 ;  /* 0x000034ae01007387 */ /* 0x000fe80000100800 */
[----:B------:R-:W2:Y:S01]  /*b500*/  I2F R169, R169 ;  /* 0x000000a900a97306 */ /* 0x000ea20000201400 */
[----:B------:R-:W-:Y:S01]  /*b510*/  ISETP.GE.AND P5, PT, R167, RZ, PT ;  /* 0x000000ffa700720c */ /* 0x000fe20003fa6270 */
[----:B----4-:R-:W4:Y:S01]  /*b520*/  LDL.64 R188, [R1+0x48] ;  /* 0x0000480001bc7983 */ /* 0x010f220000100a00 */
[----:B------:R-:W-:Y:S01]  /*b530*/  @!P0 IADD3 R171, -R164, 0x18, RZ ;  /* 0x00000018a4ab8810 */ /* 0x000fe20007ffe1ff */
[C---:B---3--:R-:W-:Y:S02]  /*b540*/  FFMA.FTZ R9, R2.reuse, -UR4, R9 ;  /* 0x8000000402097c23 */ /* 0x048fe40008010009 */
[----:B------:R-:W-:Y:S01]  /*b550*/  FFMA.FTZ R15, R2, -UR4, R15 ;  /* 0x80000004020f7c23 */ /* 0x000fe2000801000f */
[----:B------:R-:W-:Y:S03]  /*b560*/  IADD3 R2, R164, -0x21, RZ ;  /* 0xffffffdfa4027810 */ /* 0x000fe60007ffe0ff */
[----:B------:R-:W3:Y:S01]  /*b570*/  I2F R0, R0 ;  /* 0x0000000000007306 */ /* 0x000ee20000201400 */
[----:B------:R-:W-:Y:S01]  /*b580*/  ISETP.GE.AND P0, PT, R2, RZ, PT ;  /* 0x000000ff0200720c */ /* 0x000fe20003f06270 */
[----:B-1----:R-:W-:Y:S02]  /*b590*/  FFMA.FTZ R5, R166, -UR4, R5 ;  /* 0x80000004a6057c23 */ /* 0x002fe40008010005 */
[----:B------:R-:W-:Y:S01]  /*b5a0*/  @!P5 IADD3 R167, -R164, 0x20, RZ ;  /* 0x00000020a4a7d810 */ /* 0x000fe20007ffe1ff */
[----:B------:R-:W-:Y:S01]  /*b5b0*/  FFMA.FTZ R11, R166, -UR4, R11 ;  /* 0x80000004a60b7c23 */ /* 0x000fe2000801000b */
[----:B------:R-:W-:Y:S02]  /*b5c0*/  IADD3 R166, R164, 0x7, RZ ;  /* 0x00000007a4a67810 */ /* 0x000fe40007ffe0ff */
[----:B------:R-:W-:Y:S02]  /*b5d0*/  ISETP.GE.AND P5, PT, R170, RZ, PT ;  /* 0x000000ffaa00720c */ /* 0x000fe40003fa6270 */
[----:B------:R-:W1:Y:S04]  /*b5e0*/  I2F R168, R168 ;  /* 0x000000a800a87306 */ /* 0x000e680000201400 */
[----:B------:R-:W-:Y:S01]  /*b5f0*/  @!P0 IADD3 R2, -R164, 0x21, RZ ;  /* 0x00000021a4028810 */ /* 0x000fe20007ffe1ff */
[C---:B--2---:R-:W-:Y:S01]  /*b600*/  FFMA.FTZ R12, R169.reuse, -UR4, R12 ;  /* 0x80000004a90c7c23 */ /* 0x044fe2000801000c */
[----:B------:R-:W-:Y:S01]  /*b610*/  ISETP.GE.AND P0, PT, R166, RZ, PT ;  /* 0x000000ffa600720c */ /* 0x000fe20003f06270 */
[----:B------:R-:W-:Y:S01]  /*b620*/  FFMA.FTZ R18, R169, -UR4, R18 ;  /* 0x80000004a9127c23 */ /* 0x000fe20008010012 */
[----:B------:R-:W-:Y:S02]  /*b630*/  IADD3 R169, R164, -0x28, RZ ;  /* 0xffffffd8a4a97810 */ /* 0x000fe40007ffe0ff */
[----:B------:R-:W2:Y:S02]  /*b640*/  I2F R171, R171 ;  /* 0x000000ab00ab7306 */ /* 0x000ea40000201400 */
[----:B------:R-:W-:Y:S01]  /*b650*/  ISETP.GE.AND P6, PT, R169, RZ, PT ;  /* 0x000000ffa900720c */ /* 0x000fe20003fc6270 */
[----:B---3--:R-:W-:Y:S01]  /*b660*/  FFMA.FTZ R13, R0, -UR4, R13 ;  /* 0x80000004000d7c23 */ /* 0x008fe2000801000d */
[----:B------:R-:W-:Y:S01]  /*b670*/  @!P5 IADD3 R170, -R164, 0x29, RZ ;  /* 0x00000029a4aad810 */ /* 0x000fe20007ffe1ff */
[----:B------:R-:W-:Y:S01]  /*b680*/  FFMA.FTZ R19, R0, -UR4, R19 ;  /* 0x8000000400137c23 */ /* 0x000fe20008010013 */
[C---:B------:R-:W-:Y:S03]  /*b690*/  IADD3 R0, R164.reuse, -0x30, RZ ;  /* 0xffffffd0a4007810 */ /* 0x040fe60007ffe0ff */
[----:B------:R-:W-:Y:S01]  /*b6a0*/  @!P0 IADD3 R166, -R164, -0x7, RZ ;  /* 0xfffffff9a4a68810 */ /* 0x000fe20007ffe1ff */
[----:B------:R-:W3:Y:S01]  /*b6b0*/  I2F R2, R2 ;  /* 0x0000000200027306 */ /* 0x000ee20000201400 */
[----:B------:R-:W-:Y:S01]  /*b6c0*/  ISETP.GE.AND P0, PT, R0, RZ, PT ;  /* 0x000000ff0000720c */ /* 0x000fe20003f06270 */
[----:B-1----:R-:W-:Y:S03]  /*b6d0*/  FFMA.FTZ R17, R168, -UR4, R17 ;  /* 0x80000004a8117c23 */ /* 0x002fe60008010011 */
[----:B------:R-:W-:Y:S01]  /*b6e0*/  @!P6 IADD3 R169, -R164, 0x28, RZ ;  /* 0x00000028a4a9e810 */ /* 0x000fe20007ffe1ff */
[----:B------:R-:W-:Y:S01]  /*b6f0*/  FFMA.FTZ R23, R168, -UR4, R23 ;  /* 0x80000004a8177c23 */ /* 0x000fe20008010017 */
[C---:B------:R-:W-:Y:S03]  /*b700*/  IADD3 R168, R164.reuse, -0x39, RZ ;  /* 0xffffffc7a4a87810 */ /* 0x040fe60007ffe0ff */
[----:B------:R-:W1:Y:S01]  /*b710*/  I2F R173, R173 ;  /* 0x000000ad00ad7306 */ /* 0x000e620000201400 */
[C---:B--2---:R-:W-:Y:S03]  /*b720*/  FFMA.FTZ R16, R171.reuse, -UR4, R16 ;  /* 0x80000004ab107c23 */ /* 0x044fe60008010010 */
[C---:B------:R-:W-:Y:S01]  /*b730*/  @!P0 IADD3 R0, -R164.reuse, 0x30, RZ ;  /* 0x00000030a4008810 */ /* 0x040fe20007ffe1ff */
[----:B------:R-:W-:Y:S01]  /*b740*/  FFMA.FTZ R22, R171, -UR4, R22 ;  /* 0x80000004ab167c23 */ /* 0x000fe20008010016 */
[----:B------:R-:W-:Y:S02]  /*b750*/  IADD3 R171, R164, -0x38, RZ ;  /* 0xffffffc8a4ab7810 */ /* 0x000fe40007ffe0ff */
[----:B------:R-:W-:Y:S02]  /*b760*/  ISETP.GE.AND P0, PT, R168, RZ, PT ;  /* 0x000000ffa800720c */ /* 0x000fe40003f06270 */
[----:B------:R-:W2:Y:S01]  /*b770*/  I2F R167, R167 ;  /* 0x000000a700a77306 */ /* 0x000ea20000201400 */
[----:B------:R-:W-:Y:S01]  /*b780*/  ISETP.GE.AND P5, PT, R171, RZ, PT ;  /* 0x000000ffab00720c */ /* 0x000fe20003fa6270 */
[C---:B---3--:R-:W-:Y:S02]  /*b790*/  FFMA.FTZ R21, R2.reuse, -UR4, R21 ;  /* 0x8000000402157c23 */ /* 0x048fe40008010015 */
[----:B------:R-:W-:Y:S01]  /*b7a0*/  FFMA.FTZ R27, R2, -UR4, R27 ;  /* 0x80000004021b7c23 */ /* 0x000fe2000801001b */
[----:B------:R-:W-:Y:S05]  /*b7b0*/  IADD3 R2, R164, -0x31, RZ ;  /* 0xffffffcfa4027810 */ /* 0x000fea0007ffe0ff */
[----:B------:R-:W3:Y:S01]  /*b7c0*/  I2F R166, R166 ;  /* 0x000000a600a67306 */ /* 0x000ee20000201400 */
[----:B------:R-:W-:Y:S02]  /*b7d0*/  ISETP.GE.AND P6, PT, R2, RZ, PT ;  /* 0x000000ff0200720c */ /* 0x000fe40003fc6270 */
[C---:B------:R-:W-:Y:S01]  /*b7e0*/  @!P0 IADD3 R168, -R164.reuse, 0x39, RZ ;  /* 0x00000039a4a88810 */ /* 0x040fe20007ffe1ff */
[C---:B-1----:R-:W-:Y:S01]  /*b7f0*/  FFMA.FTZ R4, R173.reuse, -UR4, R4 ;  /* 0x80000004ad047c23 */ /* 0x042fe20008010004 */
[C---:B------:R-:W-:Y:S01]  /*b800*/  @!P5 IADD3 R171, -R164.reuse, 0x38, RZ ;  /* 0x00000038a4abd810 */ /* 0x040fe20007ffe1ff */
[----:B------:R-:W-:Y:S04]  /*b810*/  FFMA.FTZ R10, R173, -UR4, R10 ;  /* 0x80000004ad0a7c23 */ /* 0x000fe8000801000a */
[----:B------:R-:W1:Y:S01]  /*b820*/  I2F R169, R169 ;  /* 0x000000a900a97306 */ /* 0x000e620000201400 */
[C---:B--2---:R-:W-:Y:S03]  /*b830*/  FFMA.FTZ R20, R167.reuse, -UR4, R20 ;  /* 0x80000004a7147c23 */ /* 0x044fe60008010014 */
[----:B------:R-:W-:Y:S01]  /*b840*/  @!P6 IADD3 R2, -R164, 0x31, RZ ;  /* 0x00000031a402e810 */ /* 0x000fe20007ffe1ff */
[----:B------:R-:W-:Y:S01]  /*b850*/  FFMA.FTZ R26, R167, -UR4, R26 ;  /* 0x80000004a71a7c23 */ /* 0x000fe2000801001a */
[----:B------:R-:W-:Y:S04]  /*b860*/  FMNMX.FTZ R164, R6, R165, !PT ;  /* 0x000000a506a47209 */ /* 0x000fe80007810000 */
[----:B------:R-:W2:Y:S01]  /*b870*/  I2F R167, R0 ;  /* 0x0000000000a77306 */ /* 0x000ea20000201400 */
[----:B---3--:R-:W-:Y:S01]  /*b880*/  FFMA.FTZ R7, R166, -UR4, R7 ;  /* 0x80000004a6077c23 */ /* 0x008fe20008010007 */
[----:B------:R-:W-:Y:S04]  /*b890*/  FMNMX.FTZ R166, R4, R3, !PT ;  /* 0x0000000304a67209 */ /* 0x000fe80007810000 */
[----:B------:R-:W-:Y:S04]  /*b8a0*/  FMNMX.FTZ R173, R7, R164, !PT ;  /* 0x000000a407ad7209 */ /* 0x000fe80007810000 */
[----:B------:R-:W3:Y:S01]  /*b8b0*/  I2F R170, R170 ;  /* 0x000000aa00aa7306 */ /* 0x000ee20000201400 */
[----:B------:R-:W-:Y:S02]  /*b8c0*/  FMNMX.FTZ R175, R5, R166, !PT ;  /* 0x000000a605af7209 */ /* 0x000fe40007810000 */
[----:B------:R-:W-:Y:S01]  /*b8d0*/  FMNMX.FTZ R164, R10, R173, !PT ;  /* 0x000000ad0aa47209 */ /* 0x000fe20007810000 */
[C---:B-1----:R-:W-:Y:S01]  /*b8e0*/  FFMA.FTZ R24, R169.reuse, -UR4, R24 ;  /* 0x80000004a9187c23 */ /* 0x042fe20008010018 */
[----:B------:R-:W-:Y:S01]  /*b8f0*/  FMNMX.FTZ R166, R8, R175, !PT ;  /* 0x000000af08a67209 */ /* 0x000fe20007810000 */
[----:B------:R-:W-:Y:S01]  /*b900*/  FFMA.FTZ R30, R169, -UR4, R30 ;  /* 0x80000004a91e7c23 */ /* 0x000fe2000801001e */
[----:B------:R-:W-:Y:S02]  /*b910*/  FMNMX.FTZ R173, R11, R164, !PT ;  /* 0x000000a40bad7209 */ /* 0x000fe40007810000 */
[----:B------:R-:W-:Y:S01]  /*b920*/  FMNMX.FTZ R175, R9, R166, !PT ;  /* 0x000000a609af7209 */ /* 0x000fe20007810000 */
[----:B------:R-:W1:Y:S01]  /*b930*/  I2F R2, R2 ;  /* 0x0000000200027306 */ /* 0x000e620000201400 */
[----:B------:R-:W-:Y:S02]  /*b940*/  FMNMX.FTZ R164, R14, R173, !PT ;  /* 0x000000ad0ea47209 */ /* 0x000fe40007810000 */
[----:B------:R-:W-:Y:S01]  /*b950*/  FMNMX.FTZ R166, R12, R175, !PT ;  /* 0x000000af0ca67209 */ /* 0x000fe20007810000 */
[----:B--2---:R-:W-:Y:S01]  /*b960*/  FFMA.FTZ R28, R167, -UR4, R28 ;  /* 0x80000004a71c7c23 */ /* 0x004fe2000801001c */
[----:B------:R-:W-:Y:S01]  /*b970*/  FMNMX.FTZ R175, R15, R164, !PT ;  /* 0x000000a40faf7209 */ /* 0x000fe20007810000 */
[----:B------:R-:W-:Y:S01]  /*b980*/  FFMA.FTZ R34, R167, -UR4, R34 ;  /* 0x80000004a7227c23 */ /* 0x000fe20008010022 */
[----:B------:R-:W-:Y:S02]  /*b990*/  FMNMX.FTZ R173, R13, R166, !PT ;  /* 0x000000a60dad7209 */ /* 0x000fe40007810000 */
[----:B------:R-:W-:Y:S01]  /*b9a0*/  FMNMX.FTZ R0, R18, R175, !PT ;  /* 0x000000af12007209 */ /* 0x000fe20007810000 */
[----:B------:R-:W2:Y:S01]  /*b9b0*/  I2F R171, R171 ;  /* 0x000000ab00ab7306 */ /* 0x000ea20000201400 */
[----:B------:R-:W-:Y:S02]  /*b9c0*/  FMNMX.FTZ R164, R16, R173, !PT ;  /* 0x000000ad10a47209 */ /* 0x000fe40007810000 */
[----:B------:R-:W-:Y:S01]  /*b9d0*/  FMNMX.FTZ R173, R19, R0, !PT ;  /* 0x0000000013ad7209 */ /* 0x000fe20007810000 */
[C---:B---3--:R-:W-:Y:S01]  /*b9e0*/  FFMA.FTZ R25, R170.reuse, -UR4, R25 ;  /* 0x80000004aa197c23 */ /* 0x048fe20008010019 */
[----:B------:R-:W-:Y:S01]  /*b9f0*/  FMNMX.FTZ R175, R17, R164, !PT ;  /* 0x000000a411af7209 */ /* 0x000fe20007810000 */
[----:B------:R-:W-:Y:S01]  /*ba00*/  FFMA.FTZ R31, R170, -UR4, R31 ;  /* 0x80000004aa1f7c23 */ /* 0x000fe2000801001f */
[----:B------:R-:W-:Y:S02]  /*ba10*/  FMNMX.FTZ R164, R22, R173, !PT ;  /* 0x000000ad16a47209 */ /* 0x000fe40007810000 */
[----:B------:R-:W-:Y:S01]  /*ba20*/  FMNMX.FTZ R166, R20, R175, !PT ;  /* 0x000000af14a67209 */ /* 0x000fe20007810000 */
[----:B------:R-:W3:Y:S01]  /*ba30*/  I2F R0, R168 ;  /* 0x000000a800007306 */ /* 0x000ee20000201400 */
[----:B------:R-:W-:Y:S02]  /*ba40*/  FMNMX.FTZ R173, R23, R164, !PT ;  /* 0x000000a417ad7209 */ /* 0x000fe40007810000 */
[----:B------:R-:W-:Y:S01]  /*ba50*/  FMNMX.FTZ R175, R21, R166, !PT ;  /* 0x000000a615af7209 */ /* 0x000fe20007810000 */
[----:B-1----:R-:W-:Y:S01]  /*ba60*/  FFMA.FTZ R29, R2, -UR4, R29 ;  /* 0x80000004021d7c23 */ /* 0x002fe2000801001d */
[----:B------:R-:W-:Y:S01]  /*ba70*/  FMNMX.FTZ R164, R26, R173, !PT ;  /* 0x000000ad1aa47209 */ /* 0x000fe20007810000 */
[----:B------:R-:W-:Y:S01]  /*ba80*/  FFMA.FTZ R35, R2, -UR4, R35 ;  /* 0x8000000402237c23 */ /* 0x000fe20008010023 */
[----:B------:R-:W-:Y:S02]  /*ba90*/  FMNMX.FTZ R166, R24, R175, !PT ;  /* 0x000000af18a67209 */ /* 0x000fe40007810000 */
[----:B------:R-:W-:Y:S02]  /*baa0*/  FMNMX.FTZ R169, R27, R164, !PT ;  /* 0x000000a41ba97209 */ /* 0x000fe40007810000 */
[----:B------:R-:W-:Y:S02]  /*bab0*/  FMNMX.FTZ R173, R25, R166, !PT ;  /* 0x000000a619ad7209 */ /* 0x000fe40007810000 */
[----:B------:R-:W-:Y:S01]  /*bac0*/  FMNMX.FTZ R166, R30, R169, !PT ;  /* 0x000000a91ea67209 */ /* 0x000fe20007810000 */
[----:B--2---:R-:W-:Y:S01]  /*bad0*/  FFMA.FTZ R32, R171, -UR4, R32 ;  /* 0x80000004ab207c23 */ /* 0x004fe20008010020 */
[----:B------:R-:W-:Y:S02]  /*bae0*/  FMNMX.FTZ R164, R28, R173, !PT ;  /* 0x000000ad1ca47209 */ /* 0x000fe40007810000 */
[----:B------:R-:W-:Y:S02]  /*baf0*/  FMNMX.FTZ R167, R31, R166, !PT ;  /* 0x000000a61fa77209 */ /* 0x000fe40007810000 */
[----:B------:R-:W-:Y:S02]  /*bb00*/  FMNMX.FTZ R169, R29, R164, !PT ;  /* 0x000000a41da97209 */ /* 0x000fe40007810000 */
[----:B------:R-:W-:Y:S01]  /*bb10*/  FMNMX.FTZ R2, R34, R167, !PT ;  /* 0x000000a722027209 */ /* 0x000fe20007810000 */
[----:B---3--:R-:W-:Y:S01]  /*bb20*/  FFMA.FTZ R33, R0, -UR4, R33 ;  /* 0x8000000400217c23 */ /* 0x008fe20008010021 */
[----:B------:R-:W-:Y:S02]  /*bb30*/  FMNMX.FTZ R0, R32, R169, !PT ;  /* 0x000000a920007209 */ /* 0x000fe40007810000 */
[----:B------:R-:W-:Y:S02]  /*bb40*/  FMNMX.FTZ R171, R35, R2, !PT ;  /* 0x0000000223ab7209 */ /* 0x000fe40007810000 */
[----:B------:R-:W-:Y:S03]  /*bb50*/  FMNMX.FTZ R173, R33, R0, !PT ;  /* 0x0000000021ad7209 */ /* 0x000fe60007810000 */
[----:B------:R-:W1:Y:S08]  /*bb60*/  SHFL.BFLY PT, R0, R171, 0x2, 0x1f ;  /* 0x0c401f00ab007f89 */ /* 0x000e7000000e0000 */
[----:B------:R-:W2:Y:S01]  /*bb70*/  SHFL.BFLY PT, R2, R173, 0x2, 0x1f ;  /* 0x0c401f00ad027f89 */ /* 0x000ea200000e0000 */
[----:B-1----:R-:W-:Y:S07]  /*bb80*/  FMNMX.FTZ R169, R171, R0, !PT ;  /* 0x00000000aba97209 */ /* 0x002fee0007810000 */
[----:B------:R-:W1:Y:S01]  /*bb90*/  SHFL.BFLY PT, R0, R169, 0x1, 0x1f ;  /* 0x0c201f00a9007f89 */ /* 0x000e6200000e0000 */
[----:B--2---:R-:W-:Y:S07]  /*bba0*/  FMNMX.FTZ R167, R173, R2, !PT ;  /* 0x00000002ada77209 */ /* 0x004fee0007810000 */
[----:B------:R-:W2:Y:S01]  /*bbb0*/  SHFL.BFLY PT, R2, R167, 0x1, 0x1f ;  /* 0x0c201f00a7027f89 */ /* 0x000ea200000e0000 */
[----:B-1----:R-:W-:Y:S07]  /*bbc0*/  FMNMX.FTZ R0, R169, R0, !PT ;  /* 0x00000000a9007209 */ /* 0x002fee0007810000 */
[----:B------:R-:W3:Y:S01]  /*bbd0*/  LDL.64 R168, [R1+0x40] ;  /* 0x0000400001a87983 */ /* 0x000ee20000100a00 */
[----:B--2---:R-:W-:Y:S04]  /*bbe0*/  FMNMX.FTZ R2, R167, R2, !PT ;  /* 0x00000002a7027209 */ /* 0x004fe80007810000 */
[C---:B------:R-:W-:Y:S01]  /*bbf0*/  FSETP.NEU.FTZ.AND P0, PT, R2.reuse, -INF , PT ;  /* 0xff8000000200780b */ /* 0x040fe20003f1d000 */
[C---:B------:R-:W-:Y:S02]  /*bc00*/  FMUL.FTZ R167, R2.reuse, c[0x0][0x23c] ;  /* 0x00008f0002a77a20 */ /* 0x040fe40000410000 */
[----:B------:R-:W-:Y:S03]  /*bc10*/  FADD.FTZ R3, -R2, R3 ;  /* 0x0000000302037221 */ /* 0x000fe60000010100 */
[----:B------:R-:W-:Y:S02]  /*bc20*/  FSEL R167, R167, RZ, P0 ;  /* 0x000000ffa7a77208 */ /* 0x000fe40000000000 */
[----:B------:R-:W-:Y:S03]  /*bc30*/  FSETP.NEU.FTZ.AND P0, PT, R0, -INF , PT ;  /* 0xff8000000000780b */ /* 0x000fe60003f1d000 */
[--C-:B------:R-:W-:Y:S02]  /*bc40*/  FFMA.FTZ R5, R5, c[0x0][0x23c], -R167.reuse ;  /* 0x00008f0005057a23 */ /* 0x100fe400000108a7 */
[--C-:B------:R-:W-:Y:S02]  /*bc50*/  FFMA.FTZ R173, R8, c[0x0][0x23c], -R167.reuse ;  /* 0x00008f0008ad7a23 */ /* 0x100fe400000108a7 */
[--C-:B------:R-:W-:Y:S02]  /*bc60*/  FFMA.FTZ R184, R13, c[0x0][0x23c], -R167.reuse ;  /* 0x00008f000db87a23 */ /* 0x100fe400000108a7 */
[--C-:B------:R-:W-:Y:S02]  /*bc70*/  FFMA.FTZ R13, R20, c[0x0][0x23c], -R167.reuse ;  /* 0x00008f00140d7a23 */ /* 0x100fe400000108a7 */
[----:B------:R-:W-:Y:S02]  /*bc80*/  IMAD.MOV.U32 R20, RZ, RZ, R178 ;  /* 0x000000ffff147224 */ /* 0x000fe400078e00b2 */
[--C-:B------:R-:W-:Y:S02]  /*bc90*/  FFMA.FTZ R166, R4, c[0x0][0x23c], -R167.reuse ;  /* 0x00008f0004a67a23 */ /* 0x100fe400000108a7 */
[--C-:B------:R-:W-:Y:S02]  /*bca0*/  FFMA.FTZ R185, R12, c[0x0][0x23c], -R167.reuse ;  /* 0x00008f000cb97a23 */ /* 0x100fe400000108a7 */
[----:B------:R1:W-:Y:S01]  /*bcb0*/  MUFU.EX2 R12, R166 ;  /* 0x000000a6000c7308 */ /* 0x0003e20000000800 */
[--C-:B------:R-:W-:Y:S02]  /*bcc0*/  FFMA.FTZ R171, R25, c[0x0][0x23c], -R167.reuse ;  /* 0x00008f0019ab7a23 */ /* 0x100fe400000108a7 */
[--C-:B------:R-:W-:Y:S02]  /*bcd0*/  FFMA.FTZ R172, R9, c[0x0][0x23c], -R167.reuse ;  /* 0x00008f0009ac7a23 */ /* 0x100fe400000108a7 */
[--C-:B------:R-:W-:Y:S02]  /*bce0*/  FFMA.FTZ R175, R16, c[0x0][0x23c], -R167.reuse ;  /* 0x00008f0010af7a23 */ /* 0x100fe400000108a7 */
[----:B------:R-:W-:Y:S02]  /*bcf0*/  IMAD.MOV.U32 R16, RZ, RZ, R174 ;  /* 0x000000ffff107224 */ /* 0x000fe400078e00ae */
[--C-:B------:R-:W-:Y:S01]  /*bd00*/  FFMA.FTZ R174, R17, c[0x0][0x23c], -R167.reuse ;  /* 0x00008f0011ae7a23 */ /* 0x100fe200000108a7 */
[----:B------:R-:W-:Y:S01]  /*bd10*/  MUFU.EX2 R171, R171 ;  /* 0x000000ab00ab7308 */ /* 0x000fe20000000800 */
[----:B------:R-:W-:Y:S02]  /*bd20*/  FFMA.FTZ R187, R21, c[0x0][0x23c], -R167 ;  /* 0x00008f0015bb7a23 */ /* 0x000fe400000108a7 */
[----:B------:R-:W-:Y:S02]  /*bd30*/  IMAD.MOV.U32 R21, RZ, RZ, R179 ;  /* 0x000000ffff157224 */ /* 0x000fe400078e00b3 */
[--C-:B------:R-:W-:Y:S05]  /*bd40*/  FFMA.FTZ R170, R28, c[0x0][0x23c], -R167.reuse ;  /* 0x00008f001caa7a23 */ /* 0x100fea00000108a7 */
[----:B------:R-:W-:Y:S01]  /*bd50*/  MUFU.EX2 R187, R187 ;  /* 0x000000bb00bb7308 */ /* 0x000fe20000000800 */
[----:B----4-:R-:W-:Y:S02]  /*bd60*/  LOP3.LUT R8, R181, UR8, R188, 0x96, !PT ;  /* 0x00000008b5087c12 */ /* 0x010fe4000f8e96bc */
[----:B---3--:R-:W-:Y:S01]  /*bd70*/  LOP3.LUT R164, R169, UR9, R178, 0x96, !PT ;  /* 0x00000009a9a47c12 */ /* 0x008fe2000f8e96b2 */
[----:B------:R-:W-:Y:S01]  /*bd80*/  FFMA.FTZ R178, R24, c[0x0][0x23c], -R167 ;  /* 0x00008f0018b27a23 */ /* 0x000fe200000108a7 */
[----:B------:R-:W-:Y:S01]  /*bd90*/  UIADD3 UR9, UR23, -0x56f99767, URZ ;  /* 0xa906689917097890 */ /* 0x000fe2000fffe03f */
[----:B------:R-:W-:Y:S02]  /*bda0*/  IMAD.MOV.U32 R28, RZ, RZ, R168 ;  /* 0x000000ffff1c7224 */ /* 0x000fe400078e00a8 */
[----:B------:R-:W-:Y:S04]  /*bdb0*/  IMAD.WIDE.U32 R176, R164, -0x326172a9, RZ ;  /* 0xcd9e8d57a4b07825 */ /* 0x000fe800078e00ff */
[----:B------:R-:W-:Y:S02]  /*bdc0*/  FMUL.FTZ R164, R3, c[0x0][0x23c] ;  /* 0x00008f0003a47a20 */ /* 0x000fe40000410000 */
[C---:B------:R-:W-:Y:S02]  /*bdd0*/  FADD.FTZ R3, -R0.reuse, R165 ;  /* 0x000000a500037221 */ /* 0x040fe40000010100 */
[----:B------:R-:W-:Y:S02]  /*bde0*/  FMUL.FTZ R165, R0, c[0x0][0x23c] ;  /* 0x00008f0000a57a20 */ /* 0x000fe40000410000 */
[----:B------:R-:W2:Y:S01]  /*bdf0*/  MUFU.EX2 R164, R164 ;  /* 0x000000a400a47308 */ /* 0x000ea20000000800 */
[----:B------:R-:W-:Y:S02]  /*be00*/  IMAD.MOV.U32 R24, RZ, RZ, R176 ;  /* 0x000000ffff187224 */ /* 0x000fe400078e00b0 */
[----:B------:R-:W-:Y:S01]  /*be10*/  FSEL R165, R165, RZ, P0 ;  /* 0x000000ffa5a57208 */ /* 0x000fe20000000000 */
[----:B------:R-:W-:Y:S02]  /*be20*/  FMUL.FTZ R3, R3, c[0x0][0x23c] ;  /* 0x00008f0003037a20 */ /* 0x000fe40000410000 */
[----:B------:R-:W-:Y:S02]  /*be30*/  IMAD.MOV.U32 R25, RZ, RZ, R177 ;  /* 0x000000ffff197224 */ /* 0x000fe400078e00b1 */
[--C-:B------:R-:W-:Y:S02]  /*be40*/  FFMA.FTZ R181, R23, c[0x0][0x23c], -R165.reuse ;  /* 0x00008f0017b57a23 */ /* 0x100fe400000108a5 */
[----:B------:R2:W-:Y:S01]  /*be50*/  MUFU.EX2 R23, R5 ;  /* 0x0000000500177308 */ /* 0x0005e20000000800 */
[--C-:B------:R-:W-:Y:S01]  /*be60*/  FFMA.FTZ R176, R7, c[0x0][0x23c], -R165.reuse ;  /* 0x00008f0007b07a23 */ /* 0x100fe200000108a5 */
[----:B------:R-:W-:Y:S01]  /*be70*/  LOP3.LUT R4, R25, UR34, R180, 0x96, !PT ;  /* 0x0000002219047c12 */ /* 0x000fe2000f8e96b4 */
[--C-:B------:R-:W-:Y:S02]  /*be80*/  FFMA.FTZ R7, R10, c[0x0][0x23c], -R165.reuse ;  /* 0x00008f000a077a23 */ /* 0x100fe400000108a5 */
[----:B------:R-:W-:Y:S02]  /*be90*/  FFMA.FTZ R9, R19, c[0x0][0x23c], -R165 ;  /* 0x00008f0013097a23 */ /* 0x000fe400000108a5 */
[----:B------:R-:W-:Y:S02]  /*bea0*/  FFMA.FTZ R177, R29, c[0x0][0x23c], -R167 ;  /* 0x00008f001db17a23 */ /* 0x000fe400000108a7 */
[----:B------:R-:W-:Y:S01]  /*beb0*/  IMAD.MOV.U32 R29, RZ, RZ, R169 ;  /* 0x000000ffff1d7224 */ /* 0x000fe200078e00a9 */
[----:B------:R-:W3:Y:S01]  /*bec0*/  MUFU.EX2 R3, R3 ;  /* 0x0000000300037308 */ /* 0x000ee20000000800 */
[--C-:B------:R-:W-:Y:S02]  /*bed0*/  FFMA.FTZ R11, R11, c[0x0][0x23c], -R165.reuse ;  /* 0x00008f000b0b7a23 */ /* 0x100fe400000108a5 */
[--C-:B------:R-:W-:Y:S02]  /*bee0*/  FFMA.FTZ R169, R14, c[0x0][0x23c], -R165.reuse ;  /* 0x00008f000ea97a23 */ /* 0x100fe400000108a5 */
[--C-:B------:R-:W-:Y:S02]  /*bef0*/  FFMA.FTZ R10, R18, c[0x0][0x23c], -R165.reuse ;  /* 0x00008f00120a7a23 */ /* 0x100fe400000108a5 */
[--C-:B------:R-:W-:Y:S02]  /*bf00*/  FFMA.FTZ R6, R6, c[0x0][0x23c], -R165.reuse ;  /* 0x00008f0006067a23 */ /* 0x100fe400000108a5 */
[--C-:B------:R-:W-:Y:S01]  /*bf10*/  FFMA.FTZ R17, R15, c[0x0][0x23c], -R165.reuse ;  /* 0x00008f000f117a23 */ /* 0x100fe200000108a5 */
[----:B------:R-:W-:Y:S01]  /*bf20*/  MUFU.EX2 R181, R181 ;  /* 0x000000b500b57308 */ /* 0x000fe20000000800 */
[----:B-1----:R-:W-:Y:S02]  /*bf30*/  FFMA.FTZ R166, R34, c[0x0][0x23c], -R165 ;  /* 0x00008f0022a67a23 */ /* 0x002fe400000108a5 */
[----:B------:R-:W-:Y:S02]  /*bf40*/  IMAD.MOV.U32 R34, RZ, RZ, R11 ;  /* 0x000000ffff227224 */ /* 0x000fe400078e000b */
[C---:B--2---:R-:W-:Y:S02]  /*bf50*/  FMUL.FTZ R5, R164.reuse, R133 ;  /* 0x00000085a4057220 */ /* 0x044fe40000410000 */
[----:B------:R-:W-:Y:S02]  /*bf60*/  IMAD.MOV.U32 R133, RZ, RZ, R13 ;  /* 0x000000ffff857224 */ /* 0x000fe400078e000d */
[----:B------:R-:W-:Y:S01]  /*bf70*/  FMUL.FTZ R13, R164, R141 ;  /* 0x0000008da40d7220 */ /* 0x000fe20000410000 */
[----:B------:R-:W-:Y:S01]  /*bf80*/  MUFU.EX2 R177, R177 ;  /* 0x000000b100b17308 */ /* 0x000fe20000000800 */
[----:B------:R-:W-:Y:S02]  /*bf90*/  IMAD.MOV.U32 R141, RZ, RZ, R7 ;  /* 0x000000ffff8d7224 */ /* 0x000fe400078e0007 */
[----:B------:R-:W2:Y:S01]  /*bfa0*/  LDL.LU R7, [R1+0x38] ;  /* 0x0000380001077983 */ /* 0x000ea20000300800 */
[--C-:B------:R-:W-:Y:S02]  /*bfb0*/  FFMA.FTZ R186, R22, c[0x0][0x23c], -R165.reuse ;  /* 0x00008f0016ba7a23 */ /* 0x100fe400000108a5 */
[----:B------:R-:W-:Y:S02]  /*bfc0*/  IMAD.MOV.U32 R22, RZ, RZ, R176 ;  /* 0x000000ffff167224 */ /* 0x000fe400078e00b0 */
[--C-:B------:R-:W-:Y:S02]  /*bfd0*/  FFMA.FTZ R180, R26, c[0x0][0x23c], -R165.reuse ;  /* 0x00008f001ab47a23 */ /* 0x100fe400000108a5 */
[--C-:B------:R-:W-:Y:S01]  /*bfe0*/  FFMA.FTZ R179, R27, c[0x0][0x23c], -R165.reuse ;  /* 0x00008f001bb37a23 */ /* 0x100fe200000108a5 */
[----:B------:R-:W-:Y:S01]  /*bff0*/  MUFU.EX2 R186, R186 ;  /* 0x000000ba00ba7308 */ /* 0x000fe20000000800 */
[----:B------:R-:W-:Y:S02]  /*c000*/  FFMA.FTZ R176, R30, c[0x0][0x23c], -R165 ;  /* 0x00008f001eb07a23 */ /* 0x000fe400000108a5 */
[----:B------:R-:W-:Y:S02]  /*c010*/  IMAD.MOV.U32 R30, RZ, RZ, R169 ;  /* 0x000000ffff1e7224 */ /* 0x000fe400078e00a9 */
[--C-:B------:R-:W-:Y:S02]  /*c020*/  FFMA.FTZ R169, R31, c[0x0][0x23c], -R165.reuse ;  /* 0x00008f001fa97a23 */ /* 0x100fe400000108a5 */
[----:B------:R-:W-:Y:S02]  /*c030*/  FFMA.FTZ R165, R35, c[0x0][0x23c], -R165 ;  /* 0x00008f0023a57a23 */ /* 0x000fe400000108a5 */
[----:B------:R-:W-:Y:S01]  /*c040*/  IMAD.MOV.U32 R35, RZ, RZ, R10 ;  /* 0x000000ffff237224 */ /* 0x000fe200078e000a */
[----:B------:R-:W-:Y:S01]  /*c050*/  MUFU.EX2 R180, R180 ;  /* 0x000000b400b47308 */ /* 0x000fe20000000800 */
[----:B------:R-:W-:Y:S04]  /*c060*/  IMAD.WIDE.U32 R10, R8, -0x2daee0ad, RZ ;  /* 0xd2511f53080a7825 */ /* 0x000fe800078e00ff */
[C---:B------:R-:W-:Y:S02]  /*c070*/  FMUL.FTZ R8, R164.reuse, R136 ;  /* 0x00000088a4087220 */ /* 0x040fe40000410000 */
[----:B------:R-:W-:Y:S02]  /*c080*/  IMAD.MOV.U32 R136, RZ, RZ, R9 ;  /* 0x000000ffff887224 */ /* 0x000fe400078e0009 */
[----:B------:R-:W-:Y:S01]  /*c090*/  FMUL.FTZ R9, R164, R137 ;  /* 0x00000089a4097220 */ /* 0x000fe20000410000 */
[----:B------:R-:W-:Y:S01]  /*c0a0*/  MUFU.EX2 R179, R179 ;  /* 0x000000b300b37308 */ /* 0x000fe20000000800 */
[----:B------:R-:W-:Y:S02]  /*c0b0*/  IMAD.MOV.U32 R137, RZ, RZ, R12 ;  /* 0x000000ffff897224 */ /* 0x000fe400078e000c */
[----:B------:R-:W-:Y:S02]  /*c0c0*/  IMAD.MOV.U32 R19, RZ, RZ, R25 ;  /* 0x000000ffff137224 */ /* 0x000fe400078e0019 */
[--C-:B------:R-:W-:Y:S02]  /*c0d0*/  FFMA.FTZ R168, R32, c[0x0][0x23c], -R167.reuse ;  /* 0x00008f0020a87a23 */ /* 0x100fe400000108a7 */
[----:B------:R-:W-:Y:S02]  /*c0e0*/  FFMA.FTZ R167, R33, c[0x0][0x23c], -R167 ;  /* 0x00008f0021a77a23 */ /* 0x000fe400000108a7 */
[----:B------:R-:W-:Y:S01]  /*c0f0*/  FMUL.FTZ R33, R164, R161 ;  /* 0x000000a1a4217220 */ /* 0x000fe20000410000 */
[----:B------:R-:W-:Y:S01]  /*c100*/  MUFU.EX2 R176, R176 ;  /* 0x000000b000b07308 */ /* 0x000fe20000000800 */
[----:B------:R-:W-:Y:S02]  /*c110*/  IMAD.MOV.U32 R15, RZ, RZ, R29 ;  /* 0x000000ffff0f7224 */ /* 0x000fe400078e001d */
[----:B------:R-:W-:Y:S02]  /*c120*/  IMAD.MOV.U32 R26, RZ, RZ, R20 ;  /* 0x000000ffff1a7224 */ /* 0x000fe400078e0014 */
[----:B------:R-:W-:Y:S02]  /*c130*/  IMAD.MOV.U32 R27, RZ, RZ, R21 ;  /* 0x000000ffff1b7224 */ /* 0x000fe400078e0015 */
[----:B------:R-:W-:Y:S03]  /*c140*/  IMAD.WIDE.U32 R20, R4, -0x2daee0ad, RZ ;  /* 0xd2511f5304147825 */ /* 0x000fe600078e00ff */
[----:B------:R-:W-:Y:S01]  /*c150*/  MUFU.EX2 R169, R169 ;  /* 0x000000a900a97308 */ /* 0x000fe20000000800 */
[----:B------:R-:W-:Y:S02]  /*c160*/  IMAD.MOV.U32 R161, RZ, RZ, R137 ;  /* 0x000000ffffa17224 */ /* 0x000fe400078e0089 */
[C---:B------:R-:W-:Y:S02]  /*c170*/  FMUL.FTZ R4, R164.reuse, R132 ;  /* 0x00000084a4047220 */ /* 0x040fe40000410000 */
[C---:B------:R-:W-:Y:S02]  /*c180*/  FMUL.FTZ R12, R164.reuse, R140 ;  /* 0x0000008ca40c7220 */ /* 0x040fe40000410000 */
[C---:B------:R-:W-:Y:S02]  /*c190*/  FMUL.FTZ R25, R164.reuse, R153 ;  /* 0x00000099a4197220 */ /* 0x040fe40000410000 */
[C---:B------:R-:W-:Y:S01]  /*c1a0*/  FMUL.FTZ R29, R164.reuse, R157 ;  /* 0x0000009da41d7220 */ /* 0x040fe20000410000 */
[----:B------:R-:W-:Y:S01]  /*c1b0*/  MUFU.EX2 R168, R168 ;  /* 0x000000a800a87308 */ /* 0x000fe20000000800 */
[C---:B------:R-:W-:Y:S02]  /*c1c0*/  FMUL.FTZ R32, R164.reuse, R160 ;  /* 0x000000a0a4207220 */ /* 0x040fe40000410000 */
        /* <DEDUP_REMOVED lines=61> */
[C---:B------:R-:W-:Y:S02]  /*c5a0*/  FMUL.FTZ R124, R164.reuse, R124 ;  /* 0x0000007ca47c7220 */ /* 0x040fe40000410000 */
[----:B------:R-:W-:Y:S02]  /*c5b0*/  FMUL.FTZ R125, R164, R125 ;  /* 0x0000007da47d7220 */ /* 0x000fe40000410000 */
[----:B------:R-:W-:Y:S02]  /*c5c0*/  IMAD.MOV.U32 R148, RZ, RZ, R132 ;  /* 0x000000ffff947224 */ /* 0x000fe400078e0084 */
[----:B------:R1:W4:Y:S01]  /*c5d0*/  MUFU.EX2 R132, R6 ;  /* 0x0000000600847308 */ /* 0x0003220000000800 */
[----:B------:R-:W-:Y:S01]  /*c5e0*/  IMAD.MOV.U32 R156, RZ, RZ, R136 ;  /* 0x000000ffff9c7224 */ /* 0x000fe200078e0088 */
[----:B------:R-:W-:Y:S01]  /*c5f0*/  LOP3.LUT R136, R11, UR33, R14, 0x96, !PT ;  /* 0x000000210b887c12 */ /* 0x000fe2000f8e960e */
[C---:B---3--:R-:W-:Y:S02]  /*c600*/  FMUL.FTZ R11, R3.reuse, R139 ;  /* 0x0000008b030b7220 */ /* 0x048fe40000410000 */
[----:B------:R-:W-:Y:S02]  /*c610*/  IMAD.MOV.U32 R140, RZ, RZ, R22 ;  /* 0x000000ffff8c7224 */ /* 0x000fe400078e0016 */
[----:B------:R-:W-:Y:S02]  /*c620*/  IMAD.MOV.U32 R139, RZ, RZ, R35 ;  /* 0x000000ffff8b7224 */ /* 0x000fe400078e0023 */
[----:B------:R-:W-:Y:S02]  /*c630*/  IMAD.MOV.U32 R152, RZ, RZ, R26 ;  /* 0x000000ffff987224 */ /* 0x000fe400078e001a */
[C---:B------:R-:W-:Y:S02]  /*c640*/  FMUL.FTZ R26, R3.reuse, R154 ;  /* 0x0000009a031a7220 */ /* 0x040fe40000410000 */
[----:B------:R-:W-:Y:S02]  /*c650*/  IMAD.MOV.U32 R160, RZ, RZ, R23 ;  /* 0x000000ffffa07224 */ /* 0x000fe400078e0017 */
[C---:B------:R-:W-:Y:S02]  /*c660*/  FMUL.FTZ R23, R3.reuse, R151 ;  /* 0x0000009703177220 */ /* 0x040fe40000410000 */
[----:B------:R-:W-:Y:S04]  /*c670*/  IMAD.WIDE.U32 R136, R136, -0x326172a9, RZ ;  /* 0xcd9e8d5788887825 */ /* 0x000fe800078e00ff */
[C---:B------:R-:W-:Y:S02]  /*c680*/  FMUL.FTZ R22, R3.reuse, R150 ;  /* 0x0000009603167220 */ /* 0x040fe40000410000 */
[----:B------:R-:W-:Y:S02]  /*c690*/  IMAD.MOV.U32 R153, RZ, RZ, R27 ;  /* 0x000000ffff997224 */ /* 0x000fe400078e001b */
[C---:B-1----:R-:W-:Y:S02]  /*c6a0*/  FMUL.FTZ R6, R3.reuse, R134 ;  /* 0x0000008603067220 */ /* 0x042fe40000410000 */
[----:B------:R-:W-:Y:S02]  /*c6b0*/  IMAD.MOV.U32 R134, RZ, RZ, R14 ;  /* 0x000000ffff867224 */ /* 0x000fe400078e000e */
[C---:B------:R-:W-:Y:S02]  /*c6c0*/  FMUL.FTZ R14, R3.reuse, R142 ;  /* 0x0000008e030e7220 */ /* 0x040fe40000410000 */
[----:B------:R-:W-:Y:S02]  /*c6d0*/  IMAD.MOV.U32 R142, RZ, RZ, R18 ;  /* 0x000000ffff8e7224 */ /* 0x000fe400078e0012 */
[C---:B------:R-:W-:Y:S02]  /*c6e0*/  FMUL.FTZ R18, R3.reuse, R146 ;  /* 0x0000009203127220 */ /* 0x040fe40000410000 */
[----:B------:R-:W-:Y:S02]  /*c6f0*/  IMAD.MOV.U32 R146, RZ, RZ, R30 ;  /* 0x000000ffff927224 */ /* 0x000fe400078e001e */
[----:B------:R-:W-:Y:S02]  /*c700*/  IMAD.MOV.U32 R154, RZ, RZ, R142 ;  /* 0x000000ffff9a7224 */ /* 0x000fe400078e008e */
[----:B------:R-:W-:Y:S02]  /*c710*/  IMAD.MOV.U32 R142, RZ, RZ, R34 ;  /* 0x000000ffff8e7224 */ /* 0x000fe400078e0022 */
[----:B------:R-:W-:Y:S02]  /*c720*/  FMUL.FTZ R34, R3, R162 ;  /* 0x000000a203227220 */ /* 0x000fe40000410000 */
[----:B------:R-:W-:Y:S02]  /*c730*/  IMAD.MOV.U32 R162, RZ, RZ, R146 ;  /* 0x000000ffffa27224 */ /* 0x000fe400078e0092 */
[----:B------:R-:W-:Y:S02]  /*c740*/  IMAD.MOV.U32 R146, RZ, RZ, R139 ;  /* 0x000000ffff927224 */ /* 0x000fe400078e008b */
[----:B------:R-:W1:Y:S01]  /*c750*/  MUFU.EX2 R139, R140 ;  /* 0x0000008c008b7308 */ /* 0x000e620000000800 */
[----:B------:R-:W-:Y:S01]  /*c760*/  IMAD.MOV.U32 R150, RZ, RZ, R134 ;  /* 0x000000ffff967224 */ /* 0x000fe200078e0086 */
[----:B------:R-:W-:Y:S01]  /*c770*/  LOP3.LUT R134, R137, UR32, R154, 0x96, !PT ;  /* 0x0000002089867c12 */ /* 0x000fe2000f8e969a */
        /* <DEDUP_REMOVED lines=35> */
[----:B--2---:R-:W-:Y:S02]  /*c9b0*/  FFMA.FTZ R164, R164, R7, R161 ;  /* 0x00000007a4a47223 */ /* 0x004fe400000100a1 */
[C---:B------:R-:W-:Y:S02]  /*c9c0*/  FMUL.FTZ R7, R3.reuse, R135 ;  /* 0x0000008703077220 */ /* 0x040fe40000410000 */
[----:B------:R-:W-:Y:S02]  /*c9d0*/  IMAD.MOV.U32 R135, RZ, RZ, R15 ;  /* 0x000000ffff877224 */ /* 0x000fe400078e000f */
[C---:B------:R-:W-:Y:S02]  /*c9e0*/  FMUL.FTZ R15, R3.reuse, R143 ;  /* 0x0000008f030f7220 */ /* 0x040fe40000410000 */
[----:B------:R-:W-:Y:S02]  /*c9f0*/  IMAD.MOV.U32 R143, RZ, RZ, R19 ;  /* 0x000000ffff8f7224 */ /* 0x000fe400078e0013 */
[C---:B------:R-:W-:Y:S02]  /*ca00*/  FMUL.FTZ R19, R3.reuse, R147 ;  /* 0x0000009303137220 */ /* 0x040fe40000410000 */
[----:B------:R-:W4:Y:S01]  /*ca10*/  LDL.LU R147, [R1+0x78] ;  /* 0x0000780001937983 */ /* 0x000f220000300800 */
[----:B------:R-:W-:Y:S02]  /*ca20*/  IMAD.MOV.U32 R151, RZ, RZ, R135 ;  /* 0x000000ffff977224 */ /* 0x000fe400078e0087 */
[----:B------:R2:W3:Y:S01]  /*ca30*/  MUFU.EX2 R135, R173 ;  /* 0x000000ad00877308 */ /* 0x0004e20000000800 */
[----:B------:R-:W-:Y:S02]  /*ca40*/  IMAD.MOV.U32 R155, RZ, RZ, R143 ;  /* 0x000000ffff9b7224 */ /* 0x000fe400078e008f */
[----:B------:R-:W-:Y:S02]  /*ca50*/  IMAD.MOV.U32 R143, RZ, RZ, R31 ;  /* 0x000000ffff8f7224 */ /* 0x000fe400078e001f */
        /* <DEDUP_REMOVED lines=15> */
[----:B------:R-:W-:Y:S02]  /*cb50*/  FMUL.FTZ R131, R3, R131 ;  /* 0x0000008303837220 */ /* 0x000fe40000410000 */
[----:B------:R-:W-:Y:S01]  /*cb60*/  IMAD.MOV.U32 R149, RZ, RZ, R133 ;  /* 0x000000ffff957224 */ /* 0x000fe200078e0085 */
[----:B------:R-:W-:Y:S01]  /*cb70*/  LOP3.LUT R133, R145, UR31, R10, 0x96, !PT ;  /* 0x0000001f91857c12 */ /* 0x000fe2000f8e960a */
[C---:B------:R-:W-:Y:S01]  /*cb80*/  FMUL.FTZ R10, R3.reuse, R138 ;  /* 0x0000008a030a7220 */ /* 0x040fe20000410000 */
[C---:B------:R-:W-:Y:S01]  /*cb90*/  F2FP.PACK_AB R138, R160.reuse, R161 ;  /* 0x000000a1a08a723e */ /* 0x040fe200000000ff */
[C---:B------:R-:W-:Y:S02]  /*cba0*/  FMUL.FTZ R126, R3.reuse, R126 ;  /* 0x0000007e037e7220 */ /* 0x040fe40000410000 */
[C---:B------:R-:W-:Y:S02]  /*cbb0*/  FMUL.FTZ R127, R3.reuse, R127 ;  /* 0x0000007f037f7220 */ /* 0x040fe40000410000 */
[----:B------:R-:W-:Y:S02]  /*cbc0*/  IMAD.MOV.U32 R163, RZ, RZ, R142 ;  /* 0x000000ffffa37224 */ /* 0x000fe400078e008e */
[----:B------:R-:W-:Y:S02]  /*cbd0*/  FADD.FTZ R164, R160, R164 ;  /* 0x000000a4a0a47221 */ /* 0x000fe40000010000 */
[----:B----4-:R-:W-:Y:S02]  /*cbe0*/  FFMA.FTZ R3, R3, R147, R132 ;  /* 0x0000009303037223 */ /* 0x010fe40000010084 */
[----:B------:R-:W-:Y:S02]  /*cbf0*/  IMAD.MOV.U32 R147, RZ, RZ, R143 ;  /* 0x000000ffff937224 */ /* 0x000fe400078e008f */
[----:B------:R-:W-:Y:S05]  /*cc00*/  IMAD.WIDE.U32 R142, R134, -0x2daee0ad, RZ ;  /* 0xd2511f53868e7825 */ /* 0x000fea00078e00ff */
[----:B------:R-:W-:Y:S01]  /*cc10*/  LOP3.LUT R134, R143, UR26, R144, 0x96, !PT ;  /* 0x0000001a8f867c12 */ /* 0x000fe2000f8e9690 */
[----:B------:R-:W-:Y:S01]  /*cc20*/  IMAD.WIDE.U32 R144, R133, -0x326172a9, RZ ;  /* 0xcd9e8d5785907825 */ /* 0x000fe200078e00ff */
[----:B------:R4:W-:Y:S03]  /*cc30*/  MUFU.EX2 R143, R163 ;  /* 0x000000a3008f7308 */ /* 0x0009e60000000800 */
[----:B------:R-:W-:Y:S01]  /*cc40*/  IMAD.WIDE.U32 R158, R134, -0x326172a9, RZ ;  /* 0xcd9e8d57869e7825 */ /* 0x000fe200078e00ff */
[----:B------:R-:W-:Y:S02]  /*cc50*/  LOP3.LUT R136, R145, UR30, R136, 0x96, !PT ;  /* 0x0000001e91887c12 */ /* 0x000fe4000f8e9688 */
[----:B-1----:R-:W-:Y:S02]  /*cc60*/  F2FP.PACK_AB R134, R139, R132 ;  /* 0x000000848b86723e */ /* 0x002fe400000000ff */
[----:B------:R-:W-:Y:S01]  /*cc70*/  LOP3.LUT R137, R159, UR24, R144, 0x96, !PT ;  /* 0x000000189f897c12 */ /* 0x000fe2000f8e9690 */
[----:B--2---:R-:W-:Y:S01]  /*cc80*/  IMAD.WIDE.U32 R172, R136, -0x2daee0ad, RZ ;  /* 0xd2511f5388ac7825 */ /* 0x004fe200078e00ff */
[----:B---3--:R-:W-:Y:S01]  /*cc90*/  F2FP.PACK_AB R136, R140, R135 ;  /* 0x000000878c88723e */ /* 0x008fe200000000ff */
[----:B------:R-:W-:Y:S03]  /*cca0*/  MUFU.EX2 R144, R175 ;  /* 0x000000af00907308 */ /* 0x000fe60000000800 */
[----:B------:R-:W-:Y:S05]  /*ccb0*/  LOP3.LUT R133, R173, UR9, R142, 0x96, !PT ;  /* 0x00000009ad857c12 */ /* 0x000fea000f8e968e */
[----:B------:R-:W-:Y:S02]  /*ccc0*/  IMAD.WIDE.U32 R160, R133, -0x326172a9, RZ ;  /* 0xcd9e8d5785a07825 */ /* 0x000fe400078e00ff */
[----:B------:R1:W2:Y:S02]  /*ccd0*/  MUFU.EX2 R142, R141 ;  /* 0x0000008d008e7308 */ /* 0x0002a40000000800 */
[----:B----4-:R-:W-:Y:S02]  /*cce0*/  IMAD.MOV.U32 R163, RZ, RZ, R151 ;  /* 0x000000ffffa37224 */ /* 0x010fe400078e0097 */
[----:B------:R-:W-:Y:S06]  /*ccf0*/  IMAD.MOV.U32 R151, RZ, RZ, R159 ;  /* 0x000000ffff977224 */ /* 0x000fec00078e009f */
[----:B------:R3:W-:Y:S01]  /*cd00*/  MUFU.EX2 R145, R174 ;  /* 0x000000ae00917308 */ /* 0x0007e20000000800 */
[----:B-1----:R-:W-:Y:S01]  /*cd10*/  FADD.FTZ R141, R139, R3 ;  /* 0x000000038b8d7221 */ /* 0x002fe20000010000 */
[----:B------:R-:W-:Y:S01]  /*cd20*/  LOP3.LUT R139, R161, UR14, R158, 0x96, !PT ;  /* 0x0000000ea18b7c12 */ /* 0x000fe2000f8e969e */
[----:B------:R-:W-:Y:S02]  /*cd30*/  FADD.FTZ R3, R135, R164 ;  /* 0x000000a487037221 */ /* 0x000fe40000010000 */
[----:B--2---:R-:W-:Y:S01]  /*cd40*/  FADD.FTZ R132, R142, R141 ;  /* 0x0000008d8e847221 */ /* 0x004fe20000010000 */
[C---:B------:R-:W-:Y:S01]  /*cd50*/  LOP3.LUT R135, R139.reuse, 0xffff, RZ, 0xc0, !PT ;  /* 0x0000ffff8b877812 */ /* 0x040fe200078ec0ff */
[----:B------:R-:W-:Y:S01]  /*cd60*/  FADD.FTZ R3, R140, R3 ;  /* 0x000000038c037221 */ /* 0x000fe20000010000 */
[----:B------:R-:W-:Y:S01]  /*cd70*/  LOP3.LUT R133, R139, 0xff, RZ, 0xc0, !PT ;  /* 0x000000ff8b857812 */ /* 0x000fe200078ec0ff */
[----:B------:R-:W-:Y:S01]  /*cd80*/  FADD.FTZ R141, R143, R132 ;  /* 0x000000848f8d7221 */ /* 0x000fe20000010000 */
[----:B------:R-:W-:Y:S01]  /*cd90*/  SHF.R.U32.HI R135, RZ, 0x8, R135 ;  /* 0x00000008ff877819 */ /* 0x000fe20000011687 */
[----:B------:R-:W1:Y:S01]  /*cda0*/  MUFU.EX2 R140, R185 ;  /* 0x000000b9008c7308 */ /* 0x000e620000000800 */
[----:B------:R-:W-:Y:S01]  /*cdb0*/  ISETP.GE.U32.AND P0, PT, R252, R133, PT ;  /* 0x00000085fc00720c */ /* 0x000fe20003f06070 */
[----:B---3--:R-:W-:Y:S01]  /*cdc0*/  IMAD.WIDE.U32 R174, R137, -0x2daee0ad, RZ ;  /* 0xd2511f5389ae7825 */ /* 0x008fe200078e00ff */
[----:B------:R-:W-:Y:S02]  /*cdd0*/  LOP3.LUT R135, R135, 0xffff, RZ, 0xc0, !PT ;  /* 0x0000ffff87877812 */ /* 0x000fe400078ec0ff */
[----:B------:R-:W-:Y:S02]  /*cde0*/  PRMT R133, R138, 0x7632, R133 ;  /* 0x000076328a857816 */ /* 0x000fe40000000085 */
[----:B------:R-:W-:Y:S02]  /*cdf0*/  ISETP.GE.U32.AND P5, PT, R252, R135, PT ;  /* 0x00000087fc00720c */ /* 0x000fe40003fa6070 */
[----:B------:R-:W-:Y:S01]  /*ce00*/  PRMT R132, R138, 0x5410, R133 ;  /* 0x000054108a847816 */ /* 0x000fe20000000085 */
[----:B------:R2:W3:Y:S01]  /*ce10*/  MUFU.EX2 R135, R184 ;  /* 0x000000b800877308 */ /* 0x0004e20000000800 */
[----:B------:R-:W-:Y:S02]  /*ce20*/  F2FP.PACK_AB R142, R143, R142 ;  /* 0x0000008e8f8e723e */ /* 0x000fe400000000ff */
[--C-:B------:R-:W-:Y:S01]  /*ce30*/  SHF.R.U32.HI R143, RZ, 0x10, R139.reuse ;  /* 0x00000010ff8f7819 */ /* 0x100fe2000001168b */
[----:B------:R-:W-:Y:S01]  /*ce40*/  @!P0 HADD2 R246, -R138.H0_H0, -RZ.H0_H0 ;  /* 0xa00000ff8af68230 */ /* 0x000fe20000000900 */
[----:B------:R-:W-:Y:S02]  /*ce50*/  SHF.R.U32.HI R139, RZ, 0x18, R139 ;  /* 0x00000018ff8b7819 */ /* 0x000fe4000001168b */
[----:B------:R-:W-:Y:S02]  /*ce60*/  LOP3.LUT R143, R143, 0xff, RZ, 0xc0, !PT ;  /* 0x000000ff8f8f7812 */ /* 0x000fe400078ec0ff */
[----:B------:R-:W-:Y:S01]  /*ce70*/  @!P0 PRMT R138, R246, 0x5410, RZ ;  /* 0x00005410f68a8816 */ /* 0x000fe200000000ff */
[----:B------:R-:W-:Y:S01]  /*ce80*/  @!P5 HADD2 R245, -R133.H0_H0, -RZ.H0_H0 ;  /* 0xa00000ff85f5d230 */ /* 0x000fe20000000900 */
[C---:B------:R-:W-:Y:S02]  /*ce90*/  ISETP.GE.U32.AND P6, PT, R252.reuse, R143, PT ;  /* 0x0000008ffc00720c */ /* 0x040fe40003fc6070 */
[----:B------:R-:W-:Y:S01]  /*cea0*/  ISETP.GE.U32.AND P0, PT, R252, R139, PT ;  /* 0x0000008bfc00720c */ /* 0x000fe20003f06070 */
[----:B------:R1:W-:Y:S01]  /*ceb0*/  STG.E.U16 [R182.64], R138 ;  /* 0x0000008ab6007986 */ /* 0x0003e2000c101514 */
[----:B------:R-:W-:Y:S01]  /*cec0*/  @!P5 PRMT R133, R245, 0x5410, RZ ;  /* 0x00005410f585d816 */ /* 0x000fe200000000ff */
[----:B------:R4:W-:Y:S01]  /*ced0*/  MUFU.EX2 R143, R147 ;  /* 0x00000093008f7308 */ /* 0x0009e20000000800 */
[C-C-:B------:R-:W-:Y:S02]  /*cee0*/  LOP3.LUT R137, R175.reuse, UR5, R172.reuse, 0x96, !PT ;  /* 0x00000005af897c12 */ /* 0x140fe4000f8e96ac */
[----:B------:R-:W-:Y:S01]  /*cef0*/  LOP3.LUT R172, R175, UR5, R172, 0x96, !PT ;  /* 0x00000005afac7c12 */ /* 0x000fe2000f8e96ac */
[----:B------:R3:W-:Y:S04]  /*cf00*/  STG.E.U16 [R182.64+0x2], R133 ;  /* 0x00000285b6007986 */ /* 0x0007e8000c101514 */
[----:B------:R-:W-:Y:S01]  /*cf10*/  @!P6 HADD2 R244, -R134.H0_H0, -RZ.H0_H0 ;  /* 0xa00000ff86f4e230 */ /* 0x000fe20000000900 */
[----:B--2---:R-:W-:Y:S04]  /*cf20*/  IADD3 R184, P5, R182, UR28, RZ ;  /* 0x0000001cb6b87c10 */ /* 0x004fe8000ffbe0ff */
[----:B------:R-:W-:Y:S02]  /*cf30*/  IADD3.X R185, R183, UR29, RZ, P5, !PT ;  /* 0x0000001db7b97c10 */ /* 0x000fe4000affe4ff */
[----:B----4-:R-:W-:Y:S01]  /*cf40*/  SHF.R.U32.HI R147, RZ, 0x10, R160 ;  /* 0x00000010ff937819 */ /* 0x010fe200000116a0 */
[--C-:B-1----:R-:W-:Y:S01]  /*cf50*/  FADD.FTZ R138, R140, R3.reuse ;  /* 0x000000038c8a7221 */ /* 0x102fe20000010000 */
[----:B------:R-:W-:Y:S02]  /*cf60*/  PRMT R3, R134, 0x7632, R3 ;  /* 0x0000763286037816 */ /* 0x000fe40000000003 */
[C---:B---3--:R-:W-:Y:S01]  /*cf70*/  F2FP.PACK_AB R140, R135.reuse, R140 ;  /* 0x0000008c878c723e */ /* 0x048fe200000000ff */
[----:B------:R-:W-:Y:S01]  /*cf80*/  FADD.FTZ R139, R135, R138 ;  /* 0x0000008a878b7221 */ /* 0x000fe20000010000 */
[----:B------:R-:W-:Y:S01]  /*cf90*/  LOP3.LUT R135, R160, 0xff, RZ, 0xc0, !PT ;  /* 0x000000ffa0877812 */ /* 0x000fe200078ec0ff */
[----:B------:R1:W2:Y:S01]  /*cfa0*/  MUFU.EX2 R138, R162 ;  /* 0x000000a2008a7308 */ /* 0x0002a20000000800 */
[----:B------:R-:W-:Y:S01]  /*cfb0*/  PRMT R133, R134, 0x5410, R3 ;  /* 0x0000541086857816 */ /* 0x000fe20000000003 */
[----:B------:R-:W-:Y:S01]  /*cfc0*/  @!P0 HADD2 R243, -R3.H0_H0, -RZ.H0_H0 ;  /* 0xa00000ff03f38230 */ /* 0x000fe20000000900 */
[----:B------:R-:W-:Y:S02]  /*cfd0*/  @!P6 PRMT R134, R244, 0x5410, RZ ;  /* 0x00005410f486e816 */ /* 0x000fe400000000ff */
[----:B------:R-:W-:Y:S02]  /*cfe0*/  ISETP.GE.U32.AND P6, PT, R252, R135, PT ;  /* 0x00000087fc00720c */ /* 0x000fe40003fc6070 */
[----:B------:R-:W-:Y:S01]  /*cff0*/  LOP3.LUT R135, R160, 0xffff, RZ, 0xc0, !PT ;  /* 0x0000ffffa0877812 */ /* 0x000fe200078ec0ff */
[----:B------:R2:W-:Y:S01]  /*d000*/  STG.E.U16 [R184.64], R134 ;  /* 0x00000086b8007986 */ /* 0x0005e2000c101514 */
[----:B------:R-:W-:Y:S02]  /*d010*/  @!P0 PRMT R3, R243, 0x5410, RZ ;  /* 0x00005410f3038816 */ /* 0x000fe400000000ff */
[----:B------:R-:W-:Y:S02]  /*d020*/  SHF.R.U32.HI R135, RZ, 0x8, R135 ;  /* 0x00000008ff877819 */ /* 0x000fe40000011687 */
[----:B------:R-:W-:Y:S01]  /*d030*/  LOP3.LUT R147, R147, 0xff, RZ, 0xc0, !PT ;  /* 0x000000ff93937812 */ /* 0x000fe200078ec0ff */
[----:B------:R3:W-:Y:S01]  /*d040*/  STG.E.U16 [R184.64+0x2], R3 ;  /* 0x00000203b8007986 */ /* 0x0007e2000c101514 */
[----:B------:R-:W-:Y:S02]  /*d050*/  LOP3.LUT R135, R135, 0xffff, RZ, 0xc0, !PT ;  /* 0x0000ffff87877812 */ /* 0x000fe400078ec0ff */
[C---:B------:R-:W-:Y:S01]  /*d060*/  ISETP.GE.U32.AND P0, PT, R252.reuse, R147, PT ;  /* 0x00000093fc00720c */ /* 0x040fe20003f06070 */
[----:B------:R-:W-:Y:S01]  /*d070*/  @!P6 HADD2 R242, -R136.H0_H0, -RZ.H0_H0 ;  /* 0xa00000ff88f2e230 */ /* 0x000fe20000000900 */
[----:B------:R-:W-:Y:S02]  /*d080*/  ISETP.GE.U32.AND P5, PT, R252, R135, PT ;  /* 0x00000087fc00720c */ /* 0x000fe40003fa6070 */
[----:B------:R-:W-:Y:S02]  /*d090*/  PRMT R135, R136, 0x7632, R135 ;  /* 0x0000763288877816 */ /* 0x000fe40000000087 */
[----:B------:R-:W-:Y:S01]  /*d0a0*/  LOP3.LUT R147, R174, 0xff, RZ, 0xc0, !PT ;  /* 0x000000ffae937812 */ /* 0x000fe200078ec0ff */
[----:B-1----:R-:W-:Y:S02]  /*d0b0*/  IMAD.MOV.U32 R162, RZ, RZ, R150 ;  /* 0x000000ffffa27224 */ /* 0x002fe400078e0096 */
[----:B------:R-:W-:Y:S02]  /*d0c0*/  IMAD.MOV.U32 R150, RZ, RZ, R146 ;  /* 0x000000ffff967224 */ /* 0x000fe400078e0092 */
[----:B------:R-:W-:Y:S01]  /*d0d0*/  FADD.FTZ R146, R144, R139 ;  /* 0x0000008b90927221 */ /* 0x000fe20000010000 */
[----:B------:R-:W-:Y:S01]  /*d0e0*/  LOP3.LUT R139, R137, 0xff, RZ, 0xc0, !PT ;  /* 0x000000ff898b7812 */ /* 0x000fe200078ec0ff */
[----:B------:R-:W-:Y:S02]  /*d0f0*/  @!P0 HADD2 R239, -R142.H0_H0, -RZ.H0_H0 ;  /* 0xa00000ff8eef8230 */ /* 0x000fe40000000900 */
[----:B------:R-:W-:Y:S01]  /*d100*/  @!P5 HADD2 R241, -R135.H0_H0, -RZ.H0_H0 ;  /* 0xa00000ff87f1d230 */ /* 0x000fe20000000900 */
[----:B------:R-:W1:Y:S01]  /*d110*/  MUFU.EX2 R150, R150 ;  /* 0x0000009600967308 */ /* 0x000e620000000800 */
[----:B--2---:R-:W-:Y:S01]  /*d120*/  FADD.FTZ R134, R138, R141 ;  /* 0x0000008d8a867221 */ /* 0x004fe20000010000 */
[----:B------:R-:W-:Y:S01]  /*d130*/  F2FP.PACK_AB R138, R143, R138 ;  /* 0x0000008a8f8a723e */ /* 0x000fe200000000ff */
[----:B------:R-:W-:Y:S02]  /*d140*/  FADD.FTZ R141, R145, R146 ;  /* 0x00000092918d7221 */ /* 0x000fe40000010000 */
[----:B------:R-:W-:Y:S01]  /*d150*/  FADD.FTZ R143, R143, R134 ;  /* 0x000000868f8f7221 */ /* 0x000fe20000010000 */
[----:B------:R-:W-:Y:S02]  /*d160*/  PRMT R134, R136, 0x5410, R135 ;  /* 0x0000541088867816 */ /* 0x000fe40000000087 */
[----:B------:R-:W-:Y:S02]  /*d170*/  @!P5 PRMT R135, R241, 0x5410, RZ ;  /* 0x00005410f187d816 */ /* 0x000fe400000000ff */
[----:B---3--:R-:W-:Y:S02]  /*d180*/  SHF.R.U32.HI R3, RZ, 0x18, R160 ;  /* 0x00000018ff037819 */ /* 0x008fe400000116a0 */
[----:B------:R-:W-:Y:S01]  /*d190*/  @!P6 PRMT R136, R242, 0x5410, RZ ;  /* 0x00005410f288e816 */ /* 0x000fe200000000ff */
[----:B------:R2:W-:Y:S01]  /*d1a0*/  STG.E.U16 [R182.64+0x12], R135 ;  /* 0x00001287b6007986 */ /* 0x0005e2000c101514 */
[----:B------:R-:W-:Y:S02]  /*d1b0*/  ISETP.GE.U32.AND P6, PT, R252, R3, PT ;  /* 0x00000003fc00720c */ /* 0x000fe40003fc6070 */
[----:B------:R-:W-:Y:S01]  /*d1c0*/  PRMT R3, R142, 0x7632, R3 ;  /* 0x000076328e037816 */ /* 0x000fe20000000003 */
[----:B------:R3:W-:Y:S01]  /*d1d0*/  STG.E.U16 [R182.64+0x10], R136 ;  /* 0x00001088b6007986 */ /* 0x0007e2000c101514 */
[----:B------:R-:W-:Y:S02]  /*d1e0*/  ISETP.GE.U32.AND P5, PT, R252, R139, PT ;  /* 0x0000008bfc00720c */ /* 0x000fe40003fa6070 */
[----:B------:R-:W-:Y:S04]  /*d1f0*/  LOP3.LUT R139, R137, 0xffff, RZ, 0xc0, !PT ;  /* 0x0000ffff898b7812 */ /* 0x000fe800078ec0ff */
[----:B------:R-:W-:Y:S03]  /*d200*/  SHF.R.U32.HI R139, RZ, 0x8, R139 ;  /* 0x00000008ff8b7819 */ /* 0x000fe6000001168b */
[----:B------:R-:W-:Y:S01]  /*d210*/  @!P6 HADD2 R240, -R3.H0_H0, -RZ.H0_H0 ;  /* 0xa00000ff03f0e230 */ /* 0x000fe20000000900 */
[----:B------:R-:W-:Y:S03]  /*d220*/  LOP3.LUT R139, R139, 0xffff, RZ, 0xc0, !PT ;  /* 0x0000ffff8b8b7812 */ /* 0x000fe600078ec0ff */
[----:B------:R-:W-:Y:S01]  /*d230*/  @!P5 HADD2 R238, -R140.H0_H0, -RZ.H0_H0 ;  /* 0xa00000ff8ceed230 */ /* 0x000fe20000000900 */
[----:B--2---:R-:W-:Y:S02]  /*d240*/  PRMT R135, R142, 0x5410, R3 ;  /* 0x000054108e877816 */ /* 0x004fe40000000003 */
[----:B------:R-:W-:Y:S02]  /*d250*/  @!P0 PRMT R142, R239, 0x5410, RZ ;  /* 0x00005410ef8e8816 */ /* 0x000fe400000000ff */
[----:B------:R-:W-:Y:S02]  /*d260*/  ISETP.GE.U32.AND P0, PT, R252, R139, PT ;  /* 0x0000008bfc00720c */ /* 0x000fe40003f06070 */
[----:B------:R-:W-:Y:S01]  /*d270*/  SHF.R.U32.HI R139, RZ, 0x18, R137 ;  /* 0x00000018ff8b7819 */ /* 0x000fe20000011689 */
[----:B------:R2:W-:Y:S01]  /*d280*/  STG.E.U16 [R184.64+0x10], R142 ;  /* 0x0000108eb8007986 */ /* 0x0005e2000c101514 */
[----:B------:R-:W-:Y:S02]  /*d290*/  @!P6 PRMT R3, R240, 0x5410, RZ ;  /* 0x00005410f003e816 */ /* 0x000fe400000000ff */
[----:B------:R-:W-:Y:S02]  /*d2a0*/  ISETP.GE.U32.AND P6, PT, R252, R139, PT ;  /* 0x0000008bfc00720c */ /* 0x000fe40003fc6070 */
[----:B------:R-:W-:Y:S01]  /*d2b0*/  PRMT R139, R140, 0x7632, R139 ;  /* 0x000076328c8b7816 */ /* 0x000fe2000000008b */
[----:B------:R4:W-:Y:S01]  /*d2c0*/  STG.E.U16 [R184.64+0x12], R3 ;  /* 0x00001203b8007986 */ /* 0x0009e2000c101514 */
[----:B---3--:R-:W-:Y:S01]  /*d2d0*/  F2FP.PACK_AB R136, R145, R144 ;  /* 0x000000909188723e */ /* 0x008fe200000000ff */
[----:B-1----:R-:W-:Y:S01]  /*d2e0*/  FADD.FTZ R144, R150, R143 ;  /* 0x0000008f96907221 */ /* 0x002fe20000010000 */
[----:B------:R-:W-:Y:S01]  /*d2f0*/  PRMT R146, R140, 0x5410, R139 ;  /* 0x000054108c927816 */ /* 0x000fe2000000008b */
[----:B------:R-:W-:Y:S01]  /*d300*/  @!P0 HADD2 R237, -R139.H0_H0, -RZ.H0_H0 ;  /* 0xa00000ff8bed8230 */ /* 0x000fe20000000900 */
[----:B------:R-:W1:Y:S01]  /*d310*/  MUFU.EX2 R145, R156 ;  /* 0x0000009c00917308 */ /* 0x000e620000000800 */
[----:B------:R-:W-:Y:S02]  /*d320*/  SHF.R.U32.HI R137, RZ, 0x10, R137 ;  /* 0x00000010ff897819 */ /* 0x000fe40000011689 */
[----:B------:R-:W-:Y:S02]  /*d330*/  @!P5 PRMT R140, R238, 0x5410, RZ ;  /* 0x00005410ee8cd816 */ /* 0x000fe400000000ff */
[----:B------:R-:W-:Y:S02]  /*d340*/  @!P0 PRMT R139, R237, 0x5410, RZ ;  /* 0x00005410ed8b8816 */ /* 0x000fe400000000ff */
[----:B------:R-:W-:Y:S01]  /*d350*/  LOP3.LUT R137, R137, 0xff, RZ, 0xc0, !PT ;  /* 0x000000ff89897812 */ /* 0x000fe200078ec0ff */
[----:B------:R3:W-:Y:S01]  /*d360*/  STG.E.U16 [R182.64+0x20], R140 ;  /* 0x0000208cb6007986 */ /* 0x0007e2000c101514 */
[C---:B------:R-:W-:Y:S01]  /*d370*/  ISETP.GE.U32.AND P5, PT, R252.reuse, R147, PT ;  /* 0x00000093fc00720c */ /* 0x040fe20003fa6070 */
[----:B------:R-:W-:Y:S01]  /*d380*/  MUFU.EX2 R156, R170 ;  /* 0x000000aa009c7308 */ /* 0x000fe20000000800 */
[----:B------:R-:W-:Y:S01]  /*d390*/  ISETP.GE.U32.AND P0, PT, R252, R137, PT ;  /* 0x00000089fc00720c */ /* 0x000fe20003f06070 */
[----:B------:R3:W-:Y:S01]  /*d3a0*/  STG.E.U16 [R182.64+0x22], R139 ;  /* 0x0000228bb6007986 */ /* 0x0007e2000c101514 */
[----:B------:R-:W-:Y:S07]  /*d3b0*/  LOP3.LUT R137, R174, 0xffff, RZ, 0xc0, !PT ;  /* 0x0000ffffae897812 */ /* 0x000fee00078ec0ff */
[----:B--2---:R-:W2:Y:S02]  /*d3c0*/  MUFU.EX2 R142, R149 ;  /* 0x00000095008e7308 */ /* 0x004ea40000000800 */
[----:B------:R-:W-:Y:S01]  /*d3d0*/  @!P5 HADD2 R236, -R136.H0_H0, -RZ.H0_H0 ;  /* 0xa00000ff88ecd230 */ /* 0x000fe20000000900 */
[----:B----4-:R-:W-:Y:S01]  /*d3e0*/  PRMT R3, R136, 0x7632, R3 ;  /* 0x0000763288037816 */ /* 0x010fe20000000003 */
[C---:B-1----:R-:W-:Y:S01]  /*d3f0*/  FADD.FTZ R143, R145.reuse, R144 ;  /* 0x00000090918f7221 */ /* 0x042fe20000010000 */
[--C-:B------:R-:W-:Y:S01]  /*d400*/  SHF.R.U32.HI R144, RZ, 0x8, R137.reuse ;  /* 0x00000008ff907819 */ /* 0x100fe20000011689 */
[----:B------:R-:W-:Y:S01]  /*d410*/  @!P0 HADD2 R233, -R138.H0_H0, -RZ.H0_H0 ;  /* 0xa00000ff8ae98230 */ /* 0x000fe20000000900 */
[----:B------:R-:W-:Y:S02]  /*d420*/  PRMT R137, R138, 0x7632, R137 ;  /* 0x000076328a897816 */ /* 0x000fe40000000089 */
[----:B------:R-:W-:Y:S02]  /*d430*/  LOP3.LUT R147, R144, 0xffff, RZ, 0xc0, !PT ;  /* 0x0000ffff90937812 */ /* 0x000fe400078ec0ff */
[----:B------:R-:W-:Y:S01]  /*d440*/  F2FP.PACK_AB R150, R145, R150 ;  /* 0x000000969196723e */ /* 0x000fe200000000ff */
[----:B------:R-:W-:Y:S01]  /*d450*/  @!P6 HADD2 R232, -R137.H0_H0, -RZ.H0_H0 ;  /* 0xa00000ff89e8e230 */ /* 0x000fe20000000900 */
[----:B------:R-:W-:Y:S02]  /*d460*/  PRMT R145, R136, 0x5410, R3 ;  /* 0x0000541088917816 */ /* 0x000fe40000000003 */
[----:B---3--:R-:W-:Y:S02]  /*d470*/  SHF.R.U32.HI R140, RZ, 0x10, R174 ;  /* 0x00000010ff8c7819 */ /* 0x008fe400000116ae */
[----:B------:R-:W-:Y:S02]  /*d480*/  @!P5 PRMT R136, R236, 0x5410, RZ ;  /* 0x00005410ec88d816 */ /* 0x000fe400000000ff */
[----:B------:R-:W-:Y:S01]  /*d490*/  ISETP.GE.U32.AND P5, PT, R252, R147, PT ;  /* 0x00000093fc00720c */ /* 0x000fe20003fa6070 */
[----:B--2---:R-:W-:Y:S01]  /*d4a0*/  FADD.FTZ R144, R142, R141 ;  /* 0x0000008d8e907221 */ /* 0x004fe20000010000 */
[----:B------:R-:W-:Y:S01]  /*d4b0*/  LOP3.LUT R141, R140, 0xff, RZ, 0xc0, !PT ;  /* 0x000000ff8c8d7812 */ /* 0x000fe200078ec0ff */
[----:B------:R-:W-:Y:S01]  /*d4c0*/  IMAD.MOV.U32 R149, RZ, RZ, R148 ;  /* 0x000000ffff957224 */ /* 0x000fe200078e0094 */
[----:B------:R-:W-:Y:S01]  /*d4d0*/  LOP3.LUT R140, R153, UR35, RZ, 0x3c, !PT ;  /* 0x00000023998c7c12 */ /* 0x000fe2000f8e3cff */
[----:B------:R-:W-:Y:S01]  /*d4e0*/  FADD.FTZ R139, R187, R144 ;  /* 0x00000090bb8b7221 */ /* 0x000fe20000010000 */
[----:B------:R-:W-:Y:S01]  /*d4f0*/  PRMT R144, R138, 0x5410, R137 ;  /* 0x000054108a907816 */ /* 0x000fe20000000089 */
[----:B------:R-:W-:Y:S01]  /*d500*/  FADD.FTZ R148, R186, R143 ;  /* 0x0000008fba947221 */ /* 0x000fe20000010000 */
[----:B------:R-:W-:Y:S01]  /*d510*/  @!P0 PRMT R138, R233, 0x5410, RZ ;  /* 0x00005410e98a8816 */ /* 0x000fe200000000ff */
[----:B------:R-:W-:Y:S01]  /*d520*/  IMAD.WIDE.U32 R152, R140, -0x326172a9, RZ ;  /* 0xcd9e8d578c987825 */ /* 0x000fe200078e00ff */
[----:B------:R-:W-:Y:S03]  /*d530*/  @!P6 PRMT R137, R232, 0x5410, RZ ;  /* 0x00005410e889e816 */ /* 0x000fe600000000ff */
[----:B------:R-:W-:Y:S01]  /*d540*/  @!P5 HADD2 R235, -R3.H0_H0, -RZ.H0_H0 ;  /* 0xa00000ff03ebd230 */ /* 0x000fe20000000900 */
[C---:B------:R-:W-:Y:S01]  /*d550*/  ISETP.GE.U32.AND P0, PT, R252.reuse, R141, PT ;  /* 0x0000008dfc00720c */ /* 0x040fe20003f06070 */
[----:B------:R1:W-:Y:S01]  /*d560*/  STG.E.U16 [R184.64+0x20], R138 ;  /* 0x0000208ab8007986 */ /* 0x0003e2000c101514 */
[----:B------:R-:W-:Y:S01]  /*d570*/  IMAD.MOV.U32 R140, RZ, RZ, R188 ;  /* 0x000000ffff8c7224 */ /* 0x000fe200078e00bc */
[----:B------:R-:W-:Y:S01]  /*d580*/  SHF.R.U32.HI R141, RZ, 0x18, R174 ;  /* 0x00000018ff8d7819 */ /* 0x000fe200000116ae */
[----:B------:R-:W-:Y:S01]  /*d590*/  FADD.FTZ R143, R181, R148 ;  /* 0x00000094b58f7221 */ /* 0x000fe20000010000 */
[----:B------:R2:W-:Y:S01]  /*d5a0*/  STG.E.U16 [R184.64+0x22], R137 ;  /* 0x00002289b8007986 */ /* 0x0005e2000c101514 */
[----:B------:R-:W-:Y:S01]  /*d5b0*/  F2FP.PACK_AB R142, R187, R142 ;  /* 0x0000008ebb8e723e */ /* 0x000fe200000000ff */
[----:B------:R-:W-:Y:S01]  /*d5c0*/  IMAD.MOV.U32 R187, RZ, RZ, R155 ;  /* 0x000000ffffbb7224 */ /* 0x000fe200078e009b */
[----:B------:R-:W-:Y:S01]  /*d5d0*/  ISETP.GE.U32.AND P1, PT, R252, R141, PT ;  /* 0x0000008dfc00720c */ /* 0x000fe20003f26070 */
[----:B------:R-:W-:Y:S01]  /*d5e0*/  IMAD.MOV.U32 R141, RZ, RZ, R189 ;  /* 0x000000ffff8d7224 */ /* 0x000fe200078e00bd */
[----:B------:R-:W-:Y:S01]  /*d5f0*/  LOP3.LUT R140, R153, UR8, R140, 0x96, !PT ;  /* 0x00000008998c7c12 */ /* 0x000fe2000f8e968c */
[----:B------:R3:W-:Y:S01]  /*d600*/  STG.E.U16 [R182.64+0x30], R136 ;  /* 0x00003088b6007986 */ /* 0x0007e2000c101514 */
[----:B------:R-:W-:Y:S01]  /*d610*/  LOP3.LUT R141, R155, UR34, R152, 0x96, !PT ;  /* 0x000000229b8d7c12 */ /* 0x000fe2000f8e9698 */
[----:B------:R-:W-:Y:S01]  /*d620*/  @!P0 HADD2 R234, -R150.H0_H0, -RZ.H0_H0 ;  /* 0xa00000ff96ea8230 */ /* 0x000fe20000000900 */
[----:B------:R-:W-:Y:S01]  /*d630*/  @!P5 PRMT R3, R235, 0x5410, RZ ;  /* 0x00005410eb03d816 */ /* 0x000fe200000000ff */
[----:B------:R-:W-:Y:S01]  /*d640*/  IMAD.WIDE.U32 R152, R140, -0x2daee0ad, RZ ;  /* 0xd2511f538c987825 */ /* 0x000fe200078e00ff */
[----:B------:R-:W-:Y:S01]  /*d650*/  F2FP.PACK_AB R140, R181, R186 ;  /* 0x000000bab58c723e */ /* 0x000fe200000000ff */
[----:B------:R4:W5:Y:S01]  /*d660*/  LDL.LU.64 R188, [R1+0x80] ;  /* 0x0000800001bc7983 */ /* 0x0009620000300a00 */
[----:B------:R-:W-:Y:S01]  /*d670*/  PRMT R181, R252, 0x7054, R252 ;  /* 0x00007054fcb57816 */ /* 0x000fe200000000fc */
[----:B------:R-:W-:Y:S02]  /*d680*/  IMAD.MOV.U32 R186, RZ, RZ, R154 ;  /* 0x000000ffffba7224 */ /* 0x000fe400078e009a */
[----:B------:R-:W-:Y:S01]  /*d690*/  IMAD.WIDE.U32 R154, R141, -0x2daee0ad, RZ ;  /* 0xd2511f538d9a7825 */ /* 0x000fe200078e00ff */
[----:B------:R-:W-:Y:S01]  /*d6a0*/  LOP3.LUT R141, R153, UR33, R162, 0x96, !PT ;  /* 0x00000021998d7c12 */ /* 0x000fe2000f8e96a2 */
[----:B------:R3:W-:Y:S02]  /*d6b0*/  STG.E.U16 [R182.64+0x32], R3 ;  /* 0x00003203b6007986 */ /* 0x0007e4000c101514 */
[----:B------:R-:W-:Y:S02]  /*d6c0*/  IMAD.MOV.U32 R187, RZ, RZ, R161 ;  /* 0x000000ffffbb7224 */ /* 0x000fe400078e00a1 */
[----:B------:R-:W-:Y:S01]  /*d6d0*/  IMAD.WIDE.U32 R162, R141, -0x326172a9, RZ ;  /* 0xcd9e8d578da27825 */ /* 0x000fe200078e00ff */
[----:B-1----:R-:W1:Y:S01]  /*d6e0*/  MUFU.EX2 R138, R178 ;  /* 0x000000b2008a7308 */ /* 0x002e620000000800 */
[----:B--2---:R-:W-:Y:S03]  /*d6f0*/  LOP3.LUT R137, R155, UR31, R152, 0x96, !PT ;  /* 0x0000001f9b897c12 */ /* 0x004fe6000f8e9698 */
[----:B------:R-:W-:Y:S01]  /*d700*/  LOP3.LUT R141, R163, UR32, R186, 0x96, !PT ;  /* 0x00000020a38d7c12 */ /* 0x000fe2000f8e96ba */
[----:B------:R-:W-:Y:S02]  /*d710*/  IMAD.MOV.U32 R186, RZ, RZ, R160 ;  /* 0x000000ffffba7224 */ /* 0x000fe400078e00a0 */
[----:B------:R-:W-:Y:S04]  /*d720*/  IMAD.WIDE.U32 R152, R137, -0x326172a9, RZ ;  /* 0xcd9e8d5789987825 */ /* 0x000fe800078e00ff */
[----:B------:R-:W-:Y:S01]  /*d730*/  IMAD.MOV.U32 R160, RZ, RZ, R149 ;  /* 0x000000ffffa07224 */ /* 0x000fe200078e0095 */
[----:B------:R-:W-:Y:S01]  /*d740*/  LOP3.LUT R162, R153, UR30, R162, 0x96, !PT ;  /* 0x0000001e99a27c12 */ /* 0x000fe2000f8e96a2 */
[----:B------:R-:W-:Y:S04]  /*d750*/  IMAD.WIDE.U32 R148, R141, -0x2daee0ad, RZ ;  /* 0xd2511f538d947825 */ /* 0x000fe800078e00ff */
[----:B------:R-:W-:Y:S01]  /*d760*/  IMAD.WIDE.U32 R162, R162, -0x2daee0ad, RZ ;  /* 0xd2511f53a2a27825 */ /* 0x000fe200078e00ff */
[----:B------:R-:W-:Y:S04]  /*d770*/  LOP3.LUT R154, R149, UR26, R154, 0x96, !PT ;  /* 0x0000001a959a7c12 */ /* 0x000fe8000f8e969a */
[----:B---3--:R-:W-:Y:S01]  /*d780*/  LOP3.LUT R136, R163, UR9, R148, 0x96, !PT ;  /* 0x00000009a3887c12 */ /* 0x008fe2000f8e9694 */
[--C-:B-1----:R-:W-:Y:S01]  /*d790*/  FADD.FTZ R148, R138, R139.reuse ;  /* 0x0000008b8a947221 */ /* 0x102fe20000010000 */
[C---:B------:R-:W-:Y:S01]  /*d7a0*/  F2FP.PACK_AB R138, R171.reuse, R138 ;  /* 0x0000008aab8a723e */ /* 0x040fe200000000ff */
[----:B------:R-:W-:Y:S01]  /*d7b0*/  IMAD.WIDE.U32 R154, R154, -0x326172a9, RZ ;  /* 0xcd9e8d579a9a7825 */ /* 0x000fe200078e00ff */
[C---:B------:R-:W-:Y:S03]  /*d7c0*/  PRMT R139, R150.reuse, 0x7632, R139 ;  /* 0x00007632968b7816 */ /* 0x040fe6000000008b */
[----:B------:R-:W-:Y:S01]  /*d7d0*/  FADD.FTZ R137, R171, R148 ;  /* 0x00000094ab897221 */ /* 0x000fe20000010000 */
[----:B------:R-:W-:Y:S01]  /*d7e0*/  PRMT R148, R150, 0x5410, R139 ;  /* 0x0000541096947816 */ /* 0x000fe2000000008b */
[----:B------:R-:W-:Y:S01]  /*d7f0*/  IMAD.WIDE.U32 R170, R136, -0x326172a9, RZ ;  /* 0xcd9e8d5788aa7825 */ /* 0x000fe200078e00ff */
[----:B------:R-:W-:Y:S01]  /*d800*/  @!P0 PRMT R150, R234, 0x5410, RZ ;  /* 0x00005410ea968816 */ /* 0x000fe200000000ff */
[----:B------:R-:W-:Y:S01]  /*d810*/  @!P1 HADD2 R231, -R139.H0_H0, -RZ.H0_H0 ;  /* 0xa00000ff8be79230 */ /* 0x000fe20000000900 */
[----:B------:R-:W-:Y:S01]  /*d820*/  LOP3.LUT R141, R155, UR24, R152, 0x96, !PT ;  /* 0x000000189b8d7c12 */ /* 0x000fe2000f8e9698 */
[----:B------:R-:W-:Y:S01]  /*d830*/  FADD.FTZ R152, R180, R143 ;  /* 0x0000008fb4987221 */ /* 0x000fe20000010000 */
[----:B------:R-:W-:Y:S01]  /*d840*/  LOP3.LUT R147, R171, UR14, R154, 0x96, !PT ;  /* 0x0000000eab937c12 */ /* 0x000fe2000f8e969a */
[----:B------:R1:W-:Y:S01]  /*d850*/  STG.E.U16 [R184.64+0x30], R150 ;  /* 0x00003096b8007986 */ /* 0x0003e2000c101514 */
[----:B------:R-:W-:Y:S01]  /*d860*/  @!P1 PRMT R139, R231, 0x5410, RZ ;  /* 0x00005410e78b9816 */ /* 0x000fe200000000ff */
[----:B------:R-:W-:Y:S01]  /*d870*/  FADD.FTZ R149, R179, R152 ;  /* 0x00000098b3957221 */ /* 0x000fe20000010000 */
[----:B------:R-:W-:Y:S01]  /*d880*/  LOP3.LUT R3, R147, 0xff, RZ, 0xc0, !PT ;  /* 0x000000ff93037812 */ /* 0x000fe200078ec0ff */
[----:B------:R-:W-:Y:S01]  /*d890*/  FADD.FTZ R152, R156, R137 ;  /* 0x000000899c987221 */ /* 0x000fe20000010000 */
[----:B------:R-:W-:Y:S01]  /*d8a0*/  F2FP.PACK_AB R136, R179, R180 ;  /* 0x000000b4b388723e */ /* 0x000fe200000000ff */
[----:B------:R2:W-:Y:S01]  /*d8b0*/  STG.E.U16 [R184.64+0x32], R139 ;  /* 0x0000328bb8007986 */ /* 0x0005e2000c101514 */
[C---:B------:R-:W-:Y:S01]  /*d8c0*/  ISETP.GE.U32.AND P0, PT, R252.reuse, R3, PT ;  /* 0x00000003fc00720c */ /* 0x040fe20003f06070 */
[C---:B------:R-:W-:Y:S01]  /*d8d0*/  FADD.FTZ R143, R177.reuse, R152 ;  /* 0x00000098b18f7221 */ /* 0x040fe20000010000 */
[--C-:B------:R-:W-:Y:S02]  /*d8e0*/  SHF.R.U32.HI R3, RZ, 0x10, R147.reuse ;  /* 0x00000010ff037819 */ /* 0x100fe40000011693 */
[----:B------:R-:W-:Y:S02]  /*d8f0*/  F2FP.PACK_AB R156, R177, R156 ;  /* 0x0000009cb19c723e */ /* 0x000fe400000000ff */
[----:B------:R-:W-:Y:S02]  /*d900*/  LOP3.LUT R3, R3, 0xff, RZ, 0xc0, !PT ;  /* 0x000000ff03037812 */ /* 0x000fe400078ec0ff */
[----:B------:R-:W-:Y:S02]  /*d910*/  F2FP.PACK_AB R180, R169, R176 ;  /* 0x000000b0a9b4723e */ /* 0x000fe400000000ff */
[----:B------:R-:W-:Y:S02]  /*d920*/  ISETP.GE.U32.AND P6, PT, R252, R3, PT ;  /* 0x00000003fc00720c */ /* 0x000fe40003fc6070 */
[----:B------:R-:W-:Y:S01]  /*d930*/  LOP3.LUT R3, R147, 0xffff, RZ, 0xc0, !PT ;  /* 0x0000ffff93037812 */ /* 0x000fe200078ec0ff */
[----:B------:R-:W-:Y:S01]  /*d940*/  @!P0 HADD2 R230, -R142.H0_H0, -RZ.H0_H0 ;  /* 0xa00000ff8ee68230 */ /* 0x000fe20000000900 */
[----:B------:R-:W-:Y:S02]  /*d950*/  SHF.R.U32.HI R147, RZ, 0x18, R147 ;  /* 0x00000018ff937819 */ /* 0x000fe40000011693 */
[--C-:B------:R-:W-:Y:S02]  /*d960*/  SHF.R.U32.HI R137, RZ, 0x8, R3.reuse ;  /* 0x00000008ff897819 */ /* 0x100fe40000011603 */
[----:B------:R-:W-:Y:S02]  /*d970*/  PRMT R3, R142, 0x7632, R3 ;  /* 0x000076328e037816 */ /* 0x000fe40000000003 */
[----:B------:R-:W-:Y:S01]  /*d980*/  LOP3.LUT R137, R137, 0xffff, RZ, 0xc0, !PT ;  /* 0x0000ffff89897812 */ /* 0x000fe200078ec0ff */
[----:B-1----:R-:W-:Y:S01]  /*d990*/  FADD.FTZ R150, R176, R149 ;  /* 0x00000095b0967221 */ /* 0x002fe20000010000 */
[----:B------:R-:W-:Y:S01]  /*d9a0*/  PRMT R152, R142, 0x5410, R3 ;  /* 0x000054108e987816 */ /* 0x000fe20000000003 */
[----:B------:R-:W-:Y:S01]  /*d9b0*/  @!P6 HADD2 R225, -R140.H0_H0, -RZ.H0_H0 ;  /* 0xa00000ff8ce1e230 */ /* 0x000fe20000000900 */
[----:B------:R-:W-:Y:S01]  /*d9c0*/  @!P0 PRMT R142, R230, 0x5410, RZ ;  /* 0x00005410e68e8816 */ /* 0x000fe200000000ff */
[----:B------:R-:W-:Y:S01]  /*d9d0*/  FADD.FTZ R163, R169, R150 ;  /* 0x00000096a9a37221 */ /* 0x000fe20000010000 */
[----:B------:R-:W-:Y:S01]  /*d9e0*/  ISETP.GE.U32.AND P2, PT, R252, R137, PT ;  /* 0x00000089fc00720c */ /* 0x000fe20003f46070 */
[----:B------:R-:W-:Y:S01]  /*d9f0*/  IMAD.MOV.U32 R150, RZ, RZ, R158 ;  /* 0x000000ffff967224 */ /* 0x000fe200078e009e */
[----:B------:R-:W-:Y:S01]  /*da00*/  LOP3.LUT R137, R170, 0xff, RZ, 0xc0, !PT ;  /* 0x000000ffaa897812 */ /* 0x000fe200078ec0ff */
[----:B------:R1:W-:Y:S01]  /*da10*/  STG.E.U16 [R182.64+0x40], R142 ;  /* 0x0000408eb6007986 */ /* 0x0003e2000c101514 */
[----:B--2---:R-:W-:Y:S02]  /*da20*/  PRMT R139, R140, 0x7632, R139 ;  /* 0x000076328c8b7816 */ /* 0x004fe4000000008b */
[----:B------:R-:W-:Y:S02]  /*da30*/  ISETP.GE.U32.AND P5, PT, R252, R137, PT ;  /* 0x00000089fc00720c */ /* 0x000fe40003fa6070 */
[----:B------:R-:W-:Y:S02]  /*da40*/  LOP3.LUT R137, R170, 0xffff, RZ, 0xc0, !PT ;  /* 0x0000ffffaa897812 */ /* 0x000fe400078ec0ff */
[----:B------:R-:W-:Y:S02]  /*da50*/  PRMT R159, R140, 0x5410, R139 ;  /* 0x000054108c9f7816 */ /* 0x000fe4000000008b */
[----:B------:R-:W-:Y:S01]  /*da60*/  SHF.R.U32.HI R137, RZ, 0x8, R137 ;  /* 0x00000008ff897819 */ /* 0x000fe20000011689 */
[----:B------:R-:W-:Y:S01]  /*da70*/  @!P2 HADD2 R229, -R3.H0_H0, -RZ.H0_H0 ;  /* 0xa00000ff03e5a230 */ /* 0x000fe20000000900 */
[----:B------:R-:W-:Y:S02]  /*da80*/  @!P6 PRMT R140, R225, 0x5410, RZ ;  /* 0x00005410e18ce816 */ /* 0x000fe400000000ff */
[C---:B------:R-:W-:Y:S02]  /*da90*/  ISETP.GE.U32.AND P6, PT, R252.reuse, R147, PT ;  /* 0x00000093fc00720c */ /* 0x040fe40003fc6070 */
[----:B------:R-:W-:Y:S01]  /*daa0*/  @!P2 PRMT R3, R229, 0x5410, RZ ;  /* 0x00005410e503a816 */ /* 0x000fe200000000ff */
[----:B------:R-:W-:Y:S01]  /*dab0*/  @!P5 HADD2 R228, -R138.H0_H0, -RZ.H0_H0 ;  /* 0xa00000ff8ae4d230 */ /* 0x000fe20000000900 */
[----:B------:R-:W-:Y:S02]  /*dac0*/  LOP3.LUT R137, R137, 0xffff, RZ, 0xc0, !PT ;  /* 0x0000ffff89897812 */ /* 0x000fe400078ec0ff */
[----:B------:R-:W-:Y:S01]  /*dad0*/  F2FP.PACK_AB R177, R167, R168 ;  /* 0x000000a8a7b1723e */ /* 0x000fe200000000ff */
[----:B------:R2:W-:Y:S01]  /*dae0*/  STG.E.U16 [R182.64+0x42], R3 ;  /* 0x00004203b6007986 */ /* 0x0005e2000c101514 */
[----:B------:R-:W-:Y:S02]  /*daf0*/  ISETP.GE.U32.AND P0, PT, R252, R137, PT ;  /* 0x00000089fc00720c */ /* 0x000fe40003f06070 */
[----:B------:R-:W-:Y:S01]  /*db00*/  PRMT R137, R138, 0x7632, R137 ;  /* 0x000076328a897816 */ /* 0x000fe20000000089 */
[----:B------:R-:W-:Y:S01]  /*db10*/  STG.E.U16 [R184.64+0x40], R140 ;  /* 0x0000408cb8007986 */ /* 0x000fe2000c101514 */
[----:B------:R-:W-:Y:S01]  /*db20*/  SHF.R.U32.HI R149, RZ, 0x10, R170 ;  /* 0x00000010ff957819 */ /* 0x000fe200000116aa */
[----:B------:R-:W-:Y:S01]  /*db30*/  @!P6 HADD2 R219, -R139.H0_H0, -RZ.H0_H0 ;  /* 0xa00000ff8bdbe230 */ /* 0x000fe20000000900 */
[----:B-1----:R-:W-:Y:S01]  /*db40*/  FADD.FTZ R142, R168, R143 ;  /* 0x0000008fa88e7221 */ /* 0x002fe20000010000 */
[C---:B------:R-:W-:Y:S01]  /*db50*/  LOP3.LUT P2, RZ, R160.reuse, 0x8, RZ, 0xc0, !PT ;  /* 0x00000008a0ff7812 */ /* 0x040fe2000784c0ff */
[----:B------:R-:W-:Y:S01]  /*db60*/  IMAD.WIDE.U32 R168, R141, -0x2daee0ad, RZ ;  /* 0xd2511f538da87825 */ /* 0x000fe200078e00ff */
[----:B------:R-:W-:Y:S02]  /*db70*/  LOP3.LUT R149, R149, 0xff, RZ, 0xc0, !PT ;  /* 0x000000ff95957812 */ /* 0x000fe400078ec0ff */
[----:B------:R-:W-:Y:S01]  /*db80*/  @!P6 PRMT R139, R219, 0x5410, RZ ;  /* 0x00005410db8be816 */ /* 0x000fe200000000ff */
[----:B------:R-:W-:Y:S01]  /*db90*/  FADD.FTZ R142, R167, R142 ;  /* 0x0000008ea78e7221 */ /* 0x000fe20000010000 */
[----:B------:R-:W-:Y:S01]  /*dba0*/  LOP3.LUT R167, R169, UR5, R162, 0x96, !PT ;  /* 0x00000005a9a77c12 */ /* 0x000fe2000f8e96a2 */
[----:B------:R-:W-:Y:S01]  /*dbb0*/  @!P0 HADD2 R224, -R137.H0_H0, -RZ.H0_H0 ;  /* 0xa00000ff89e08230 */ /* 0x000fe20000000900 */
[----:B------:R-:W-:Y:S01]  /*dbc0*/  LOP3.LUT P1, RZ, R160, 0x4, RZ, 0xc0, !PT ;  /* 0x00000004a0ff7812 */ /* 0x000fe2000782c0ff */
[----:B------:R1:W-:Y:S01]  /*dbd0*/  STG.E.U16 [R184.64+0x42], R139 ;  /* 0x0000428bb8007986 */ /* 0x0003e2000c101514 */
[C---:B------:R-:W-:Y:S02]  /*dbe0*/  LOP3.LUT R141, R167.reuse, 0xff, RZ, 0xc0, !PT ;  /* 0x000000ffa78d7812 */ /* 0x040fe400078ec0ff */
[----:B------:R-:W-:Y:S01]  /*dbf0*/  PRMT R160, R138, 0x5410, R137 ;  /* 0x000054108aa07816 */ /* 0x000fe20000000089 */
[----:B------:R-:W-:Y:S01]  /*dc00*/  STL [R1+0x38], R142 ;  /* 0x0000388e01007387 */ /* 0x000fe20000100800 */
[----:B------:R-:W-:Y:S02]  /*dc10*/  ISETP.GE.U32.AND P6, PT, R252, R141, PT ;  /* 0x0000008dfc00720c */ /* 0x000fe40003fc6070 */
[----:B------:R-:W-:Y:S02]  /*dc20*/  @!P0 PRMT R137, R224, 0x5410, RZ ;  /* 0x00005410e0898816 */ /* 0x000fe400000000ff */
[----:B------:R-:W-:Y:S02]  /*dc30*/  ISETP.GE.U32.AND P0, PT, R252, R149, PT ;  /* 0x00000095fc00720c */ /* 0x000fe40003f06070 */
[----:B------:R-:W-:Y:S01]  /*dc40*/  LOP3.LUT R141, R167, 0xffff, RZ, 0xc0, !PT ;  /* 0x0000ffffa78d7812 */ /* 0x000fe200078ec0ff */
[----:B------:R3:W-:Y:S01]  /*dc50*/  STG.E.U16 [R182.64+0x52], R137 ;  /* 0x00005289b6007986 */ /* 0x0007e2000c101514 */
[----:B------:R-:W-:Y:S02]  /*dc60*/  @!P5 PRMT R138, R228, 0x5410, RZ ;  /* 0x00005410e48ad816 */ /* 0x000fe400000000ff */
[----:B------:R-:W-:Y:S02]  /*dc70*/  SHF.R.U32.HI R141, RZ, 0x8, R141 ;  /* 0x00000008ff8d7819 */ /* 0x000fe4000001168d */
[C---:B--2---:R-:W-:Y:S01]  /*dc80*/  PRMT R3, R156.reuse, 0x7632, R3 ;  /* 0x000076329c037816 */ /* 0x044fe20000000003 */
[----:B------:R-:W-:Y:S01]  /*dc90*/  @!P6 HADD2 R223, -R156.H0_H0, -RZ.H0_H0 ;  /* 0xa00000ff9cdfe230 */ /* 0x000fe20000000900 */
[----:B------:R-:W-:Y:S01]  /*dca0*/  LOP3.LUT R141, R141, 0xffff, RZ, 0xc0, !PT ;  /* 0x0000ffff8d8d7812 */ /* 0x000fe200078ec0ff */
[----:B------:R2:W-:Y:S01]  /*dcb0*/  STG.E.U16 [R182.64+0x50], R138 ;  /* 0x0000508ab6007986 */ /* 0x0005e2000c101514 */
[----:B------:R-:W-:Y:S01]  /*dcc0*/  PRMT R164, R156, 0x5410, R3 ;  /* 0x000054109ca47816 */ /* 0x000fe20000000003 */
[----:B------:R-:W-:Y:S01]  /*dcd0*/  @!P0 HADD2 R222, -R136.H0_H0, -RZ.H0_H0 ;  /* 0xa00000ff88de8230 */ /* 0x000fe20000000900 */
[----:B------:R-:W-:Y:S02]  /*dce0*/  @!P6 PRMT R156, R223, 0x5410, RZ ;  /* 0x00005410df9ce816 */ /* 0x000fe400000000ff */
[----:B------:R-:W-:Y:S02]  /*dcf0*/  ISETP.GE.U32.AND P6, PT, R252, R141, PT ;  /* 0x0000008dfc00720c */ /* 0x000fe40003fc6070 */
[----:B------:R-:W-:Y:S02]  /*dd00*/  PRMT R157, R136, 0x7632, R157 ;  /* 0x00007632889d7816 */ /* 0x000fe4000000009d */
[----:B-1----:R-:W-:Y:S02]  /*dd10*/  LOP3.LUT R139, R168, 0xff, RZ, 0xc0, !PT ;  /* 0x000000ffa88b7812 */ /* 0x002fe400078ec0ff */
[----:B------:R-:W-:Y:S02]  /*dd20*/  PRMT R158, R136, 0x5410, R157 ;  /* 0x00005410889e7816 */ /* 0x000fe4000000009d */
[----:B------:R-:W-:Y:S02]  /*dd30*/  @!P0 PRMT R136, R222, 0x5410, RZ ;  /* 0x00005410de888816 */ /* 0x000fe400000000ff */
[----:B------:R-:W-:Y:S02]  /*dd40*/  SHF.R.U32.HI R140, RZ, 0x18, R186 ;  /* 0x00000018ff8c7819 */ /* 0x000fe400000116ba */
[----:B------:R-:W-:Y:S01]  /*dd50*/  SHF.R.U32.HI R143, RZ, 0x18, R170 ;  /* 0x00000018ff8f7819 */ /* 0x000fe200000116aa */
[----:B------:R1:W-:Y:S01]  /*dd60*/  STG.E.U16 [R184.64+0x50], R136 ;  /* 0x00005088b8007986 */ /* 0x0003e2000c101514 */
[----:B------:R-:W-:Y:S01]  /*dd70*/  @!P6 HADD2 R221, -R3.H0_H0, -RZ.H0_H0 ;  /* 0xa00000ff03dde230 */ /* 0x000fe20000000900 */
[----:B------:R-:W-:Y:S02]  /*dd80*/  SHF.R.U32.HI R141, RZ, 0x18, R172 ;  /* 0x00000018ff8d7819 */ /* 0x000fe400000116ac */
[C---:B------:R-:W-:Y:S02]  /*dd90*/  ISETP.GE.U32.AND P5, PT, R252.reuse, R143, PT ;  /* 0x0000008ffc00720c */ /* 0x040fe40003fa6070 */
[----:B------:R-:W-:Y:S02]  /*dda0*/  @!P6 PRMT R3, R221, 0x5410, RZ ;  /* 0x00005410dd03e816 */ /* 0x000fe400000000ff */
[----:B------:R-:W-:Y:S02]  /*ddb0*/  ISETP.GE.U32.AND P6, PT, R252, R139, PT ;  /* 0x0000008bfc00720c */ /* 0x000fe40003fc6070 */
[----:B------:R-:W-:Y:S02]  /*ddc0*/  LOP3.LUT R139, R187, UR14, R150, 0x96, !PT ;  /* 0x0000000ebb8b7c12 */ /* 0x000fe4000f8e9696 */
[----:B------:R-:W-:Y:S02]  /*ddd0*/  LOP3.LUT R150, R172, 0xff, RZ, 0xc0, !PT ;  /* 0x000000ffac967812 */ /* 0x000fe400078ec0ff */
[C---:B---3--:R-:W-:Y:S02]  /*dde0*/  LOP3.LUT R137, R139.reuse, 0xffff, RZ, 0xc0, !PT ;  /* 0x0000ffff8b897812 */ /* 0x048fe400078ec0ff */
[----:B--2---:R-:W-:Y:S01]  /*ddf0*/  LOP3.LUT R138, R139, 0xff, RZ, 0xc0, !PT ;  /* 0x000000ff8b8a7812 */ /* 0x004fe200078ec0ff */
[----:B------:R-:W-:Y:S01]  /*de00*/  @!P5 HADD2 R217, -R157.H0_H0, -RZ.H0_H0 ;  /* 0xa00000ff9dd9d230 */ /* 0x000fe20000000900 */
[----:B------:R-:W-:Y:S02]  /*de10*/  SHF.R.U32.HI R137, RZ, 0x8, R137 ;  /* 0x00000008ff897819 */ /* 0x000fe40000011689 */
[----:B------:R-:W-:Y:S01]  /*de20*/  LOP3.LUT R154, R171, UR14, R154, 0x96, !PT ;  /* 0x0000000eab9a7c12 */ /* 0x000fe2000f8e969a */
[----:B------:R-:W-:Y:S01]  /*de30*/  @!P6 HADD2 R218, -R177.H0_H0, -RZ.H0_H0 ;  /* 0xa00000ffb1dae230 */ /* 0x000fe20000000900 */
[----:B------:R-:W-:Y:S02]  /*de40*/  PRMT R137, R138, 0x5410, R137 ;  /* 0x000054108a897816 */ /* 0x000fe40000000089 */
[--C-:B------:R-:W-:Y:S02]  /*de50*/  SHF.R.U32.HI R138, RZ, 0x10, R139.reuse ;  /* 0x00000010ff8a7819 */ /* 0x100fe4000001168b */
[----:B------:R-:W-:Y:S01]  /*de60*/  SHF.R.U32.HI R139, RZ, 0x18, R139 ;  /* 0x00000018ff8b7819 */ /* 0x000fe2000001168b */
[--C-:B------:R-:W-:Y:S01]  /*de70*/  HSET2.LE.AND R137, R137, R181.reuse, PT ;  /* 0x000000b589897233 */ /* 0x100fe20003803000 */
[----:B------:R-:W-:Y:S02]  /*de80*/  LOP3.LUT R138, R138, 0xff, RZ, 0xc0, !PT ;  /* 0x000000ff8a8a7812 */ /* 0x000fe400078ec0ff */
[----:B------:R-:W-:Y:S02]  /*de90*/  @!P5 PRMT R157, R217, 0x5410, RZ ;  /* 0x00005410d99dd816 */ /* 0x000fe400000000ff */
[----:B-1----:R-:W-:Y:S02]  /*dea0*/  PRMT R136, R138, 0x5410, R139 ;  /* 0x000054108a887816 */ /* 0x002fe4000000008b */
[C---:B------:R-:W-:Y:S01]  /*deb0*/  LOP3.LUT R139, R186.reuse, 0xffff, RZ, 0xc0, !PT ;  /* 0x0000ffffba8b7812 */ /* 0x040fe200078ec0ff */
[----:B------:R-:W-:Y:S01]  /*dec0*/  STG.E.U16 [R184.64+0x52], R157 ;  /* 0x0000529db8007986 */ /* 0x000fe2000c101514 */
[----:B------:R-:W-:Y:S01]  /*ded0*/  LOP3.LUT R138, R186, 0xff, RZ, 0xc0, !PT ;  /* 0x000000ffba8a7812 */ /* 0x000fe200078ec0ff */
[--C-:B------:R-:W-:Y:S01]  /*dee0*/  HSET2.LE.AND R136, R136, R181.reuse, PT ;  /* 0x000000b588887233 */ /* 0x100fe20003803000 */
[----:B------:R-:W-:Y:S01]  /*def0*/  SHF.R.U32.HI R139, RZ, 0x8, R139 ;  /* 0x00000008ff8b7819 */ /* 0x000fe2000001168b */
[----:B------:R1:W-:Y:S01]  /*df00*/  STG.E.U16 [R182.64+0x62], R3 ;  /* 0x00006203b6007986 */ /* 0x0003e2000c101514 */
[----:B------:R-:W-:Y:S02]  /*df10*/  LOP3.LUT R132, R137, R132, RZ, 0xc0, !PT ;  /* 0x0000008489847212 */ /* 0x000fe400078ec0ff */
[----:B------:R-:W-:Y:S01]  /*df20*/  PRMT R138, R138, 0x5410, R139 ;  /* 0x000054108a8a7816 */ /* 0x000fe2000000008b */
[----:B------:R-:W-:Y:S01]  /*df30*/  STG.E.U16 [R182.64+0x60], R156 ;  /* 0x0000609cb6007986 */ /* 0x000fe2000c101514 */
[----:B------:R-:W-:Y:S02]  /*df40*/  SHF.R.U32.HI R139, RZ, 0x10, R186 ;  /* 0x00000010ff8b7819 */ /* 0x000fe400000116ba */
[----:B------:R-:W-:Y:S01]  /*df50*/  LOP3.LUT R133, R136, R133, RZ, 0xc0, !PT ;  /* 0x0000008588857212 */ /* 0x000fe200078ec0ff */
[--C-:B------:R-:W-:Y:S01]  /*df60*/  HSET2.LE.AND R137, R138, R181.reuse, PT ;  /* 0x000000b58a897233 */ /* 0x100fe20003803000 */
[----:B------:R-:W-:Y:S02]  /*df70*/  LOP3.LUT R139, R139, 0xff, RZ, 0xc0, !PT ;  /* 0x000000ff8b8b7812 */ /* 0x000fe400078ec0ff */
[----:B------:R-:W-:Y:S02]  /*df80*/  LOP3.LUT R162, R169, UR5, R162, 0x96, !PT ;  /* 0x00000005a9a27c12 */ /* 0x000fe4000f8e96a2 */
[----:B------:R-:W-:Y:S02]  /*df90*/  PRMT R140, R139, 0x5410, R140 ;  /* 0x000054108b8c7816 */ /* 0x000fe4000000008c */
[----:B------:R-:W-:Y:S02]  /*dfa0*/  LOP3.LUT R134, R137, R134, RZ, 0xc0, !PT ;  /* 0x0000008689867212 */ /* 0x000fe400078ec0ff */
[----:B------:R-:W2:Y:S01]  /*dfb0*/  LDSM.16.MT88.4 R136, [R208+0x10000] ;  /* 0x01000000d088783b */ /* 0x000ea20000004200 */
[--C-:B------:R-:W-:Y:S01]  /*dfc0*/  HSET2.LE.AND R140, R140, R181.reuse, PT ;  /* 0x000000b58c8c7233 */ /* 0x100fe20003803000 */
[----:B------:R-:W-:Y:S02]  /*dfd0*/  LOP3.LUT R149, R174, 0xff, RZ, 0xc0, !PT ;  /* 0x000000ffae957812 */ /* 0x000fe400078ec0ff */
[----:B------:R-:W-:Y:S02]  /*dfe0*/  SHF.R.U32.HI R147, RZ, 0x10, R174 ;  /* 0x00000010ff937819 */ /* 0x000fe400000116ae */
[----:B------:R-:W-:Y:S02]  /*dff0*/  LOP3.LUT R135, R140, R135, RZ, 0xc0, !PT ;  /* 0x000000878c877212 */ /* 0x000fe400078ec0ff */
[----:B------:R-:W-:Y:S02]  /*e000*/  LOP3.LUT R140, R174, 0xffff, RZ, 0xc0, !PT ;  /* 0x0000ffffae8c7812 */ /* 0x000fe400078ec0ff */
[----:B------:R-:W-:Y:S01]  /*e010*/  LOP3.LUT R147, R147, 0xff, RZ, 0xc0, !PT ;  /* 0x000000ff93937812 */ /* 0x000fe200078ec0ff */
[----:B-1----:R-:W-:Y:S01]  /*e020*/  IMAD.MOV.U32 R3, RZ, RZ, R2 ;  /* 0x000000ffff037224 */ /* 0x002fe200078e0002 */
[----:B------:R-:W-:Y:S02]  /*e030*/  SHF.R.U32.HI R140, RZ, 0x8, R140 ;  /* 0x00000008ff8c7819 */ /* 0x000fe4000001168c */
[----:B------:R-:W-:Y:S02]  /*e040*/  SHF.R.U32.HI R174, RZ, 0x18, R174 ;  /* 0x00000018ffae7819 */ /* 0x000fe400000116ae */
[----:B------:R-:W-:Y:S02]  /*e050*/  PRMT R149, R149, 0x5410, R140 ;  /* 0x0000541095957816 */ /* 0x000fe4000000008c */
[----:B------:R-:W-:Y:S02]  /*e060*/  LOP3.LUT R140, R172, 0xffff, RZ, 0xc0, !PT ;  /* 0x0000ffffac8c7812 */ /* 0x000fe400078ec0ff */
[----:B------:R-:W-:Y:S02]  /*e070*/  PRMT R174, R147, 0x5410, R174 ;  /* 0x0000541093ae7816 */ /* 0x000fe400000000ae */
[----:B------:R-:W-:Y:S02]  /*e080*/  SHF.R.U32.HI R153, RZ, 0x10, R154 ;  /* 0x00000010ff997819 */ /* 0x000fe4000001169a */
[----:B------:R-:W-:Y:S02]  /*e090*/  SHF.R.U32.HI R161, RZ, 0x10, R167 ;  /* 0x00000010ffa17819 */ /* 0x000fe400000116a7 */
[----:B------:R-:W-:Y:S02]  /*e0a0*/  LOP3.LUT R153, R153, 0xff, RZ, 0xc0, !PT ;  /* 0x000000ff99997812 */ /* 0x000fe400078ec0ff */
[----:B------:R-:W-:Y:S02]  /*e0b0*/  LOP3.LUT R161, R161, 0xff, RZ, 0xc0, !PT ;  /* 0x000000ffa1a17812 */ /* 0x000fe400078ec0ff */
[----:B------:R-:W-:Y:S02]  /*e0c0*/  PRMT R178, R177, 0x7632, R178 ;  /* 0x00007632b1b27816 */ /* 0x000fe400000000b2 */
[----:B------:R-:W-:Y:S02]  /*e0d0*/  F2FP.PACK_AB R176, R165, R166 ;  /* 0x000000a6a5b0723e */ /* 0x000fe400000000ff */
[----:B------:R-:W-:Y:S02]  /*e0e0*/  PRMT R179, R180, 0x7632, R179 ;  /* 0x00007632b4b37816 */ /* 0x000fe400000000b3 */
[----:B------:R-:W-:Y:S01]  /*e0f0*/  SHF.R.U32.HI R167, RZ, 0x18, R167 ;  /* 0x00000018ffa77819 */ /* 0x000fe200000116a7 */
[C---:B--2---:R-:W-:Y:S03]  /*e100*/  HMMA.16816.F32 R4, R132.reuse, R136, R4 ;  /* 0x000000888404723c */ /* 0x044fe60000001804 */
[----:B------:R-:W-:Y:S05]  /*e110*/  ISETP.GE.U32.AND P0, PT, R252, R167, PT ;  /* 0x000000a7fc00720c */ /* 0x000fea0003f06070 */
[C---:B------:R-:W-:Y:S01]  /*e120*/  HMMA.16816.F32 R8, R132.reuse, R138, R8 ;  /* 0x0000008a8408723c */ /* 0x040fe20000001808 */
[----:B------:R-:W1:Y:S07]  /*e130*/  LDSM.16.MT88.4 R136, [R206+0x10000] ;  /* 0x01000000ce88783b */ /* 0x000e6e0000004200 */
[----:B------:R-:W-:Y:S01]  /*e140*/  @!P0 HADD2 R215, -R179.H0_H0, -RZ.H0_H0 ;  /* 0xa00000ffb3d78230 */ /* 0x000fe20000000900 */
        /* <DEDUP_REMOVED lines=43> */
[----:B------:R-:W-:Y:S01]  /*e400*/  SHF.R.U32.HI R136, RZ, 0x10, R172 ;  /* 0x00000010ff887819 */ /* 0x000fe200000116ac */
[----:B------:R-:W-:Y:S01]  /*e410*/  HMMA.16816.F32 R128, R132, R138, R128 ;  /* 0x0000008a8480723c */ /* 0x000fe20000001880 */
[----:B------:R-:W-:Y:S03]  /*e420*/  SHF.R.U32.HI R137, RZ, 0x8, R140 ;  /* 0x00000008ff897819 */ /* 0x000fe6000001168c */
[----:B------:R-:W-:Y:S02]  /*e430*/  LOP3.LUT R140, R136, 0xff, RZ, 0xc0, !PT ;  /* 0x000000ff888c7812 */ /* 0x000fe400078ec0ff */
[----:B------:R-:W-:Y:S01]  /*e440*/  PRMT R150, R150, 0x5410, R137 ;  /* 0x0000541096967816 */ /* 0x000fe20000000089 */
[--C-:B------:R-:W-:Y:S01]  /*e450*/  HSET2.LE.AND R134, R149, R181.reuse, PT ;  /* 0x000000b595867233 */ /* 0x100fe20003803000 */
[----:B------:R-:W1:Y:S01]  /*e460*/  LDSM.16.MT88.4 R136, [R208+0x10800] ;  /* 0x01080000d088783b */ /* 0x000e620000004200 */
[----:B------:R-:W-:Y:S03]  /*e470*/  PRMT R133, R140, 0x5410, R141 ;  /* 0x000054108c857816 */ /* 0x000fe6000000008d */
[--C-:B------:R-:W-:Y:S01]  /*e480*/  HSET2.LE.AND R135, R150, R181.reuse, PT ;  /* 0x000000b596877233 */ /* 0x100fe20003803000 */
[----:B------:R-:W-:Y:S01]  /*e490*/  LOP3.LUT R134, R134, R145, RZ, 0xc0, !PT ;  /* 0x0000009186867212 */ /* 0x000fe200078ec0ff */
[--C-:B------:R-:W-:Y:S02]  /*e4a0*/  HSET2.LE.AND R133, R133, R181.reuse, PT ;  /* 0x000000b585857233 */ /* 0x100fe40003803000 */
[----:B------:R-:W2:Y:S01]  /*e4b0*/  LDSM.16.MT88.4 R140, [R206+0x10800] ;  /* 0x01080000ce8c783b */ /* 0x000ea20000004200 */
[----:B------:R-:W-:Y:S01]  /*e4c0*/  LOP3.LUT R132, R135, R146, RZ, 0xc0, !PT ;  /* 0x0000009287847212 */ /* 0x000fe200078ec0ff */
[--C-:B------:R-:W-:Y:S01]  /*e4d0*/  HSET2.LE.AND R135, R174, R181.reuse, PT ;  /* 0x000000b5ae877233 */ /* 0x100fe20003803000 */
[----:B------:R-:W-:Y:S04]  /*e4e0*/  LOP3.LUT R133, R133, R144, RZ, 0xc0, !PT ;  /* 0x0000009085857212 */ /* 0x000fe800078ec0ff */
[----:B------:R-:W-:Y:S01]  /*e4f0*/  LOP3.LUT R135, R135, R148, RZ, 0xc0, !PT ;  /* 0x0000009487877212 */ /* 0x000fe200078ec0ff */
[----:B------:R-:W3:Y:S08]  /*e500*/  LDSM.16.MT88.4 R144, [R205+0x10800] ;  /* 0x01080000cd90783b */ /* 0x000ef00000004200 */
[----:B------:R-:W-:Y:S08]  /*e510*/  LDSM.16.MT88.4 R148, [R208+0x11000] ;  /* 0x01100000d094783b */ /* 0x000ff00000004200 */
[----:B------:R-:W-:Y:S01]  /*e520*/  LDSM.16.MT88.4 R172, [R205+0x13800] ;  /* 0x01380000cdac783b */ /* 0x000fe20000004200 */
        /* <DEDUP_REMOVED lines=40> */
[C---:B------:R-:W-:Y:S01]  /*e7b0*/  LOP3.LUT R140, R170.reuse, 0xffff, RZ, 0xc0, !PT ;  /* 0x0000ffffaa8c7812 */ /* 0x040fe200078ec0ff */
[C---:B------:R-:W-:Y:S01]  /*e7c0*/  HMMA.16816.F32 R112, R132.reuse, R142, R112 ;  /* 0x0000008e8470723c */ /* 0x040fe20000001870 */
[--C-:B------:R-:W-:Y:S06]  /*e7d0*/  SHF.R.U32.HI R141, RZ, 0x10, R170.reuse ;  /* 0x00000010ff8d7819 */ /* 0x100fec00000116aa */
[----:B------:R-:W-:Y:S01]  /*e7e0*/  LOP3.LUT R142, R170, 0xff, RZ, 0xc0, !PT ;  /* 0x000000ffaa8e7812 */ /* 0x000fe200078ec0ff */
[C---:B---3--:R-:W-:Y:S01]  /*e7f0*/  HMMA.16816.F32 R116, R132.reuse, R144, R116 ;  /* 0x000000908474723c */ /* 0x048fe20000001874 */
[----:B------:R-:W-:Y:S06]  /*e800*/  SHF.R.U32.HI R143, RZ, 0x18, R170 ;  /* 0x00000018ff8f7819 */ /* 0x000fec00000116aa */
[C---:B------:R-:W-:Y:S01]  /*e810*/  LOP3.LUT R144, R154.reuse, 0xffff, RZ, 0xc0, !PT ;  /* 0x0000ffff9a907812 */ /* 0x040fe200078ec0ff */
[C---:B------:R-:W-:Y:S01]  /*e820*/  HMMA.16816.F32 R120, R132.reuse, R146, R120 ;  /* 0x000000928478723c */ /* 0x040fe20000001878 */
[----:B------:R-:W-:Y:S03]  /*e830*/  SHF.R.U32.HI R145, RZ, 0x8, R140 ;  /* 0x00000008ff917819 */ /* 0x000fe6000001168c */
[----:B------:R-:W-:Y:S02]  /*e840*/  SHF.R.U32.HI R144, RZ, 0x8, R144 ;  /* 0x00000008ff907819 */ /* 0x000fe40000011690 */
[----:B------:R-:W-:Y:S02]  /*e850*/  LOP3.LUT R140, R141, 0xff, RZ, 0xc0, !PT ;  /* 0x000000ff8d8c7812 */ /* 0x000fe400078ec0ff */
[----:B------:R-:W-:Y:S01]  /*e860*/  LOP3.LUT R141, R154, 0xff, RZ, 0xc0, !PT ;  /* 0x000000ff9a8d7812 */ /* 0x000fe200078ec0ff */
[C---:B-1----:R-:W-:Y:S03]  /*e870*/  HMMA.16816.F32 R124, R132.reuse, R136, R124 ;  /* 0x00000088847c723c */ /* 0x042fe6000000187c */
[----:B------:R-:W-:Y:S02]  /*e880*/  PRMT R142, R142, 0x5410, R145 ;  /* 0x000054108e8e7816 */ /* 0x000fe40000000091 */
[----:B------:R-:W-:Y:S02]  /*e890*/  PRMT R141, R141, 0x5410, R144 ;  /* 0x000054108d8d7816 */ /* 0x000fe40000000090 */
[----:B------:R-:W1:Y:S01]  /*e8a0*/  LDSM.16.MT88.4 R144, [R206+0x11000] ;  /* 0x01100000ce90783b */ /* 0x000e620000004200 */
[----:B------:R-:W-:Y:S01]  /*e8b0*/  HMMA.16816.F32 R128, R132, R138, R128 ;  /* 0x0000008a8480723c */ /* 0x000fe20000001880 */
[----:B------:R-:W-:Y:S03]  /*e8c0*/  SHF.R.U32.HI R154, RZ, 0x18, R154 ;  /* 0x00000018ff9a7819 */ /* 0x000fe6000001169a */
[----:B------:R-:W-:Y:S01]  /*e8d0*/  PRMT R143, R140, 0x5410, R143 ;  /* 0x000054108c8f7816 */ /* 0x000fe2000000008f */
[--C-:B------:R-:W-:Y:S01]  /*e8e0*/  HSET2.LE.AND R141, R141, R181.reuse, PT ;  /* 0x000000b58d8d7233 */ /* 0x100fe20003803000 */
[----:B------:R-:W-:Y:S01]  /*e8f0*/  PRMT R153, R153, 0x5410, R154 ;  /* 0x0000541099997816 */ /* 0x000fe2000000009a */
[--C-:B------:R-:W-:Y:S01]  /*e900*/  HSET2.LE.AND R137, R142, R181.reuse, PT ;  /* 0x000000b58e897233 */ /* 0x100fe20003803000 */
[----:B------:R-:W-:Y:S01]  /*e910*/  LDSM.16.MT88.4 R132, [R204+0x11000] ;  /* 0x01100000cc84783b */ /* 0x000fe20000004200 */
[--C-:B------:R-:W-:Y:S03]  /*e920*/  HSET2.LE.AND R143, R143, R181.reuse, PT ;  /* 0x000000b58f8f7233 */ /* 0x100fe60003803000 */
[--C-:B------:R-:W-:Y:S01]  /*e930*/  HSET2.LE.AND R136, R153, R181.reuse, PT ;  /* 0x000000b599887233 */ /* 0x100fe20003803000 */
[----:B------:R-:W-:Y:S02]  /*e940*/  LOP3.LUT R140, R141, R152, RZ, 0xc0, !PT ;  /* 0x000000988d8c7212 */ /* 0x000fe400078ec0ff */
[----:B------:R-:W-:Y:S01]  /*e950*/  LOP3.LUT R142, R137, R160, RZ, 0xc0, !PT ;  /* 0x000000a0898e7212 */ /* 0x000fe200078ec0ff */
[----:B------:R-:W2:Y:S01]  /*e960*/  LDSM.16.MT88.4 R152, [R205+0x11000] ;  /* 0x01100000cd98783b */ /* 0x000ea20000004200 */
[----:B------:R-:W-:Y:S02]  /*e970*/  LOP3.LUT R141, R136, R159, RZ, 0xc0, !PT ;  /* 0x0000009f888d7212 */ /* 0x000fe400078ec0ff */
[----:B------:R-:W-:Y:S05]  /*e980*/  LOP3.LUT R143, R143, R158, RZ, 0xc0, !PT ;  /* 0x0000009e8f8f7212 */ /* 0x000fea00078ec0ff */
[----:B------:R-:W3:Y:S02]  /*e990*/  LDSM.16.MT88.4 R136, [R208+0x13000] ;  /* 0x01300000d088783b */ /* 0x000ee40000004200 */
[C---:B------:R-:W-:Y:S06]  /*e9a0*/  HMMA.16816.F32 R4, R140.reuse, R148, R4 ;  /* 0x000000948c04723c */ /* 0x040fec0000001804 */
[----:B------:R-:W-:Y:S02]  /*e9b0*/  LDSM.16.MT88.4 R156, [R205+0x11800] ;  /* 0x01180000cd9c783b */ /* 0x000fe40000004200 */
[C---:B------:R-:W-:Y:S06]  /*e9c0*/  HMMA.16816.F32 R8, R140.reuse, R150, R8 ;  /* 0x000000968c08723c */ /* 0x040fec0000001808 */
[----:B------:R-:W3:Y:S02]  /*e9d0*/  LDSM.16.MT88.4 R148, [R206+0x13000] ;  /* 0x01300000ce94783b */ /* 0x000ee40000004200 */
        /* <DEDUP_REMOVED lines=27> */
[C---:B------:R-:W-:Y:S07]  /*eb90*/  HMMA.16816.F32 R84, R140.reuse, R148, R84 ;  /* 0x000000948c54723c */ /* 0x040fee0000001854 */
[----:B------:R-:W-:Y:S01]  /*eba0*/  LOP3.LUT R148, R168, 0xffff, RZ, 0xc0, !PT ;  /* 0x0000ffffa8947812 */ /* 0x000fe200078ec0ff */
[C---:B------:R-:W-:Y:S04]  /*ebb0*/  HMMA.16816.F32 R88, R140.reuse, R150, R88 ;  /* 0x000000968c58723c */ /* 0x040fe80000001858 */
[----:B------:R-:W-:Y:S04]  /*ebc0*/  SHF.R.U32.HI R148, RZ, 0x8, R148 ;  /* 0x00000008ff947819 */ /* 0x000fe80000011694 */
[C---:B-1----:R-:W-:Y:S07]  /*ebd0*/  HMMA.16816.F32 R92, R140.reuse, R144, R92 ;  /* 0x000000908c5c723c */ /* 0x042fee000000185c */
[----:B------:R-:W-:Y:S01]  /*ebe0*/  FADD.FTZ R144, R166, R163 ;  /* 0x000000a3a6907221 */ /* 0x000fe20000010000 */
[C---:B------:R-:W-:Y:S01]  /*ebf0*/  HMMA.16816.F32 R96, R140.reuse, R146, R96 ;  /* 0x000000928c60723c */ /* 0x040fe20000001860 */
[----:B------:R-:W-:Y:S03]  /*ec00*/  PRMT R166, R177, 0x5410, R178 ;  /* 0x00005410b1a67816 */ /* 0x000fe600000000b2 */
[----:B------:R-:W-:Y:S01]  /*ec10*/  FADD.FTZ R149, R165, R144 ;  /* 0x00000090a5957221 */ /* 0x000fe20000010000 */
[----:B------:R-:W-:Y:S01]  /*ec20*/  @!P6 PRMT R177, R218, 0x5410, RZ ;  /* 0x00005410dab1e816 */ /* 0x000fe200000000ff */
[----:B------:R-:W1:Y:S01]  /*ec30*/  LDSM.16.MT88.4 R144, [R204+0x17000] ;  /* 0x01700000cc90783b */ /* 0x000e620000004200 */
[----:B------:R-:W-:Y:S01]  /*ec40*/  ISETP.GE.U32.AND P6, PT, R252, R161, PT ;  /* 0x000000a1fc00720c */ /* 0x000fe20003fc6070 */
[C---:B--2---:R-:W-:Y:S01]  /*ec50*/  HMMA.16816.F32 R100, R140.reuse, R152, R100 ;  /* 0x000000988c64723c */ /* 0x044fe20000001864 */
[----:B------:R-:W-:Y:S03]  /*ec60*/  PRMT R165, R180, 0x5410, R179 ;  /* 0x00005410b4a57816 */ /* 0x000fe600000000b3 */
[----:B------:R-:W-:Y:S02]  /*ec70*/  @!P0 PRMT R179, R215, 0x5410, RZ ;  /* 0x00005410d7b38816 */ /* 0x000fe400000000ff */
[----:B------:R-:W-:Y:S01]  /*ec80*/  STL [R1+0x78], R149 ;  /* 0x0000789501007387 */ /* 0x000fe20000100800 */
[----:B------:R-:W-:Y:S01]  /*ec90*/  LOP3.LUT R153, R162, 0xffff, RZ, 0xc0, !PT ;  /* 0x0000ffffa2997812 */ /* 0x000fe200078ec0ff */
[C---:B------:R-:W-:Y:S02]  /*eca0*/  HMMA.16816.F32 R104, R140.reuse, R154, R104 ;  /* 0x0000009a8c68723c */ /* 0x040fe40000001868 */
[----:B------:R-:W-:Y:S02]  /*ecb0*/  STG.E.U16 [R184.64+0x62], R179 ;  /* 0x000062b3b8007986 */ /* 0x000fe4000c101514 */
[----:B------:R-:W-:Y:S01]  /*ecc0*/  SHF.R.U32.HI R153, RZ, 0x8, R153 ;  /* 0x00000008ff997819 */ /* 0x000fe20000011699 */
[----:B------:R-:W-:Y:S03]  /*ecd0*/  @!P6 HADD2 R216, -R180.H0_H0, -RZ.H0_H0 ;  /* 0xa00000ffb4d8e230 */ /* 0x000fe60000000900 */
[C---:B------:R-:W-:Y:S04]  /*ece0*/  HMMA.16816.F32 R108, R140.reuse, R132, R108 ;  /* 0x000000848c6c723c */ /* 0x040fe8000000186c */
[----:B------:R-:W-:Y:S03]  /*ecf0*/  @!P6 PRMT R180, R216, 0x5410, RZ ;  /* 0x00005410d8b4e816 */ /* 0x000fe600000000ff */
[----:B------:R-:W-:Y:S01]  /*ed00*/  LOP3.LUT R133, R148, 0xffff, RZ, 0xc0, !PT ;  /* 0x0000ffff94857812 */ /* 0x000fe200078ec0ff */
[C---:B------:R-:W-:Y:S01]  /*ed10*/  HMMA.16816.F32 R112, R140.reuse, R134, R112 ;  /* 0x000000868c70723c */ /* 0x040fe20000001870 */
[--C-:B------:R-:W-:Y:S01]  /*ed20*/  SHF.R.U32.HI R132, RZ, 0x10, R168.reuse ;  /* 0x00000010ff847819 */ /* 0x100fe200000116a8 */
[----:B------:R-:W2:Y:S01]  /*ed30*/  LDSM.16.MT88.4 R148, [R208+0x11800] ;  /* 0x01180000d094783b */ /* 0x000ea20000004200 */
[----:B------:R-:W-:Y:S02]  /*ed40*/  ISETP.GE.U32.AND P5, PT, R252, R133, PT ;  /* 0x00000085fc00720c */ /* 0x000fe40003fa6070 */
[----:B------:R-:W-:Y:S02]  /*ed50*/  LOP3.LUT R133, R132, 0xff, RZ, 0xc0, !PT ;  /* 0x000000ff84857812 */ /* 0x000fe400078ec0ff */
[----:B------:R-:W-:Y:S01]  /*ed60*/  LOP3.LUT R132, R168, 0xffff, RZ, 0xc0, !PT ;  /* 0x0000ffffa8847812 */ /* 0x000fe200078ec0ff */
[C---:B---3--:R-:W-:Y:S01]  /*ed70*/  HMMA.16816.F32 R116, R140.reuse, R136, R116 ;  /* 0x000000888c74723c */ /* 0x048fe20000001874 */
[----:B------:R-:W-:Y:S01]  /*ed80*/  ISETP.GE.U32.AND P6, PT, R252, R133, PT ;  /* 0x00000085fc00720c */ /* 0x000fe20003fc6070 */
[----:B------:R-:W-:Y:S02]  /*ed90*/  STG.E.U16 [R184.64+0x60], R180 ;  /* 0x000060b4b8007986 */ /* 0x000fe4000c101514 */
[--C-:B------:R-:W-:Y:S02]  /*eda0*/  SHF.R.U32.HI R133, RZ, 0x10, R168.reuse ;  /* 0x00000010ff857819 */ /* 0x100fe400000116a8 */
[--C-:B------:R-:W-:Y:S01]  /*edb0*/  SHF.R.U32.HI R135, RZ, 0x18, R168.reuse ;  /* 0x00000018ff877819 */ /* 0x100fe200000116a8 */
[----:B------:R-:W-:Y:S01]  /*edc0*/  STG.E.U16 [R182.64+0x70], R177 ;  /* 0x000070b1b6007986 */ /* 0x000fe2000c101514 */
[C---:B------:R-:W-:Y:S01]  /*edd0*/  HMMA.16816.F32 R120, R140.reuse, R138, R120 ;  /* 0x0000008a8c78723c */ /* 0x040fe20000001878 */
[----:B------:R-:W-:Y:S02]  /*ede0*/  LOP3.LUT R134, R168, 0xff, RZ, 0xc0, !PT ;  /* 0x000000ffa8867812 */ /* 0x000fe400078ec0ff */
[----:B------:R-:W-:Y:S01]  /*edf0*/  ISETP.GE.U32.AND P0, PT, R252, R135, PT ;  /* 0x00000087fc00720c */ /* 0x000fe20003f06070 */
[----:B------:R-:W-:Y:S01]  /*ee00*/  @!P5 HADD2 R220, -R178.H0_H0, -RZ.H0_H0 ;  /* 0xa00000ffb2dcd230 */ /* 0x000fe20000000900 */
[----:B------:R-:W-:Y:S01]  /*ee10*/  SHF.R.U32.HI R168, RZ, 0x18, R168 ;  /* 0x00000018ffa87819 */ /* 0x000fe200000116a8 */
[C---:B------:R-:W-:Y:S01]  /*ee20*/  @!P6 HADD2 R227, -R176.reuse.H0_H0, -RZ.H0_H0 ;  /* 0xa00000ffb0e3e230 */ /* 0x040fe20000000900 */
[----:B------:R-:W-:Y:S01]  /*ee30*/  SHF.R.U32.HI R137, RZ, 0x8, R132 ;  /* 0x00000008ff897819 */ /* 0x000fe20000011684 */
[C---:B-1----:R-:W-:Y:S01]  /*ee40*/  HMMA.16816.F32 R124, R140.reuse, R144, R124 ;  /* 0x000000908c7c723c */ /* 0x042fe2000000187c */
[----:B------:R-:W-:Y:S03]  /*ee50*/  LOP3.LUT R132, R162, 0xff, RZ, 0xc0, !PT ;  /* 0x000000ffa2847812 */ /* 0x000fe600078ec0ff */
[----:B------:R-:W-:Y:S02]  /*ee60*/  LOP3.LUT R133, R133, 0xff, RZ, 0xc0, !PT ;  /* 0x000000ff85857812 */ /* 0x000fe400078ec0ff */
[----:B------:R-:W-:Y:S02]  /*ee70*/  SHF.R.U32.HI R136, RZ, 0x10, R162 ;  /* 0x00000010ff887819 */ /* 0x000fe400000116a2 */
[----:B------:R-:W-:Y:S01]  /*ee80*/  HMMA.16816.F32 R128, R140, R146, R128 ;  /* 0x000000928c80723c */ /* 0x000fe20000001880 */
[----:B------:R-:W-:Y:S02]  /*ee90*/  PRMT R167, R133, 0x5410, R168 ;  /* 0x0000541085a77816 */ /* 0x000fe400000000a8 */
[----:B------:R-:W-:Y:S01]  /*eea0*/  LDSM.16.MT88.4 R168, [R206+0x13800] ;  /* 0x01380000cea8783b */ /* 0x000fe20000004200 */
[----:B------:R-:W-:Y:S01]  /*eeb0*/  PRMT R133, R132, 0x5410, R153 ;  /* 0x0000541084857816 */ /* 0x000fe20000000099 */
[----:B------:R-:W-:Y:S01]  /*eec0*/  @!P0 HADD2 R226, -R176.H1_H1, -RZ.H0_H0 ;  /* 0xa00000ffb0e28230 */ /* 0x000fe20000000d00 */
[----:B------:R-:W-:Y:S01]  /*eed0*/  SHF.R.U32.HI R139, RZ, 0x18, R162 ;  /* 0x00000018ff8b7819 */ /* 0x000fe200000116a2 */
[--C-:B------:R-:W-:Y:S01]  /*eee0*/  HSET2.LE.AND R167, R167, R181.reuse, PT ;  /* 0x000000b5a7a77233 */ /* 0x100fe20003803000 */
[----:B------:R-:W-:Y:S01]  /*eef0*/  LOP3.LUT R136, R136, 0xff, RZ, 0xc0, !PT ;  /* 0x000000ff88887812 */ /* 0x000fe200078ec0ff */
[--C-:B------:R-:W-:Y:S02]  /*ef00*/  HSET2.LE.AND R133, R133, R181.reuse, PT ;  /* 0x000000b585857233 */ /* 0x100fe40003803000 */
[----:B------:R-:W1:Y:S01]  /*ef10*/  LDSM.16.MT88.4 R152, [R206+0x11800] ;  /* 0x01180000ce98783b */ /* 0x000e620000004200 */
[----:B------:R-:W-:Y:S02]  /*ef20*/  PRMT R134, R134, 0x5410, R137 ;  /* 0x0000541086867816 */ /* 0x000fe40000000089 */
[----:B------:R-:W-:Y:S02]  /*ef30*/  PRMT R132, R136, 0x5410, R139 ;  /* 0x0000541088847816 */ /* 0x000fe4000000008b */
[----:B------:R-:W-:Y:S01]  /*ef40*/  LOP3.LUT R164, R133, R164, RZ, 0xc0, !PT ;  /* 0x000000a485a47212 */ /* 0x000fe200078ec0ff */
[--C-:B------:R-:W-:Y:S01]  /*ef50*/  HSET2.LE.AND R135, R134, R181.reuse, PT ;  /* 0x000000b586877233 */ /* 0x100fe20003803000 */
[----:B------:R-:W-:Y:S01]  /*ef60*/  LOP3.LUT R167, R167, R176, RZ, 0xc0, !PT ;  /* 0x000000b0a7a77212 */ /* 0x000fe200078ec0ff */
[----:B------:R-:W-:Y:S01]  /*ef70*/  HSET2.LE.AND R132, R132, R181, PT ;  /* 0x000000b584847233 */ /* 0x000fe20003803000 */
[----:B------:R-:W3:Y:S01]  /*ef80*/  LDSM.16.MT88.4 R160, [R204+0x11800] ;  /* 0x01180000cca0783b */ /* 0x000ee20000004200 */
[----:B------:R-:W-:Y:S02]  /*ef90*/  @!P5 PRMT R178, R220, 0x5410, RZ ;  /* 0x00005410dcb2d816 */ /* 0x000fe400000000ff */
[----:B------:R-:W-:Y:S02]  /*efa0*/  LOP3.LUT R166, R135, R166, RZ, 0xc0, !PT ;  /* 0x000000a687a67212 */ /* 0x000fe400078ec0ff */
[----:B------:R-:W-:Y:S02]  /*efb0*/  LOP3.LUT R165, R132, R165, RZ, 0xc0, !PT ;  /* 0x000000a584a57212 */ /* 0x000fe400078ec0ff */
[----:B------:R-:W-:Y:S01]  /*efc0*/  ISETP.LT.AND P5, PT, RZ, UR18, PT ;  /* 0x00000012ff007c0c */ /* 0x000fe2000bfa1270 */
[----:B------:R-:W-:Y:S04]  /*efd0*/  STG.E.U16 [R182.64+0x72], R178 ;  /* 0x000072b2b6007986 */ /* 0x000fe8000c101514 */
[C---:B--2---:R-:W-:Y:S01]  /*efe0*/  HMMA.16816.F32 R132, R164.reuse, R148, R4 ;  /* 0x00000094a484723c */ /* 0x044fe20000001804 */
[----:B------:R-:W2:Y:S07]  /*eff0*/  LDSM.16.MT88.4 R4, [R208+0x13800] ;  /* 0x01380000d004783b */ /* 0x000eae0000004200 */
[C---:B------:R-:W-:Y:S01]  /*f000*/  HMMA.16816.F32 R136, R164.reuse, R150, R8 ;  /* 0x00000096a488723c */ /* 0x040fe20000001808 */
[----:B------:R-:W2:Y:S07]  /*f010*/  LDSM.16.MT88.4 R8, [R204+0x13800] ;  /* 0x01380000cc08783b */ /* 0x000eae0000004200 */
[C---:B-1----:R-:W-:Y:S01]  /*f020*/  HMMA.16816.F32 R140, R164.reuse, R152, R12 ;  /* 0x00000098a48c723c */ /* 0x042fe2000000180c */
[----:B------:R-:W1:Y:S07]  /*f030*/  LDSM.16.MT88.4 R12, [R208+0x15800] ;  /* 0x01580000d00c783b */ /* 0x000e6e0000004200 */
[C---:B------:R-:W-:Y:S01]  /*f040*/  HMMA.16816.F32 R144, R164.reuse, R154, R16 ;  /* 0x0000009aa490723c */ /* 0x040fe20000001810 */
[----:B------:R-:W-:Y:S07]  /*f050*/  LDSM.16.MT88.4 R16, [R205+0x15800] ;  /* 0x01580000cd10783b */ /* 0x000fee0000004200 */
[C---:B------:R-:W-:Y:S01]  /*f060*/  HMMA.16816.F32 R148, R164.reuse, R156, R20 ;  /* 0x0000009ca494723c */ /* 0x040fe20000001814 */
[----:B------:R-:W-:Y:S07]  /*f070*/  LDSM.16.MT88.4 R20, [R204+0x15800] ;  /* 0x01580000cc14783b */ /* 0x000fee0000004200 */
[C---:B------:R-:W-:Y:S01]  /*f080*/  HMMA.16816.F32 R152, R164.reuse, R158, R24 ;  /* 0x0000009ea498723c */ /* 0x040fe20000001818 */
[----:B------:R-:W-:Y:S07]  /*f090*/  LDSM.16.MT88.4 R24, [R208+0x17800] ;  /* 0x01780000d018783b */ /* 0x000fee0000004200 */
[C---:B---3--:R-:W-:Y:S01]  /*f0a0*/  HMMA.16816.F32 R156, R164.reuse, R160, R28 ;  /* 0x000000a0a49c723c */ /* 0x048fe2000000181c */
[----:B------:R-:W-:Y:S07]  /*f0b0*/  LDSM.16.MT88.4 R28, [R206+0x17800] ;  /* 0x01780000ce1c783b */ /* 0x000fee0000004200 */
[C---:B------:R-:W-:Y:S08]  /*f0c0*/  HMMA.16816.F32 R160, R164.reuse, R162, R32 ;  /* 0x000000a2a4a0723c */ /* 0x040ff00000001820 */
        /* <DEDUP_REMOVED lines=8> */
[C---:B------:R-:W-:Y:S01]  /*f150*/  HMMA.16816.F32 R64, R164.reuse, R10, R64 ;  /* 0x0000000aa440723c */ /* 0x040fe20000001840 */
[----:B------:R-:W3:Y:S07]  /*f160*/  LDSM.16.MT88.4 R8, [R205+0x17800] ;  /* 0x01780000cd08783b */ /* 0x000eee0000004200 */
[C---:B-1----:R-:W-:Y:S08]  /*f170*/  HMMA.16816.F32 R68, R164.reuse, R12, R68 ;  /* 0x0000000ca444723c */ /* 0x042ff00000001844 */
[C---:B------:R-:W-:Y:S01]  /*f180*/  HMMA.16816.F32 R72, R164.reuse, R14, R72 ;  /* 0x0000000ea448723c */ /* 0x040fe20000001848 */
[----:B------:R-:W1:Y:S07]  /*f190*/  LDSM.16.MT88.4 R12, [R204+0x17800] ;  /* 0x01780000cc0c783b */ /* 0x000e6e0000004200 */
[C---:B--2---:R-:W-:Y:S07]  /*f1a0*/  HMMA.16816.F32 R76, R164.reuse, R4, R76 ;  /* 0x00000004a44c723c */ /* 0x044fee000000184c */
[----:B------:R-:W-:Y:S01]  /*f1b0*/  @P0 PRMT R5, R176, 0x7632, R5 ;  /* 0x00007632b0050816 */ /* 0x000fe20000000005 */
[C---:B------:R-:W-:Y:S01]  /*f1c0*/  HMMA.16816.F32 R80, R164.reuse, R6, R80 ;  /* 0x00000006a450723c */ /* 0x040fe20000001850 */
[----:B------:R-:W-:Y:S03]  /*f1d0*/  @!P6 PRMT R176, R227, 0x5410, RZ ;  /* 0x00005410e3b0e816 */ /* 0x000fe600000000ff */
[----:B------:R-:W-:Y:S02]  /*f1e0*/  @!P0 PRMT R5, R226, 0x5410, RZ ;  /* 0x00005410e2058816 */ /* 0x000fe400000000ff */
[----:B------:R4:W-:Y:S02]  /*f1f0*/  STG.E.U16 [R184.64+0x70], R176 ;  /* 0x000070b0b8007986 */ /* 0x0009e4000c101514 */
[C---:B------:R-:W-:Y:S02]  /*f200*/  HMMA.16816.F32 R84, R164.reuse, R16, R84 ;  /* 0x00000010a454723c */ /* 0x040fe40000001854 */
[----:B------:R4:W-:Y:S06]  /*f210*/  STG.E.U16 [R184.64+0x72], R5 ;  /* 0x00007205b8007986 */ /* 0x0009ec000c101514 */
        /* <DEDUP_REMOVED lines=8> */
[C---:B------:R-:W-:Y:S08]  /*f2a0*/  HMMA.16816.F32 R120, R164.reuse, R10, R120 ;  /* 0x0000000aa478723c */ /* 0x040ff00000001878 */
[C---:B-1----:R-:W-:Y:S08]  /*f2b0*/  HMMA.16816.F32 R124, R164.reuse, R12, R124 ;  /* 0x0000000ca47c723c */ /* 0x042ff0000000187c */
[----:B------:R-:W-:Y:S07]  /*f2c0*/  HMMA.16816.F32 R128, R164, R14, R128 ;  /* 0x0000000ea480723c */ /* 0x000fee0000001880 */
[----:B------:R-:W-:Y:S01]  /*f2d0*/  IADD3 R164, P0, R182, -0x80, RZ ;  /* 0xffffff80b6a47810 */ /* 0x000fe20007f1e0ff */
[----:B------:R-:W-:Y:S04]  /*f2e0*/  IMAD.MOV.U32 R165, RZ, RZ, R0 ;  /* 0x000000ffffa57224 */ /* 0x000fe800078e0000 */
[----:B------:R-:W-:Y:S01]  /*f2f0*/  IADD3.X R167, R183, -0x1, RZ, P0, !PT ;  /* 0xffffffffb7a77810 */ /* 0x000fe200007fe4ff */
[----:B----45:R-:W-:-:S05]  /*f300*/  @P5 BRA `(.L_x_883) ;  /* 0xffffa3d000005947 */ /* 0x030fca000383ffff */
.L_x_882:
[----:B------:R-:W3:Y:S01]  /*f310*/  LDL.LU R6, [R1+0x38] ;  /* 0x0000380001067983 */ /* 0x000ee20000300800 */
[----:B--2---:R-:W-:-:S02]  /*f320*/  MOV R12, 0x3f800000 ;  /* 0x3f800000000c7802 */ /* 0x004fc40000000f00 */
[----:B------:R-:W-:Y:S01]  /*f330*/  MOV R13, 0x3f800000 ;  /* 0x3f800000000d7802 */ /* 0x000fe20000000f00 */
[----:B------:R-:W2:Y:S01]  /*f340*/  LDL.LU R5, [R1+0x78] ;  /* 0x0000780001057983 */ /* 0x000ea20000300800 */
        /* <DEDUP_REMOVED lines=12> */
[----:B------:R-:W-:Y:S02]  /*f410*/  @UP1 UMOV UR17, 0x1 ;  /* 0x0000000100111882 */ /* 0x000fe40000000000 */
[----:B------:R-:W-:-:S02]  /*f420*/  ULDC.64 UR4, c[0x0][0x1e0] ;  /* 0x0000780000047ab9 */ /* 0x000fc40000000a00 */
[----:B------:R-:W-:Y:S02]  /*f430*/  @UP1 ULDC UR15, c[0x0][0x210] ;  /* 0x00008400000f1ab9 */ /* 0x000fe40000000800 */
[----:B-1----:R-:W-:Y:S02]  /*f440*/  @!UP0 USHF.R.S32.HI UR12, URZ, 0x1f, UR6 ;  /* 0x0000001f3f0c8899 */ /* 0x002fe40008011406 */
[----:B------:R-:W-:Y:S02]  /*f450*/  @!UP0 UIMAD.WIDE.U32 UR22, UR6, UR4, URZ ;  /* 0x00000004061682a5 */ /* 0x000fe4000f8e003f */
[----:B------:R-:W-:Y:S02]  /*f460*/  @!UP0 UIMAD UR12, UR12, UR4, URZ ;  /* 0x000000040c0c82a4 */ /* 0x000fe4000f8e023f */
[----:B------:R-:W-:Y:S02]  /*f470*/  @UP1 UIMAD UR15, UR15, UR8, URZ ;  /* 0x000000080f0f12a4 */ /* 0x000fe4000f8e023f */
        /* <DEDUP_REMOVED lines=26> */
[----:B---3--:R-:W1:Y:S04]  /*f620*/  SHFL.BFLY PT, R3, R6, 0x2, 0x1f ;  /* 0x0c401f0006037f89 */ /* 0x008e6800000e0000 */
[----:B--2---:R-:W2:Y:S01]  /*f630*/  SHFL.BFLY PT, R4, R5, 0x2, 0x1f ;  /* 0x0c401f0005047f89 */ /* 0x004ea200000e0000 */
        /* <DEDUP_REMOVED lines=360> */
.L_x_887:
[----:B--234-:R-:W-:Y:S05]  /*10cc0*/  BSYNC B0 ;  /* 0x0000000000007941 */ /* 0x01cfea0003800000 */
.L_x_886:
        /* <DEDUP_REMOVED lines=39> */
.L_x_889:
[----:B------:R-:W-:Y:S05]  /*10f40*/  BSYNC B0 ;  /* 0x0000000000007941 */ /* 0x000fea0003800000 */
.L_x_888:
        /* <DEDUP_REMOVED lines=22> */
.L_x_891:
[----:B------:R-:W-:Y:S05]  /*110b0*/  BSYNC B0 ;  /* 0x0000000000007941 */ /* 0x000fea0003800000 */
.L_x_890:
        /* <DEDUP_REMOVED lines=22> */
.L_x_893:
[----:B------:R-:W-:Y:S05]  /*11220*/  BSYNC B0 ;  /* 0x0000000000007941 */ /* 0x000fea0003800000 */
.L_x_892:
        /* <DEDUP_REMOVED lines=23> */
.L_x_852:
        /* <DEDUP_REMOVED lines=82> */
.L_x_895:
[----:B------:R-:W-:Y:S05]  /*118c0*/  BSYNC B0 ;  /* 0x0000000000007941 */ /* 0x000fea0003800000 */
.L_x_894:
        /* <DEDUP_REMOVED lines=22> */
.L_x_897:
[----:B------:R-:W-:Y:S05]  /*11a30*/  BSYNC B0 ;  /* 0x0000000000007941 */ /* 0x000fea0003800000 */
.L_x_896:
        /* <DEDUP_REMOVED lines=14> */
[----:B-1----:R-:W-:-:S03]  /*11b20*/  LEA R20, P4, R18, c[0x0][0x1d0], 0x1 ;  /* 0x0000740012147a11 */ /* 0x002fc600078808ff */
[----:B------:R-:W-:-:S04]  /*11b30*/  IMAD R0, R9, c[0x0][0x1ec], R0 ;  /* 0x00007b0009007a24 */ /* 0x000fc800078e0200 */
[----:B------:R-:W-:-:S05]  /*11b40*/  IMAD.IADD R0, R19, 0x1, R0 ;  /* 0x0000000113007824 */ /* 0x000fca00078e0200 */
[----:B------:R-:W-:-:S05]  /*11b50*/  LEA.HI.X R21, R18, c[0x0][0x1d4], R0, 0x1, P4 ;  /* 0x0000750012157a11 */ /* 0x000fca00020f0c00 */
[----:B------:R1:W-:Y:S04]  /*11b60*/  @!P3 STG.E.128 [R20.64], RZ ;  /* 0x000000ff1400b986 */ /* 0x0003e8000c101d14 */
[----:B------:R1:W-:Y:S04]  /*11b70*/  @!P2 STG.E.128 [R20.64+0x80], RZ ;  /* 0x000080ff1400a986 */ /* 0x0003e8000c101d14 */
[----:B------:R1:W-:Y:S04]  /*11b80*/  @!P1 STG.E.128 [R20.64+0x100], RZ ;  /* 0x000100ff14009986 */ /* 0x0003e8000c101d14 */
[----:B------:R1:W-:Y:S02]  /*11b90*/  @!P0 STG.E.128 [R20.64+0x180], RZ ;  /* 0x000180ff14008986 */ /* 0x0003e4000c101d14 */
.L_x_899:
[----:B------:R-:W-:Y:S05]  /*11ba0*/  BSYNC B0 ;  /* 0x0000000000007941 */ /* 0x000fea0003800000 */
.L_x_898:
        /* <DEDUP_REMOVED lines=21> */
.L_x_901:
[----:B------:R-:W-:Y:S05]  /*11d00*/  BSYNC B0 ;  /* 0x0000000000007941 */ /* 0x000fea0003800000 */
.L_x_900:
[----:B------:R-:W-:-:S04]  /*11d10*/  ISETP.NE.AND P6, PT, R8, RZ, PT ;  /* 0x000000ff0800720c */ /* 0x000fc80003fc5270 */
[----:B------:R-:W-:Y:S02]  /*11d20*/  ISETP.GE.OR P5, PT, R14, UR16, P6 ;  /* 0x000000100e007c0c */ /* 0x000fe4000b7a6670 */
[----:B------:R-:W-:Y:S02]  /*11d30*/  ISETP.GE.OR P4, PT, R3, UR16, P6 ;  /* 0x0000001003007c0c */ /* 0x000fe4000b786670 */
[----:B------:R-:W-:Y:S02]  /*11d40*/  ISETP.GE.OR P3, PT, R2, UR16, P6 ;  /* 0x0000001002007c0c */ /* 0x000fe4000b766670 */
[----:B------:R-:W-:-:S07]  /*11d50*/  ISETP.GE.OR P6, PT, R0, UR16, P6 ;  /* 0x0000001000007c0c */ /* 0x000fce000b7c6670 */
[----:B------:R-:W-:Y:S02]  /*11d60*/  @!P5 IMAD R7, R14, UR26, RZ ;  /* 0x0000001a0e07dc24 */ /* 0x000fe4000f8e02ff */
[----:B------:R-:W-:Y:S02]  /*11d70*/  @!P4 IMAD R8, R3, UR26, RZ ;  /* 0x0000001a0308cc24 */ /* 0x000fe4000f8e02ff */
[----:B--2---:R-:W-:Y:S01]  /*11d80*/  @!P3 IMAD R4, R2, UR26, RZ ;  /* 0x0000001a0204bc24 */ /* 0x004fe2000f8e02ff */
        /* <DEDUP_REMOVED lines=20> */
[----:B--2---:R-:W-:-:S03]  /*11ed0*/  IMAD.MOV.U32 R5, RZ, RZ, 0x7f800000 ;  /* 0x7f800000ff057424 */ /* 0x004fc600078e00ff */
[----:B------:R-:W-:-:S04]  /*11ee0*/  IADD3 R3, P0, R0, UR8, RZ ;  /* 0x0000000800037c10 */ /* 0x000fc8000ff1e0ff */
[----:B------:R-:W-:Y:S02]  /*11ef0*/  LEA.HI.X.SX32 R0, R0, UR6, 0x1, P0 ;  /* 0x0000000600007c11 */ /* 0x000fe400080f0eff */
[----:B------:R-:W-:-:S04]  /*11f00*/  LEA R2, P0, R3, c[0x0][0x200], 0x2 ;  /* 0x0000800003027a11 */ /* 0x000fc800078010ff */
[----:B------:R-:W-:-:S05]  /*11f10*/  LEA.HI.X R3, R3, c[0x0][0x204], R0, 0x2, P0 ;  /* 0x0000810003037a11 */ /* 0x000fca00000f1400 */
[----:B------:R-:W-:Y:S01]  /*11f20*/  STG.E [R2.64], R5 ;  /* 0x0000000502007986 */ /* 0x000fe2000c101914 */
[----:B------:R-:W-:Y:S05]  /*11f30*/  EXIT ;  /* 0x000000000000794d */ /* 0x000fea0003800000 */
.L_x_902:
        /* <DEDUP_REMOVED lines=12> */
.L_x_2041:


//--------------------- .text._ZN5flash16flash_fwd_kernelI23Flash_fwd_kernel_traitsILi256ELi64ELi64ELi4ELb0ELb0EN7cutlass6half_tE19Flash_kernel_traitsILi256ELi64ELi64ELi4ES3_EELb0ELb0ELb0ELb1ELb0ELb0ELb1ELb0EEEvNS_16Flash_fwd_paramsE --------------------------
	.section	.text._ZN5flash16flash_fwd_kernelI23Flash_fwd_kernel_traitsILi256ELi64ELi64ELi4ELb0ELb0EN7cutlass6half_tE19Flash_kernel_traitsILi256ELi64ELi64ELi4ES3_EELb0ELb0ELb0ELb1ELb0ELb0ELb1ELb0EEEvNS_16Flash_fwd_paramsE,"ax",@progbits
	.sectioninfo	@"SHI_REGISTERS=255"
	.align	128
        .global         _ZN5flash16flash_fwd_kernelI23Flash_fwd_kernel_traitsILi256ELi64ELi64ELi4ELb0ELb0EN7cutlass6half_tE19Flash_kernel_traitsILi256ELi64ELi64ELi4ES3_EELb0ELb0ELb0ELb1ELb0ELb0ELb1ELb0EEEvNS_16Flash_fwd_paramsE
        .type           _ZN5flash16flash_fwd_kernelI23Flash_fwd_kernel_traitsILi256ELi64ELi64ELi4ELb0ELb0EN7cutlass6half_tE19Flash_kernel_traitsILi256ELi64ELi64ELi4ES3_EELb0ELb0ELb0ELb1ELb0ELb0ELb1ELb0EEEvNS_16Flash_fwd_paramsE,@function
        .size           _ZN5flash16flash_fwd_kernelI23Flash_fwd_kernel_traitsILi256ELi64ELi64ELi4ELb0ELb0EN7cutlass6half_tE19Flash_kernel_traitsILi256ELi64ELi64ELi4ES3_EELb0ELb0ELb0ELb1ELb0ELb0ELb1ELb0EEEvNS_16Flash_fwd_paramsE,(.L_x_2042 - _ZN5flash16flash_fwd_kernelI23Flash_fwd_kernel_traitsILi256ELi64ELi64ELi4ELb0ELb0EN7cutlass6half_tE19Flash_kernel_traitsILi256ELi64ELi64ELi4ES3_EELb0ELb0ELb0ELb1ELb0ELb0ELb1ELb0EEEvNS_16Flash_fwd_paramsE)
        .other          _ZN5flash16flash_fwd_kernelI23Flash_fwd_kernel_traitsILi256ELi64ELi64ELi4ELb0ELb0EN7cutlass6half_tE19Flash_kernel_traitsILi256ELi64ELi64ELi4ES3_EELb0ELb0ELb0ELb1ELb0ELb0ELb1ELb0EEEvNS_16Flash_fwd_paramsE,@"STO_CUDA_ENTRY STV_DEFAULT"
_ZN5flash16flash_fwd_kernelI23Flash_fwd_kernel_traitsILi256ELi64ELi64ELi4ELb0ELb0EN7cutlass6half_tE19Flash_kernel_traitsILi256ELi64ELi64ELi4ES3_EELb0ELb0ELb0ELb1ELb0ELb0ELb1ELb0EEEvNS_16Flash_fwd_paramsE:
.text._ZN5flash16flash_fwd_kernelI23Flash_fwd_kernel_traitsILi256ELi64ELi64ELi4ELb0ELb0EN7cutlass6half_tE19Flash_kernel_traitsILi256ELi64ELi64ELi4ES3_EELb0ELb0ELb0ELb1ELb0ELb0ELb1ELb0EEEvNS_16Flash_fwd_paramsE:
        /* <DEDUP_REMOVED lines=57> */
.L_x_903:
[----:B-1----:R-:W-:Y:S02]  /*0390*/  ULDC UR6, c[0x0][0x218] ;  /* 0x0000860000067ab9 */ /* 0x002fe40000000800 */
.L_x_904:
        /* <DEDUP_REMOVED lines=61> */
.L_x_906:
        /* <DEDUP_REMOVED lines=51> */
.L_x_907:
        /* <DEDUP_REMOVED lines=33> */
[----:B------:R-:W-:Y:S01]  /*0cb0*/  LOP3.LUT R2, R0, 0x38, R152, 0xf8, !PT ;  /* 0x0000003800027812 */ /* 0x000fe200078ef898 */
[----:B------:R2:W-:Y:S01]  /*0cc0*/  STL.64 [R1+0x18], R152 ;  /* 0x0000189801007387 */ /* 0x0005e20000100a00 */
[----:B------:R-:W-:Y:S01]  /*0cd0*/  SHF.R.U32.HI R0, RZ, 0x3, R0 ;  /* 0x00000003ff007819 */ /* 0x000fe20000011600 */
[----:B------:R-:W-:Y:S01]  /*0ce0*/  IMAD.WIDE.U32 R4, R136, c[0x0][0x198], R152 ;  /* 0x0000660088047a25 */ /* 0x000fe200078e0098 */
[----:B------:R-:W-:-:S02]  /*0cf0*/  LEA.HI R12, R3, R6, RZ, 0x3 ;  /* 0x00000006030c7211 */ /* 0x000fc400078f18ff */
        /* <DEDUP_REMOVED lines=17> */
[----:B------:R-:W-:Y:S01]  /*0e10*/  IMAD.SHL.U32 R0, R0, 0x40, RZ ;  /* 0x0000004000007824 */ /* 0x000fe200078e00ff */
[----:B------:R-:W-:Y:S01]  /*0e20*/  UIMAD UR25, UR8, UR7, UR6 ;  /* 0x00000007081972a4 */ /* 0x000fe2000f8e0206 */
[----:B------:R-:W-:Y:S01]  /*0e30*/  IMAD.WIDE.U32 R2, R136, c[0x0][0x1a0], R152 ;  /* 0x0000680088027a25 */ /* 0x000fe200078e0098 */
[----:B------:R-:W-:Y:S01]  /*0e40*/  IADD3 R148, R152, 0x80, RZ ;  /* 0x0000008098947810 */ /* 0x000fe20007ffe0ff */
[----:B------:R-:W-:Y:S01]  /*0e50*/  UIADD3 UR6, -UR14, UR16, URZ ;  /* 0x000000100e067290 */ /* 0x000fe2000fffe13f */
[----:B------:R-:W-:Y:S01]  /*0e60*/  LOP3.LUT R0, R0, 0x1c0, RZ, 0xc0, !PT ;  /* 0x000001c000007812 */ /* 0x000fe200078ec0ff */
[----:B------:R-:W-:Y:S01]  /*0e70*/  IMAD R6, R136, c[0x0][0x1a4], R6 ;  /* 0x0000690088067a24 */ /* 0x000fe200078e0206 */
[----:B------:R-:W-:Y:S01]  /*0e80*/  IADD3 R2, P0, R2, UR24, RZ ;  /* 0x0000001802027c10 */ /* 0x000fe2000ff1e0ff */
[----:B------:R-:W-:Y:S01]  /*0e90*/  IMAD.SHL.U32 R231, R9, 0x2, RZ ;  /* 0x0000000209e77824 */ /* 0x000fe200078e00ff */
[----:B------:R-:W-:-:S02]  /*0ea0*/  LOP3.LUT R8, R0, 0x8, R8, 0xf8, !PT ;  /* 0x0000000800087812 */ /* 0x000fc400078ef808 */
[----:B------:R-:W-:Y:S01]  /*0eb0*/  SHF.R.U32.HI R7, RZ, 0x3, R0 ;  /* 0x00000003ff077819 */ /* 0x000fe20000011600 */
[----:B------:R-:W-:Y:S01]  /*0ec0*/  IMAD.U32 R0, RZ, RZ, UR8 ;  /* 0x00000008ff007e24 */ /* 0x000fe2000f8e00ff */
[----:B------:R-:W-:Y:S01]  /*0ed0*/  IADD3.X R3, R3, UR21, R6, P0, !PT ;  /* 0x0000001503037c10 */ /* 0x000fe200087fe406 */
[----:B------:R-:W-:Y:S01]  /*0ee0*/  IMAD.U32 R6, RZ, RZ, UR8 ;  /* 0x00000008ff067e24 */ /* 0x000fe2000f8e00ff */
[----:B------:R-:W-:Y:S01]  /*0ef0*/  IADD3 R147, R152, 0xc0, RZ ;  /* 0x000000c098937810 */ /* 0x000fe20007ffe0ff */
[----:B------:R-:W-:Y:S01]  /*0f00*/  IMAD.WIDE.U32 R30, R0, c[0x0][0x1b0], R4 ;  /* 0x00006c00001e7a25 */ /* 0x000fe200078e0004 */
[----:B------:R-:W-:Y:S02]  /*0f10*/  ISETP.GE.AND P0, PT, R136, UR6, PT ;  /* 0x0000000688007c0c */ /* 0x000fe4000bf06270 */
[----:B------:R-:W-:Y:S01]  /*0f20*/  LOP3.LUT R7, R8, R7, RZ, 0x3c, !PT ;  /* 0x0000000708077212 */ /* 0x000fe200078e3cff */
[----:B------:R-:W-:Y:S01]  /*0f30*/  IMAD.WIDE.U32 R28, R6, c[0x0][0x1b8], R2 ;  /* 0x00006e00061c7a25 */ /* 0x000fe200078e0002 */
[----:B------:R2:W-:Y:S01]  /*0f40*/  STL.64 [R1+0x38], R30 ;  /* 0x0000381e01007387 */ /* 0x0005e20000100a00 */
[----:B------:R-:W-:-:S02]  /*0f50*/  IADD3 R33, R31, UR25, RZ ;  /* 0x000000191f217c10 */ /* 0x000fc4000fffe0ff */
[----:B------:R-:W-:Y:S01]  /*0f60*/  IMAD.SHL.U32 R4, R12, 0x40, RZ ;  /* 0x000000400c047824 */ /* 0x000fe200078e00ff */
[----:B------:R-:W-:Y:S01]  /*0f70*/  IADD3 R26, R29, UR26, RZ ;  /* 0x0000001a1d1a7c10 */ /* 0x000fe2000fffe0ff */
[----:B------:R2:W-:Y:S01]  /*0f80*/  STL.64 [R1+0x30], R28 ;  /* 0x0000301c01007387 */ /* 0x0005e20000100a00 */
[----:B------:R-:W-:Y:S01]  /*0f90*/  IMAD.MOV.U32 R0, RZ, RZ, 0x20 ;  /* 0x00000020ff007424 */ /* 0x000fe200078e00ff */
[----:B------:R-:W-:Y:S02]  /*0fa0*/  IADD3 R9, R19, UR4, RZ ;  /* 0x0000000413097c10 */ /* 0x000fe4000fffe0ff */
[----:B------:R2:W-:Y:S01]  /*0fb0*/  STL [R1+0x2c], R149 ;  /* 0x00002c9501007387 */ /* 0x0005e20000100800 */
[----:B------:R-:W-:Y:S02]  /*0fc0*/  LOP3.LUT R4, R7, 0xfffffe00, R4, 0xf8, !PT ;  /* 0xfffffe0007047812 */ /* 0x000fe400078ef804 */
[----:B------:R-:W-:Y:S01]  /*0fd0*/  SHF.R.S32.HI R97, RZ, 0x5, R23 ;  /* 0x00000005ff617819 */ /* 0x000fe20000011417 */
[----:B------:R2:W-:Y:S01]  /*0fe0*/  STL [R1+0x28], R148 ;  /* 0x0000289401007387 */ /* 0x0005e20000100800 */
[----:B------:R-:W-:-:S02]  /*0ff0*/  SEL R0, R0, 0xffffffe0, !P2 ;  /* 0xffffffe000007807 */ /* 0x000fc40005000000 */
[----:B------:R-:W-:Y:S01]  /*1000*/  SEL R3, R25, 0xfffffff0, !P1 ;  /* 0xfffffff019037807 */ /* 0x000fe20004800000 */
        /* <DEDUP_REMOVED lines=42> */
.L_x_909:
[----:B------:R-:W-:Y:S05]  /*12b0*/  BSYNC B0 ;  /* 0x0000000000007941 */ /* 0x000fea0003800000 */
.L_x_908:
        /* <DEDUP_REMOVED lines=45> */
.L_x_911:
[----:B------:R-:W-:Y:S05]  /*1590*/  BSYNC B0 ;  /* 0x0000000000007941 */ /* 0x000fea0003800000 */
.L_x_910:
        /* <DEDUP_REMOVED lines=45> */
.L_x_913:
[----:B------:R-:W-:Y:S05]  /*1870*/  BSYNC B0 ;  /* 0x0000000000007941 */ /* 0x000fea0003800000 */
.L_x_912:
[----:B-1----:R-:W-:Y:S01]  /*1880*/  IADD3 R16, R136, 0x30, RZ ;  /* 0x0000003088107810 */ /* 0x002fe20007ffe0ff */
        /* <DEDUP_REMOVED lines=47> */
.L_x_915:
[----:B------:R-:W-:Y:S05]  /*1b80*/  BSYNC B0 ;  /* 0x0000000000007941 */ /* 0x000fea0003800000 */
.L_x_914:
        /* <DEDUP_REMOVED lines=11> */
[----:B-1----:R-:W-:Y:S01]  /*1c40*/  IMAD.WIDE.U32 R6, R146, UR28, R150 ;  /* 0x0000001c92067c25 */ /* 0x002fe2000f8e0096 */
        /* <DEDUP_REMOVED lines=36> */
.L_x_917:
[----:B------:R-:W-:Y:S05]  /*1e90*/  BSYNC B0 ;  /* 0x0000000000007941 */ /* 0x000fea0003800000 */
.L_x_916:
        /* <DEDUP_REMOVED lines=41> */
.L_x_919:
[----:B------:R-:W-:Y:S05]  /*2130*/  BSYNC B0 ;  /* 0x0000000000007941 */ /* 0x000fea0003800000 */
.L_x_918:
[----:B------:R-:W-:Y:S01]  /*2140*/  ISETP.GE.AND P0, PT, R20, UR27, PT ;  /* 0x0000001b14007c0c */ /* 0x000fe2000bf06270 */
[----:B------:R-:W-:-:S12]  /*2150*/  BSSY B0, `(.L_x_920) ;  /* 0x0000027000007945 */ /* 0x000fd80003800000 */
[----:B------:R-:W-:Y:S05]  /*2160*/  @P0 BRA `(.L_x_921) ;  /* 0x0000025000000947 */ /* 0x000fea0003800000 */
[----:B------:R-:W-:Y:S01]  /*2170*/  ISETP.GE.AND P5, PT, R152, c[0x0][0x220], PT ;  /* 0x0000880098007a0c */ /* 0x000fe20003fa6270 */
[----:B------:R-:W-:Y:S01]  /*2180*/  IMAD.MOV.U32 R5, RZ, RZ, c[0x0][0x198] ;  /* 0x00006600ff057624 */ /* 0x000fe200078e00ff */
[----:B------:R-:W-:Y:S01]  /*2190*/  ISETP.GE.AND P4, PT, R149, c[0x0][0x220], PT ;  /* 0x0000880095007a0c */ /* 0x000fe20003f86270 */
[----:B-1--4-:R-:W-:Y:S01]  /*21a0*/  IMAD.MOV.U32 R10, RZ, RZ, c[0x0][0x19c] ;  /* 0x00006700ff0a7624 */ /* 0x012fe200078e00ff */
        /* <DEDUP_REMOVED lines=33> */
.L_x_921:
[----:B------:R-:W-:Y:S05]  /*23c0*/  BSYNC B0 ;  /* 0x0000000000007941 */ /* 0x000fea0003800000 */
.L_x_920:
[----:B------:R-:W-:Y:S01]  /*23d0*/  ISETP.GE.AND P0, PT, R16, UR27, PT ;  /* 0x0000001b10007c0c */ /* 0x000fe2000bf06270 */
[----:B------:R-:W-:-:S12]  /*23e0*/  BSSY B0, `(.L_x_922) ;  /* 0x0000029000007945 */ /* 0x000fd80003800000 */
[----:B------:R-:W-:Y:S05]  /*23f0*/  @P0 BRA `(.L_x_923) ;  /* 0x0000027000000947 */ /* 0x000fea0003800000 */
[----:B------:R-:W-:Y:S01]  /*2400*/  ISETP.GE.AND P5, PT, R152, c[0x0][0x220], PT ;  /* 0x0000880098007a0c */ /* 0x000fe20003fa6270 */
[----:B-1--4-:R-:W-:Y:S01]  /*2410*/  IMAD.MOV.U32 R12, RZ, RZ, c[0x0][0x198] ;  /* 0x00006600ff0c7624 */ /* 0x012fe200078e00ff */
        /* <DEDUP_REMOVED lines=37> */
.L_x_923:
[----:B------:R-:W-:Y:S05]  /*2670*/  BSYNC B0 ;  /* 0x0000000000007941 */ /* 0x000fea0003800000 */
.L_x_922:
        /* <DEDUP_REMOVED lines=42> */
[----:B--2---:R-:W-:Y:S02]  /*2920*/  ISETP.GE.AND P5, PT, R152, c[0x0][0x220], PT ;  /* 0x0000880098007a0c */ /* 0x004fe40003fa6270 */
        /* <DEDUP_REMOVED lines=32> */
.L_x_925:
[----:B--2---:R-:W-:Y:S05]  /*2b30*/  BSYNC B0 ;  /* 0x0000000000007941 */ /* 0x004fea0003800000 */
.L_x_924:
        /* <DEDUP_REMOVED lines=44> */
.L_x_927:
[----:B------:R-:W-:Y:S05]  /*2e00*/  BSYNC B0 ;  /* 0x0000000000007941 */ /* 0x000fea0003800000 */
.L_x_926:
        /* <DEDUP_REMOVED lines=10> */
[----:B-1----:R-:W-:Y:S01]  /*2eb0*/  IMAD.MOV.U32 R8, RZ, RZ, c[0x0][0x1a4] ;  /* 0x00006900ff087624 */ /* 0x002fe200078e00ff */
        /* <DEDUP_REMOVED lines=33> */
.L_x_929:
[----:B------:R-:W-:Y:S05]  /*30d0*/  BSYNC B0 ;  /* 0x0000000000007941 */ /* 0x000fea0003800000 */
.L_x_928:
        /* <DEDUP_REMOVED lines=10> */
[----:B-1--4-:R-:W-:Y:S01]  /*3180*/  IMAD.MOV.U32 R12, RZ, RZ, c[0x0][0x1a0] ;  /* 0x00006800ff0c7624 */ /* 0x012fe200078e00ff */
        /* <DEDUP_REMOVED lines=36> */
.L_x_931:
[----:B------:R-:W-:Y:S05]  /*33d0*/  BSYNC B0 ;  /* 0x0000000000007941 */ /* 0x000fea0003800000 */
.L_x_930:
        /* <DEDUP_REMOVED lines=14> */
[----:B-1--4-:R-:W-:Y:S01]  /*34c0*/  LDSM.16.M88.4 R8, [R211] ;  /* 0x00000000d308783b */ /* 0x012fe20000000200 */
[----:B------:R-:W-:Y:S01]  /*34d0*/  IMAD R214, R0, 0x2, R211 ;  /* 0x0000000200d67824 */ /* 0x000fe200078e02d3 */
[----:B------:R-:W-:Y:S01]  /*34e0*/  IADD3 R2, R204, 0x8000, RZ ;  /* 0x00008000cc027810 */ /* 0x000fe20007ffe0ff */
[----:B------:R-:W-:Y:S01]  /*34f0*/  IMAD R213, R0, 0x2, R212 ;  /* 0x0000000200d57824 */ /* 0x000fe200078e02d4 */
[----:B------:R-:W1:Y:S01]  /*3500*/  LDSM.16.M88.4 R12, [R204+0x8000] ;  /* 0x00800000cc0c783b */ /* 0x000e620000000200 */
[----:B------:R-:W-:Y:S01]  /*3510*/  IADD3 R215, R204, 0x8020, RZ ;  /* 0x00008020ccd77810 */ /* 0x000fe20007ffe0ff */
[----:B------:R-:W-:Y:S01]  /*3520*/  IMAD.U32 R5, RZ, RZ, UR28 ;  /* 0x0000001cff057e24 */ /* 0x000fe2000f8e00ff */
[----:B------:R-:W-:Y:S01]  /*3530*/  @P1 IADD3 R215, R2, -0x20, RZ ;  /* 0xffffffe002d71810 */ /* 0x000fe20007ffe0ff */
[----:B------:R-:W4:Y:S01]  /*3540*/  LDSM.16.M88.4 R16, [R204+0x9000] ;  /* 0x00900000cc10783b */ /* 0x000f220000000200 */
[----:B------:R-:W-:-:S02]  /*3550*/  IMAD.MOV.U32 R2, RZ, RZ, 0x40 ;  /* 0x00000040ff027424 */ /* 0x000fc400078e00ff */
[C---:B------:R-:W-:Y:S01]  /*3560*/  IADD3 R230, R215.reuse, 0x800, RZ ;  /* 0x00000800d7e67810 */ /* 0x040fe20007ffe0ff */
        /* <DEDUP_REMOVED lines=8> */
[----:B------:R-:W-:Y:S01]  /*35f0*/  IADD3 R226, R215, 0x2800, RZ ;  /* 0x00002800d7e27810 */ /* 0x000fe20007ffe0ff */
[----:B------:R-:W-:Y:S01]  /*3600*/  IMAD.IADD R209, R2, 0x1, R215 ;  /* 0x0000000102d17824 */ /* 0x000fe200078e02d7 */
[----:B------:R-:W-:Y:S01]  /*3610*/  LDSM.16.M88.4 R44, [R215+0x800] ;  /* 0x00080000d72c783b */ /* 0x000fe20000000200 */
[----:B------:R-:W-:-:S02]  /*3620*/  SHF.R.S32.HI R2, RZ, 0x1f, R96 ;  /* 0x0000001fff027819 */ /* 0x000fc40000011460 */
[C---:B------:R-:W-:Y:S01]  /*3630*/  IADD3 R225, R215.reuse, 0x3000, RZ ;  /* 0x00003000d7e17810 */ /* 0x040fe20007ffe0ff */
[----:B------:R-:W-:Y:S01]  /*3640*/  LDSM.16.M88.4 R60, [R215+0x1000] ;  /* 0x00100000d73c783b */ /* 0x000fe20000000200 */
[----:B------:R-:W-:Y:S02]  /*3650*/  LEA.HI R2, R2, R96, RZ, 0x2 ;  /* 0x0000006002027211 */ /* 0x000fe400078f10ff */
[C---:B------:R-:W-:Y:S01]  /*3660*/  IADD3 R224, R215.reuse, 0x3800, RZ ;  /* 0x00003800d7e07810 */ /* 0x040fe20007ffe0ff */
[----:B------:R-:W-:Y:S01]  /*3670*/  LDSM.16.M88.4 R68, [R215+0x1800] ;  /* 0x00180000d744783b */ /* 0x000fe20000000200 */
[----:B------:R-:W-:Y:S02]  /*3680*/  SHF.R.S32.HI R2, RZ, 0x2, R2 ;  /* 0x00000002ff027819 */ /* 0x000fe40000011402 */
[C---:B------:R-:W-:Y:S01]  /*3690*/  IADD3 R223, R215.reuse, 0x4000, RZ ;  /* 0x00004000d7df7810 */ /* 0x040fe20007ffe0ff */
[----:B------:R-:W-:Y:S01]  /*36a0*/  LDSM.16.M88.4 R80, [R210+0x8000] ;  /* 0x00800000d250783b */ /* 0x000fe20000000200 */
[----:B------:R-:W-:Y:S01]  /*36b0*/  IADD3 R222, R215, 0x4800, RZ ;  /* 0x00004800d7de7810 */ /* 0x000fe20007ffe0ff */
[----:B------:R-:W-:Y:S01]  /*36c0*/  IMAD R6, R97, 0x10, R2 ;  /* 0x0000001061067824 */ /* 0x000fe200078e0202 */
[C---:B------:R-:W-:Y:S01]  /*36d0*/  IADD3 R221, R215.reuse, 0x5000, RZ ;  /* 0x00005000d7dd7810 */ /* 0x040fe20007ffe0ff */
[----:B------:R-:W-:Y:S01]  /*36e0*/  LDSM.16.M88.4 R88, [R210+0x8800] ;  /* 0x00880000d258783b */ /* 0x000fe20000000200 */
[----:B------:R-:W-:Y:S01]  /*36f0*/  IMAD.U32 R2, RZ, RZ, UR15 ;  /* 0x0000000fff027e24 */ /* 0x000fe2000f8e00ff */
[----:B------:R-:W-:Y:S01]  /*3700*/  IADD3 R220, R215, 0x5800, RZ ;  /* 0x00005800d7dc7810 */ /* 0x000fe20007ffe0ff */
[----:B-1----:R-:W-:Y:S01]  /*3710*/  HMMA.16816.F32 R32, R8, R12, RZ ;  /* 0x0000000c0820723c */ /* 0x002fe200000018ff */
[----:B------:R-:W-:Y:S01]  /*3720*/  LDSM.16.M88.4 R84, [R210+0x9000] ;  /* 0x00900000d254783b */ /* 0x000fe20000000200 */
[----:B------:R-:W-:-:S02]  /*3730*/  IADD3 R6, R6, UR14, RZ ;  /* 0x0000000e06067c10 */ /* 0x000fc4000fffe0ff */
[C---:B------:R-:W-:Y:S01]  /*3740*/  IADD3 R219, R215.reuse, 0x6000, RZ ;  /* 0x00006000d7db7810 */ /* 0x040fe20007ffe0ff */
[----:B------:R-:W-:Y:S01]  /*3750*/  LDSM.16.M88.4 R76, [R210+0x9800] ;  /* 0x00980000d24c783b */ /* 0x000fe20000000200 */
[----:B------:R-:W-:Y:S02]  /*3760*/  IADD3 R2, R2, -UR16, R6 ;  /* 0x8000001002027c10 */ /* 0x000fe4000fffe006 */
[----:B------:R-:W-:Y:S01]  /*3770*/  HMMA.16816.F32 R36, R8, R14, RZ ;  /* 0x0000000e0824723c */ /* 0x000fe200000018ff */
[----:B------:R-:W1:Y:S01]  /*3780*/  LDSM.16.M88.4 R12, [R212] ;  /* 0x00000000d40c783b */ /* 0x000e620000000200 */
[C---:B------:R-:W-:Y:S02]  /*3790*/  IADD3 R218, R215.reuse, 0x6800, RZ ;  /* 0x00006800d7da7810 */ /* 0x040fe40007ffe0ff */
[C---:B------:R-:W-:Y:S01]  /*37a0*/  IADD3 R217, R215.reuse, 0x7000, RZ ;  /* 0x00007000d7d97810 */ /* 0x040fe20007ffe0ff */
[----:B------:R-:W-:Y:S01]  /*37b0*/  LDSM.16.M88.4 R92, [R210+0xa000] ;  /* 0x00a00000d25c783b */ /* 0x000fe20000000200 */
[----:B------:R-:W-:-:S02]  /*37c0*/  IADD3 R216, R215, 0x7800, RZ ;  /* 0x00007800d7d87810 */ /* 0x000fc40007ffe0ff */
[C---:B----4-:R-:W-:Y:S01]  /*37d0*/  HMMA.16816.F32 R48, R8.reuse, R16, RZ ;  /* 0x000000100830723c */ /* 0x050fe200000018ff */
[----:B------:R-:W-:Y:S07]  /*37e0*/  STL [R1+0x4c], R6 ;  /* 0x00004c0601007387 */ /* 0x000fee0000100800 */
[C---:B------:R-:W-:Y:S01]  /*37f0*/  HMMA.16816.F32 R56, R8.reuse, R18, RZ ;  /* 0x000000120838723c */ /* 0x040fe200000018ff */
[----:B------:R-:W4:Y:S07]  /*3800*/  LDSM.16.M88.4 R16, [R214] ;  /* 0x00000000d610783b */ /* 0x000f2e0000000200 */
[C---:B-----5:R-:W-:Y:S08]  /*3810*/  HMMA.16816.F32 R40, R8.reuse, R20, RZ ;  /* 0x000000140828723c */ /* 0x060ff000000018ff */
[C---:B------:R-:W-:Y:S08]  /*3820*/  HMMA.16816.F32 R20, R8.reuse, R22, RZ ;  /* 0x000000160814723c */ /* 0x040ff000000018ff */
[C---:B--2---:R-:W-:Y:S08]  /*3830*/  HMMA.16816.F32 R52, R8.reuse, R24, RZ ;  /* 0x000000180834723c */ /* 0x044ff000000018ff */
[----:B------:R-:W-:Y:S08]  /*3840*/  HMMA.16816.F32 R8, R8, R26, RZ ;  /* 0x0000001a0808723c */ /* 0x000ff000000018ff */
[C---:B-1----:R-:W-:Y:S08]  /*3850*/  HMMA.16816.F32 R32, R12.reuse, R28, R32 ;  /* 0x0000001c0c20723c */ /* 0x042ff00000001820 */
[C---:B------:R-:W-:Y:S01]  /*3860*/  HMMA.16816.F32 R28, R12.reuse, R30, R36 ;  /* 0x0000001e0c1c723c */ /* 0x040fe20000001824 */
[----:B------:R-:W-:Y:S07]  /*3870*/  LDSM.16.M88.4 R36, [R209+0x1000] ;  /* 0x00100000d124783b */ /* 0x000fee0000000200 */
[C---:B------:R-:W-:Y:S08]  /*3880*/  HMMA.16816.F32 R24, R12.reuse, R44, R40 ;  /* 0x0000002c0c18723c */ /* 0x040ff00000001828 */
[C---:B------:R-:W-:Y:S01]  /*3890*/  HMMA.16816.F32 R20, R12.reuse, R46, R20 ;  /* 0x0000002e0c14723c */ /* 0x040fe20000001814 */
[----:B------:R-:W-:Y:S07]  /*38a0*/  LDSM.16.M88.4 R44, [R209+0x800] ;  /* 0x00080000d12c783b */ /* 0x000fee0000000200 */
[C---:B------:R-:W-:Y:S08]  /*38b0*/  HMMA.16816.F32 R48, R12.reuse, R60, R48 ;  /* 0x0000003c0c30723c */ /* 0x040ff00000001830 */
[C---:B------:R-:W-:Y:S08]  /*38c0*/  HMMA.16816.F32 R72, R12.reuse, R62, R56 ;  /* 0x0000003e0c48723c */ /* 0x040ff00000001838 */
[C---:B------:R-:W-:Y:S08]  /*38d0*/  HMMA.16816.F32 R64, R12.reuse, R68, R52 ;  /* 0x000000440c40723c */ /* 0x040ff00000001834 */
[----:B------:R-:W-:Y:S01]  /*38e0*/  HMMA.16816.F32 R60, R12, R70, R8 ;  /* 0x000000460c3c723c */ /* 0x000fe20000001808 */
[----:B------:R-:W-:Y:S04]  /*38f0*/  LDSM.16.M88.4 R8, [R213] ;  /* 0x00000000d508783b */ /* 0x000fe80000000200 */
[----:B------:R-:W1:Y:S03]  /*3900*/  LDSM.16.M88.4 R68, [R209] ;  /* 0x00000000d144783b */ /* 0x000e660000000200 */
[C---:B----4-:R-:W-:Y:S01]  /*3910*/  HMMA.16816.F32 R56, R16.reuse, R80, R32 ;  /* 0x000000501038723c */ /* 0x050fe20000001820 */
[----:B------:R-:W-:Y:S07]  /*3920*/  LDSM.16.M88.4 R12, [R211+0x2000] ;  /* 0x00200000d30c783b */ /* 0x000fee0000000200 */
[C---:B------:R-:W-:Y:S01]  /*3930*/  HMMA.16816.F32 R52, R16.reuse, R82, R28 ;  /* 0x000000521034723c */ /* 0x040fe2000000181c */
[----:B------:R-:W2:Y:S07]  /*3940*/  LDSM.16.M88.4 R80, [R209+0x1800] ;  /* 0x00180000d150783b */ /* 0x000eae0000000200 */
[C---:B------:R-:W-:Y:S08]  /*3950*/  HMMA.16816.F32 R40, R16.reuse, R88, R24 ;  /* 0x000000581028723c */ /* 0x040ff00000001818 */
[C---:B------:R-:W-:Y:S01]  /*3960*/  HMMA.16816.F32 R32, R16.reuse, R90, R20 ;  /* 0x0000005a1020723c */ /* 0x040fe20000001814 */
[----:B------:R-:W4:Y:S07]  /*3970*/  LDSM.16.M88.4 R88, [R204+0xa000] ;  /* 0x00a00000cc58783b */ /* 0x000f2e0000000200 */
[C---:B------:R-:W-:Y:S08]  /*3980*/  HMMA.16816.F32 R28, R16.reuse, R84, R48 ;  /* 0x00000054101c723c */ /* 0x040ff00000001830 */
[C---:B------:R-:W-:Y:S01]  /*3990*/  HMMA.16816.F32 R24, R16.reuse, R86, R72 ;  /* 0x000000561018723c */ /* 0x040fe20000001848 */
[----:B------:R-:W5:Y:S04]  /*39a0*/  LDSM.16.M88.4 R72, [R204+0xa800] ;  /* 0x00a80000cc48783b */ /* 0x000f680000000200 */
[----:B------:R-:W-:Y:S03]  /*39b0*/  LDSM.16.M88.4 R84, [R210+0xb800] ;  /* 0x00b80000d254783b */ /* 0x000fe60000000200 */
[C---:B------:R-:W-:Y:S01]  /*39c0*/  HMMA.16816.F32 R20, R16.reuse, R76, R64 ;  /* 0x0000004c1014723c */ /* 0x040fe20000001840 */
[----:B------:R-:W-:Y:S07]  /*39d0*/  LDSM.16.M88.4 R64, [R215+0x2800] ;  /* 0x00280000d740783b */ /* 0x000fee0000000200 */
[----:B------:R-:W-:Y:S01]  /*39e0*/  HMMA.16816.F32 R16, R16, R78, R60 ;  /* 0x0000004e1010723c */ /* 0x000fe2000000183c */
[----:B------:R-:W3:Y:S07]  /*39f0*/  LDSM.16.M88.4 R76, [R204+0xb000] ;  /* 0x00b00000cc4c783b */ /* 0x000eee0000000200 */
[C---:B-1----:R-:W-:Y:S08]  /*3a00*/  HMMA.16816.F32 R56, R8.reuse, R68, R56 ;  /* 0x000000440838723c */ /* 0x042ff00000001838 */
[C---:B------:R-:W-:Y:S08]  /*3a10*/  HMMA.16816.F32 R68, R8.reuse, R70, R52 ;  /* 0x000000460844723c */ /* 0x040ff00000001834 */
[C---:B------:R-:W-:Y:S08]  /*3a20*/  HMMA.16816.F32 R60, R8.reuse, R44, R40 ;  /* 0x0000002c083c723c */ /* 0x040ff00000001828 */
[C---:B------:R-:W-:Y:S08]  /*3a30*/  HMMA.16816.F32 R52, R8.reuse, R46, R32 ;  /* 0x0000002e0834723c */ /* 0x040ff00000001820 */
[C---:B------:R-:W-:Y:S01]  /*3a40*/  HMMA.16816.F32 R48, R8.reuse, R36, R28 ;  /* 0x000000240830723c */ /* 0x040fe2000000181c */
[----:B------:R-:W1:Y:S07]  /*3a50*/  LDSM.16.M88.4 R28, [R204+0xb800] ;  /* 0x00b80000cc1c783b */ /* 0x000e6e0000000200 */
[C---:B------:R-:W-:Y:S01]  /*3a60*/  HMMA.16816.F32 R44, R8.reuse, R38, R24 ;  /* 0x00000026082c723c */ /* 0x040fe20000001818 */
[----:B------:R-:W-:Y:S07]  /*3a70*/  LDSM.16.M88.4 R36, [R215+0x2000] ;  /* 0x00200000d724783b */ /* 0x000fee0000000200 */
[C---:B--2---:R-:W-:Y:S08]  /*3a80*/  HMMA.16816.F32 R32, R8.reuse, R80, R20 ;  /* 0x000000500820723c */ /* 0x044ff00000001814 */
[----:B------:R-:W-:Y:S01]  /*3a90*/  HMMA.16816.F32 R24, R8, R82, R16 ;  /* 0x000000520818723c */ /* 0x000fe20000001810 */
[----:B------:R-:W2:Y:S04]  /*3aa0*/  LDSM.16.M88.4 R8, [R212+0x2000] ;  /* 0x00200000d408783b */ /* 0x000ea80000000200 */
[----:B------:R-:W-:Y:S03]  /*3ab0*/  LDSM.16.M88.4 R16, [R214+0x2000] ;  /* 0x00200000d610783b */ /* 0x000fe60000000200 */
[C---:B----4-:R-:W-:Y:S01]  /*3ac0*/  HMMA.16816.F32 R20, R12.reuse, R88, R56 ;  /* 0x000000580c14723c */ /* 0x050fe20000001838 */
[----:B------:R-:W-:Y:S07]  /*3ad0*/  LDSM.16.M88.4 R80, [R209+0x3000] ;  /* 0x00300000d150783b */ /* 0x000fee0000000200 */
[C---:B------:R-:W-:Y:S01]  /*3ae0*/  HMMA.16816.F32 R40, R12.reuse, R90, R68 ;  /* 0x0000005a0c28723c */ /* 0x040fe20000001844 */
[----:B------:R-:W4:Y:S04]  /*3af0*/  LDSM.16.M88.4 R68, [R215+0x3000] ;  /* 0x00300000d744783b */ /* 0x000f280000000200 */
[----:B------:R-:W-:Y:S03]  /*3b00*/  LDSM.16.M88.4 R88, [R210+0xb000] ;  /* 0x00b00000d258783b */ /* 0x000fe60000000200 */
[C---:B-----5:R-:W-:Y:S08]  /*3b10*/  HMMA.16816.F32 R56, R12.reuse, R72, R60 ;  /* 0x000000480c38723c */ /* 0x060ff0000000183c */
[C---:B------:R-:W-:Y:S01]  /*3b20*/  HMMA.16816.F32 R52, R12.reuse, R74, R52 ;  /* 0x0000004a0c34723c */ /* 0x040fe20000001834 */
[----:B------:R-:W5:Y:S07]  /*3b30*/  LDSM.16.M88.4 R72, [R215+0x3800] ;  /* 0x00380000d748783b */ /* 0x000f6e0000000200 */
[C---:B---3--:R-:W-:Y:S08]  /*3b40*/  HMMA.16816.F32 R60, R12.reuse, R76, R48 ;  /* 0x0000004c0c3c723c */ /* 0x048ff00000001830 */
[C---:B------:R-:W-:Y:S01]  /*3b50*/  HMMA.16816.F32 R48, R12.reuse, R78, R44 ;  /* 0x0000004e0c30723c */ /* 0x040fe2000000182c */
[----:B------:R-:W3:Y:S07]  /*3b60*/  LDSM.16.M88.4 R76, [R210+0xa800] ;  /* 0x00a80000d24c783b */ /* 0x000eee0000000200 */
[C---:B-1----:R-:W-:Y:S08]  /*3b70*/  HMMA.16816.F32 R44, R12.reuse, R28, R32 ;  /* 0x0000001c0c2c723c */ /* 0x042ff00000001820 */
[----:B------:R-:W-:Y:S08]  /*3b80*/  HMMA.16816.F32 R12, R12, R30, R24 ;  /* 0x0000001e0c0c723c */ /* 0x000ff00000001818 */
[C---:B--2---:R-:W-:Y:S08]  /*3b90*/  HMMA.16816.F32 R32, R8.reuse, R36, R20 ;  /* 0x000000240820723c */ /* 0x044ff00000001814 */
[C---:B------:R-:W-:Y:S08]  /*3ba0*/  HMMA.16816.F32 R24, R8.reuse, R64, R56 ;  /* 0x000000400818723c */ /* 0x040ff00000001838 */
[C---:B------:R-:W-:Y:S01]  /*3bb0*/  HMMA.16816.F32 R20, R8.reuse, R66, R52 ;  /* 0x000000420814723c */ /* 0x040fe20000001834 */
[----:B------:R-:W-:Y:S07]  /*3bc0*/  LDSM.16.M88.4 R64, [R209+0x2000] ;  /* 0x00200000d140783b */ /* 0x000fee0000000200 */
[C---:B------:R-:W-:Y:S08]  /*3bd0*/  HMMA.16816.F32 R28, R8.reuse, R38, R40 ;  /* 0x00000026081c723c */ /* 0x040ff00000001828 */
[C---:B----4-:R-:W-:Y:S08]  /*3be0*/  HMMA.16816.F32 R60, R8.reuse, R68, R60 ;  /* 0x00000044083c723c */ /* 0x050ff0000000183c */
[C---:B------:R-:W-:Y:S08]  /*3bf0*/  HMMA.16816.F32 R56, R8.reuse, R70, R48 ;  /* 0x000000460838723c */ /* 0x040ff00000001830 */
[C---:B-----5:R-:W-:Y:S08]  /*3c00*/  HMMA.16816.F32 R52, R8.reuse, R72, R44 ;  /* 0x000000480834723c */ /* 0x060ff0000000182c */
[----:B------:R-:W-:Y:S01]  /*3c10*/  HMMA.16816.F32 R48, R8, R74, R12 ;  /* 0x0000004a0830723c */ /* 0x000fe2000000180c */
[----:B------:R-:W1:Y:S04]  /*3c20*/  LDSM.16.M88.4 R12, [R213+0x2000] ;  /* 0x00200000d50c783b */ /* 0x000e680000000200 */
[----:B------:R-:W2:Y:S03]  /*3c30*/  LDSM.16.M88.4 R72, [R209+0x2800] ;  /* 0x00280000d148783b */ /* 0x000ea60000000200 */
[C---:B------:R-:W-:Y:S01]  /*3c40*/  HMMA.16816.F32 R44, R16.reuse, R92, R32 ;  /* 0x0000005c102c723c */ /* 0x040fe20000001820 */
[----:B------:R-:W-:Y:S07]  /*3c50*/  LDSM.16.M88.4 R8, [R211+0x4000] ;  /* 0x00400000d308783b */ /* 0x000fee0000000200 */
[C---:B---3--:R-:W-:Y:S08]  /*3c60*/  HMMA.16816.F32 R36, R16.reuse, R76, R24 ;  /* 0x0000004c1024723c */ /* 0x048ff00000001818 */
[C---:B------:R-:W-:Y:S01]  /*3c70*/  HMMA.16816.F32 R32, R16.reuse, R78, R20 ;  /* 0x0000004e1020723c */ /* 0x040fe20000001814 */
[----:B------:R-:W3:Y:S07]  /*3c80*/  LDSM.16.M88.4 R76, [R209+0x3800] ;  /* 0x00380000d14c783b */ /* 0x000eee0000000200 */
[C---:B------:R-:W-:Y:S01]  /*3c90*/  HMMA.16816.F32 R40, R16.reuse, R94, R28 ;  /* 0x0000005e1028723c */ /* 0x040fe2000000181c */
[----:B------:R-:W-:Y:S07]  /*3ca0*/  LDSM.16.M88.4 R92, [R209+0x5800] ;  /* 0x00580000d15c783b */ /* 0x000fee0000000200 */
[C---:B------:R-:W-:Y:S08]  /*3cb0*/  HMMA.16816.F32 R28, R16.reuse, R88, R60 ;  /* 0x00000058101c723c */ /* 0x040ff0000000183c */
[C---:B------:R-:W-:Y:S01]  /*3cc0*/  HMMA.16816.F32 R24, R16.reuse, R90, R56 ;  /* 0x0000005a1018723c */ /* 0x040fe20000001838 */
[----:B------:R-:W4:Y:S07]  /*3cd0*/  LDSM.16.M88.4 R88, [R204+0xc000] ;  /* 0x00c00000cc58783b */ /* 0x000f2e0000000200 */
[C---:B------:R-:W-:Y:S01]  /*3ce0*/  HMMA.16816.F32 R20, R16.reuse, R84, R52 ;  /* 0x000000541014723c */ /* 0x040fe20000001834 */
[----:B------:R-:W5:Y:S07]  /*3cf0*/  LDSM.16.M88.4 R52, [R204+0xc800] ;  /* 0x00c80000cc34783b */ /* 0x000f6e0000000200 */
[----:B------:R-:W-:Y:S01]  /*3d00*/  HMMA.16816.F32 R16, R16, R86, R48 ;  /* 0x000000561010723c */ /* 0x000fe20000001830 */
[----:B------:R-:W3:Y:S07]  /*3d10*/  LDSM.16.M88.4 R48, [R204+0xd000] ;  /* 0x00d00000cc30783b */ /* 0x000eee0000000200 */
[C---:B-1----:R-:W-:Y:S08]  /*3d20*/  HMMA.16816.F32 R68, R12.reuse, R64, R44 ;  /* 0x000000400c44723c */ /* 0x042ff0000000182c */
[C---:B------:R-:W-:Y:S08]  /*3d30*/  HMMA.16816.F32 R64, R12.reuse, R66, R40 ;  /* 0x000000420c40723c */ /* 0x040ff00000001828 */
[C---:B--2---:R-:W-:Y:S01]  /*3d40*/  HMMA.16816.F32 R60, R12.reuse, R74, R32 ;  /* 0x0000004a0c3c723c */ /* 0x044fe20000001820 */
[----:B------:R-:W1:Y:S07]  /*3d50*/  LDSM.16.M88.4 R32, [R204+0xd800] ;  /* 0x00d80000cc20783b */ /* 0x000e6e0000000200 */
[C---:B------:R-:W-:Y:S07]  /*3d60*/  HMMA.16816.F32 R56, R12.reuse, R80, R28 ;  /* 0x000000500c38723c */ /* 0x040fee000000181c */
[----:B------:R-:W-:Y:S01]  /*3d70*/  IMAD.SHL.U32 R80, R98, 0x2, RZ ;  /* 0x0000000262507824 */ /* 0x000fe200078e00ff */
[----:B------:R-:W-:Y:S04]  /*3d80*/  HMMA.16816.F32 R36, R12, R72, R36 ;  /* 0x000000480c24723c */ /* 0x000fe80000001824 */
[----:B------:R-:W-:-:S04]  /*3d90*/  LOP3.LUT R80, R80, 0x6, RZ, 0xc0, !PT ;  /* 0x0000000650507812 */ /* 0x000fc800078ec0ff */
[----:B------:R-:W-:Y:S01]  /*3da0*/  HMMA.16816.F32 R44, R12, R82, R24 ;  /* 0x000000520c2c723c */ /* 0x000fe20000001818 */
[----:B------:R-:W-:Y:S01]  /*3db0*/  LDSM.16.M88.4 R24, [R215+0x4000] ;  /* 0x00400000d718783b */ /* 0x000fe20000000200 */
[----:B------:R-:W-:-:S04]  /*3dc0*/  IMAD R80, R5, 0x40, R80 ;  /* 0x0000004005507824 */ /* 0x000fc800078e0250 */
[----:B------:R-:W-:Y:S01]  /*3dd0*/  IMAD.IADD R5, R2, 0x1, -R80 ;  /* 0x0000000102057824 */ /* 0x000fe200078e0a50 */
[C---:B------:R-:W-:Y:S01]  /*3de0*/  IADD3 R130, R80.reuse, 0x1, RZ ;  /* 0x0000000150827810 */ /* 0x040fe20007ffe0ff */
[C---:B---3--:R-:W-:Y:S01]  /*3df0*/  HMMA.16816.F32 R40, R12.reuse, R76, R20 ;  /* 0x0000004c0c28723c */ /* 0x048fe20000001814 */
[----:B------:R-:W-:Y:S02]  /*3e00*/  IADD3 R129, R80, 0x8, RZ ;  /* 0x0000000850817810 */ /* 0x000fe40007ffe0ff */
[----:B------:R-:W-:Y:S01]  /*3e10*/  IABS R5, R5 ;  /* 0x0000000500057213 */ /* 0x000fe20000000000 */
[----:B------:R-:W-:Y:S01]  /*3e20*/  IMAD.IADD R7, R2, 0x1, -R130 ;  /* 0x0000000102077824 */ /* 0x000fe200078e0a82 */
[C---:B------:R-:W-:Y:S02]  /*3e30*/  IADD3 R128, R80.reuse, 0x9, RZ ;  /* 0x0000000950807810 */ /* 0x040fe40007ffe0ff */
[----:B------:R-:W-:Y:S01]  /*3e40*/  IADD3 R126, R80, 0x10, RZ ;  /* 0x00000010507e7810 */ /* 0x000fe20007ffe0ff */
[----:B------:R-:W-:Y:S01]  /*3e50*/  HMMA.16816.F32 R28, R12, R78, R16 ;  /* 0x0000004e0c1c723c */ /* 0x000fe20000001810 */
[----:B------:R-:W2:Y:S01]  /*3e60*/  LDSM.16.M88.4 R12, [R212+0x4000] ;  /* 0x00400000d40c783b */ /* 0x000ea20000000200 */
[----:B------:R-:W-:Y:S01]  /*3e70*/  IMAD.MOV.U32 R6, RZ, RZ, R5 ;  /* 0x000000ffff067224 */ /* 0x000fe200078e0005 */
[----:B------:R-:W-:-:S02]  /*3e80*/  IABS R5, R7 ;  /* 0x0000000700057213 */ /* 0x000fc40000000000 */
[----:B------:R-:W-:Y:S01]  /*3e90*/  IADD3 R7, R2, -R126, RZ ;  /* 0x8000007e02077210 */ /* 0x000fe20007ffe0ff */
[----:B------:R3:W-:Y:S01]  /*3ea0*/  I2F R144, R6 ;  /* 0x0000000600907306 */ /* 0x0007e20000201400 */
[C---:B------:R-:W-:Y:S01]  /*3eb0*/  IADD3 R124, R80.reuse, 0x11, RZ ;  /* 0x00000011507c7810 */ /* 0x040fe20007ffe0ff */
[C---:B----4-:R-:W-:Y:S01]  /*3ec0*/  HMMA.16816.F32 R20, R8.reuse, R88, R68 ;  /* 0x000000580814723c */ /* 0x050fe20000001844 */
[----:B------:R-:W4:Y:S01]  /*3ed0*/  LDSM.16.M88.4 R68, [R215+0x4800] ;  /* 0x00480000d744783b */ /* 0x000f220000000200 */
[C---:B------:R-:W-:Y:S02]  /*3ee0*/  IADD3 R123, R80.reuse, 0x18, RZ ;  /* 0x00000018507b7810 */ /* 0x040fe40007ffe0ff */
[C---:B------:R-:W-:Y:S01]  /*3ef0*/  IADD3 R121, R80.reuse, 0x19, RZ ;  /* 0x0000001950797810 */ /* 0x040fe20007ffe0ff */
[----:B------:R-:W-:Y:S01]  /*3f00*/  LDSM.16.M88.4 R76, [R204+0xf000] ;  /* 0x00f00000cc4c783b */ /* 0x000fe20000000200 */
[----:B------:R1:W-:Y:S01]  /*3f10*/  I2F R145, R5 ;  /* 0x0000000500917306 */ /* 0x0003e20000201400 */
[C---:B------:R-:W-:Y:S01]  /*3f20*/  IADD3 R120, R80.reuse, 0x20, RZ ;  /* 0x0000002050787810 */ /* 0x040fe20007ffe0ff */
[----:B------:R-:W-:Y:S01]  /*3f30*/  HMMA.16816.F32 R16, R8, R90, R64 ;  /* 0x0000005a0810723c */ /* 0x000fe20000001840 */
[----:B------:R-:W-:-:S02]  /*3f40*/  IADD3 R119, R80, 0x21, RZ ;  /* 0x0000002150777810 */ /* 0x000fc40007ffe0ff */
[C---:B------:R-:W-:Y:S02]  /*3f50*/  IADD3 R115, R80.reuse, 0x28, RZ ;  /* 0x0000002850737810 */ /* 0x040fe40007ffe0ff */
[----:B------:R-:W-:Y:S01]  /*3f60*/  IADD3 R113, R80, 0x29, RZ ;  /* 0x0000002950717810 */ /* 0x000fe20007ffe0ff */
[----:B---3--:R-:W-:Y:S01]  /*3f70*/  IMAD.IADD R6, R2, 0x1, -R129 ;  /* 0x0000000102067824 */ /* 0x008fe200078e0a81 */
[C---:B------:R-:W-:Y:S01]  /*3f80*/  IADD3 R114, R80.reuse, 0x30, RZ ;  /* 0x0000003050727810 */ /* 0x040fe20007ffe0ff */
[C---:B-----5:R-:W-:Y:S01]  /*3f90*/  HMMA.16816.F32 R36, R8.reuse, R52, R36 ;  /* 0x000000340824723c */ /* 0x060fe20000001824 */
[C---:B------:R-:W-:Y:S02]  /*3fa0*/  IADD3 R118, R80.reuse, 0x31, RZ ;  /* 0x0000003150767810 */ /* 0x040fe40007ffe0ff */
[----:B------:R-:W-:Y:S02]  /*3fb0*/  IABS R6, R6 ;  /* 0x0000000600067213 */ /* 0x000fe40000000000 */
[----:B------:R-:W-:Y:S01]  /*3fc0*/  IADD3 R116, R80, 0x39, RZ ;  /* 0x0000003950747810 */ /* 0x000fe20007ffe0ff */
[----:B-1----:R-:W-:Y:S01]  /*3fd0*/  IMAD.IADD R5, R2, 0x1, -R128 ;  /* 0x0000000102057824 */ /* 0x002fe200078e0a80 */
[----:B------:R1:W-:Y:S01]  /*3fe0*/  I2F R143, R6 ;  /* 0x00000006008f7306 */ /* 0x0003e20000201400 */
[----:B------:R-:W-:Y:S01]  /*3ff0*/  HMMA.16816.F32 R60, R8, R54, R60 ;  /* 0x00000036083c723c */ /* 0x000fe2000000183c */
[----:B------:R-:W3:Y:S01]  /*4000*/  LDSM.16.M88.4 R52, [R215+0x5000] ;  /* 0x00500000d734783b */ /* 0x000ee20000000200 */
[----:B------:R-:W-:-:S02]  /*4010*/  IADD3 R117, R80, 0x38, RZ ;  /* 0x0000003850757810 */ /* 0x000fc40007ffe0ff */
[----:B------:R-:W-:Y:S02]  /*4020*/  IABS R5, R5 ;  /* 0x0000000500057213 */ /* 0x000fe40000000000 */
[----:B------:R-:W-:Y:S02]  /*4030*/  ISETP.GE.AND P2, PT, R80, UR15, PT ;  /* 0x0000000f50007c0c */ /* 0x000fe4000bf46270 */
[----:B------:R-:W-:Y:S01]  /*4040*/  HMMA.16816.F32 R56, R8, R48, R56 ;  /* 0x000000300838723c */ /* 0x000fe20000001838 */
[----:B------:R-:W-:Y:S02]  /*4050*/  ISETP.GE.AND P0, PT, R129, UR15, PT ;  /* 0x0000000f81007c0c */ /* 0x000fe4000bf06270 */
[----:B------:R-:W-:Y:S02]  /*4060*/  ISETP.GE.AND P1, PT, R130, UR15, PT ;  /* 0x0000000f82007c0c */ /* 0x000fe4000bf26270 */
[----:B------:R-:W-:Y:S01]  /*4070*/  ISETP.GE.AND P5, PT, R126, UR15, PT ;  /* 0x0000000f7e007c0c */ /* 0x000fe2000bfa6270 */
[----:B-1----:R-:W-:-:S02]  /*4080*/  IMAD.MOV.U32 R6, RZ, RZ, R5 ;  /* 0x000000ffff067224 */ /* 0x002fc400078e0005 */
[C---:B------:R-:W-:Y:S01]  /*4090*/  HMMA.16816.F32 R48, R8.reuse, R50, R44 ;  /* 0x000000320830723c */ /* 0x040fe2000000182c */
[----:B------:R-:W-:Y:S01]  /*40a0*/  IABS R5, R7 ;  /* 0x0000000700057213 */ /* 0x000fe20000000000 */
[----:B------:R-:W-:Y:S01]  /*40b0*/  IMAD.IADD R7, R2, 0x1, -R121 ;  /* 0x0000000102077824 */ /* 0x000fe200078e0a79 */
[----:B------:R1:W-:Y:S01]  /*40c0*/  I2F R142, R6 ;  /* 0x00000006008e7306 */ /* 0x0003e20000201400 */
[----:B------:R-:W-:Y:S02]  /*40d0*/  ISETP.GE.AND P6, PT, R128, UR15, PT ;  /* 0x0000000f80007c0c */ /* 0x000fe4000bfc6270 */
[----:B------:R-:W-:Y:S02]  /*40e0*/  ISETP.GE.AND P3, PT, R123, UR15, PT ;  /* 0x0000000f7b007c0c */ /* 0x000fe4000bf66270 */
[C---:B------:R-:W-:Y:S01]  /*40f0*/  HMMA.16816.F32 R44, R8.reuse, R32, R40 ;  /* 0x00000020082c723c */ /* 0x040fe20000001828 */
[----:B------:R-:W-:Y:S02]  /*4100*/  ISETP.GE.AND P4, PT, R124, UR15, PT ;  /* 0x0000000f7c007c0c */ /* 0x000fe4000bf86270 */
[----:B------:R5:W-:Y:S05]  /*4110*/  I2F R131, R5 ;  /* 0x0000000500837306 */ /* 0x000bea0000201400 */
[----:B------:R-:W-:Y:S01]  /*4120*/  HMMA.16816.F32 R40, R8, R34, R28 ;  /* 0x000000220828723c */ /* 0x000fe2000000181c */
[----:B------:R-:W-:Y:S01]  /*4130*/  LDSM.16.M88.4 R8, [R214+0x4000] ;  /* 0x00400000d608783b */ /* 0x000fe20000000200 */
[----:B-1----:R-:W-:-:S03]  /*4140*/  IMAD.IADD R6, R2, 0x1, -R124 ;  /* 0x0000000102067824 */ /* 0x002fc600078e0a7c */
[----:B------:R-:W-:Y:S03]  /*4150*/  LDSM.16.M88.4 R28, [R210+0xc800] ;  /* 0x00c80000d21c783b */ /* 0x000fe60000000200 */
[----:B--2---:R-:W-:Y:S01]  /*4160*/  HMMA.16816.F32 R32, R12, R24, R20 ;  /* 0x000000180c20723c */ /* 0x004fe20000001814 */
[----:B------:R-:W1:Y:S01]  /*4170*/  LDSM.16.M88.4 R20, [R210+0xc000] ;  /* 0x00c00000d214783b */ /* 0x000e620000000200 */
[----:B------:R-:W-:Y:S01]  /*4180*/  IABS R6, R6 ;  /* 0x0000000600067213 */ /* 0x000fe20000000000 */
[----:B-----5:R-:W-:-:S03]  /*4190*/  IMAD.IADD R5, R2, 0x1, -R123 ;  /* 0x0000000102057824 */ /* 0x020fc600078e0a7b */
[----:B------:R2:W-:Y:S02]  /*41a0*/  I2F R141, R6 ;  /* 0x00000006008d7306 */ /* 0x0005e40000201400 */
[----:B------:R-:W-:Y:S01]  /*41b0*/  HMMA.16816.F32 R24, R12, R26, R16 ;  /* 0x0000001a0c18723c */ /* 0x000fe20000001810 */
[----:B------:R-:W5:Y:S01]  /*41c0*/  LDSM.16.M88.4 R16, [R215+0x5800] ;  /* 0x00580000d710783b */ /* 0x000f620000000200 */
[----:B------:R-:W-:-:S06]  /*41d0*/  IABS R5, R5 ;  /* 0x0000000500057213 */ /* 0x000fcc0000000000 */
[----:B----4-:R-:W-:Y:S01]  /*41e0*/  HMMA.16816.F32 R36, R12, R68, R36 ;  /* 0x000000440c24723c */ /* 0x010fe20000001824 */
[----:B--2---:R-:W-:Y:S01]  /*41f0*/  IMAD.MOV.U32 R6, RZ, RZ, R5 ;  /* 0x000000ffff067224 */ /* 0x004fe200078e0005 */
[----:B------:R-:W-:-:S06]  /*4200*/  IABS R5, R7 ;  /* 0x0000000700057213 */ /* 0x000fcc0000000000 */
[C---:B------:R-:W-:Y:S01]  /*4210*/  HMMA.16816.F32 R68, R12.reuse, R70, R60 ;  /* 0x000000460c44723c */ /* 0x040fe2000000183c */
[C---:B------:R-:W-:Y:S01]  /*4220*/  IMAD.IADD R7, R2.reuse, 0x1, -R120 ;  /* 0x0000000102077824 */ /* 0x040fe200078e0a78 */
[----:B------:R2:W-:Y:S06]  /*4230*/  I2F R140, R6 ;  /* 0x00000006008c7306 */ /* 0x0005ec0000201400 */
[C---:B---3--:R-:W-:Y:S01]  /*4240*/  HMMA.16816.F32 R64, R12.reuse, R54, R48 ;  /* 0x000000360c40723c */ /* 0x048fe20000001830 */
[----:B------:R-:W3:Y:S07]  /*4250*/  LDSM.16.M88.4 R48, [R210+0xd000] ;  /* 0x00d00000d230783b */ /* 0x000eee0000000200 */
[----:B------:R-:W-:Y:S01]  /*4260*/  HMMA.16816.F32 R60, R12, R52, R56 ;  /* 0x000000340c3c723c */ /* 0x000fe20000001838 */
[----:B--2---:R-:W-:Y:S01]  /*4270*/  IMAD.MOV.U32 R6, RZ, RZ, R5 ;  /* 0x000000ffff067224 */ /* 0x004fe200078e0005 */
[----:B------:R-:W-:Y:S01]  /*4280*/  IABS R5, R7 ;  /* 0x0000000700057213 */ /* 0x000fe20000000000 */
[----:B------:R-:W-:-:S02]  /*4290*/  IMAD.IADD R7, R2, 0x1, -R119 ;  /* 0x0000000102077824 */ /* 0x000fc400078e0a77 */
[----:B------:R2:W-:Y:S03]  /*42a0*/  I2F R139, R6 ;  /* 0x00000006008b7306 */ /* 0x0005e60000201400 */
[----:B-1----:R-:W-:Y:S08]  /*42b0*/  HMMA.16816.F32 R52, R8, R20, R32 ;  /* 0x000000140834723c */ /* 0x002ff00000001820 */
[----:B-----5:R-:W-:Y:S01]  /*42c0*/  HMMA.16816.F32 R56, R12, R16, R44 ;  /* 0x000000100c38723c */ /* 0x020fe2000000182c */
[----:B--2---:R-:W-:Y:S01]  /*42d0*/  IMAD.MOV.U32 R6, RZ, RZ, R5 ;  /* 0x000000ffff067224 */ /* 0x004fe200078e0005 */
[----:B------:R-:W-:-:S06]  /*42e0*/  IABS R5, R7 ;  /* 0x0000000700057213 */ /* 0x000fcc0000000000 */
[----:B------:R-:W-:Y:S01]  /*42f0*/  HMMA.16816.F32 R44, R12, R18, R40 ;  /* 0x000000120c2c723c */ /* 0x000fe20000001828 */
[----:B------:R-:W1:Y:S01]  /*4300*/  LDSM.16.M88.4 R12, [R210+0xd800] ;  /* 0x00d80000d20c783b */ /* 0x000e620000000200 */
[----:B------:R2:W-:Y:S01]  /*4310*/  I2F R138, R6 ;  /* 0x00000006008a7306 */ /* 0x0005e20000201400 */
[C---:B------:R-:W-:Y:S02]  /*4320*/  IMAD.IADD R7, R2.reuse, 0x1, -R114 ;  /* 0x0000000102077824 */ /* 0x040fe400078e0a72 */
[----:B------:R-:W-:Y:S03]  /*4330*/  LDSM.16.M88.4 R16, [R209+0x4000] ;  /* 0x00400000d110783b */ /* 0x000fe60000000200 */
[C---:B------:R-:W-:Y:S01]  /*4340*/  HMMA.16816.F32 R32, R8.reuse, R22, R24 ;  /* 0x000000160820723c */ /* 0x040fe20000001818 */
[----:B------:R-:W4:Y:S01]  /*4350*/  LDSM.16.M88.4 R24, [R213+0x4000] ;  /* 0x00400000d518783b */ /* 0x000f220000000200 */
[----:B------:R5:W-:Y:S03]  /*4360*/  I2F R135, R5 ;  /* 0x0000000500877306 */ /* 0x000be60000201400 */
[----:B------:R-:W-:Y:S03]  /*4370*/  LDSM.16.M88.4 R20, [R211+0x6000] ;  /* 0x00600000d314783b */ /* 0x000fe60000000200 */
[----:B------:R-:W-:Y:S01]  /*4380*/  HMMA.16816.F32 R40, R8, R28, R36 ;  /* 0x0000001c0828723c */ /* 0x000fe20000001824 */
[----:B--2---:R-:W-:-:S05]  /*4390*/  IMAD.IADD R6, R2, 0x1, -R115 ;  /* 0x0000000102067824 */ /* 0x004fca00078e0a73 */
[----:B------:R-:W-:Y:S02]  /*43a0*/  IABS R6, R6 ;  /* 0x0000000600067213 */ /* 0x000fe40000000000 */
[C---:B------:R-:W-:Y:S01]  /*43b0*/  HMMA.16816.F32 R36, R8.reuse, R30, R68 ;  /* 0x0000001e0824723c */ /* 0x040fe20000001844 */
[----:B------:R-:W2:Y:S01]  /*43c0*/  LDSM.16.M88.4 R28, [R209+0x4800] ;  /* 0x00480000d11c783b */ /* 0x000ea20000000200 */
[C---:B-----5:R-:W-:Y:S01]  /*43d0*/  IMAD.IADD R5, R2.reuse, 0x1, -R113 ;  /* 0x0000000102057824 */ /* 0x060fe200078e0a71 */
[----:B------:R5:W-:Y:S04]  /*43e0*/  I2F R134, R6 ;  /* 0x0000000600867306 */ /* 0x000be80000201400 */
[----:B------:R-:W-:Y:S01]  /*43f0*/  IABS R5, R5 ;  /* 0x0000000500057213 */ /* 0x000fe20000000000 */
[C---:B---3--:R-:W-:Y:S08]  /*4400*/  HMMA.16816.F32 R60, R8.reuse, R48, R60 ;  /* 0x00000030083c723c */ /* 0x048ff0000000183c */
[----:B------:R-:W-:Y:S01]  /*4410*/  HMMA.16816.F32 R68, R8, R50, R64 ;  /* 0x000000320844723c */ /* 0x000fe20000001840 */
[----:B------:R-:W3:Y:S01]  /*4420*/  LDSM.16.M88.4 R48, [R204+0xe000] ;  /* 0x00e00000cc30783b */ /* 0x000ee20000000200 */
[----:B-----5:R-:W-:Y:S01]  /*4430*/  IMAD.MOV.U32 R6, RZ, RZ, R5 ;  /* 0x000000ffff067224 */ /* 0x020fe200078e0005 */
[----:B------:R-:W-:Y:S01]  /*4440*/  IABS R5, R7 ;  /* 0x0000000700057213 */ /* 0x000fe20000000000 */
[----:B------:R-:W-:-:S02]  /*4450*/  IMAD.IADD R7, R2, 0x1, -R118 ;  /* 0x0000000102077824 */ /* 0x000fc400078e0a76 */
[----:B------:R5:W-:Y:S02]  /*4460*/  I2F R133, R6 ;  /* 0x0000000600857306 */ /* 0x000be40000201400 */
[C---:B-1----:R-:W-:Y:S01]  /*4470*/  HMMA.16816.F32 R64, R8.reuse, R12, R56 ;  /* 0x0000000c0840723c */ /* 0x042fe20000001838 */
[----:B------:R-:W1:Y:S07]  /*4480*/  LDSM.16.M88.4 R56, [R209+0x5000] ;  /* 0x00500000d138783b */ /* 0x000e6e0000000200 */
[----:B------:R-:W-:Y:S01]  /*4490*/  HMMA.16816.F32 R100, R8, R14, R44 ;  /* 0x0000000e0864723c */ /* 0x000fe2000000182c */
[----:B------:R-:W-:Y:S04]  /*44a0*/  LDSM.16.M88.4 R44, [R204+0xe800] ;  /* 0x00e80000cc2c783b */ /* 0x000fe80000000200 */
[----:B------:R-:W-:Y:S01]  /*44b0*/  LDSM.16.M88.4 R12, [R214+0x6000] ;  /* 0x00600000d60c783b */ /* 0x000fe20000000200 */
[----:B-----5:R-:W-:-:S02]  /*44c0*/  IMAD.MOV.U32 R6, RZ, RZ, R5 ;  /* 0x000000ffff067224 */ /* 0x020fc400078e0005 */
[C---:B----4-:R-:W-:Y:S01]  /*44d0*/  HMMA.16816.F32 R8, R24.reuse, R16, R52 ;  /* 0x000000101808723c */ /* 0x050fe20000001834 */
[----:B------:R-:W-:Y:S01]  /*44e0*/  IABS R5, R7 ;  /* 0x0000000700057213 */ /* 0x000fe20000000000 */
[----:B------:R4:W-:Y:S06]  /*44f0*/  I2F R132, R6 ;  /* 0x0000000600847306 */ /* 0x0009ec0000201400 */
[C---:B------:R-:W-:Y:S01]  /*4500*/  HMMA.16816.F32 R32, R24.reuse, R18, R32 ;  /* 0x000000121820723c */ /* 0x040fe20000001820 */
[----:B------:R-:W-:Y:S01]  /*4510*/  LDSM.16.M88.4 R16, [R212+0x6000] ;  /* 0x00600000d410783b */ /* 0x000fe20000000200 */
[----:B------:R5:W-:Y:S06]  /*4520*/  I2F R127, R5 ;  /* 0x00000005007f7306 */ /* 0x000bec0000201400 */
[----:B--2---:R-:W-:Y:S01]  /*4530*/  HMMA.16816.F32 R52, R24, R28, R40 ;  /* 0x0000001c1834723c */ /* 0x004fe20000001828 */
[----:B------:R-:W2:Y:S01]  /*4540*/  LDSM.16.M88.4 R40, [R215+0x6000] ;  /* 0x00600000d728783b */ /* 0x000ea20000000200 */
[----:B----4-:R-:W-:-:S04]  /*4550*/  IADD3 R6, R2, -R117, RZ ;  /* 0x8000007502067210 */ /* 0x010fc80007ffe0ff */
[----:B------:R-:W-:Y:S02]  /*4560*/  IABS R6, R6 ;  /* 0x0000000600067213 */ /* 0x000fe40000000000 */
[----:B---3--:R-:W-:Y:S01]  /*4570*/  HMMA.16816.F32 R8, R20, R48, R8 ;  /* 0x000000301408723c */ /* 0x008fe20000001808 */
[C---:B-----5:R-:W-:Y:S01]  /*4580*/  IMAD.IADD R5, R2.reuse, 0x1, -R116 ;  /* 0x0000000102057824 */ /* 0x060fe200078e0a74 */
[----:B------:R-:W-:Y:S01]  /*4590*/  IADD3 R2, R2, 0x8, RZ ;  /* 0x0000000802027810 */ /* 0x000fe20007ffe0ff */
[----:B------:R3:W-:Y:S03]  /*45a0*/  I2F R125, R6 ;  /* 0x00000006007d7306 */ /* 0x0007e60000201400 */
[----:B------:R-:W-:Y:S01]  /*45b0*/  IABS R5, R5 ;  /* 0x0000000500057213 */ /* 0x000fe20000000000 */
[C---:B------:R-:W-:Y:S01]  /*45c0*/  IMAD.IADD R7, R2.reuse, 0x1, -R80 ;  /* 0x0000000102077824 */ /* 0x040fe200078e0a50 */
[C---:B-1----:R-:W-:Y:S01]  /*45d0*/  HMMA.16816.F32 R84, R24.reuse, R56, R60 ;  /* 0x000000381854723c */ /* 0x042fe2000000183c */
[----:B------:R-:W-:Y:S07]  /*45e0*/  LDSM.16.M88.4 R60, [R215+0x7000] ;  /* 0x00700000d73c783b */ /* 0x000fee0000000200 */
[C---:B------:R-:W-:Y:S01]  /*45f0*/  HMMA.16816.F32 R88, R24.reuse, R58, R68 ;  /* 0x0000003a1858723c */ /* 0x040fe20000001844 */
[----:B------:R-:W1:Y:S01]  /*4600*/  LDSM.16.M88.4 R56, [R210+0xe000] ;  /* 0x00e00000d238783b */ /* 0x000e620000000200 */
[----:B---3--:R-:W-:Y:S01]  /*4610*/  IMAD.MOV.U32 R6, RZ, RZ, R5 ;  /* 0x000000ffff067224 */ /* 0x008fe200078e0005 */
[----:B------:R-:W-:Y:S01]  /*4620*/  IABS R5, R7 ;  /* 0x0000000700057213 */ /* 0x000fe20000000000 */
[C---:B------:R-:W-:Y:S01]  /*4630*/  IMAD.IADD R7, R2.reuse, 0x1, -R130 ;  /* 0x0000000102077824 */ /* 0x040fe200078e0a82 */
[----:B------:R-:W3:Y:S01]  /*4640*/  LDSM.16.M88.4 R68, [R215+0x6800] ;  /* 0x00680000d744783b */ /* 0x000ee20000000200 */
[----:B------:R4:W-:Y:S02]  /*4650*/  I2F R122, R6 ;  /* 0x00000006007a7306 */ /* 0x0009e40000201400 */
[----:B------:R-:W-:Y:S08]  /*4660*/  HMMA.16816.F32 R72, R24, R30, R36 ;  /* 0x0000001e1848723c */ /* 0x000ff00000001824 */
[----:B------:R-:W-:Y:S01]  /*4670*/  HMMA.16816.F32 R32, R20, R50, R32 ;  /* 0x000000321420723c */ /* 0x000fe20000001820 */
[----:B----4-:R-:W-:Y:S01]  /*4680*/  IMAD.MOV.U32 R6, RZ, RZ, R5 ;  /* 0x000000ffff067224 */ /* 0x010fe200078e0005 */
[----:B------:R-:W-:Y:S01]  /*4690*/  IABS R5, R7 ;  /* 0x0000000700057213 */ /* 0x000fe20000000000 */
[----:B------:R-:W-:-:S05]  /*46a0*/  IMAD.IADD R7, R2, 0x1, -R126 ;  /* 0x0000000102077824 */ /* 0x000fca00078e0a7e */
[----:B--2---:R-:W-:Y:S01]  /*46b0*/  HMMA.16816.F32 R28, R16, R40, R8 ;  /* 0x00000028101c723c */ /* 0x004fe20000001808 */
[----:B------:R2:W-:Y:S01]  /*46c0*/  I2F R111, R6 ;  /* 0x00000006006f7306 */ /* 0x0005e20000201400 */
[----:B------:R-:W-:Y:S06]  /*46d0*/  LDSM.16.M88.4 R8, [R213+0x6000] ;  /* 0x00600000d508783b */ /* 0x000fec0000000200 */
[----:B------:R-:W-:Y:S01]  /*46e0*/  HMMA.16816.F32 R36, R20, R44, R52 ;  /* 0x0000002c1424723c */ /* 0x000fe20000001834 */
[----:B------:R4:W-:Y:S01]  /*46f0*/  I2F R112, R5 ;  /* 0x0000000500707306 */ /* 0x0009e20000201400 */
[----:B------:R-:W5:Y:S06]  /*4700*/  LDSM.16.M88.4 R52, [R209+0x6000] ;  /* 0x00600000d134783b */ /* 0x000f6c0000000200 */
[----:B------:R-:W-:Y:S01]  /*4710*/  HMMA.16816.F32 R96, R24, R92, R64 ;  /* 0x0000005c1860723c */ /* 0x000fe20000001840 */
[----:B--2---:R-:W-:Y:S01]  /*4720*/  IMAD.IADD R6, R2, 0x1, -R129 ;  /* 0x0000000102067824 */ /* 0x004fe200078e0a81 */
[----:B------:R-:W2:Y:S04]  /*4730*/  LDSM.16.M88.4 R64, [R210+0xe800] ;  /* 0x00e80000d240783b */ /* 0x000ea80000000200 */
[----:B------:R-:W-:-:S02]  /*4740*/  IABS R6, R6 ;  /* 0x0000000600067213 */ /* 0x000fc40000000000 */
[----:B------:R-:W-:Y:S01]  /*4750*/  HMMA.16816.F32 R32, R16, R42, R32 ;  /* 0x0000002a1020723c */ /* 0x000fe20000001820 */
[C---:B----4-:R-:W-:Y:S01]  /*4760*/  IMAD.IADD R5, R2.reuse, 0x1, -R128 ;  /* 0x0000000102057824 */ /* 0x050fe200078e0a80 */
[----:B------:R4:W-:Y:S04]  /*4770*/  I2F R110, R6 ;  /* 0x00000006006e7306 */ /* 0x0009e80000201400 */
[----:B------:R-:W-:Y:S02]  /*4780*/  IABS R5, R5 ;  /* 0x0000000500057213 */ /* 0x000fe40000000000 */
[----:B-1----:R-:W-:Y:S08]  /*4790*/  HMMA.16816.F32 R28, R12, R56, R28 ;  /* 0x000000380c1c723c */ /* 0x002ff0000000181c */
[----:B------:R-:W-:Y:S01]  /*47a0*/  HMMA.16816.F32 R44, R20, R46, R72 ;  /* 0x0000002e142c723c */ /* 0x000fe20000001848 */
[----:B------:R-:W-:Y:S01]  /*47b0*/  LDSM.16.M88.4 R72, [R209+0x6800] ;  /* 0x00680000d148783b */ /* 0x000fe20000000200 */
[----:B----4-:R-:W-:Y:S01]  /*47c0*/  IMAD.MOV.U32 R6, RZ, RZ, R5 ;  /* 0x000000ffff067224 */ /* 0x010fe200078e0005 */
[----:B------:R-:W-:Y:S01]  /*47d0*/  IABS R5, R7 ;  /* 0x0000000700057213 */ /* 0x000fe20000000000 */
[----:B------:R-:W-:-:S02]  /*47e0*/  IMAD.IADD R7, R2, 0x1, -R124 ;  /* 0x0000000102077824 */ /* 0x000fc400078e0a7c */
[----:B------:R1:W-:Y:S02]  /*47f0*/  I2F R109, R6 ;  /* 0x00000006006d7306 */ /* 0x0003e40000201400 */
[----:B---3--:R-:W-:Y:S08]  /*4800*/  HMMA.16816.F32 R36, R16, R68, R36 ;  /* 0x000000441024723c */ /* 0x008ff00000001824 */
[----:B------:R-:W-:Y:S01]  /*4810*/  HMMA.16816.F32 R40, R12, R58, R32 ;  /* 0x0000003a0c28723c */ /* 0x000fe20000001820 */
[----:B------:R-:W3:Y:S01]  /*4820*/  LDSM.16.M88.4 R56, [R210+0xf000] ;  /* 0x00f00000d238783b */ /* 0x000ee20000000200 */
[----:B-1----:R-:W-:Y:S01]  /*4830*/  IMAD.MOV.U32 R6, RZ, RZ, R5 ;  /* 0x000000ffff067224 */ /* 0x002fe200078e0005 */
[----:B------:R-:W-:Y:S01]  /*4840*/  IABS R5, R7 ;  /* 0x0000000700057213 */ /* 0x000fe20000000000 */
[----:B------:R-:W-:-:S04]  /*4850*/  IMAD.IADD R7, R2, 0x1, -R120 ;  /* 0x0000000102077824 */ /* 0x000fc800078e0a78 */
[----:B-----5:R-:W-:Y:S01]  /*4860*/  HMMA.16816.F32 R48, R8, R52, R28 ;  /* 0x000000340830723c */ /* 0x020fe2000000181c */
[----:B------:R1:W-:Y:S07]  /*4870*/  I2F R108, R6 ;  /* 0x00000006006c7306 */ /* 0x0003ee0000201400 */
[----:B------:R-:W-:Y:S01]  /*4880*/  HMMA.16816.F32 R32, R20, R76, R84 ;  /* 0x0000004c1420723c */ /* 0x000fe20000001854 */
[----:B------:R4:W-:Y:S01]  /*4890*/  I2F R107, R5 ;  /* 0x00000005006b7306 */ /* 0x0009e20000201400 */
[----:B------:R-:W-:Y:S06]  /*48a0*/  LDSM.16.M88.4 R84, [R204+0xf800] ;  /* 0x00f80000cc54783b */ /* 0x000fec0000000200 */
[----:B------:R-:W-:Y:S01]  /*48b0*/  HMMA.16816.F32 R28, R16, R70, R44 ;  /* 0x00000046101c723c */ /* 0x000fe2000000182c */
[----:B-1----:R-:W-:Y:S01]  /*48c0*/  IMAD.IADD R6, R2, 0x1, -R123 ;  /* 0x0000000102067824 */ /* 0x002fe200078e0a7b */
[----:B------:R-:W-:Y:S04]  /*48d0*/  LDSM.16.M88.4 R68, [R215+0x7800] ;  /* 0x00780000d744783b */ /* 0x000fe80000000200 */
[----:B------:R-:W-:-:S02]  /*48e0*/  IABS R6, R6 ;  /* 0x0000000600067213 */ /* 0x000fc40000000000 */
[----:B--2---:R-:W-:Y:S01]  /*48f0*/  HMMA.16816.F32 R36, R12, R64, R36 ;  /* 0x000000400c24723c */ /* 0x004fe20000001824 */
[----:B----4-:R-:W-:Y:S01]  /*4900*/  IMAD.IADD R5, R2, 0x1, -R121 ;  /* 0x0000000102057824 */ /* 0x010fe200078e0a79 */
[----:B------:R1:W-:Y:S04]  /*4910*/  I2F R106, R6 ;  /* 0x00000006006a7306 */ /* 0x0003e80000201400 */
[----:B------:R-:W-:Y:S02]  /*4920*/  IABS R5, R5 ;  /* 0x0000000500057213 */ /* 0x000fe40000000000 */
[----:B------:R-:W-:Y:S08]  /*4930*/  HMMA.16816.F32 R44, R20, R78, R88 ;  /* 0x0000004e142c723c */ /* 0x000ff00000001858 */
[----:B------:R-:W-:Y:S01]  /*4940*/  HMMA.16816.F32 R52, R8, R54, R40 ;  /* 0x000000360834723c */ /* 0x000fe20000001828 */
[----:B-1----:R-:W-:-:S02]  /*4950*/  MOV R6, R5 ;  /* 0x0000000500067202 */ /* 0x002fc40000000f00 */
[----:B------:R-:W-:Y:S01]  /*4960*/  IABS R5, R7 ;  /* 0x0000000700057213 */ /* 0x000fe20000000000 */
[C---:B------:R-:W-:Y:S01]  /*4970*/  IMAD.IADD R7, R2.reuse, 0x1, -R119 ;  /* 0x0000000102077824 */ /* 0x040fe200078e0a77 */
[----:B------:R1:W-:Y:S03]  /*4980*/  I2F R105, R6 ;  /* 0x0000000600697306 */ /* 0x0003e60000201400 */
[----:B------:R-:W-:Y:S08]  /*4990*/  HMMA.16816.F32 R24, R24, R94, R100 ;  /* 0x0000005e1818723c */ /* 0x000ff00000001864 */
[----:B------:R-:W-:Y:S01]  /*49a0*/  HMMA.16816.F32 R28, R12, R66, R28 ;  /* 0x000000420c1c723c */ /* 0x000fe2000000181c */
[----:B------:R-:W2:Y:S01]  /*49b0*/  LDSM.16.M88.4 R64, [R209+0x7000] ;  /* 0x00700000d140783b */ /* 0x000ea20000000200 */
[----:B-1----:R-:W-:Y:S01]  /*49c0*/  IMAD.MOV.U32 R6, RZ, RZ, R5 ;  /* 0x000000ffff067224 */ /* 0x002fe200078e0005 */
[----:B------:R-:W-:Y:S01]  /*49d0*/  IABS R5, R7 ;  /* 0x0000000700057213 */ /* 0x000fe20000000000 */
[----:B------:R-:W-:-:S04]  /*49e0*/  IMAD.IADD R7, R2, 0x1, -R115 ;  /* 0x0000000102077824 */ /* 0x000fc800078e0a73 */
[C---:B------:R-:W-:Y:S01]  /*49f0*/  HMMA.16816.F32 R32, R16.reuse, R60, R32 ;  /* 0x0000003c1020723c */ /* 0x040fe20000001820 */
[----:B------:R1:W-:Y:S07]  /*4a00*/  I2F R93, R6 ;  /* 0x00000006005d7306 */ /* 0x0003ee0000201400 */
[----:B------:R-:W-:Y:S01]  /*4a10*/  HMMA.16816.F32 R44, R16, R62, R44 ;  /* 0x0000003e102c723c */ /* 0x000fe2000000182c */
[----:B------:R-:W4:Y:S01]  /*4a20*/  LDSM.16.M88.4 R60, [R210+0xf800] ;  /* 0x00f80000d23c783b */ /* 0x000f220000000200 */
[----:B-1----:R-:W-:Y:S01]  /*4a30*/  IMAD.MOV.U32 R6, RZ, RZ, R5 ;  /* 0x000000ffff067224 */ /* 0x002fe200078e0005 */
[----:B------:R-:W-:Y:S01]  /*4a40*/  IABS R5, R7 ;  /* 0x0000000700057213 */ /* 0x000fe20000000000 */
[----:B------:R-:W-:-:S02]  /*4a50*/  IMAD.IADD R7, R2, 0x1, -R113 ;  /* 0x0000000102077824 */ /* 0x000fc400078e0a71 */
[----:B------:R1:W-:Y:S10]  /*4a60*/  I2F R104, R6 ;  /* 0x0000000600687306 */ /* 0x0003f40000201400 */
[C---:B---3--:R-:W-:Y:S08]  /*4a70*/  HMMA.16816.F32 R40, R12.reuse, R56, R32 ;  /* 0x000000380c28723c */ /* 0x048ff00000001820 */
[----:B------:R-:W-:Y:S01]  /*4a80*/  HMMA.16816.F32 R32, R12, R58, R44 ;  /* 0x0000003a0c20723c */ /* 0x000fe2000000182c */
[----:B-1----:R-:W-:Y:S01]  /*4a90*/  IMAD.MOV.U32 R6, RZ, RZ, R5 ;  /* 0x000000ffff067224 */ /* 0x002fe200078e0005 */
[----:B------:R-:W-:Y:S01]  /*4aa0*/  IABS R5, R7 ;  /* 0x0000000700057213 */ /* 0x000fe20000000000 */
[----:B------:R-:W-:-:S02]  /*4ab0*/  IMAD.IADD R7, R2, 0x1, -R114 ;  /* 0x0000000102077824 */ /* 0x000fc400078e0a72 */
[----:B------:R1:W-:Y:S11]  /*4ac0*/  I2F R92, R6 ;  /* 0x00000006005c7306 */ /* 0x0003f60000201400 */
[----:B--2---:R-:W-:Y:S01]  /*4ad0*/  HMMA.16816.F32 R40, R8, R64, R40 ;  /* 0x000000400828723c */ /* 0x004fe20000001828 */
[----:B-1----:R-:W-:Y:S01]  /*4ae0*/  IMAD.MOV.U32 R6, RZ, RZ, R5 ;  /* 0x000000ffff067224 */ /* 0x002fe200078e0005 */
[----:B------:R-:W-:Y:S01]  /*4af0*/  IABS R5, R7 ;  /* 0x0000000700057213 */ /* 0x000fe20000000000 */
[----:B------:R-:W-:-:S02]  /*4b00*/  IMAD.IADD R7, R2, 0x1, -R118 ;  /* 0x0000000102077824 */ /* 0x000fc400078e0a76 */
[----:B------:R1:W-:Y:S11]  /*4b10*/  I2F R83, R6 ;  /* 0x0000000600537306 */ /* 0x0003f60000201400 */
[----:B------:R-:W-:Y:S08]  /*4b20*/  @!UPT UIADD3 URZ, URZ, URZ, URZ ;  /* 0x0000003f3f3ff290 */ /* 0x000ff0000fffe03f */
[----:B------:R-:W-:Y:S02]  /*4b30*/  FMUL.FTZ R42, R42, c[0x0][0x2ec] ;  /* 0x0000bb002a2a7a20 */ /* 0x000fe40000410000 */
[----:B------:R-:W-:Y:S02]  /*4b40*/  FMUL.FTZ R43, R43, c[0x0][0x2ec] ;  /* 0x0000bb002b2b7a20 */ /* 0x000fe40000410000 */
[----:B------:R-:W-:Y:S02]  /*4b50*/  FMUL.FTZ R40, R40, c[0x0][0x2ec] ;  /* 0x0000bb0028287a20 */ /* 0x000fe40000410000 */
[----:B-1----:R-:W-:Y:S01]  /*4b60*/  IMAD.MOV.U32 R6, RZ, RZ, R5 ;  /* 0x000000ffff067224 */ /* 0x002fe200078e0005 */
[----:B------:R-:W-:Y:S01]  /*4b70*/  IABS R5, R7 ;  /* 0x0000000700057213 */ /* 0x000fe20000000000 */
[----:B------:R-:W-:Y:S01]  /*4b80*/  MUFU.TANH R42, R42 ;  /* 0x0000002a002a7308 */ /* 0x000fe20000002400 */
[----:B------:R-:W-:-:S07]  /*4b90*/  FMUL.FTZ R41, R41, c[0x0][0x2ec] ;  /* 0x0000bb0029297a20 */ /* 0x000fce0000410000 */
[----:B------:R1:W-:Y:S08]  /*4ba0*/  I2F R82, R6 ;  /* 0x0000000600527306 */ /* 0x0003f00000201400 */
[----:B------:R2:W-:Y:S01]  /*4bb0*/  I2F R81, R5 ;  /* 0x0000000500517306 */ /* 0x0005e20000201400 */
[----:B-1----:R-:W-:-:S07]  /*4bc0*/  IMAD.IADD R6, R2, 0x1, -R117 ;  /* 0x0000000102067824 */ /* 0x002fce00078e0a75 */
[----:B------:R-:W-:Y:S01]  /*4bd0*/  MUFU.TANH R43, R43 ;  /* 0x0000002b002b7308 */ /* 0x000fe20000002400 */
[----:B------:R-:W-:Y:S01]  /*4be0*/  IMAD.IADD R2, R2, 0x1, -R116 ;  /* 0x0000000102027824 */ /* 0x000fe200078e0a74 */
[----:B------:R-:W-:-:S04]  /*4bf0*/  IABS R6, R6 ;  /* 0x0000000600067213 */ /* 0x000fc80000000000 */
[----:B------:R-:W-:Y:S02]  /*4c00*/  IABS R2, R2 ;  /* 0x0000000200027213 */ /* 0x000fe40000000000 */
[----:B------:R-:W-:Y:S01]  /*4c10*/  MUFU.TANH R40, R40 ;  /* 0x0000002800287308 */ /* 0x000fe20000002400 */
[----:B--2---:R-:W-:-:S07]  /*4c20*/  IMAD.MOV.U32 R5, RZ, RZ, R6 ;  /* 0x000000ffff057224 */ /* 0x004fce00078e0006 */
[----:B------:R1:W-:Y:S08]  /*4c30*/  I2F R76, R2 ;  /* 0x00000002004c7306 */ /* 0x0003f00000201400 */
[----:B------:R-:W-:Y:S01]  /*4c40*/  I2F R77, R5 ;  /* 0x00000005004d7306 */ /* 0x000fe20000201400 */
[----:B-1----:R-:W-:-:S07]  /*4c50*/  FMUL.FTZ R2, R48, c[0x0][0x2ec] ;  /* 0x0000bb0030027a20 */ /* 0x002fce0000410000 */
[----:B------:R-:W-:Y:S08]  /*4c60*/  MUFU.TANH R41, R41 ;  /* 0x0000002900297308 */ /* 0x000ff00000002400 */
[----:B------:R1:W2:Y:S02]  /*4c70*/  MUFU.TANH R5, R2 ;  /* 0x0000000200057308 */ /* 0x0002a40000002400 */
[----:B-1----:R-:W-:-:S02]  /*4c80*/  FMUL.FTZ R2, R49, c[0x0][0x2ec] ;  /* 0x0000bb0031027a20 */ /* 0x002fc40000410000 */
[----:B--2---:R-:W-:-:S04]  /*4c90*/  FFMA.FTZ R5, R144, -UR4, R5 ;  /* 0x8000000490057c23 */ /* 0x004fc80008010005 */
[----:B------:R1:W2:Y:S02]  /*4ca0*/  MUFU.TANH R7, R2 ;  /* 0x0000000200077308 */ /* 0x0002a40000002400 */
[----:B-1----:R-:W-:Y:S02]  /*4cb0*/  FMUL.FTZ R2, R50, c[0x0][0x2ec] ;  /* 0x0000bb0032027a20 */ /* 0x002fe40000410000 */
[----:B--2---:R-:W-:-:S04]  /*4cc0*/  FFMA.FTZ R7, R145, -UR4, R7 ;  /* 0x8000000491077c23 */ /* 0x004fc80008010007 */
[----:B------:R1:W-:Y:S02]  /*4cd0*/  MUFU.TANH R6, R2 ;  /* 0x0000000200067308 */ /* 0x0003e40000002400 */
[----:B-1----:R-:W-:Y:S02]  /*4ce0*/  FMUL.FTZ R2, R51, c[0x0][0x2ec] ;  /* 0x0000bb0033027a20 */ /* 0x002fe40000410000 */
[----:B------:R-:W-:Y:S04]  /*4cf0*/  HMMA.16816.F32 R48, R8, R72, R36 ;  /* 0x000000480830723c */ /* 0x000fe80000001824 */
[----:B------:R1:W2:Y:S04]  /*4d00*/  MUFU.TANH R79, R2 ;  /* 0x00000002004f7308 */ /* 0x0002a80000002400 */
[C---:B------:R-:W-:Y:S08]  /*4d10*/  HMMA.16816.F32 R36, R20.reuse, R84, R96 ;  /* 0x000000541424723c */ /* 0x040ff00000001860 */
[----:B------:R-:W-:Y:S01]  /*4d20*/  HMMA.16816.F32 R20, R20, R86, R24 ;  /* 0x000000561414723c */ /* 0x000fe20000001818 */
[----:B-1----:R-:W-:-:S04]  /*4d30*/  FMUL.FTZ R2, R52, c[0x0][0x2ec] ;  /* 0x0000bb0034027a20 */ /* 0x002fc80000410000 */
[----:B------:R1:W-:Y:S03]  /*4d40*/  MUFU.TANH R73, R2 ;  /* 0x0000000200497308 */ /* 0x0003e60000002400 */
[----:B------:R-:W-:-:S06]  /*4d50*/  FMUL.FTZ R50, R50, c[0x0][0x2ec] ;  /* 0x0000bb0032327a20 */ /* 0x000fcc0000410000 */
[----:B------:R-:W-:Y:S01]  /*4d60*/  MUFU.TANH R50, R50 ;  /* 0x0000003200327308 */ /* 0x000fe20000002400 */
[----:B-1----:R-:W-:-:S07]  /*4d70*/  FMUL.FTZ R2, R53, c[0x0][0x2ec] ;  /* 0x0000bb0035027a20 */ /* 0x002fce0000410000 */
[----:B------:R1:W3:Y:S02]  /*4d80*/  MUFU.TANH R78, R2 ;  /* 0x00000002004e7308 */ /* 0x0002e40000002400 */
[----:B-1----:R-:W-:-:S06]  /*4d90*/  FMUL.FTZ R2, R54, c[0x0][0x2ec] ;  /* 0x0000bb0036027a20 */ /* 0x002fcc0000410000 */
[----:B------:R1:W-:Y:S02]  /*4da0*/  MUFU.TANH R72, R2 ;  /* 0x0000000200487308 */ /* 0x0003e40000002400 */
[----:B-1----:R-:W-:Y:S02]  /*4db0*/  FMUL.FTZ R2, R55, c[0x0][0x2ec] ;  /* 0x0000bb0037027a20 */ /* 0x002fe40000410000 */
[----:B------:R-:W-:Y:S04]  /*4dc0*/  HMMA.16816.F32 R52, R8, R74, R28 ;  /* 0x0000004a0834723c */ /* 0x000fe8000000181c */
[----:B------:R1:W-:Y:S04]  /*4dd0*/  MUFU.TANH R57, R2 ;  /* 0x0000000200397308 */ /* 0x0003e80000002400 */
[----:B------:R-:W-:Y:S01]  /*4de0*/  HMMA.16816.F32 R28, R16, R68, R36 ;  /* 0x00000044101c723c */ /* 0x000fe20000001824 */
[----:B------:R-:W5:Y:S01]  /*4df0*/  LDSM.16.M88.4 R36, [R209+0x7800] ;  /* 0x00780000d124783b */ /* 0x000f620000000200 */
[----:B------:R-:W-:-:S06]  /*4e00*/  DEPBAR.LE SB0, 0x0 ;  /* 0x000080000000791a */ /* 0x000fcc0000000000 */
[----:B------:R-:W-:Y:S01]  /*4e10*/  HMMA.16816.F32 R16, R16, R70, R20 ;  /* 0x000000461010723c */ /* 0x000fe20000001814 */
[----:B-1----:R-:W-:-:S04]  /*4e20*/  FMUL.FTZ R2, R48, c[0x0][0x2ec] ;  /* 0x0000bb0030027a20 */ /* 0x002fc80000410000 */
[----:B------:R1:W-:Y:S02]  /*4e30*/  MUFU.TANH R56, R2 ;  /* 0x0000000200387308 */ /* 0x0003e40000002400 */
[----:B------:R-:W-:Y:S01]  /*4e40*/  FSEL R23, R5, -INF , !P2 ;  /* 0xff80000005177808 */ /* 0x000fe20005000000 */
[----:B------:R-:W-:Y:S01]  /*4e50*/  FMUL.FTZ R55, R55, c[0x0][0x2ec] ;  /* 0x0000bb0037377a20 */ /* 0x000fe20000410000 */
[----:B------:R-:W-:Y:S01]  /*4e60*/  FSEL R21, R7, -INF , !P1 ;  /* 0xff80000007157808 */ /* 0x000fe20004800000 */
[----:B--2---:R-:W-:Y:S02]  /*4e70*/  FFMA.FTZ R5, R112, -UR4, R79 ;  /* 0x8000000470057c23 */ /* 0x004fe4000801004f */
[----:B---3--:R-:W-:Y:S02]  /*4e80*/  FFMA.FTZ R7, R142, -UR4, R78 ;  /* 0x800000048e077c23 */ /* 0x008fe4000801004e */
[----:B------:R-:W-:Y:S02]  /*4e90*/  MUFU.TANH R55, R55 ;  /* 0x0000003700377308 */ /* 0x000fe40000002400 */
[----:B----4-:R-:W-:Y:S01]  /*4ea0*/  HMMA.16816.F32 R24, R12, R60, R28 ;  /* 0x0000003c0c18723c */ /* 0x010fe2000000181c */
[----:B------:R-:W-:Y:S01]  /*4eb0*/  FSEL R22, R7, -INF , !P6 ;  /* 0xff80000007167808 */ /* 0x000fe20007000000 */
[----:B-1----:R-:W-:-:S06]  /*4ec0*/  FMUL.FTZ R2, R49, c[0x0][0x2ec] ;  /* 0x0000bb0031027a20 */ /* 0x002fcc0000410000 */
[----:B------:R-:W-:Y:S01]  /*4ed0*/  HMMA.16816.F32 R28, R8, R66, R32 ;  /* 0x00000042081c723c */ /* 0x000fe20000001820 */
[----:B------:R1:W2:Y:S07]  /*4ee0*/  MUFU.TANH R48, R2 ;  /* 0x0000000200307308 */ /* 0x0002ae0000002400 */
[----:B------:R-:W-:Y:S08]  /*4ef0*/  HMMA.16816.F32 R12, R12, R62, R16 ;  /* 0x0000003e0c0c723c */ /* 0x000ff00000001810 */
[----:B-----5:R-:W-:Y:S01]  /*4f00*/  HMMA.16816.F32 R24, R8, R36, R24 ;  /* 0x000000240818723c */ /* 0x020fe20000001818 */
[----:B-1----:R-:W-:-:S02]  /*4f10*/  FMUL.FTZ R2, R51, c[0x0][0x2ec] ;  /* 0x0000bb0033027a20 */ /* 0x002fc40000410000 */
[----:B--2---:R-:W-:Y:S02]  /*4f20*/  FFMA.FTZ R7, R141, -UR4, R48 ;  /* 0x800000048d077c23 */ /* 0x004fe40008010030 */
[----:B------:R1:W-:Y:S03]  /*4f30*/  MUFU.TANH R47, R2 ;  /* 0x00000002002f7308 */ /* 0x0003e60000002400 */
[----:B------:R-:W-:-:S05]  /*4f40*/  FMUL.FTZ R28, R28, c[0x0][0x2ec] ;  /* 0x0000bb001c1c7a20 */ /* 0x000fca0000410000 */
[----:B------:R-:W2:Y:S03]  /*4f50*/  MUFU.TANH R33, R28 ;  /* 0x0000001c00217308 */ /* 0x000ea60000002400 */
[----:B------:R-:W-:Y:S01]  /*4f60*/  HMMA.16816.F32 R12, R8, R38, R12 ;  /* 0x00000026080c723c */ /* 0x000fe2000000180c */
[----:B-1----:R-:W-:-:S07]  /*4f70*/  FMUL.FTZ R2, R52, c[0x0][0x2ec] ;  /* 0x0000bb0034027a20 */ /* 0x002fce0000410000 */
[----:B------:R-:W-:Y:S01]  /*4f80*/  FMUL.FTZ R8, R26, c[0x0][0x2ec] ;  /* 0x0000bb001a087a20 */ /* 0x000fe20000410000 */
[----:B------:R-:W-:Y:S01]  /*4f90*/  FSEL R26, R5, -INF , !P1 ;  /* 0xff800000051a7808 */ /* 0x000fe20004800000 */
[----:B------:R1:W-:Y:S01]  /*4fa0*/  MUFU.TANH R46, R2 ;  /* 0x00000002002e7308 */ /* 0x0003e20000002400 */
[----:B------:R-:W-:Y:S01]  /*4fb0*/  FMUL.FTZ R24, R24, c[0x0][0x2ec] ;  /* 0x0000bb0018187a20 */ /* 0x000fe20000410000 */
[----:B------:R-:W-:Y:S01]  /*4fc0*/  ISETP.GE.AND P1, PT, R120, UR15, PT ;  /* 0x0000000f78007c0c */ /* 0x000fe2000bf26270 */
[----:B------:R-:W-:Y:S02]  /*4fd0*/  FFMA.FTZ R5, R109, -UR4, R57 ;  /* 0x800000046d057c23 */ /* 0x000fe40008010039 */
[----:B--2---:R-:W-:-:S03]  /*4fe0*/  FFMA.FTZ R17, R134, -UR4, R33 ;  /* 0x8000000486117c23 */ /* 0x004fc60008010021 */
[----:B------:R2:W-:Y:S06]  /*4ff0*/  MUFU.TANH R20, R8 ;  /* 0x0000000800147308 */ /* 0x0005ec0000002400 */
[----:B------:R-:W-:Y:S02]  /*5000*/  FMUL.FTZ R12, R12, c[0x0][0x2ec] ;  /* 0x0000bb000c0c7a20 */ /* 0x000fe40000410000 */
[----:B-1----:R-:W-:Y:S02]  /*5010*/  FMUL.FTZ R2, R53, c[0x0][0x2ec] ;  /* 0x0000bb0035027a20 */ /* 0x002fe40000410000 */
[----:B------:R-:W-:-:S02]  /*5020*/  FMUL.FTZ R13, R13, c[0x0][0x2ec] ;  /* 0x0000bb000d0d7a20 */ /* 0x000fc40000410000 */
[----:B------:R1:W-:Y:S01]  /*5030*/  MUFU.TANH R45, R2 ;  /* 0x00000002002d7308 */ /* 0x0003e20000002400 */
[----:B------:R-:W-:Y:S02]  /*5040*/  FMUL.FTZ R14, R14, c[0x0][0x2ec] ;  /* 0x0000bb000e0e7a20 */ /* 0x000fe40000410000 */
[----:B--2---:R-:W-:Y:S01]  /*5050*/  FMUL.FTZ R8, R27, c[0x0][0x2ec] ;  /* 0x0000bb001b087a20 */ /* 0x004fe20000410000 */
[----:B------:R-:W-:Y:S01]  /*5060*/  FSEL R27, R5, -INF , !P6 ;  /* 0xff800000051b7808 */ /* 0x000fe20007000000 */
[----:B------:R-:W-:Y:S01]  /*5070*/  FFMA.FTZ R5, R107, -UR4, R47 ;  /* 0x800000046b057c23 */ /* 0x000fe2000801002f */
[----:B------:R-:W-:Y:S01]  /*5080*/  BAR.SYNC.DEFER_BLOCKING 0x0 ;  /* 0x0000000000007b1d */ /* 0x000fe20000010000 */
[----:B------:R-:W-:-:S03]  /*5090*/  ISETP.GE.AND P6, PT, R115, UR15, PT ;  /* 0x0000000f73007c0c */ /* 0x000fc6000bfc6270 */
[----:B------:R-:W-:Y:S01]  /*50a0*/  FSEL R130, R5, -INF , !P4 ;  /* 0xff80000005827808 */ /* 0x000fe20006000000 */
[----:B------:R-:W-:Y:S01]  /*50b0*/  FFMA.FTZ R5, R105, -UR4, R55 ;  /* 0x8000000469057c23 */ /* 0x000fe20008010037 */
[----:B------:R-:W-:Y:S01]  /*50c0*/  MUFU.TANH R19, R8 ;  /* 0x0000000800137308 */ /* 0x000fe20000002400 */
[----:B-1----:R-:W-:-:S07]  /*50d0*/  FMUL.FTZ R2, R54, c[0x0][0x2ec] ;  /* 0x0000bb0036027a20 */ /* 0x002fce0000410000 */
[----:B------:R1:W-:Y:S08]  /*50e0*/  MUFU.TANH R44, R2 ;  /* 0x00000002002c7308 */ /* 0x0003f00000002400 */
[----:B------:R-:W2:Y:S01]  /*50f0*/  MUFU.TANH R8, R12 ;  /* 0x0000000c00087308 */ /* 0x000ea20000002400 */
[----:B-1----:R-:W-:-:S07]  /*5100*/  FMUL.FTZ R2, R29, c[0x0][0x2ec] ;  /* 0x0000bb001d027a20 */ /* 0x002fce0000410000 */
[----:B------:R2:W1:Y:S08]  /*5110*/  MUFU.TANH R12, R13 ;  /* 0x0000000d000c7308 */ /* 0x0004700000002400 */
[----:B------:R3:W4:Y:S08]  /*5120*/  MUFU.TANH R16, R2 ;  /* 0x0000000200107308 */ /* 0x0007300000002400 */
[----:B------:R-:W-:Y:S01]  /*5130*/  MUFU.TANH R29, R24 ;  /* 0x00000018001d7308 */ /* 0x000fe20000002400 */
[----:B--2---:R-:W-:-:S02]  /*5140*/  FFMA.FTZ R13, R125, -UR4, R8 ;  /* 0x800000047d0d7c23 */ /* 0x004fc40008010008 */
[----:B------:R-:W-:Y:S02]  /*5150*/  FFMA.FTZ R8, R81, -UR4, R19 ;  /* 0x8000000451087c23 */ /* 0x000fe40008010013 */
[----:B-1----:R-:W-:Y:S02]  /*5160*/  FFMA.FTZ R12, R122, -UR4, R12 ;  /* 0x800000047a0c7c23 */ /* 0x002fe4000801000c */
[----:B---3--:R-:W-:Y:S01]  /*5170*/  FMUL.FTZ R2, R30, c[0x0][0x2ec] ;  /* 0x0000bb001e027a20 */ /* 0x008fe20000410000 */
[----:B------:R-:W-:Y:S01]  /*5180*/  MUFU.TANH R18, R14 ;  /* 0x0000000e00127308 */ /* 0x000fe20000002400 */
[----:B----4-:R-:W-:-:S07]  /*5190*/  FFMA.FTZ R16, R133, -UR4, R16 ;  /* 0x8000000485107c23 */ /* 0x010fce0008010010 */
[----:B------:R1:W2:Y:S02]  /*51a0*/  MUFU.TANH R32, R2 ;  /* 0x0000000200207308 */ /* 0x0002a40000002400 */
[----:B-1----:R-:W-:Y:S02]  /*51b0*/  FMUL.FTZ R2, R31, c[0x0][0x2ec] ;  /* 0x0000bb001f027a20 */ /* 0x002fe40000410000 */
[----:B--2---:R-:W-:-:S04]  /*51c0*/  FFMA.FTZ R11, R92, -UR4, R32 ;  /* 0x800000045c0b7c23 */ /* 0x004fc80008010020 */
[----:B------:R1:W2:Y:S01]  /*51d0*/  MUFU.TANH R30, R2 ;  /* 0x00000002001e7308 */ /* 0x0002a20000002400 */
[----:B------:R-:W-:Y:S01]  /*51e0*/  FSEL R181, R11, -INF , !P6 ;  /* 0xff8000000bb57808 */ /* 0x000fe20007000000 */
[----:B-1----:R-:W-:Y:S02]  /*51f0*/  FFMA.FTZ R2, R111, -UR4, R6 ;  /* 0x800000046f027c23 */ /* 0x002fe40008010006 */
[----:B------:R-:W-:Y:S02]  /*5200*/  FMUL.FTZ R6, R25, c[0x0][0x2ec] ;  /* 0x0000bb0019067a20 */ /* 0x000fe40000410000 */
[----:B--2---:R-:W-:Y:S01]  /*5210*/  FFMA.FTZ R10, R83, -UR4, R30 ;  /* 0x80000004530a7c23 */ /* 0x004fe2000801001e */
[----:B------:R-:W-:Y:S01]  /*5220*/  FSEL R25, R2, -INF , !P2 ;  /* 0xff80000002197808 */ /* 0x000fe20005000000 */
[----:B------:R-:W-:Y:S01]  /*5230*/  FFMA.FTZ R2, R110, -UR4, R72 ;  /* 0x800000046e027c23 */ /* 0x000fe20008010048 */
[----:B------:R1:W2:Y:S01]  /*5240*/  MUFU.TANH R9, R6 ;  /* 0x0000000600097308 */ /* 0x0002a20000002400 */
[----:B------:R-:W-:-:S03]  /*5250*/  ISETP.GE.AND P2, PT, R121, UR15, PT ;  /* 0x0000000f79007c0c */ /* 0x000fc6000bf46270 */
[----:B------:R-:W-:Y:S01]  /*5260*/  FSEL R28, R2, -INF , !P0 ;  /* 0xff800000021c7808 */ /* 0x000fe20004000000 */
[----:B------:R-:W-:Y:S01]  /*5270*/  FFMA.FTZ R2, R108, -UR4, R50 ;  /* 0x800000046c027c23 */ /* 0x000fe20008010032 */
[----:B------:R-:W-:Y:S01]  /*5280*/  FSEL R129, R5, -INF , !P2 ;  /* 0xff80000005817808 */ /* 0x000fe20005000000 */
[----:B------:R-:W-:Y:S02]  /*5290*/  FMUL.FTZ R5, R15, c[0x0][0x2ec] ;  /* 0x0000bb000f057a20 */ /* 0x000fe40000410000 */
[----:B------:R-:W-:Y:S02]  /*52a0*/  FFMA.FTZ R15, R132, -UR4, R29 ;  /* 0x80000004840f7c23 */ /* 0x000fe4000801001d */
[----:B-1----:R-:W-:Y:S02]  /*52b0*/  FFMA.FTZ R6, R143, -UR4, R73 ;  /* 0x800000048f067c23 */ /* 0x002fe40008010049 */
[----:B--2---:R-:W-:Y:S02]  /*52c0*/  FFMA.FTZ R14, R127, -UR4, R9 ;  /* 0x800000047f0e7c23 */ /* 0x004fe40008010009 */
[----:B------:R-:W-:Y:S01]  /*52d0*/  FFMA.FTZ R9, R82, -UR4, R20 ;  /* 0x8000000452097c23 */ /* 0x000fe20008010014 */
[----:B------:R-:W-:Y:S01]  /*52e0*/  FSEL R24, R6, -INF , !P0 ;  /* 0xff80000006187808 */ /* 0x000fe20004000000 */
[----:B------:R-:W-:Y:S01]  /*52f0*/  FFMA.FTZ R6, R131, -UR4, R56 ;  /* 0x8000000483067c23 */ /* 0x000fe20008010038 */
[----:B------:R-:W-:Y:S01]  /*5300*/  FSEL R131, R2, -INF , !P5 ;  /* 0xff80000002837808 */ /* 0x000fe20006800000 */
[----:B------:R-:W-:Y:S01]  /*5310*/  FFMA.FTZ R2, R106, -UR4, R44 ;  /* 0x800000046a027c23 */ /* 0x000fe2000801002c */
[----:B------:R-:W-:-:S02]  /*5320*/  ISETP.GE.AND P0, PT, R119, UR15, PT ;  /* 0x0000000f77007c0c */ /* 0x000fc4000bf06270 */
[----:B------:R-:W-:Y:S01]  /*5330*/  FSEL R115, R6, -INF , !P5 ;  /* 0xff80000006737808 */ /* 0x000fe20006800000 */
[----:B------:R-:W-:Y:S01]  /*5340*/  FFMA.FTZ R6, R140, -UR4, R46 ;  /* 0x800000048c067c23 */ /* 0x000fe2000801002e */
[----:B------:R-:W-:Y:S01]  /*5350*/  FSEL R128, R2, -INF , !P3 ;  /* 0xff80000002807808 */ /* 0x000fe20005800000 */
[----:B------:R-:W-:Y:S01]  /*5360*/  FFMA.FTZ R2, R93, -UR4, R42 ;  /* 0x800000045d027c23 */ /* 0x000fe2000801002a */
[----:B------:R-:W-:Y:S02]  /*5370*/  ISETP.GE.AND P5, PT, R113, UR15, PT ;  /* 0x0000000f71007c0c */ /* 0x000fe4000bfa6270 */
[----:B------:R-:W-:Y:S01]  /*5380*/  FSEL R113, R7, -INF , !P4 ;  /* 0xff80000007717808 */ /* 0x000fe20006000000 */
[----:B------:R-:W-:Y:S01]  /*5390*/  FFMA.FTZ R7, R139, -UR4, R45 ;  /* 0x800000048b077c23 */ /* 0x000fe2000801002d */
[----:B------:R-:W-:Y:S01]  /*53a0*/  FSEL R183, R2, -INF , !P1 ;  /* 0xff80000002b77808 */ /* 0x000fe20004800000 */
[----:B------:R-:W-:Y:S01]  /*53b0*/  FFMA.FTZ R2, R104, -UR4, R43 ;  /* 0x8000000468027c23 */ /* 0x000fe2000801002b */
[----:B------:R-:W-:-:S02]  /*53c0*/  ISETP.GE.AND P4, PT, R114, UR15, PT ;  /* 0x0000000f72007c0c */ /* 0x000fc4000bf86270 */
[----:B------:R-:W-:Y:S01]  /*53d0*/  FSEL R114, R6, -INF , !P3 ;  /* 0xff80000006727808 */ /* 0x000fe20005800000 */
[----:B------:R-:W-:Y:S01]  /*53e0*/  FFMA.FTZ R6, R138, -UR4, R40 ;  /* 0x800000048a067c23 */ /* 0x000fe20008010028 */
[----:B------:R-:W-:Y:S02]  /*53f0*/  ISETP.GE.AND P3, PT, R118, UR15, PT ;  /* 0x0000000f76007c0c */ /* 0x000fe4000bf66270 */
[----:B------:R-:W-:Y:S02]  /*5400*/  FSEL R180, R2, -INF , !P0 ;  /* 0xff80000002b47808 */ /* 0x000fe40004000000 */
[----:B------:R-:W-:Y:S02]  /*5410*/  FSEL R2, R8, -INF , !P3 ;  /* 0xff80000008027808 */ /* 0x000fe40005800000 */
[----:B------:R-:W-:Y:S02]  /*5420*/  FSEL R139, R6, -INF , !P1 ;  /* 0xff800000068b7808 */ /* 0x000fe40004800000 */
[----:B------:R1:W2:Y:S01]  /*5430*/  MUFU.TANH R6, R5 ;  /* 0x0000000500067308 */ /* 0x0002a20000002400 */
[----:B------:R3:W-:Y:S01]  /*5440*/  STL [R1+0x48], R2 ;  /* 0x0000480201007387 */ /* 0x0007e20000100800 */
[----:B------:R-:W-:Y:S01]  /*5450*/  FSEL R112, R7, -INF , !P2 ;  /* 0xff80000007707808 */ /* 0x000fe20005000000 */
[----:B------:R-:W-:Y:S01]  /*5460*/  FFMA.FTZ R7, R77, -UR4, R18 ;  /* 0x800000044d077c23 */ /* 0x000fe20008010012 */
[----:B------:R-:W-:-:S02]  /*5470*/  ISETP.GE.AND P2, PT, R117, UR15, PT ;  /* 0x0000000f75007c0c */ /* 0x000fc4000bf46270 */
[----:B------:R-:W-:Y:S02]  /*5480*/  ISETP.GE.AND P1, PT, R116, UR15, PT ;  /* 0x0000000f74007c0c */ /* 0x000fe4000bf26270 */
[----:B------:R-:W-:Y:S02]  /*5490*/  FSEL R138, R16, -INF , !P5 ;  /* 0xff800000108a7808 */ /* 0x000fe40006800000 */
[----:B------:R-:W-:Y:S02]  /*54a0*/  FSEL R182, R10, -INF , !P5 ;  /* 0xff8000000ab67808 */ /* 0x000fe40006800000 */
[----:B------:R-:W-:Y:S02]  /*54b0*/  FSEL R252, R15, -INF , !P4 ;  /* 0xff8000000ffc7808 */ /* 0x000fe40006000000 */
[----:B------:R-:W-:Y:S01]  /*54c0*/  FSEL R186, R9, -INF , !P4 ;  /* 0xff80000009ba7808 */ /* 0x000fe20006000000 */
[----:B-1----:R-:W-:Y:S01]  /*54d0*/  FFMA.FTZ R5, R135, -UR4, R41 ;  /* 0x8000000487057c23 */ /* 0x002fe20008010029 */
[----:B------:R-:W-:Y:S01]  /*54e0*/  FSEL R135, R17, -INF , !P6 ;  /* 0xff80000011877808 */ /* 0x000fe20007000000 */
[----:B--2---:R-:W-:Y:S01]  /*54f0*/  FFMA.FTZ R6, R76, -UR4, R6 ;  /* 0x800000044c067c23 */ /* 0x004fe20008010006 */
[----:B------:R-:W-:-:S02]  /*5500*/  FSEL R170, R14, -INF , !P3 ;  /* 0xff8000000eaa7808 */ /* 0x000fc40005800000 */
[----:B------:R-:W-:Y:S02]  /*5510*/  FSEL R134, R5, -INF , !P0 ;  /* 0xff80000005867808 */ /* 0x000fe40004000000 */
[----:B------:R-:W-:Y:S02]  /*5520*/  PLOP3.LUT P0, PT, PT, PT, UP0, 0x80, 0x0 ;  /* 0x000000000000781c */ /* 0x000fe40003f0f008 */
[----:B------:R-:W-:Y:S02]  /*5530*/  FSEL R169, R13, -INF , !P2 ;  /* 0xff8000000da97808 */ /* 0x000fe40005000000 */
[----:B------:R-:W-:Y:S02]  /*5540*/  FSEL R164, R7, -INF , !P2 ;  /* 0xff80000007a47808 */ /* 0x000fe40005000000 */
[----:B------:R-:W-:Y:S02]  /*5550*/  FSEL R185, R12, -INF , !P1 ;  /* 0xff8000000cb97808 */ /* 0x000fe40004800000 */
[----:B------:R-:W-:-:S05]  /*5560*/  FSEL R173, R6, -INF , !P1 ;  /* 0xff80000006ad7808 */ /* 0x000fca0004800000 */
[----:B------:R-:W-:Y:S05]  /*5570*/  @!P0 BRA `(.L_x_932) ;  /* 0x0000084000008947 */ /* 0x000fea0003800000 */
[----:B---3--:R-:W-:Y:S01]  /*5580*/  ULEA.HI.SX32 UR9, UR9, 0xfffffffe, 0x1a ;  /* 0xfffffffe09097891 */ /* 0x008fe2000f8fd23f */
        /* <DEDUP_REMOVED lines=129> */
.L_x_934:
[----:B------:R-:W-:Y:S05]  /*5da0*/  BSYNC B0 ;  /* 0x0000000000007941 */ /* 0x000fea0003800000 */
.L_x_933:
[----:B------:R-:W0:Y:S02]  /*5db0*/  LDGDEPBAR ;  /* 0x00000000000079af */ /* 0x000e240000000000 */
.L_x_932:
[----:B---3--:R2:W-:Y:S04]  /*5dc0*/  STL [R1+0x58], R204 ;  /* 0x000058cc01007387 */ /* 0x0085e80000100800 */
[----:B--2---:R-:W2:Y:S01]  /*5dd0*/  LDL.LU R204, [R1+0x48] ;  /* 0x0000480001cc7983 */ /* 0x004ea20000300800 */
[----:B------:R-:W-:Y:S02]  /*5de0*/  FMNMX.FTZ R2, R23, R21, !PT ;  /* 0x0000001517027209 */ /* 0x000fe40007810000 */
[----:B------:R-:W-:Y:S01]  /*5df0*/  SHF.L.U32 R205, R4, 0x1, RZ ;  /* 0x0000000104cd7819 */ /* 0x000fe200000006ff */
[----:B------:R-:W-:Y:S01]  /*5e00*/  STL [R1+0x54], R137 ;  /* 0x0000548901007387 */ /* 0x000fe20000100800 */
        /* <DEDUP_REMOVED lines=18> */
[----:B------:R-:W-:Y:S01]  /*5f30*/  STL [R1+0x50], R136 ;  /* 0x0000508801007387 */ /* 0x000fe20000100800 */
        /* <DEDUP_REMOVED lines=23> */
[----:B------:R-:W-:-:S04]  /*60b0*/  FFMA.FTZ R0, R115, c[0x0][0x23c], -R8 ;  /* 0x00008f0073007a23 */ /* 0x000fc80000010808 */
[----:B------:R1:W-:Y:S02]  /*60c0*/  MUFU.EX2 R198, R0 ;  /* 0x0000000000c67308 */ /* 0x0003e40000000800 */
[----:B-1----:R-:W-:-:S06]  /*60d0*/  FFMA.FTZ R0, R113, c[0x0][0x23c], -R8 ;  /* 0x00008f0071007a23 */ /* 0x002fcc0000010808 */
[----:B------:R1:W-:Y:S02]  /*60e0*/  MUFU.EX2 R172, R0 ;  /* 0x0000000000ac7308 */ /* 0x0003e40000000800 */
[----:B-1----:R-:W-:-:S06]  /*60f0*/  FFMA.FTZ R0, R114, c[0x0][0x23c], -R8 ;  /* 0x00008f0072007a23 */ /* 0x002fcc0000010808 */
[----:B------:R1:W-:Y:S02]  /*6100*/  MUFU.EX2 R184, R0 ;  /* 0x0000000000b87308 */ /* 0x0003e40000000800 */
[----:B-1----:R-:W-:-:S06]  /*6110*/  FFMA.FTZ R0, R112, c[0x0][0x23c], -R8 ;  /* 0x00008f0070007a23 */ /* 0x002fcc0000010808 */
[----:B------:R-:W-:Y:S01]  /*6120*/  MUFU.EX2 R137, R0 ;  /* 0x0000000000897308 */ /* 0x000fe20000000800 */
[----:B--2---:R-:W-:-:S04]  /*6130*/  FMNMX.FTZ R2, R204, R2, !PT ;  /* 0x00000002cc027209 */ /* 0x004fc80007810000 */
[----:B------:R-:W-:-:S04]  /*6140*/  FMNMX.FTZ R2, R164, R2, !PT ;  /* 0x00000002a4027209 */ /* 0x000fc80007810000 */
[----:B------:R-:W-:-:S05]  /*6150*/  FMNMX.FTZ R2, R173, R2, !PT ;  /* 0x00000002ad027209 */ /* 0x000fca0007810000 */
[----:B------:R-:W1:Y:S02]  /*6160*/  SHFL.BFLY PT, R5, R2, 0x2, 0x1f ;  /* 0x0c401f0002057f89 */ /* 0x000e6400000e0000 */
[----:B-1----:R-:W-:Y:S01]  /*6170*/  FMNMX.FTZ R2, R2, R5, !PT ;  /* 0x0000000502027209 */ /* 0x002fe20007810000 */
[----:B------:R-:W-:-:S04]  /*6180*/  FFMA.FTZ R5, R23, c[0x0][0x23c], -R8 ;  /* 0x00008f0017057a23 */ /* 0x000fc80000010808 */
[----:B------:R-:W1:Y:S01]  /*6190*/  SHFL.BFLY PT, R132, R2, 0x1, 0x1f ;  /* 0x0c201f0002847f89 */ /* 0x000e6200000e0000 */
[----:B------:R2:W-:Y:S02]  /*61a0*/  MUFU.EX2 R11, R5 ;  /* 0x00000005000b7308 */ /* 0x0005e40000000800 */
[----:B--2---:R-:W-:-:S06]  /*61b0*/  FFMA.FTZ R5, R24, c[0x0][0x23c], -R8 ;  /* 0x00008f0018057a23 */ /* 0x004fcc0000010808 */
[----:B------:R2:W-:Y:S01]  /*61c0*/  MUFU.EX2 R160, R5 ;  /* 0x0000000500a07308 */ /* 0x0005e20000000800 */
[----:B-1----:R-:W-:Y:S01]  /*61d0*/  FMNMX.FTZ R132, R2, R132, !PT ;  /* 0x0000008402847209 */ /* 0x002fe20007810000 */
[----:B------:R-:W-:-:S03]  /*61e0*/  FFMA.FTZ R2, R21, c[0x0][0x23c], -R8 ;  /* 0x00008f0015027a23 */ /* 0x000fc60000010808 */
[----:B------:R-:W-:-:S03]  /*61f0*/  FSETP.NEU.FTZ.AND P1, PT, R132, -INF , PT ;  /* 0xff8000008400780b */ /* 0x000fc60003f3d000 */
[----:B------:R1:W3:Y:S01]  /*6200*/  MUFU.EX2 R10, R2 ;  /* 0x00000002000a7308 */ /* 0x0002e20000000800 */
[----:B--2---:R-:W-:Y:S02]  /*6210*/  FFMA.FTZ R5, R22, c[0x0][0x23c], -R8 ;  /* 0x00008f0016057a23 */ /* 0x004fe40000010808 */
[----:B------:R-:W2:Y:S05]  /*6220*/  LDSM.16.MT88.4 R20, [R205+0x10000] ;  /* 0x01000000cd14783b */ /* 0x000eaa0000004200 */
[----:B------:R4:W4:Y:S01]  /*6230*/  MUFU.EX2 R187, R5 ;  /* 0x0000000500bb7308 */ /* 0x0009220000000800 */
[----:B-1----:R-:W-:Y:S01]  /*6240*/  FMUL.FTZ R2, R132, c[0x0][0x23c] ;  /* 0x00008f0084027a20 */ /* 0x002fe20000410000 */
[----:B---3--:R-:W-:-:S04]  /*6250*/  F2FP.PACK_AB R4, R10, R11 ;  /* 0x0000000b0a04723e */ /* 0x008fc800000000ff */
[----:B------:R-:W-:-:S05]  /*6260*/  FSEL R2, R2, RZ, P1 ;  /* 0x000000ff02027208 */ /* 0x000fca0000800000 */
[--C-:B------:R-:W-:Y:S02]  /*6270*/  FFMA.FTZ R3, R26, c[0x0][0x23c], -R2.reuse ;  /* 0x00008f001a037a23 */ /* 0x100fe40000010802 */
[--C-:B----4-:R-:W-:Y:S01]  /*6280*/  FFMA.FTZ R5, R25, c[0x0][0x23c], -R2.reuse ;  /* 0x00008f0019057a23 */ /* 0x110fe20000010802 */
[----:B------:R-:W-:Y:S01]  /*6290*/  F2FP.PACK_AB R6, R187, R160 ;  /* 0x000000a0bb06723e */ /* 0x000fe200000000ff */
[----:B------:R1:W3:Y:S01]  /*62a0*/  MUFU.EX2 R156, R3 ;  /* 0x00000003009c7308 */ /* 0x0002e20000000800 */
[----:B------:R-:W-:-:S07]  /*62b0*/  FFMA.FTZ R0, R131, c[0x0][0x23c], -R2 ;  /* 0x00008f0083007a23 */ /* 0x000fce0000010802 */
[----:B------:R-:W4:Y:S01]  /*62c0*/  MUFU.EX2 R9, R5 ;  /* 0x0000000500097308 */ /* 0x000f220000000800 */
[--C-:B-1----:R-:W-:Y:S01]  /*62d0*/  FFMA.FTZ R3, R28, c[0x0][0x23c], -R2.reuse ;  /* 0x00008f001c037a23 */ /* 0x102fe20000010802 */
[----:B---3--:R-:W-:Y:S01]  /*62e0*/  MOV R131, R156 ;  /* 0x0000009c00837202 */ /* 0x008fe20000000f00 */
[----:B------:R-:W1:Y:S05]  /*62f0*/  LDSM.16.MT88.4 R28, [R207+0x10000] ;  /* 0x01000000cf1c783b */ /* 0x000e6a0000004200 */
[----:B------:R3:W-:Y:S01]  /*6300*/  MUFU.EX2 R196, R3 ;  /* 0x0000000300c47308 */ /* 0x0007e20000000800 */
[----:B----4-:R-:W-:Y:S01]  /*6310*/  F2FP.PACK_AB R5, R156, R9 ;  /* 0x000000099c05723e */ /* 0x010fe200000000ff */
[----:B---3--:R-:W-:-:S02]  /*6320*/  FFMA.FTZ R3, R27, c[0x0][0x23c], -R2 ;  /* 0x00008f001b037a23 */ /* 0x008fc40000010802 */
[----:B------:R-:W3:Y:S04]  /*6330*/  LDSM.16.MT88.4 R24, [R207+0x12000] ;  /* 0x01200000cf18783b */ /* 0x000ee80000004200 */
[----:B------:R-:W4:Y:S08]  /*6340*/  MUFU.EX2 R197, R3 ;  /* 0x0000000300c57308 */ /* 0x000f300000000800 */
[----:B------:R1:W-:Y:S01]  /*6350*/  MUFU.EX2 R3, R0 ;  /* 0x0000000000037308 */ /* 0x0003e20000000800 */
[----:B----4-:R-:W-:-:S07]  /*6360*/  F2FP.PACK_AB R7, R197, R196 ;  /* 0x000000c4c507723e */ /* 0x010fce00000000ff */
[C---:B--2---:R-:W-:Y:S01]  /*6370*/  HMMA.16816.F32 R92, R4.reuse, R20, RZ ;  /* 0x00000014045c723c */ /* 0x044fe200000018ff */
[----:B-1----:R-:W-:Y:S02]  /*6380*/  FFMA.FTZ R0, R130, c[0x0][0x23c], -R2 ;  /* 0x00008f0082007a23 */ /* 0x002fe40000010802 */
[----:B------:R-:W-:Y:S02]  /*6390*/  IMAD.MOV.U32 R130, RZ, RZ, R160 ;  /* 0x000000ffff827224 */ /* 0x000fe400078e00a0 */
[----:B------:R1:W2:Y:S03]  /*63a0*/  MUFU.EX2 R168, R0 ;  /* 0x0000000000a87308 */ /* 0x0002a60000000800 */
[C---:B------:R-:W-:Y:S01]  /*63b0*/  HMMA.16816.F32 R108, R4.reuse, R22, RZ ;  /* 0x00000016046c723c */ /* 0x040fe200000018ff */
[----:B------:R-:W4:Y:S07]  /*63c0*/  LDSM.16.MT88.4 R20, [R205+0x14000] ;  /* 0x01400000cd14783b */ /* 0x000f2e0000004200 */
[----:B------:R-:W-:Y:S01]  /*63d0*/  HMMA.16816.F32 R84, R4, R28, RZ ;  /* 0x0000001c0454723c */ /* 0x000fe200000018ff */
[----:B-1----:R-:W-:Y:S01]  /*63e0*/  FFMA.FTZ R0, R128, c[0x0][0x23c], -R2 ;  /* 0x00008f0080007a23 */ /* 0x002fe20000010802 */
[----:B------:R-:W-:-:S06]  /*63f0*/  MOV R128, R164 ;  /* 0x000000a400807202 */ /* 0x000fcc0000000f00 */
[C---:B------:R-:W-:Y:S01]  /*6400*/  HMMA.16816.F32 R64, R4.reuse, R30, RZ ;  /* 0x0000001e0440723c */ /* 0x040fe200000018ff */
[----:B------:R-:W1:Y:S01]  /*6410*/  LDSM.16.MT88.4 R28, [R205+0x16000] ;  /* 0x01600000cd1c783b */ /* 0x000e620000004200 */
[----:B------:R2:W-:Y:S06]  /*6420*/  MUFU.EX2 R171, R0 ;  /* 0x0000000000ab7308 */ /* 0x0005ec0000000800 */
[C---:B------:R-:W-:Y:S08]  /*6430*/  HMMA.16816.F32 R88, R4.reuse, R16, RZ ;  /* 0x000000100458723c */ /* 0x040ff000000018ff */
[----:B------:R-:W-:Y:S01]  /*6440*/  HMMA.16816.F32 R72, R4, R18, RZ ;  /* 0x000000120448723c */ /* 0x000fe200000018ff */
[----:B------:R-:W1:Y:S01]  /*6450*/  LDSM.16.MT88.4 R16, [R206+0x14000] ;  /* 0x01400000ce10783b */ /* 0x000e620000004200 */
[----:B--2---:R-:W-:-:S02]  /*6460*/  FFMA.FTZ R0, R129, c[0x0][0x23c], -R2 ;  /* 0x00008f0081007a23 */ /* 0x004fc40000010802 */
[----:B------:R-:W-:Y:S02]  /*6470*/  IMAD.MOV.U32 R129, RZ, RZ, R173 ;  /* 0x000000ffff817224 */ /* 0x000fe400078e00ad */
[----:B------:R2:W1:Y:S02]  /*6480*/  MUFU.EX2 R136, R0 ;  /* 0x0000000000887308 */ /* 0x0004640000000800 */
[C---:B------:R-:W-:Y:S08]  /*6490*/  HMMA.16816.F32 R124, R4.reuse, R40, RZ ;  /* 0x00000028047c723c */ /* 0x040ff000000018ff */
[----:B------:R-:W-:Y:S01]  /*64a0*/  HMMA.16816.F32 R144, R4, R42, RZ ;  /* 0x0000002a0490723c */ /* 0x000fe200000018ff */
[----:B------:R-:W1:Y:S01]  /*64b0*/  LDSM.16.MT88.4 R40, [R207+0x14000] ;  /* 0x01400000cf28783b */ /* 0x000e620000004200 */
[----:B--2---:R-:W-:-:S06]  /*64c0*/  MOV R0, R172 ;  /* 0x000000ac00007202 */ /* 0x004fcc0000000f00 */
[C---:B------:R-:W-:Y:S08]  /*64d0*/  HMMA.16816.F32 R56, R4.reuse, R12, RZ ;  /* 0x0000000c0438723c */ /* 0x040ff000000018ff */
[C---:B------:R-:W-:Y:S01]  /*64e0*/  HMMA.16816.F32 R68, R4.reuse, R14, RZ ;  /* 0x0000000e0444723c */ /* 0x040fe200000018ff */
[----:B------:R-:W2:Y:S07]  /*64f0*/  LDSM.16.MT88.4 R12, [R208+0x14000] ;  /* 0x01400000d00c783b */ /* 0x000eae0000004200 */
[C---:B------:R-:W-:Y:S08]  /*6500*/  HMMA.16816.F32 R116, R4.reuse, R32, RZ ;  /* 0x000000200474723c */ /* 0x040ff000000018ff */
[C---:B------:R-:W-:Y:S01]  /*6510*/  HMMA.16816.F32 R100, R4.reuse, R34, RZ ;  /* 0x000000220464723c */ /* 0x040fe200000018ff */
[----:B------:R-:W-:Y:S07]  /*6520*/  LDSM.16.MT88.4 R32, [R207+0x16000] ;  /* 0x01600000cf20783b */ /* 0x000fee0000004200 */
        /* <DEDUP_REMOVED lines=16> */
[C---:B--2---:R-:W-:Y:S08]  /*6630*/  HMMA.16816.F32 R44, R4.reuse, R12, RZ ;  /* 0x0000000c042c723c */ /* 0x044ff000000018ff */
[C---:B------:R-:W-:Y:S01]  /*6640*/  HMMA.16816.F32 R140, R4.reuse, R14, RZ ;  /* 0x0000000e048c723c */ /* 0x040fe200000018ff */
[----:B------:R-:W2:Y:S07]  /*6650*/  LDSM.16.MT88.4 R12, [R208+0x10800] ;  /* 0x01080000d00c783b */ /* 0x000eae0000004200 */
[C---:B------:R-:W-:Y:S08]  /*6660*/  HMMA.16816.F32 R40, R4.reuse, R42, RZ ;  /* 0x0000002a0428723c */ /* 0x040ff000000018ff */
[C---:B---3--:R-:W-:Y:S08]  /*6670*/  HMMA.16816.F32 R156, R4.reuse, R24, RZ ;  /* 0x00000018049c723c */ /* 0x048ff000000018ff */
[C---:B------:R-:W-:Y:S01]  /*6680*/  HMMA.16816.F32 R160, R4.reuse, R26, RZ ;  /* 0x0000001a04a0723c */ /* 0x040fe200000018ff */
[----:B------:R-:W3:Y:S07]  /*6690*/  LDSM.16.MT88.4 R24, [R207+0x10800] ;  /* 0x01080000cf18783b */ /* 0x000eee0000004200 */
[C---:B----4-:R-:W-:Y:S08]  /*66a0*/  HMMA.16816.F32 R164, R4.reuse, R20, RZ ;  /* 0x0000001404a4723c */ /* 0x050ff000000018ff */
[C---:B------:R-:W-:Y:S08]  /*66b0*/  HMMA.16816.F32 R176, R4.reuse, R22, RZ ;  /* 0x0000001604b0723c */ /* 0x040ff000000018ff */
[C---:B------:R-:W-:Y:S08]  /*66c0*/  HMMA.16816.F32 R188, R4.reuse, R32, RZ ;  /* 0x0000002004bc723c */ /* 0x040ff000000018ff */
[----:B------:R-:W-:Y:S01]  /*66d0*/  HMMA.16816.F32 R172, R4, R34, RZ ;  /* 0x0000002204ac723c */ /* 0x000fe200000018ff */
[----:B------:R-:W4:Y:S06]  /*66e0*/  LDSM.16.MT88.4 R32, [R206+0x12800] ;  /* 0x01280000ce20783b */ /* 0x000f2c0000004200 */
[----:B------:R-:W-:-:S02]  /*66f0*/  F2FP.PACK_AB R4, R0, R198 ;  /* 0x000000c60004723e */ /* 0x000fc400000000ff */
[----:B------:R-:W-:Y:S02]  /*6700*/  F2FP.PACK_AB R5, R168, R3 ;  /* 0x00000003a805723e */ /* 0x000fe400000000ff */
[----:B------:R-:W-:Y:S02]  /*6710*/  F2FP.PACK_AB R6, R137, R184 ;  /* 0x000000b88906723e */ /* 0x000fe400000000ff */
[----:B------:R-:W-:-:S07]  /*6720*/  F2FP.PACK_AB R7, R136, R171 ;  /* 0x000000ab8807723e */ /* 0x000fce00000000ff */
[C---:B-1----:R-:W-:Y:S07]  /*6730*/  HMMA.16816.F32 R20, R4.reuse, R28, R92 ;  /* 0x0000001c0414723c */ /* 0x042fee000000185c */
[----:B------:R-:W-:Y:S01]  /*6740*/  IMAD.MOV.U32 R95, RZ, RZ, R3 ;  /* 0x000000ffff5f7224 */ /* 0x000fe200078e0003 */
[----:B------:R-:W-:Y:S01]  /*6750*/  HMMA.16816.F32 R28, R4, R30, R108 ;  /* 0x0000001e041c723c */ /* 0x000fe2000000186c */
[----:B------:R-:W-:Y:S01]  /*6760*/  MOV R94, R198 ;  /* 0x000000c6005e7202 */ /* 0x000fe20000000f00 */
[----:B------:R-:W-:Y:S01]  /*6770*/  IMAD.MOV.U32 R93, RZ, RZ, R197 ;  /* 0x000000ffff5d7224 */ /* 0x000fe200078e00c5 */
[----:B------:R-:W-:-:S05]  /*6780*/  MOV R92, R196 ;  /* 0x000000c4005c7202 */ /* 0x000fca0000000f00 */
[C---:B--2---:R-:W-:Y:S08]  /*6790*/  HMMA.16816.F32 R240, R4.reuse, R12, R56 ;  /* 0x0000000c04f0723c */ /* 0x044ff00000001838 */
        /* <DEDUP_REMOVED lines=10> */
[C---:B------:R-:W-:Y:S07]  /*6840*/  HMMA.16816.F32 R248, R4.reuse, R18, R72 ;  /* 0x0000001204f8723c */ /* 0x040fee0000001848 */
[----:B------:R-:W-:Y:S01]  /*6850*/  IMAD.MOV.U32 R73, RZ, RZ, R187 ;  /* 0x000000ffff497224 */ /* 0x000fe200078e00bb */
[----:B------:R-:W-:Y:S01]  /*6860*/  HMMA.16816.F32 R28, R4, R16, R88 ;  /* 0x00000010041c723c */ /* 0x000fe20000001858 */
[----:B------:R-:W-:Y:S01]  /*6870*/  LDSM.16.MT88.4 R16, [R205+0x14800] ;  /* 0x01480000cd10783b */ /* 0x000fe20000004200 */
[----:B------:R-:W-:Y:S01]  /*6880*/  MOV R72, R186 ;  /* 0x000000ba00487202 */ /* 0x000fe20000000f00 */
[----:B------:R-:W-:Y:S01]  /*6890*/  IMAD.MOV.U32 R75, RZ, RZ, R130 ;  /* 0x000000ffff4b7224 */ /* 0x000fe200078e0082 */
[----:B------:R-:W-:-:S03]  /*68a0*/  MOV R74, R131 ;  /* 0x00000083004a7202 */ /* 0x000fc60000000f00 */
[----:B------:R-:W-:Y:S01]  /*68b0*/  IMAD.MOV.U32 R88, RZ, RZ, R23 ;  /* 0x000000ffff587224 */ /* 0x000fe200078e0017 */
[----:B------:R-:W-:Y:S01]  /*68c0*/  MOV R89, R22 ;  /* 0x0000001600597202 */ /* 0x000fe20000000f00 */
[----:B------:R-:W-:Y:S01]  /*68d0*/  IMAD.MOV.U32 R90, RZ, RZ, R21 ;  /* 0x000000ffff5a7224 */ /* 0x000fe200078e0015 */
[----:B------:R-:W-:Y:S01]  /*68e0*/  MOV R91, R20 ;  /* 0x00000014005b7202 */ /* 0x000fe20000000f00 */
[C---:B---3--:R-:W-:Y:S01]  /*68f0*/  HMMA.16816.F32 R108, R4.reuse, R24, R84 ;  /* 0x00000018046c723c */ /* 0x048fe20000001854 */
[----:B------:R-:W1:Y:S06]  /*6900*/  LDSM.16.MT88.4 R20, [R207+0x12800] ;  /* 0x01280000cf14783b */ /* 0x000e6c0000004200 */
[----:B------:R-:W-:Y:S01]  /*6910*/  IMAD.MOV.U32 R86, RZ, RZ, R95 ;  /* 0x000000ffff567224 */ /* 0x000fe200078e005f */
[C---:B------:R-:W-:Y:S01]  /*6920*/  HMMA.16816.F32 R196, R4.reuse, R26, R64 ;  /* 0x0000001a04c4723c */ /* 0x040fe20000001840 */
        /* <DEDUP_REMOVED lines=8> */
[----:B----4-:R-:W-:Y:S01]  /*69b0*/  HMMA.16816.F32 R120, R4, R32, R120 ;  /* 0x000000200478723c */ /* 0x010fe20000001878 */
[----:B------:R-:W2:Y:S01]  /*69c0*/  LDSM.16.MT88.4 R28, [R208+0x12800] ;  /* 0x01280000d01c783b */ /* 0x000ea20000004200 */
[----:B------:R-:W-:Y:S01]  /*69d0*/  MOV R85, R94 ;  /* 0x0000005e00557202 */ /* 0x000fe20000000f00 */
[----:B------:R-:W-:Y:S01]  /*69e0*/  IMAD.MOV.U32 R93, RZ, RZ, R129 ;  /* 0x000000ffff5d7224 */ /* 0x000fe200078e0081 */
[----:B------:R-:W-:-:S04]  /*69f0*/  MOV R94, R128 ;  /* 0x00000080005e7202 */ /* 0x000fc80000000f00 */
[C---:B------:R-:W-:Y:S01]  /*6a00*/  HMMA.16816.F32 R244, R4.reuse, R34, R104 ;  /* 0x0000002204f4723c */ /* 0x040fe20000001868 */
[----:B------:R-:W3:Y:S06]  /*6a10*/  LDSM.16.MT88.4 R32, [R207+0x14800] ;  /* 0x01480000cf20783b */ /* 0x000eec0000004200 */
[----:B------:R-:W-:Y:S01]  /*6a20*/  IMAD.MOV.U32 R104, RZ, RZ, R171 ;  /* 0x000000ffff687224 */ /* 0x000fe200078e00ab */
[----:B------:R-:W-:Y:S01]  /*6a30*/  HMMA.16816.F32 R236, R4, R36, R124 ;  /* 0x0000002404ec723c */ /* 0x000fe2000000187c */
[----:B------:R-:W-:Y:S01]  /*6a40*/  MOV R107, R92 ;  /* 0x0000005c006b7202 */ /* 0x000fe20000000f00 */
[----:B------:R-:W-:Y:S01]  /*6a50*/  IMAD.MOV.U32 R106, RZ, RZ, R185 ;  /* 0x000000ffff6a7224 */ /* 0x000fe200078e00b9 */
[----:B------:R-:W-:Y:S01]  /*6a60*/  MOV R92, R0 ;  /* 0x00000000005c7202 */ /* 0x000fe20000000f00 */
[----:B------:R-:W-:Y:S01]  /*6a70*/  FFMA.FTZ R0, R139, c[0x0][0x23c], -R8 ;  /* 0x00008f008b007a23 */ /* 0x000fe20000010808 */
[----:B------:R-:W-:-:S02]  /*6a80*/  MOV R105, R184 ;  /* 0x000000b800697202 */ /* 0x000fc40000000f00 */
[----:B------:R-:W-:Y:S01]  /*6a90*/  IMAD.MOV.U32 R36, RZ, RZ, R234 ;  /* 0x000000ffff247224 */ /* 0x000fe200078e00ea */
[----:B------:R-:W-:Y:S01]  /*6aa0*/  HMMA.16816.F32 R124, R4, R38, R144 ;  /* 0x00000026047c723c */ /* 0x000fe20000001890 */
[----:B------:R-:W-:-:S06]  /*6ab0*/  MOV R37, R233 ;  /* 0x000000e900257202 */ /* 0x000fcc0000000f00 */
[----:B------:R-:W-:Y:S01]  /*6ac0*/  IMAD.MOV.U32 R39, RZ, RZ, R232 ;  /* 0x000000ffff277224 */ /* 0x000fe200078e00e8 */
[----:B------:R-:W-:Y:S01]  /*6ad0*/  MOV R38, R195 ;  /* 0x000000c300267202 */ /* 0x000fe20000000f00 */
[C---:B-1----:R-:W-:Y:S01]  /*6ae0*/  HMMA.16816.F32 R184, R4.reuse, R20, R80 ;  /* 0x0000001404b8723c */ /* 0x042fe20000001850 */
[----:B------:R1:W-:Y:S07]  /*6af0*/  MUFU.EX2 R20, R0 ;  /* 0x0000000000147308 */ /* 0x0003ee0000000800 */
[C---:B--2---:R-:W-:Y:S07]  /*6b00*/  HMMA.16816.F32 R232, R4.reuse, R28, R116 ;  /* 0x0000001c04e8723c */ /* 0x044fee0000001874 */
[----:B------:R-:W-:Y:S01]  /*6b10*/  IMAD.MOV.U32 R117, RZ, RZ, R194 ;  /* 0x000000ffff757224 */ /* 0x000fe200078e00c2 */
[----:B------:R-:W-:Y:S01]  /*6b20*/  MOV R118, R193 ;  /* 0x000000c100767202 */ /* 0x000fe20000000f00 */
[----:B------:R-:W-:Y:S01]  /*6b30*/  IMAD.MOV.U32 R116, RZ, RZ, R192 ;  /* 0x000000ffff747224 */ /* 0x000fe200078e00c0 */
[----:B------:R-:W-:Y:S01]  /*6b40*/  MOV R119, R170 ;  /* 0x000000aa00777202 */ /* 0x000fe20000000f00 */
[----:B------:R-:W-:Y:S01]  /*6b50*/  HMMA.16816.F32 R192, R4, R30, R100 ;  /* 0x0000001e04c0723c */ /* 0x000fe20000001864 */
[----:B------:R-:W-:Y:S01]  /*6b60*/  LDSM.16.MT88.4 R28, [R205+0x16800] ;  /* 0x01680000cd1c783b */ /* 0x000fe20000004200 */
[----:B-1----:R-:W-:-:S04]  /*6b70*/  FFMA.FTZ R0, R134, c[0x0][0x23c], -R8 ;  /* 0x00008f0086007a23 */ /* 0x002fc80000010808 */
[----:B------:R1:W2:Y:S01]  /*6b80*/  MUFU.EX2 R21, R0 ;  /* 0x0000000000157308 */ /* 0x0002a20000000800 */
[----:B------:R-:W-:Y:S01]  /*6b90*/  MOV R101, R88 ;  /* 0x0000005800657202 */ /* 0x000fe20000000f00 */
[----:B------:R-:W-:Y:S01]  /*6ba0*/  IMAD.MOV.U32 R102, RZ, RZ, R89 ;  /* 0x000000ffff667224 */ /* 0x000fe200078e0059 */
[----:B------:R-:W-:Y:S01]  /*6bb0*/  MOV R103, R90 ;  /* 0x0000005a00677202 */ /* 0x000fe20000000f00 */
[----:B------:R-:W-:Y:S01]  /*6bc0*/  IMAD.MOV.U32 R100, RZ, RZ, R91 ;  /* 0x000000ffff647224 */ /* 0x000fe200078e005b */
[C---:B------:R-:W-:Y:S07]  /*6bd0*/  HMMA.16816.F32 R168, R4.reuse, R22, R96 ;  /* 0x0000001604a8723c */ /* 0x040fee0000001860 */
[----:B------:R-:W-:Y:S01]  /*6be0*/  MOV R22, R101 ;  /* 0x0000006500167202 */ /* 0x000fe20000000f00 */
[----:B------:R-:W-:Y:S01]  /*6bf0*/  HMMA.16816.F32 R96, R4, R12, R52 ;  /* 0x0000000c0460723c */ /* 0x000fe20000001834 */
[----:B------:R-:W-:Y:S01]  /*6c00*/  IMAD.MOV.U32 R101, RZ, RZ, R118 ;  /* 0x000000ffff657224 */ /* 0x000fe200078e0076 */
[----:B------:R-:W-:Y:S01]  /*6c10*/  MOV R118, R3 ;  /* 0x0000000300767202 */ /* 0x000fe20000000f00 */
[----:B-1----:R-:W-:-:S02]  /*6c20*/  FFMA.FTZ R0, R135, c[0x0][0x23c], -R8 ;  /* 0x00008f0087007a23 */ /* 0x002fc40000010808 */
[----:B------:R-:W-:Y:S01]  /*6c30*/  IMAD.MOV.U32 R23, RZ, RZ, R102 ;  /* 0x000000ffff177224 */ /* 0x000fe200078e0066 */
[----:B------:R-:W-:Y:S01]  /*6c40*/  MOV R102, R38 ;  /* 0x0000002600667202 */ /* 0x000fe20000000f00 */
[----:B------:R1:W-:Y:S01]  /*6c50*/  MUFU.EX2 R134, R0 ;  /* 0x0000000000867308 */ /* 0x0003e20000000800 */
[C---:B------:R-:W-:Y:S01]  /*6c60*/  HMMA.16816.F32 R88, R4.reuse, R14, R48 ;  /* 0x0000000e0458723c */ /* 0x040fe20000001830 */
[----:B------:R-:W4:Y:S07]  /*6c70*/  LDSM.16.MT88.4 R12, [R206+0x16800] ;  /* 0x01680000ce0c783b */ /* 0x000f2e0000004200 */
[----:B------:R-:W-:Y:S01]  /*6c80*/  HMMA.16816.F32 R144, R4, R16, R76 ;  /* 0x000000100490723c */ /* 0x000fe2000000184c */
[----:B-1----:R-:W-:-:S07]  /*6c90*/  FFMA.FTZ R0, R138, c[0x0][0x23c], -R8 ;  /* 0x00008f008a007a23 */ /* 0x002fce0000010808 */
[C---:B------:R-:W-:Y:S01]  /*6ca0*/  HMMA.16816.F32 R76, R4.reuse, R24, R44 ;  /* 0x00000018044c723c */ /* 0x040fe2000000182c */
[----:B--2---:R-:W-:Y:S01]  /*6cb0*/  MOV R138, R21 ;  /* 0x00000015008a7202 */ /* 0x004fe20000000f00 */
[----:B------:R-:W-:Y:S01]  /*6cc0*/  IMAD.MOV.U32 R17, RZ, RZ, R100 ;  /* 0x000000ffff117224 */ /* 0x000fe200078e0064 */
[----:B------:R-:W-:Y:S01]  /*6cd0*/  MOV R100, R117 ;  /* 0x0000007500647202 */ /* 0x000fe20000000f00 */
[----:B------:R-:W-:Y:S01]  /*6ce0*/  IMAD.MOV.U32 R21, RZ, RZ, R116 ;  /* 0x000000ffff157224 */ /* 0x000fe200078e0074 */
[----:B------:R-:W-:Y:S01]  /*6cf0*/  MOV R116, R36 ;  /* 0x0000002400747202 */ /* 0x000fe20000000f00 */
[----:B------:R-:W-:Y:S02]  /*6d00*/  IMAD.MOV.U32 R117, RZ, RZ, R37 ;  /* 0x000000ffff757224 */ /* 0x000fe400078e0025 */
[C---:B------:R-:W-:Y:S01]  /*6d10*/  HMMA.16816.F32 R80, R4.reuse, R26, R140 ;  /* 0x0000001a0450723c */ /* 0x040fe2000000188c */
[----:B------:R-:W1:Y:S06]  /*6d20*/  LDSM.16.MT88.4 R24, [R208+0x16800] ;  /* 0x01680000d018783b */ /* 0x000e6c0000004200 */
[----:B------:R-:W-:Y:S01]  /*6d30*/  IMAD.MOV.U32 R141, RZ, RZ, R100 ;  /* 0x000000ffff8d7224 */ /* 0x000fe200078e0064 */
[C---:B---3--:R-:W-:Y:S01]  /*6d40*/  HMMA.16816.F32 R68, R4.reuse, R32, R148 ;  /* 0x000000200444723c */ /* 0x048fe20000001894 */
        /* <DEDUP_REMOVED lines=8> */
[----:B------:R-:W2:Y:S01]  /*6dd0*/  LDSM.16.MT88.4 R32, [R207+0x16800] ;  /* 0x01680000cf20783b */ /* 0x000ea20000004200 */
[----:B------:R3:W1:Y:S01]  /*6de0*/  MUFU.EX2 R40, R0 ;  /* 0x0000000000287308 */ /* 0x0006620000000800 */
[----:B------:R-:W-:Y:S01]  /*6df0*/  IMAD.MOV.U32 R149, RZ, RZ, R22 ;  /* 0x000000ffff957224 */ /* 0x000fe200078e0016 */
[----:B------:R-:W-:Y:S01]  /*6e00*/  MOV R105, R74 ;  /* 0x0000004a00697202 */ /* 0x000fe20000000f00 */
[----:B------:R-:W-:Y:S01]  /*6e10*/  IMAD.MOV.U32 R116, RZ, RZ, R104 ;  /* 0x000000ffff747224 */ /* 0x000fe200078e0068 */
[----:B------:R-:W-:Y:S01]  /*6e20*/  MOV R140, R21 ;  /* 0x00000015008c7202 */ /* 0x000fe20000000f00 */
[----:B------:R-:W-:Y:S01]  /*6e30*/  IMAD.MOV.U32 R118, RZ, RZ, R106 ;  /* 0x000000ffff767224 */ /* 0x000fe200078e006a */
[C---:B----4-:R-:W-:Y:S01]  /*6e40*/  HMMA.16816.F32 R52, R4.reuse, R12, R156 ;  /* 0x0000000c0434723c */ /* 0x050fe2000000189c */
        /* <DEDUP_REMOVED lines=8> */
[----:B------:R-:W-:Y:S01]  /*6ed0*/  MOV R148, R17 ;  /* 0x0000001100947202 */ /* 0x000fe20000000f00 */
[----:B---3--:R-:W-:-:S03]  /*6ee0*/  FFMA.FTZ R0, R183, c[0x0][0x23c], -R2 ;  /* 0x00008f00b7007a23 */ /* 0x008fc60000010802 */
[----:B------:R-:W-:Y:S01]  /*6ef0*/  MOV R135, R148 ;  /* 0x0000009400877202 */ /* 0x000fe20000000f00 */
[----:B------:R3:W-:Y:S01]  /*6f00*/  MUFU.EX2 R3, R0 ;  /* 0x0000000000037308 */ /* 0x0007e20000000800 */
[----:B------:R-:W-:Y:S01]  /*6f10*/  IMAD.MOV.U32 R154, RZ, RZ, R20 ;  /* 0x000000ffff9a7224 */ /* 0x000fe200078e0014 */
[----:B------:R-:W-:Y:S01]  /*6f20*/  MOV R20, R103 ;  /* 0x0000006700147202 */ /* 0x000fe20000000f00 */
[----:B------:R-:W-:Y:S01]  /*6f30*/  IMAD.MOV.U32 R103, RZ, RZ, R39 ;  /* 0x000000ffff677224 */ /* 0x000fe200078e0027 */
[C---:B------:R-:W-:Y:S01]  /*6f40*/  HMMA.16816.F32 R128, R4.reuse, R18, R60 ;  /* 0x000000120480723c */ /* 0x040fe2000000183c */
[----:B------:R-:W4:Y:S02]  /*6f50*/  LDSM.16.MT88.4 R36, [R205+0x11000] ;  /* 0x01100000cd24783b */ /* 0x000f240000004200 */
[----:B------:R-:W-:Y:S01]  /*6f60*/  IMAD.MOV.U32 R151, RZ, RZ, R20 ;  /* 0x000000ffff977224 */ /* 0x000fe200078e0014 */
[----:B------:R-:W-:Y:S01]  /*6f70*/  MOV R139, R103 ;  /* 0x00000067008b7202 */ /* 0x000fe20000000f00 */
[----:B------:R-:W4:Y:S01]  /*6f80*/  LDSM.16.MT88.4 R20, [R208+0x11000] ;  /* 0x01100000d014783b */ /* 0x000f220000004200 */
[----:B------:R-:W-:Y:S01]  /*6f90*/  MOV R103, R119 ;  /* 0x0000007700677202 */ /* 0x000fe20000000f00 */
[----:B------:R-:W-:Y:S01]  /*6fa0*/  IMAD.MOV.U32 R42, RZ, RZ, R151 ;  /* 0x000000ffff2a7224 */ /* 0x000fe200078e0097 */
[----:B------:R-:W-:Y:S01]  /*6fb0*/  MOV R119, R72 ;  /* 0x0000004800777202 */ /* 0x000fe20000000f00 */
[----:B------:R-:W-:Y:S01]  /*6fc0*/  IMAD.MOV.U32 R151, RZ, RZ, R102 ;  /* 0x000000ffff977224 */ /* 0x000fe200078e0066 */
[C---:B-1----:R-:W-:Y:S01]  /*6fd0*/  HMMA.16816.F32 R72, R4.reuse, R26, R176 ;  /* 0x0000001a0448723c */ /* 0x042fe200000018b0 */
[----:B------:R-:W-:Y:S01]  /*6fe0*/  MOV R43, R103 ;  /* 0x00000067002b7202 */ /* 0x000fe20000000f00 */
[----:B---3--:R-:W-:Y:S01]  /*6ff0*/  FFMA.FTZ R0, R180, c[0x0][0x23c], -R2 ;  /* 0x00008f00b4007a23 */ /* 0x008fe20000010802 */
[----:B------:R-:W-:Y:S01]  /*7000*/  MOV R102, R119 ;  /* 0x0000007700667202 */ /* 0x000fe20000000f00 */
[----:B------:R-:W-:Y:S01]  /*7010*/  IMAD.MOV.U32 R103, RZ, RZ, R104 ;  /* 0x000000ffff677224 */ /* 0x000fe200078e0068 */
[----:B------:R-:W-:Y:S01]  /*7020*/  MOV R104, R85 ;  /* 0x0000005500687202 */ /* 0x000fe20000000f00 */
[----:B------:R1:W3:Y:S01]  /*7030*/  MUFU.EX2 R16, R0 ;  /* 0x0000000000107308 */ /* 0x0002e20000000800 */
[----:B------:R-:W-:Y:S01]  /*7040*/  IMAD.MOV.U32 R177, RZ, RZ, R40 ;  /* 0x000000ffffb17224 */ /* 0x000fe200078e0028 */
[C---:B------:R-:W-:Y:S01]  /*7050*/  HMMA.16816.F32 R60, R4.reuse, R30, R112 ;  /* 0x0000001e043c723c */ /* 0x040fe20000001870 */
[----:B------:R-:W-:Y:S01]  /*7060*/  IMAD.MOV.U32 R40, RZ, RZ, R149 ;  /* 0x000000ffff287224 */ /* 0x000fe200078e0095 */
        /* <DEDUP_REMOVED lines=10> */
[----:B------:R-:W-:Y:S01]  /*7110*/  IMAD.MOV.U32 R139, RZ, RZ, R116 ;  /* 0x000000ffff8b7224 */ /* 0x000fe200078e0074 */
[----:B------:R-:W-:Y:S01]  /*7120*/  MOV R116, R105 ;  /* 0x0000006900747202 */ /* 0x000fe20000000f00 */
[----:B-1----:R-:W-:-:S02]  /*7130*/  FFMA.FTZ R0, R181, c[0x0][0x23c], -R2 ;  /* 0x00008f00b5007a23 */ /* 0x002fc40000010802 */
[----:B------:R-:W-:Y:S01]  /*7140*/  IMAD.MOV.U32 R105, RZ, RZ, R86 ;  /* 0x000000ffff697224 */ /* 0x000fe200078e0056 */
[----:B------:R-:W-:Y:S01]  /*7150*/  MOV R86, R204 ;  /* 0x000000cc00567202 */ /* 0x000fe20000000f00 */
[----:B------:R1:W1:Y:S01]  /*7160*/  MUFU.EX2 R12, R0 ;  /* 0x00000000000c7308 */ /* 0x0002620000000800 */
[C---:B--2---:R-:W-:Y:S01]  /*7170*/  HMMA.16816.F32 R92, R4.reuse, R32, R188 ;  /* 0x00000020045c723c */ /* 0x044fe200000018bc */
[----:B---3--:R-:W-:Y:S01]  /*7180*/  IMAD.MOV.U32 R181, RZ, RZ, R16 ;  /* 0x000000ffffb57224 */ /* 0x008fe200078e0010 */
[----:B------:R-:W-:Y:S01]  /*7190*/  MOV R156, R135 ;  /* 0x00000087009c7202 */ /* 0x000fe20000000f00 */
[----:B------:R-:W-:Y:S01]  /*71a0*/  LDSM.16.MT88.4 R16, [R207+0x11000] ;  /* 0x01100000cf10783b */ /* 0x000fe20000004200 */
[----:B------:R-:W-:Y:S01]  /*71b0*/  MOV R155, R101 ;  /* 0x00000065009b7202 */ /* 0x000fe20000000f00 */
[----:B------:R-:W-:Y:S01]  /*71c0*/  IMAD.MOV.U32 R114, RZ, RZ, R102 ;  /* 0x000000ffff727224 */ /* 0x000fe200078e0066 */
[----:B------:R-:W-:Y:S02]  /*71d0*/  MOV R115, R103 ;  /* 0x0000006700737202 */ /* 0x000fe40000000f00 */
[----:B------:R-:W-:Y:S01]  /*71e0*/  HMMA.16816.F32 R44, R4, R24, R164 ;  /* 0x00000018042c723c */ /* 0x000fe200000018a4 */
[----:B------:R-:W-:Y:S01]  /*71f0*/  IMAD.MOV.U32 R157, RZ, RZ, R40 ;  /* 0x000000ffff9d7224 */ /* 0x000fe200078e0028 */
[----:B------:R-:W-:Y:S01]  /*7200*/  MOV R158, R41 ;  /* 0x00000029009e7202 */ /* 0x000fe20000000f00 */
[----:B------:R-:W-:Y:S01]  /*7210*/  IMAD.MOV.U32 R159, RZ, RZ, R42 ;  /* 0x000000ffff9f7224 */ /* 0x000fe200078e002a */
[----:B------:R-:W-:Y:S01]  /*7220*/  MOV R153, R117 ;  /* 0x0000007500997202 */ /* 0x000fe20000000f00 */
[----:B------:R-:W-:Y:S01]  /*7230*/  IMAD.MOV.U32 R152, RZ, RZ, R116 ;  /* 0x000000ffff987224 */ /* 0x000fe200078e0074 */
[----:B------:R-:W-:Y:S01]  /*7240*/  MOV R113, R43 ;  /* 0x0000002b00717202 */ /* 0x000fe20000000f00 */
[----:B-1----:R-:W-:Y:S01]  /*7250*/  FFMA.FTZ R0, R182, c[0x0][0x23c], -R2 ;  /* 0x00008f00b6007a23 */ /* 0x002fe20000010802 */
[----:B------:R1:W5:Y:S03]  /*7260*/  LDL.LU R204, [R1+0x58] ;  /* 0x0000580001cc7983 */ /* 0x0003660000300800 */
[----:B------:R-:W2:Y:S01]  /*7270*/  MUFU.EX2 R13, R0 ;  /* 0x00000000000d7308 */ /* 0x000ea20000000800 */
        /* <DEDUP_REMOVED lines=10> */
[----:B------:R-:W-:-:S03]  /*7320*/  MOV R180, R114 ;  /* 0x0000007200b47202 */ /* 0x000fc60000000f00 */
[----:B------:R-:W-:Y:S01]  /*7330*/  LDSM.16.MT88.4 R24, [R205+0x15000] ;  /* 0x01500000cd18783b */ /* 0x000fe20000004200 */
[----:B--2---:R-:W-:-:S03]  /*7340*/  MOV R176, R13 ;  /* 0x0000000d00b07202 */ /* 0x004fc60000000f00 */
[----:B------:R-:W2:Y:S01]  /*7350*/  LDSM.16.MT88.4 R12, [R205+0x13000] ;  /* 0x01300000cd0c783b */ /* 0x000ea20000004200 */
[----:B------:R-:W-:Y:S01]  /*7360*/  IMAD.MOV.U32 R100, RZ, RZ, R118 ;  /* 0x000000ffff647224 */ /* 0x000fe200078e0076 */
[----:B------:R-:W-:Y:S01]  /*7370*/  MOV R119, R85 ;  /* 0x0000005500777202 */ /* 0x000fe20000000f00 */
[----:B------:R-:W-:Y:S01]  /*7380*/  IMAD.MOV.U32 R118, RZ, RZ, R84 ;  /* 0x000000ffff767224 */ /* 0x000fe200078e0054 */
[----:B------:R-:W-:Y:S01]  /*7390*/  MOV R105, R87 ;  /* 0x0000005700697202 */ /* 0x000fe20000000f00 */
[----:B------:R-:W-:Y:S02]  /*73a0*/  IMAD.MOV.U32 R104, RZ, RZ, R86 ;  /* 0x000000ffff687224 */ /* 0x000fe400078e0056 */
[----:B------:R-:W-:Y:S01]  /*73b0*/  HMMA.16816.F32 R84, R4, R34, R172 ;  /* 0x000000220454723c */ /* 0x000fe200000018ac */
[----:B------:R-:W3:Y:S01]  /*73c0*/  LDSM.16.MT88.4 R32, [R206+0x13000] ;  /* 0x01300000ce20783b */ /* 0x000ee20000004200 */
[----:B------:R-:W-:Y:S01]  /*73d0*/  IMAD.MOV.U32 R106, RZ, RZ, R137 ;  /* 0x000000ffff6a7224 */ /* 0x000fe200078e0089 */
[----:B------:R-:W-:Y:S01]  /*73e0*/  MOV R107, R136 ;  /* 0x00000088006b7202 */ /* 0x000fe20000000f00 */
[----:B------:R-:W-:Y:S01]  /*73f0*/  IMAD.MOV.U32 R178, RZ, RZ, R105 ;  /* 0x000000ffffb27224 */ /* 0x000fe200078e0069 */
[----:B------:R-:W-:Y:S01]  /*7400*/  MOV R179, R104 ;  /* 0x0000006800b37202 */ /* 0x000fe20000000f00 */
[----:B------:R-:W-:Y:S01]  /*7410*/  IMAD.MOV.U32 R183, RZ, RZ, R113 ;  /* 0x000000ffffb77224 */ /* 0x000fe200078e0071 */
[----:B------:R-:W-:-:S02]  /*7420*/  F2FP.PACK_AB R4, R138, R154 ;  /* 0x0000009a8a04723e */ /* 0x000fc400000000ff */
[----:B------:R-:W-:Y:S02]  /*7430*/  F2FP.PACK_AB R5, R181, R3 ;  /* 0x00000003b505723e */ /* 0x000fe400000000ff */
[----:B------:R-:W-:Y:S02]  /*7440*/  F2FP.PACK_AB R6, R177, R134 ;  /* 0x00000086b106723e */ /* 0x000fe400000000ff */
[----:B------:R-:W-:Y:S01]  /*7450*/  F2FP.PACK_AB R7, R176, R190 ;  /* 0x000000beb007723e */ /* 0x000fe200000000ff */
[----:B------:R-:W-:Y:S01]  /*7460*/  IMAD.MOV.U32 R152, RZ, RZ, R107 ;  /* 0x000000ffff987224 */ /* 0x000fe200078e006b */
[----:B------:R-:W-:Y:S01]  /*7470*/  MOV R153, R106 ;  /* 0x0000006a00997202 */ /* 0x000fe20000000f00 */
[----:B------:R-:W-:Y:S01]  /*7480*/  IMAD.MOV.U32 R174, RZ, RZ, R115 ;  /* 0x000000ffffae7224 */ /* 0x000fe200078e0073 */
[----:B------:R-:W-:Y:S01]  /*7490*/  MOV R161, R100 ;  /* 0x0000006400a17202 */ /* 0x000fe20000000f00 */
[----:B------:R-:W-:Y:S01]  /*74a0*/  IMAD.MOV.U32 R175, RZ, RZ, R101 ;  /* 0x000000ffffaf7224 */ /* 0x000fe200078e0065 */
[----:B------:R-:W-:Y:S01]  /*74b0*/  MOV R188, R102 ;  /* 0x0000006600bc7202 */ /* 0x000fe20000000f00 */
[C---:B----4-:R-:W-:Y:S01]  /*74c0*/  HMMA.16816.F32 R140, R4.reuse, R36, R140 ;  /* 0x00000024048c723c */ /* 0x050fe2000000188c */
[----:B------:R-:W-:Y:S01]  /*74d0*/  IMAD.MOV.U32 R189, RZ, RZ, R103 ;  /* 0x000000ffffbd7224 */ /* 0x000fe200078e0067 */
[----:B------:R-:W-:Y:S01]  /*74e0*/  MOV R160, R116 ;  /* 0x0000007400a07202 */ /* 0x000fe20000000f00 */
[----:B------:R-:W-:Y:S01]  /*74f0*/  IMAD.MOV.U32 R182, RZ, RZ, R117 ;  /* 0x000000ffffb67224 */ /* 0x000fe200078e0075 */
[----:B------:R-:W-:Y:S01]  /*7500*/  MOV R191, R118 ;  /* 0x0000007600bf7202 */ /* 0x000fe20000000f00 */
[----:B------:R-:W-:Y:S01]  /*7510*/  IMAD.MOV.U32 R0, RZ, RZ, R119 ;  /* 0x000000ffff007224 */ /* 0x000fe200078e0077 */
[----:B------:R1:W5:Y:S02]  /*7520*/  LDL.LU R137, [R1+0x54] ;  /* 0x0000540001897983 */ /* 0x0003640000300800 */
[C---:B------:R-:W-:Y:S02]  /*7530*/  HMMA.16816.F32 R36, R4.reuse, R38, R156 ;  /* 0x000000260424723c */ /* 0x040fe4000000189c */
[----:B------:R1:W5:Y:S06]  /*7540*/  LDL.LU R136, [R1+0x50] ;  /* 0x0000500001887983 */ /* 0x00036c0000300800 */
[C---:B------:R-:W-:Y:S08]  /*7550*/  HMMA.16816.F32 R156, R4.reuse, R20, R240 ;  /* 0x00000014049c723c */ /* 0x040ff000000018f0 */
[C---:B------:R-:W-:Y:S01]  /*7560*/  HMMA.16816.F32 R104, R4.reuse, R22, R200 ;  /* 0x000000160468723c */ /* 0x040fe200000018c8 */
[----:B------:R-:W4:Y:S07]  /*7570*/  LDSM.16.MT88.4 R20, [R206+0x15000] ;  /* 0x01500000ce14783b */ /* 0x000f2e0000004200 */
        /* <DEDUP_REMOVED lines=9> */
[C---:B---3--:R-:W-:Y:S08]  /*7610*/  HMMA.16816.F32 R120, R4.reuse, R32, R120 ;  /* 0x000000200478723c */ /* 0x048ff00000001878 */
[C---:B------:R-:W-:Y:S01]  /*7620*/  HMMA.16816.F32 R124, R4.reuse, R34, R244 ;  /* 0x00000022047c723c */ /* 0x040fe200000018f4 */
[----:B------:R-:W3:Y:S07]  /*7630*/  LDSM.16.MT88.4 R32, [R205+0x17000] ;  /* 0x01700000cd20783b */ /* 0x000eee0000004200 */
[C---:B------:R-:W-:Y:S07]  /*7640*/  HMMA.16816.F32 R236, R4.reuse, R40, R232 ;  /* 0x0000002804ec723c */ /* 0x040fee00000018e8 */
[----:B------:R-:W-:Y:S01]  /*7650*/  IMAD.MOV.U32 R41, RZ, RZ, R182 ;  /* 0x000000ffff297224 */ /* 0x000fe200078e00b6 */
[C---:B------:R-:W-:Y:S07]  /*7660*/  HMMA.16816.F32 R244, R4.reuse, R42, R192 ;  /* 0x0000002a04f4723c */ /* 0x040fee00000018c0 */
[----:B------:R-:W-:Y:S01]  /*7670*/  IMAD.MOV.U32 R43, RZ, RZ, R179 ;  /* 0x000000ffff2b7224 */ /* 0x000fe200078e00b3 */
[C---:B------:R-:W-:Y:S07]  /*7680*/  HMMA.16816.F32 R232, R4.reuse, R24, R144 ;  /* 0x0000001804e8723c */ /* 0x040fee0000001890 */
[----:B------:R-:W-:Y:S01]  /*7690*/  MOV R146, R176 ;  /* 0x000000b000927202 */ /* 0x000fe20000000f00 */
[----:B------:R-:W-:Y:S01]  /*76a0*/  HMMA.16816.F32 R196, R4, R26, R128 ;  /* 0x0000001a04c4723c */ /* 0x000fe20000001880 */
[----:B------:R-:W-:Y:S01]  /*76b0*/  IMAD.MOV.U32 R145, RZ, RZ, R177 ;  /* 0x000000ffff917224 */ /* 0x000fe200078e00b1 */
[----:B------:R-:W-:Y:S01]  /*76c0*/  MOV R24, R178 ;  /* 0x000000b200187202 */ /* 0x000fe20000000f00 */
[----:B------:R-:W-:Y:S01]  /*76d0*/  IMAD.MOV.U32 R25, RZ, RZ, R180 ;  /* 0x000000ffff197224 */ /* 0x000fe200078e00b4 */
[----:B------:R-:W-:-:S03]  /*76e0*/  MOV R144, R181 ;  /* 0x000000b500907202 */ /* 0x000fc60000000f00 */
[----:B------:R-:W-:Y:S01]  /*76f0*/  MOV R131, R183 ;  /* 0x000000b700837202 */ /* 0x000fe20000000f00 */
        /* <DEDUP_REMOVED lines=8> */
[----:B------:R-:W2:Y:S01]  /*7780*/  LDSM.16.MT88.4 R12, [R207+0x17000] ;  /* 0x01700000cf0c783b */ /* 0x000ea20000004200 */
[----:B------:R-:W-:Y:S01]  /*7790*/  MOV R40, R0 ;  /* 0x0000000000287202 */ /* 0x000fe20000000f00 */
[----:B------:R-:W-:Y:S01]  /*77a0*/  FFMA.FTZ R0, R252, c[0x0][0x23c], -R8 ;  /* 0x00008f00fc007a23 */ /* 0x000fe20000010808 */
[----:B------:R-:W-:-:S04]  /*77b0*/  MOV R42, R174 ;  /* 0x000000ae002a7202 */ /* 0x000fc80000000f00 */
[----:B------:R-:W-:Y:S01]  /*77c0*/  HMMA.16816.F32 R184, R4, R18, R80 ;  /* 0x0000001204b8723c */ /* 0x000fe20000001850 */
[----:B------:R1:W-:Y:S01]  /*77d0*/  MUFU.EX2 R83, R0 ;  /* 0x0000000000537308 */ /* 0x0003e20000000800 */
[----:B------:R-:W-:-:S06]  /*77e0*/  IMAD.MOV.U32 R171, RZ, RZ, R175 ;  /* 0x000000ffffab7224 */ /* 0x000fcc00078e00af */
[----:B---3--:R-:W-:Y:S01]  /*77f0*/  HMMA.16816.F32 R172, R4, R32, R56 ;  /* 0x0000002004ac723c */ /* 0x008fe20000001838 */
[----:B-1----:R-:W-:-:S04]  /*7800*/  FFMA.FTZ R0, R131, c[0x0][0x23c], -R8 ;  /* 0x00008f0083007a23 */ /* 0x002fc80000010808 */
[----:B------:R1:W3:Y:S01]  /*7810*/  MUFU.EX2 R56, R0 ;  /* 0x0000000000387308 */ /* 0x0002e20000000800 */
[----:B------:R-:W-:Y:S01]  /*7820*/  IMAD.MOV.U32 R147, RZ, RZ, R191 ;  /* 0x000000ffff937224 */ /* 0x000fe200078e00bf */
[----:B------:R-:W-:Y:S01]  /*7830*/  MOV R170, R188 ;  /* 0x000000bc00aa7202 */ /* 0x000fe20000000f00 */
[----:B------:R-:W-:Y:S02]  /*7840*/  IMAD.MOV.U32 R169, RZ, RZ, R189 ;  /* 0x000000ffffa97224 */ /* 0x000fe400078e00bd */
[----:B-1----:R-:W-:-:S04]  /*7850*/  FFMA.FTZ R0, R24, c[0x0][0x23c], -R8 ;  /* 0x00008f0018007a23 */ /* 0x002fc80000010808 */
[----:B------:R1:W-:Y:S01]  /*7860*/  MUFU.EX2 R252, R0 ;  /* 0x0000000000fc7308 */ /* 0x0003e20000000800 */
[----:B------:R-:W-:Y:S01]  /*7870*/  MOV R168, R190 ;  /* 0x000000be00a87202 */ /* 0x000fe20000000f00 */
[----:B------:R-:W-:Y:S01]  /*7880*/  IMAD.MOV.U32 R97, RZ, RZ, R11 ;  /* 0x000000ffff617224 */ /* 0x000fe200078e000b */
[----:B------:R-:W-:Y:S01]  /*7890*/  MOV R96, R138 ;  /* 0x0000008a00607202 */ /* 0x000fe20000000f00 */
[----:B------:R-:W-:Y:S01]  /*78a0*/  IMAD.MOV.U32 R99, RZ, RZ, R9 ;  /* 0x000000ffff637224 */ /* 0x000fe200078e0009 */
[----:B------:R-:W-:Y:S01]  /*78b0*/  MOV R98, R10 ;  /* 0x0000000a00627202 */ /* 0x000fe20000000f00 */
[----:B------:R-:W-:Y:S01]  /*78c0*/  HMMA.16816.F32 R188, R4, R16, R76 ;  /* 0x0000001004bc723c */ /* 0x000fe2000000184c */
[----:B-1----:R-:W-:Y:S02]  /*78d0*/  FFMA.FTZ R0, R155, c[0x0][0x23c], -R8 ;  /* 0x00008f009b007a23 */ /* 0x002fe40000010808 */
[----:B------:R-:W-:Y:S01]  /*78e0*/  IMAD.MOV.U32 R155, RZ, RZ, R135 ;  /* 0x000000ffff9b7224 */ /* 0x000fe200078e0087 */
[----:B------:R-:W-:-:S02]  /*78f0*/  MOV R135, R139 ;  /* 0x0000008b00877202 */ /* 0x000fc40000000f00 */
[----:B------:R1:W-:Y:S02]  /*7900*/  MUFU.EX2 R139, R0 ;  /* 0x00000000008b7308 */ /* 0x0003e40000000800 */
[----:B----4-:R-:W-:Y:S01]  /*7910*/  HMMA.16816.F32 R8, R4, R20, R44 ;  /* 0x000000140408723c */ /* 0x010fe2000000182c */
[----:B------:R-:W-:Y:S01]  /*7920*/  MOV R79, R147 ;  /* 0x00000093004f7202 */ /* 0x000fe20000000f00 */
[----:B------:R-:W-:Y:S01]  /*7930*/  IMAD.MOV.U32 R67, RZ, RZ, R41 ;  /* 0x000000ffff437224 */ /* 0x000fe200078e0029 */
[----:B------:R-:W-:Y:S01]  /*7940*/  MOV R88, R169 ;  /* 0x000000a900587202 */ /* 0x000fe20000000f00 */
[----:B------:R-:W-:Y:S01]  /*7950*/  IMAD.MOV.U32 R89, RZ, RZ, R170 ;  /* 0x000000ffff597224 */ /* 0x000fe200078e00aa */
[----:B------:R-:W-:-:S03]  /*7960*/  MOV R80, R135 ;  /* 0x0000008700507202 */ /* 0x000fc60000000f00 */
[----:B------:R-:W-:Y:S01]  /*7970*/  HMMA.16816.F32 R16, R4, R28, R52 ;  /* 0x0000001c0410723c */ /* 0x000fe20000001834 */
[----:B-1----:R-:W-:-:S07]  /*7980*/  FFMA.FTZ R0, R25, c[0x0][0x23c], -R2 ;  /* 0x00008f0019007a23 */ /* 0x002fce0000010802 */
[C---:B------:R-:W-:Y:S01]  /*7990*/  HMMA.16816.F32 R24, R4.reuse, R22, R72 ;  /* 0x000000160418723c */ /* 0x040fe20000001848 */
[----:B------:R-:W-:Y:S01]  /*79a0*/  MOV R90, R171 ;  /* 0x000000ab005a7202 */ /* 0x000fe20000000f00 */
[----:B------:R1:W-:Y:S01]  /*79b0*/  MUFU.EX2 R138, R0 ;  /* 0x00000000008a7308 */ /* 0x0003e20000000800 */
[----:B------:R-:W-:Y:S01]  /*79c0*/  IMAD.MOV.U32 R91, RZ, RZ, R42 ;  /* 0x000000ffff5b7224 */ /* 0x000fe200078e002a */
[----:B------:R-:W-:Y:S04]  /*79d0*/  LDSM.16.MT88.4 R72, [R205+0x15800] ;  /* 0x01580000cd48783b */ /* 0x000fe80000004200 */
[C---:B--2---:R-:W-:Y:S08]  /*79e0*/  HMMA.16816.F32 R20, R4.reuse, R12, R92 ;  /* 0x0000000c0414723c */ /* 0x044ff0000000185c */
[----:B------:R-:W-:Y:S01]  /*79f0*/  HMMA.16816.F32 R32, R4, R34, R60 ;  /* 0x000000220420723c */ /* 0x000fe2000000183c */
[----:B-1----:R-:W-:-:S07]  /*7a00*/  FFMA.FTZ R0, R43, c[0x0][0x23c], -R2 ;  /* 0x00008f002b007a23 */ /* 0x002fce0000010802 */
[C---:B------:R-:W-:Y:S01]  /*7a10*/  HMMA.16816.F32 R28, R4.reuse, R30, R48 ;  /* 0x0000001e041c723c */ /* 0x040fe20000001830 */
[----:B------:R1:W2:Y:S01]  /*7a20*/  MUFU.EX2 R135, R0 ;  /* 0x0000000000877308 */ /* 0x0002a20000000800 */
[----:B------:R-:W-:Y:S06]  /*7a30*/  LDSM.16.MT88.4 R48, [R206+0x13800] ;  /* 0x01380000ce30783b */ /* 0x000fec0000004200 */
[----:B------:R-:W-:Y:S07]  /*7a40*/  HMMA.16816.F32 R12, R4, R14, R84 ;  /* 0x0000000e040c723c */ /* 0x000fee0000001854 */
[----:B---3--:R-:W-:-:S02]  /*7a50*/  IMAD.MOV.U32 R4, RZ, RZ, R56 ;  /* 0x000000ffff047224 */ /* 0x008fc400078e0038 */
[----:B------:R-:W3:Y:S01]  /*7a60*/  LDSM.16.MT88.4 R56, [R208+0x13800] ;  /* 0x01380000d038783b */ /* 0x000ee20000004200 */
[--C-:B-1----:R-:W-:Y:S02]  /*7a70*/  FFMA.FTZ R0, R79, c[0x0][0x23c], -R2.reuse ;  /* 0x00008f004f007a23 */ /* 0x102fe40000010802 */
[----:B------:R-:W-:Y:S02]  /*7a80*/  FFMA.FTZ R2, R67, c[0x0][0x23c], -R2 ;  /* 0x00008f0043027a23 */ /* 0x000fe40000010802 */
        /* <DEDUP_REMOVED lines=9> */
[----:B------:R-:W-:-:S02]  /*7b20*/  IMAD.MOV.U32 R130, RZ, RZ, R144 ;  /* 0x000000ffff827224 */ /* 0x000fc400078e0090 */
[----:B------:R-:W-:Y:S01]  /*7b30*/  IMAD.MOV.U32 R97, RZ, RZ, R98 ;  /* 0x000000ffff617224 */ /* 0x000fe200078e0062 */
[----:B------:R-:W1:Y:S01]  /*7b40*/  LDSM.16.MT88.4 R144, [R205+0x11800] ;  /* 0x01180000cd90783b */ /* 0x000e620000004200 */
[----:B------:R-:W-:Y:S01]  /*7b50*/  MOV R98, R99 ;  /* 0x0000006300627202 */ /* 0x000fe20000000f00 */
[----:B------:R-:W-:Y:S01]  /*7b60*/  IMAD.MOV.U32 R99, RZ, RZ, R128 ;  /* 0x000000ffff637224 */ /* 0x000fe200078e0080 */
[----:B------:R-:W-:Y:S02]  /*7b70*/  MOV R82, R40 ;  /* 0x0000002800527202 */ /* 0x000fe40000000f00 */
[----:B------:R-:W4:Y:S01]  /*7b80*/  LDSM.16.MT88.4 R40, [R205+0x13800] ;  /* 0x01380000cd28783b */ /* 0x000f220000004200 */
[----:B------:R-:W-:Y:S01]  /*7b90*/  MOV R128, R129 ;  /* 0x0000008100807202 */ /* 0x000fe20000000f00 */
[----:B------:R-:W-:Y:S01]  /*7ba0*/  IMAD.MOV.U32 R129, RZ, RZ, R130 ;  /* 0x000000ffff817224 */ /* 0x000fe200078e0082 */
[----:B------:R-:W-:Y:S02]  /*7bb0*/  MOV R130, R134 ;  /* 0x0000008600827202 */ /* 0x000fe40000000f00 */
[----:B------:R-:W-:Y:S01]  /*7bc0*/  MOV R92, R3 ;  /* 0x00000003005c7202 */ /* 0x000fe20000000f00 */
[----:B------:R2:W-:Y:S08]  /*7bd0*/  MUFU.EX2 R134, R0 ;  /* 0x0000000000867308 */ /* 0x0005f00000000800 */
[----:B------:R3:W1:Y:S01]  /*7be0*/  MUFU.EX2 R3, R2 ;  /* 0x0000000200037308 */ /* 0x0006620000000800 */
[----:B------:R-:W-:Y:S01]  /*7bf0*/  IMAD.MOV.U32 R131, RZ, RZ, R168 ;  /* 0x000000ffff837224 */ /* 0x000fe200078e00a8 */
[----:B------:R-:W-:Y:S01]  /*7c00*/  MOV R5, R83 ;  /* 0x0000005300057202 */ /* 0x000fe20000000f00 */
[----:B------:R-:W-:Y:S01]  /*7c10*/  IMAD.MOV.U32 R61, RZ, RZ, R129 ;  /* 0x000000ffff3d7224 */ /* 0x000fe200078e0081 */
[----:B------:R-:W-:-:S02]  /*7c20*/  MOV R60, R130 ;  /* 0x00000082003c7202 */ /* 0x000fc40000000f00 */
[----:B------:R-:W-:Y:S02]  /*7c30*/  MOV R63, R96 ;  /* 0x00000060003f7202 */ /* 0x000fe40000000f00 */
[----:B------:R-:W-:Y:S01]  /*7c40*/  MOV R62, R98 ;  /* 0x00000062003e7202 */ /* 0x000fe20000000f00 */
[----:B--2---:R-:W-:Y:S01]  /*7c50*/  IMAD.MOV.U32 R0, RZ, RZ, R131 ;  /* 0x000000ffff007224 */ /* 0x004fe200078e0083 */
[----:B------:R-:W-:Y:S01]  /*7c60*/  F2FP.PACK_AB R129, R135, R138 ;  /* 0x0000008a8781723e */ /* 0x000fe200000000ff */
[----:B------:R-:W-:Y:S01]  /*7c70*/  IMAD.MOV.U32 R71, RZ, RZ, R163 ;  /* 0x000000ffff477224 */ /* 0x000fe200078e00a3 */
[----:B------:R-:W-:Y:S01]  /*7c80*/  F2FP.PACK_AB R130, R139, R252 ;  /* 0x000000fc8b82723e */ /* 0x000fe200000000ff */
[----:B------:R-:W-:Y:S01]  /*7c90*/  IMAD.MOV.U32 R69, RZ, RZ, R153 ;  /* 0x000000ffff457224 */ /* 0x000fe200078e0099 */
[----:B------:R-:W-:Y:S01]  /*7ca0*/  MOV R70, R152 ;  /* 0x0000009800467202 */ /* 0x000fe20000000f00 */
[----:B------:R-:W-:Y:S01]  /*7cb0*/  IMAD.MOV.U32 R87, RZ, RZ, R79 ;  /* 0x000000ffff577224 */ /* 0x000fe200078e004f */
[----:B---3--:R-:W-:-:S02]  /*7cc0*/  MOV R2, R128 ;  /* 0x0000008000027202 */ /* 0x008fc40000000f00 */
[----:B------:R-:W-:Y:S01]  /*7cd0*/  MOV R68, R154 ;  /* 0x0000009a00447202 */ /* 0x000fe20000000f00 */
[----:B------:R-:W-:Y:S01]  /*7ce0*/  IMAD.MOV.U32 R77, RZ, RZ, R161 ;  /* 0x000000ffff4d7224 */ /* 0x000fe200078e00a1 */
[----:B------:R-:W-:Y:S02]  /*7cf0*/  F2FP.PACK_AB R128, R4, R5 ;  /* 0x000000050480723e */ /* 0x000fe400000000ff */
[----:B------:R-:W-:Y:S02]  /*7d00*/  MOV R78, R160 ;  /* 0x000000a0004e7202 */ /* 0x000fe40000000f00 */
[----:B------:R-:W-:Y:S01]  /*7d10*/  MOV R76, R162 ;  /* 0x000000a2004c7202 */ /* 0x000fe20000000f00 */
[----:B------:R-:W-:Y:S01]  /*7d20*/  IMAD.MOV.U32 R85, RZ, RZ, R89 ;  /* 0x000000ffff557224 */ /* 0x000fe200078e0059 */
[----:B-1----:R-:W-:Y:S01]  /*7d30*/  F2FP.PACK_AB R131, R3, R134 ;  /* 0x000000860383723e */ /* 0x002fe200000000ff */
[----:B------:R-:W-:Y:S01]  /*7d40*/  IMAD.MOV.U32 R79, RZ, RZ, R97 ;  /* 0x000000ffff4f7224 */ /* 0x000fe200078e0061 */
[----:B------:R-:W1:Y:S01]  /*7d50*/  LDSM.16.MT88.4 R160, [R208+0x11800] ;  /* 0x01180000d0a0783b */ /* 0x000e620000004200 */
[----:B------:R-:W-:-:S02]  /*7d60*/  MOV R84, R90 ;  /* 0x0000005a00547202 */ /* 0x000fc40000000f00 */
[----:B------:R-:W-:Y:S01]  /*7d70*/  MOV R86, R88 ;  /* 0x0000005800567202 */ /* 0x000fe20000000f00 */
[----:B------:R-:W-:Y:S01]  /*7d80*/  IMAD.MOV.U32 R93, RZ, RZ, R82 ;  /* 0x000000ffff5d7224 */ /* 0x000fe200078e0052 */
[C---:B------:R-:W-:Y:S01]  /*7d90*/  HMMA.16816.F32 R52, R128.reuse, R56, R236 ;  /* 0x000000388034723c */ /* 0x040fe200000018ec */
[----:B------:R-:W-:Y:S01]  /*7da0*/  IMAD.MOV.U32 R81, RZ, RZ, R155 ;  /* 0x000000ffff517224 */ /* 0x000fe200078e009b */
[----:B------:R-:W-:Y:S05]  /*7db0*/  LDSM.16.MT88.4 R168, [R207+0x11800] ;  /* 0x01180000cfa8783b */ /* 0x000fea0000004200 */
[----:B------:R-:W-:Y:S01]  /*7dc0*/  MOV R236, R2 ;  /* 0x0000000200ec7202 */ /* 0x000fe20000000f00 */
[----:B------:R-:W-:Y:S01]  /*7dd0*/  HMMA.16816.F32 R56, R128, R58, R244 ;  /* 0x0000003a8038723c */ /* 0x000fe200000018f4 */
[----:B------:R-:W-:-:S07]  /*7de0*/  IMAD.MOV.U32 R2, RZ, RZ, R63 ;  /* 0x000000ffff027224 */ /* 0x000fce00078e003f */
[C---:B------:R-:W-:Y:S01]  /*7df0*/  HMMA.16816.F32 R44, R128.reuse, R48, R120 ;  /* 0x00000030802c723c */ /* 0x040fe20000001878 */
[----:B------:R-:W-:Y:S01]  /*7e00*/  MOV R247, R0 ;  /* 0x0000000000f77202 */ /* 0x000fe20000000f00 */
[----:B------:R-:W-:Y:S01]  /*7e10*/  IMAD.MOV.U32 R246, RZ, RZ, R60 ;  /* 0x000000fffff67224 */ /* 0x000fe200078e003c */
[----:B------:R-:W-:Y:S01]  /*7e20*/  MOV R245, R61 ;  /* 0x0000003d00f57202 */ /* 0x000fe20000000f00 */
[----:B------:R-:W-:Y:S01]  /*7e30*/  IMAD.MOV.U32 R7, RZ, RZ, R91 ;  /* 0x000000ffff077224 */ /* 0x000fe200078e005b */
[----:B------:R-:W-:Y:S01]  /*7e40*/  MOV R0, R62 ;  /* 0x0000003e00007202 */ /* 0x000fe20000000f00 */
[----:B------:R-:W-:Y:S02]  /*7e50*/  IMAD.MOV.U32 R6, RZ, RZ, R99 ;  /* 0x000000ffff067224 */ /* 0x000fe400078e0063 */
[----:B------:R-:W-:Y:S01]  /*7e60*/  HMMA.16816.F32 R140, R128, R144, R140 ;  /* 0x00000090808c723c */ /* 0x000fe2000000188c */
[----:B------:R-:W-:Y:S01]  /*7e70*/  IMAD.MOV.U32 R95, RZ, RZ, R80 ;  /* 0x000000ffff5f7224 */ /* 0x000fe200078e0050 */
[----:B------:R-:W-:Y:S01]  /*7e80*/  MOV R94, R81 ;  /* 0x00000051005e7202 */ /* 0x000fe20000000f00 */
[----:B------:R-:W-:Y:S01]  /*7e90*/  LDSM.16.MT88.4 R152, [R206+0x11800] ;  /* 0x01180000ce98783b */ /* 0x000fe20000004200 */
[----:B------:R-:W-:-:S02]  /*7ea0*/  MOV R239, R4 ;  /* 0x0000000400ef7202 */ /* 0x000fc40000000f00 */
[----:B------:R-:W-:Y:S01]  /*7eb0*/  MOV R238, R5 ;  /* 0x0000000500ee7202 */ /* 0x000fe20000000f00 */
[----:B------:R-:W-:Y:S01]  /*7ec0*/  LDSM.16.MT88.4 R88, [R208+0x15800] ;  /* 0x01580000d058783b */ /* 0x000fe20000004200 */
[C---:B------:R-:W-:Y:S08]  /*7ed0*/  HMMA.16816.F32 R60, R128.reuse, R64, R248 ;  /* 0x00000040803c723c */ /* 0x040ff000000018f8 */
[C---:B------:R-:W-:Y:S01]  /*7ee0*/  HMMA.16816.F32 R48, R128.reuse, R50, R124 ;  /* 0x000000328030723c */ /* 0x040fe2000000187c */
[----:B------:R-:W-:Y:S01]  /*7ef0*/  IMAD.MOV.U32 R237, RZ, RZ, R6 ;  /* 0x000000ffffed7224 */ /* 0x000fe200078e0006 */
[----:B------:R-:W-:Y:S04]  /*7f00*/  LDSM.16.MT88.4 R80, [R206+0x15800] ;  /* 0x01580000ce50783b */ /* 0x000fe80000004200 */
[----:B------:R-:W-:Y:S01]  /*7f10*/  LDSM.16.MT88.4 R96, [R207+0x15800] ;  /* 0x01580000cf60783b */ /* 0x000fe20000004200 */
[----:B------:R-:W-:Y:S01]  /*7f20*/  MOV R126, R68 ;  /* 0x00000044007e7202 */ /* 0x000fe20000000f00 */
[----:B------:R-:W-:Y:S01]  /*7f30*/  HMMA.16816.F32 R64, R128, R66, R240 ;  /* 0x000000428040723c */ /* 0x000fe200000018f0 */
[----:B------:R-:W-:Y:S01]  /*7f40*/  MOV R124, R69 ;  /* 0x00000045007c7202 */ /* 0x000fe20000000f00 */
[----:B------:R-:W-:Y:S01]  /*7f50*/  IMAD.MOV.U32 R125, RZ, RZ, R70 ;  /* 0x000000ffff7d7224 */ /* 0x000fe200078e0046 */
[----:B------:R-:W-:Y:S04]  /*7f60*/  LDSM.16.MT88.4 R120, [R208+0x17800] ;  /* 0x01780000d078783b */ /* 0x000fe80000004200 */
[----:B------:R-:W-:-:S02]  /*7f70*/  MOV R240, R71 ;  /* 0x0000004700f07202 */ /* 0x000fc40000000f00 */
[----:B------:R-:W-:Y:S01]  /*7f80*/  HMMA.16816.F32 R68, R128, R72, R232 ;  /* 0x000000488044723c */ /* 0x000fe200000018e8 */
[----:B------:R-:W-:Y:S01]  /*7f90*/  MOV R241, R76 ;  /* 0x0000004c00f17202 */ /* 0x000fe20000000f00 */
[----:B------:R-:W-:-:S05]  /*7fa0*/  IMAD.MOV.U32 R242, RZ, RZ, R77 ;  /* 0x000000fffff27224 */ /* 0x000fca00078e004d */
[----:B------:R-:W-:Y:S01]  /*7fb0*/  MOV R235, R79 ;  /* 0x0000004f00eb7202 */ /* 0x000fe20000000f00 */
[----:B------:R-:W-:Y:S01]  /*7fc0*/  FADD.FTZ R0, R0, R240 ;  /* 0x000000f000007221 */ /* 0x000fe20000010000 */
[----:B------:R-:W-:Y:S03]  /*7fd0*/  HMMA.16816.F32 R144, R128, R146, R36 ;  /* 0x000000928090723c */ /* 0x000fe60000001824 */
[----:B------:R-:W-:Y:S02]  /*7fe0*/  FADD.FTZ R2, R2, R235 ;  /* 0x000000eb02027221 */ /* 0x000fe40000010000 */
[----:B------:R-:W-:-:S03]  /*7ff0*/  FADD.FTZ R0, R242, R0 ;  /* 0x00000000f2007221 */ /* 0x000fc60000010000 */
[C---:B----4-:R-:W-:Y:S01]  /*8000*/  HMMA.16816.F32 R36, R128.reuse, R40, R112 ;  /* 0x000000288024723c */ /* 0x050fe20000001870 */
[----:B------:R-:W-:Y:S01]  /*8010*/  FADD.FTZ R2, R241, R2 ;  /* 0x00000002f1027221 */ /* 0x000fe20000010000 */
[----:B------:R-:W-:Y:S01]  /*8020*/  MOV R248, R93 ;  /* 0x0000005d00f87202 */ /* 0x000fe20000000f00 */
[----:B------:R-:W-:Y:S01]  /*8030*/  IMAD.MOV.U32 R250, RZ, RZ, R95 ;  /* 0x000000fffffa7224 */ /* 0x000fe200078e005f */
[----:B------:R-:W-:Y:S02]  /*8040*/  MOV R243, R78 ;  /* 0x0000004e00f37202 */ /* 0x000fe40000000f00 */
[----:B------:R-:W-:Y:S02]  /*8050*/  MOV R251, R7 ;  /* 0x0000000700fb7202 */ /* 0x000fe40000000f00 */
[----:B------:R-:W-:Y:S01]  /*8060*/  MOV R249, R94 ;  /* 0x0000005e00f97202 */ /* 0x000fe20000000f00 */
[----:B------:R-:W-:Y:S01]  /*8070*/  HMMA.16816.F32 R40, R128, R42, R116 ;  /* 0x0000002a8028723c */ /* 0x000fe20000001874 */
[----:B------:R-:W2:Y:S01]  /*8080*/  LDSM.16.MT88.4 R4, [R207+0x17800] ;  /* 0x01780000cf04783b */ /* 0x000ea20000004200 */
[----:B------:R-:W-:-:S03]  /*8090*/  IMAD.MOV.U32 R127, RZ, RZ, R92 ;  /* 0x000000ffff7f7224 */ /* 0x000fc600078e005c */
[----:B------:R-:W-:Y:S02]  /*80a0*/  LDSM.16.MT88.4 R112, [R206+0x17800] ;  /* 0x01780000ce70783b */ /* 0x000fe40000004200 */
[----:B------:R-:W-:Y:S01]  /*80b0*/  MOV R116, R84 ;  /* 0x0000005400747202 */ /* 0x000fe20000000f00 */
[----:B------:R-:W-:Y:S01]  /*80c0*/  IMAD.MOV.U32 R117, RZ, RZ, R85 ;  /* 0x000000ffff757224 */ /* 0x000fe200078e0055 */
[----:B------:R-:W-:Y:S02]  /*80d0*/  MOV R119, R87 ;  /* 0x0000005700777202 */ /* 0x000fe40000000f00 */
        /* <DEDUP_REMOVED lines=18> */
[----:B------:R-:W-:Y:S01]  /*8200*/  HMMA.16816.F32 R160, R128, R162, R104 ;  /* 0x000000a280a0723c */ /* 0x000fe20000001868 */
[----:B------:R-:W1:Y:S01]  /*8210*/  LDSM.16.MT88.4 R104, [R205+0x17800] ;  /* 0x01780000cd68783b */ /* 0x000e620000004200 */
        /* <DEDUP_REMOVED lines=8> */
[----:B--2---:R-:W-:Y:S01]  /*82a0*/  HMMA.16816.F32 R124, R128, R4, R20 ;  /* 0x00000004807c723c */ /* 0x004fe20000001814 */
[----:B------:R-:W-:-:S06]  /*82b0*/  FADD.FTZ R0, R3, R0 ;  /* 0x0000000003007221 */ /* 0x000fcc0000010000 */
[----:B------:R-:W-:Y:S01]  /*82c0*/  FADD.FTZ R4, R139, R2 ;  /* 0x000000028b047221 */ /* 0x000fe20000010000 */
[----:B------:R2:W-:Y:S04]  /*82d0*/  STL [R1+0x10], R0 ;  /* 0x0000100001007387 */ /* 0x0005e80000100800 */
[----:B------:R2:W-:Y:S01]  /*82e0*/  STL [R1+0xc], R4 ;  /* 0x00000c0401007387 */ /* 0x0005e20000100800 */
        /* <DEDUP_REMOVED lines=19> */
[----:B--2---:R-:W2:Y:S04]  /*8420*/  LDL.LU R239, [R1+0x4c] ;  /* 0x00004c0001ef7983 */ /* 0x004ea80000300800 */
[----:B------:R-:W1:Y:S01]  /*8430*/  S2R R238, SR_TID.X ;  /* 0x0000000000ee7919 */ /* 0x000e620000002100 */
[----:B------:R-:W-:Y:S01]  /*8440*/  IMAD.U32 R4, RZ, RZ, UR8 ;  /* 0x00000008ff047e24 */ /* 0x000fe2000f8e00ff */
[----:B------:R-:W-:-:S02]  /*8450*/  ULDC.64 UR6, c[0x0][0x1a0] ;  /* 0x0000680000067ab9 */ /* 0x000fc40000000a00 */
[----:B------:R-:W3:Y:S01]  /*8460*/  LDL.64 R236, [R1+0x18] ;  /* 0x0000180001ec7983 */ /* 0x000ee20000100a00 */
[----:B------:R-:W-:Y:S01]  /*8470*/  IMAD.U32 R0, RZ, RZ, UR8 ;  /* 0x00000008ff007e24 */ /* 0x000fe2000f8e00ff */
[----:B------:R-:W-:Y:S01]  /*8480*/  UIADD3 UR8, UR15, 0x3f, URZ ;  /* 0x0000003f0f087890 */ /* 0x000fe2000fffe03f */
[----:B------:R-:W-:Y:S02]  /*8490*/  IMAD.U32 R7, RZ, RZ, UR10 ;  /* 0x0000000aff077e24 */ /* 0x000fe4000f8e00ff */
[----:B------:R-:W-:Y:S01]  /*84a0*/  IMAD.U32 R6, RZ, RZ, UR21 ;  /* 0x00000015ff067e24 */ /* 0x000fe2000f8e00ff */
[----:B------:R-:W-:Y:S01]  /*84b0*/  USHF.R.S32.HI UR9, URZ, 0x1f, UR8 ;  /* 0x0000001f3f097899 */ /* 0x000fe20008011408 */
[----:B-----5:R-:W-:Y:S01]  /*84c0*/  SHF.R.S32.HI R245, RZ, 0x1f, R136 ;  /* 0x0000001ffff57819 */ /* 0x020fe20000011488 */
[----:B------:R-:W-:Y:S01]  /*84d0*/  IMAD.MOV.U32 R135, RZ, RZ, R132 ;  /* 0x000000ffff877224 */ /* 0x000fe200078e0084 */
[----:B------:R-:W-:Y:S01]  /*84e0*/  IADD3 R250, P2, R136, 0x10, RZ ;  /* 0x0000001088fa7810 */ /* 0x000fe20007f5e0ff */
[----:B------:R-:W-:Y:S01]  /*84f0*/  ULEA.HI UR9, UR9, UR8, URZ, 0x6 ;  /* 0x0000000809097291 */ /* 0x000fe2000f8f303f */
[----:B------:R-:W-:Y:S01]  /*8500*/  IMAD.MOV.U32 R134, RZ, RZ, R133 ;  /* 0x000000ffff867224 */ /* 0x000fe200078e0085 */
[----:B------:R-:W-:-:S02]  /*8510*/  USHF.L.U64.HI UR5, UR6, 0x4, UR7 ;  /* 0x0000000406057899 */ /* 0x000fc40008010207 */
[----:B------:R-:W-:Y:S01]  /*8520*/  UMOV UR20, URZ ;  /* 0x0000003f00147c82 */ /* 0x000fe20008000000 */
[----:B-1----:R-:W-:Y:S01]  /*8530*/  LOP3.LUT R8, R238, 0x3, RZ, 0xc0, !PT ;  /* 0x00000003ee087812 */ /* 0x002fe200078ec0ff */
[----:B---3--:R-:W-:Y:S01]  /*8540*/  IMAD.MOV.U32 R246, RZ, RZ, R236 ;  /* 0x000000fffff67224 */ /* 0x008fe200078e00ec */
[----:B------:R-:W-:-:S03]  /*8550*/  USHF.L.U32 UR10, UR6, 0x4, URZ ;  /* 0x00000004060a7899 */ /* 0x000fc6000800063f */
[----:B--2---:R-:W-:Y:S01]  /*8560*/  IMAD R8, R8, -0x2, R239 ;  /* 0xfffffffe08087824 */ /* 0x004fe200078e02ef */
[----:B------:R-:W-:Y:S01]  /*8570*/  ULEA.HI.SX32 UR14, UR9, 0xfffffffd, 0x1a ;  /* 0xfffffffd090e7891 */ /* 0x000fe2000f8fd23f */
[--C-:B------:R-:W-:Y:S01]  /*8580*/  IMAD.MOV.U32 R2, RZ, RZ, R246.reuse ;  /* 0x000000ffff027224 */ /* 0x100fe200078e00f6 */
[----:B------:R-:W-:Y:S01]  /*8590*/  SHF.R.S32.HI R3, RZ, 0x1f, R246 ;  /* 0x0000001fff037819 */ /* 0x000fe200000114f6 */
[----:B------:R-:W-:-:S04]  /*85a0*/  IMAD.MOV.U32 R247, RZ, RZ, R237 ;  /* 0x000000fffff77224 */ /* 0x000fc800078e00ed */
[----:B------:R-:W-:-:S04]  /*85b0*/  IMAD.WIDE.U32 R4, R4, c[0x0][0x1b0], R2 ;  /* 0x00006c0004047a25 */ /* 0x000fc800078e0002 */
[----:B------:R-:W-:Y:S01]  /*85c0*/  IMAD.WIDE.U32 R2, R0, c[0x0][0x1b8], R2 ;  /* 0x00006e0000027a25 */ /* 0x000fe200078e0002 */
[----:B------:R-:W-:Y:S01]  /*85d0*/  IADD3 R0, P1, R4, UR12, RZ ;  /* 0x0000000c04007c10 */ /* 0x000fe2000ff3e0ff */
[----:B------:R-:W-:-:S03]  /*85e0*/  ULEA.HI.SX32 UR12, UR9, 0xfffffffe, 0x1a ;  /* 0xfffffffe090c7891 */ /* 0x000fc6000f8fd23f */
[----:B------:R-:W-:Y:S01]  /*85f0*/  IADD3 R252, P0, R2, UR24, RZ ;  /* 0x0000001802fc7c10 */ /* 0x000fe2000ff1e0ff */
[----:B------:R-:W-:Y:S01]  /*8600*/  IMAD.U32 R2, RZ, RZ, UR15 ;  /* 0x0000000fff027e24 */ /* 0x000fe2000f8e00ff */
[----:B------:R-:W-:Y:S02]  /*8610*/  IADD3.X R7, R7, UR25, R5, P1, !PT ;  /* 0x0000001907077c10 */ /* 0x000fe40008ffe405 */
[----:B------:R-:W-:Y:S02]  /*8620*/  LEA R4, P1, R0, c[0x0][0x168], 0x1 ;  /* 0x00005a0000047a11 */ /* 0x000fe400078208ff */
[----:B------:R-:W-:Y:S02]  /*8630*/  IADD3.X R6, R6, UR26, R3, P0, !PT ;  /* 0x0000001a06067c10 */ /* 0x000fe400087fe403 */
[----:B------:R-:W-:Y:S01]  /*8640*/  LEA R3, P0, R252, c[0x0][0x170], 0x1 ;  /* 0x00005c00fc037a11 */ /* 0x000fe200078008ff */
[----:B------:R1:W-:Y:S01]  /*8650*/  STL [R1+0x8], R4 ;  /* 0x0000080401007387 */ /* 0x0003e20000100800 */
[----:B------:R-:W-:-:S02]  /*8660*/  IADD3 R2, R2, -UR16, R8 ;  /* 0x8000001002027c10 */ /* 0x000fc4000fffe008 */
[----:B------:R-:W-:Y:S01]  /*8670*/  LEA.HI.X R0, R0, c[0x0][0x16c], R7, 0x1, P1 ;  /* 0x00005b0000007a11 */ /* 0x000fe200008f0c07 */
[----:B------:R1:W-:Y:S01]  /*8680*/  STL [R1], R3 ;  /* 0x0000000301007387 */ /* 0x0003e20000100800 */
[----:B------:R-:W-:-:S03]  /*8690*/  LEA.HI.X R252, R252, c[0x0][0x174], R6, 0x1, P0 ;  /* 0x00005d00fcfc7a11 */ /* 0x000fc600000f0c06 */
[----:B------:R1:W-:Y:S04]  /*86a0*/  STL [R1+0x14], R2 ;  /* 0x0000140201007387 */ /* 0x0003e80000100800 */
[----:B------:R1:W-:Y:S04]  /*86b0*/  STL [R1+0x4], R0 ;  /* 0x0000040001007387 */ /* 0x0003e80000100800 */
[----:B------:R-:W2:Y:S04]  /*86c0*/  LDL R237, [R1+0x2c] ;  /* 0x00002c0001ed7983 */ /* 0x000ea80000100800 */
[----:B------:R-:W3:Y:S04]  /*86d0*/  LDL R238, [R1+0x28] ;  /* 0x0000280001ee7983 */ /* 0x000ee80000100800 */
[----:B------:R-:W4:Y:S01]  /*86e0*/  LDL R239, [R1+0x40] ;  /* 0x0000400001ef7983 */ /* 0x000f220000100800 */
[----:B------:R-:W-:Y:S01]  /*86f0*/  ISETP.GE.AND P6, PT, R246, c[0x0][0x220], PT ;  /* 0x00008800f6007a0c */ /* 0x000fe20003fc6270 */
[----:B------:R-:W-:Y:S01]  /*8700*/  IMAD.X R251, RZ, RZ, R245, P2 ;  /* 0x000000fffffb7224 */ /* 0x000fe200010e06f5 */
[C---:B------:R-:W-:Y:S01]  /*8710*/  IADD3 R248, P1, R136.reuse, 0x20, RZ ;  /* 0x0000002088f87810 */ /* 0x040fe20007f3e0ff */
[----:B------:R-:W-:Y:S01]  /*8720*/  IMAD.MOV.U32 R244, RZ, RZ, R136 ;  /* 0x000000fffff47224 */ /* 0x000fe200078e0088 */
[----:B------:R-:W-:-:S03]  /*8730*/  IADD3 R246, P0, R136, 0x30, RZ ;  /* 0x0000003088f67810 */ /* 0x000fc60007f1e0ff */
[--C-:B------:R-:W-:Y:S02]  /*8740*/  IMAD.X R249, RZ, RZ, R245.reuse, P1 ;  /* 0x000000fffff97224 */ /* 0x100fe400008e06f5 */
[----:B------:R-:W-:Y:S01]  /*8750*/  IMAD.X R247, RZ, RZ, R245, P0 ;  /* 0x000000fffff77224 */ /* 0x000fe200000e06f5 */
[----:B--2---:R-:W-:Y:S02]  /*8760*/  ISETP.GE.AND P5, PT, R237, c[0x0][0x220], PT ;  /* 0x00008800ed007a0c */ /* 0x004fe40003fa6270 */
[----:B---3--:R-:W-:Y:S02]  /*8770*/  ISETP.GE.AND P4, PT, R238, c[0x0][0x220], PT ;  /* 0x00008800ee007a0c */ /* 0x008fe40003f86270 */
[----:B----4-:R-:W-:Y:S01]  /*8780*/  ISETP.GE.AND P3, PT, R239, c[0x0][0x220], PT ;  /* 0x00008800ef007a0c */ /* 0x010fe20003f66270 */
[----:B-1----:R-:W-:Y:S05]  /*8790*/  BRA `(.L_x_936) ;  /* 0x000006e000007947 */ /* 0x002fea0003800000 */
.L_x_938:
        /* <DEDUP_REMOVED lines=18> */
[C---:B------:R-:W-:Y:S02]  /*88c0*/  @!P6 LEA R16, P2, R3.reuse, c[0x0][0x168], 0x1 ;  /* 0x00005a000310ea11 */ /* 0x040fe400078408ff */
        /* <DEDUP_REMOVED lines=91> */
.L_x_936:
        /* <DEDUP_REMOVED lines=8> */
[----:B------:R-:W4:Y:S01]  /*8f00*/  LDL R22, [R1] ;  /* 0x0000000001167983 */ /* 0x000f220000100800 */
[----:B------:R-:W-:Y:S01]  /*8f10*/  LEA R8, P2, R8, R244, 0x6 ;  /* 0x000000f408087211 */ /* 0x000fe200078430ff */
[----:B------:R-:W-:Y:S01]  /*8f20*/  UIMAD UR8, UR8, UR6, URZ ;  /* 0x00000006080872a4 */ /* 0x000fe2000f8e023f */
[----:B------:R-:W-:Y:S01]  /*8f30*/  LEA R6, P1, R6, R250, 0x6 ;  /* 0x000000fa06067211 */ /* 0x000fe200078230ff */
[----:B------:R-:W-:Y:S01]  /*8f40*/  IMAD.U32 R3, RZ, RZ, UR18 ;  /* 0x00000012ff037e24 */ /* 0x000fe2000f8e00ff */
[----:B------:R-:W-:Y:S01]  /*8f50*/  MOV R2, UR18 ;  /* 0x0000001200027c02 */ /* 0x000fe20008000f00 */
[----:B------:R-:W-:Y:S01]  /*8f60*/  BAR.SYNC.DEFER_BLOCKING 0x0 ;  /* 0x0000000000007b1d */ /* 0x000fe20000010000 */
[----:B------:R-:W-:Y:S01]  /*8f70*/  MOV R0, UR18 ;  /* 0x0000001200007c02 */ /* 0x000fe20008000f00 */
[----:B------:R-:W-:Y:S01]  /*8f80*/  UIMAD UR8, UR18, UR7, UR8 ;  /* 0x00000007120872a4 */ /* 0x000fe2000f8e0208 */
[----:B------:R-:W-:Y:S01]  /*8f90*/  LEA.HI.X.SX32 R9, R2, R245, 0x6, P2 ;  /* 0x000000f502097211 */ /* 0x000fe200010f36ff */
[----:B------:R-:W-:Y:S01]  /*8fa0*/  IMAD.U32 R10, RZ, RZ, UR24 ;  /* 0x00000018ff0a7e24 */ /* 0x000fe2000f8e00ff */
[----:B------:R-:W-:Y:S01]  /*8fb0*/  LEA.HI.X.SX32 R7, R0, R251, 0x6, P1 ;  /* 0x000000fb00077211 */ /* 0x000fe200008f36ff */
[----:B------:R-:W-:Y:S01]  /*8fc0*/  UIADD3 UR8, UR25, UR8, URZ ;  /* 0x0000000819087290 */ /* 0x000fe2000fffe03f */
        /* <DEDUP_REMOVED lines=12> */
[----:B------:R-:W-:Y:S02]  /*9090*/  IMAD.IADD R0, R19, 0x1, R0 ;  /* 0x0000000113007824 */ /* 0x000fe400078e0200 */
[----:B------:R-:W-:Y:S01]  /*90a0*/  IMAD.U32 R4, RZ, RZ, UR18 ;  /* 0x00000012ff047e24 */ /* 0x000fe2000f8e00ff */
[----:B------:R-:W-:Y:S01]  /*90b0*/  @P6 STS.128 [R231+0x10000], RZ ;  /* 0x010000ffe7006388 */ /* 0x000fe20000000c00 */
[----:B------:R-:W-:Y:S03]  /*90c0*/  IMAD R3, R3, c[0x0][0x1a0], RZ ;  /* 0x0000680003037a24 */ /* 0x000fe600078e02ff */
[----:B------:R-:W-:Y:S01]  /*90d0*/  LEA R4, P0, R4, R248, 0x6 ;  /* 0x000000f804047211 */ /* 0x000fe200078030ff */
[C---:B------:R-:W-:Y:S01]  /*90e0*/  IMAD.WIDE.U32 R20, R2.reuse, c[0x0][0x1a0], RZ ;  /* 0x0000680002147a25 */ /* 0x040fe200078e00ff */
[----:B------:R-:W5:Y:S02]  /*90f0*/  LDL R233, [R1+0x8] ;  /* 0x0000080001e97983 */ /* 0x000f640000100800 */
[----:B------:R-:W-:Y:S01]  /*9100*/  LEA.HI.X.SX32 R5, R5, R249, 0x6, P0 ;  /* 0x000000f905057211 */ /* 0x000fe200000f36ff */
[----:B------:R-:W-:Y:S02]  /*9110*/  IMAD R3, R2, c[0x0][0x1a4], R3 ;  /* 0x0000690002037a24 */ /* 0x000fe400078e0203 */
[----:B------:R-:W5:Y:S02]  /*9120*/  LDL R232, [R1+0x4] ;  /* 0x0000040001e87983 */ /* 0x000f640000100800 */
[----:B------:R-:W-:Y:S02]  /*9130*/  IMAD R5, R5, c[0x0][0x1a0], RZ ;  /* 0x0000680005057a24 */ /* 0x000fe400078e02ff */
[----:B------:R-:W-:Y:S02]  /*9140*/  IMAD.IADD R3, R21, 0x1, R3 ;  /* 0x0000000115037824 */ /* 0x000fe400078e0203 */
[----:B------:R-:W-:Y:S01]  /*9150*/  IMAD R5, R4, c[0x0][0x1a4], R5 ;  /* 0x0000690004057a24 */ /* 0x000fe200078e0205 */
[----:B--2---:R-:W-:Y:S01]  /*9160*/  LEA R11, P2, R10, R16, 0x6 ;  /* 0x000000100a0b7211 */ /* 0x004fe200078430ff */
[----:B------:R-:W-:Y:S03]  /*9170*/  IMAD.WIDE.U32 R16, R6, c[0x0][0x1a0], RZ ;  /* 0x0000680006107a25 */ /* 0x000fe600078e00ff */
[----:B---3--:R-:W-:Y:S01]  /*9180*/  LEA.HI.X R12, R10, R14, R12, 0x6, P2 ;  /* 0x0000000e0a0c7211 */ /* 0x008fe200010f340c */
[----:B------:R-:W-:Y:S01]  /*9190*/  IMAD.WIDE.U32 R14, R4, c[0x0][0x1a0], RZ ;  /* 0x00006800040e7a25 */ /* 0x000fe200078e00ff */
[----:B------:R-:W-:Y:S02]  /*91a0*/  IADD3 R7, R17, R7, RZ ;  /* 0x0000000711077210 */ /* 0x000fe40007ffe0ff */
[-C--:B----4-:R-:W-:Y:S02]  /*91b0*/  LEA R8, P2, R18, R22.reuse, 0x1 ;  /* 0x0000001612087211 */ /* 0x090fe400078408ff */
[----:B------:R-:W-:Y:S02]  /*91c0*/  LEA R6, P1, R16, R22, 0x1 ;  /* 0x0000001610067211 */ /* 0x000fe400078208ff */
[-C--:B------:R-:W-:Y:S02]  /*91d0*/  LEA.HI.X R9, R18, R252.reuse, R0, 0x1, P2 ;  /* 0x000000fc12097211 */ /* 0x080fe400010f0c00 */
[----:B------:R-:W-:Y:S02]  /*91e0*/  LEA.HI.X R7, R16, R252, R7, 0x1, P1 ;  /* 0x000000fc10077211 */ /* 0x000fe400008f0c07 */
        /* <DEDUP_REMOVED lines=9> */
[----:B------:R-:W-:Y:S02]  /*9280*/  LEA.HI.X R5, R14, R252, R5, 0x1, P0 ;  /* 0x000000fc0e057211 */ /* 0x000fe400000f0c05 */
        /* <DEDUP_REMOVED lines=27> */
[----:B------:R-:W-:Y:S01]  /*9440*/  @P6 STS.128 [R231+0x10800], RZ ;  /* 0x010800ffe7006388 */ /* 0x000fe20000000c00 */
[----:B------:R-:W-:Y:S02]  /*9450*/  MOV R0, UR8 ;  /* 0x0000000800007c02 */ /* 0x000fe40008000f00 */
[----:B------:R-:W-:Y:S02]  /*9460*/  @!P6 LEA.HI.X R11, R18, c[0x0][0x174], R19, 0x1, P0 ;  /* 0x00005d00120bea11 */ /* 0x000fe400000f0c13 */
        /* <DEDUP_REMOVED lines=61> */
[----:B-1----:R-:W1:Y:S05]  /*9840*/  LDSM.16.M88.4 R16, [R204+0x8800] ;  /* 0x00880000cc10783b */ /* 0x002e6a0000000200 */
[----:B------:R-:W2:Y:S05]  /*9850*/  LDSM.16.M88.4 R24, [R204+0x9000] ;  /* 0x00900000cc18783b */ /* 0x000eaa0000000200 */
[----:B------:R-:W0:Y:S01]  /*9860*/  LDGDEPBAR ;  /* 0x00000000000079af */ /* 0x000e220000000000 */
[C---:B---3--:R-:W-:Y:S04]  /*9870*/  LEA R2, P1, R0.reuse, R248, 0x6 ;  /* 0x000000f800027211 */ /* 0x048fe800078230ff */
[----:B------:R-:W3:Y:S01]  /*9880*/  LDSM.16.M88.4 R136, [R204+0x9800] ;  /* 0x00980000cc88783b */ /* 0x000ee20000000200 */
[----:B------:R-:W-:Y:S04]  /*9890*/  LEA.HI.X.SX32 R3, R0, R249, 0x6, P1 ;  /* 0x000000f900037211 */ /* 0x000fe800008f36ff */
[----:B------:R-:W-:Y:S01]  /*98a0*/  LDSM.16.M88.4 R172, [R212] ;  /* 0x00000000d4ac783b */ /* 0x000fe20000000200 */
[----:B------:R-:W-:Y:S04]  /*98b0*/  IMAD R3, R3, c[0x0][0x198], RZ ;  /* 0x0000660003037a24 */ /* 0x000fe800078e02ff */
[----:B------:R-:W2:Y:S01]  /*98c0*/  LDSM.16.M88.4 R176, [R215] ;  /* 0x00000000d7b0783b */ /* 0x000ea20000000200 */
[----:B------:R-:W-:Y:S04]  /*98d0*/  IMAD R3, R2, c[0x0][0x19c], R3 ;  /* 0x0000670002037a24 */ /* 0x000fe800078e0203 */
[----:B------:R-:W3:Y:S01]  /*98e0*/  LDSM.16.M88.4 R180, [R230] ;  /* 0x00000000e6b4783b */ /* 0x000ee20000000200 */
[C---:B----4-:R-:W-:Y:S04]  /*98f0*/  HMMA.16816.F32 R4, R32.reuse, R8, RZ ;  /* 0x000000082004723c */ /* 0x050fe800000018ff */
[----:B------:R-:W4:Y:S05]  /*9900*/  LDSM.16.M88.4 R184, [R229] ;  /* 0x00000000e5b8783b */ /* 0x000f2a0000000200 */
[----:B------:R-:W3:Y:S01]  /*9910*/  LDSM.16.M88.4 R188, [R228] ;  /* 0x00000000e4bc783b */ /* 0x000ee20000000200 */
[C---:B------:R-:W-:Y:S04]  /*9920*/  HMMA.16816.F32 R8, R32.reuse, R10, RZ ;  /* 0x0000000a2008723c */ /* 0x040fe800000018ff */
[----:B------:R-:W-:Y:S04]  /*9930*/  LDSM.16.M88.4 R192, [R210+0x8000] ;  /* 0x00800000d2c0783b */ /* 0x000fe80000000200 */
[C---:B-1----:R-:W-:Y:S01]  /*9940*/  HMMA.16816.F32 R12, R32.reuse, R16, RZ ;  /* 0x00000010200c723c */ /* 0x042fe200000018ff */
[----:B------:R-:W-:Y:S05]  /*9950*/  LDSM.16.M88.4 R196, [R210+0x8800] ;  /* 0x00880000d2c4783b */ /* 0x000fea0000000200 */
[----:B------:R-:W-:Y:S02]  /*9960*/  LDSM.16.M88.4 R200, [R209] ;  /* 0x00000000d1c8783b */ /* 0x000fe40000000200 */
[C---:B------:R-:W-:Y:S08]  /*9970*/  HMMA.16816.F32 R16, R32.reuse, R18, RZ ;  /* 0x000000122010723c */ /* 0x040ff000000018ff */
[C---:B--2---:R-:W-:Y:S08]  /*9980*/  HMMA.16816.F32 R20, R32.reuse, R24, RZ ;  /* 0x000000182014723c */ /* 0x044ff000000018ff */
[C---:B------:R-:W-:Y:S08]  /*9990*/  HMMA.16816.F32 R24, R32.reuse, R26, RZ ;  /* 0x0000001a2018723c */ /* 0x040ff000000018ff */
[C---:B---3--:R-:W-:Y:S08]  /*99a0*/  HMMA.16816.F32 R28, R32.reuse, R136, RZ ;  /* 0x00000088201c723c */ /* 0x048ff000000018ff */
        /* <DEDUP_REMOVED lines=209> */
[----:B------:R2:W2:Y:S01]  /*a6c0*/  MUFU.TANH R176, R13 ;  /* 0x0000000d00b07308 */ /* 0x0004a20000002400 */
[----:B-1----:R-:W1:Y:S01]  /*a6d0*/  LDSM.16.M88.4 R8, [R209+0x7800] ;  /* 0x00780000d108783b */ /* 0x002e620000000200 */
[----:B------:R-:W-:Y:S08]  /*a6e0*/  DEPBAR.LE SB0, 0x0 ;  /* 0x000080000000791a */ /* 0x000ff00000000000 */
[----:B------:R-:W1:Y:S01]  /*a6f0*/  MUFU.TANH R180, R16 ;  /* 0x0000001000b47308 */ /* 0x000e620000002400 */
[----:B------:R-:W-:Y:S01]  /*a700*/  BAR.SYNC.DEFER_BLOCKING 0x0 ;  /* 0x0000000000007b1d */ /* 0x000fe20000010000 */
[C---:B----4-:R-:W-:Y:S07]  /*a710*/  HMMA.16816.F32 R20, R192.reuse, R4, R20 ;  /* 0x00000004c014723c */ /* 0x050fee0000001814 */
[C---:B------:R-:W-:Y:S01]  /*a720*/  LEA R4, P2, R0.reuse, R250, 0x6 ;  /* 0x000000fa00047211 */ /* 0x040fe200078430ff */
[----:B------:R-:W4:Y:S01]  /*a730*/  MUFU.TANH R179, R17 ;  /* 0x0000001100b37308 */ /* 0x000f220000002400 */
[C---:B------:R-:W-:Y:S03]  /*a740*/  HMMA.16816.F32 R24, R192.reuse, R6, R24 ;  /* 0x00000006c018723c */ /* 0x040fe60000001818 */
[C---:B------:R-:W-:Y:S04]  /*a750*/  LEA.HI.X.SX32 R5, R0.reuse, R251, 0x6, P2 ;  /* 0x000000fb00057211 */ /* 0x040fe800010f36ff */
[C---:B------:R-:W-:Y:S01]  /*a760*/  LEA R6, P0, R0.reuse, R244, 0x6 ;  /* 0x000000f400067211 */ /* 0x040fe200078030ff */
[----:B------:R-:W-:Y:S01]  /*a770*/  IMAD R5, R5, c[0x0][0x198], RZ ;  /* 0x0000660005057a24 */ /* 0x000fe200078e02ff */
[----:B------:R-:W3:Y:S03]  /*a780*/  MUFU.TANH R181, R14 ;  /* 0x0000000e00b57308 */ /* 0x000ee60000002400 */
[C---:B------:R-:W-:Y:S02]  /*a790*/  LEA.HI.X.SX32 R7, R0.reuse, R245, 0x6, P0 ;  /* 0x000000f500077211 */ /* 0x040fe400000f36ff */
[----:B--2---:R-:W-:Y:S01]  /*a7a0*/  LEA R12, P0, R0, R246, 0x6 ;  /* 0x000000f6000c7211 */ /* 0x004fe200078030ff */
[----:B------:R-:W-:Y:S02]  /*a7b0*/  FMUL.FTZ R20, R20, c[0x0][0x2ec] ;  /* 0x0000bb0014147a20 */ /* 0x000fe40000410000 */
[----:B------:R-:W-:Y:S01]  /*a7c0*/  FMUL.FTZ R21, R21, c[0x0][0x2ec] ;  /* 0x0000bb0015157a20 */ /* 0x000fe20000410000 */
[----:B------:R-:W-:Y:S01]  /*a7d0*/  LEA.HI.X.SX32 R13, R0, R247, 0x6, P0 ;  /* 0x000000f7000d7211 */ /* 0x000fe200000f36ff */
[----:B------:R-:W2:Y:S01]  /*a7e0*/  MUFU.TANH R182, R15 ;  /* 0x0000000f00b67308 */ /* 0x000ea20000002400 */
[----:B------:R-:W-:Y:S02]  /*a7f0*/  IMAD R0, R7, c[0x0][0x198], RZ ;  /* 0x0000660007007a24 */ /* 0x000fe400078e02ff */
[----:B------:R-:W-:Y:S01]  /*a800*/  FMUL.FTZ R22, R22, c[0x0][0x2ec] ;  /* 0x0000bb0016167a20 */ /* 0x000fe20000410000 */
[C---:B-1----:R-:W-:Y:S03]  /*a810*/  HMMA.16816.F32 R28, R192.reuse, R8, R28 ;  /* 0x00000008c01c723c */ /* 0x042fe6000000181c */
[----:B------:R-:W-:Y:S02]  /*a820*/  FMUL.FTZ R25, R25, c[0x0][0x2ec] ;  /* 0x0000bb0019197a20 */ /* 0x000fe40000410000 */
[----:B------:R-:W-:Y:S01]  /*a830*/  FMUL.FTZ R26, R26, c[0x0][0x2ec] ;  /* 0x0000bb001a1a7a20 */ /* 0x000fe20000410000 */
[----:B------:R-:W1:Y:S01]  /*a840*/  MUFU.TANH R178, R18 ;  /* 0x0000001200b27308 */ /* 0x000e620000002400 */
[----:B------:R-:W-:Y:S01]  /*a850*/  FMUL.FTZ R27, R27, c[0x0][0x2ec] ;  /* 0x0000bb001b1b7a20 */ /* 0x000fe20000410000 */
[----:B------:R-:W-:Y:S04]  /*a860*/  HMMA.16816.F32 R32, R192, R10, R32 ;  /* 0x0000000ac020723c */ /* 0x000fe80000001820 */
[C---:B------:R-:W-:Y:S02]  /*a870*/  IMAD R0, R6.reuse, c[0x0][0x19c], R0 ;  /* 0x0000670006007a24 */ /* 0x040fe400078e0200 */
[----:B------:R-:W-:Y:S02]  /*a880*/  IMAD.WIDE.U32 R6, R6, c[0x0][0x198], RZ ;  /* 0x0000660006067a25 */ /* 0x000fe400078e00ff */
[----:B------:R1:W1:Y:S04]  /*a890*/  MUFU.TANH R137, R25 ;  /* 0x0000001900897308 */ /* 0x0002680000002400 */
[----:B------:R-:W-:Y:S01]  /*a8a0*/  FMUL.FTZ R23, R23, c[0x0][0x2ec] ;  /* 0x0000bb0017177a20 */ /* 0x000fe20000410000 */
[----:B------:R-:W-:Y:S01]  /*a8b0*/  IADD3 R7, R7, R0, RZ ;  /* 0x0000000007077210 */ /* 0x000fe20007ffe0ff */
[----:B------:R-:W-:Y:S01]  /*a8c0*/  FMUL.FTZ R24, R24, c[0x0][0x2ec] ;  /* 0x0000bb0018187a20 */ /* 0x000fe20000410000 */
[-C--:B-----5:R-:W-:Y:S01]  /*a8d0*/  LEA R10, P1, R6, R233.reuse, 0x1 ;  /* 0x000000e9060a7211 */ /* 0x0a0fe200078208ff */
[----:B------:R-:W-:Y:S02]  /*a8e0*/  FMUL.FTZ R28, R28, c[0x0][0x2ec] ;  /* 0x0000bb001c1c7a20 */ /* 0x000fe40000410000 */
[----:B------:R5:W2:Y:S01]  /*a8f0*/  MUFU.TANH R132, R26 ;  /* 0x0000001a00847308 */ /* 0x000aa20000002400 */
[----:B------:R-:W-:Y:S02]  /*a900*/  FMUL.FTZ R29, R29, c[0x0][0x2ec] ;  /* 0x0000bb001d1d7a20 */ /* 0x000fe40000410000 */
[----:B------:R-:W-:Y:S02]  /*a910*/  FMUL.FTZ R30, R30, c[0x0][0x2ec] ;  /* 0x0000bb001e1e7a20 */ /* 0x000fe40000410000 */
[----:B------:R-:W-:Y:S02]  /*a920*/  FMUL.FTZ R31, R31, c[0x0][0x2ec] ;  /* 0x0000bb001f1f7a20 */ /* 0x000fe40000410000 */
[----:B------:R-:W-:Y:S02]  /*a930*/  FMUL.FTZ R34, R34, c[0x0][0x2ec] ;  /* 0x0000bb0022227a20 */ /* 0x000fe40000410000 */
[----:B------:R-:W-:Y:S01]  /*a940*/  FMUL.FTZ R35, R35, c[0x0][0x2ec] ;  /* 0x0000bb0023237a20 */ /* 0x000fe20000410000 */
[----:B------:R2:W2:Y:S01]  /*a950*/  MUFU.TANH R177, R19 ;  /* 0x0000001300b17308 */ /* 0x0004a20000002400 */
[C---:B------:R-:W-:Y:S02]  /*a960*/  IMAD R11, R4.reuse, c[0x0][0x19c], R5 ;  /* 0x00006700040b7a24 */ /* 0x040fe400078e0205 */
[----:B------:R-:W-:Y:S04]  /*a970*/  IMAD.WIDE.U32 R4, R4, c[0x0][0x198], RZ ;  /* 0x0000660004047a25 */ /* 0x000fe800078e00ff */
[----:B-1----:R-:W-:Y:S01]  /*a980*/  FMUL.FTZ R25, R33, c[0x0][0x2ec] ;  /* 0x0000bb0021197a20 */ /* 0x002fe20000410000 */
[-C--:B------:R-:W-:Y:S01]  /*a990*/  LEA R8, P0, R4, R233.reuse, 0x1 ;  /* 0x000000e904087211 */ /* 0x080fe200078008ff */
[----:B------:R-:W-:Y:S01]  /*a9a0*/  IMAD.WIDE.U32 R16, R2, c[0x0][0x198], RZ ;  /* 0x0000660002107a25 */ /* 0x000fe200078e00ff */
[----:B------:R1:W1:Y:S03]  /*a9b0*/  MUFU.TANH R175, R20 ;  /* 0x0000001400af7308 */ /* 0x0002660000002400 */
[----:B------:R-:W-:Y:S01]  /*a9c0*/  IMAD.IADD R0, R5, 0x1, R11 ;  /* 0x0000000105007824 */ /* 0x000fe200078e020b */
[-C--:B------:R-:W-:Y:S01]  /*a9d0*/  LEA.HI.X R11, R6, R232.reuse, R7, 0x1, P1 ;  /* 0x000000e8060b7211 */ /* 0x080fe200008f0c07 */
[----:B-----5:R-:W-:Y:S01]  /*a9e0*/  FMUL.FTZ R26, R32, c[0x0][0x2ec] ;  /* 0x0000bb00201a7a20 */ /* 0x020fe20000410000 */
[----:B------:R-:W-:Y:S01]  /*a9f0*/  LEA R6, P2, R16, R233, 0x1 ;  /* 0x000000e910067211 */ /* 0x000fe200078408ff */
[----:B------:R-:W-:Y:S01]  /*aa00*/  IMAD R9, R13, c[0x0][0x198], RZ ;  /* 0x000066000d097a24 */ /* 0x000fe200078e02ff */
[----:B------:R-:W-:Y:S01]  /*aa10*/  IADD3 R3, R17, R3, RZ ;  /* 0x0000000311037210 */ /* 0x000fe20007ffe0ff */
[----:B------:R-:W-:Y:S01]  /*aa20*/  IMAD.WIDE.U32 R14, R12, c[0x0][0x198], RZ ;  /* 0x000066000c0e7a25 */ /* 0x000fe200078e00ff */
[----:B------:R1:W1:Y:S02]  /*aa30*/  MUFU.TANH R173, R21 ;  /* 0x0000001500ad7308 */ /* 0x0002640000002400 */
[-C--:B------:R-:W-:Y:S01]  /*aa40*/  LEA.HI.X R7, R16, R232.reuse, R3, 0x1, P2 ;  /* 0x000000e810077211 */ /* 0x080fe200010f0c03 */
[----:B------:R-:W-:Y:S01]  /*aa50*/  IMAD R12, R12, c[0x0][0x19c], R9 ;  /* 0x000067000c0c7a24 */ /* 0x000fe200078e0209 */
[----:B------:R-:W-:Y:S02]  /*aa60*/  LEA.HI.X R9, R4, R232, R0, 0x1, P0 ;  /* 0x000000e804097211 */ /* 0x000fe400000f0c00 */
[----:B------:R-:W-:Y:S02]  /*aa70*/  ISETP.LT.AND P0, PT, RZ, UR18, PT ;  /* 0x00000012ff007c0c */ /* 0x000fe4000bf01270 */
[C---:B------:R-:W-:Y:S02]  /*aa80*/  LEA R4, P1, R14.reuse, R233, 0x1 ;  /* 0x000000e90e047211 */ /* 0x040fe400078208ff */
[----:B------:R1:W1:Y:S01]  /*aa90*/  MUFU.TANH R172, R22 ;  /* 0x0000001600ac7308 */ /* 0x0002620000002400 */
[----:B------:R-:W-:Y:S04]  /*aaa0*/  IADD3 R12, R15, R12, RZ ;  /* 0x0000000c0f0c7210 */ /* 0x000fe80007ffe0ff */
[----:B------:R-:W-:Y:S05]  /*aab0*/  LEA.HI.X R5, R14, R232, R12, 0x1, P1 ;  /* 0x000000e80e057211 */ /* 0x000fea00008f0c0c */
[----:B------:R1:W1:Y:S10]  /*aac0*/  MUFU.TANH R139, R23 ;  /* 0x00000017008b7308 */ /* 0x0002740000002400 */
[----:B------:R1:W1:Y:S10]  /*aad0*/  MUFU.TANH R138, R24 ;  /* 0x00000018008a7308 */ /* 0x0002740000002400 */
[----:B------:R-:W1:Y:S10]  /*aae0*/  MUFU.TANH R27, R27 ;  /* 0x0000001b001b7308 */ /* 0x000e740000002400 */
[----:B------:R-:W1:Y:S10]  /*aaf0*/  MUFU.TANH R28, R28 ;  /* 0x0000001c001c7308 */ /* 0x000e740000002400 */
[----:B------:R-:W1:Y:S10]  /*ab00*/  MUFU.TANH R29, R29 ;  /* 0x0000001d001d7308 */ /* 0x000e740000002400 */
[----:B------:R-:W1:Y:S10]  /*ab10*/  MUFU.TANH R30, R30 ;  /* 0x0000001e001e7308 */ /* 0x000e740000002400 */
[----:B------:R-:W1:Y:S10]  /*ab20*/  MUFU.TANH R31, R31 ;  /* 0x0000001f001f7308 */ /* 0x000e740000002400 */
[----:B------:R-:W1:Y:S10]  /*ab30*/  MUFU.TANH R26, R26 ;  /* 0x0000001a001a7308 */ /* 0x000e740000002400 */
[----:B------:R-:W1:Y:S10]  /*ab40*/  MUFU.TANH R25, R25 ;  /* 0x0000001900197308 */ /* 0x000e740000002400 */
[----:B------:R1:W1:Y:S10]  /*ab50*/  MUFU.TANH R136, R34 ;  /* 0x0000002200887308 */ /* 0x0002740000002400 */
[----:B------:R1:W1:Y:S02]  /*ab60*/  MUFU.TANH R2, R35 ;  /* 0x0000002300027308 */ /* 0x0002640000002400 */
[----:B-1234-:R-:W-:-:S05]  /*ab70*/  @P0 BRA `(.L_x_938) ;  /* 0xffffdc2000000947 */ /* 0x01efca000383ffff */
.L_x_937:
[----:B------:R-:W2:Y:S01]  /*ab80*/  LDL R3, [R1+0x14] ;  /* 0x0000140001037983 */ /* 0x000ea20000100800 */
[----:B------:R-:W-:Y:S01]  /*ab90*/  MOV R0, UR18 ;  /* 0x0000001200007c02 */ /* 0x000fe20008000f00 */
[----:B------:R-:W-:Y:S04]  /*aba0*/  UIADD3 UR20, UR20, 0x1, URZ ;  /* 0x0000000114147890 */ /* 0x000fe8000fffe03f */
[----:B--2---:R-:W-:Y:S05]  /*abb0*/  IMAD R0, R0, -0x40, R3 ;  /* 0xffffffc000007824 */ /* 0x004fea00078e0203 */
[C---:B-1----:R-:W-:Y:S02]  /*abc0*/  IADD3 R4, R0.reuse, 0x8, RZ ;  /* 0x0000000800047810 */ /* 0x042fe40007ffe0ff */
[----:B------:R-:W-:Y:S02]  /*abd0*/  IADD3 R3, R0, 0x7, RZ ;  /* 0x0000000700037810 */ /* 0x000fe40007ffe0ff */
[----:B------:R-:W-:Y:S02]  /*abe0*/  ISETP.GE.AND P1, PT, R4, RZ, PT ;  /* 0x000000ff0400720c */ /* 0x000fe40003f26270 */
[C---:B------:R-:W-:Y:S02]  /*abf0*/  IADD3 R5, R0.reuse, -0x1, RZ ;  /* 0xffffffff00057810 */ /* 0x040fe40007ffe0ff */
[C---:B------:R-:W-:Y:S02]  /*ac00*/  IADD3 R6, R0.reuse, -0x9, RZ ;  /* 0xfffffff700067810 */ /* 0x040fe40007ffe0ff */
[----:B------:R-:W-:Y:S02]  /*ac10*/  ISETP.GE.AND P2, PT, R5, RZ, PT ;  /* 0x000000ff0500720c */ /* 0x000fe40003f46270 */
[C---:B------:R-:W-:Y:S02]  /*ac20*/  IADD3 R7, R0.reuse, -0x8, RZ ;  /* 0xfffffff800077810 */ /* 0x040fe40007ffe0ff */
[C---:B------:R-:W-:Y:S02]  /*ac30*/  IADD3 R9, R0.reuse, -0x10, RZ ;  /* 0xfffffff000097810 */ /* 0x040fe40007ffe0ff */
[C---:B------:R-:W-:Y:S02]  /*ac40*/  IADD3 R8, R0.reuse, -0x11, RZ ;  /* 0xffffffef00087810 */ /* 0x040fe40007ffe0ff */
[C---:B------:R-:W-:Y:S02]  /*ac50*/  @!P1 IADD3 R4, -R0.reuse, -0x8, RZ ;  /* 0xfffffff800049810 */ /* 0x040fe40007ffe1ff */
[----:B------:R-:W-:Y:S02]  /*ac60*/  ISETP.GE.AND P1, PT, R3, RZ, PT ;  /* 0x000000ff0300720c */ /* 0x000fe40003f26270 */
[----:B------:R1:W2:Y:S01]  /*ac70*/  I2F R18, R4 ;  /* 0x0000000400127306 */ /* 0x0002a20000201400 */
[C---:B------:R-:W-:Y:S02]  /*ac80*/  @!P2 IADD3 R5, -R0.reuse, 0x1, RZ ;  /* 0x000000010005a810 */ /* 0x040fe40007ffe1ff */
[----:B------:R-:W-:Y:S02]  /*ac90*/  ISETP.GE.AND P2, PT, R7, RZ, PT ;  /* 0x000000ff0700720c */ /* 0x000fe40003f46270 */
[----:B------:R-:W-:Y:S05]  /*aca0*/  IABS R22, R0 ;  /* 0x0000000000167213 */ /* 0x000fea0000000000 */
[----:B------:R-:W3:Y:S01]  /*acb0*/  I2F R17, R5 ;  /* 0x0000000500117306 */ /* 0x000ee20000201400 */
[----:B------:R-:W-:Y:S02]  /*acc0*/  @!P1 IADD3 R3, -R0, -0x7, RZ ;  /* 0xfffffff900039810 */ /* 0x000fe40007ffe1ff */
[----:B------:R-:W-:Y:S03]  /*acd0*/  ISETP.GE.AND P1, PT, R6, RZ, PT ;  /* 0x000000ff0600720c */ /* 0x000fe60003f26270 */
[C---:B------:R-:W-:Y:S02]  /*ace0*/  @!P2 IADD3 R7, -R0.reuse, 0x8, RZ ;  /* 0x000000080007a810 */ /* 0x040fe40007ffe1ff */
[----:B------:R-:W-:Y:S02]  /*acf0*/  ISETP.GE.AND P2, PT, R9, RZ, PT ;  /* 0x000000ff0900720c */ /* 0x000fe40003f46270 */
[----:B------:R4:W5:Y:S01]  /*ad00*/  I2F R23, R3 ;  /* 0x0000000300177306 */ /* 0x0009620000201400 */
[----:B-1----:R-:W-:Y:S01]  /*ad10*/  IADD3 R4, R0, -0x18, RZ ;  /* 0xffffffe800047810 */ /* 0x002fe20007ffe0ff */
[----:B--2---:R-:W-:Y:S04]  /*ad20*/  FFMA.FTZ R18, R18, -UR4, R185 ;  /* 0x8000000412127c23 */ /* 0x004fe800080100b9 */
[----:B------:R-:W-:Y:S02]  /*ad30*/  @!P1 IADD3 R6, -R0, 0x9, RZ ;  /* 0x0000000900069810 */ /* 0x000fe40007ffe1ff */
[----:B------:R-:W-:Y:S02]  /*ad40*/  ISETP.GE.AND P1, PT, R8, RZ, PT ;  /* 0x000000ff0800720c */ /* 0x000fe40003f26270 */
[----:B------:R1:W2:Y:S01]  /*ad50*/  I2F R15, R6 ;  /* 0x00000006000f7306 */ /* 0x0002a20000201400 */
[----:B------:R-:W-:Y:S02]  /*ad60*/  @!P2 IADD3 R9, -R0, 0x10, RZ ;  /* 0x000000100009a810 */ /* 0x000fe40007ffe1ff */
[----:B------:R-:W-:Y:S01]  /*ad70*/  ISETP.GE.AND P2, PT, R4, RZ, PT ;  /* 0x000000ff0400720c */ /* 0x000fe20003f46270 */
[C---:B---3--:R-:W-:Y:S01]  /*ad80*/  FFMA.FTZ R21, R17.reuse, -UR4, R189 ;  /* 0x8000000411157c23 */ /* 0x048fe200080100bd */
[C---:B------:R-:W-:Y:S01]  /*ad90*/  IADD3 R5, R0.reuse, -0x21, RZ ;  /* 0xffffffdf00057810 */ /* 0x040fe20007ffe0ff */
[----:B------:R-:W-:Y:S04]  /*ada0*/  FFMA.FTZ R24, R17, -UR4, R183 ;  /* 0x8000000411187c23 */ /* 0x000fe800080100b7 */
[----:B------:R-:W3:Y:S01]  /*adb0*/  I2F R16, R7 ;  /* 0x0000000700107306 */ /* 0x000ee20000201400 */
[C---:B------:R-:W-:Y:S02]  /*adc0*/  @!P1 IADD3 R8, -R0.reuse, 0x11, RZ ;  /* 0x0000001100089810 */ /* 0x040fe40007ffe1ff */
[C---:B----4-:R-:W-:Y:S01]  /*add0*/  IADD3 R3, R0.reuse, -0x19, RZ ;  /* 0xffffffe700037810 */ /* 0x050fe20007ffe0ff */
[----:B-----5:R-:W-:Y:S02]  /*ade0*/  FFMA.FTZ R23, R23, -UR4, R187 ;  /* 0x8000000417177c23 */ /* 0x020fe400080100bb */
[C---:B------:R-:W-:Y:S02]  /*adf0*/  @!P2 IADD3 R4, -R0.reuse, 0x18, RZ ;  /* 0x000000180004a810 */ /* 0x040fe40007ffe1ff */
[----:B------:R-:W-:Y:S02]  /*ae00*/  ISETP.GE.AND P1, PT, R3, RZ, PT ;  /* 0x000000ff0300720c */ /* 0x000fe40003f26270 */
[----:B------:R4:W5:Y:S01]  /*ae10*/  I2F R13, R8 ;  /* 0x00000008000d7306 */ /* 0x0009620000201400 */
[----:B-1----:R-:W-:Y:S01]  /*ae20*/  IADD3 R6, R0, -0x20, RZ ;  /* 0xffffffe000067810 */ /* 0x002fe20007ffe0ff */
[C---:B--2---:R-:W-:Y:S02]  /*ae30*/  FFMA.FTZ R17, R15.reuse, -UR4, R184 ;  /* 0x800000040f117c23 */ /* 0x044fe400080100b8 */
[----:B------:R-:W-:Y:S01]  /*ae40*/  FFMA.FTZ R182, R15, -UR4, R182 ;  /* 0x800000040fb67c23 */ /* 0x000fe200080100b6 */
[----:B------:R-:W-:Y:S05]  /*ae50*/  ISETP.GE.AND P2, PT, R6, RZ, PT ;  /* 0x000000ff0600720c */ /* 0x000fea0003f46270 */
[----:B------:R1:W2:Y:S01]  /*ae60*/  I2F R12, R4 ;  /* 0x00000004000c7306 */ /* 0x0002a20000201400 */
[----:B------:R-:W-:Y:S02]  /*ae70*/  @!P1 IADD3 R3, -R0, 0x19, RZ ;  /* 0x0000001900039810 */ /* 0x000fe40007ffe1ff */
[----:B------:R-:W-:Y:S01]  /*ae80*/  ISETP.GE.AND P1, PT, R5, RZ, PT ;  /* 0x000000ff0500720c */ /* 0x000fe20003f26270 */
[----:B---3--:R-:W-:Y:S01]  /*ae90*/  FFMA.FTZ R20, R16, -UR4, R186 ;  /* 0x8000000410147c23 */ /* 0x008fe200080100ba */
[----:B------:R-:W-:Y:S01]  /*aea0*/  IADD3 R7, R0, -0x29, RZ ;  /* 0xffffffd700077810 */ /* 0x000fe20007ffe0ff */
[----:B------:R-:W-:Y:S04]  /*aeb0*/  FFMA.FTZ R181, R16, -UR4, R181 ;  /* 0x8000000410b57c23 */ /* 0x000fe800080100b5 */
[----:B------:R-:W3:Y:S01]  /*aec0*/  I2F R11, R3 ;  /* 0x00000003000b7306 */ /* 0x000ee20000201400 */
[C---:B------:R-:W-:Y:S02]  /*aed0*/  @!P2 IADD3 R6, -R0.reuse, 0x20, RZ ;  /* 0x000000200006a810 */ /* 0x040fe40007ffe1ff */
[C---:B----4-:R-:W-:Y:S01]  /*aee0*/  IADD3 R8, R0.reuse, -0x28, RZ ;  /* 0xffffffd800087810 */ /* 0x050fe20007ffe0ff */
[C---:B-----5:R-:W-:Y:S02]  /*aef0*/  FFMA.FTZ R176, R13.reuse, -UR4, R176 ;  /* 0x800000040db07c23 */ /* 0x060fe400080100b0 */
[----:B------:R-:W-:Y:S01]  /*af00*/  @!P1 IADD3 R5, -R0, 0x21, RZ ;  /* 0x0000002100059810 */ /* 0x000fe20007ffe1ff */
[----:B------:R-:W-:Y:S01]  /*af10*/  FFMA.FTZ R177, R13, -UR4, R177 ;  /* 0x800000040db17c23 */ /* 0x000fe200080100b1 */
[----:B------:R-:W-:Y:S02]  /*af20*/  ISETP.GE.AND P2, PT, R8, RZ, PT ;  /* 0x000000ff0800720c */ /* 0x000fe40003f46270 */
[----:B------:R-:W4:Y:S01]  /*af30*/  I2F R14, R9 ;  /* 0x00000009000e7306 */ /* 0x000f220000201400 */
[----:B------:R-:W-:Y:S02]  /*af40*/  ISETP.GE.AND P1, PT, R7, RZ, PT ;  /* 0x000000ff0700720c */ /* 0x000fe40003f26270 */
[----:B-1----:R-:W-:Y:S01]  /*af50*/  IADD3 R4, R0, -0x30, RZ ;  /* 0xffffffd000047810 */ /* 0x002fe20007ffe0ff */
[C---:B--2---:R-:W-:Y:S02]  /*af60*/  FFMA.FTZ R180, R12.reuse, -UR4, R180 ;  /* 0x800000040cb47c23 */ /* 0x044fe400080100b4 */
[----:B------:R-:W-:Y:S04]  /*af70*/  FFMA.FTZ R172, R12, -UR4, R172 ;  /* 0x800000040cac7c23 */ /* 0x000fe800080100ac */
[----:B------:R1:W2:Y:S01]  /*af80*/  I2F R10, R6 ;  /* 0x00000006000a7306 */ /* 0x0002a20000201400 */
[----:B------:R-:W-:Y:S02]  /*af90*/  @!P2 IADD3 R8, -R0, 0x28, RZ ;  /* 0x000000280008a810 */ /* 0x000fe40007ffe1ff */
[----:B------:R-:W-:Y:S01]  /*afa0*/  ISETP.GE.AND P2, PT, R4, RZ, PT ;  /* 0x000000ff0400720c */ /* 0x000fe20003f46270 */
[C---:B---3--:R-:W-:Y:S01]  /*afb0*/  FFMA.FTZ R179, R11.reuse, -UR4, R179 ;  /* 0x800000040bb37c23 */ /* 0x048fe200080100b3 */
[C---:B------:R-:W-:Y:S01]  /*afc0*/  IADD3 R3, R0.reuse, -0x31, RZ ;  /* 0xffffffcf00037810 */ /* 0x040fe20007ffe0ff */
[----:B------:R-:W-:Y:S01]  /*afd0*/  FFMA.FTZ R139, R11, -UR4, R139 ;  /* 0x800000040b8b7c23 */ /* 0x000fe2000801008b */
[----:B------:R-:W-:Y:S02]  /*afe0*/  @!P1 IADD3 R7, -R0, 0x29, RZ ;  /* 0x0000002900079810 */ /* 0x000fe40007ffe1ff */
[----:B------:R-:W-:Y:S01]  /*aff0*/  ISETP.GE.AND P1, PT, R3, RZ, PT ;  /* 0x000000ff0300720c */ /* 0x000fe20003f26270 */
[----:B------:R3:W5:Y:S01]  /*b000*/  I2F R9, R5 ;  /* 0x0000000500097306 */ /* 0x0007620000201400 */
[----:B----4-:R-:W-:Y:S05]  /*b010*/  FFMA.FTZ R174, R14, -UR4, R174 ;  /* 0x800000040eae7c23 */ /* 0x010fea00080100ae */
[----:B------:R-:W-:Y:S01]  /*b020*/  @!P2 IADD3 R4, -R0, 0x30, RZ ;  /* 0x000000300004a810 */ /* 0x000fe20007ffe1ff */
[----:B------:R-:W-:Y:S02]  /*b030*/  FFMA.FTZ R178, R14, -UR4, R178 ;  /* 0x800000040eb27c23 */ /* 0x000fe400080100b2 */
[----:B------:R-:W-:Y:S01]  /*b040*/  LDSM.16.MT88.4 R12, [R205+0x10000] ;  /* 0x01000000cd0c783b */ /* 0x000fe20000004200 */
[----:B------:R-:W4:Y:S02]  /*b050*/  I2F R22, R22 ;  /* 0x0000001600167306 */ /* 0x000f240000201400 */
[C---:B------:R-:W-:Y:S02]  /*b060*/  @!P1 IADD3 R3, -R0.reuse, 0x31, RZ ;  /* 0x0000003100039810 */ /* 0x040fe40007ffe1ff */
[----:B-1----:R-:W-:Y:S01]  /*b070*/  IADD3 R6, R0, -0x38, RZ ;  /* 0xffffffc800067810 */ /* 0x002fe20007ffe0ff */
[C---:B--2---:R-:W-:Y:S02]  /*b080*/  FFMA.FTZ R175, R10.reuse, -UR4, R175 ;  /* 0x800000040aaf7c23 */ /* 0x044fe400080100af */
[----:B------:R-:W-:Y:S01]  /*b090*/  FFMA.FTZ R184, R10, -UR4, R132 ;  /* 0x800000040ab87c23 */ /* 0x000fe20008010084 */
[----:B------:R-:W-:Y:S02]  /*b0a0*/  ISETP.GE.AND P2, PT, R6, RZ, PT ;  /* 0x000000ff0600720c */ /* 0x000fe40003f46270 */
[----:B------:R-:W1:Y:S01]  /*b0b0*/  I2F R8, R8 ;  /* 0x0000000800087306 */ /* 0x000e620000201400 */
[C---:B---3--:R-:W-:Y:S01]  /*b0c0*/  IADD3 R5, R0.reuse, -0x39, RZ ;  /* 0xffffffc700057810 */ /* 0x048fe20007ffe0ff */
[C---:B-----5:R-:W-:Y:S02]  /*b0d0*/  FFMA.FTZ R173, R9.reuse, -UR4, R173 ;  /* 0x8000000409ad7c23 */ /* 0x060fe400080100ad */
[----:B------:R-:W-:Y:S01]  /*b0e0*/  FFMA.FTZ R185, R9, -UR4, R27 ;  /* 0x8000000409b97c23 */ /* 0x000fe2000801001b */
[----:B------:R-:W-:Y:S05]  /*b0f0*/  ISETP.GE.AND P1, PT, R5, RZ, PT ;  /* 0x000000ff0500720c */ /* 0x000fea0003f26270 */
[----:B------:R-:W2:Y:S01]  /*b100*/  I2F R7, R7 ;  /* 0x0000000700077306 */ /* 0x000ea20000201400 */
[----:B------:R-:W-:Y:S01]  /*b110*/  @!P2 IADD3 R6, -R0, 0x38, RZ ;  /* 0x000000380006a810 */ /* 0x000fe20007ffe1ff */
[C---:B----4-:R-:W-:Y:S02]  /*b120*/  FFMA.FTZ R19, R22.reuse, -UR4, R188 ;  /* 0x8000000416137c23 */ /* 0x050fe400080100bc */
[----:B------:R-:W-:Y:S06]  /*b130*/  FFMA.FTZ R22, R22, -UR4, R133 ;  /* 0x8000000416167c23 */ /* 0x000fec0008010085 */
[----:B------:R-:W3:Y:S01]  /*b140*/  I2F R4, R4 ;  /* 0x0000000400047306 */ /* 0x000ee20000201400 */
[----:B------:R-:W-:Y:S02]  /*b150*/  @!P1 IADD3 R5, -R0, 0x39, RZ ;  /* 0x0000003900059810 */ /* 0x000fe40007ffe1ff */
[----:B------:R-:W-:Y:S01]  /*b160*/  FMNMX.FTZ R0, R19, R134, !PT ;  /* 0x0000008613007209 */ /* 0x000fe20007810000 */
[C---:B-1----:R-:W-:Y:S02]  /*b170*/  FFMA.FTZ R138, R8.reuse, -UR4, R138 ;  /* 0x80000004088a7c23 */ /* 0x042fe4000801008a */
[----:B------:R-:W-:Y:S01]  /*b180*/  FFMA.FTZ R234, R8, -UR4, R30 ;  /* 0x8000000408ea7c23 */ /* 0x000fe2000801001e */
[----:B------:R-:W-:Y:S03]  /*b190*/  FMNMX.FTZ R133, R21, R0, !PT ;  /* 0x0000000015857209 */ /* 0x000fe60007810000 */
[----:B------:R1:W4:Y:S01]  /*b1a0*/  I2F R0, R3 ;  /* 0x0000000300007306 */ /* 0x0003220000201400 */
[----:B------:R-:W-:Y:S01]  /*b1b0*/  FMNMX.FTZ R133, R20, R133, !PT ;  /* 0x0000008514857209 */ /* 0x000fe20007810000 */
[----:B--2---:R-:W-:Y:S03]  /*b1c0*/  FFMA.FTZ R183, R7, -UR4, R137 ;  /* 0x8000000407b77c23 */ /* 0x004fe60008010089 */
[----:B------:R-:W-:Y:S01]  /*b1d0*/  FMNMX.FTZ R133, R17, R133, !PT ;  /* 0x0000008511857209 */ /* 0x000fe20007810000 */
[----:B------:R-:W-:Y:S03]  /*b1e0*/  FFMA.FTZ R235, R7, -UR4, R31 ;  /* 0x8000000407eb7c23 */ /* 0x000fe6000801001f */
[----:B------:R-:W-:Y:S01]  /*b1f0*/  FMNMX.FTZ R133, R174, R133, !PT ;  /* 0x00000085ae857209 */ /* 0x000fe20007810000 */
[----:B------:R-:W2:Y:S03]  /*b200*/  I2F R6, R6 ;  /* 0x0000000600067306 */ /* 0x000ea60000201400 */
[----:B------:R-:W-:Y:S01]  /*b210*/  FMNMX.FTZ R133, R176, R133, !PT ;  /* 0x00000085b0857209 */ /* 0x000fe20007810000 */
[C---:B---3--:R-:W-:Y:S02]  /*b220*/  FFMA.FTZ R202, R4.reuse, -UR4, R28 ;  /* 0x8000000404ca7c23 */ /* 0x048fe4000801001c */
[----:B------:R-:W-:Y:S01]  /*b230*/  FFMA.FTZ R136, R4, -UR4, R136 ;  /* 0x8000000404887c23 */ /* 0x000fe20008010088 */
[----:B------:R-:W-:Y:S03]  /*b240*/  FMNMX.FTZ R133, R180, R133, !PT ;  /* 0x00000085b4857209 */ /* 0x000fe60007810000 */
[----:B------:R-:W3:Y:S01]  /*b250*/  I2F R5, R5 ;  /* 0x0000000500057306 */ /* 0x000ee20000201400 */
[----:B------:R-:W-:Y:S02]  /*b260*/  FMNMX.FTZ R133, R179, R133, !PT ;  /* 0x00000085b3857209 */ /* 0x000fe40007810000 */
[----:B-1----:R-:W-:Y:S01]  /*b270*/  FMNMX.FTZ R3, R18, R135, !PT ;  /* 0x0000008712037209 */ /* 0x002fe20007810000 */
[C---:B----4-:R-:W-:Y:S01]  /*b280*/  FFMA.FTZ R233, R0.reuse, -UR4, R29 ;  /* 0x8000000400e97c23 */ /* 0x050fe2000801001d */
[----:B------:R-:W-:Y:S01]  /*b290*/  FMNMX.FTZ R133, R175, R133, !PT ;  /* 0x00000085af857209 */ /* 0x000fe20007810000 */
[----:B------:R-:W-:Y:S01]  /*b2a0*/  FFMA.FTZ R2, R0, -UR4, R2 ;  /* 0x8000000400027c23 */ /* 0x000fe20008010002 */
[----:B------:R-:W-:Y:S01]  /*b2b0*/  FMNMX.FTZ R3, R23, R3, !PT ;  /* 0x0000000317037209 */ /* 0x000fe20007810000 */
[----:B------:R-:W-:Y:S01]  /*b2c0*/  LDSM.16.MT88.4 R28, [R208+0x10000] ;  /* 0x01000000d01c783b */ /* 0x000fe20000004200 */
[----:B------:R-:W-:Y:S02]  /*b2d0*/  FMNMX.FTZ R133, R173, R133, !PT ;  /* 0x00000085ad857209 */ /* 0x000fe40007810000 */
[----:B------:R-:W-:Y:S02]  /*b2e0*/  FMNMX.FTZ R3, R22, R3, !PT ;  /* 0x0000000316037209 */ /* 0x000fe40007810000 */
[----:B------:R-:W-:Y:S01]  /*b2f0*/  FMNMX.FTZ R133, R138, R133, !PT ;  /* 0x000000858a857209 */ /* 0x000fe20007810000 */
[----:B--2---:R-:W-:Y:S01]  /*b300*/  FFMA.FTZ R232, R6, -UR4, R26 ;  /* 0x8000000406e87c23 */ /* 0x004fe2000801001a */
[----:B------:R-:W-:Y:S02]  /*b310*/  FMNMX.FTZ R3, R24, R3, !PT ;  /* 0x0000000318037209 */ /* 0x000fe40007810000 */
[----:B------:R-:W-:Y:S02]  /*b320*/  FMNMX.FTZ R133, R183, R133, !PT ;  /* 0x00000085b7857209 */ /* 0x000fe40007810000 */
[----:B------:R-:W-:Y:S02]  /*b330*/  FMNMX.FTZ R3, R181, R3, !PT ;  /* 0x00000003b5037209 */ /* 0x000fe40007810000 */
[----:B------:R-:W-:Y:S02]  /*b340*/  FMNMX.FTZ R133, R202, R133, !PT ;  /* 0x00000085ca857209 */ /* 0x000fe40007810000 */
[----:B------:R-:W-:Y:S01]  /*b350*/  FMNMX.FTZ R3, R182, R3, !PT ;  /* 0x00000003b6037209 */ /* 0x000fe20007810000 */
[----:B---3--:R-:W-:Y:S01]  /*b360*/  FFMA.FTZ R203, R5, -UR4, R25 ;  /* 0x8000000405cb7c23 */ /* 0x008fe20008010019 */
        /* <DEDUP_REMOVED lines=15> */
[----:B------:R-:W1:Y:S08]  /*b460*/  SHFL.BFLY PT, R5, R133, 0x1, 0x1f ;  /* 0x0c201f0085057f89 */ /* 0x000e7000000e0000 */
[----:B------:R-:W2:Y:S01]  /*b470*/  SHFL.BFLY PT, R3, R0, 0x2, 0x1f ;  /* 0x0c401f0000037f89 */ /* 0x000ea200000e0000 */
[----:B-1----:R-:W-:Y:S04]  /*b480*/  FMNMX.FTZ R133, R133, R5, !PT ;  /* 0x0000000585857209 */ /* 0x002fe80007810000 */
[C---:B------:R-:W-:Y:S02]  /*b490*/  FSETP.NEU.FTZ.AND P1, PT, R133.reuse, -INF , PT ;  /* 0xff8000008500780b */ /* 0x040fe40003f3d000 */
[----:B--2---:R-:W-:Y:S01]  /*b4a0*/  FMNMX.FTZ R0, R0, R3, !PT ;  /* 0x0000000300007209 */ /* 0x004fe20007810000 */
[C---:B------:R-:W-:Y:S02]  /*b4b0*/  FADD.FTZ R3, -R133.reuse, R134 ;  /* 0x0000008685037221 */ /* 0x040fe40000010100 */
[----:B------:R-:W-:Y:S02]  /*b4c0*/  FMUL.FTZ R134, R133, c[0x0][0x23c] ;  /* 0x00008f0085867a20 */ /* 0x000fe40000410000 */
[----:B------:R-:W1:Y:S03]  /*b4d0*/  SHFL.BFLY PT, R4, R0, 0x1, 0x1f ;  /* 0x0c201f0000047f89 */ /* 0x000e6600000e0000 */
[----:B------:R-:W-:Y:S05]  /*b4e0*/  FSEL R134, R134, RZ, P1 ;  /* 0x000000ff86867208 */ /* 0x000fea0000800000 */
[--C-:B------:R-:W-:Y:S02]  /*b4f0*/  FFMA.FTZ R21, R21, c[0x0][0x23c], -R134.reuse ;  /* 0x00008f0015157a23 */ /* 0x100fe40000010886 */
[--C-:B------:R-:W-:Y:S02]  /*b500*/  FFMA.FTZ R20, R20, c[0x0][0x23c], -R134.reuse ;  /* 0x00008f0014147a23 */ /* 0x100fe40000010886 */
[----:B------:R-:W-:Y:S01]  /*b510*/  MUFU.EX2 R242, R21 ;  /* 0x0000001500f27308 */ /* 0x000fe20000000800 */
[--C-:B------:R-:W-:Y:S02]  /*b520*/  FFMA.FTZ R19, R19, c[0x0][0x23c], -R134.reuse ;  /* 0x00008f0013137a23 */ /* 0x100fe40000010886 */
[--C-:B------:R-:W-:Y:S02]  /*b530*/  FFMA.FTZ R17, R17, c[0x0][0x23c], -R134.reuse ;  /* 0x00008f0011117a23 */ /* 0x100fe40000010886 */
[--C-:B------:R-:W-:Y:S05]  /*b540*/  FFMA.FTZ R137, R174, c[0x0][0x23c], -R134.reuse ;  /* 0x00008f00ae897a23 */ /* 0x100fea0000010886 */
[----:B------:R-:W-:Y:S01]  /*b550*/  MUFU.EX2 R241, R20 ;  /* 0x0000001400f17308 */ /* 0x000fe20000000800 */
[----:B-1----:R-:W-:Y:S01]  /*b560*/  FMNMX.FTZ R132, R0, R4, !PT ;  /* 0x0000000400847209 */ /* 0x002fe20007810000 */
[----:B------:R-:W-:Y:S03]  /*b570*/  FMUL.FTZ R0, R3, c[0x0][0x23c] ;  /* 0x00008f0003007a20 */ /* 0x000fe60000410000 */
[C---:B------:R-:W-:Y:S05]  /*b580*/  FSETP.NEU.FTZ.AND P1, PT, R132.reuse, -INF , PT ;  /* 0xff8000008400780b */ /* 0x040fea0003f3d000 */
[----:B------:R1:W2:Y:S10]  /*b590*/  MUFU.EX2 R3, R0 ;  /* 0x0000000000037308 */ /* 0x0002b40000000800 */
[----:B------:R-:W3:Y:S10]  /*b5a0*/  MUFU.EX2 R243, R19 ;  /* 0x0000001300f37308 */ /* 0x000ef40000000800 */
[----:B------:R4:W-:Y:S01]  /*b5b0*/  MUFU.EX2 R240, R17 ;  /* 0x0000001100f07308 */ /* 0x0009e20000000800 */
[C---:B-1----:R-:W-:Y:S02]  /*b5c0*/  FADD.FTZ R0, -R132.reuse, R135 ;  /* 0x0000008784007221 */ /* 0x042fe40000010100 */
[----:B------:R-:W-:Y:S02]  /*b5d0*/  FMUL.FTZ R135, R132, c[0x0][0x23c] ;  /* 0x00008f0084877a20 */ /* 0x000fe40000410000 */
[----:B------:R-:W-:Y:S02]  /*b5e0*/  FMUL.FTZ R0, R0, c[0x0][0x23c] ;  /* 0x00008f0000007a20 */ /* 0x000fe40000410000 */
[----:B--2---:R-:W-:Y:S01]  /*b5f0*/  FMUL.FTZ R4, R3, R140 ;  /* 0x0000008c03047220 */ /* 0x004fe20000410000 */
[----:B------:R-:W-:Y:S01]  /*b600*/  FSEL R135, R135, RZ, P1 ;  /* 0x000000ff87877208 */ /* 0x000fe20000800000 */
[C---:B------:R-:W-:Y:S01]  /*b610*/  FMUL.FTZ R5, R3.reuse, R141 ;  /* 0x0000008d03057220 */ /* 0x040fe20000410000 */
[----:B------:R1:W-:Y:S01]  /*b620*/  MUFU.EX2 R201, R137 ;  /* 0x0000008900c97308 */ /* 0x0003e20000000800 */
[----:B---3--:R-:W-:Y:S01]  /*b630*/  F2FP.PACK_AB R140, R242, R243 ;  /* 0x000000f3f28c723e */ /* 0x008fe200000000ff */
[----:B------:R-:W-:Y:S02]  /*b640*/  FMUL.FTZ R8, R3, R144 ;  /* 0x0000009003087220 */ /* 0x000fe40000410000 */
[--C-:B------:R-:W-:Y:S02]  /*b650*/  FFMA.FTZ R23, R23, c[0x0][0x23c], -R135.reuse ;  /* 0x00008f0017177a23 */ /* 0x100fe40000010887 */
[--C-:B------:R-:W-:Y:S02]  /*b660*/  FFMA.FTZ R22, R22, c[0x0][0x23c], -R135.reuse ;  /* 0x00008f0016167a23 */ /* 0x100fe40000010887 */
[--C-:B------:R-:W-:Y:S02]  /*b670*/  FFMA.FTZ R18, R18, c[0x0][0x23c], -R135.reuse ;  /* 0x00008f0012127a23 */ /* 0x100fe40000010887 */
[----:B------:R-:W-:Y:S01]  /*b680*/  MUFU.EX2 R238, R23 ;  /* 0x0000001700ee7308 */ /* 0x000fe20000000800 */
[--C-:B------:R-:W-:Y:S02]  /*b690*/  FFMA.FTZ R24, R24, c[0x0][0x23c], -R135.reuse ;  /* 0x00008f0018187a23 */ /* 0x100fe40000010887 */
[C---:B------:R-:W-:Y:S02]  /*b6a0*/  FMUL.FTZ R9, R3.reuse, R145 ;  /* 0x0000009103097220 */ /* 0x040fe40000410000 */
[C---:B------:R-:W-:Y:S02]  /*b6b0*/  FMUL.FTZ R16, R3.reuse, R152 ;  /* 0x0000009803107220 */ /* 0x040fe40000410000 */
[C---:B----4-:R-:W-:Y:S02]  /*b6c0*/  FMUL.FTZ R17, R3.reuse, R153 ;  /* 0x0000009903117220 */ /* 0x050fe40000410000 */
[C---:B------:R-:W-:Y:S01]  /*b6d0*/  FMUL.FTZ R25, R3.reuse, R161 ;  /* 0x000000a103197220 */ /* 0x040fe20000410000 */
[----:B------:R2:W-:Y:S01]  /*b6e0*/  MUFU.EX2 R237, R22 ;  /* 0x0000001600ed7308 */ /* 0x0005e20000000800 */
[C---:B------:R-:W-:Y:S02]  /*b6f0*/  FMUL.FTZ R32, R3.reuse, R168 ;  /* 0x000000a803207220 */ /* 0x040fe40000410000 */
[C---:B------:R-:W-:Y:S02]  /*b700*/  FMUL.FTZ R33, R3.reuse, R169 ;  /* 0x000000a903217220 */ /* 0x040fe40000410000 */
[--C-:B-1----:R-:W-:Y:S02]  /*b710*/  FFMA.FTZ R137, R176, c[0x0][0x23c], -R134.reuse ;  /* 0x00008f00b0897a23 */ /* 0x102fe40000010886 */
        /* <DEDUP_REMOVED lines=11> */
[----:B--2---:R-:W2:Y:S01]  /*b7d0*/  LDSM.16.MT88.4 R20, [R206+0x10000] ;  /* 0x01000000ce14783b */ /* 0x004ea20000004200 */
[C---:B------:R-:W-:Y:S02]  /*b7e0*/  FMUL.FTZ R53, R3.reuse, R53 ;  /* 0x0000003503357220 */ /* 0x040fe40000410000 */
[C---:B------:R-:W-:Y:S02]  /*b7f0*/  FMUL.FTZ R56, R3.reuse, R56 ;  /* 0x0000003803387220 */ /* 0x040fe40000410000 */
[C---:B------:R-:W-:Y:S01]  /*b800*/  FMUL.FTZ R57, R3.reuse, R57 ;  /* 0x0000003903397220 */ /* 0x040fe20000410000 */
[----:B------:R-:W4:Y:S01]  /*b810*/  MUFU.EX2 R236, R24 ;  /* 0x0000001800ec7308 */ /* 0x000f220000000800 */
[C---:B------:R-:W-:Y:S02]  /*b820*/  FMUL.FTZ R60, R3.reuse, R60 ;  /* 0x0000003c033c7220 */ /* 0x040fe40000410000 */
[C---:B------:R-:W-:Y:S02]  /*b830*/  FMUL.FTZ R61, R3.reuse, R61 ;  /* 0x0000003d033d7220 */ /* 0x040fe40000410000 */
[----:B-1----:R-:W-:Y:S01]  /*b840*/  FMUL.FTZ R6, R0, R142 ;  /* 0x0000008e00067220 */ /* 0x002fe20000410000 */
[----:B------:R-:W-:Y:S01]  /*b850*/  F2FP.PACK_AB R142, R240, R241 ;  /* 0x000000f1f08e723e */ /* 0x000fe200000000ff */
[C---:B------:R-:W-:Y:S02]  /*b860*/  FMUL.FTZ R7, R0.reuse, R143 ;  /* 0x0000008f00077220 */ /* 0x040fe40000410000 */
[C---:B------:R-:W-:Y:S01]  /*b870*/  FMUL.FTZ R10, R0.reuse, R146 ;  /* 0x00000092000a7220 */ /* 0x040fe20000410000 */
[----:B------:R1:W5:Y:S01]  /*b880*/  MUFU.EX2 R200, R137 ;  /* 0x0000008900c87308 */ /* 0x0003620000000800 */
[C---:B------:R-:W-:Y:S02]  /*b890*/  FMUL.FTZ R11, R0.reuse, R147 ;  /* 0x00000093000b7220 */ /* 0x040fe40000410000 */
[----:B------:R-:W-:Y:S01]  /*b8a0*/  FMUL.FTZ R19, R0, R155 ;  /* 0x0000009b00137220 */ /* 0x000fe20000410000 */
[----:B---3--:R-:W-:Y:S01]  /*b8b0*/  F2FP.PACK_AB R141, R238, R239 ;  /* 0x000000efee8d723e */ /* 0x008fe200000000ff */
[C---:B------:R-:W-:Y:S01]  /*b8c0*/  FMUL.FTZ R18, R0.reuse, R154 ;  /* 0x0000009a00127220 */ /* 0x040fe20000410000 */
[----:B------:R-:W3:Y:S01]  /*b8d0*/  LDSM.16.MT88.4 R144, [R207+0x10000] ;  /* 0x01000000cf90783b */ /* 0x000ee20000004200 */
[C---:B------:R-:W-:Y:S02]  /*b8e0*/  FMUL.FTZ R26, R0.reuse, R162 ;  /* 0x000000a2001a7220 */ /* 0x040fe40000410000 */
[C---:B------:R-:W-:Y:S02]  /*b8f0*/  FMUL.FTZ R27, R0.reuse, R163 ;  /* 0x000000a3001b7220 */ /* 0x040fe40000410000 */
[C---:B------:R-:W-:Y:S02]  /*b900*/  FMUL.FTZ R34, R0.reuse, R170 ;  /* 0x000000aa00227220 */ /* 0x040fe40000410000 */
[----:B------:R-:W-:Y:S01]  /*b910*/  FMUL.FTZ R35, R0, R171 ;  /* 0x000000ab00237220 */ /* 0x000fe20000410000 */
[----:B----4-:R-:W-:Y:S01]  /*b920*/  F2FP.PACK_AB R143, R236, R237 ;  /* 0x000000edec8f723e */ /* 0x010fe200000000ff */
[----:B------:R-:W-:Y:S01]  /*b930*/  LDSM.16.MT88.4 R152, [R206+0x12000] ;  /* 0x01200000ce98783b */ /* 0x000fe20000004200 */
[C---:B------:R-:W-:Y:S02]  /*b940*/  FMUL.FTZ R24, R3.reuse, R160 ;  /* 0x000000a003187220 */ /* 0x040fe40000410000 */
[C---:B------:R-:W-:Y:S02]  /*b950*/  FMUL.FTZ R38, R0.reuse, R38 ;  /* 0x0000002600267220 */ /* 0x040fe40000410000 */
[C---:B------:R-:W-:Y:S01]  /*b960*/  FMUL.FTZ R39, R0.reuse, R39 ;  /* 0x0000002700277220 */ /* 0x040fe20000410000 */
[C---:B------:R-:W-:Y:S02]  /*b970*/  HMMA.16816.F32 R4, R140.reuse, R12, R4 ;  /* 0x0000000c8c04723c */ /* 0x040fe40000001804 */
[----:B------:R-:W-:Y:S03]  /*b980*/  LDSM.16.MT88.4 R160, [R205+0x12800] ;  /* 0x01280000cda0783b */ /* 0x000fe60000004200 */
[C---:B------:R-:W-:Y:S02]  /*b990*/  FMUL.FTZ R42, R0.reuse, R42 ;  /* 0x0000002a002a7220 */ /* 0x040fe40000410000 */
[C---:B------:R-:W-:Y:S01]  /*b9a0*/  FMUL.FTZ R12, R3.reuse, R148 ;  /* 0x00000094030c7220 */ /* 0x040fe20000410000 */
[C---:B------:R-:W-:Y:S02]  /*b9b0*/  HMMA.16816.F32 R8, R140.reuse, R14, R8 ;  /* 0x0000000e8c08723c */ /* 0x040fe40000001808 */
[----:B------:R-:W-:Y:S02]  /*b9c0*/  LDSM.16.MT88.4 R168, [R206+0x14800] ;  /* 0x01480000cea8783b */ /* 0x000fe40000004200 */
[C---:B------:R-:W-:Y:S02]  /*b9d0*/  FMUL.FTZ R13, R3.reuse, R149 ;  /* 0x00000095030d7220 */ /* 0x040fe40000410000 */
[C---:B------:R-:W-:Y:S02]  /*b9e0*/  FMUL.FTZ R43, R0.reuse, R43 ;  /* 0x0000002b002b7220 */ /* 0x040fe40000410000 */
[C---:B------:R-:W-:Y:S04]  /*b9f0*/  FMUL.FTZ R14, R0.reuse, R150 ;  /* 0x00000096000e7220 */ /* 0x040fe80000410000 */
[C---:B------:R-:W-:Y:S02]  /*ba00*/  FMUL.FTZ R15, R0.reuse, R151 ;  /* 0x00000097000f7220 */ /* 0x040fe40000410000 */
[----:B------:R-:W4:Y:S01]  /*ba10*/  LDSM.16.MT88.4 R148, [R205+0x12000] ;  /* 0x01200000cd94783b */ /* 0x000f220000004200 */
[C---:B------:R-:W-:Y:S02]  /*ba20*/  FMUL.FTZ R46, R0.reuse, R46 ;  /* 0x0000002e002e7220 */ /* 0x040fe40000410000 */
[C---:B------:R-:W-:Y:S02]  /*ba30*/  FMUL.FTZ R47, R0.reuse, R47 ;  /* 0x0000002f002f7220 */ /* 0x040fe40000410000 */
[C---:B--2---:R-:W-:Y:S03]  /*ba40*/  HMMA.16816.F32 R12, R140.reuse, R20, R12 ;  /* 0x000000148c0c723c */ /* 0x044fe6000000180c */
        /* <DEDUP_REMOVED lines=24> */
[C---:B---3--:R-:W-:Y:S01]  /*bbd0*/  HMMA.16816.F32 R28, R140.reuse, R144, R28 ;  /* 0x000000908c1c723c */ /* 0x048fe2000000181c */
[----:B------:R1:W2:Y:S02]  /*bbe0*/  MUFU.EX2 R198, R137 ;  /* 0x0000008900c67308 */ /* 0x0002a40000000800 */
[C---:B------:R-:W-:Y:S02]  /*bbf0*/  FMUL.FTZ R64, R3.reuse, R64 ;  /* 0x0000004003407220 */ /* 0x040fe40000410000 */
[C---:B------:R-:W-:Y:S02]  /*bc00*/  FMUL.FTZ R65, R3.reuse, R65 ;  /* 0x0000004103417220 */ /* 0x040fe40000410000 */
[C---:B------:R-:W-:Y:S01]  /*bc10*/  FMUL.FTZ R66, R0.reuse, R66 ;  /* 0x0000004200427220 */ /* 0x040fe20000410000 */
        /* <DEDUP_REMOVED lines=11> */
[C---:B------:R-:W-:Y:S04]  /*bcd0*/  HMMA.16816.F32 R44, R140.reuse, R152, R44 ;  /* 0x000000988c2c723c */ /* 0x040fe8000000182c */
[C---:B------:R-:W-:Y:S02]  /*bce0*/  FMUL.FTZ R73, R3.reuse, R73 ;  /* 0x0000004903497220 */ /* 0x040fe40000410000 */
[C---:B------:R-:W-:Y:S02]  /*bcf0*/  FMUL.FTZ R74, R0.reuse, R74 ;  /* 0x0000004a004a7220 */ /* 0x040fe40000410000 */
[C---:B------:R-:W-:Y:S01]  /*bd00*/  HMMA.16816.F32 R48, R140.reuse, R154, R48 ;  /* 0x0000009a8c30723c */ /* 0x040fe20000001830 */
[----:B------:R-:W1:Y:S03]  /*bd10*/  LDSM.16.MT88.4 R152, [R205+0x14000] ;  /* 0x01400000cd98783b */ /* 0x000e660000004200 */
        /* <DEDUP_REMOVED lines=18> */
[C---:B-1----:R-:W-:Y:S04]  /*be40*/  HMMA.16816.F32 R68, R140.reuse, R152, R68 ;  /* 0x000000988c44723c */ /* 0x042fe80000001844 */
[C---:B------:R-:W-:Y:S02]  /*be50*/  FMUL.FTZ R87, R0.reuse, R87 ;  /* 0x0000005700577220 */ /* 0x040fe40000410000 */
[----:B------:R-:W-:Y:S02]  /*be60*/  FMUL.FTZ R88, R3, R88 ;  /* 0x0000005803587220 */ /* 0x000fe40000410000 */
[C---:B------:R-:W-:Y:S01]  /*be70*/  HMMA.16816.F32 R72, R140.reuse, R154, R72 ;  /* 0x0000009a8c48723c */ /* 0x040fe20000001848 */
[----:B------:R-:W1:Y:S03]  /*be80*/  LDSM.16.MT88.4 R152, [R207+0x14000] ;  /* 0x01400000cf98783b */ /* 0x000e660000004200 */
[--C-:B------:R-:W-:Y:S02]  /*be90*/  FFMA.FTZ R137, R181, c[0x0][0x23c], -R135.reuse ;  /* 0x00008f00b5897a23 */ /* 0x100fe40000010887 */
[C---:B------:R-:W-:Y:S02]  /*bea0*/  FMUL.FTZ R89, R3.reuse, R89 ;  /* 0x0000005903597220 */ /* 0x040fe40000410000 */
[C---:B------:R-:W-:Y:S01]  /*beb0*/  FMUL.FTZ R90, R0.reuse, R90 ;  /* 0x0000005a005a7220 */ /* 0x040fe20000410000 */
[C---:B---3--:R-:W-:Y:S01]  /*bec0*/  HMMA.16816.F32 R76, R140.reuse, R144, R76 ;  /* 0x000000908c4c723c */ /* 0x048fe2000000184c */
        /* <DEDUP_REMOVED lines=8> */
[C---:B----4-:R-:W-:Y:S04]  /*bf50*/  HMMA.16816.F32 R84, R140.reuse, R148, R84 ;  /* 0x000000948c54723c */ /* 0x050fe80000001854 */
[C---:B------:R-:W-:Y:S02]  /*bf60*/  FMUL.FTZ R96, R3.reuse, R96 ;  /* 0x0000006003607220 */ /* 0x040fe40000410000 */
[C---:B------:R-:W-:Y:S02]  /*bf70*/  FMUL.FTZ R97, R3.reuse, R97 ;  /* 0x0000006103617220 */ /* 0x040fe40000410000 */
[C---:B------:R-:W-:Y:S01]  /*bf80*/  HMMA.16816.F32 R88, R140.reuse, R150, R88 ;  /* 0x000000968c58723c */ /* 0x040fe20000001858 */
[----:B------:R-:W4:Y:S03]  /*bf90*/  LDSM.16.MT88.4 R148, [R206+0x16000] ;  /* 0x01600000ce94783b */ /* 0x000f260000004200 */
[--C-:B---3--:R-:W-:Y:S02]  /*bfa0*/  FFMA.FTZ R137, R182, c[0x0][0x23c], -R135.reuse ;  /* 0x00008f00b6897a23 */ /* 0x108fe40000010887 */
[C---:B------:R-:W-:Y:S02]  /*bfb0*/  FMUL.FTZ R98, R0.reuse, R98 ;  /* 0x0000006200627220 */ /* 0x040fe40000410000 */
[C---:B-1----:R-:W-:Y:S01]  /*bfc0*/  HMMA.16816.F32 R92, R140.reuse, R152, R92 ;  /* 0x000000988c5c723c */ /* 0x042fe2000000185c */
[----:B------:R1:W3:Y:S03]  /*bfd0*/  MUFU.EX2 R196, R137 ;  /* 0x0000008900c47308 */ /* 0x0002e60000000800 */
        /* <DEDUP_REMOVED lines=9> */
[C---:B--2---:R-:W-:Y:S03]  /*c070*/  HMMA.16816.F32 R100, R140.reuse, R144, R100 ;  /* 0x000000908c64723c */ /* 0x044fe60000001864 */
[C---:B------:R-:W-:Y:S02]  /*c080*/  FMUL.FTZ R106, R0.reuse, R106 ;  /* 0x0000006a006a7220 */ /* 0x040fe40000410000 */
[----:B------:R-:W-:Y:S02]  /*c090*/  FMUL.FTZ R107, R0, R107 ;  /* 0x0000006b006b7220 */ /* 0x000fe40000410000 */
[--C-:B-1----:R-:W-:Y:S02]  /*c0a0*/  FFMA.FTZ R137, R178, c[0x0][0x23c], -R135.reuse ;  /* 0x00008f00b2897a23 */ /* 0x102fe40000010887 */
[C---:B------:R-:W-:Y:S02]  /*c0b0*/  FMUL.FTZ R108, R3.reuse, R108 ;  /* 0x0000006c036c7220 */ /* 0x040fe40000410000 */
[----:B------:R1:W-:Y:S01]  /*c0c0*/  MUFU.EX2 R195, R137 ;  /* 0x0000008900c37308 */ /* 0x0003e20000000800 */
[C---:B------:R-:W-:Y:S01]  /*c0d0*/  HMMA.16816.F32 R104, R140.reuse, R146, R104 ;  /* 0x000000928c68723c */ /* 0x040fe20000001868 */
[----:B------:R-:W2:Y:S02]  /*c0e0*/  LDSM.16.MT88.4 R144, [R207+0x16000] ;  /* 0x01600000cf90783b */ /* 0x000ea40000004200 */
        /* <DEDUP_REMOVED lines=9> */
[--C-:B-1----:R-:W-:Y:S02]  /*c180*/  FFMA.FTZ R137, R177, c[0x0][0x23c], -R135.reuse ;  /* 0x00008f00b1897a23 */ /* 0x102fe40000010887 */
[----:B------:R-:W-:Y:S01]  /*c190*/  LDSM.16.MT88.4 R176, [R206+0x13800] ;  /* 0x01380000ceb0783b */ /* 0x000fe20000004200 */
[C---:B------:R-:W-:Y:S01]  /*c1a0*/  HMMA.16816.F32 R112, R140.reuse, R150, R112 ;  /* 0x000000968c70723c */ /* 0x040fe20000001870 */
[----:B------:R1:W4:Y:S02]  /*c1b0*/  MUFU.EX2 R194, R137 ;  /* 0x0000008900c27308 */ /* 0x0003240000000800 */
[C---:B------:R-:W-:Y:S02]  /*c1c0*/  FMUL.FTZ R117, R3.reuse, R117 ;  /* 0x0000007503757220 */ /* 0x040fe40000410000 */
[C---:B------:R-:W-:Y:S02]  /*c1d0*/  FMUL.FTZ R118, R0.reuse, R118 ;  /* 0x0000007600767220 */ /* 0x040fe40000410000 */
[C---:B------:R-:W-:Y:S01]  /*c1e0*/  FMUL.FTZ R119, R0.reuse, R119 ;  /* 0x0000007700777220 */ /* 0x040fe20000410000 */
[----:B------:R-:W4:Y:S01]  /*c1f0*/  LDSM.16.MT88.4 R148, [R205+0x10800] ;  /* 0x01080000cd94783b */ /* 0x000f220000004200 */
[C---:B------:R-:W-:Y:S03]  /*c200*/  FMUL.FTZ R120, R3.reuse, R120 ;  /* 0x0000007803787220 */ /* 0x040fe60000410000 */
[C---:B------:R-:W-:Y:S02]  /*c210*/  FMUL.FTZ R121, R3.reuse, R121 ;  /* 0x0000007903797220 */ /* 0x040fe40000410000 */
[C---:B---3--:R-:W-:Y:S03]  /*c220*/  HMMA.16816.F32 R116, R140.reuse, R152, R116 ;  /* 0x000000988c74723c */ /* 0x048fe60000001874 */
[C---:B------:R-:W-:Y:S02]  /*c230*/  FMUL.FTZ R122, R0.reuse, R122 ;  /* 0x0000007a007a7220 */ /* 0x040fe40000410000 */
[C---:B------:R-:W-:Y:S02]  /*c240*/  FMUL.FTZ R123, R0.reuse, R123 ;  /* 0x0000007b007b7220 */ /* 0x040fe40000410000 */
[C---:B------:R-:W-:Y:S02]  /*c250*/  FMUL.FTZ R124, R3.reuse, R124 ;  /* 0x0000007c037c7220 */ /* 0x040fe40000410000 */
[----:B------:R-:W-:Y:S03]  /*c260*/  FMUL.FTZ R125, R3, R125 ;  /* 0x0000007d037d7220 */ /* 0x000fe60000410000 */
[C---:B------:R-:W-:Y:S01]  /*c270*/  HMMA.16816.F32 R120, R140.reuse, R154, R120 ;  /* 0x0000009a8c78723c */ /* 0x040fe20000001878 */
[----:B------:R-:W3:Y:S02]  /*c280*/  LDSM.16.MT88.4 R152, [R206+0x10800] ;  /* 0x01080000ce98783b */ /* 0x000ee40000004200 */
[C---:B------:R-:W-:Y:S02]  /*c290*/  FMUL.FTZ R126, R0.reuse, R126 ;  /* 0x0000007e007e7220 */ /* 0x040fe40000410000 */
[C---:B------:R-:W-:Y:S02]  /*c2a0*/  FMUL.FTZ R127, R0.reuse, R127 ;  /* 0x0000007f007f7220 */ /* 0x040fe40000410000 */
[--C-:B-1----:R-:W-:Y:S02]  /*c2b0*/  FFMA.FTZ R137, R175, c[0x0][0x23c], -R134.reuse ;  /* 0x00008f00af897a23 */ /* 0x102fe40000010886 */
[C---:B------:R-:W-:Y:S02]  /*c2c0*/  FMUL.FTZ R128, R3.reuse, R128 ;  /* 0x0000008003807220 */ /* 0x040fe40000410000 */
[----:B------:R1:W-:Y:S01]  /*c2d0*/  MUFU.EX2 R193, R137 ;  /* 0x0000008900c17308 */ /* 0x0003e20000000800 */
[C---:B--2---:R-:W-:Y:S03]  /*c2e0*/  HMMA.16816.F32 R124, R140.reuse, R144, R124 ;  /* 0x000000908c7c723c */ /* 0x044fe6000000187c */
[----:B------:R-:W-:Y:S02]  /*c2f0*/  FMUL.FTZ R129, R3, R129 ;  /* 0x0000008103817220 */ /* 0x000fe40000410000 */
[C---:B------:R-:W-:Y:S02]  /*c300*/  FMUL.FTZ R130, R0.reuse, R130 ;  /* 0x0000008200827220 */ /* 0x040fe40000410000 */
[----:B------:R-:W-:Y:S02]  /*c310*/  FMUL.FTZ R131, R0, R131 ;  /* 0x0000008300837220 */ /* 0x000fe40000410000 */
[--C-:B------:R-:W-:Y:S05]  /*c320*/  FFMA.FTZ R136, R136, c[0x0][0x23c], -R135.reuse ;  /* 0x00008f0088887a23 */ /* 0x100fea0000010887 */
[----:B------:R-:W-:Y:S01]  /*c330*/  HMMA.16816.F32 R128, R140, R146, R128 ;  /* 0x000000928c80723c */ /* 0x000fe20000001880 */
[----:B------:R-:W2:Y:S06]  /*c340*/  LDSM.16.MT88.4 R144, [R207+0x10800] ;  /* 0x01080000cf90783b */ /* 0x000eac0000004200 */
[----:B-----5:R-:W-:Y:S02]  /*c350*/  F2FP.PACK_AB R140, R200, R201 ;  /* 0x000000c9c88c723e */ /* 0x020fe400000000ff */
[----:B------:R-:W-:Y:S03]  /*c360*/  F2FP.PACK_AB R142, R198, R199 ;  /* 0x000000c7c68e723e */ /* 0x000fe600000000ff */
[----:B------:R-:W-:Y:S01]  /*c370*/  F2FP.PACK_AB R141, R196, R197 ;  /* 0x000000c5c48d723e */ /* 0x000fe200000000ff */
[--C-:B-1----:R-:W-:Y:S01]  /*c380*/  FFMA.FTZ R137, R173, c[0x0][0x23c], -R134.reuse ;  /* 0x00008f00ad897a23 */ /* 0x102fe20000010886 */
[----:B----4-:R-:W-:Y:S03]  /*c390*/  F2FP.PACK_AB R143, R194, R195 ;  /* 0x000000c3c28f723e */ /* 0x010fe600000000ff */
[----:B------:R1:W4:Y:S04]  /*c3a0*/  MUFU.EX2 R192, R137 ;  /* 0x0000008900c07308 */ /* 0x0003280000000800 */
[C---:B------:R-:W-:Y:S08]  /*c3b0*/  HMMA.16816.F32 R4, R140.reuse, R148, R4 ;  /* 0x000000948c04723c */ /* 0x040ff00000001804 */
[C---:B------:R-:W-:Y:S01]  /*c3c0*/  HMMA.16816.F32 R8, R140.reuse, R150, R8 ;  /* 0x000000968c08723c */ /* 0x040fe20000001808 */
[----:B------:R-:W5:Y:S07]  /*c3d0*/  LDSM.16.MT88.4 R148, [R208+0x12800] ;  /* 0x01280000d094783b */ /* 0x000f6e0000004200 */
[C---:B---3--:R-:W-:Y:S04]  /*c3e0*/  HMMA.16816.F32 R12, R140.reuse, R152, R12 ;  /* 0x000000988c0c723c */ /* 0x048fe8000000180c */
[--C-:B-1----:R-:W-:Y:S04]  /*c3f0*/  FFMA.FTZ R137, R138, c[0x0][0x23c], -R134.reuse ;  /* 0x00008f008a897a23 */ /* 0x102fe80000010886 */
[C---:B------:R-:W-:Y:S01]  /*c400*/  HMMA.16816.F32 R16, R140.reuse, R154, R16 ;  /* 0x0000009a8c10723c */ /* 0x040fe20000001810 */
[----:B------:R-:W1:Y:S01]  /*c410*/  LDSM.16.MT88.4 R152, [R207+0x12800] ;  /* 0x01280000cf98783b */ /* 0x000e620000004200 */
[----:B------:R3:W-:Y:S06]  /*c420*/  MUFU.EX2 R191, R137 ;  /* 0x0000008900bf7308 */ /* 0x0007ec0000000800 */
[C---:B------:R-:W-:Y:S08]  /*c430*/  HMMA.16816.F32 R20, R140.reuse, R156, R20 ;  /* 0x0000009c8c14723c */ /* 0x040ff00000001814 */
[C---:B------:R-:W-:Y:S01]  /*c440*/  HMMA.16816.F32 R24, R140.reuse, R158, R24 ;  /* 0x0000009e8c18723c */ /* 0x040fe20000001818 */
[----:B------:R-:W1:Y:S07]  /*c450*/  LDSM.16.MT88.4 R156, [R205+0x14800] ;  /* 0x01480000cd9c783b */ /* 0x000e6e0000004200 */
[C---:B--2---:R-:W-:Y:S04]  /*c460*/  HMMA.16816.F32 R28, R140.reuse, R144, R28 ;  /* 0x000000908c1c723c */ /* 0x044fe8000000181c */
[--C-:B---3--:R-:W-:Y:S04]  /*c470*/  FFMA.FTZ R137, R183, c[0x0][0x23c], -R134.reuse ;  /* 0x00008f00b7897a23 */ /* 0x108fe80000010886 */
[C---:B------:R-:W-:Y:S01]  /*c480*/  HMMA.16816.F32 R32, R140.reuse, R146, R32 ;  /* 0x000000928c20723c */ /* 0x040fe20000001820 */
[----:B------:R-:W2:Y:S01]  /*c490*/  LDSM.16.MT88.4 R144, [R208+0x14800] ;  /* 0x01480000d090783b */ /* 0x000ea20000004200 */
[----:B------:R3:W1:Y:S06]  /*c4a0*/  MUFU.EX2 R190, R137 ;  /* 0x0000008900be7308 */ /* 0x00066c0000000800 */
[C---:B------:R-:W-:Y:S08]  /*c4b0*/  HMMA.16816.F32 R36, R140.reuse, R160, R36 ;  /* 0x000000a08c24723c */ /* 0x040ff00000001824 */
[C---:B------:R-:W-:Y:S01]  /*c4c0*/  HMMA.16816.F32 R40, R140.reuse, R162, R40 ;  /* 0x000000a28c28723c */ /* 0x040fe20000001828 */
[----:B------:R-:W-:Y:S07]  /*c4d0*/  LDSM.16.MT88.4 R160, [R206+0x11000] ;  /* 0x01100000cea0783b */ /* 0x000fee0000004200 */
[C---:B------:R-:W-:Y:S04]  /*c4e0*/  HMMA.16816.F32 R44, R140.reuse, R164, R44 ;  /* 0x000000a48c2c723c */ /* 0x040fe8000000182c */
[--C-:B---3--:R-:W-:Y:S02]  /*c4f0*/  FFMA.FTZ R137, R172, c[0x0][0x23c], -R135.reuse ;  /* 0x00008f00ac897a23 */ /* 0x108fe40000010887 */
[----:B------:R-:W-:Y:S02]  /*c500*/  LDSM.16.MT88.4 R172, [R205+0x13800] ;  /* 0x01380000cdac783b */ /* 0x000fe40000004200 */
[C---:B------:R-:W-:Y:S01]  /*c510*/  HMMA.16816.F32 R48, R140.reuse, R166, R48 ;  /* 0x000000a68c30723c */ /* 0x040fe20000001830 */
[----:B------:R3:W-:Y:S05]  /*c520*/  MUFU.EX2 R189, R137 ;  /* 0x0000008900bd7308 */ /* 0x0007ea0000000800 */
[----:B------:R-:W-:Y:S02]  /*c530*/  LDSM.16.MT88.4 R164, [R208+0x13000] ;  /* 0x01300000d0a4783b */ /* 0x000fe40000004200 */
[C---:B-----5:R-:W-:Y:S08]  /*c540*/  HMMA.16816.F32 R52, R140.reuse, R148, R52 ;  /* 0x000000948c34723c */ /* 0x060ff00000001834 */
[C---:B------:R-:W-:Y:S01]  /*c550*/  HMMA.16816.F32 R56, R140.reuse, R150, R56 ;  /* 0x000000968c38723c */ /* 0x040fe20000001838 */
[----:B------:R-:W5:Y:S07]  /*c560*/  LDSM.16.MT88.4 R148, [R207+0x14800] ;  /* 0x01480000cf94783b */ /* 0x000f6e0000004200 */
[C---:B-1----:R-:W-:Y:S04]  /*c570*/  HMMA.16816.F32 R60, R140.reuse, R152, R60 ;  /* 0x000000988c3c723c */ /* 0x042fe8000000183c */
[--C-:B---3--:R-:W-:Y:S04]  /*c580*/  FFMA.FTZ R137, R139, c[0x0][0x23c], -R135.reuse ;  /* 0x00008f008b897a23 */ /* 0x108fe80000010887 */
[C---:B------:R-:W-:Y:S01]  /*c590*/  HMMA.16816.F32 R64, R140.reuse, R154, R64 ;  /* 0x0000009a8c40723c */ /* 0x040fe20000001840 */
[----:B------:R-:W1:Y:S01]  /*c5a0*/  LDSM.16.MT88.4 R152, [R205+0x16800] ;  /* 0x01680000cd98783b */ /* 0x000e620000004200 */
[----:B------:R3:W1:Y:S06]  /*c5b0*/  MUFU.EX2 R188, R137 ;  /* 0x0000008900bc7308 */ /* 0x00066c0000000800 */
[C---:B------:R-:W-:Y:S08]  /*c5c0*/  HMMA.16816.F32 R68, R140.reuse, R156, R68 ;  /* 0x0000009c8c44723c */ /* 0x040ff00000001844 */
[C---:B------:R-:W-:Y:S01]  /*c5d0*/  HMMA.16816.F32 R72, R140.reuse, R158, R72 ;  /* 0x0000009e8c48723c */ /* 0x040fe20000001848 */
[----:B------:R-:W1:Y:S07]  /*c5e0*/  LDSM.16.MT88.4 R156, [R206+0x16800] ;  /* 0x01680000ce9c783b */ /* 0x000e6e0000004200 */
[C---:B------:R-:W-:Y:S04]  /*c5f0*/  HMMA.16816.F32 R76, R140.reuse, R168, R76 ;  /* 0x000000a88c4c723c */ /* 0x040fe8000000184c */
[--C-:B---3--:R-:W-:Y:S04]  /*c600*/  FFMA.FTZ R137, R184, c[0x0][0x23c], -R135.reuse ;  /* 0x00008f00b8897a23 */ /* 0x108fe80000010887 */
[C---:B------:R-:W-:Y:S01]  /*c610*/  HMMA.16816.F32 R80, R140.reuse, R170, R80 ;  /* 0x000000aa8c50723c */ /* 0x040fe20000001850 */
[----:B------:R-:W-:Y:S01]  /*c620*/  LDSM.16.MT88.4 R168, [R207+0x11800] ;  /* 0x01180000cfa8783b */ /* 0x000fe20000004200 */
[----:B------:R3:W-:Y:S06]  /*c630*/  MUFU.EX2 R187, R137 ;  /* 0x0000008900bb7308 */ /* 0x0007ec0000000800 */
[C---:B--2---:R-:W-:Y:S08]  /*c640*/  HMMA.16816.F32 R84, R140.reuse, R144, R84 ;  /* 0x000000908c54723c */ /* 0x044ff00000001854 */
[C---:B------:R-:W-:Y:S01]  /*c650*/  HMMA.16816.F32 R88, R140.reuse, R146, R88 ;  /* 0x000000928c58723c */ /* 0x040fe20000001858 */
[----:B------:R-:W2:Y:S07]  /*c660*/  LDSM.16.MT88.4 R144, [R208+0x16800] ;  /* 0x01680000d090783b */ /* 0x000eae0000004200 */
[C---:B-----5:R-:W-:Y:S04]  /*c670*/  HMMA.16816.F32 R92, R140.reuse, R148, R92 ;  /* 0x000000948c5c723c */ /* 0x060fe8000000185c */
[--C-:B---3--:R-:W-:Y:S04]  /*c680*/  FFMA.FTZ R137, R185, c[0x0][0x23c], -R135.reuse ;  /* 0x00008f00b9897a23 */ /* 0x108fe80000010887 */
[C---:B------:R-:W-:Y:S01]  /*c690*/  HMMA.16816.F32 R96, R140.reuse, R150, R96 ;  /* 0x000000968c60723c */ /* 0x040fe20000001860 */
[----:B------:R-:W3:Y:S01]  /*c6a0*/  LDSM.16.MT88.4 R148, [R207+0x16800] ;  /* 0x01680000cf94783b */ /* 0x000ee20000004200 */
[----:B------:R5:W2:Y:S06]  /*c6b0*/  MUFU.EX2 R186, R137 ;  /* 0x0000008900ba7308 */ /* 0x000aac0000000800 */
[C---:B-1----:R-:W-:Y:S08]  /*c6c0*/  HMMA.16816.F32 R100, R140.reuse, R152, R100 ;  /* 0x000000988c64723c */ /* 0x042ff00000001864 */
[C---:B------:R-:W-:Y:S01]  /*c6d0*/  HMMA.16816.F32 R104, R140.reuse, R154, R104 ;  /* 0x0000009a8c68723c */ /* 0x040fe20000001868 */
[----:B------:R-:W1:Y:S07]  /*c6e0*/  LDSM.16.MT88.4 R152, [R205+0x11000] ;  /* 0x01100000cd98783b */ /* 0x000e6e0000004200 */
[C---:B------:R-:W-:Y:S04]  /*c6f0*/  HMMA.16816.F32 R108, R140.reuse, R156, R108 ;  /* 0x0000009c8c6c723c */ /* 0x040fe8000000186c */
[--C-:B-----5:R-:W-:Y:S02]  /*c700*/  FFMA.FTZ R137, R202, c[0x0][0x23c], -R134.reuse ;  /* 0x00008f00ca897a23 */ /* 0x120fe40000010886 */
[----:B------:R-:W5:Y:S02]  /*c710*/  LDL.LU R202, [R1+0x10] ;  /* 0x0000100001ca7983 */ /* 0x000f640000300800 */
[C---:B------:R-:W-:Y:S01]  /*c720*/  HMMA.16816.F32 R112, R140.reuse, R158, R112 ;  /* 0x0000009e8c70723c */ /* 0x040fe20000001870 */
[----:B------:R1:W-:Y:S01]  /*c730*/  MUFU.EX2 R185, R137 ;  /* 0x0000008900b97308 */ /* 0x0003e20000000800 */
[----:B------:R-:W4:Y:S06]  /*c740*/  LDSM.16.MT88.4 R156, [R208+0x11000] ;  /* 0x01100000d09c783b */ /* 0x000f2c0000004200 */
[C---:B--2---:R-:W-:Y:S08]  /*c750*/  HMMA.16816.F32 R116, R140.reuse, R144, R116 ;  /* 0x000000908c74723c */ /* 0x044ff00000001874 */
[C---:B------:R-:W-:Y:S01]  /*c760*/  HMMA.16816.F32 R120, R140.reuse, R146, R120 ;  /* 0x000000928c78723c */ /* 0x040fe20000001878 */
[----:B------:R-:W2:Y:S07]  /*c770*/  LDSM.16.MT88.4 R144, [R207+0x11000] ;  /* 0x01100000cf90783b */ /* 0x000eae0000004200 */
[C---:B---3--:R-:W-:Y:S04]  /*c780*/  HMMA.16816.F32 R124, R140.reuse, R148, R124 ;  /* 0x000000948c7c723c */ /* 0x048fe8000000187c */
[--C-:B-1----:R-:W-:Y:S02]  /*c790*/  FFMA.FTZ R137, R233, c[0x0][0x23c], -R134.reuse ;  /* 0x00008f00e9897a23 */ /* 0x102fe40000010886 */
[----:B------:R-:W3:Y:S02]  /*c7a0*/  LDL.LU R233, [R1+0xc] ;  /* 0x00000c0001e97983 */ /* 0x000ee40000300800 */
[----:B------:R-:W-:Y:S01]  /*c7b0*/  HMMA.16816.F32 R128, R140, R150, R128 ;  /* 0x000000968c80723c */ /* 0x000fe20000001880 */
[----:B------:R1:W-:Y:S01]  /*c7c0*/  MUFU.EX2 R184, R137 ;  /* 0x0000008900b87308 */ /* 0x0003e20000000800 */
[----:B------:R-:W2:Y:S05]  /*c7d0*/  LDSM.16.MT88.4 R148, [R205+0x13000] ;  /* 0x01300000cd94783b */ /* 0x000eaa0000004200 */
[----:B----4-:R-:W-:Y:S02]  /*c7e0*/  F2FP.PACK_AB R140, R192, R193 ;  /* 0x000000c1c08c723e */ /* 0x010fe400000000ff */
[----:B------:R-:W-:Y:S03]  /*c7f0*/  F2FP.PACK_AB R142, R190, R191 ;  /* 0x000000bfbe8e723e */ /* 0x000fe600000000ff */
[----:B------:R-:W-:Y:S02]  /*c800*/  F2FP.PACK_AB R141, R188, R189 ;  /* 0x000000bdbc8d723e */ /* 0x000fe400000000ff */
[----:B------:R-:W-:Y:S07]  /*c810*/  F2FP.PACK_AB R143, R186, R187 ;  /* 0x000000bbba8f723e */ /* 0x000fee00000000ff */
[C---:B------:R-:W-:Y:S03]  /*c820*/  HMMA.16816.F32 R4, R140.reuse, R152, R4 ;  /* 0x000000988c04723c */ /* 0x040fe60000001804 */
[--C-:B-1----:R-:W-:Y:S02]  /*c830*/  FFMA.FTZ R137, R232, c[0x0][0x23c], -R134.reuse ;  /* 0x00008f00e8897a23 */ /* 0x102fe40000010886 */
[----:B------:R-:W-:Y:S03]  /*c840*/  FFMA.FTZ R134, R203, c[0x0][0x23c], -R134 ;  /* 0x00008f00cb867a23 */ /* 0x000fe60000010886 */
[C---:B------:R-:W-:Y:S01]  /*c850*/  HMMA.16816.F32 R8, R140.reuse, R154, R8 ;  /* 0x0000009a8c08723c */ /* 0x040fe20000001808 */
[----:B------:R-:W1:Y:S01]  /*c860*/  LDSM.16.MT88.4 R152, [R206+0x13000] ;  /* 0x01300000ce98783b */ /* 0x000e620000004200 */
[----:B------:R4:W-:Y:S06]  /*c870*/  MUFU.EX2 R182, R134 ;  /* 0x0000008600b67308 */ /* 0x0009ec0000000800 */
[C---:B------:R-:W-:Y:S04]  /*c880*/  HMMA.16816.F32 R12, R140.reuse, R160, R12 ;  /* 0x000000a08c0c723c */ /* 0x040fe8000000180c */
[----:B------:R-:W2:Y:S04]  /*c890*/  MUFU.EX2 R183, R137 ;  /* 0x0000008900b77308 */ /* 0x000ea80000000800 */
[C---:B------:R-:W-:Y:S01]  /*c8a0*/  HMMA.16816.F32 R16, R140.reuse, R162, R16 ;  /* 0x000000a28c10723c */ /* 0x040fe20000001810 */
[----:B------:R-:W1:Y:S07]  /*c8b0*/  LDSM.16.MT88.4 R160, [R207+0x13000] ;  /* 0x01300000cfa0783b */ /* 0x000e6e0000004200 */
[C---:B------:R-:W-:Y:S04]  /*c8c0*/  HMMA.16816.F32 R20, R140.reuse, R156, R20 ;  /* 0x0000009c8c14723c */ /* 0x040fe80000001814 */
[--C-:B----4-:R-:W-:Y:S04]  /*c8d0*/  FFMA.FTZ R134, R234, c[0x0][0x23c], -R135.reuse ;  /* 0x00008f00ea867a23 */ /* 0x110fe80000010887 */
[C---:B------:R-:W-:Y:S01]  /*c8e0*/  HMMA.16816.F32 R24, R140.reuse, R158, R24 ;  /* 0x0000009e8c18723c */ /* 0x040fe20000001818 */
[----:B------:R-:W4:Y:S01]  /*c8f0*/  LDSM.16.MT88.4 R156, [R205+0x15000] ;  /* 0x01500000cd9c783b */ /* 0x000f220000004200 */
[----:B------:R1:W-:Y:S02]  /*c900*/  MUFU.EX2 R181, R134 ;  /* 0x0000008600b57308 */ /* 0x0003e40000000800 */
[----:B--2---:R-:W-:Y:S04]  /*c910*/  F2FP.PACK_AB R138, R182, R183 ;  /* 0x000000b7b68a723e */ /* 0x004fe800000000ff */
[C---:B------:R-:W-:Y:S08]  /*c920*/  HMMA.16816.F32 R28, R140.reuse, R144, R28 ;  /* 0x000000908c1c723c */ /* 0x040ff0000000181c */
[C---:B------:R-:W-:Y:S01]  /*c930*/  HMMA.16816.F32 R32, R140.reuse, R146, R32 ;  /* 0x000000928c20723c */ /* 0x040fe20000001820 */
[----:B------:R-:W2:Y:S07]  /*c940*/  LDSM.16.MT88.4 R144, [R206+0x15000] ;  /* 0x01500000ce90783b */ /* 0x000eae0000004200 */
[C---:B------:R-:W-:Y:S04]  /*c950*/  HMMA.16816.F32 R36, R140.reuse, R148, R36 ;  /* 0x000000948c24723c */ /* 0x040fe80000001824 */
[--C-:B-1----:R-:W-:Y:S02]  /*c960*/  FFMA.FTZ R134, R235, c[0x0][0x23c], -R135.reuse ;  /* 0x00008f00eb867a23 */ /* 0x102fe40000010887 */
[----:B------:R-:W-:Y:S02]  /*c970*/  FFMA.FTZ R135, R2, c[0x0][0x23c], -R135 ;  /* 0x00008f0002877a23 */ /* 0x000fe40000010887 */
[C---:B------:R-:W-:Y:S01]  /*c980*/  HMMA.16816.F32 R40, R140.reuse, R150, R40 ;  /* 0x000000968c28723c */ /* 0x040fe20000001828 */
[----:B------:R-:W1:Y:S01]  /*c990*/  LDSM.16.MT88.4 R148, [R208+0x15000] ;  /* 0x01500000d094783b */ /* 0x000e620000004200 */
[----:B------:R-:W2:Y:S06]  /*c9a0*/  MUFU.EX2 R180, R134 ;  /* 0x0000008600b47308 */ /* 0x000eac0000000800 */
[C---:B------:R-:W-:Y:S04]  /*c9b0*/  HMMA.16816.F32 R44, R140.reuse, R152, R44 ;  /* 0x000000988c2c723c */ /* 0x040fe8000000182c */
[----:B------:R-:W-:Y:S04]  /*c9c0*/  MUFU.EX2 R135, R135 ;  /* 0x0000008700877308 */ /* 0x000fe80000000800 */
[C---:B------:R-:W-:Y:S01]  /*c9d0*/  HMMA.16816.F32 R48, R140.reuse, R154, R48 ;  /* 0x0000009a8c30723c */ /* 0x040fe20000001830 */
[----:B------:R-:W1:Y:S05]  /*c9e0*/  LDSM.16.MT88.4 R152, [R207+0x15000] ;  /* 0x01500000cf98783b */ /* 0x000e6a0000004200 */
[----:B------:R4:W4:Y:S02]  /*c9f0*/  MUFU.EX2 R134, R136 ;  /* 0x0000008800867308 */ /* 0x0009240000000800 */
[C---:B------:R-:W-:Y:S04]  /*ca00*/  HMMA.16816.F32 R52, R140.reuse, R164, R52 ;  /* 0x000000a48c34723c */ /* 0x040fe80000001834 */
[----:B--2---:R-:W-:Y:S04]  /*ca10*/  F2FP.PACK_AB R137, R180, R181 ;  /* 0x000000b5b489723e */ /* 0x004fe800000000ff */
[C---:B------:R-:W-:Y:S01]  /*ca20*/  HMMA.16816.F32 R56, R140.reuse, R166, R56 ;  /* 0x000000a68c38723c */ /* 0x040fe20000001838 */
[----:B------:R-:W-:Y:S07]  /*ca30*/  LDSM.16.MT88.4 R164, [R208+0x11800] ;  /* 0x01180000d0a4783b */ /* 0x000fee0000004200 */
[C---:B------:R-:W-:Y:S04]  /*ca40*/  HMMA.16816.F32 R60, R140.reuse, R160, R60 ;  /* 0x000000a08c3c723c */ /* 0x040fe8000000183c */
[----:B----4-:R-:W-:Y:S04]  /*ca50*/  F2FP.PACK_AB R136, R184, R185 ;  /* 0x000000b9b888723e */ /* 0x010fe800000000ff */
[C---:B------:R-:W-:Y:S01]  /*ca60*/  HMMA.16816.F32 R64, R140.reuse, R162, R64 ;  /* 0x000000a28c40723c */ /* 0x040fe20000001840 */
[----:B------:R-:W-:Y:S03]  /*ca70*/  LDSM.16.MT88.4 R160, [R206+0x11800] ;  /* 0x01180000cea0783b */ /* 0x000fe60000004200 */
[----:B------:R-:W-:Y:S04]  /*ca80*/  F2FP.PACK_AB R139, R135, R134 ;  /* 0x00000086878b723e */ /* 0x000fe800000000ff */
[C---:B------:R-:W-:Y:S08]  /*ca90*/  HMMA.16816.F32 R68, R140.reuse, R156, R68 ;  /* 0x0000009c8c44723c */ /* 0x040ff00000001844 */
        /* <DEDUP_REMOVED lines=10> */
[----:B------:R-:W1:Y:S07]  /*cb40*/  LDSM.16.MT88.4 R152, [R207+0x17000] ;  /* 0x01700000cf98783b */ /* 0x000e6e0000004200 */
[C---:B--2---:R-:W-:Y:S08]  /*cb50*/  HMMA.16816.F32 R100, R140.reuse, R156, R100 ;  /* 0x0000009c8c64723c */ /* 0x044ff00000001864 */
[C---:B------:R-:W-:Y:S01]  /*cb60*/  HMMA.16816.F32 R104, R140.reuse, R158, R104 ;  /* 0x0000009e8c68723c */ /* 0x040fe20000001868 */
[----:B------:R-:W2:Y:S07]  /*cb70*/  LDSM.16.MT88.4 R156, [R205+0x11800] ;  /* 0x01180000cd9c783b */ /* 0x000eae0000004200 */
[C---:B----4-:R-:W-:Y:S08]  /*cb80*/  HMMA.16816.F32 R108, R140.reuse, R144, R108 ;  /* 0x000000908c6c723c */ /* 0x050ff0000000186c */
[C---:B------:R-:W-:Y:S08]  /*cb90*/  HMMA.16816.F32 R112, R140.reuse, R146, R112 ;  /* 0x000000928c70723c */ /* 0x040ff00000001870 */
[C---:B-1----:R-:W-:Y:S08]  /*cba0*/  HMMA.16816.F32 R116, R140.reuse, R148, R116 ;  /* 0x000000948c74723c */ /* 0x042ff00000001874 */
[C---:B------:R-:W-:Y:S08]  /*cbb0*/  HMMA.16816.F32 R120, R140.reuse, R150, R120 ;  /* 0x000000968c78723c */ /* 0x040ff00000001878 */
[C---:B------:R-:W-:Y:S04]  /*cbc0*/  HMMA.16816.F32 R124, R140.reuse, R152, R124 ;  /* 0x000000988c7c723c */ /* 0x040fe8000000187c */
[----:B-----5:R-:W-:Y:S04]  /*cbd0*/  FFMA.FTZ R0, R0, R202, R239 ;  /* 0x000000ca00007223 */ /* 0x020fe800000100ef */
[----:B------:R-:W-:Y:S04]  /*cbe0*/  HMMA.16816.F32 R128, R140, R154, R128 ;  /* 0x0000009a8c80723c */ /* 0x000fe80000001880 */
[----:B------:R-:W-:Y:S04]  /*cbf0*/  FADD.FTZ R0, R238, R0 ;  /* 0x00000000ee007221 */ /* 0x000fe80000010000 */
[C---:B--2---:R-:W-:Y:S01]  /*cc00*/  HMMA.16816.F32 R140, R136.reuse, R156, R4 ;  /* 0x0000009c888c723c */ /* 0x044fe20000001804 */
[----:B------:R-:W1:Y:S04]  /*cc10*/  LDSM.16.MT88.4 R4, [R208+0x13800] ;  /* 0x01380000d004783b */ /* 0x000e680000004200 */
[----:B------:R-:W-:Y:S03]  /*cc20*/  FADD.FTZ R0, R237, R0 ;  /* 0x00000000ed007221 */ /* 0x000fe60000010000 */
[C---:B------:R-:W-:Y:S01]  /*cc30*/  HMMA.16816.F32 R144, R136.reuse, R158, R8 ;  /* 0x0000009e8890723c */ /* 0x040fe20000001808 */
[----:B------:R-:W2:Y:S03]  /*cc40*/  LDSM.16.MT88.4 R8, [R207+0x13800] ;  /* 0x01380000cf08783b */ /* 0x000ea60000004200 */
[----:B------:R-:W-:Y:S04]  /*cc50*/  FADD.FTZ R0, R236, R0 ;  /* 0x00000000ec007221 */ /* 0x000fe80000010000 */
[C---:B------:R-:W-:Y:S01]  /*cc60*/  HMMA.16816.F32 R148, R136.reuse, R160, R12 ;  /* 0x000000a08894723c */ /* 0x040fe2000000180c */
[----:B------:R-:W4:Y:S03]  /*cc70*/  LDSM.16.MT88.4 R12, [R205+0x15800] ;  /* 0x01580000cd0c783b */ /* 0x000f260000004200 */
[----:B------:R-:W-:Y:S02]  /*cc80*/  FADD.FTZ R0, R197, R0 ;  /* 0x00000000c5007221 */ /* 0x000fe40000010000 */
[----:B---3--:R-:W-:Y:S02]  /*cc90*/  FFMA.FTZ R3, R3, R233, R243 ;  /* 0x000000e903037223 */ /* 0x008fe400000100f3 */
[C---:B------:R-:W-:Y:S01]  /*cca0*/  HMMA.16816.F32 R152, R136.reuse, R162, R16 ;  /* 0x000000a28898723c */ /* 0x040fe20000001810 */
[----:B------:R-:W3:Y:S03]  /*ccb0*/  LDSM.16.MT88.4 R16, [R206+0x15800] ;  /* 0x01580000ce10783b */ /* 0x000ee60000004200 */
[----:B------:R-:W-:Y:S02]  /*ccc0*/  FADD.FTZ R0, R196, R0 ;  /* 0x00000000c4007221 */ /* 0x000fe40000010000 */
[----:B------:R-:W-:Y:S02]  /*ccd0*/  FADD.FTZ R2, R242, R3 ;  /* 0x00000003f2027221 */ /* 0x000fe40000010000 */
[C---:B------:R-:W-:Y:S01]  /*cce0*/  HMMA.16816.F32 R156, R136.reuse, R164, R20 ;  /* 0x000000a4889c723c */ /* 0x040fe20000001814 */
[----:B------:R-:W5:Y:S03]  /*ccf0*/  LDSM.16.MT88.4 R20, [R208+0x15800] ;  /* 0x01580000d014783b */ /* 0x000f660000004200 */
[----:B------:R-:W-:Y:S02]  /*cd00*/  FADD.FTZ R0, R195, R0 ;  /* 0x00000000c3007221 */ /* 0x000fe40000010000 */
[----:B------:R-:W-:Y:S02]  /*cd10*/  FADD.FTZ R2, R241, R2 ;  /* 0x00000002f1027221 */ /* 0x000fe40000010000 */
[C---:B------:R-:W-:Y:S01]  /*cd20*/  HMMA.16816.F32 R160, R136.reuse, R166, R24 ;  /* 0x000000a688a0723c */ /* 0x040fe20000001818 */
[----:B------:R-:W1:Y:S03]  /*cd30*/  LDSM.16.MT88.4 R24, [R207+0x15800] ;  /* 0x01580000cf18783b */ /* 0x000e660000004200 */
[----:B------:R-:W-:Y:S02]  /*cd40*/  FADD.FTZ R0, R194, R0 ;  /* 0x00000000c2007221 */ /* 0x000fe40000010000 */
[----:B------:R-:W-:Y:S02]  /*cd50*/  FADD.FTZ R2, R240, R2 ;  /* 0x00000002f0027221 */ /* 0x000fe40000010000 */
[C---:B------:R-:W-:Y:S01]  /*cd60*/  HMMA.16816.F32 R164, R136.reuse, R168, R28 ;  /* 0x000000a888a4723c */ /* 0x040fe2000000181c */
[----:B------:R-:W1:Y:S03]  /*cd70*/  LDSM.16.MT88.4 R28, [R205+0x17800] ;  /* 0x01780000cd1c783b */ /* 0x000e660000004200 */
        /* <DEDUP_REMOVED lines=18> */
[----:B------:R-:W-:Y:S01]  /*cea0*/  FADD.FTZ R0, R134, R0 ;  /* 0x0000000086007221 */ /* 0x000fe20000010000 */
[----:B------:R-:W-:Y:S01]  /*ceb0*/  MOV R134, R133 ;  /* 0x0000008500867202 */ /* 0x000fe20000000f00 */
[----:B------:R-:W-:Y:S02]  /*cec0*/  FADD.FTZ R2, R191, R2 ;  /* 0x00000002bf027221 */ /* 0x000fe40000010000 */
[C---:B------:R-:W-:Y:S01]  /*ced0*/  HMMA.16816.F32 R56, R136.reuse, R6, R56 ;  /* 0x000000068838723c */ /* 0x040fe20000001838 */
[----:B------:R-:W1:Y:S03]  /*cee0*/  LDSM.16.MT88.4 R4, [R206+0x17800] ;  /* 0x01780000ce04783b */ /* 0x000e660000004200 */
[----:B------:R-:W-:Y:S01]  /*cef0*/  FADD.FTZ R0, R135, R0 ;  /* 0x0000000087007221 */ /* 0x000fe20000010000 */
[----:B------:R-:W-:Y:S01]  /*cf00*/  MOV R135, R132 ;  /* 0x0000008400877202 */ /* 0x000fe20000000f00 */
[----:B------:R-:W-:Y:S02]  /*cf10*/  FADD.FTZ R2, R190, R2 ;  /* 0x00000002be027221 */ /* 0x000fe40000010000 */
[C---:B--2---:R-:W-:Y:S04]  /*cf20*/  HMMA.16816.F32 R60, R136.reuse, R8, R60 ;  /* 0x00000008883c723c */ /* 0x044fe8000000183c */
[----:B------:R-:W-:Y:S04]  /*cf30*/  FADD.FTZ R2, R185, R2 ;  /* 0x00000002b9027221 */ /* 0x000fe80000010000 */
[C---:B------:R-:W-:Y:S01]  /*cf40*/  HMMA.16816.F32 R64, R136.reuse, R10, R64 ;  /* 0x0000000a8840723c */ /* 0x040fe20000001840 */
[----:B------:R-:W2:Y:S03]  /*cf50*/  LDSM.16.MT88.4 R8, [R208+0x17800] ;  /* 0x01780000d008783b */ /* 0x000ea60000004200 */
[----:B------:R-:W-:Y:S04]  /*cf60*/  FADD.FTZ R2, R184, R2 ;  /* 0x00000002b8027221 */ /* 0x000fe80000010000 */
[C---:B----4-:R-:W-:Y:S04]  /*cf70*/  HMMA.16816.F32 R68, R136.reuse, R12, R68 ;  /* 0x0000000c8844723c */ /* 0x050fe80000001844 */
[----:B------:R-:W-:Y:S04]  /*cf80*/  FADD.FTZ R2, R183, R2 ;  /* 0x00000002b7027221 */ /* 0x000fe80000010000 */
[C---:B------:R-:W-:Y:S01]  /*cf90*/  HMMA.16816.F32 R72, R136.reuse, R14, R72 ;  /* 0x0000000e8848723c */ /* 0x040fe20000001848 */
[----:B------:R-:W4:Y:S03]  /*cfa0*/  LDSM.16.MT88.4 R12, [R207+0x17800] ;  /* 0x01780000cf0c783b */ /* 0x000f260000004200 */
[----:B------:R-:W-:Y:S04]  /*cfb0*/  FADD.FTZ R2, R182, R2 ;  /* 0x00000002b6027221 */ /* 0x000fe80000010000 */
[C---:B---3--:R-:W-:Y:S01]  /*cfc0*/  HMMA.16816.F32 R76, R136.reuse, R16, R76 ;  /* 0x00000010884c723c */ /* 0x048fe2000000184c */
[----:B------:R3:W-:Y:S04]  /*cfd0*/  STL [R1+0xc], R2 ;  /* 0x00000c0201007387 */ /* 0x0007e80000100800 */
[----:B------:R3:W-:Y:S03]  /*cfe0*/  STL [R1+0x10], R0 ;  /* 0x0000100001007387 */ /* 0x0007e60000100800 */
        /* <DEDUP_REMOVED lines=11> */
[C---:B----4-:R-:W-:Y:S08]  /*d0a0*/  HMMA.16816.F32 R124, R136.reuse, R12, R124 ;  /* 0x0000000c887c723c */ /* 0x050ff0000000187c */
[----:B------:R-:W-:Y:S01]  /*d0b0*/  HMMA.16816.F32 R128, R136, R14, R128 ;  /* 0x0000000e8880723c */ /* 0x000fe20000001880 */
[----:B---3--:R-:W-:-:S07]  /*d0c0*/  @P0 BRA `(.L_x_936) ;  /* 0xffffbdb000000947 */ /* 0x008fce000383ffff */
.L_x_935:
[----:B--2---:R-:W2:Y:S01]  /*d0d0*/  LDL.LU R4, [R1+0xc] ;  /* 0x00000c0001047983 */ /* 0x004ea20000300800 */
        /* <DEDUP_REMOVED lines=70> */
[----:B------:R-:W-:Y:S01]  /*d540*/  FMUL.FTZ R176, R0, R140 ;  /* 0x0000008c00b07220 */ /* 0x000fe20000410000 */
[----:B------:R-:W-:Y:S01]  /*d550*/  F2FP.PACK_AB R10, R10, R173 ;  /* 0x000000ad0a0a723e */ /* 0x000fe200000000ff */
[----:B------:R-:W-:Y:S01]  /*d560*/  FMUL.FTZ R5, R0, R141 ;  /* 0x0000008d00057220 */ /* 0x000fe20000410000 */
[----:B------:R-:W-:Y:S01]  /*d570*/  F2FP.PACK_AB R12, R12, R172 ;  /* 0x000000ac0c0c723e */ /* 0x000fe200000000ff */
[C---:B------:R-:W-:Y:S02]  /*d580*/  FMUL.FTZ R175, R0.reuse, R144 ;  /* 0x0000009000af7220 */ /* 0x040fe40000410000 */
[C---:B------:R-:W-:Y:S01]  /*d590*/  FMUL.FTZ R6, R0.reuse, R145 ;  /* 0x0000009100067220 */ /* 0x040fe20000410000 */
[----:B------:R-:W-:Y:S01]  /*d5a0*/  F2FP.PACK_AB R5, R5, R176 ;  /* 0x000000b00505723e */ /* 0x000fe200000000ff */
[----:B------:R-:W-:-:S02]  /*d5b0*/  FMUL.FTZ R174, R0, R148 ;  /* 0x0000009400ae7220 */ /* 0x000fc40000410000 */
[C---:B------:R-:W-:Y:S01]  /*d5c0*/  FMUL.FTZ R157, R0.reuse, R36 ;  /* 0x00000024009d7220 */ /* 0x040fe20000410000 */
[----:B-1----:R-:W-:Y:S01]  /*d5d0*/  SHF.R.S32.HI R82, RZ, 0x1f, R81 ;  /* 0x0000001fff527819 */ /* 0x002fe20000011451 */
[----:B------:R-:W-:Y:S01]  /*d5e0*/  FMUL.FTZ R153, R0, R44 ;  /* 0x0000002c00997220 */ /* 0x000fe20000410000 */
[----:B------:R-:W-:Y:S01]  /*d5f0*/  F2FP.PACK_AB R6, R6, R175 ;  /* 0x000000af0606723e */ /* 0x000fe200000000ff */
[----:B------:R-:W-:Y:S01]  /*d600*/  FMUL.FTZ R152, R0, R48 ;  /* 0x0000003000987220 */ /* 0x000fe20000410000 */
[----:B------:R-:W-:Y:S01]  /*d610*/  LEA.HI R22, R82, R81, RZ, 0x2 ;  /* 0x0000005152167211 */ /* 0x000fe200078f10ff */
[C---:B------:R-:W-:Y:S01]  /*d620*/  FMUL.FTZ R149, R0.reuse, R52 ;  /* 0x0000003400957220 */ /* 0x040fe20000410000 */
[----:B------:R-:W-:Y:S01]  /*d630*/  F2FP.PACK_AB R7, R7, R174 ;  /* 0x000000ae0707723e */ /* 0x000fe200000000ff */
        /* <DEDUP_REMOVED lines=10> */
[C---:B-----5:R-:W-:Y:S02]  /*d6e0*/  FMUL.FTZ R137, R0.reuse, R49 ;  /* 0x0000003100897220 */ /* 0x060fe40000410000 */
        /* <DEDUP_REMOVED lines=310> */
.L_x_940:
[----:B---34-:R-:W-:Y:S05]  /*ea50*/  BSYNC B0 ;  /* 0x0000000000007941 */ /* 0x018fea0003800000 */
.L_x_939:
        /* <DEDUP_REMOVED lines=13> */
[----:B------:R-:W-:-:S04]  /*eb30*/  UIMAD UR4, UR6, UR4, URZ ;  /* 0x00000004060472a4 */ /* 0x000fc8000f8e023f */
[----:B------:R-:W-:Y:S01]  /*eb40*/  UIMAD UR4, UR10, UR5, UR4 ;  /* 0x000000050a0472a4 */ /* 0x000fe2000f8e0204 */
[----:B---3--:R-:W-:Y:S02]  /*eb50*/  SHF.R.S32.HI R0, RZ, 0x1f, R84 ;  /* 0x0000001fff007819 */ /* 0x008fe40000011454 */
[----:B------:R-:W-:-:S04]  /*eb60*/  IADD3 R4, P0, R84, UR18, RZ ;  /* 0x0000001254047c10 */ /* 0x000fc8000ff1e0ff */
[----:B------:R-:W-:Y:S01]  /*eb70*/  IADD3.X R5, R0, UR7, RZ, P0, !PT ;  /* 0x0000000700057c10 */ /* 0x000fe200087fe4ff */
[----:B------:R-:W-:Y:S01]  /*eb80*/  IMAD.U32 R0, RZ, RZ, UR13 ;  /* 0x0000000dff007e24 */ /* 0x000fe2000f8e00ff */
[----:B------:R-:W-:Y:S02]  /*eb90*/  ISETP.GE.AND P0, PT, R3, UR9, PT ;  /* 0x0000000903007c0c */ /* 0x000fe4000bf06270 */
[----:B------:R-:W-:Y:S01]  /*eba0*/  SHF.R.S32.HI R3, RZ, 0x1f, R2 ;  /* 0x0000001fff037819 */ /* 0x000fe20000011402 */
        /* <DEDUP_REMOVED lines=19> */
.L_x_942:
[----:B----4-:R-:W-:Y:S05]  /*ece0*/  BSYNC B0 ;  /* 0x0000000000007941 */ /* 0x010fea0003800000 */
.L_x_941:
        /* <DEDUP_REMOVED lines=22> */
.L_x_944:
[----:B------:R-:W-:Y:S05]  /*ee50*/  BSYNC B0 ;  /* 0x0000000000007941 */ /* 0x000fea0003800000 */
.L_x_943:
        /* <DEDUP_REMOVED lines=22> */
.L_x_946:
[----:B------:R-:W-:Y:S05]  /*efc0*/  BSYNC B0 ;  /* 0x0000000000007941 */ /* 0x000fea0003800000 */
.L_x_945:
[----:B------:R-:W-:-:S04]  /*efd0*/  LEA.HI.SX32 R0, R13, 0x30, 0x1d ;  /* 0x000000300d007811 */ /* 0x000fc800078feaff */
        /* <DEDUP_REMOVED lines=22> */
.L_x_905:
        /* <DEDUP_REMOVED lines=81> */
.L_x_948:
[----:B------:R-:W-:Y:S05]  /*f650*/  BSYNC B0 ;  /* 0x0000000000007941 */ /* 0x000fea0003800000 */
.L_x_947:
        /* <DEDUP_REMOVED lines=22> */
.L_x_950:
[----:B------:R-:W-:Y:S05]  /*f7c0*/  BSYNC B0 ;  /* 0x0000000000007941 */ /* 0x000fea0003800000 */
.L_x_949:
        /* <DEDUP_REMOVED lines=22> */
.L_x_952:
[----:B------:R-:W-:Y:S05]  /*f930*/  BSYNC B0 ;  /* 0x0000000000007941 */ /* 0x000fea0003800000 */
.L_x_951:
        /* <DEDUP_REMOVED lines=21> */
.L_x_954:
[----:B------:R-:W-:Y:S05]  /*fa90*/  BSYNC B0 ;  /* 0x0000000000007941 */ /* 0x000fea0003800000 */
.L_x_953:
        /* <DEDUP_REMOVED lines=35> */
.L_x_955:
        /* <DEDUP_REMOVED lines=11> */
.L_x_2042:


//--------------------- .text._ZN5flash16flash_fwd_kernelI23Flash_fwd_kernel_traitsILi256ELi64ELi64ELi4ELb0ELb0EN7cutlass6half_tE19Flash_kernel_traitsILi256ELi64ELi64ELi4ES3_EELb1ELb0ELb1ELb0ELb0ELb1ELb0ELb0EEEvNS_16Flash_fwd_paramsE --------------------------
	.section	.text._ZN5flash16flash_fwd_kernelI23Flash_fwd_kernel_traitsILi256ELi64ELi64ELi4ELb0ELb0EN7cutlass6half_tE19Flash_kernel_traitsILi256ELi64ELi64ELi4ES3_EELb1ELb0ELb1ELb0ELb0ELb1ELb0ELb0EEEvNS_16Flash_fwd_paramsE,"ax",@progbits
	.sectioninfo	@"SHI_REGISTERS=255"
	.align	128
        .global         _ZN5flash16flash_fwd_kernelI23Flash_fwd_kernel_traitsILi256ELi64ELi64ELi4ELb0ELb0EN7cutlass6half_tE19Flash_kernel_traitsILi256ELi64ELi64ELi4ES3_EELb1ELb0ELb1ELb0ELb0ELb1ELb0ELb0EEEvNS_16Flash_fwd_paramsE
        .type           _ZN5flash16flash_fwd_kernelI23Flash_fwd_kernel_traitsILi256ELi64ELi64ELi4ELb0ELb0EN7cutlass6half_tE19Flash_kernel_traitsILi256ELi64ELi64ELi4ES3_EELb1ELb0ELb1ELb0ELb0ELb1ELb0ELb0EEEvNS_16Flash_fwd_paramsE,@function
        .size           _ZN5flash16flash_fwd_kernelI23Flash_fwd_kernel_traitsILi256ELi64ELi64ELi4ELb0ELb0EN7cutlass6half_tE19Flash_kernel_traitsILi256ELi64ELi64ELi4ES3_EELb1ELb0ELb1ELb0ELb0ELb1ELb0ELb0EEEvNS_16Flash_fwd_paramsE,(.L_x_2043 - _ZN5flash16flash_fwd_kernelI23Flash_fwd_kernel_traitsILi256ELi64ELi64ELi4ELb0ELb0EN7cutlass6half_tE19Flash_kernel_traitsILi256ELi64ELi64ELi4ES3_EELb1ELb0ELb1ELb0ELb0ELb1ELb0ELb0EEEvNS_16Flash_fwd_paramsE)
        .other          _ZN5flash16flash_fwd_kernelI23Flash_fwd_kernel_traitsILi256ELi64ELi64ELi4ELb0ELb0EN7cutlass6half_tE19Flash_kernel_traitsILi256ELi64ELi64ELi4ES3_EELb1ELb0ELb1ELb0ELb0ELb1ELb0ELb0EEEvNS_16Flash_fwd_paramsE,@"STO_CUDA_ENTRY STV_DEFAULT"
_ZN5flash16flash_fwd_kernelI23Flash_fwd_kernel_traitsILi256ELi64ELi64ELi4ELb0ELb0EN7cutlass6half_tE19Flash_kernel_traitsILi256ELi64ELi64ELi4ES3_EELb1ELb0ELb1ELb0ELb0ELb1ELb0ELb0EEEvNS_16Flash_fwd_paramsE:
.text._ZN5flash16flash_fwd_kernelI23Flash_fwd_kernel_traitsILi256ELi64ELi64ELi4ELb0ELb0EN7cutlass6half_tE19Flash_kernel_traitsILi256ELi64ELi64ELi4ES3_EELb1ELb0ELb1ELb0ELb0ELb1ELb0ELb0EEEvNS_16Flash_fwd_paramsE:
        /* <DEDUP_REMOVED lines=94> */
.L_x_956:
[----:B------:R-:W-:Y:S02]  /*05e0*/  ULDC UR6, c[0x0][0x218] ;  /* 0x0000860000067ab9 */ /* 0x000fe40000000800 */
.L_x_957:
        /* <DEDUP_REMOVED lines=50> */
[----:B------:R-:W-:Y:S01]  /*0910*/  ULDC.U8 UR17, c[0x0][0x328] ;  /* 0x0000ca0000117ab9 */ /* 0x000fe20000000000 */
[----:B------:R-:W2:Y:S01]  /*0920*/  S2R R4, SR_CTAID.X ;  /* 0x0000000000047919 */ /* 0x000ea20000002500 */
[----:B------:R-:W-:Y:S01]  /*0930*/  UISETP.NE.AND UP3, UPT, UR17, URZ, UPT ;  /* 0x0000003f1100728c */ /* 0x000fe2000bf65270 */
[----:B------:R-:W-:Y:S01]  /*0940*/  SHF.R.S32.HI R6, RZ, 0x3, R6 ;  /* 0x00000003ff067819 */ /* 0x000fe20000011406 */
[----:B------:R-:W-:Y:S01]  /*0950*/  USHF.R.S32.HI UR20, URZ, 0x1f, UR9 ;  /* 0x0000001f3f147899 */ /* 0x000fe20008011409 */
[----:B------:R-:W-:Y:S01]  /*0960*/  IMAD.IADD R0, R105, 0x1, -R0 ;  /* 0x0000000169007824 */ /* 0x000fe200078e0a00 */
[----:B------:R-:W-:Y:S01]  /*0970*/  @!UP0 USHF.R.S32.HI UR8, URZ, 0x1f, UR10 ;  /* 0x0000001f3f088899 */ /* 0x000fe2000801140a */
[----:B------:R-:W-:Y:S01]  /*0980*/  SHF.R.S32.HI R7, RZ, 0x1f, R6 ;  /* 0x0000001fff077819 */ /* 0x000fe20000011406 */
[----:B------:R-:W-:Y:S01]  /*0990*/  @UP0 UIMAD.WIDE.U32 UR18, UR12, UR6, URZ ;  /* 0x000000060c1202a5 */ /* 0x000fe2000f8e003f */
[----:B------:R-:W-:Y:S01]  /*09a0*/  IMAD.SHL.U32 R0, R0, 0x8, RZ ;  /* 0x0000000800007824 */ /* 0x000fe200078e00ff */
[----:B------:R-:W-:Y:S01]  /*09b0*/  @!UP0 UIMAD UR6, UR8, UR4, URZ ;  /* 0x00000004080682a4 */ /* 0x000fe2000f8e023f */
[----:B------:R-:W-:Y:S01]  /*09c0*/  BSSY B0, `(.L_x_959) ;  /* 0x0000039000007945 */ /* 0x000fe20003800000 */
[----:B------:R-:W-:-:S02]  /*09d0*/  @!UP0 UIMAD.WIDE.U32 UR22, UR10, UR4, URZ ;  /* 0x000000040a1682a5 */ /* 0x000fc4000f8e003f */
[----:B------:R-:W-:Y:S02]  /*09e0*/  @UP0 UIMAD UR7, UR12, UR7, UR19 ;  /* 0x000000070c0702a4 */ /* 0x000fe4000f8e0213 */
[----:B------:R-:W-:Y:S02]  /*09f0*/  ULDC.U8 UR4, c[0x0][0x329] ;  /* 0x0000ca4000047ab9 */ /* 0x000fe40000000000 */
[----:B------:R-:W-:Y:S02]  /*0a00*/  UISETP.NE.AND UP2, UPT, UR4, URZ, UPT ;  /* 0x0000003f0400728c */ /* 0x000fe4000bf45270 */
[----:B------:R-:W-:Y:S02]  /*0a10*/  @!UP0 UIMAD UR19, UR10, UR5, UR6 ;  /* 0x000000050a1382a4 */ /* 0x000fe4000f8e0206 */
[----:B------:R-:W-:Y:S02]  /*0a20*/  UISETP.EQ.AND UP3, UPT, UR4, URZ, UP3 ;  /* 0x0000003f0400728c */ /* 0x000fe40009f62270 */
[----:B------:R-:W-:Y:S01]  /*0a30*/  ULDC UR11, c[0x0][0x214] ;  /* 0x00008500000b7ab9 */ /* 0x000fe20000000800 */
[----:B--2---:R-:W-:Y:S01]  /*0a40*/  IMAD.WIDE R4, R4, 0x40, R6 ;  /* 0x0000004004047825 */ /* 0x004fe200078e0206 */
[----:B------:R-:W-:-:S02]  /*0a50*/  ULDC.64 UR4, c[0x0][0x1f0] ;  /* 0x00007c0000047ab9 */ /* 0x000fc40000000a00 */
[----:B------:R-:W-:Y:S02]  /*0a60*/  UIMAD UR4, UR20, UR4, URZ ;  /* 0x00000004140472a4 */ /* 0x000fe4000f8e023f */
[----:B------:R-:W-:Y:S02]  /*0a70*/  @!UP2 UISETP.NE.AND UP1, UPT, UR17, URZ, UPT ;  /* 0x0000003f1100a28c */ /* 0x000fe4000bf25270 */
[----:B------:R-:W-:Y:S02]  /*0a80*/  @UP0 UMOV UR20, UR18 ;  /* 0x0000001200140c82 */ /* 0x000fe40008000000 */
[----:B------:R-:W-:Y:S02]  /*0a90*/  @UP2 ULDC UR18, c[0x0][0x210] ;  /* 0x0000840000122ab9 */ /* 0x000fe40000000800 */
[----:B------:R-:W-:Y:S02]  /*0aa0*/  ULDC UR8, c[0x0][0x234] ;  /* 0x00008d0000087ab9 */ /* 0x000fe40000000800 */
[----:B------:R-:W-:-:S02]  /*0ab0*/  @UP2 UIMAD UR18, UR18, UR11, URZ ;  /* 0x0000000b121222a4 */ /* 0x000fc4000f8e023f */
[----:B------:R-:W-:Y:S02]  /*0ac0*/  @!UP2 USEL UR18, UR11, UR8, !UP1 ;  /* 0x000000080b12a287 */ /* 0x000fe4000c800000 */
[----:B------:R-:W-:Y:S02]  /*0ad0*/  ULDC UR6, c[0x0][0x1c0] ;  /* 0x0000700000067ab9 */ /* 0x000fe40000000800 */
[----:B------:R-:W-:Y:S02]  /*0ae0*/  @UP2 UMOV UR21, 0x1 ;  /* 0x0000000100152882 */ /* 0x000fe40000000000 */
[----:B------:R-:W-:Y:S02]  /*0af0*/  @!UP2 UIMAD UR21, UR18, UR6, URZ ;  /* 0x000000061215a2a4 */ /* 0x000fe4000f8e023f */
[----:B------:R-:W-:Y:S02]  /*0b00*/  @!UP0 UMOV UR20, UR22 ;  /* 0x0000001600148c82 */ /* 0x000fe40008000000 */
[----:B------:R-:W-:Y:S01]  /*0b10*/  @!UP0 UIADD3 UR7, UR23, UR19, URZ ;  /* 0x0000001317078290 */ /* 0x000fe2000fffe03f */
[----:B------:R-:W-:Y:S01]  /*0b20*/  IADD3 R2, P0, R0, UR20, RZ ;  /* 0x0000001400027c10 */ /* 0x000fe2000ff1e0ff */
[----:B------:R-:W-:-:S02]  /*0b30*/  UIADD3 UR13, -UR16, UR13, URZ ;  /* 0x0000000d100d7290 */ /* 0x000fc4000fffe13f */
[----:B------:R-:W-:Y:S02]  /*0b40*/  @UP3 UIMAD UR17, UR10, UR11, URZ ;  /* 0x0000000b0a1132a4 */ /* 0x000fe4000f8e023f */
[----:B------:R-:W-:Y:S01]  /*0b50*/  UIMAD UR21, UR10, UR21, URZ ;  /* 0x000000150a1572a4 */ /* 0x000fe2000f8e023f */
[----:B------:R-:W-:Y:S01]  /*0b60*/  LEA.HI.X.SX32 R3, R0, UR7, 0x1, P0 ;  /* 0x0000000700037c11 */ /* 0x000fe200080f0eff */
[----:B------:R-:W-:Y:S01]  /*0b70*/  @UP3 USEL UR17, UR17, UR12, !UP0 ;  /* 0x0000000c11113287 */ /* 0x000fe2000c000000 */
[----:B------:R-:W-:Y:S01]  /*0b80*/  ISETP.GE.AND P0, PT, R6, UR13, PT ;  /* 0x0000000d06007c0c */ /* 0x000fe2000bf06270 */
[----:B------:R-:W-:Y:S02]  /*0b90*/  @UP2 ULDC UR24, c[0x0][0x210] ;  /* 0x0000840000182ab9 */ /* 0x000fe40000000800 */
[----:B------:R-:W-:Y:S01]  /*0ba0*/  USEL UR21, UR21, URZ, !UP3 ;  /* 0x0000003f15157287 */ /* 0x000fe2000d800000 */
[----:B-1----:R-:W-:Y:S01]  /*0bb0*/  IMAD.WIDE.U32 R12, R12, c[0x0][0x1f0], R2 ;  /* 0x00007c000c0c7a25 */ /* 0x002fe200078e0002 */
[----:B------:R-:W-:-:S02]  /*0bc0*/  @!UP2 UMOV UR24, 0x1 ;  /* 0x000000010018a882 */ /* 0x000fc40000000000 */
[----:B------:R-:W-:Y:S02]  /*0bd0*/  UIMAD UR16, UR16, UR24, URZ ;  /* 0x00000018101072a4 */ /* 0x000fe4000f8e023f */
[----:B------:R-:W-:Y:S02]  /*0be0*/  UIMAD UR21, UR9, UR18, UR21 ;  /* 0x00000012091572a4 */ /* 0x000fe4000f8e0215 */
[----:B------:R-:W-:Y:S02]  /*0bf0*/  @!UP3 UMOV UR26, URZ ;  /* 0x0000003f001abc82 */ /* 0x000fe40008000000 */
[----:B------:R-:W-:Y:S02]  /*0c00*/  @UP3 UMOV UR26, UR17 ;  /* 0x00000011001a3c82 */ /* 0x000fe40008000000 */
[----:B------:R-:W-:Y:S02]  /*0c10*/  UIMAD UR4, UR9, UR5, UR4 ;  /* 0x00000005090472a4 */ /* 0x000fe4000f8e0204 */
[----:B------:R-:W-:-:S02]  /*0c20*/  @!UP3 UMOV UR27, URZ ;  /* 0x0000003f001bbc82 */ /* 0x000fc40008000000 */
        /* <DEDUP_REMOVED lines=18> */
.L_x_960:
[----:B------:R-:W-:Y:S05]  /*0d50*/  BSYNC B0 ;  /* 0x0000000000007941 */ /* 0x000fea0003800000 */
.L_x_959:
        /* <DEDUP_REMOVED lines=18> */
.L_x_962:
[----:B------:R-:W-:Y:S05]  /*0e80*/  BSYNC B0 ;  /* 0x0000000000007941 */ /* 0x000fea0003800000 */
.L_x_961:
        /* <DEDUP_REMOVED lines=18> */
.L_x_964:
[----:B------:R-:W-:Y:S05]  /*0fb0*/  BSYNC B0 ;  /* 0x0000000000007941 */ /* 0x000fea0003800000 */
.L_x_963:
        /* <DEDUP_REMOVED lines=17> */
.L_x_966:
[----:B------:R-:W-:Y:S05]  /*10d0*/  BSYNC B0 ;  /* 0x0000000000007941 */ /* 0x000fea0003800000 */
.L_x_965:
        /* <DEDUP_REMOVED lines=35> */
.L_x_958:
        /* <DEDUP_REMOVED lines=34> */
.L_x_967:
        /* <DEDUP_REMOVED lines=46> */
.L_x_968:
[----:B------:R-:W-:Y:S01]  /*1810*/  LEA.HI R3, R27, R105, RZ, 0x3 ;  /* 0x000000691b037211 */ /* 0x000fe200078f18ff */
[----:B------:R-:W1:Y:S01]  /*1820*/  S2R R107, SR_CTAID.X ;  /* 0x00000000006b7919 */ /* 0x000e620000002500 */
[----:B------:R-:W-:Y:S01]  /*1830*/  UIADD3 UR10, -UR16, UR13, URZ ;  /* 0x0000000d100a7290 */ /* 0x000fe2000fffe13f */
[----:B------:R-:W-:Y:S01]  /*1840*/  SHF.R.S32.HI R106, RZ, 0x5, R28 ;  /* 0x00000005ff6a7819 */ /* 0x000fe2000001141c */
[----:B------:R-:W-:Y:S01]  /*1850*/  ULDC.64 UR4, c[0x0][0x1a8] ;  /* 0x00006a0000047ab9 */ /* 0x000fe20000000a00 */
[----:B------:R-:W-:Y:S01]  /*1860*/  SHF.R.S32.HI R2, RZ, 0x3, R3 ;  /* 0x00000003ff027819 */ /* 0x000fe20000011403 */
[----:B------:R-:W2:Y:S01]  /*1870*/  S2R R6, SR_CTAID.Z ;  /* 0x0000000000067919 */ /* 0x000ea20000002700 */
[----:B------:R-:W-:Y:S01]  /*1880*/  LOP3.LUT R3, R3, 0xfffffff8, RZ, 0xc0, !PT ;  /* 0xfffffff803037812 */ /* 0x000fe200078ec0ff */
[----:B------:R-:W-:Y:S01]  /*1890*/  UIMAD UR4, UR19, UR4, URZ ;  /* 0x00000004130472a4 */ /* 0x000fe2000f8e023f */
[C---:B------:R-:W-:Y:S01]  /*18a0*/  IADD3 R22, R2.reuse, 0x10, RZ ;  /* 0x0000001002167810 */ /* 0x040fe20007ffe0ff */
[C---:B------:R-:W-:Y:S01]  /*18b0*/  IMAD.SHL.U32 R0, R2.reuse, 0x40, RZ ;  /* 0x0000004002007824 */ /* 0x040fe200078e00ff */
[----:B------:R-:W-:Y:S01]  /*18c0*/  IADD3 R29, R2, 0x30, RZ ;  /* 0x00000030021d7810 */ /* 0x000fe20007ffe0ff */
[----:B------:R-:W-:Y:S01]  /*18d0*/  IMAD.IADD R26, R105, 0x1, -R3 ;  /* 0x00000001691a7824 */ /* 0x000fe200078e0a03 */
[----:B------:R-:W-:Y:S01]  /*18e0*/  ISETP.GE.AND P4, PT, R22, UR10, PT ;  /* 0x0000000a16007c0c */ /* 0x000fe2000bf86270 */
[----:B------:R-:W-:Y:S01]  /*18f0*/  UIMAD UR4, UR9, UR5, UR4 ;  /* 0x00000005090472a4 */ /* 0x000fe2000f8e0204 */
[----:B------:R-:W-:Y:S01]  /*1900*/  LOP3.LUT R0, R0, 0x1c0, RZ, 0xc0, !PT ;  /* 0x000001c000007812 */ /* 0x000fe200078ec0ff */
[----:B------:R-:W-:Y:S01]  /*1910*/  IMAD.SHL.U32 R30, R26, 0x8, RZ ;  /* 0x000000081a1e7824 */ /* 0x000fe200078e00ff */
[----:B------:R-:W-:Y:S01]  /*1920*/  IADD3 R23, R2, 0x20, RZ ;  /* 0x0000002002177810 */ /* 0x000fe20007ffe0ff */
[----:B------:R-:W-:Y:S01]  /*1930*/  UIADD3 UR29, UR28, -0x1, URZ ;  /* 0xffffffff1c1d7890 */ /* 0x000fe2000fffe03f */
[----:B------:R-:W-:-:S02]  /*1940*/  SHF.R.U32.HI R3, RZ, 0x3, R0 ;  /* 0x00000003ff037819 */ /* 0x000fc40000011600 */
[--C-:B------:R-:W-:Y:S01]  /*1950*/  LOP3.LUT R0, R0, 0x38, R30.reuse, 0xf8, !PT ;  /* 0x0000003800007812 */ /* 0x100fe200078ef81e */
[----:B------:R-:W-:Y:S01]  /*1960*/  UIMAD UR5, UR29, -0x40, UR17 ;  /* 0xffffffc01d0578a4 */ /* 0x000fe2000f8e0211 */
[----:B------:R-:W-:Y:S01]  /*1970*/  SHF.R.S32.HI R31, RZ, 0x1f, R30 ;  /* 0x0000001fff1f7819 */ /* 0x000fe2000001141e */
[----:B------:R-:W-:Y:S01]  /*1980*/  USHF.R.S32.HI UR18, URZ, 0x1f, UR29 ;  /* 0x0000001f3f127899 */ /* 0x000fe2000801141d */
[----:B------:R-:W-:Y:S01]  /*1990*/  LOP3.LUT R25, R0, R3, RZ, 0x3c, !PT ;  /* 0x0000000300197212 */ /* 0x000fe200078e3cff */
[----:B------:R-:W-:Y:S01]  /*19a0*/  UISETP.GT.AND UP0, UPT, UR29, UR11, UPT ;  /* 0x0000000b1d00728c */ /* 0x000fe2000bf04270 */
[--C-:B------:R-:W-:Y:S01]  /*19b0*/  SHF.R.S32.HI R3, RZ, 0x1f, R2.reuse ;  /* 0x0000001fff037819 */ /* 0x100fe20000011402 */
[----:B------:R-:W-:Y:S01]  /*19c0*/  STL.64 [R1+0x58], R30 ;  /* 0x0000581e01007387 */ /* 0x000fe20000100a00 */
[----:B------:R-:W-:Y:S02]  /*19d0*/  IADD3 R4, P0, R30, UR6, RZ ;  /* 0x000000061e047c10 */ /* 0x000fe4000ff1e0ff */
[----:B------:R-:W-:Y:S01]  /*19e0*/  ISETP.GE.AND P2, PT, R29, UR10, PT ;  /* 0x0000000a1d007c0c */ /* 0x000fe2000bf46270 */
[----:B-1----:R-:W-:Y:S01]  /*19f0*/  IMAD.WIDE R32, R107, 0x40, R2 ;  /* 0x000000406b207825 */ /* 0x002fe200078e0202 */
[----:B------:R-:W-:Y:S01]  /*1a00*/  ISETP.GE.AND P3, PT, R23, UR10, PT ;  /* 0x0000000a17007c0c */ /* 0x000fe2000bf66270 */
[----:B------:R-:W-:Y:S01]  /*1a10*/  STL [R1+0x70], R29 ;  /* 0x0000701d01007387 */ /* 0x000fe20000100800 */
[----:B------:R-:W-:Y:S01]  /*1a20*/  IADD3.X R5, R31, UR8, RZ, P0, !PT ;  /* 0x000000081f057c10 */ /* 0x000fe200087fe4ff */
[----:B------:R-:W-:Y:S01]  /*1a30*/  IMAD R0, R3, c[0x0][0x198], RZ ;  /* 0x0000660003007a24 */ /* 0x000fe200078e02ff */
[----:B------:R-:W-:Y:S01]  /*1a40*/  ISETP.GE.AND P5, PT, R2, UR10, PT ;  /* 0x0000000a02007c0c */ /* 0x000fe2000bfa6270 */
[----:B------:R1:W-:Y:S01]  /*1a50*/  STL.64 [R1+0x40], R32 ;  /* 0x0000402001007387 */ /* 0x0003e20000100a00 */
[----:B------:R-:W-:Y:S01]  /*1a60*/  @!P4 IADD3 R8, P0, R32, 0x10, RZ ;  /* 0x000000102008c810 */ /* 0x000fe20007f1e0ff */
[----:B--2---:R-:W-:Y:S01]  /*1a70*/  IMAD.WIDE.U32 R4, R6, c[0x0][0x1a8], R4 ;  /* 0x00006a0006047a25 */ /* 0x004fe200078e0004 */
[----:B------:R-:W-:-:S03]  /*1a80*/  ULDC.64 UR8, c[0x0][0x198] ;  /* 0x0000660000087ab9 */ /* 0x000fc60000000a00 */
[----:B------:R-:W-:Y:S01]  /*1a90*/  IMAD.WIDE.U32 R6, R2, c[0x0][0x198], R30 ;  /* 0x0000660002067a25 */ /* 0x000fe200078e001e */
[----:B------:R-:W-:Y:S01]  /*1aa0*/  IADD3 R5, R5, UR4, RZ ;  /* 0x0000000405057c10 */ /* 0x000fe2000fffe0ff */
[----:B------:R-:W-:Y:S01]  /*1ab0*/  UMOV UR4, 0x6 ;  /* 0x0000000600047882 */ /* 0x000fe20000000000 */
[----:B------:R-:W-:Y:S01]  /*1ac0*/  @!P3 IADD3 R9, P1, R32, 0x20, RZ ;  /* 0x000000202009b810 */ /* 0x000fe20007f3e0ff */
[----:B------:R-:W-:Y:S01]  /*1ad0*/  IMAD R0, R2, c[0x0][0x19c], R0 ;  /* 0x0000670002007a24 */ /* 0x000fe200078e0200 */
[----:B------:R-:W-:Y:S01]  /*1ae0*/  IADD3 R16, P6, R6, UR20, RZ ;  /* 0x0000001406107c10 */ /* 0x000fe2000ffde0ff */
[--C-:B------:R-:W-:Y:S01]  /*1af0*/  @!P4 IMAD.X R19, RZ, RZ, R33.reuse, P0 ;  /* 0x000000ffff13c224 */ /* 0x100fe200000e0621 */
[----:B------:R-:W-:Y:S01]  /*1b00*/  @!P2 IADD3 R20, P0, R32, 0x30, RZ ;  /* 0x000000302014a810 */ /* 0x000fe20007f1e0ff */
[----:B------:R-:W-:Y:S01]  /*1b10*/  @!P5 IMAD R11, R33, c[0x0][0x190], RZ ;  /* 0x00006400210bda24 */ /* 0x000fe200078e02ff */
[----:B------:R-:W-:Y:S01]  /*1b20*/  IADD3.X R17, R7, UR7, R0, P6, !PT ;  /* 0x0000000707117c10 */ /* 0x000fe2000b7fe400 */
[--C-:B------:R-:W-:Y:S01]  /*1b30*/  @!P3 IMAD.X R10, RZ, RZ, R33.reuse, P1 ;  /* 0x000000ffff0ab224 */ /* 0x100fe200008e0621 */
[----:B------:R-:W-:Y:S01]  /*1b40*/  USHF.L.U64.HI UR9, UR8, UR4, UR9 ;  /* 0x0000000408097299 */ /* 0x000fe20008010209 */
[----:B------:R-:W-:Y:S01]  /*1b50*/  @!P2 IMAD.X R0, RZ, RZ, R33, P0 ;  /* 0x000000ffff00a224 */ /* 0x000fe200000e0621 */
[----:B------:R-:W-:Y:S01]  /*1b60*/  USHF.L.U32 UR4, UR8, 0x6, URZ ;  /* 0x0000000608047899 */ /* 0x000fe2000800063f */
[----:B------:R-:W-:Y:S01]  /*1b70*/  @!P4 IMAD.MOV.U32 R6, RZ, RZ, R4 ;  /* 0x000000ffff06c224 */ /* 0x000fe200078e0004 */
[----:B------:R-:W-:Y:S01]  /*1b80*/  UIMAD UR6, UR9, UR29, URZ ;  /* 0x0000001d090672a4 */ /* 0x000fe2000f8e023f */
[----:B------:R-:W-:-:S02]  /*1b90*/  @!P4 IMAD.MOV.U32 R7, RZ, RZ, R5 ;  /* 0x000000ffff07c224 */ /* 0x000fc400078e0005 */
[----:B------:R-:W-:Y:S01]  /*1ba0*/  @!P4 IMAD R19, R19, c[0x0][0x190], RZ ;  /* 0x000064001313ca24 */ /* 0x000fe200078e02ff */
[----:B------:R-:W-:Y:S01]  /*1bb0*/  UIMAD UR6, UR18, UR4, UR6 ;  /* 0x00000004120672a4 */ /* 0x000fe2000f8e0206 */
[--C-:B------:R-:W-:Y:S02]  /*1bc0*/  @!P3 IMAD.MOV.U32 R12, RZ, RZ, R4.reuse ;  /* 0x000000ffff0cb224 */ /* 0x100fe400078e0004 */
[--C-:B------:R-:W-:Y:S02]  /*1bd0*/  @!P3 IMAD.MOV.U32 R13, RZ, RZ, R5.reuse ;  /* 0x000000ffff0db224 */ /* 0x100fe400078e0005 */
[----:B------:R-:W-:Y:S02]  /*1be0*/  @!P2 IMAD.MOV.U32 R14, RZ, RZ, R4 ;  /* 0x000000ffff0ea224 */ /* 0x000fe400078e0004 */
[----:B------:R-:W-:Y:S02]  /*1bf0*/  @!P2 IMAD.MOV.U32 R15, RZ, RZ, R5 ;  /* 0x000000ffff0fa224 */ /* 0x000fe400078e0005 */
[----:B------:R-:W-:-:S02]  /*1c00*/  @!P2 IMAD R0, R0, c[0x0][0x190], RZ ;  /* 0x000064000000aa24 */ /* 0x000fc400078e02ff */
[----:B------:R-:W-:Y:S02]  /*1c10*/  @!P5 IMAD R11, R32, c[0x0][0x194], R11 ;  /* 0x00006500200bda24 */ /* 0x000fe400078e020b */
[----:B------:R-:W-:Y:S02]  /*1c20*/  @!P3 IMAD R10, R10, c[0x0][0x190], RZ ;  /* 0x000064000a0aba24 */ /* 0x000fe400078e02ff */
[----:B------:R-:W-:-:S04]  /*1c30*/  @!P5 IMAD.WIDE.U32 R4, R32, c[0x0][0x190], R4 ;  /* 0x000064002004da25 */ /* 0x000fc800078e0004 */
[C---:B------:R-:W-:Y:S02]  /*1c40*/  @!P4 IMAD R19, R8.reuse, c[0x0][0x194], R19 ;  /* 0x000065000813ca24 */ /* 0x040fe400078e0213 */
[----:B------:R-:W-:-:S04]  /*1c50*/  @!P4 IMAD.WIDE.U32 R6, R8, c[0x0][0x190], R6 ;  /* 0x000064000806ca25 */ /* 0x000fc800078e0006 */
[----:B------:R-:W-:Y:S01]  /*1c60*/  @!P2 IMAD R24, R20, c[0x0][0x194], R0 ;  /* 0x000065001418aa24 */ /* 0x000fe200078e0200 */
[----:B------:R-:W-:Y:S01]  /*1c70*/  @!P4 LEA R8, P0, R6, c[0x0][0x160], 0x1 ;  /* 0x000058000608ca11 */ /* 0x000fe200078008ff */
[----:B------:R-:W-:Y:S01]  /*1c80*/  @!P3 IMAD R21, R9, c[0x0][0x194], R10 ;  /* 0x000065000915ba24 */ /* 0x000fe200078e020a */
[C---:B------:R-:W-:Y:S01]  /*1c90*/  @!P5 LEA R10, P1, R4.reuse, c[0x0][0x160], 0x1 ;  /* 0x00005800040ada11 */ /* 0x040fe200078208ff */
[----:B------:R-:W-:Y:S02]  /*1ca0*/  @!P5 IMAD.IADD R0, R5, 0x1, R11 ;  /* 0x000000010500d824 */ /* 0x000fe400078e020b */
[----:B------:R-:W-:Y:S01]  /*1cb0*/  @!P4 IMAD.IADD R5, R7, 0x1, R19 ;  /* 0x000000010705c824 */ /* 0x000fe200078e0213 */
[----:B------:R-:W-:Y:S01]  /*1cc0*/  SHF.R.S32.HI R19, RZ, 0x1f, R18 ;  /* 0x0000001fff137819 */ /* 0x000fe20000011412 */
[----:B------:R-:W-:Y:S01]  /*1cd0*/  @!P3 IMAD.WIDE.U32 R12, R9, c[0x0][0x190], R12 ;  /* 0x00006400090cba25 */ /* 0x000fe200078e000c */
[----:B------:R-:W-:Y:S02]  /*1ce0*/  @!P5 LEA.HI.X R11, R4, c[0x0][0x164], R0, 0x1, P1 ;  /* 0x00005900040bda11 */ /* 0x000fe400008f0c00 */
[----:B------:R-:W-:Y:S01]  /*1cf0*/  @!P4 LEA.HI.X R9, R6, c[0x0][0x164], R5, 0x1, P0 ;  /* 0x000059000609ca11 */ /* 0x000fe200000f0c05 */
[----:B-1----:R-:W-:Y:S01]  /*1d00*/  IMAD.WIDE.U32 R32, R18, c[0x0][0x1b0], R16 ;  /* 0x00006c0012207a25 */ /* 0x002fe200078e0010 */
[----:B------:R-:W-:-:S02]  /*1d10*/  LEA.HI R16, R27, R105, RZ, 0x6 ;  /* 0x000000691b107211 */ /* 0x000fc400078f30ff */
[----:B------:R-:W-:Y:S01]  /*1d20*/  @!P3 LEA R6, P0, R12, c[0x0][0x160], 0x1 ;  /* 0x000058000c06ba11 */ /* 0x000fe200078008ff */
[----:B------:R-:W-:Y:S01]  /*1d30*/  @!P3 IMAD.IADD R4, R13, 0x1, R21 ;  /* 0x000000010d04b824 */ /* 0x000fe200078e0215 */
[----:B------:R-:W-:Y:S01]  /*1d40*/  STL.64 [R1+0x38], R32 ;  /* 0x0000382001007387 */ /* 0x000fe20000100a00 */
[----:B------:R-:W-:Y:S02]  /*1d50*/  IMAD R0, R19, c[0x0][0x1b0], RZ ;  /* 0x00006c0013007a24 */ /* 0x000fe400078e02ff */
[----:B------:R-:W-:Y:S01]  /*1d60*/  IMAD.SHL.U32 R16, R16, 0x8, RZ ;  /* 0x0000000810107824 */ /* 0x000fe200078e00ff */
[----:B------:R-:W-:Y:S01]  /*1d70*/  @!P3 LEA.HI.X R7, R12, c[0x0][0x164], R4, 0x1, P0 ;  /* 0x000059000c07ba11 */ /* 0x000fe200000f0c04 */
[----:B------:R-:W-:Y:S01]  /*1d80*/  IMAD R0, R18, c[0x0][0x1b4], R0 ;  /* 0x00006d0012007a24 */ /* 0x000fe200078e0200 */
[----:B------:R-:W-:Y:S01]  /*1d90*/  ISETP.GE.AND P0, PT, R22, UR5, PT ;  /* 0x0000000516007c0c */ /* 0x000fe2000bf06270 */
[----:B------:R-:W-:Y:S01]  /*1da0*/  IMAD.U32 R103, RZ, RZ, UR4 ;  /* 0x00000004ff677e24 */ /* 0x000fe2000f8e00ff */
[----:B------:R-:W-:Y:S01]  /*1db0*/  LOP3.LUT R16, R25, 0xfffffe00, R16, 0xf8, !PT ;  /* 0xfffffe0019107812 */ /* 0x000fe200078ef810 */
[----:B------:R-:W-:-:S02]  /*1dc0*/  IMAD.IADD R111, R33, 0x1, R0 ;  /* 0x00000001216f7824 */ /* 0x000fc400078e0200 */
[----:B------:R-:W-:Y:S02]  /*1dd0*/  IMAD.MOV.U32 R110, RZ, RZ, R32 ;  /* 0x000000ffff6e7224 */ /* 0x000fe400078e0020 */
[----:B------:R-:W-:-:S03]  /*1de0*/  @!P2 IMAD.WIDE.U32 R14, R20, c[0x0][0x190], R14 ;  /* 0x00006400140eaa25 */ /* 0x000fc600078e000e */
[----:B------:R-:W-:Y:S01]  /*1df0*/  STL.64 [R1+0x28], R110 ;  /* 0x0000286e01007387 */ /* 0x000fe20000100a00 */
[----:B------:R-:W-:Y:S01]  /*1e00*/  IMAD.WIDE.U32 R4, R103, UR29, R110 ;  /* 0x0000001d67047c25 */ /* 0x000fe2000f8e006e */
[----:B------:R-:W-:-:S03]  /*1e10*/  @!P2 LEA R12, P6, R14, c[0x0][0x160], 0x1 ;  /* 0x000058000e0caa11 */ /* 0x000fc600078c08ff */
[----:B------:R-:W-:Y:S01]  /*1e20*/  IMAD.U32 R0, RZ, RZ, UR8 ;  /* 0x00000008ff007e24 */ /* 0x000fe2000f8e00ff */
[----:B------:R-:W-:Y:S01]  /*1e30*/  IADD3 R5, R5, UR6, RZ ;  /* 0x0000000605057c10 */ /* 0x000fe2000fffe0ff */
[----:B------:R-:W-:Y:S01]  /*1e40*/  IMAD.SHL.U32 R231, R16, 0x2, RZ ;  /* 0x0000000210e77824 */ /* 0x000fe200078e00ff */
[----:B------:R-:W-:Y:S01]  /*1e50*/  UIMAD.WIDE.U32 UR6, UR8, 0x20, URZ ;  /* 0x00000020080678a5 */ /* 0x000fe2000f8e003f */
[----:B------:R-:W-:Y:S01]  /*1e60*/  IMAD.MOV.U32 R20, RZ, RZ, c[0x0][0x19c] ;  /* 0x00006700ff147624 */ /* 0x000fe200078e00ff */
[----:B------:R-:W-:Y:S01]  /*1e70*/  @!P0 LEA R0, P1, R0, R4, 0x4 ;  /* 0x0000000400008211 */ /* 0x000fe200078220ff */
[----:B------:R-:W-:Y:S01]  /*1e80*/  IMAD.U32 R17, RZ, RZ, UR8 ;  /* 0x00000008ff117e24 */ /* 0x000fe2000f8e00ff */
[----:B------:R-:W-:Y:S01]  /*1e90*/  @!PT LDS RZ, [RZ] ;  /* 0x00000000fffff984 */ /* 0x000fe20000000800 */
[----:B------:R-:W-:Y:S01]  /*1ea0*/  @!PT LDS RZ, [RZ] ;  /* 0x00000000fffff984 */ /* 0x000fe20000000800 */
[----:B------:R-:W-:Y:S01]  /*1eb0*/  @!PT LDS RZ, [RZ] ;  /* 0x00000000fffff984 */ /* 0x000fe20000000800 */
[----:B------:R1:W-:Y:S01]  /*1ec0*/  @!P5 LDGSTS.E.BYPASS.LTC128B.128 [R231], [R10.64] ;  /* 0x000000000ae7dfae */ /* 0x0003e2000b901d4e */
[----:B------:R-:W-:Y:S02]  /*1ed0*/  @!P2 IMAD.IADD R13, R15, 0x1, R24 ;  /* 0x000000010f0da824 */ /* 0x000fe400078e0218 */
[----:B------:R-:W-:Y:S01]  /*1ee0*/  IMAD R3, R3, c[0x0][0x1a0], RZ ;  /* 0x0000680003037a24 */ /* 0x000fe200078e02ff */
[----:B------:R1:W-:Y:S01]  /*1ef0*/  @!P5 LDGSTS.E.BYPASS.LTC128B.128 [R231+0x2000], [R10.64+0x80] ;  /* 0x020000800ae7dfae */ /* 0x0003e2000b901d4e */
[----:B------:R-:W-:-:S02]  /*1f00*/  @!P0 LEA.HI.X R15, R17, R5, R20, 0x4, P1 ;  /* 0x00000005110f8211 */ /* 0x000fc400008f2414 */
[----:B------:R-:W-:Y:S01]  /*1f10*/  @!P2 LEA.HI.X R13, R14, c[0x0][0x164], R13, 0x1, P6 ;  /* 0x000059000e0daa11 */ /* 0x000fe200030f0c0d */
[----:B------:R1:W-:Y:S01]  /*1f20*/  @!P5 LDGSTS.E.BYPASS.LTC128B.128 [R231+0x4000], [R10.64+0x100] ;  /* 0x040001000ae7dfae */ /* 0x0003e2000b901d4e */
[----:B------:R-:W-:Y:S01]  /*1f30*/  @!P0 LEA R14, P1, R0, c[0x0][0x168], 0x1 ;  /* 0x00005a00000e8a11 */ /* 0x000fe200078208ff */
[C---:B------:R-:W-:Y:S01]  /*1f40*/  IMAD R3, R2.reuse, c[0x0][0x1a4], R3 ;  /* 0x0000690002037a24 */ /* 0x040fe200078e0203 */
[----:B------:R-:W-:Y:S01]  /*1f50*/  ISETP.GE.AND P6, PT, R29, UR5, PT ;  /* 0x000000051d007c0c */ /* 0x000fe2000bfc6270 */
[----:B------:R1:W-:Y:S01]  /*1f60*/  @!P5 LDGSTS.E.BYPASS.LTC128B.128 [R231+0x6000], [R10.64+0x180] ;  /* 0x060001800ae7dfae */ /* 0x0003e2000b901d4e */
[----:B------:R-:W-:Y:S02]  /*1f70*/  ISETP.GE.AND P5, PT, R2, UR5, PT ;  /* 0x0000000502007c0c */ /* 0x000fe4000bfa6270 */
[----:B------:R-:W-:Y:S01]  /*1f80*/  @!P0 LEA.HI.X R15, R0, c[0x0][0x16c], R15, 0x1, P1 ;  /* 0x00005b00000f8a11 */ /* 0x000fe200008f0c0f */
[----:B------:R2:W-:Y:S01]  /*1f90*/  @!P4 LDGSTS.E.BYPASS.LTC128B.128 [R231+0x800], [R8.64] ;  /* 0x0080000008e7cfae */ /* 0x0005e2000b901d4e */
[----:B------:R-:W-:-:S03]  /*1fa0*/  ISETP.GE.AND P1, PT, R23, UR5, PT ;  /* 0x0000000517007c0c */ /* 0x000fc6000bf26270 */
[----:B------:R2:W-:Y:S04]  /*1fb0*/  @!P4 LDGSTS.E.BYPASS.LTC128B.128 [R231+0x2800], [R8.64+0x80] ;  /* 0x0280008008e7cfae */ /* 0x0005e8000b901d4e */
[----:B------:R2:W-:Y:S04]  /*1fc0*/  @!P4 LDGSTS.E.BYPASS.LTC128B.128 [R231+0x4800], [R8.64+0x100] ;  /* 0x0480010008e7cfae */ /* 0x0005e8000b901d4e */
[----:B------:R2:W-:Y:S04]  /*1fd0*/  @!P4 LDGSTS.E.BYPASS.LTC128B.128 [R231+0x6800], [R8.64+0x180] ;  /* 0x0680018008e7cfae */ /* 0x0005e8000b901d4e */
[----:B------:R3:W-:Y:S04]  /*1fe0*/  @!P3 LDGSTS.E.BYPASS.LTC128B.128 [R231+0x1000], [R6.64] ;  /* 0x0100000006e7bfae */ /* 0x0007e8000b901d4e */
[----:B------:R3:W-:Y:S01]  /*1ff0*/  @!P3 LDGSTS.E.BYPASS.LTC128B.128 [R231+0x3000], [R6.64+0x80] ;  /* 0x0300008006e7bfae */ /* 0x0007e2000b901d4e */
[----:B-1----:R-:W-:-:S03]  /*2000*/  IMAD.WIDE.U32 R10, R2, c[0x0][0x1a0], R30 ;  /* 0x00006800020a7a25 */ /* 0x002fc600078e001e */
[----:B------:R3:W-:Y:S04]  /*2010*/  @!P3 LDGSTS.E.BYPASS.LTC128B.128 [R231+0x5000], [R6.64+0x100] ;  /* 0x0500010006e7bfae */ /* 0x0007e8000b901d4e */
[----:B------:R3:W-:Y:S01]  /*2020*/  @!P3 LDGSTS.E.BYPASS.LTC128B.128 [R231+0x7000], [R6.64+0x180] ;  /* 0x0700018006e7bfae */ /* 0x0007e2000b901d4e */
[----:B------:R-:W-:-:S03]  /*2030*/  @!P1 IADD3 R0, P3, R4, UR6, RZ ;  /* 0x0000000604009c10 */ /* 0x000fc6000ff7e0ff */
[----:B------:R1:W-:Y:S04]  /*2040*/  @!P2 LDGSTS.E.BYPASS.LTC128B.128 [R231+0x1800], [R12.64] ;  /* 0x018000000ce7afae */ /* 0x0003e8000b901d4e */
[----:B------:R1:W-:Y:S01]  /*2050*/  @!P2 LDGSTS.E.BYPASS.LTC128B.128 [R231+0x3800], [R12.64+0x80] ;  /* 0x038000800ce7afae */ /* 0x0003e2000b901d4e */
[----:B--2---:R-:W-:-:S03]  /*2060*/  IMAD.SHL.U32 R9, R20, 0x20, RZ ;  /* 0x0000002014097824 */ /* 0x004fc600078e00ff */
[----:B------:R1:W-:Y:S02]  /*2070*/  @!P2 LDGSTS.E.BYPASS.LTC128B.128 [R231+0x5800], [R12.64+0x100] ;  /* 0x058001000ce7afae */ /* 0x0003e4000b901d4e */
[----:B------:R-:W-:Y:S02]  /*2080*/  @!P1 IADD3.X R9, R5, UR7, R9, P3, !PT ;  /* 0x0000000705099c10 */ /* 0x000fe40009ffe409 */
[----:B------:R1:W-:Y:S01]  /*2090*/  @!P2 LDGSTS.E.BYPASS.LTC128B.128 [R231+0x7800], [R12.64+0x180] ;  /* 0x078001800ce7afae */ /* 0x0003e2000b901d4e */
[C---:B------:R-:W-:Y:S01]  /*20a0*/  @!P1 LEA R8, P3, R0.reuse, c[0x0][0x168], 0x1 ;  /* 0x00005a0000089a11 */ /* 0x040fe200078608ff */
[----:B------:R-:W-:Y:S02]  /*20b0*/  ULDC.64 UR6, c[0x0][0x1a0] ;  /* 0x0000680000067ab9 */ /* 0x000fe40000000a00 */
[----:B------:R-:W-:Y:S01]  /*20c0*/  UIMAD UR18, UR18, UR6, URZ ;  /* 0x00000006121272a4 */ /* 0x000fe2000f8e023f */
[----:B------:R-:W-:Y:S01]  /*20d0*/  @!P1 LEA.HI.X R9, R0, c[0x0][0x16c], R9, 0x1, P3 ;  /* 0x00005b0000099a11 */ /* 0x000fe200018f0c09 */
[----:B------:R-:W-:Y:S01]  /*20e0*/  IMAD R0, R19, c[0x0][0x1b8], RZ ;  /* 0x00006e0013007a24 */ /* 0x000fe200078e02ff */
[----:B------:R-:W-:Y:S01]  /*20f0*/  ISETP.GE.AND P3, PT, R22, UR5, PT ;  /* 0x0000000516007c0c */ /* 0x000fe2000bf66270 */
[----:B------:R-:W-:Y:S01]  /*2100*/  UIMAD UR7, UR29, UR7, UR18 ;  /* 0x000000071d0772a4 */ /* 0x000fe2000f8e0212 */
[----:B---3--:R-:W-:Y:S01]  /*2110*/  @!P5 LEA R6, P4, R4, c[0x0][0x168], 0x1 ;  /* 0x00005a000406da11 */ /* 0x008fe200078808ff */
[----:B------:R-:W-:Y:S01]  /*2120*/  IMAD R19, R18, c[0x0][0x1bc], R0 ;  /* 0x00006f0012137a24 */ /* 0x000fe200078e0200 */
[----:B------:R-:W-:-:S02]  /*2130*/  UIMAD.WIDE.U32 UR18, UR6, 0x20, URZ ;  /* 0x00000020061278a5 */ /* 0x000fc4000f8e003f */
[----:B------:R-:W-:Y:S02]  /*2140*/  @!P5 LEA.HI.X R7, R4, c[0x0][0x16c], R5, 0x1, P4 ;  /* 0x00005b000407da11 */ /* 0x000fe400020f0c05 */
[----:B------:R-:W-:Y:S01]  /*2150*/  IADD3 R16, P4, R10, UR22, RZ ;  /* 0x000000160a107c10 */ /* 0x000fe2000ff9e0ff */
[----:B------:R-:W-:Y:S02]  /*2160*/  IMAD.U32 R10, RZ, RZ, UR8 ;  /* 0x00000008ff0a7e24 */ /* 0x000fe4000f8e00ff */
[----:B------:R2:W-:Y:S01]  /*2170*/  @!P5 LDGSTS.E.BYPASS.LTC128B.128 [R231+0x8000], [R6.64] ;  /* 0x0800000006e7dfae */ /* 0x0005e2000b901d4e */
[----:B------:R-:W-:Y:S01]  /*2180*/  IADD3.X R17, R11, UR21, R3, P4, !PT ;  /* 0x000000150b117c10 */ /* 0x000fe2000a7fe403 */
[----:B------:R-:W-:Y:S01]  /*2190*/  @!P6 IMAD.WIDE.U32 R10, R10, 0x30, R4 ;  /* 0x000000300a0ae825 */ /* 0x000fe200078e0004 */
[----:B------:R-:W-:Y:S01]  /*21a0*/  UIMAD.WIDE.U32 UR20, UR29, UR6, URZ ;  /* 0x000000061d1472a5 */ /* 0x000fe2000f8e003f */
[----:B------:R2:W-:Y:S01]  /*21b0*/  @!P5 LDGSTS.E.BYPASS.LTC128B.128 [R231+0xa000], [R6.64+0x80] ;  /* 0x0a00008006e7dfae */ /* 0x0005e2000b901d4e */
[----:B------:R-:W-:Y:S01]  /*21c0*/  ISETP.GE.AND P4, PT, R23, UR5, PT ;  /* 0x0000000517007c0c */ /* 0x000fe2000bf86270 */
[----:B------:R-:W-:Y:S01]  /*21d0*/  @!P6 IMAD R3, R20, 0x30, RZ ;  /* 0x000000301403e824 */ /* 0x000fe200078e02ff */
[----:B------:R-:W-:Y:S01]  /*21e0*/  @!P6 LEA R4, P2, R10, c[0x0][0x168], 0x1 ;  /* 0x00005a000a04ea11 */ /* 0x000fe200078408ff */
[----:B------:R2:W-:Y:S01]  /*21f0*/  @!P5 LDGSTS.E.BYPASS.LTC128B.128 [R231+0xc000], [R6.64+0x100] ;  /* 0x0c00010006e7dfae */ /* 0x0005e2000b901d4e */
[----:B------:R-:W-:Y:S01]  /*2200*/  IMAD.WIDE.U32 R30, R18, c[0x0][0x1b8], R16 ;  /* 0x00006e00121e7a25 */ /* 0x000fe200078e0010 */
[----:B------:R-:W-:-:S02]  /*2210*/  UIADD3 UR7, UR21, UR7, URZ ;  /* 0x0000000715077290 */ /* 0x000fc4000fffe03f */
[----:B------:R2:W-:Y:S01]  /*2220*/  @!P5 LDGSTS.E.BYPASS.LTC128B.128 [R231+0xe000], [R6.64+0x180] ;  /* 0x0e00018006e7dfae */ /* 0x0005e2000b901d4e */
[----:B------:R-:W-:Y:S01]  /*2230*/  @!P6 IMAD.IADD R3, R11, 0x1, R3 ;  /* 0x000000010b03e824 */ /* 0x000fe200078e0203 */
[----:B------:R-:W-:Y:S01]  /*2240*/  ISETP.GE.AND P5, PT, R2, UR5, PT ;  /* 0x0000000502007c0c */ /* 0x000fe2000bfa6270 */
[----:B------:R-:W-:Y:S01]  /*2250*/  IMAD.U32 R11, RZ, RZ, UR21 ;  /* 0x00000015ff0b7e24 */ /* 0x000fe2000f8e00ff */
[----:B------:R3:W-:Y:S01]  /*2260*/  @!P0 LDGSTS.E.BYPASS.LTC128B.128 [R231+0x8800], [R14.64] ;  /* 0x088000000ee78fae */ /* 0x0007e2000b901d4e */
[----:B------:R-:W-:Y:S01]  /*2270*/  IMAD.IADD R25, R31, 0x1, R19 ;  /* 0x000000011f197824 */ /* 0x000fe200078e0213 */
[----:B------:R-:W-:Y:S01]  /*2280*/  @!P6 LEA.HI.X R5, R10, c[0x0][0x16c], R3, 0x1, P2 ;  /* 0x00005b000a05ea11 */ /* 0x000fe200010f0c03 */
[----:B------:R-:W-:Y:S01]  /*2290*/  IMAD.SHL.U32 R3, R2, 0x8, RZ ;  /* 0x0000000802037824 */ /* 0x000fe200078e00ff */
[----:B------:R3:W-:Y:S01]  /*22a0*/  @!P0 LDGSTS.E.BYPASS.LTC128B.128 [R231+0xa800], [R14.64+0x80] ;  /* 0x0a8000800ee78fae */ /* 0x0007e2000b901d4e */
[----:B------:R-:W-:Y:S01]  /*22b0*/  LEA.HI R10, R27, R105, RZ, 0x4 ;  /* 0x000000691b0a7211 */ /* 0x000fe200078f20ff */
[----:B------:R-:W-:-:S02]  /*22c0*/  IMAD.SHL.U32 R2, R26, 0x40, RZ ;  /* 0x000000401a027824 */ /* 0x000fc400078e00ff */
[----:B------:R3:W-:Y:S01]  /*22d0*/  @!P0 LDGSTS.E.BYPASS.LTC128B.128 [R231+0xc800], [R14.64+0x100] ;  /* 0x0c8001000ee78fae */ /* 0x0007e2000b901d4e */
[----:B------:R-:W-:Y:S02]  /*22e0*/  LOP3.LUT R0, R10, 0xfffffff0, RZ, 0xc0, !PT ;  /* 0xfffffff00a007812 */ /* 0x000fe400078ec0ff */
[----:B------:R-:W-:Y:S01]  /*22f0*/  LOP3.LUT R2, R2, 0x1c0, RZ, 0xc0, !PT ;  /* 0x000001c002027812 */ /* 0x000fe200078ec0ff */
[----:B------:R3:W-:Y:S02]  /*2300*/  @!P0 LDGSTS.E.BYPASS.LTC128B.128 [R231+0xe800], [R14.64+0x180] ;  /* 0x0e8001800ee78fae */ /* 0x0007e4000b901d4e */
[C---:B------:R-:W-:Y:S01]  /*2310*/  IMAD.IADD R0, R105.reuse, 0x1, -R0 ;  /* 0x0000000169007824 */ /* 0x040fe200078e0a00 */
[----:B-1----:R-:W-:Y:S01]  /*2320*/  LOP3.LUT R13, R2, 0x8, R3, 0xf8, !PT ;  /* 0x00000008020d7812 */ /* 0x002fe200078ef803 */
[----:B------:R1:W-:Y:S01]  /*2330*/  @!P1 LDGSTS.E.BYPASS.LTC128B.128 [R231+0x9000], [R8.64] ;  /* 0x0900000008e79fae */ /* 0x0003e2000b901d4e */
[----:B------:R-:W-:Y:S01]  /*2340*/  IMAD.U32 R3, RZ, RZ, UR7 ;  /* 0x00000007ff037e24 */ /* 0x000fe2000f8e00ff */
[----:B------:R-:W-:Y:S01]  /*2350*/  UIADD3 UR7, UR17, 0x1, -UR13 ;  /* 0x0000000111077890 */ /* 0x000fe2000fffe80d */
[----:B------:R-:W-:Y:S01]  /*2360*/  SHF.R.S32.HI R16, RZ, 0x1f, R0 ;  /* 0x0000001fff107819 */ /* 0x000fe20000011400 */
[----:B------:R1:W-:Y:S01]  /*2370*/  @!P1 LDGSTS.E.BYPASS.LTC128B.128 [R231+0xb000], [R8.64+0x80] ;  /* 0x0b00008008e79fae */ /* 0x0003e2000b901d4e */
[----:B------:R-:W-:Y:S01]  /*2380*/  IMAD.SHL.U32 R105, R105, 0x2, RZ ;  /* 0x0000000269697824 */ /* 0x000fe200078e00ff */
[----:B--2---:R-:W-:-:S02]  /*2390*/  SHF.R.S32.HI R6, RZ, 0x4, R10 ;  /* 0x00000004ff067819 */ /* 0x004fc4000001140a */
[----:B------:R1:W-:Y:S01]  /*23a0*/  @!P1 LDGSTS.E.BYPASS.LTC128B.128 [R231+0xd000], [R8.64+0x100] ;  /* 0x0d00010008e79fae */ /* 0x0003e2000b901d4e */
[----:B------:R-:W-:Y:S02]  /*23b0*/  LEA.HI R16, R16, R0, RZ, 0x3 ;  /* 0x0000000010107211 */ /* 0x000fe400078f18ff */
[----:B------:R-:W-:Y:S01]  /*23c0*/  LEA.HI R7, R10, R6, RZ, 0x1 ;  /* 0x000000060a077211 */ /* 0x000fe200078f08ff */
[----:B------:R1:W-:Y:S01]  /*23d0*/  @!P1 LDGSTS.E.BYPASS.LTC128B.128 [R231+0xf000], [R8.64+0x180] ;  /* 0x0f00018008e79fae */ /* 0x0003e2000b901d4e */
[----:B------:R-:W-:Y:S01]  /*23e0*/  IMAD.U32 R10, RZ, RZ, UR20 ;  /* 0x00000014ff0a7e24 */ /* 0x000fe2000f8e00ff */
[----:B------:R-:W-:Y:S02]  /*23f0*/  LOP3.LUT R11, R16, 0xfffffff8, RZ, 0xc0, !PT ;  /* 0xfffffff8100b7812 */ /* 0x000fe400078ec0ff */
[----:B------:R2:W-:Y:S01]  /*2400*/  @!P6 LDGSTS.E.BYPASS.LTC128B.128 [R231+0x9800], [R4.64] ;  /* 0x0980000004e7efae */ /* 0x0005e2000b901d4e */
[----:B------:R-:W-:Y:S02]  /*2410*/  LOP3.LUT R12, R7, 0xfffffffe, RZ, 0xc0, !PT ;  /* 0xfffffffe070c7812 */ /* 0x000fe400078ec0ff */
[----:B------:R-:W-:Y:S01]  /*2420*/  SHF.R.U32.HI R7, RZ, 0x3, R2 ;  /* 0x00000003ff077819 */ /* 0x000fe20000011602 */
[----:B------:R2:W-:Y:S01]  /*2430*/  @!P6 LDGSTS.E.BYPASS.LTC128B.128 [R231+0xb800], [R4.64+0x80] ;  /* 0x0b80008004e7efae */ /* 0x0005e2000b901d4e */
[----:B------:R-:W-:Y:S01]  /*2440*/  LEA R2, P2, R10, R30, 0x6 ;  /* 0x0000001e0a027211 */ /* 0x000fe200078430ff */
[----:B------:R-:W-:Y:S01]  /*2450*/  IMAD.IADD R6, R6, 0x1, -R12 ;  /* 0x0000000106067824 */ /* 0x000fe200078e0a0c */
[----:B------:R-:W-:Y:S01]  /*2460*/  LOP3.LUT R112, R105, 0x6, RZ, 0xc0, !PT ;  /* 0x0000000669707812 */ /* 0x000fe200078ec0ff */
[----:B------:R2:W-:Y:S01]  /*2470*/  @!P6 LDGSTS.E.BYPASS.LTC128B.128 [R231+0xd800], [R4.64+0x100] ;  /* 0x0d80010004e7efae */ /* 0x0005e2000b901d4e */
[----:B------:R-:W-:Y:S01]  /*2480*/  IMAD.MOV.U32 R12, RZ, RZ, c[0x0][0x1a4] ;  /* 0x00006900ff0c7624 */ /* 0x000fe200078e00ff */
[----:B------:R-:W-:Y:S01]  /*2490*/  LEA.HI.X R3, R10, R25, R3, 0x6, P2 ;  /* 0x000000190a037211 */ /* 0x000fe200010f3403 */
[----:B------:R-:W-:Y:S01]  /*24a0*/  IMAD.IADD R20, R0, 0x1, -R11 ;  /* 0x0000000100147824 */ /* 0x000fe200078e0a0b */
[----:B------:R2:W-:Y:S01]  /*24b0*/  @!P6 LDGSTS.E.BYPASS.LTC128B.128 [R231+0xf800], [R4.64+0x180] ;  /* 0x0f80018004e7efae */ /* 0x0005e2000b901d4e */
[----:B------:R-:W-:Y:S01]  /*24c0*/  ISETP.GE.AND P6, PT, R29, UR5, PT ;  /* 0x000000051d007c0c */ /* 0x000fe2000bfc6270 */
[----:B---3--:R-:W-:Y:S01]  /*24d0*/  IMAD.SHL.U32 R14, R12, 0x20, RZ ;  /* 0x000000200c0e7824 */ /* 0x008fe200078e00ff */
[----:B------:R-:W-:Y:S01]  /*24e0*/  LOP3.LUT R0, R13, R7, RZ, 0x3c, !PT ;  /* 0x000000070d007212 */ /* 0x000fe200078e3cff */
[----:B------:R-:W0:Y:S01]  /*24f0*/  LDGDEPBAR ;  /* 0x00000000000079af */ /* 0x000e220000000000 */
[----:B------:R-:W-:Y:S01]  /*2500*/  IMAD.U32 R7, RZ, RZ, UR6 ;  /* 0x00000006ff077e24 */ /* 0x000fe2000f8e00ff */
[----:B------:R-:W-:Y:S01]  /*2510*/  @!P4 IADD3 R11, P0, R2, UR18, RZ ;  /* 0x00000012020bcc10 */ /* 0x000fe2000ff1e0ff */
[----:B------:R-:W-:Y:S01]  /*2520*/  IMAD.U32 R10, RZ, RZ, UR6 ;  /* 0x00000006ff0a7e24 */ /* 0x000fe2000f8e00ff */
[----:B------:R-:W-:Y:S01]  /*2530*/  STL.64 [R1+0x60], R30 ;  /* 0x0000601e01007387 */ /* 0x000fe20000100a00 */
[C---:B------:R-:W-:Y:S01]  /*2540*/  IMAD.SHL.U32 R13, R6.reuse, 0x8, RZ ;  /* 0x00000008060d7824 */ /* 0x040fe200078e00ff */
[----:B------:R-:W-:Y:S01]  /*2550*/  @!P4 IADD3.X R14, R3, UR19, R14, P0, !PT ;  /* 0x00000013030ecc10 */ /* 0x000fe200087fe40e */
[----:B------:R-:W-:Y:S01]  /*2560*/  IMAD R0, R6, 0x200, R0 ;  /* 0x0000020006007824 */ /* 0x000fe200078e0200 */
[----:B-1----:R-:W-:Y:S01]  /*2570*/  @!P5 LEA R8, P2, R2, c[0x0][0x170], 0x1 ;  /* 0x00005c000208da11 */ /* 0x002fe200078408ff */
[----:B------:R-:W-:Y:S01]  /*2580*/  STL [R1+0x34], R25 ;  /* 0x0000341901007387 */ /* 0x000fe20000100800 */
[----:B------:R-:W-:Y:S01]  /*2590*/  ULDC UR5, c[0x0][0x2e4] ;  /* 0x0000b90000057ab9 */ /* 0x000fe20000000800 */
[----:B------:R-:W-:Y:S01]  /*25a0*/  IMAD.SHL.U32 R204, R0, 0x2, RZ ;  /* 0x0000000200cc7824 */ /* 0x000fe200078e00ff */
[----:B------:R-:W-:Y:S01]  /*25b0*/  @!P5 LEA.HI.X R9, R2, c[0x0][0x174], R3, 0x1, P2 ;  /* 0x00005d000209da11 */ /* 0x000fe200010f0c03 */
[----:B------:R-:W-:Y:S01]  /*25c0*/  IMAD.MOV.U32 R0, RZ, RZ, 0x20 ;  /* 0x00000020ff007424 */ /* 0x000fe200078e00ff */
[----:B------:R-:W-:-:S02]  /*25d0*/  UIADD3 UR5, UR17, -UR5, -UR13 ;  /* 0x8000000511057290 */ /* 0x000fc4000fffe80d */
[----:B------:R-:W-:Y:S01]  /*25e0*/  IADD3 R215, R204, 0x8020, RZ ;  /* 0x00008020ccd77810 */ /* 0x000fe20007ffe0ff */
[----:B--2---:R-:W-:Y:S01]  /*25f0*/  IMAD.U32 R4, RZ, RZ, UR6 ;  /* 0x00000006ff047e24 */ /* 0x004fe2000f8e00ff */
[----:B------:R-:W-:-:S04]  /*2600*/  DEPBAR.LE SB0, 0x0 ;  /* 0x000080000000791a */ /* 0x000fc80000000000 */
[----:B------:R-:W-:Y:S01]  /*2610*/  BAR.SYNC.DEFER_BLOCKING 0x0 ;  /* 0x0000000000007b1d */ /* 0x000fe20000010000 */
[----:B------:R-:W-:Y:S01]  /*2620*/  @!P3 LEA R4, P1, R4, R2, 0x4 ;  /* 0x000000020404b211 */ /* 0x000fe200078220ff */
[----:B------:R-:W-:-:S03]  /*2630*/  IMAD.SHL.U32 R5, R20, 0x40, RZ ;  /* 0x0000004014057824 */ /* 0x000fc600078e00ff */
[----:B------:R-:W-:Y:S01]  /*2640*/  @!P3 LEA.HI.X R7, R7, R3, R12, 0x4, P1 ;  /* 0x000000030707b211 */ /* 0x000fe200008f240c */
[----:B------:R-:W-:Y:S01]  /*2650*/  @!P6 IMAD.WIDE.U32 R2, R10, 0x30, R2 ;  /* 0x000000300a02e825 */ /* 0x000fe200078e0002 */
[----:B------:R-:W-:Y:S02]  /*2660*/  LOP3.LUT R5, R5, 0x1c0, RZ, 0xc0, !PT ;  /* 0x000001c005057812 */ /* 0x000fe400078ec0ff */
[----:B------:R-:W-:Y:S01]  /*2670*/  @!P3 LEA R6, P0, R4, c[0x0][0x170], 0x1 ;  /* 0x00005c000406ba11 */ /* 0x000fe200078008ff */
[----:B------:R-:W-:Y:S01]  /*2680*/  @!P6 IMAD R12, R12, 0x30, RZ ;  /* 0x000000300c0ce824 */ /* 0x000fe200078e02ff */
[----:B------:R-:W-:Y:S02]  /*2690*/  LOP3.LUT R13, R5, 0x8, R13, 0xf8, !PT ;  /* 0x00000008050d7812 */ /* 0x000fe400078ef80d */
[----:B------:R-:W-:Y:S01]  /*26a0*/  @!P3 LEA.HI.X R7, R4, c[0x0][0x174], R7, 0x1, P0 ;  /* 0x00005d000407ba11 */ /* 0x000fe200000f0c07 */
[----:B------:R-:W-:Y:S01]  /*26b0*/  @!P6 IMAD.IADD R12, R3, 0x1, R12 ;  /* 0x00000001030ce824 */ /* 0x000fe200078e020c */
[----:B------:R-:W-:Y:S01]  /*26c0*/  SHF.R.U32.HI R5, RZ, 0x3, R5 ;  /* 0x00000003ff057819 */ /* 0x000fe20000011605 */
[----:B------:R-:W-:Y:S01]  /*26d0*/  IMAD.SHL.U32 R3, R16, 0x40, RZ ;  /* 0x0000004010037824 */ /* 0x000fe200078e00ff */
[----:B------:R-:W-:-:S02]  /*26e0*/  @!P4 LEA R4, P1, R11, c[0x0][0x170], 0x1 ;  /* 0x00005c000b04ca11 */ /* 0x000fc400078208ff */
[C---:B------:R-:W-:Y:S02]  /*26f0*/  @!P6 LEA R10, P0, R2.reuse, c[0x0][0x170], 0x1 ;  /* 0x00005c00020aea11 */ /* 0x040fe400078008ff */
[----:B------:R-:W-:Y:S02]  /*2700*/  LOP3.LUT R101, R3, 0xfffffe00, RZ, 0xc0, !PT ;  /* 0xfffffe0003657812 */ /* 0x000fe400078ec0ff */
[----:B------:R-:W-:Y:S01]  /*2710*/  LOP3.LUT R102, R13, R5, RZ, 0x3c, !PT ;  /* 0x000000050d667212 */ /* 0x000fe200078e3cff */
[----:B------:R-:W-:Y:S01]  /*2720*/  @P5 STS.128 [R231+0x10000], RZ ;  /* 0x010000ffe7005388 */ /* 0x000fe20000000c00 */
[----:B------:R-:W-:Y:S02]  /*2730*/  @!P4 LEA.HI.X R5, R11, c[0x0][0x174], R14, 0x1, P1 ;  /* 0x00005d000b05ca11 */ /* 0x000fe400008f0c0e */
[----:B------:R-:W-:Y:S01]  /*2740*/  @!P6 LEA.HI.X R11, R2, c[0x0][0x174], R12, 0x1, P0 ;  /* 0x00005d00020bea11 */ /* 0x000fe200000f0c0c */
[----:B------:R-:W-:Y:S01]  /*2750*/  @P5 STS.128 [R231+0x12000], RZ ;  /* 0x012000ffe7005388 */ /* 0x000fe20000000c00 */
[C---:B------:R-:W-:Y:S01]  /*2760*/  IMAD R2, R106.reuse, 0x400, R101 ;  /* 0x000004006a027824 */ /* 0x040fe200078e0265 */
[----:B------:R-:W-:Y:S01]  /*2770*/  LEA R3, R106, UR16, 0x4 ;  /* 0x000000106a037c11 */ /* 0x000fe2000f8e20ff */
[----:B------:R-:W-:Y:S01]  /*2780*/  ULDC UR16, c[0x0][0x2e8] ;  /* 0x0000ba0000107ab9 */ /* 0x000fe20000000800 */
[----:B------:R-:W-:Y:S01]  /*2790*/  @P5 STS.128 [R231+0x14000], RZ ;  /* 0x014000ffe7005388 */ /* 0x000fe20000000c00 */
[----:B------:R-:W-:Y:S01]  /*27a0*/  IMAD.IADD R2, R102, 0x1, R2 ;  /* 0x0000000166027824 */ /* 0x000fe200078e0202 */
[----:B------:R-:W-:Y:S01]  /*27b0*/  R2P PR, R20, 0x6 ;  /* 0x0000000614007804 */ /* 0x000fe20000000000 */
[----:B------:R-:W-:Y:S01]  /*27c0*/  UIADD3 UR7, UR7, UR16, URZ ;  /* 0x0000001007077290 */ /* 0x000fe2000fffe03f */
[----:B------:R-:W-:Y:S01]  /*27d0*/  @P5 STS.128 [R231+0x16000], RZ ;  /* 0x016000ffe7005388 */ /* 0x000fe20000000c00 */
[----:B------:R-:W-:Y:S01]  /*27e0*/  IMAD.SHL.U32 R211, R2, 0x2, RZ ;  /* 0x0000000202d37824 */ /* 0x000fe200078e00ff */
[----:B------:R-:W-:-:S02]  /*27f0*/  IADD3 R2, R204, 0x8000, RZ ;  /* 0x00008000cc027810 */ /* 0x000fc40007ffe0ff */
[----:B------:R-:W-:Y:S01]  /*2800*/  @!PT LDS RZ, [RZ] ;  /* 0x00000000fffff984 */ /* 0x000fe20000000800 */
[----:B------:R-:W-:Y:S01]  /*2810*/  @!PT LDS RZ, [RZ] ;  /* 0x00000000fffff984 */ /* 0x000fe20000000800 */
[----:B------:R-:W-:Y:S01]  /*2820*/  @!PT LDS RZ, [RZ] ;  /* 0x00000000fffff984 */ /* 0x000fe20000000800 */
[----:B------:R1:W-:Y:S01]  /*2830*/  @!P5 LDGSTS.E.BYPASS.LTC128B.128 [R231+0x10000], [R8.64] ;  /* 0x1000000008e7dfae */ /* 0x0003e2000b901d4e */
[----:B------:R-:W-:-:S03]  /*2840*/  SEL R0, R0, 0xffffffe0, !P2 ;  /* 0xffffffe000007807 */ /* 0x000fc60005000000 */
[----:B------:R1:W-:Y:S02]  /*2850*/  @!P5 LDGSTS.E.BYPASS.LTC128B.128 [R231+0x12000], [R8.64+0x80] ;  /* 0x1200008008e7dfae */ /* 0x0003e4000b901d4e */
[----:B------:R-:W-:Y:S02]  /*2860*/  IMAD R214, R0, 0x2, R211 ;  /* 0x0000000200d67824 */ /* 0x000fe400078e02d3 */
        /* <DEDUP_REMOVED lines=33> */
[----:B---3--:R-:W-:-:S03]  /*2a80*/  IMAD.MOV.U32 R4, RZ, RZ, 0x10 ;  /* 0x00000010ff047424 */ /* 0x008fc600078e00ff */
[----:B------:R1:W-:Y:S04]  /*2a90*/  @!P6 LDGSTS.E.BYPASS.LTC128B.128 [R231+0x15800], [R10.64+0x100] ;  /* 0x158001000ae7efae */ /* 0x0003e8000b901d4e */
[----:B------:R1:W-:Y:S01]  /*2aa0*/  @!P6 LDGSTS.E.BYPASS.LTC128B.128 [R231+0x17800], [R10.64+0x180] ;  /* 0x178001800ae7efae */ /* 0x0003e2000b901d4e */
[----:B------:R-:W-:Y:S02]  /*2ab0*/  SEL R4, R4, 0xfffffff0, !P1 ;  /* 0xfffffff004047807 */ /* 0x000fe40004800000 */
[----:B------:R-:W-:Y:S01]  /*2ac0*/  R2P PR, R26, 0x6 ;  /* 0x000000061a007804 */ /* 0x000fe20000000000 */
[----:B------:R-:W-:Y:S02]  /*2ad0*/  LDSM.16.M88.4 R32, [R204+0x8800] ;  /* 0x00880000cc20783b */ /* 0x000fe40000000200 */
[----:B------:R-:W-:-:S02]  /*2ae0*/  IMAD R212, R4, 0x2, R211 ;  /* 0x0000000204d47824 */ /* 0x000fc400078e02d3 */
[----:B------:R-:W-:Y:S02]  /*2af0*/  LDSM.16.M88.4 R16, [R204+0x8000] ;  /* 0x00800000cc10783b */ /* 0x000fe40000000200 */
[----:B------:R-:W-:Y:S02]  /*2b00*/  IMAD R213, R0, 0x2, R212 ;  /* 0x0000000200d57824 */ /* 0x000fe400078e02d4 */
[----:B------:R-:W-:Y:S04]  /*2b10*/  LDSM.16.M88.4 R28, [R204+0x9000] ;  /* 0x00900000cc1c783b */ /* 0x000fe80000000200 */
[----:B------:R-:W-:Y:S01]  /*2b20*/  LDSM.16.M88.4 R24, [R204+0x9800] ;  /* 0x00980000cc18783b */ /* 0x000fe20000000200 */
[----:B------:R-:W-:Y:S01]  /*2b30*/  @P1 IADD3 R215, R2, -0x20, RZ ;  /* 0xffffffe002d71810 */ /* 0x000fe20007ffe0ff */
[----:B------:R-:W-:-:S02]  /*2b40*/  IMAD.MOV.U32 R2, RZ, RZ, 0x40 ;  /* 0x00000040ff027424 */ /* 0x000fc400078e00ff */
[----:B------:R-:W-:Y:S01]  /*2b50*/  LDSM.16.M88.4 R12, [R212] ;  /* 0x00000000d40c783b */ /* 0x000fe20000000200 */
[C---:B------:R-:W-:Y:S02]  /*2b60*/  IADD3 R230, R215.reuse, 0x800, RZ ;  /* 0x00000800d7e67810 */ /* 0x040fe40007ffe0ff */
[----:B------:R-:W-:Y:S01]  /*2b70*/  SEL R2, R2, 0xffffffc0, !P2 ;  /* 0xffffffc002027807 */ /* 0x000fe20005000000 */
[----:B------:R-:W-:Y:S01]  /*2b80*/  LDSM.16.M88.4 R40, [R215] ;  /* 0x00000000d728783b */ /* 0x000fe20000000200 */
[C---:B------:R-:W-:Y:S02]  /*2b90*/  IADD3 R229, R215.reuse, 0x1000, RZ ;  /* 0x00001000d7e57810 */ /* 0x040fe40007ffe0ff */
[C---:B------:R-:W-:Y:S01]  /*2ba0*/  IADD3 R228, R215.reuse, 0x1800, RZ ;  /* 0x00001800d7e47810 */ /* 0x040fe20007ffe0ff */
[----:B-1----:R-:W1:Y:S01]  /*2bb0*/  LDSM.16.M88.4 R8, [R211] ;  /* 0x00000000d308783b */ /* 0x002e620000000200 */
        /* <DEDUP_REMOVED lines=10> */
[----:B------:R-:W-:Y:S01]  /*2c60*/  SHF.R.S32.HI R113, RZ, 0x2, R2 ;  /* 0x00000002ff717819 */ /* 0x000fe20000011402 */
[----:B------:R-:W-:Y:S01]  /*2c70*/  IMAD.U32 R2, RZ, RZ, UR29 ;  /* 0x0000001dff027e24 */ /* 0x000fe2000f8e00ff */
[C---:B------:R-:W-:Y:S01]  /*2c80*/  IADD3 R224, R215.reuse, 0x3800, RZ ;  /* 0x00003800d7e07810 */ /* 0x040fe20007ffe0ff */
[----:B------:R-:W-:Y:S01]  /*2c90*/  LDSM.16.M88.4 R80, [R210+0x9000] ;  /* 0x00900000d250783b */ /* 0x000fe20000000200 */
[----:B------:R-:W-:Y:S01]  /*2ca0*/  IADD3 R223, R215, 0x4000, RZ ;  /* 0x00004000d7df7810 */ /* 0x000fe20007ffe0ff */
[----:B------:R-:W-:Y:S01]  /*2cb0*/  IMAD.IADD R3, R113, 0x1, R3 ;  /* 0x0000000171037824 */ /* 0x000fe200078e0203 */
[C---:B------:R-:W-:Y:S01]  /*2cc0*/  IADD3 R222, R215.reuse, 0x4800, RZ ;  /* 0x00004800d7de7810 */ /* 0x040fe20007ffe0ff */
[----:B------:R-:W-:Y:S01]  /*2cd0*/  LDSM.16.M88.4 R84, [R210+0x9800] ;  /* 0x00980000d254783b */ /* 0x000fe20000000200 */
[----:B------:R-:W-:Y:S01]  /*2ce0*/  IMAD R2, R2, 0x40, R112 ;  /* 0x0000004002027824 */ /* 0x000fe200078e0270 */
[----:B------:R-:W-:-:S02]  /*2cf0*/  IADD3 R221, R215, 0x5000, RZ ;  /* 0x00005000d7dd7810 */ /* 0x000fc40007ffe0ff */
[----:B------:R-:W-:Y:S01]  /*2d00*/  LDSM.16.M88.4 R88, [R209+0x1000] ;  /* 0x00100000d158783b */ /* 0x000fe20000000200 */
[C---:B------:R-:W-:Y:S02]  /*2d10*/  IADD3 R5, R3.reuse, 0x8, RZ ;  /* 0x0000000803057810 */ /* 0x040fe40007ffe0ff */
[----:B--2---:R-:W-:Y:S01]  /*2d20*/  IADD3 R7, R3, UR7, RZ ;  /* 0x0000000703077c10 */ /* 0x004fe2000fffe0ff */
[----:B------:R-:W-:Y:S01]  /*2d30*/  LDSM.16.M88.4 R92, [R209+0x1800] ;  /* 0x00180000d15c783b */ /* 0x000fe20000000200 */
[----:B------:R-:W-:Y:S02]  /*2d40*/  IADD3 R6, R2, 0x1, RZ ;  /* 0x0000000102067810 */ /* 0x000fe40007ffe0ff */
[----:B------:R-:W-:Y:S01]  /*2d50*/  IMNMX R235, R7, UR17, PT ;  /* 0x0000001107eb7c17 */ /* 0x000fe2000b800200 */
[----:B------:R-:W-:Y:S01]  /*2d60*/  LDSM.16.M88.4 R96, [R209+0x5800] ;  /* 0x00580000d160783b */ /* 0x000fe20000000200 */
[----:B------:R-:W-:Y:S02]  /*2d70*/  IADD3 R220, R215, 0x5800, RZ ;  /* 0x00005800d7dc7810 */ /* 0x000fe40007ffe0ff */
[-C--:B------:R-:W-:Y:S01]  /*2d80*/  ISETP.GE.AND P6, PT, R6, R235.reuse, PT ;  /* 0x000000eb0600720c */ /* 0x080fe20003fc6270 */
[----:B------:R-:W0:Y:S01]  /*2d90*/  LDGDEPBAR ;  /* 0x00000000000079af */ /* 0x000e220000000000 */
[----:B------:R-:W-:-:S02]  /*2da0*/  ISETP.GE.AND P0, PT, R2, R235, PT ;  /* 0x000000eb0200720c */ /* 0x000fc40003f06270 */
[C---:B------:R-:W-:Y:S01]  /*2db0*/  IADD3 R219, R215.reuse, 0x6000, RZ ;  /* 0x00006000d7db7810 */ /* 0x040fe20007ffe0ff */
[C---:B-1----:R-:W-:Y:S01]  /*2dc0*/  HMMA.16816.F32 R36, R8.reuse, R32, RZ ;  /* 0x000000200824723c */ /* 0x042fe200000018ff */
[----:B------:R-:W-:Y:S01]  /*2dd0*/  STL [R1+0x74], R113 ;  /* 0x0000747101007387 */ /* 0x000fe20000100800 */
[C---:B------:R-:W-:Y:S02]  /*2de0*/  IADD3 R218, R215.reuse, 0x6800, RZ ;  /* 0x00006800d7da7810 */ /* 0x040fe40007ffe0ff */
[C---:B------:R-:W-:Y:S02]  /*2df0*/  IADD3 R217, R215.reuse, 0x7000, RZ ;  /* 0x00007000d7d97810 */ /* 0x040fe40007ffe0ff */
[----:B------:R-:W-:Y:S02]  /*2e00*/  IADD3 R216, R215, 0x7800, RZ ;  /* 0x00007800d7d87810 */ /* 0x000fe40007ffe0ff */
[C---:B------:R-:W-:Y:S01]  /*2e10*/  HMMA.16816.F32 R44, R8.reuse, R34, RZ ;  /* 0x00000022082c723c */ /* 0x040fe200000018ff */
[----:B------:R-:W1:Y:S07]  /*2e20*/  LDSM.16.M88.4 R32, [R215+0x800] ;  /* 0x00080000d720783b */ /* 0x000e6e0000000200 */
[C---:B------:R-:W-:Y:S08]  /*2e30*/  HMMA.16816.F32 R20, R8.reuse, R16, RZ ;  /* 0x000000100814723c */ /* 0x040ff000000018ff */
[C---:B------:R-:W-:Y:S08]  /*2e40*/  HMMA.16816.F32 R16, R8.reuse, R18, RZ ;  /* 0x000000120810723c */ /* 0x040ff000000018ff */
[C---:B------:R-:W-:Y:S08]  /*2e50*/  HMMA.16816.F32 R48, R8.reuse, R28, RZ ;  /* 0x0000001c0830723c */ /* 0x040ff000000018ff */
[C---:B------:R-:W-:Y:S08]  /*2e60*/  HMMA.16816.F32 R52, R8.reuse, R30, RZ ;  /* 0x0000001e0834723c */ /* 0x040ff000000018ff */
[C---:B------:R-:W-:Y:S08]  /*2e70*/  HMMA.16816.F32 R64, R8.reuse, R24, RZ ;  /* 0x000000180840723c */ /* 0x040ff000000018ff */
[----:B------:R-:W-:Y:S01]  /*2e80*/  HMMA.16816.F32 R68, R8, R26, RZ ;  /* 0x0000001a0844723c */ /* 0x000fe200000018ff */
[----:B------:R-:W-:Y:S04]  /*2e90*/  LDSM.16.M88.4 R8, [R214] ;  /* 0x00000000d608783b */ /* 0x000fe80000000200 */
[----:B------:R-:W2:Y:S03]  /*2ea0*/  LDSM.16.M88.4 R24, [R210+0x8000] ;  /* 0x00800000d218783b */ /* 0x000ea60000000200 */
[C---:B------:R-:W-:Y:S08]  /*2eb0*/  HMMA.16816.F32 R60, R12.reuse, R40, R20 ;  /* 0x000000280c3c723c */ /* 0x040ff00000001814 */
[C---:B------:R-:W-:Y:S01]  /*2ec0*/  HMMA.16816.F32 R20, R12.reuse, R42, R16 ;  /* 0x0000002a0c14723c */ /* 0x040fe20000001810 */
[----:B------:R-:W-:Y:S07]  /*2ed0*/  LDSM.16.M88.4 R16, [R213] ;  /* 0x00000000d510783b */ /* 0x000fee0000000200 */
[C---:B-1----:R-:W-:Y:S08]  /*2ee0*/  HMMA.16816.F32 R28, R12.reuse, R32, R36 ;  /* 0x000000200c1c723c */ /* 0x042ff00000001824 */
[C---:B------:R-:W-:Y:S08]  /*2ef0*/  HMMA.16816.F32 R32, R12.reuse, R34, R44 ;  /* 0x000000220c20723c */ /* 0x040ff0000000182c */
[C---:B------:R-:W-:Y:S08]  /*2f00*/  HMMA.16816.F32 R36, R12.reuse, R56, R48 ;  /* 0x000000380c24723c */ /* 0x040ff00000001830 */
[C---:B------:R-:W-:Y:S01]  /*2f10*/  HMMA.16816.F32 R40, R12.reuse, R58, R52 ;  /* 0x0000003a0c28723c */ /* 0x040fe20000001834 */
[----:B------:R-:W1:Y:S04]  /*2f20*/  LDSM.16.M88.4 R52, [R209] ;  /* 0x00000000d134783b */ /* 0x000e680000000200 */
[----:B------:R-:W3:Y:S03]  /*2f30*/  LDSM.16.M88.4 R56, [R209+0x800] ;  /* 0x00080000d138783b */ /* 0x000ee60000000200 */
[C---:B------:R-:W-:Y:S01]  /*2f40*/  HMMA.16816.F32 R44, R12.reuse, R72, R64 ;  /* 0x000000480c2c723c */ /* 0x040fe20000001840 */
[----:B------:R-:W-:Y:S07]  /*2f50*/  LDSM.16.M88.4 R64, [R204+0xa800] ;  /* 0x00a80000cc40783b */ /* 0x000fee0000000200 */
[----:B------:R-:W-:Y:S01]  /*2f60*/  HMMA.16816.F32 R48, R12, R74, R68 ;  /* 0x0000004a0c30723c */ /* 0x000fe20000001844 */
[----:B------:R-:W-:Y:S04]  /*2f70*/  LDSM.16.M88.4 R12, [R211+0x2000] ;  /* 0x00200000d30c783b */ /* 0x000fe80000000200 */
[----:B------:R-:W-:Y:S03]  /*2f80*/  LDSM.16.M88.4 R72, [R204+0xb000] ;  /* 0x00b00000cc48783b */ /* 0x000fe60000000200 */
[C---:B--2---:R-:W-:Y:S01]  /*2f90*/  HMMA.16816.F32 R20, R8.reuse, R26, R20 ;  /* 0x0000001a0814723c */ /* 0x044fe20000001814 */
[----:B------:R-:W-:Y:S07]  /*2fa0*/  LDSM.16.M88.4 R68, [R215+0x2800] ;  /* 0x00280000d744783b */ /* 0x000fee0000000200 */
[C---:B------:R-:W-:Y:S08]  /*2fb0*/  HMMA.16816.F32 R28, R8.reuse, R76, R28 ;  /* 0x0000004c081c723c */ /* 0x040ff0000000181c */
[C---:B------:R-:W-:Y:S01]  /*2fc0*/  HMMA.16816.F32 R60, R8.reuse, R24, R60 ;  /* 0x00000018083c723c */ /* 0x040fe2000000183c */
[----:B------:R-:W2:Y:S07]  /*2fd0*/  LDSM.16.M88.4 R24, [R204+0xa000] ;  /* 0x00a00000cc18783b */ /* 0x000eae0000000200 */
[C---:B------:R-:W-:Y:S01]  /*2fe0*/  HMMA.16816.F32 R32, R8.reuse, R78, R32 ;  /* 0x0000004e0820723c */ /* 0x040fe20000001820 */
[----:B------:R-:W-:Y:S07]  /*2ff0*/  LDSM.16.M88.4 R76, [R215+0x3000] ;  /* 0x00300000d74c783b */ /* 0x000fee0000000200 */
[C---:B------:R-:W-:Y:S08]  /*3000*/  HMMA.16816.F32 R36, R8.reuse, R80, R36 ;  /* 0x000000500824723c */ /* 0x040ff00000001824 */
[C---:B------:R-:W-:Y:S01]  /*3010*/  HMMA.16816.F32 R40, R8.reuse, R82, R40 ;  /* 0x000000520828723c */ /* 0x040fe20000001828 */
[----:B------:R-:W4:Y:S07]  /*3020*/  LDSM.16.M88.4 R80, [R204+0xb800] ;  /* 0x00b80000cc50783b */ /* 0x000f2e0000000200 */
[C---:B------:R-:W-:Y:S08]  /*3030*/  HMMA.16816.F32 R44, R8.reuse, R84, R44 ;  /* 0x00000054082c723c */ /* 0x040ff0000000182c */
[----:B------:R-:W-:Y:S01]  /*3040*/  HMMA.16816.F32 R48, R8, R86, R48 ;  /* 0x000000560830723c */ /* 0x000fe20000001830 */
[----:B------:R-:W-:Y:S04]  /*3050*/  LDSM.16.M88.4 R8, [R212+0x2000] ;  /* 0x00200000d408783b */ /* 0x000fe80000000200 */
[----:B------:R-:W-:Y:S03]  /*3060*/  LDSM.16.M88.4 R84, [R215+0x3800] ;  /* 0x00380000d754783b */ /* 0x000fe60000000200 */
[C---:B-1----:R-:W-:Y:S08]  /*3070*/  HMMA.16816.F32 R20, R16.reuse, R54, R20 ;  /* 0x000000361014723c */ /* 0x042ff00000001814 */
[C---:B---3--:R-:W-:Y:S08]  /*3080*/  HMMA.16816.F32 R28, R16.reuse, R56, R28 ;  /* 0x00000038101c723c */ /* 0x048ff0000000181c */
[C---:B------:R-:W-:Y:S01]  /*3090*/  HMMA.16816.F32 R60, R16.reuse, R52, R60 ;  /* 0x00000034103c723c */ /* 0x040fe2000000183c */
[----:B------:R-:W-:Y:S07]  /*30a0*/  LDSM.16.M88.4 R52, [R210+0xa000] ;  /* 0x00a00000d234783b */ /* 0x000fee0000000200 */
[C---:B------:R-:W-:Y:S01]  /*30b0*/  HMMA.16816.F32 R32, R16.reuse, R58, R32 ;  /* 0x0000003a1020723c */ /* 0x040fe20000001820 */
        /* <DEDUP_REMOVED lines=9> */
[C---:B------:R-:W-:Y:S08]  /*3150*/  HMMA.16816.F32 R28, R12.reuse, R64, R28 ;  /* 0x000000400c1c723c */ /* 0x040ff0000000181c */
[C---:B------:R-:W-:Y:S08]  /*3160*/  HMMA.16816.F32 R60, R12.reuse, R24, R60 ;  /* 0x000000180c3c723c */ /* 0x040ff0000000183c */
[C---:B------:R-:W-:Y:S01]  /*3170*/  HMMA.16816.F32 R32, R12.reuse, R66, R32 ;  /* 0x000000420c20723c */ /* 0x040fe20000001820 */
[----:B------:R-:W2:Y:S07]  /*3180*/  LDSM.16.M88.4 R64, [R210+0xa800] ;  /* 0x00a80000d240783b */ /* 0x000eae0000000200 */
[C---:B------:R-:W-:Y:S08]  /*3190*/  HMMA.16816.F32 R36, R12.reuse, R72, R36 ;  /* 0x000000480c24723c */ /* 0x040ff00000001824 */
[C---:B------:R-:W-:Y:S01]  /*31a0*/  HMMA.16816.F32 R40, R12.reuse, R74, R40 ;  /* 0x0000004a0c28723c */ /* 0x040fe20000001828 */
[----:B------:R-:W5:Y:S07]  /*31b0*/  LDSM.16.M88.4 R72, [R210+0xb000] ;  /* 0x00b00000d248783b */ /* 0x000f6e0000000200 */
[C---:B----4-:R-:W-:Y:S08]  /*31c0*/  HMMA.16816.F32 R44, R12.reuse, R80, R44 ;  /* 0x000000500c2c723c */ /* 0x050ff0000000182c */
[----:B------:R-:W-:Y:S01]  /*31d0*/  HMMA.16816.F32 R48, R12, R82, R48 ;  /* 0x000000520c30723c */ /* 0x000fe20000001830 */
[----:B------:R-:W4:Y:S04]  /*31e0*/  LDSM.16.M88.4 R80, [R210+0xb800] ;  /* 0x00b80000d250783b */ /* 0x000f280000000200 */
[----:B------:R-:W-:Y:S03]  /*31f0*/  LDSM.16.M88.4 R12, [R213+0x2000] ;  /* 0x00200000d50c783b */ /* 0x000fe60000000200 */
[C---:B-1----:R-:W-:Y:S08]  /*3200*/  HMMA.16816.F32 R24, R8.reuse, R58, R20 ;  /* 0x0000003a0818723c */ /* 0x042ff00000001814 */
[C---:B------:R-:W-:Y:S08]  /*3210*/  HMMA.16816.F32 R20, R8.reuse, R68, R28 ;  /* 0x000000440814723c */ /* 0x040ff0000000181c */
[C---:B------:R-:W-:Y:S01]  /*3220*/  HMMA.16816.F32 R60, R8.reuse, R56, R60 ;  /* 0x00000038083c723c */ /* 0x040fe2000000183c */
[----:B------:R-:W1:Y:S07]  /*3230*/  LDSM.16.M88.4 R56, [R209+0x2000] ;  /* 0x00200000d138783b */ /* 0x000e6e0000000200 */
[C---:B------:R-:W-:Y:S01]  /*3240*/  HMMA.16816.F32 R32, R8.reuse, R70, R32 ;  /* 0x000000460820723c */ /* 0x040fe20000001820 */
[----:B------:R-:W1:Y:S07]  /*3250*/  LDSM.16.M88.4 R68, [R209+0x2800] ;  /* 0x00280000d144783b */ /* 0x000e6e0000000200 */
[C---:B------:R-:W-:Y:S08]  /*3260*/  HMMA.16816.F32 R36, R8.reuse, R76, R36 ;  /* 0x0000004c0824723c */ /* 0x040ff00000001824 */
[C---:B------:R-:W-:Y:S01]  /*3270*/  HMMA.16816.F32 R40, R8.reuse, R78, R40 ;  /* 0x0000004e0828723c */ /* 0x040fe20000001828 */
[----:B------:R-:W1:Y:S07]  /*3280*/  LDSM.16.M88.4 R76, [R209+0x3000] ;  /* 0x00300000d14c783b */ /* 0x000e6e0000000200 */
[C---:B------:R-:W-:Y:S08]  /*3290*/  HMMA.16816.F32 R44, R8.reuse, R84, R44 ;  /* 0x00000054082c723c */ /* 0x040ff0000000182c */
[----:B------:R-:W-:Y:S01]  /*32a0*/  HMMA.16816.F32 R48, R8, R86, R48 ;  /* 0x000000560830723c */ /* 0x000fe20000001830 */
[----:B------:R-:W-:Y:S04]  /*32b0*/  LDSM.16.M88.4 R8, [R211+0x4000] ;  /* 0x00400000d308783b */ /* 0x000fe80000000200 */
[----:B------:R-:W-:Y:S03]  /*32c0*/  LDSM.16.M88.4 R84, [R204+0xd800] ;  /* 0x00d80000cc54783b */ /* 0x000fe60000000200 */
[C---:B---3--:R-:W-:Y:S08]  /*32d0*/  HMMA.16816.F32 R28, R16.reuse, R54, R24 ;  /* 0x00000036101c723c */ /* 0x048ff00000001818 */
[C---:B--2---:R-:W-:Y:S08]  /*32e0*/  HMMA.16816.F32 R24, R16.reuse, R64, R20 ;  /* 0x000000401018723c */ /* 0x044ff00000001814 */
[C---:B------:R-:W-:Y:S01]  /*32f0*/  HMMA.16816.F32 R60, R16.reuse, R52, R60 ;  /* 0x00000034103c723c */ /* 0x040fe2000000183c */
[----:B------:R-:W2:Y:S07]  /*3300*/  LDSM.16.M88.4 R52, [R204+0xc000] ;  /* 0x00c00000cc34783b */ /* 0x000eae0000000200 */
[C---:B------:R-:W-:Y:S01]  /*3310*/  HMMA.16816.F32 R20, R16.reuse, R66, R32 ;  /* 0x000000421014723c */ /* 0x040fe20000001820 */
[----:B------:R-:W3:Y:S07]  /*3320*/  LDSM.16.M88.4 R64, [R204+0xc800] ;  /* 0x00c80000cc40783b */ /* 0x000eee0000000200 */
[C---:B-----5:R-:W-:Y:S08]  /*3330*/  HMMA.16816.F32 R36, R16.reuse, R72, R36 ;  /* 0x000000481024723c */ /* 0x060ff00000001824 */
[C---:B------:R-:W-:Y:S01]  /*3340*/  HMMA.16816.F32 R40, R16.reuse, R74, R40 ;  /* 0x0000004a1028723c */ /* 0x040fe20000001828 */
[----:B------:R-:W5:Y:S07]  /*3350*/  LDSM.16.M88.4 R72, [R204+0xd000] ;  /* 0x00d00000cc48783b */ /* 0x000f6e0000000200 */
[C---:B----4-:R-:W-:Y:S08]  /*3360*/  HMMA.16816.F32 R44, R16.reuse, R80, R44 ;  /* 0x00000050102c723c */ /* 0x050ff0000000182c */
[----:B------:R-:W-:Y:S01]  /*3370*/  HMMA.16816.F32 R48, R16, R82, R48 ;  /* 0x000000521030723c */ /* 0x000fe20000001830 */
[----:B------:R-:W-:Y:S07]  /*3380*/  LDSM.16.M88.4 R80, [R215+0x5000] ;  /* 0x00500000d750783b */ /* 0x000fee0000000200 */
[C---:B-1----:R-:W-:Y:S08]  /*3390*/  HMMA.16816.F32 R32, R12.reuse, R58, R28 ;  /* 0x0000003a0c20723c */ /* 0x042ff0000000181c */
[C---:B------:R-:W-:Y:S08]  /*33a0*/  HMMA.16816.F32 R28, R12.reuse, R68, R24 ;  /* 0x000000440c1c723c */ /* 0x040ff00000001818 */
[C---:B------:R-:W-:Y:S01]  /*33b0*/  HMMA.16816.F32 R60, R12.reuse, R56, R60 ;  /* 0x000000380c3c723c */ /* 0x040fe2000000183c */
[----:B------:R-:W-:Y:S07]  /*33c0*/  LDSM.16.M88.4 R56, [R215+0x4000] ;  /* 0x00400000d738783b */ /* 0x000fee0000000200 */
[C---:B------:R-:W-:Y:S01]  /*33d0*/  HMMA.16816.F32 R24, R12.reuse, R70, R20 ;  /* 0x000000460c18723c */ /* 0x040fe20000001814 */
[----:B------:R-:W1:Y:S04]  /*33e0*/  LDSM.16.M88.4 R20, [R212+0x4000] ;  /* 0x00400000d414783b */ /* 0x000e680000000200 */
[----:B------:R-:W4:Y:S03]  /*33f0*/  LDSM.16.M88.4 R68, [R215+0x4800] ;  /* 0x00480000d744783b */ /* 0x000f260000000200 */
[C---:B------:R-:W-:Y:S08]  /*3400*/  HMMA.16816.F32 R16, R12.reuse, R76, R36 ;  /* 0x0000004c0c10723c */ /* 0x040ff00000001824 */
[C---:B------:R-:W-:Y:S01]  /*3410*/  HMMA.16816.F32 R40, R12.reuse, R78, R40 ;  /* 0x0000004e0c28723c */ /* 0x040fe20000001828 */
[----:B------:R-:W-:Y:S07]  /*3420*/  LDSM.16.M88.4 R76, [R210+0xd000] ;  /* 0x00d00000d24c783b */ /* 0x000fee0000000200 */
[C---:B------:R-:W-:Y:S08]  /*3430*/  HMMA.16816.F32 R44, R12.reuse, R88, R44 ;  /* 0x000000580c2c723c */ /* 0x040ff0000000182c */
[----:B------:R-:W-:Y:S01]  /*3440*/  HMMA.16816.F32 R48, R12, R90, R48 ;  /* 0x0000005a0c30723c */ /* 0x000fe20000001830 */
[----:B------:R-:W-:Y:S07]  /*3450*/  LDSM.16.M88.4 R88, [R210+0xd800] ;  /* 0x00d80000d258783b */ /* 0x000fee0000000200 */
[C---:B--2---:R-:W-:Y:S08]  /*3460*/  HMMA.16816.F32 R36, R8.reuse, R54, R32 ;  /* 0x000000360824723c */ /* 0x044ff00000001820 */
[C---:B---3--:R-:W-:Y:S08]  /*3470*/  HMMA.16816.F32 R32, R8.reuse, R64, R28 ;  /* 0x000000400820723c */ /* 0x048ff0000000181c */
[C---:B------:R-:W-:Y:S01]  /*3480*/  HMMA.16816.F32 R60, R8.reuse, R52, R60 ;  /* 0x00000034083c723c */ /* 0x040fe2000000183c */
[----:B------:R-:W-:Y:S07]  /*3490*/  LDSM.16.M88.4 R52, [R210+0xc000] ;  /* 0x00c00000d234783b */ /* 0x000fee0000000200 */
[C---:B------:R-:W-:Y:S01]  /*34a0*/  HMMA.16816.F32 R28, R8.reuse, R66, R24 ;  /* 0x00000042081c723c */ /* 0x040fe20000001818 */
[----:B------:R-:W-:Y:S07]  /*34b0*/  LDSM.16.M88.4 R64, [R210+0xc800] ;  /* 0x00c80000d240783b */ /* 0x000fee0000000200 */
[C---:B-----5:R-:W-:Y:S01]  /*34c0*/  HMMA.16816.F32 R24, R8.reuse, R72, R16 ;  /* 0x000000480818723c */ /* 0x060fe20000001810 */
[----:B------:R-:W2:Y:S07]  /*34d0*/  LDSM.16.M88.4 R16, [R214+0x4000] ;  /* 0x00400000d610783b */ /* 0x000eae0000000200 */
[C---:B------:R-:W-:Y:S01]  /*34e0*/  HMMA.16816.F32 R12, R8.reuse, R74, R40 ;  /* 0x0000004a080c723c */ /* 0x040fe20000001828 */
[----:B------:R-:W-:Y:S07]  /*34f0*/  LDSM.16.M88.4 R72, [R209+0x4800] ;  /* 0x00480000d148783b */ /* 0x000fee0000000200 */
[C---:B------:R-:W-:Y:S08]  /*3500*/  HMMA.16816.F32 R44, R8.reuse, R84, R44 ;  /* 0x00000054082c723c */ /* 0x040ff0000000182c */
[----:B------:R-:W-:Y:S01]  /*3510*/  HMMA.16816.F32 R48, R8, R86, R48 ;  /* 0x000000560830723c */ /* 0x000fe20000001830 */
[----:B------:R-:W-:Y:S07]  /*3520*/  LDSM.16.M88.4 R84, [R209+0x5000] ;  /* 0x00500000d154783b */ /* 0x000fee0000000200 */
[C---:B-1----:R-:W-:Y:S08]  /*3530*/  HMMA.16816.F32 R40, R20.reuse, R58, R36 ;  /* 0x0000003a1428723c */ /* 0x042ff00000001824 */
[C---:B----4-:R-:W-:Y:S08]  /*3540*/  HMMA.16816.F32 R36, R20.reuse, R68, R32 ;  /* 0x000000441424723c */ /* 0x050ff00000001820 */
[C---:B------:R-:W-:Y:S01]  /*3550*/  HMMA.16816.F32 R60, R20.reuse, R56, R60 ;  /* 0x00000038143c723c */ /* 0x040fe2000000183c */
[----:B------:R-:W-:Y:S07]  /*3560*/  LDSM.16.M88.4 R56, [R209+0x4000] ;  /* 0x00400000d138783b */ /* 0x000fee0000000200 */
        /* <DEDUP_REMOVED lines=9> */
[C---:B--2---:R-:W-:Y:S08]  /*3600*/  HMMA.16816.F32 R44, R16.reuse, R54, R40 ;  /* 0x00000036102c723c */ /* 0x044ff00000001828 */
[C---:B------:R-:W-:Y:S08]  /*3610*/  HMMA.16816.F32 R40, R16.reuse, R64, R36 ;  /* 0x000000401028723c */ /* 0x040ff00000001824 */
[C---:B------:R-:W-:Y:S08]  /*3620*/  HMMA.16816.F32 R60, R16.reuse, R52, R60 ;  /* 0x00000034103c723c */ /* 0x040ff0000000183c */
[C---:B------:R-:W-:Y:S01]  /*3630*/  HMMA.16816.F32 R36, R16.reuse, R66, R32 ;  /* 0x000000421024723c */ /* 0x040fe20000001820 */
[----:B------:R-:W-:Y:S07]  /*3640*/  LDSM.16.M88.4 R64, [R204+0xe000] ;  /* 0x00e00000cc40783b */ /* 0x000fee0000000200 */
[C---:B------:R-:W-:Y:S08]  /*3650*/  HMMA.16816.F32 R32, R16.reuse, R76, R28 ;  /* 0x0000004c1020723c */ /* 0x040ff0000000181c */
[C---:B------:R-:W-:Y:S01]  /*3660*/  HMMA.16816.F32 R28, R16.reuse, R78, R24 ;  /* 0x0000004e101c723c */ /* 0x040fe20000001818 */
[----:B------:R-:W-:Y:S07]  /*3670*/  LDSM.16.M88.4 R76, [R215+0x6000] ;  /* 0x00600000d74c783b */ /* 0x000fee0000000200 */
[C---:B------:R-:W-:Y:S01]  /*3680*/  HMMA.16816.F32 R24, R16.reuse, R88, R8 ;  /* 0x000000581018723c */ /* 0x040fe20000001808 */
[----:B------:R-:W2:Y:S07]  /*3690*/  LDSM.16.M88.4 R8, [R211+0x6000] ;  /* 0x00600000d308783b */ /* 0x000eae0000000200 */
[----:B------:R-:W-:Y:S01]  /*36a0*/  HMMA.16816.F32 R20, R16, R90, R20 ;  /* 0x0000005a1014723c */ /* 0x000fe20000001814 */
[----:B------:R-:W3:Y:S04]  /*36b0*/  LDSM.16.M88.4 R88, [R204+0xf800] ;  /* 0x00f80000cc58783b */ /* 0x000ee80000000200 */
[----:B------:R-:W4:Y:S03]  /*36c0*/  LDSM.16.M88.4 R16, [R212+0x6000] ;  /* 0x00600000d410783b */ /* 0x000f260000000200 */
[C---:B-1----:R-:W-:Y:S08]  /*36d0*/  HMMA.16816.F32 R60, R12.reuse, R56, R60 ;  /* 0x000000380c3c723c */ /* 0x042ff0000000183c */
[C---:B------:R-:W-:Y:S08]  /*36e0*/  HMMA.16816.F32 R56, R12.reuse, R58, R44 ;  /* 0x0000003a0c38723c */ /* 0x040ff0000000182c */
[C---:B------:R-:W-:Y:S08]  /*36f0*/  HMMA.16816.F32 R52, R12.reuse, R72, R40 ;  /* 0x000000480c34723c */ /* 0x040ff00000001828 */
[C---:B------:R-:W-:Y:S08]  /*3700*/  HMMA.16816.F32 R44, R12.reuse, R84, R32 ;  /* 0x000000540c2c723c */ /* 0x040ff00000001820 */
[C---:B------:R-:W-:Y:S01]  /*3710*/  HMMA.16816.F32 R40, R12.reuse, R86, R28 ;  /* 0x000000560c28723c */ /* 0x040fe2000000181c */
[----:B------:R-:W1:Y:S07]  /*3720*/  LDSM.16.M88.4 R84, [R215+0x6800] ;  /* 0x00680000d754783b */ /* 0x000e6e0000000200 */
[C---:B------:R-:W-:Y:S08]  /*3730*/  HMMA.16816.F32 R48, R12.reuse, R74, R36 ;  /* 0x0000004a0c30723c */ /* 0x040ff00000001824 */
[C---:B------:R-:W-:Y:S08]  /*3740*/  HMMA.16816.F32 R36, R12.reuse, R96, R24 ;  /* 0x000000600c24723c */ /* 0x040ff00000001818 */
[----:B------:R-:W-:Y:S08]  /*3750*/  HMMA.16816.F32 R12, R12, R98, R20 ;  /* 0x000000620c0c723c */ /* 0x000ff00000001814 */
[C---:B--2---:R-:W-:Y:S08]  /*3760*/  HMMA.16816.F32 R32, R8.reuse, R64, R60 ;  /* 0x000000400820723c */ /* 0x044ff0000000183c */
[C---:B------:R-:W-:Y:S01]  /*3770*/  HMMA.16816.F32 R28, R8.reuse, R66, R56 ;  /* 0x00000042081c723c */ /* 0x040fe20000001838 */
[----:B------:R-:W-:Y:S07]  /*3780*/  LDSM.16.M88.4 R64, [R210+0xe000] ;  /* 0x00e00000d240783b */ /* 0x000fee0000000200 */
[C---:B------:R-:W-:Y:S08]  /*3790*/  HMMA.16816.F32 R56, R8.reuse, R80, R44 ;  /* 0x000000500838723c */ /* 0x040ff0000000182c */
[C---:B------:R-:W-:Y:S01]  /*37a0*/  HMMA.16816.F32 R60, R8.reuse, R82, R40 ;  /* 0x00000052083c723c */ /* 0x040fe20000001828 */
[----:B------:R-:W2:Y:S04]  /*37b0*/  LDSM.16.M88.4 R80, [R215+0x7800] ;  /* 0x00780000d750783b */ /* 0x000ea80000000200 */
[----:B------:R-:W-:Y:S03]  /*37c0*/  LDSM.16.M88.4 R40, [R210+0xe800] ;  /* 0x00e80000d228783b */ /* 0x000fe60000000200 */
[C---:B------:R-:W-:Y:S08]  /*37d0*/  HMMA.16816.F32 R24, R8.reuse, R68, R52 ;  /* 0x000000440818723c */ /* 0x040ff00000001834 */
[C---:B------:R-:W-:Y:S08]  /*37e0*/  HMMA.16816.F32 R20, R8.reuse, R70, R48 ;  /* 0x000000460814723c */ /* 0x040ff00000001830 */
        /* <DEDUP_REMOVED lines=8> */
[C---:B------:R-:W-:Y:S01]  /*3870*/  HMMA.16816.F32 R28, R16.reuse, R92, R56 ;  /* 0x0000005c101c723c */ /* 0x040fe20000001838 */
[----:B------:R-:W5:Y:S07]  /*3880*/  LDSM.16.M88.4 R56, [R209+0x6000] ;  /* 0x00600000d138783b */ /* 0x000f6e0000000200 */
[C---:B-1----:R-:W-:Y:S08]  /*3890*/  HMMA.16816.F32 R32, R16.reuse, R86, R20 ;  /* 0x000000561020723c */ /* 0x042ff00000001814 */
[C---:B--2---:R-:W-:Y:S08]  /*38a0*/  HMMA.16816.F32 R20, R16.reuse, R80, R72 ;  /* 0x000000501014723c */ /* 0x044ff00000001848 */
[C---:B------:R-:W-:Y:S08]  /*38b0*/  HMMA.16816.F32 R48, R16.reuse, R84, R24 ;  /* 0x000000541030723c */ /* 0x040ff00000001818 */
[----:B------:R-:W-:Y:S08]  /*38c0*/  HMMA.16816.F32 R24, R16, R94, R60 ;  /* 0x0000005e1018723c */ /* 0x000ff0000000183c */
[C---:B---3--:R-:W-:Y:S08]  /*38d0*/  HMMA.16816.F32 R44, R12.reuse, R64, R44 ;  /* 0x000000400c2c723c */ /* 0x048ff0000000182c */
[C---:B----4-:R-:W-:Y:S01]  /*38e0*/  HMMA.16816.F32 R72, R12.reuse, R76, R20 ;  /* 0x0000004c0c48723c */ /* 0x050fe20000001814 */
[----:B------:R-:W1:Y:S07]  /*38f0*/  LDSM.16.M88.4 R20, [R209+0x6800] ;  /* 0x00680000d114783b */ /* 0x000e6e0000000200 */
[C---:B------:R-:W-:Y:S08]  /*3900*/  HMMA.16816.F32 R52, R12.reuse, R66, R52 ;  /* 0x000000420c34723c */ /* 0x040ff00000001834 */
[----:B------:R-:W-:Y:S08]  /*3910*/  HMMA.16816.F32 R64, R12, R38, R24 ;  /* 0x000000260c40723c */ /* 0x000ff00000001818 */
[----:B-----5:R-:W-:Y:S07]  /*3920*/  HMMA.16816.F32 R24, R8, R56, R44 ;  /* 0x000000380818723c */ /* 0x020fee000000182c */
[----:B------:R-:W-:Y:S01]  /*3930*/  IMAD R56, R107, 0x4, R106 ;  /* 0x000000046b387824 */ /* 0x000fe200078e026a */
[C---:B------:R-:W-:Y:S04]  /*3940*/  HMMA.16816.F32 R48, R12.reuse, R40, R48 ;  /* 0x000000280c30723c */ /* 0x040fe80000001830 */
[----:B------:R-:W-:Y:S04]  /*3950*/  STL [R1+0x4c], R56 ;  /* 0x00004c3801007387 */ /* 0x000fe80000100800 */
[----:B------:R-:W-:Y:S01]  /*3960*/  HMMA.16816.F32 R60, R12, R36, R28 ;  /* 0x000000240c3c723c */ /* 0x000fe2000000181c */
[----:B------:R-:W2:Y:S07]  /*3970*/  LDSM.16.M88.4 R28, [R209+0x7000] ;  /* 0x00700000d11c783b */ /* 0x000eae0000000200 */
[----:B------:R-:W-:Y:S07]  /*3980*/  HMMA.16816.F32 R68, R16, R82, R68 ;  /* 0x000000521044723c */ /* 0x000fee0000001844 */
[----:B------:R-:W-:Y:S01]  /*3990*/  IADD3 R16, R5, UR7, RZ ;  /* 0x0000000705107c10 */ /* 0x000fe2000fffe0ff */
[----:B------:R-:W-:Y:S01]  /*39a0*/  HMMA.16816.F32 R40, R12, R42, R32 ;  /* 0x0000002a0c28723c */ /* 0x000fe20000001820 */
[----:B------:R-:W-:-:S02]  /*39b0*/  IADD3 R17, R3, UR5, RZ ;  /* 0x0000000503117c10 */ /* 0x000fc4000fffe0ff */
[----:B------:R-:W-:Y:S02]  /*39c0*/  IADD3 R3, R5, UR5, RZ ;  /* 0x0000000505037c10 */ /* 0x000fe4000fffe0ff */
[----:B------:R-:W-:Y:S02]  /*39d0*/  IMNMX R234, R16, UR17, PT ;  /* 0x0000001110ea7c17 */ /* 0x000fe4000b800200 */
[----:B------:R-:W-:Y:S01]  /*39e0*/  IMNMX R233, RZ, R17, !PT ;  /* 0x00000011ffe97217 */ /* 0x000fe20007800200 */
[----:B------:R-:W-:Y:S01]  /*39f0*/  HMMA.16816.F32 R32, R8, R58, R52 ;  /* 0x0000003a0820723c */ /* 0x000fe20000001834 */
[----:B------:R-:W-:Y:S02]  /*3a00*/  IMNMX R232, RZ, R3, !PT ;  /* 0x00000003ffe87217 */ /* 0x000fe40007800200 */
[-C--:B------:R-:W-:Y:S02]  /*3a10*/  ISETP.GE.AND P2, PT, R6, R234.reuse, PT ;  /* 0x000000ea0600720c */ /* 0x080fe40003f46270 */
[----:B------:R-:W-:-:S02]  /*3a20*/  ISETP.GE.AND P3, PT, R2, R234, PT ;  /* 0x000000ea0200720c */ /* 0x000fc40003f66270 */
[CC--:B------:R-:W-:Y:S01]  /*3a30*/  ISETP.LT.OR P6, PT, R6.reuse, R233.reuse, P6 ;  /* 0x000000e90600720c */ /* 0x0c0fe200037c1670 */
[----:B-1----:R-:W-:Y:S01]  /*3a40*/  HMMA.16816.F32 R16, R8, R20, R48 ;  /* 0x000000140810723c */ /* 0x002fe20000001830 */
[-C--:B------:R-:W-:Y:S02]  /*3a50*/  ISETP.LT.OR P2, PT, R6, R232.reuse, P2 ;  /* 0x000000e80600720c */ /* 0x080fe40001741670 */
[C---:B------:R-:W-:Y:S02]  /*3a60*/  ISETP.LT.OR P0, PT, R2.reuse, R233, P0 ;  /* 0x000000e90200720c */ /* 0x040fe40000701670 */
[----:B------:R-:W-:Y:S02]  /*3a70*/  ISETP.LT.OR P3, PT, R2, R232, P3 ;  /* 0x000000e80200720c */ /* 0x000fe40001f61670 */
[----:B------:R-:W-:Y:S01]  /*3a80*/  FSEL R45, R24, -INF , !P0 ;  /* 0xff800000182d7808 */ /* 0x000fe20004000000 */
[----:B------:R-:W-:Y:S01]  /*3a90*/  HMMA.16816.F32 R36, R12, R78, R68 ;  /* 0x0000004e0c24723c */ /* 0x000fe20000001844 */
[----:B------:R-:W-:-:S02]  /*3aa0*/  FSEL R47, R26, -INF , !P3 ;  /* 0xff8000001a2f7808 */ /* 0x000fc40005800000 */
[----:B------:R-:W-:Y:S02]  /*3ab0*/  FSEL R44, R25, -INF , !P6 ;  /* 0xff800000192c7808 */ /* 0x000fe40007000000 */
[----:B------:R-:W-:Y:S02]  /*3ac0*/  FSEL R52, R27, -INF , !P2 ;  /* 0xff8000001b347808 */ /* 0x000fe40005000000 */
[----:B------:R-:W1:Y:S01]  /*3ad0*/  LDSM.16.M88.4 R24, [R209+0x7800] ;  /* 0x00780000d118783b */ /* 0x000e620000000200 */
[C---:B------:R-:W-:Y:S01]  /*3ae0*/  IADD3 R5, R2.reuse, 0x8, RZ ;  /* 0x0000000802057810 */ /* 0x040fe20007ffe0ff */
[----:B------:R-:W-:Y:S01]  /*3af0*/  HMMA.16816.F32 R12, R8, R22, R40 ;  /* 0x00000016080c723c */ /* 0x000fe20000001828 */
[----:B------:R-:W-:Y:S01]  /*3b00*/  IADD3 R3, R2, 0x9, RZ ;  /* 0x0000000902037810 */ /* 0x000fe20007ffe0ff */
[----:B------:R-:W-:-:S04]  /*3b10*/  DEPBAR.LE SB0, 0x0 ;  /* 0x000080000000791a */ /* 0x000fc80000000000 */
[----:B------:R-:W-:Y:S01]  /*3b20*/  BAR.SYNC.DEFER_BLOCKING 0x0 ;  /* 0x0000000000007b1d */ /* 0x000fe20000010000 */
[-C--:B------:R-:W-:Y:S01]  /*3b30*/  ISETP.GE.AND P1, PT, R5, R235.reuse, PT ;  /* 0x000000eb0500720c */ /* 0x080fe20003f26270 */
[----:B--2---:R-:W-:Y:S01]  /*3b40*/  HMMA.16816.F32 R20, R8, R28, R60 ;  /* 0x0000001c0814723c */ /* 0x004fe2000000183c */
[----:B------:R-:W-:Y:S02]  /*3b50*/  ISETP.GE.AND P5, PT, R3, R235, PT ;  /* 0x000000eb0300720c */ /* 0x000fe40003fa6270 */
[-C--:B------:R-:W-:Y:S02]  /*3b60*/  ISETP.GE.AND P4, PT, R5, R234.reuse, PT ;  /* 0x000000ea0500720c */ /* 0x080fe40003f86270 */
[----:B------:R-:W-:Y:S02]  /*3b70*/  ISETP.GE.AND P0, PT, R3, R234, PT ;  /* 0x000000ea0300720c */ /* 0x000fe40003f06270 */
        /* <DEDUP_REMOVED lines=8> */
[----:B------:R-:W-:Y:S02]  /*3c00*/  ISETP.GE.AND P6, PT, R3, R235, PT ;  /* 0x000000eb0300720c */ /* 0x000fe40003fc6270 */
[-C--:B------:R-:W-:Y:S02]  /*3c10*/  ISETP.GE.AND P3, PT, R5, R234.reuse, PT ;  /* 0x000000ea0500720c */ /* 0x080fe40003f66270 */
[----:B------:R-:W-:Y:S02]  /*3c20*/  ISETP.GE.AND P1, PT, R3, R234, PT ;  /* 0x000000ea0300720c */ /* 0x000fe40003f26270 */
        /* <DEDUP_REMOVED lines=9> */
[----:B------:R-:W-:Y:S02]  /*3cc0*/  FSEL R32, R16, -INF , !P2 ;  /* 0xff80000010207808 */ /* 0x000fe40005000000 */
[-C--:B------:R-:W-:Y:S02]  /*3cd0*/  ISETP.GE.AND P0, PT, R5, R235.reuse, PT ;  /* 0x000000eb0500720c */ /* 0x080fe40003f06270 */
[----:B------:R-:W-:Y:S02]  /*3ce0*/  ISETP.GE.AND P5, PT, R3, R235, PT ;  /* 0x000000eb0300720c */ /* 0x000fe40003fa6270 */
[-C--:B------:R-:W-:Y:S02]  /*3cf0*/  ISETP.GE.AND P4, PT, R5, R234.reuse, PT ;  /* 0x000000ea0500720c */ /* 0x080fe40003f86270 */
[----:B------:R-:W-:Y:S02]  /*3d00*/  ISETP.GE.AND P2, PT, R3, R234, PT ;  /* 0x000000ea0300720c */ /* 0x000fe40003f46270 */
[----:B------:R-:W-:-:S02]  /*3d10*/  FSEL R41, R18, -INF , !P3 ;  /* 0xff80000012297808 */ /* 0x000fc40005800000 */
[----:B------:R-:W-:Y:S02]  /*3d20*/  FSEL R28, R17, -INF , !P6 ;  /* 0xff800000111c7808 */ /* 0x000fe40007000000 */
[----:B------:R-:W-:Y:S02]  /*3d30*/  FSEL R53, R19, -INF , !P1 ;  /* 0xff80000013357808 */ /* 0x000fe40004800000 */
[----:B------:R-:W-:Y:S01]  /*3d40*/  HMMA.16816.F32 R16, R8, R30, R64 ;  /* 0x0000001e0810723c */ /* 0x000fe20000001840 */
[CC--:B------:R-:W-:Y:S02]  /*3d50*/  ISETP.LT.OR P0, PT, R5.reuse, R233.reuse, P0 ;  /* 0x000000e90500720c */ /* 0x0c0fe40000701670 */
[-C--:B------:R-:W-:Y:S02]  /*3d60*/  ISETP.LT.OR P4, PT, R5, R232.reuse, P4 ;  /* 0x000000e80500720c */ /* 0x080fe40002781670 */
[C---:B------:R-:W-:Y:S02]  /*3d70*/  ISETP.LT.OR P5, PT, R3.reuse, R233, P5 ;  /* 0x000000e90300720c */ /* 0x040fe40002fa1670 */
[----:B------:R-:W-:-:S02]  /*3d80*/  ISETP.LT.OR P2, PT, R3, R232, P2 ;  /* 0x000000e80300720c */ /* 0x000fc40001741670 */
[C---:B------:R-:W-:Y:S02]  /*3d90*/  IADD3 R5, R2.reuse, 0x20, RZ ;  /* 0x0000002002057810 */ /* 0x040fe40007ffe0ff */
[----:B------:R-:W-:Y:S02]  /*3da0*/  IADD3 R3, R2, 0x21, RZ ;  /* 0x0000002102037810 */ /* 0x000fe40007ffe0ff */
[----:B------:R-:W-:Y:S02]  /*3db0*/  FSEL R40, R12, -INF , !P0 ;  /* 0xff8000000c287808 */ /* 0x000fe40004000000 */
[-C--:B------:R-:W-:Y:S02]  /*3dc0*/  ISETP.GE.AND P1, PT, R5, R235.reuse, PT ;  /* 0x000000eb0500720c */ /* 0x080fe40003f26270 */
[----:B------:R-:W-:Y:S02]  /*3dd0*/  ISETP.GE.AND P6, PT, R3, R235, PT ;  /* 0x000000eb0300720c */ /* 0x000fe40003fc6270 */
[----:B------:R-:W-:-:S02]  /*3de0*/  ISETP.GE.AND P3, PT, R5, R234, PT ;  /* 0x000000ea0500720c */ /* 0x000fc40003f66270 */
[----:B------:R-:W-:Y:S02]  /*3df0*/  ISETP.GE.AND P0, PT, R3, R234, PT ;  /* 0x000000ea0300720c */ /* 0x000fe40003f06270 */
[----:B------:R-:W-:Y:S02]  /*3e00*/  FSEL R30, R14, -INF , !P4 ;  /* 0xff8000000e1e7808 */ /* 0x000fe40006000000 */
[----:B------:R-:W-:Y:S02]  /*3e10*/  FSEL R29, R13, -INF , !P5 ;  /* 0xff8000000d1d7808 */ /* 0x000fe40006800000 */
[----:B------:R-:W-:Y:S02]  /*3e20*/  FSEL R31, R15, -INF , !P2 ;  /* 0xff8000000f1f7808 */ /* 0x000fe40005000000 */
[----:B-1----:R-:W-:Y:S01]  /*3e30*/  HMMA.16816.F32 R12, R8, R24, R72 ;  /* 0x00000018080c723c */ /* 0x002fe20000001848 */
[C---:B------:R-:W-:Y:S02]  /*3e40*/  ISETP.LT.OR P1, PT, R5.reuse, R233, P1 ;  /* 0x000000e90500720c */ /* 0x040fe40000f21670 */
[----:B------:R-:W-:-:S02]  /*3e50*/  ISETP.LT.OR P3, PT, R5, R232, P3 ;  /* 0x000000e80500720c */ /* 0x000fc40001f61670 */
[C---:B------:R-:W-:Y:S02]  /*3e60*/  ISETP.LT.OR P6, PT, R3.reuse, R233, P6 ;  /* 0x000000e90300720c */ /* 0x040fe400037c1670 */
[----:B------:R-:W-:Y:S01]  /*3e70*/  ISETP.LT.OR P0, PT, R3, R232, P0 ;  /* 0x000000e80300720c */ /* 0x000fe20000701670 */
[----:B------:R-:W-:Y:S01]  /*3e80*/  HMMA.16816.F32 R8, R8, R26, R36 ;  /* 0x0000001a0808723c */ /* 0x000fe20000001824 */
[C---:B------:R-:W-:Y:S02]  /*3e90*/  IADD3 R5, R2.reuse, 0x28, RZ ;  /* 0x0000002802057810 */ /* 0x040fe40007ffe0ff */
[----:B------:R-:W-:Y:S02]  /*3ea0*/  IADD3 R3, R2, 0x29, RZ ;  /* 0x0000002902037810 */ /* 0x000fe40007ffe0ff */
[----:B------:R-:W-:Y:S02]  /*3eb0*/  FSEL R146, R20, -INF , !P1 ;  /* 0xff80000014927808 */ /* 0x000fe40004800000 */
[----:B------:R-:W-:-:S02]  /*3ec0*/  ISETP.GE.AND P2, PT, R5, R235, PT ;  /* 0x000000eb0500720c */ /* 0x000fc40003f46270 */
[C---:B------:R-:W-:Y:S02]  /*3ed0*/  ISETP.GE.AND P5, PT, R3.reuse, R235, PT ;  /* 0x000000eb0300720c */ /* 0x040fe40003fa6270 */
[-C--:B------:R-:W-:Y:S02]  /*3ee0*/  ISETP.GE.AND P1, PT, R3, R234.reuse, PT ;  /* 0x000000ea0300720c */ /* 0x080fe40003f26270 */
[C---:B------:R-:W-:Y:S02]  /*3ef0*/  ISETP.GE.AND P4, PT, R5.reuse, R234, PT ;  /* 0x000000ea0500720c */ /* 0x040fe40003f86270 */
[-C--:B------:R-:W-:Y:S02]  /*3f00*/  ISETP.LT.OR P2, PT, R5, R233.reuse, P2 ;  /* 0x000000e90500720c */ /* 0x080fe40001741670 */
[C---:B------:R-:W-:Y:S02]  /*3f10*/  ISETP.LT.OR P5, PT, R3.reuse, R233, P5 ;  /* 0x000000e90300720c */ /* 0x040fe40002fa1670 */
        /* <DEDUP_REMOVED lines=8> */
[----:B------:R-:W-:Y:S02]  /*3fa0*/  ISETP.GE.AND P2, PT, R3, R234, PT ;  /* 0x000000ea0300720c */ /* 0x000fe40003f46270 */
[----:B------:R-:W-:Y:S02]  /*3fb0*/  ISETP.GE.AND P0, PT, R5, R235, PT ;  /* 0x000000eb0500720c */ /* 0x000fe40003f06270 */
[CC--:B------:R-:W-:Y:S02]  /*3fc0*/  ISETP.LT.OR P6, PT, R3.reuse, R233.reuse, P6 ;  /* 0x000000e90300720c */ /* 0x0c0fe400037c1670 */
[----:B------:R-:W-:Y:S02]  /*3fd0*/  ISETP.LT.OR P2, PT, R3, R232, P2 ;  /* 0x000000e80300720c */ /* 0x000fe40001741670 */
[----:B------:R-:W-:-:S02]  /*3fe0*/  ISETP.LT.OR P0, PT, R5, R233, P0 ;  /* 0x000000e90500720c */ /* 0x000fc40000701670 */
[C---:B------:R-:W-:Y:S02]  /*3ff0*/  IADD3 R3, R2.reuse, 0x38, RZ ;  /* 0x0000003802037810 */ /* 0x040fe40007ffe0ff */
[----:B------:R-:W-:Y:S02]  /*4000*/  IADD3 R2, R2, 0x39, RZ ;  /* 0x0000003902027810 */ /* 0x000fe40007ffe0ff */
[----:B------:R-:W-:Y:S02]  /*4010*/  FSEL R249, R12, -INF , !P0 ;  /* 0xff8000000cf97808 */ /* 0x000fe40004000000 */
[----:B------:R-:W-:Y:S02]  /*4020*/  ISETP.GE.AND P0, PT, R2, R234, PT ;  /* 0x000000ea0200720c */ /* 0x000fe40003f06270 */
[----:B------:R-:W-:Y:S02]  /*4030*/  FSEL R152, R22, -INF , !P3 ;  /* 0xff80000016987808 */ /* 0x000fe40005800000 */
[----:B------:R-:W-:-:S02]  /*4040*/  ISETP.LT.OR P0, PT, R2, R232, P0 ;  /* 0x000000e80200720c */ /* 0x000fc40000701670 */
[----:B------:R-:W-:Y:S02]  /*4050*/  FSEL R147, R18, -INF , !P4 ;  /* 0xff80000012937808 */ /* 0x000fe40006000000 */
[----:B------:R-:W-:Y:S02]  /*4060*/  FSEL R151, R11, -INF , !P0 ;  /* 0xff8000000b977808 */ /* 0x000fe40004000000 */
[----:B------:R-:W-:Y:S02]  /*4070*/  PLOP3.LUT P0, PT, PT, PT, UP0, 0x80, 0x0 ;  /* 0x000000000000781c */ /* 0x000fe40003f0f008 */
[----:B------:R-:W-:Y:S02]  /*4080*/  FSEL R133, R17, -INF , !P5 ;  /* 0xff80000011857808 */ /* 0x000fe40006800000 */
[----:B------:R-:W-:Y:S02]  /*4090*/  FSEL R153, R19, -INF , !P1 ;  /* 0xff80000013997808 */ /* 0x000fe40004800000 */
[----:B------:R-:W-:-:S02]  /*40a0*/  ISETP.GE.AND P3, PT, R5, R234, PT ;  /* 0x000000ea0500720c */ /* 0x000fc40003f66270 */
[CC--:B------:R-:W-:Y:S02]  /*40b0*/  ISETP.GE.AND P5, PT, R3.reuse, R235.reuse, PT ;  /* 0x000000eb0300720c */ /* 0x0c0fe40003fa6270 */
[----:B------:R-:W-:Y:S02]  /*40c0*/  ISETP.GE.AND P4, PT, R2, R235, PT ;  /* 0x000000eb0200720c */ /* 0x000fe40003f86270 */
[----:B------:R-:W-:Y:S02]  /*40d0*/  ISETP.GE.AND P1, PT, R3, R234, PT ;  /* 0x000000ea0300720c */ /* 0x000fe40003f26270 */
[-C--:B------:R-:W-:Y:S02]  /*40e0*/  ISETP.LT.OR P3, PT, R5, R232.reuse, P3 ;  /* 0x000000e80500720c */ /* 0x080fe40001f61670 */
[C---:B------:R-:W-:Y:S02]  /*40f0*/  ISETP.LT.OR P5, PT, R3.reuse, R233, P5 ;  /* 0x000000e90300720c */ /* 0x040fe40002fa1670 */
[----:B------:R-:W-:-:S02]  /*4100*/  ISETP.LT.OR P1, PT, R3, R232, P1 ;  /* 0x000000e80300720c */ /* 0x000fc40000f21670 */
[----:B------:R-:W-:Y:S01]  /*4110*/  ISETP.LT.OR P4, PT, R2, R233, P4 ;  /* 0x000000e90200720c */ /* 0x000fe20002781670 */
[----:B------:R-:W-:Y:S01]  /*4120*/  IMAD.IADD R2, R101, 0x1, R102 ;  /* 0x0000000165027824 */ /* 0x000fe200078e0266 */
[----:B------:R-:W-:Y:S02]  /*4130*/  FSEL R251, R14, -INF , !P3 ;  /* 0xff8000000efb7808 */ /* 0x000fe40005800000 */
[----:B------:R-:W-:Y:S02]  /*4140*/  FSEL R252, R13, -INF , !P6 ;  /* 0xff8000000dfc7808 */ /* 0x000fe40007000000 */
[----:B------:R-:W-:Y:S02]  /*4150*/  FSEL R155, R15, -INF , !P2 ;  /* 0xff8000000f9b7808 */ /* 0x000fe40005000000 */
[----:B------:R-:W-:Y:S02]  /*4160*/  FSEL R158, R8, -INF , !P5 ;  /* 0xff800000089e7808 */ /* 0x000fe40006800000 */
[----:B------:R-:W-:-:S02]  /*4170*/  FSEL R159, R10, -INF , !P1 ;  /* 0xff8000000a9f7808 */ /* 0x000fc40004800000 */
        /* <DEDUP_REMOVED lines=8> */
[----:B------:R-:W-:Y:S01]  /*4200*/  LEA R10, P2, R6, c[0x0][0x168], 0x1 ;  /* 0x00005a00060a7a11 */ /* 0x000fe200078408ff */
[----:B------:R-:W-:Y:S02]  /*4210*/  UMOV UR5, 0x5 ;  /* 0x0000000500057882 */ /* 0x000fe40000000000 */
[----:B------:R-:W-:Y:S01]  /*4220*/  ULDC UR4, c[0x0][0x19c] ;  /* 0x0000670000047ab9 */ /* 0x000fe20000000800 */
[----:B------:R-:W-:Y:S01]  /*4230*/  IADD3 R3, R7, UR9, RZ ;  /* 0x0000000907037c10 */ /* 0x000fe2000fffe0ff */
[----:B------:R-:W-:Y:S01]  /*4240*/  USHF.L.U64.HI UR4, UR8, UR5, UR4 ;  /* 0x0000000508047299 */ /* 0x000fe20008010204 */
[----:B------:R-:W-:-:S02]  /*4250*/  IADD3 R8, P1, R10, UR7, RZ ;  /* 0x000000070a087c10 */ /* 0x000fc4000ff3e0ff */
        /* <DEDUP_REMOVED lines=26> */
.L_x_969:
[----:B------:R-:W-:Y:S01]  /*4400*/  FMNMX.FTZ R3, R45, R44, !PT ;  /* 0x0000002c2d037209 */ /* 0x000fe20007810000 */
[----:B------:R-:W-:Y:S01]  /*4410*/  IMAD.WIDE.U32 R244, R56, -0x326172a9, RZ ;  /* 0xcd9e8d5738f47825 */ /* 0x000fe200078e00ff */
[----:B------:R-:W-:Y:S01]  /*4420*/  USHF.L.U32 UR4, UR29, 0x1, URZ ;  /* 0x000000011d047899 */ /* 0x000fe2000800063f */
[----:B------:R-:W-:Y:S01]  /*4430*/  LEA R60, R108, R108, 0x10 ;  /* 0x0000006c6c3c7211 */ /* 0x000fe200078e80ff */
[----:B------:R-:W-:Y:S01]  /*4440*/  UIADD3 UR22, UR27, -0x4498517b, URZ ;  /* 0xbb67ae851b167890 */ /* 0x000fe2000fffe03f */
[----:B------:R-:W-:Y:S01]  /*4450*/  FMNMX.FTZ R3, R46, R3, !PT ;  /* 0x000000032e037209 */ /* 0x000fe20007810000 */
[----:B------:R-:W-:Y:S01]  /*4460*/  IMAD.WIDE.U32 R134, R109, -0x2daee0ad, RZ ;  /* 0xd2511f536d867825 */ /* 0x000fe200078e00ff */
[----:B------:R-:W-:-:S02]  /*4470*/  UIADD3 UR23, UR26, -0x61c88647, URZ ;  /* 0x9e3779b91a177890 */ /* 0x000fc4000fffe03f */
[----:B------:R-:W-:Y:S01]  /*4480*/  FMNMX.FTZ R3, R33, R3, !PT ;  /* 0x0000000321037209 */ /* 0x000fe20007810000 */
[----:B-1----:R-:W-:Y:S01]  /*4490*/  IMAD.U32 R6, RZ, RZ, UR4 ;  /* 0x00000004ff067e24 */ /* 0x002fe2000f8e00ff */
[----:B------:R-:W-:Y:S01]  /*44a0*/  UIADD3 UR21, UR26, 0x3c6ef372, URZ ;  /* 0x3c6ef3721a157890 */ /* 0x000fe2000fffe03f */
[----:B------:R-:W-:Y:S01]  /*44b0*/  IMAD.SHL.U32 R205, R2, 0x2, RZ ;  /* 0x0000000202cd7824 */ /* 0x000fe200078e00ff */
[----:B------:R-:W-:Y:S01]  /*44c0*/  FMNMX.FTZ R3, R32, R3, !PT ;  /* 0x0000000320037209 */ /* 0x000fe20007810000 */
[----:B------:R-:W-:Y:S01]  /*44d0*/  UIADD3 UR20, UR27, 0x76cf5d0a, URZ ;  /* 0x76cf5d0a1b147890 */ /* 0x000fe2000fffe03f */
[----:B------:R-:W-:Y:S01]  /*44e0*/  LOP3.LUT R6, R135, UR27, R6, 0x96, !PT ;  /* 0x0000001b87067c12 */ /* 0x000fe2000f8e9606 */
[----:B------:R-:W-:Y:S01]  /*44f0*/  UIADD3 UR18, UR27, 0x32370b8f, URZ ;  /* 0x32370b8f1b127890 */ /* 0x000fe2000fffe03f */
[----:B------:R-:W-:Y:S01]  /*4500*/  FMNMX.FTZ R3, R28, R3, !PT ;  /* 0x000000031c037209 */ /* 0x000fe20007810000 */
[----:B------:R-:W-:Y:S01]  /*4510*/  UIADD3 UR19, UR26, -0x255992d5, URZ ;  /* 0xdaa66d2b1a137890 */ /* 0x000fe2000fffe03f */
[--C-:B------:R-:W-:Y:S01]  /*4520*/  IMAD R206, R4, 0x2, R205.reuse ;  /* 0x0000000204ce7824 */ /* 0x100fe200078e02cd */
[----:B------:R-:W-:Y:S01]  /*4530*/  UIADD3 UR17, UR26, 0x78dde6e4, URZ ;  /* 0x78dde6e41a117890 */ /* 0x000fe2000fffe03f */
[----:B------:R-:W-:Y:S01]  /*4540*/  FMNMX.FTZ R3, R40, R3, !PT ;  /* 0x0000000328037209 */ /* 0x000fe20007810000 */
[----:B------:R-:W-:Y:S01]  /*4550*/  UIADD3 UR16, UR27, -0x126145ec, URZ ;  /* 0xed9eba141b107890 */ /* 0x000fe2000fffe03f */
[----:B------:R-:W-:Y:S01]  /*4560*/  LDSM.16.MT88.4 R20, [R205+0x10000] ;  /* 0x01000000cd14783b */ /* 0x000fe20000004200 */
[----:B------:R-:W-:Y:S01]  /*4570*/  UIADD3 UR7, UR27, -0x56f99767, URZ ;  /* 0xa90668991b077890 */ /* 0x000fe2000fffe03f */
[----:B------:R-:W-:Y:S01]  /*4580*/  FMNMX.FTZ R3, R29, R3, !PT ;  /* 0x000000031d037209 */ /* 0x000fe20007810000 */
[----:B------:R-:W-:Y:S01]  /*4590*/  UIADD3 UR25, UR26, -0x4ab325aa, URZ ;  /* 0xb54cda561a197890 */ /* 0x000fe2000fffe03f */
[----:B------:R-:W-:Y:S01]  /*45a0*/  LDSM.16.MT88.4 R48, [R206+0x10000] ;  /* 0x01000000ce30783b */ /* 0x000fe20000004200 */
[----:B------:R-:W-:Y:S01]  /*45b0*/  UIADD3 UR9, UR26, 0x1715609d, URZ ;  /* 0x1715609d1a097890 */ /* 0x000fe2000fffe03f */
[----:B------:R-:W-:Y:S01]  /*45c0*/  FMNMX.FTZ R3, R146, R3, !PT ;  /* 0x0000000392037209 */ /* 0x000fe20007810000 */
[C---:B------:R-:W-:Y:S01]  /*45d0*/  IMAD R208, R0.reuse, 0x2, R205 ;  /* 0x0000000200d07824 */ /* 0x040fe200078e02cd */
[----:B------:R-:W-:Y:S01]  /*45e0*/  UIADD3 UR24, UR27, 0x646e171e, URZ ;  /* 0x646e171e1b187890 */ /* 0x000fe2000fffe03f */
[----:B------:R-:W-:Y:S01]  /*45f0*/  IMAD R207, R0, 0x2, R206 ;  /* 0x0000000200cf7824 */ /* 0x000fe200078e02ce */
[----:B------:R-:W-:Y:S01]  /*4600*/  FMNMX.FTZ R3, R144, R3, !PT ;  /* 0x0000000390037209 */ /* 0x000fe20007810000 */
[----:B------:R-:W-:Y:S01]  /*4610*/  LDSM.16.MT88.4 R92, [R205+0x16000] ;  /* 0x01600000cd5c783b */ /* 0x000fe20000004200 */
[----:B------:R-:W-:-:S02]  /*4620*/  UIADD3 UR4, UR4, 0x1, URZ ;  /* 0x0000000104047890 */ /* 0x000fc4000fffe03f */
[----:B------:R-:W-:Y:S01]  /*4630*/  FMNMX.FTZ R3, R145, R3, !PT ;  /* 0x0000000391037209 */ /* 0x000fe20007810000 */
[----:B------:R-:W-:Y:S03]  /*4640*/  LDSM.16.MT88.4 R76, [R207+0x10800] ;  /* 0x01080000cf4c783b */ /* 0x000fe60000004200 */
        /* <DEDUP_REMOVED lines=15> */
[----:B------:R-:W1:Y:S01]  /*4740*/  SHFL.BFLY PT, R5, R132, 0x2, 0x1f ;  /* 0x0c401f0084057f89 */ /* 0x000e6200000e0000 */
[----:B------:R-:W-:-:S03]  /*4750*/  FMNMX.FTZ R3, R30, R3, !PT ;  /* 0x000000031e037209 */ /* 0x000fc60007810000 */
[----:B------:R-:W-:Y:S01]  /*4760*/  LDSM.16.MT88.4 R108, [R208+0x12800] ;  /* 0x01280000d06c783b */ /* 0x000fe20000004200 */
[----:B------:R-:W-:-:S03]  /*4770*/  FMNMX.FTZ R3, R31, R3, !PT ;  /* 0x000000031f037209 */ /* 0x000fc60007810000 */
[----:B------:R-:W-:Y:S01]  /*4780*/  LDSM.16.MT88.4 R136, [R205+0x14800] ;  /* 0x01480000cd88783b */ /* 0x000fe20000004200 */
[----:B------:R-:W-:-:S03]  /*4790*/  FMNMX.FTZ R3, R152, R3, !PT ;  /* 0x0000000398037209 */ /* 0x000fc60007810000 */
[----:B------:R-:W-:Y:S01]  /*47a0*/  LDSM.16.MT88.4 R112, [R206+0x12800] ;  /* 0x01280000ce70783b */ /* 0x000fe20000004200 */
[----:B------:R-:W-:-:S04]  /*47b0*/  FMNMX.FTZ R3, R154, R3, !PT ;  /* 0x000000039a037209 */ /* 0x000fc80007810000 */
[----:B------:R-:W-:-:S04]  /*47c0*/  FMNMX.FTZ R3, R147, R3, !PT ;  /* 0x0000000393037209 */ /* 0x000fc80007810000 */
[----:B------:R-:W-:Y:S02]  /*47d0*/  FMNMX.FTZ R3, R153, R3, !PT ;  /* 0x0000000399037209 */ /* 0x000fe40007810000 */
[----:B-1----:R-:W-:Y:S02]  /*47e0*/  FMNMX.FTZ R132, R132, R5, !PT ;  /* 0x0000000584847209 */ /* 0x002fe40007810000 */
[----:B------:R-:W-:Y:S02]  /*47f0*/  FMNMX.FTZ R3, R251, R3, !PT ;  /* 0x00000003fb037209 */ /* 0x000fe40007810000 */
[----:B------:R-:W-:Y:S01]  /*4800*/  LOP3.LUT R5, R104, UR26, RZ, 0x3c, !PT ;  /* 0x0000001a68057c12 */ /* 0x000fe2000f8e3cff */
[----:B------:R-:W1:Y:S01]  /*4810*/  SHFL.BFLY PT, R7, R132, 0x1, 0x1f ;  /* 0x0c201f0084077f89 */ /* 0x000e6200000e0000 */
[----:B------:R-:W-:-:S03]  /*4820*/  FMNMX.FTZ R3, R155, R3, !PT ;  /* 0x000000039b037209 */ /* 0x000fc60007810000 */
[----:B------:R2:W-:Y:S01]  /*4830*/  STL [R1+0x6c], R5 ;  /* 0x00006c0501007387 */ /* 0x0005e20000100800 */
[----:B------:R-:W-:-:S03]  /*4840*/  FMNMX.FTZ R3, R159, R3, !PT ;  /* 0x000000039f037209 */ /* 0x000fc60007810000 */
[----:B------:R-:W-:Y:S01]  /*4850*/  LDSM.16.MT88.4 R104, [R207+0x12800] ;  /* 0x01280000cf68783b */ /* 0x000fe20000004200 */
[----:B------:R-:W-:-:S05]  /*4860*/  FMNMX.FTZ R3, R151, R3, !PT ;  /* 0x0000000397037209 */ /* 0x000fca0007810000 */
[----:B------:R-:W3:Y:S01]  /*4870*/  SHFL.BFLY PT, R9, R3, 0x2, 0x1f ;  /* 0x0c401f0003097f89 */ /* 0x000ee200000e0000 */
[----:B-1----:R-:W-:Y:S01]  /*4880*/  FMNMX.FTZ R132, R132, R7, !PT ;  /* 0x0000000784847209 */ /* 0x002fe20007810000 */
[----:B------:R-:W-:-:S03]  /*4890*/  IMAD.WIDE.U32 R6, R6, -0x326172a9, RZ ;  /* 0xcd9e8d5706067825 */ /* 0x000fc600078e00ff */
[C---:B------:R-:W-:Y:S01]  /*48a0*/  FSETP.NEU.FTZ.AND P1, PT, R132.reuse, -INF , PT ;  /* 0xff8000008400780b */ /* 0x040fe20003f3d000 */
[----:B------:R-:W-:Y:S01]  /*48b0*/  FMUL.FTZ R13, R132, c[0x0][0x23c] ;  /* 0x00008f00840d7a20 */ /* 0x000fe20000410000 */
[----:B--2---:R-:W-:Y:S02]  /*48c0*/  LOP3.LUT R5, R245, R5, RZ, 0x3c, !PT ;  /* 0x00000005f5057212 */ /* 0x004fe400078e3cff */
[----:B------:R-:W-:Y:S02]  /*48d0*/  LOP3.LUT R7, R7, UR23, R244, 0x96, !PT ;  /* 0x0000001707077c12 */ /* 0x000fe4000f8e96f4 */
[----:B------:R-:W-:Y:S01]  /*48e0*/  FSEL R13, R13, RZ, P1 ;  /* 0x000000ff0d0d7208 */ /* 0x000fe20000800000 */
[----:B------:R-:W-:Y:S01]  /*48f0*/  IMAD.WIDE.U32 R156, R5, -0x2daee0ad, RZ ;  /* 0xd2511f53059c7825 */ /* 0x000fe200078e00ff */
[----:B---3--:R-:W-:-:S04]  /*4900*/  FMNMX.FTZ R3, R3, R9, !PT ;  /* 0x0000000903037209 */ /* 0x008fc80007810000 */
[----:B------:R-:W-:Y:S01]  /*4910*/  LOP3.LUT R5, R157, UR22, R134, 0x96, !PT ;  /* 0x000000169d057c12 */ /* 0x000fe2000f8e9686 */
[----:B------:R-:W-:Y:S04]  /*4920*/  STL.64 [R1+0x50], R156 ;  /* 0x0000509c01007387 */ /* 0x000fe80000100a00 */
[----:B------:R-:W-:Y:S01]  /*4930*/  IMAD.WIDE.U32 R148, R5, -0x326172a9, RZ ;  /* 0xcd9e8d5705947825 */ /* 0x000fe200078e00ff */
[----:B------:R-:W1:Y:S03]  /*4940*/  SHFL.BFLY PT, R9, R3, 0x1, 0x1f ;  /* 0x0c201f0003097f89 */ /* 0x000e6600000e0000 */
[----:B------:R-:W-:Y:S01]  /*4950*/  FFMA.FTZ R5, R45, c[0x0][0x23c], -R13 ;  /* 0x00008f002d057a23 */ /* 0x000fe2000001080d */
[----:B------:R-:W-:Y:S01]  /*4960*/  LOP3.LUT R8, R149, UR21, R6, 0x96, !PT ;  /* 0x0000001595087c12 */ /* 0x000fe2000f8e9606 */
[----:B------:R-:W-:Y:S01]  /*4970*/  IMAD.WIDE.U32 R6, R7, -0x2daee0ad, RZ ;  /* 0xd2511f5307067825 */ /* 0x000fe200078e00ff */
[----:B------:R-:W-:Y:S01]  /*4980*/  STL.64 [R1+0x18], R148 ;  /* 0x0000189401007387 */ /* 0x000fe20000100a00 */
[----:B------:R2:W-:Y:S02]  /*4990*/  MUFU.EX2 R150, R5 ;  /* 0x0000000500967308 */ /* 0x0005e40000000800 */
[----:B------:R-:W-:Y:S01]  /*49a0*/  IMAD.WIDE.U32 R10, R8, -0x2daee0ad, RZ ;  /* 0xd2511f53080a7825 */ /* 0x000fe200078e00ff */
[----:B------:R-:W-:-:S03]  /*49b0*/  LOP3.LUT R7, R7, UR20, R156, 0x96, !PT ;  /* 0x0000001407077c12 */ /* 0x000fc6000f8e969c */
[----:B------:R-:W-:-:S04]  /*49c0*/  FFMA.FTZ R8, R46, c[0x0][0x23c], -R13 ;  /* 0x00008f002e087a23 */ /* 0x000fc8000001080d */
[----:B------:R3:W-:Y:S01]  /*49d0*/  MUFU.EX2 R168, R8 ;  /* 0x0000000800a87308 */ /* 0x0007e20000000800 */
[----:B--2---:R-:W-:Y:S01]  /*49e0*/  FFMA.FTZ R5, R44, c[0x0][0x23c], -R13 ;  /* 0x00008f002c057a23 */ /* 0x004fe2000001080d */
[----:B-1----:R-:W-:-:S06]  /*49f0*/  FMNMX.FTZ R3, R3, R9, !PT ;  /* 0x0000000903037209 */ /* 0x002fcc0007810000 */
[----:B------:R1:W-:Y:S01]  /*4a00*/  MUFU.EX2 R58, R5 ;  /* 0x00000005003a7308 */ /* 0x0003e20000000800 */
[C---:B------:R-:W-:Y:S01]  /*4a10*/  FSETP.NEU.FTZ.AND P1, PT, R3.reuse, -INF , PT ;  /* 0xff8000000300780b */ /* 0x040fe20003f3d000 */
[----:B------:R-:W-:Y:S02]  /*4a20*/  FMUL.FTZ R12, R3, c[0x0][0x23c] ;  /* 0x00008f00030c7a20 */ /* 0x000fe40000410000 */
[----:B---3--:R-:W-:-:S03]  /*4a30*/  FFMA.FTZ R8, R33, c[0x0][0x23c], -R13 ;  /* 0x00008f0021087a23 */ /* 0x008fc6000001080d */
[----:B------:R-:W-:Y:S01]  /*4a40*/  FSEL R12, R12, RZ, P1 ;  /* 0x000000ff0c0c7208 */ /* 0x000fe20000800000 */
[----:B------:R2:W3:Y:S04]  /*4a50*/  MUFU.EX2 R19, R8 ;  /* 0x0000000800137308 */ /* 0x0004e80000000800 */
[----:B------:R-:W-:Y:S01]  /*4a60*/  FFMA.FTZ R2, R35, c[0x0][0x23c], -R12 ;  /* 0x00008f0023027a23 */ /* 0x000fe2000001080c */
[----:B-1----:R-:W-:Y:S01]  /*4a70*/  LOP3.LUT R5, R11, UR18, R6, 0x96, !PT ;  /* 0x000000120b057c12 */ /* 0x002fe2000f8e9606 */
[----:B------:R-:W-:Y:S02]  /*4a80*/  IMAD.WIDE.U32 R6, R7, -0x326172a9, RZ ;  /* 0xcd9e8d5707067825 */ /* 0x000fe400078e00ff */
[----:B------:R-:W-:Y:S02]  /*4a90*/  MUFU.EX2 R18, R2 ;  /* 0x0000000200127308 */ /* 0x000fe40000000800 */
[----:B------:R-:W-:Y:S01]  /*4aa0*/  IMAD.WIDE.U32 R16, R5, -0x326172a9, RZ ;  /* 0xcd9e8d5705107825 */ /* 0x000fe200078e00ff */
[----:B------:R-:W-:-:S04]  /*4ab0*/  LOP3.LUT R7, R7, UR19, R148, 0x96, !PT ;  /* 0x0000001307077c12 */ /* 0x000fc8000f8e9694 */
[----:B------:R-:W-:Y:S01]  /*4ac0*/  LOP3.LUT R5, R17, UR17, R6, 0x96, !PT ;  /* 0x0000001111057c12 */ /* 0x000fe2000f8e9606 */
[----:B------:R-:W-:-:S04]  /*4ad0*/  IMAD.WIDE.U32 R6, R7, -0x2daee0ad, RZ ;  /* 0xd2511f5307067825 */ /* 0x000fc800078e00ff */
[----:B------:R-:W-:Y:S01]  /*4ae0*/  IMAD.WIDE.U32 R14, R5, -0x2daee0ad, RZ ;  /* 0xd2511f53050e7825 */ /* 0x000fe200078e00ff */
[----:B------:R-:W-:-:S03]  /*4af0*/  LOP3.LUT R7, R7, UR16, R10, 0x96, !PT ;  /* 0x0000001007077c12 */ /* 0x000fc6000f8e960a */
[----:B------:R-:W-:Y:S01]  /*4b00*/  FFMA.FTZ R5, R32, c[0x0][0x23c], -R13 ;  /* 0x00008f0020057a23 */ /* 0x000fe2000001080d */
[----:B--2---:R-:W-:Y:S01]  /*4b10*/  LOP3.LUT R8, R15, UR7, R6, 0x96, !PT ;  /* 0x000000070f087c12 */ /* 0x004fe2000f8e9606 */
[----:B------:R-:W-:Y:S02]  /*4b20*/  IMAD.WIDE.U32 R6, R7, -0x326172a9, RZ ;  /* 0xcd9e8d5707067825 */ /* 0x000fe400078e00ff */
[----:B------:R1:W-:Y:S02]  /*4b30*/  MUFU.EX2 R59, R5 ;  /* 0x00000005003b7308 */ /* 0x0003e40000000800 */
[----:B------:R-:W-:Y:S01]  /*4b40*/  IMAD.WIDE.U32 R8, R8, -0x326172a9, RZ ;  /* 0xcd9e8d5708087825 */ /* 0x000fe200078e00ff */
[----:B------:R-:W-:-:S03]  /*4b50*/  LOP3.LUT R7, R7, UR9, R16, 0x96, !PT ;  /* 0x0000000907077c12 */ /* 0x000fc6000f8e9610 */
[----:B------:R-:W-:Y:S01]  /*4b60*/  FFMA.FTZ R10, R47, c[0x0][0x23c], -R12 ;  /* 0x00008f002f0a7a23 */ /* 0x000fe2000001080c */
[--C-:B------:R-:W-:Y:S01]  /*4b70*/  SHF.R.U32.HI R11, RZ, 0x10, R8.reuse ;  /* 0x00000010ff0b7819 */ /* 0x100fe20000011608 */
[----:B------:R-:W2:Y:S01]  /*4b80*/  LDSM.16.MT88.4 R44, [R208+0x10000] ;  /* 0x01000000d02c783b */ /* 0x000ea20000004200 */
[----:B------:R-:W-:Y:S01]  /*4b90*/  LOP3.LUT R16, R8, 0xff, RZ, 0xc0, !PT ;  /* 0x000000ff08107812 */ /* 0x000fe200078ec0ff */
[----:B------:R4:W-:Y:S01]  /*4ba0*/  MUFU.EX2 R165, R10 ;  /* 0x0000000a00a57308 */ /* 0x0009e20000000800 */
[----:B------:R-:W-:Y:S01]  /*4bb0*/  SHF.R.U32.HI R15, RZ, 0x18, R8 ;  /* 0x00000018ff0f7819 */ /* 0x000fe20000011608 */
[----:B-1----:R-:W-:-:S06]  /*4bc0*/  FFMA.FTZ R5, R28, c[0x0][0x23c], -R13 ;  /* 0x00008f001c057a23 */ /* 0x002fcc000001080d */
[----:B------:R1:W-:Y:S01]  /*4bd0*/  MUFU.EX2 R248, R5 ;  /* 0x0000000500f87308 */ /* 0x0003e20000000800 */
[----:B----4-:R-:W-:Y:S02]  /*4be0*/  LOP3.LUT R10, R8, 0xffff, RZ, 0xc0, !PT ;  /* 0x0000ffff080a7812 */ /* 0x010fe400078ec0ff */
[----:B------:R-:W-:Y:S02]  /*4bf0*/  LOP3.LUT R8, R11, 0xff, RZ, 0xc0, !PT ;  /* 0x000000ff0b087812 */ /* 0x000fe400078ec0ff */
[----:B------:R-:W-:-:S04]  /*4c00*/  SHF.R.U32.HI R10, RZ, 0x8, R10 ;  /* 0x00000008ff0a7819 */ /* 0x000fc8000001160a */
[----:B------:R-:W-:Y:S02]  /*4c10*/  PRMT R10, R16, 0x5410, R10 ;  /* 0x00005410100a7816 */ /* 0x000fe4000000000a */
[----:B-1----:R-:W-:Y:S01]  /*4c20*/  LOP3.LUT R5, R9, UR25, R6, 0x96, !PT ;  /* 0x0000001909057c12 */ /* 0x002fe2000f8e9606 */
[--C-:B------:R-:W-:Y:S01]  /*4c30*/  FFMA.FTZ R9, R34, c[0x0][0x23c], -R12.reuse ;  /* 0x00008f0022097a23 */ /* 0x100fe2000001080c */
[----:B------:R-:W-:Y:S01]  /*4c40*/  PRMT R16, R8, 0x5410, R15 ;  /* 0x0000541008107816 */ /* 0x000fe2000000000f */
[----:B------:R-:W-:Y:S01]  /*4c50*/  FFMA.FTZ R8, R52, c[0x0][0x23c], -R12 ;  /* 0x00008f0034087a23 */ /* 0x000fe2000001080c */
[----:B------:R-:W-:Y:S01]  /*4c60*/  LOP3.LUT R2, R5, 0xffff, RZ, 0xc0, !PT ;  /* 0x0000ffff05027812 */ /* 0x000fe200078ec0ff */
[----:B------:R1:W4:Y:S01]  /*4c70*/  MUFU.EX2 R246, R9 ;  /* 0x0000000900f67308 */ /* 0x0003220000000800 */
[--C-:B------:R-:W-:Y:S01]  /*4c80*/  SHF.R.U32.HI R4, RZ, 0x10, R5.reuse ;  /* 0x00000010ff047819 */ /* 0x100fe20000011605 */
[----:B------:R-:W-:Y:S01]  /*4c90*/  IMAD.WIDE.U32 R6, R7, -0x2daee0ad, RZ ;  /* 0xd2511f5307067825 */ /* 0x000fe200078e00ff */
[----:B------:R-:W-:Y:S01]  /*4ca0*/  LOP3.LUT R11, R5, 0xff, RZ, 0xc0, !PT ;  /* 0x000000ff050b7812 */ /* 0x000fe200078ec0ff */
[----:B------:R-:W-:Y:S01]  /*4cb0*/  LDSM.16.MT88.4 R32, [R206+0x10800] ;  /* 0x01080000ce20783b */ /* 0x000fe20000004200 */
[----:B------:R-:W-:-:S02]  /*4cc0*/  SHF.R.U32.HI R15, RZ, 0x18, R5 ;  /* 0x00000018ff0f7819 */ /* 0x000fc40000011605 */
[----:B------:R-:W-:Y:S01]  /*4cd0*/  LOP3.LUT R5, R4, 0xff, RZ, 0xc0, !PT ;  /* 0x000000ff04057812 */ /* 0x000fe200078ec0ff */
[----:B------:R5:W2:Y:S01]  /*4ce0*/  MUFU.EX2 R169, R8 ;  /* 0x0000000800a97308 */ /* 0x000aa20000000800 */
[----:B---3--:R-:W-:Y:S02]  /*4cf0*/  F2FP.PACK_AB R4, R19, R168 ;  /* 0x000000a81304723e */ /* 0x008fe400000000ff */
[----:B------:R-:W-:Y:S02]  /*4d00*/  LOP3.LUT R14, R7, UR24, R14, 0x96, !PT ;  /* 0x00000018070e7c12 */ /* 0x000fe4000f8e960e */
[----:B------:R-:W-:Y:S02]  /*4d10*/  LOP3.LUT R17, R6, 0xff, RZ, 0xc0, !PT ;  /* 0x000000ff06117812 */ /* 0x000fe400078ec0ff */
[----:B-1----:R-:W-:Y:S01]  /*4d20*/  SHF.R.U32.HI R9, RZ, 0x8, R2 ;  /* 0x00000008ff097819 */ /* 0x002fe20000011602 */
[----:B------:R-:W-:-:S03]  /*4d30*/  HSET2.LE.AND R2, R10, R60, PT ;  /* 0x0000003c0a027233 */ /* 0x000fc60003803000 */
[----:B------:R-:W-:Y:S02]  /*4d40*/  PRMT R11, R11, 0x5410, R9 ;  /* 0x000054100b0b7816 */ /* 0x000fe40000000009 */
[----:B------:R-:W-:Y:S01]  /*4d50*/  LOP3.LUT R10, R2, R4, RZ, 0xc0, !PT ;  /* 0x00000004020a7212 */ /* 0x000fe200078ec0ff */
[--C-:B------:R-:W-:Y:S01]  /*4d60*/  HSET2.LE.AND R2, R16, R60.reuse, PT ;  /* 0x0000003c10027233 */ /* 0x100fe20003803000 */
[----:B----4-:R-:W-:Y:S01]  /*4d70*/  F2FP.PACK_AB R4, R18, R246 ;  /* 0x000000f61204723e */ /* 0x010fe200000000ff */
[----:B-----5:R-:W-:Y:S01]  /*4d80*/  FFMA.FTZ R8, R40, c[0x0][0x23c], -R13 ;  /* 0x00008f0028087a23 */ /* 0x020fe2000001080d */
[----:B------:R-:W-:Y:S01]  /*4d90*/  PRMT R9, R5, 0x5410, R15 ;  /* 0x0000541005097816 */ /* 0x000fe2000000000f */
[--C-:B------:R-:W-:Y:S01]  /*4da0*/  HSET2.LE.AND R5, R11, R60.reuse, PT ;  /* 0x0000003c0b057233 */ /* 0x100fe20003803000 */
[----:B------:R-:W-:Y:S01]  /*4db0*/  LOP3.LUT R11, R2, R4, RZ, 0xc0, !PT ;  /* 0x00000004020b7212 */ /* 0x000fe200078ec0ff */
[----:B------:R-:W-:Y:S01]  /*4dc0*/  FFMA.FTZ R2, R41, c[0x0][0x23c], -R12 ;  /* 0x00008f0029027a23 */ /* 0x000fe2000001080c */
[----:B------:R1:W-:Y:S01]  /*4dd0*/  MUFU.EX2 R56, R8 ;  /* 0x0000000800387308 */ /* 0x0003e20000000800 */
[----:B------:R-:W-:Y:S01]  /*4de0*/  HSET2.LE.AND R9, R9, R60, PT ;  /* 0x0000003c09097233 */ /* 0x000fe20003803000 */
[----:B--2---:R-:W-:Y:S01]  /*4df0*/  F2FP.PACK_AB R15, R169, R165 ;  /* 0x000000a5a90f723e */ /* 0x004fe200000000ff */
[----:B------:R-:W2:Y:S01]  /*4e00*/  LDSM.16.MT88.4 R40, [R205+0x10800] ;  /* 0x01080000cd28783b */ /* 0x000ea20000004200 */
[----:B------:R-:W-:-:S02]  /*4e10*/  LOP3.LUT R4, R6, 0xffff, RZ, 0xc0, !PT ;  /* 0x0000ffff06047812 */ /* 0x000fc400078ec0ff */
[----:B------:R-:W-:Y:S02]  /*4e20*/  LOP3.LUT R9, R9, R15, RZ, 0xc0, !PT ;  /* 0x0000000f09097212 */ /* 0x000fe400078ec0ff */
[----:B------:R3:W-:Y:S01]  /*4e30*/  MUFU.EX2 R247, R2 ;  /* 0x0000000200f77308 */ /* 0x0007e20000000800 */
[----:B------:R-:W-:Y:S02]  /*4e40*/  SHF.R.U32.HI R16, RZ, 0x18, R6 ;  /* 0x00000018ff107819 */ /* 0x000fe40000011606 */
[----:B------:R-:W-:Y:S01]  /*4e50*/  LOP3.LUT R15, R14, 0xff, RZ, 0xc0, !PT ;  /* 0x000000ff0e0f7812 */ /* 0x000fe200078ec0ff */
[----:B-1----:R-:W-:-:S04]  /*4e60*/  FFMA.FTZ R8, R29, c[0x0][0x23c], -R13 ;  /* 0x00008f001d087a23 */ /* 0x002fc8000001080d */
[----:B------:R1:W-:Y:S01]  /*4e70*/  MUFU.EX2 R167, R8 ;  /* 0x0000000800a77308 */ /* 0x0003e20000000800 */
[----:B---3--:R-:W-:-:S07]  /*4e80*/  FFMA.FTZ R2, R30, c[0x0][0x23c], -R12 ;  /* 0x00008f001e027a23 */ /* 0x008fce000001080c */
[----:B------:R3:W-:Y:S01]  /*4e90*/  MUFU.EX2 R57, R2 ;  /* 0x0000000200397308 */ /* 0x0007e20000000800 */
[----:B-1----:R-:W-:-:S04]  /*4ea0*/  F2FP.PACK_AB R8, R58, R150 ;  /* 0x000000963a08723e */ /* 0x002fc800000000ff */
[----:B------:R-:W-:Y:S02]  /*4eb0*/  LOP3.LUT R8, R5, R8, RZ, 0xc0, !PT ;  /* 0x0000000805087212 */ /* 0x000fe400078ec0ff */
[----:B------:R-:W-:Y:S01]  /*4ec0*/  SHF.R.U32.HI R5, RZ, 0x10, R6 ;  /* 0x00000010ff057819 */ /* 0x000fe20000011606 */
[----:B---3--:R-:W-:Y:S01]  /*4ed0*/  FFMA.FTZ R2, R31, c[0x0][0x23c], -R12 ;  /* 0x00008f001f027a23 */ /* 0x008fe2000001080c */
[----:B------:R-:W-:Y:S02]  /*4ee0*/  SHF.R.U32.HI R6, RZ, 0x8, R4 ;  /* 0x00000008ff067819 */ /* 0x000fe40000011604 */
[----:B------:R-:W-:Y:S01]  /*4ef0*/  LOP3.LUT R7, R5, 0xff, RZ, 0xc0, !PT ;  /* 0x000000ff05077812 */ /* 0x000fe200078ec0ff */
[----:B------:R1:W3:Y:S01]  /*4f00*/  MUFU.EX2 R166, R2 ;  /* 0x0000000200a67308 */ /* 0x0002e20000000800 */
[----:B------:R-:W-:Y:S01]  /*4f10*/  SHF.R.U32.HI R4, RZ, 0x10, R14 ;  /* 0x00000010ff047819 */ /* 0x000fe2000001160e */
[----:B------:R-:W-:Y:S01]  /*4f20*/  HMMA.16816.F32 R36, R8, R20, RZ ;  /* 0x000000140824723c */ /* 0x000fe200000018ff */
[----:B------:R-:W-:-:S02]  /*4f30*/  LOP3.LUT R5, R14, 0xffff, RZ, 0xc0, !PT ;  /* 0x0000ffff0e057812 */ /* 0x000fc400078ec0ff */
[----:B------:R-:W-:Y:S02]  /*4f40*/  SHF.R.U32.HI R14, RZ, 0x18, R14 ;  /* 0x00000018ff0e7819 */ /* 0x000fe4000001160e */
[----:B------:R-:W-:Y:S02]  /*4f50*/  LOP3.LUT R4, R4, 0xff, RZ, 0xc0, !PT ;  /* 0x000000ff04047812 */ /* 0x000fe400078ec0ff */
[----:B------:R-:W-:Y:S01]  /*4f60*/  SHF.R.U32.HI R5, RZ, 0x8, R5 ;  /* 0x00000008ff057819 */ /* 0x000fe20000011605 */
[C---:B------:R-:W-:Y:S01]  /*4f70*/  HMMA.16816.F32 R28, R8.reuse, R22, RZ ;  /* 0x00000016081c723c */ /* 0x040fe200000018ff */
[----:B------:R-:W-:Y:S02]  /*4f80*/  PRMT R7, R7, 0x5410, R16 ;  /* 0x0000541007077816 */ /* 0x000fe40000000010 */
[----:B------:R-:W-:Y:S02]  /*4f90*/  PRMT R4, R4, 0x5410, R14 ;  /* 0x0000541004047816 */ /* 0x000fe4000000000e */
[----:B------:R-:W-:Y:S01]  /*4fa0*/  PRMT R5, R15, 0x5410, R5 ;  /* 0x000054100f057816 */ /* 0x000fe20000000005 */
[----:B-1----:R-:W-:Y:S01]  /*4fb0*/  FFMA.FTZ R2, R53, c[0x0][0x23c], -R12 ;  /* 0x00008f0035027a23 */ /* 0x002fe2000001080c */
[--C-:B------:R-:W-:Y:S01]  /*4fc0*/  HSET2.LE.AND R7, R7, R60.reuse, PT ;  /* 0x0000003c07077233 */ /* 0x100fe20003803000 */
[----:B------:R-:W-:Y:S01]  /*4fd0*/  HMMA.16816.F32 R24, R8, R48, RZ ;  /* 0x000000300818723c */ /* 0x000fe200000018ff */
[--C-:B------:R-:W-:Y:S01]  /*4fe0*/  HSET2.LE.AND R15, R4, R60.reuse, PT ;  /* 0x0000003c040f7233 */ /* 0x100fe20003803000 */
[----:B------:R-:W1:Y:S01]  /*4ff0*/  MUFU.EX2 R164, R2 ;  /* 0x0000000200a47308 */ /* 0x000e620000000800 */
[----:B------:R-:W-:Y:S01]  /*5000*/  HSET2.LE.AND R5, R5, R60, PT ;  /* 0x0000003c05057233 */ /* 0x000fe20003803000 */
[----:B---3--:R-:W-:Y:S01]  /*5010*/  F2FP.PACK_AB R4, R166, R57 ;  /* 0x00000039a604723e */ /* 0x008fe200000000ff */
[----:B------:R-:W-:Y:S01]  /*5020*/  LDSM.16.MT88.4 R52, [R207+0x10000] ;  /* 0x01000000cf34783b */ /* 0x000fe20000004200 */
[----:B------:R-:W-:-:S02]  /*5030*/  F2FP.PACK_AB R14, R248, R59 ;  /* 0x0000003bf80e723e */ /* 0x000fc400000000ff */
[----:B------:R-:W-:Y:S01]  /*5040*/  HMMA.16816.F32 R20, R8, R50, RZ ;  /* 0x000000320814723c */ /* 0x000fe200000018ff */
[----:B------:R-:W3:Y:S01]  /*5050*/  LDSM.16.MT88.4 R48, [R208+0x10800] ;  /* 0x01080000d030783b */ /* 0x000ee20000004200 */
[----:B------:R-:W-:Y:S02]  /*5060*/  LOP3.LUT R7, R7, R4, RZ, 0xc0, !PT ;  /* 0x0000000407077212 */ /* 0x000fe400078ec0ff */
[----:B------:R-:W-:Y:S01]  /*5070*/  LOP3.LUT R4, R5, R14, RZ, 0xc0, !PT ;  /* 0x0000000e05047212 */ /* 0x000fe200078ec0ff */
[----:B------:R-:W-:-:S03]  /*5080*/  IMAD.MOV.U32 R14, RZ, RZ, R19 ;  /* 0x000000ffff0e7224 */ /* 0x000fc600078e0013 */
[C---:B------:R-:W-:Y:S01]  /*5090*/  HMMA.16816.F32 R120, R8.reuse, R116, RZ ;  /* 0x000000740878723c */ /* 0x040fe200000018ff */
[----:B-1----:R-:W-:Y:S02]  /*50a0*/  F2FP.PACK_AB R16, R164, R247 ;  /* 0x000000f7a410723e */ /* 0x002fe400000000ff */
[----:B------:R-:W-:Y:S02]  /*50b0*/  PRMT R2, R17, 0x5410, R6 ;  /* 0x0000541011027816 */ /* 0x000fe40000000006 */
[----:B------:R-:W-:Y:S01]  /*50c0*/  LOP3.LUT R5, R15, R16, RZ, 0xc0, !PT ;  /* 0x000000100f057212 */ /* 0x000fe200078ec0ff */
[----:B------:R-:W-:Y:S02]  /*50d0*/  IMAD.MOV.U32 R15, RZ, RZ, R18 ;  /* 0x000000ffff0f7224 */ /* 0x000fe400078e0012 */
[----:B------:R-:W-:Y:S01]  /*50e0*/  HMMA.16816.F32 R140, R8, R128, RZ ;  /* 0x00000080088c723c */ /* 0x000fe200000018ff */
[----:B------:R-:W-:Y:S01]  /*50f0*/  HSET2.LE.AND R0, R2, R60, PT ;  /* 0x0000003c02007233 */ /* 0x000fe20003803000 */
[----:B------:R-:W-:-:S04]  /*5100*/  F2FP.PACK_AB R2, R167, R56 ;  /* 0x00000038a702723e */ /* 0x000fc800000000ff */
[----:B------:R-:W-:Y:S01]  /*5110*/  LOP3.LUT R6, R0, R2, RZ, 0xc0, !PT ;  /* 0x0000000200067212 */ /* 0x000fe200078ec0ff */
[----:B------:R-:W-:Y:S01]  /*5120*/  IMAD.MOV.U32 R2, RZ, RZ, R59 ;  /* 0x000000ffff027224 */ /* 0x000fe200078e003b */
[----:B------:R-:W-:Y:S01]  /*5130*/  HMMA.16816.F32 R16, R8, R44, RZ ;  /* 0x0000002c0810723c */ /* 0x000fe200000018ff */
[----:B------:R-:W-:-:S07]  /*5140*/  MOV R0, R58 ;  /* 0x0000003a00007202 */ /* 0x000fce0000000f00 */
[----:B--2---:R-:W-:Y:S08]  /*5150*/  HMMA.16816.F32 R236, R4, R42, R28 ;  /* 0x0000002a04ec723c */ /* 0x004ff0000000181c */
[----:B------:R-:W-:Y:S01]  /*5160*/  HMMA.16816.F32 R28, R8, R46, RZ ;  /* 0x0000002e081c723c */ /* 0x000fe200000018ff */
[----:B------:R-:W-:Y:S07]  /*5170*/  LDSM.16.MT88.4 R44, [R205+0x14000] ;  /* 0x01400000cd2c783b */ /* 0x000fee0000004200 */
[C---:B------:R-:W-:Y:S08]  /*5180*/  HMMA.16816.F32 R200, R4.reuse, R32, R24 ;  /* 0x0000002004c8723c */ /* 0x040ff00000001818 */
[C---:B------:R-:W-:Y:S01]  /*5190*/  HMMA.16816.F32 R196, R4.reuse, R34, R20 ;  /* 0x0000002204c4723c */ /* 0x040fe20000001814 */
[----:B------:R-:W1:Y:S04]  /*51a0*/  LDSM.16.MT88.4 R32, [R205+0x12000] ;  /* 0x01200000cd20783b */ /* 0x000e680000004200 */
[----:B------:R-:W-:Y:S03]  /*51b0*/  LDSM.16.MT88.4 R20, [R206+0x12000] ;  /* 0x01200000ce14783b */ /* 0x000fe60000004200 */
[C---:B---3--:R-:W-:Y:S01]  /*51c0*/  HMMA.16816.F32 R192, R4.reuse, R48, R16 ;  /* 0x0000003004c0723c */ /* 0x048fe20000001810 */
[----:B------:R-:W2:Y:S07]  /*51d0*/  LDSM.16.MT88.4 R16, [R208+0x12000] ;  /* 0x01200000d010783b */ /* 0x000eae0000004200 */
[----:B------:R-:W-:Y:S01]  /*51e0*/  HMMA.16816.F32 R240, R4, R40, R36 ;  /* 0x0000002804f0723c */ /* 0x000fe20000001824 */
[----:B------:R-:W3:Y:S04]  /*51f0*/  LDSM.16.MT88.4 R36, [R207+0x12000] ;  /* 0x01200000cf24783b */ /* 0x000ee80000004200 */
[----:B------:R-:W4:Y:S03]  /*5200*/  LDSM.16.MT88.4 R40, [R206+0x14000] ;  /* 0x01400000ce28783b */ /* 0x000f260000004200 */
[----:B------:R-:W-:Y:S08]  /*5210*/  HMMA.16816.F32 R24, R8, R52, RZ ;  /* 0x000000340818723c */ /* 0x000ff000000018ff */
[----:B------:R-:W-:Y:S01]  /*5220*/  HMMA.16816.F32 R188, R4, R50, R28 ;  /* 0x0000003204bc723c */ /* 0x000fe2000000181c */
[----:B------:R-:W5:Y:S07]  /*5230*/  LDSM.16.MT88.4 R48, [R208+0x14000] ;  /* 0x01400000d030783b */ /* 0x000f6e0000004200 */
[C---:B------:R-:W-:Y:S08]  /*5240*/  HMMA.16816.F32 R100, R8.reuse, R54, RZ ;  /* 0x000000360864723c */ /* 0x040ff000000018ff */
[----:B-1----:R-:W-:Y:S08]  /*5250*/  HMMA.16816.F32 R88, R8, R32, RZ ;  /* 0x000000200858723c */ /* 0x002ff000000018ff */
[----:B------:R-:W-:Y:S07]  /*5260*/  HMMA.16816.F32 R160, R4, R76, R24 ;  /* 0x0000004c04a0723c */ /* 0x000fee0000001818 */
[----:B------:R-:W-:Y:S01]  /*5270*/  IMAD.MOV.U32 R77, RZ, RZ, R57 ;  /* 0x000000ffff4d7224 */ /* 0x000fe200078e0039 */
[----:B------:R-:W-:Y:S01]  /*5280*/  HMMA.16816.F32 R84, R8, R34, RZ ;  /* 0x000000220854723c */ /* 0x000fe200000018ff */
[----:B------:R-:W-:-:S07]  /*5290*/  MOV R76, R56 ;  /* 0x00000038004c7202 */ /* 0x000fce0000000f00 */
[C---:B--2---:R-:W-:Y:S08]  /*52a0*/  HMMA.16816.F32 R28, R8.reuse, R16, RZ ;  /* 0x00000010081c723c */ /* 0x044ff000000018ff */
[C---:B------:R-:W-:Y:S08]  /*52b0*/  HMMA.16816.F32 R24, R8.reuse, R18, RZ ;  /* 0x000000120818723c */ /* 0x040ff000000018ff */
[C---:B---3--:R-:W-:Y:S08]  /*52c0*/  HMMA.16816.F32 R16, R8.reuse, R38, RZ ;  /* 0x000000260810723c */ /* 0x048ff000000018ff */
[C---:B------:R-:W-:Y:S08]  /*52d0*/  HMMA.16816.F32 R32, R8.reuse, R44, RZ ;  /* 0x0000002c0820723c */ /* 0x040ff000000018ff */
[C---:B------:R-:W-:Y:S08]  /*52e0*/  HMMA.16816.F32 R72, R8.reuse, R20, RZ ;  /* 0x000000140848723c */ /* 0x040ff000000018ff */
[C---:B------:R-:W-:Y:S08]  /*52f0*/  HMMA.16816.F32 R64, R8.reuse, R22, RZ ;  /* 0x000000160840723c */ /* 0x040ff000000018ff */
[C---:B------:R-:W-:Y:S08]  /*5300*/  HMMA.16816.F32 R20, R8.reuse, R36, RZ ;  /* 0x000000240814723c */ /* 0x040ff000000018ff */
[C---:B------:R-:W-:Y:S08]  /*5310*/  HMMA.16816.F32 R60, R8.reuse, R46, RZ ;  /* 0x0000002e083c723c */ /* 0x040ff000000018ff */
[C---:B----4-:R-:W-:Y:S08]  /*5320*/  HMMA.16816.F32 R68, R8.reuse, R40, RZ ;  /* 0x000000280844723c */ /* 0x050ff000000018ff */
[C---:B------:R-:W-:Y:S08]  /*5330*/  HMMA.16816.F32 R56, R8.reuse, R42, RZ ;  /* 0x0000002a0838723c */ /* 0x040ff000000018ff */
[C---:B-----5:R-:W-:Y:S08]  /*5340*/  HMMA.16816.F32 R44, R8.reuse, R48, RZ ;  /* 0x00000030082c723c */ /* 0x060ff000000018ff */
        /* <DEDUP_REMOVED lines=8> */
[----:B------:R-:W-:Y:S07]  /*53d0*/  HMMA.16816.F32 R128, R8, R130, RZ ;  /* 0x000000820880723c */ /* 0x000fee00000018ff */
[----:B------:R-:W-:Y:S01]  /*53e0*/  IMAD.MOV.U32 R8, RZ, RZ, R169 ;  /* 0x000000ffff087224 */ /* 0x000fe200078e00a9 */
[----:B------:R-:W-:Y:S01]  /*53f0*/  MOV R11, R166 ;  /* 0x000000a6000b7202 */ /* 0x000fe20000000f00 */
[----:B------:R-:W-:Y:S01]  /*5400*/  IMAD.MOV.U32 R9, RZ, RZ, R168 ;  /* 0x000000ffff097224 */ /* 0x000fe200078e00a8 */
[----:B------:R-:W-:Y:S01]  /*5410*/  HMMA.16816.F32 R172, R4, R78, R100 ;  /* 0x0000004e04ac723c */ /* 0x000fe20000001864 */
[----:B------:R-:W-:-:S06]  /*5420*/  IMAD.MOV.U32 R10, RZ, RZ, R167 ;  /* 0x000000ffff0a7224 */ /* 0x000fcc00078e00a7 */
[----:B------:R-:W-:Y:S01]  /*5430*/  IMAD.MOV.U32 R78, RZ, RZ, R165 ;  /* 0x000000ffff4e7224 */ /* 0x000fe200078e00a5 */
[----:B------:R-:W-:Y:S01]  /*5440*/  HMMA.16816.F32 R184, R4, R124, R88 ;  /* 0x0000007c04b8723c */ /* 0x000fe20000001858 */
[----:B------:R-:W-:-:S06]  /*5450*/  IMAD.MOV.U32 R79, RZ, RZ, R164 ;  /* 0x000000ffff4f7224 */ /* 0x000fcc00078e00a4 */
        /* <DEDUP_REMOVED lines=8> */
[C---:B------:R-:W-:Y:S01]  /*54e0*/  HMMA.16816.F32 R156, R4.reuse, R110, R24 ;  /* 0x0000006e049c723c */ /* 0x040fe20000001818 */
[----:B------:R-:W1:Y:S01]  /*54f0*/  LDSM.16.MT88.4 R24, [R205+0x16800] ;  /* 0x01680000cd18783b */ /* 0x000e620000004200 */
[----:B------:R-:W-:Y:S01]  /*5500*/  IMAD.U32 R0, RZ, RZ, UR4 ;  /* 0x00000004ff007e24 */ /* 0x000fe2000f8e00ff */
[----:B------:R-:W-:Y:S01]  /*5510*/  MOV R30, R2 ;  /* 0x00000002001e7202 */ /* 0x000fe20000000f00 */
[----:B------:R-:W-:Y:S01]  /*5520*/  IMAD.MOV.U32 R28, RZ, RZ, R14 ;  /* 0x000000ffff1c7224 */ /* 0x000fe200078e000e */
[----:B------:R-:W-:Y:S02]  /*5530*/  MOV R29, R15 ;  /* 0x0000000f001d7202 */ /* 0x000fe40000000f00 */
[----:B------:R-:W-:Y:S01]  /*5540*/  LOP3.LUT R0, R135, UR27, R0, 0x96, !PT ;  /* 0x0000001b87007c12 */ /* 0x000fe2000f8e9600 */
[C---:B------:R-:W-:Y:S01]  /*5550*/  HMMA.16816.F32 R108, R4.reuse, R106, R16 ;  /* 0x0000006a046c723c */ /* 0x040fe20000001810 */
[----:B------:R-:W2:Y:S07]  /*5560*/  LDSM.16.MT88.4 R16, [R208+0x14800] ;  /* 0x01480000d010783b */ /* 0x000eae0000004200 */
[C---:B------:R-:W-:Y:S07]  /*5570*/  HMMA.16816.F32 R100, R4.reuse, R136, R32 ;  /* 0x000000880464723c */ /* 0x040fee0000001820 */
[----:B------:R-:W-:Y:S01]  /*5580*/  IMAD.MOV.U32 R35, RZ, RZ, R8 ;  /* 0x000000ffff237224 */ /* 0x000fe200078e0008 */
[----:B------:R-:W-:Y:S01]  /*5590*/  MOV R34, R9 ;  /* 0x0000000900227202 */ /* 0x000fe20000000f00 */
[----:B------:R-:W-:Y:S01]  /*55a0*/  IMAD.MOV.U32 R33, RZ, RZ, R10 ;  /* 0x000000ffff217224 */ /* 0x000fe200078e000a */
[----:B------:R-:W-:Y:S01]  /*55b0*/  HMMA.16816.F32 R180, R4, R126, R84 ;  /* 0x0000007e04b4723c */ /* 0x000fe20000001854 */
[----:B------:R-:W-:Y:S01]  /*55c0*/  IMAD.MOV.U32 R32, RZ, RZ, R11 ;  /* 0x000000ffff207224 */ /* 0x000fe200078e000b */
[----:B------:R-:W-:Y:S01]  /*55d0*/  MOV R137, R90 ;  /* 0x0000005a00897202 */ /* 0x000fe20000000f00 */
[----:B------:R-:W3:Y:S01]  /*55e0*/  LDSM.16.MT88.4 R8, [R207+0x14800] ;  /* 0x01480000cf08783b */ /* 0x000ee20000004200 */
[----:B------:R-:W-:-:S03]  /*55f0*/  MOV R136, R125 ;  /* 0x0000007d00887202 */ /* 0x000fc60000000f00 */
[----:B------:R-:W-:Y:S01]  /*5600*/  IMAD.MOV.U32 R86, RZ, RZ, R148 ;  /* 0x000000ffff567224 */ /* 0x000fe200078e0094 */
[----:B------:R-:W-:Y:S01]  /*5610*/  HMMA.16816.F32 R176, R4, R112, R72 ;  /* 0x0000007004b0723c */ /* 0x000fe20000001848 */
[----:B------:R-:W-:Y:S02]  /*5620*/  IMAD.MOV.U32 R87, RZ, RZ, R149 ;  /* 0x000000ffff577224 */ /* 0x000fe400078e0095 */
[----:B------:R-:W-:-:S05]  /*5630*/  IMAD.MOV.U32 R245, RZ, RZ, R136 ;  /* 0x000000fffff57224 */ /* 0x000fca00078e0088 */
[C---:B------:R-:W-:Y:S01]  /*5640*/  HMMA.16816.F32 R148, R4.reuse, R104, R20 ;  /* 0x000000680494723c */ /* 0x040fe20000001814 */
[----:B------:R-:W4:Y:S07]  /*5650*/  LDSM.16.MT88.4 R20, [R206+0x14800] ;  /* 0x01480000ce14783b */ /* 0x000f2e0000004200 */
[C---:B------:R-:W-:Y:S07]  /*5660*/  HMMA.16816.F32 R168, R4.reuse, R114, R64 ;  /* 0x0000007204a8723c */ /* 0x040fee0000001840 */
[----:B------:R-:W-:Y:S01]  /*5670*/  IMAD.MOV.U32 R64, RZ, RZ, R91 ;  /* 0x000000ffff407224 */ /* 0x000fe200078e005b */
[----:B------:R-:W-:Y:S01]  /*5680*/  HMMA.16816.F32 R112, R4, R138, R60 ;  /* 0x0000008a0470723c */ /* 0x000fe2000000183c */
[----:B------:R-:W-:Y:S01]  /*5690*/  IMAD.MOV.U32 R65, RZ, RZ, R78 ;  /* 0x000000ffff417224 */ /* 0x000fe200078e004e */
[----:B------:R-:W-:Y:S01]  /*56a0*/  MOV R66, R79 ;  /* 0x0000004f00427202 */ /* 0x000fe20000000f00 */
[----:B------:R-:W-:-:S04]  /*56b0*/  IMAD.MOV.U32 R67, RZ, RZ, R76 ;  /* 0x000000ffff437224 */ /* 0x000fc800078e004c */
[----:B------:R-:W-:Y:S01]  /*56c0*/  MOV R60, R86 ;  /* 0x00000056003c7202 */ /* 0x000fe20000000f00 */
[----:B------:R-:W-:Y:S01]  /*56d0*/  IMAD.MOV.U32 R61, RZ, RZ, R87 ;  /* 0x000000ffff3d7224 */ /* 0x000fe200078e0057 */
[C---:B-1----:R-:W-:Y:S01]  /*56e0*/  HMMA.16816.F32 R80, R4.reuse, R26, R80 ;  /* 0x0000001a0450723c */ /* 0x042fe20000001850 */
[----:B------:R-:W-:Y:S02]  /*56f0*/  IMAD.MOV.U32 R138, RZ, RZ, R88 ;  /* 0x000000ffff8a7224 */ /* 0x000fe400078e0058 */
[----:B------:R-:W-:Y:S02]  /*5700*/  IMAD.MOV.U32 R139, RZ, RZ, R89 ;  /* 0x000000ffff8b7224 */ /* 0x000fe400078e0059 */
[----:B------:R-:W-:Y:S02]  /*5710*/  IMAD.MOV.U32 R62, RZ, RZ, R77 ;  /* 0x000000ffff3e7224 */ /* 0x000fe400078e004d */
[----:B------:R-:W-:Y:S01]  /*5720*/  IMAD.MOV.U32 R63, RZ, RZ, R124 ;  /* 0x000000ffff3f7224 */ /* 0x000fe200078e007c */
[----:B--2---:R-:W-:Y:S01]  /*5730*/  HMMA.16816.F32 R88, R4, R16, R44 ;  /* 0x000000100458723c */ /* 0x004fe2000000182c */
[----:B------:R-:W-:Y:S01]  /*5740*/  IMAD.MOV.U32 R139, RZ, RZ, R62 ;  /* 0x000000ffff8b7224 */ /* 0x000fe200078e003e */
[----:B------:R-:W-:Y:S01]  /*5750*/  MOV R62, R32 ;  /* 0x00000020003e7202 */ /* 0x000fe20000000f00 */
[----:B------:R-:W-:-:S05]  /*5760*/  IMAD.MOV.U32 R32, RZ, RZ, R34 ;  /* 0x000000ffff207224 */ /* 0x000fca00078e0022 */
[C---:B------:R-:W-:Y:S01]  /*5770*/  HMMA.16816.F32 R84, R4.reuse, R18, R40 ;  /* 0x000000120454723c */ /* 0x040fe20000001828 */
[----:B------:R-:W1:Y:S07]  /*5780*/  LDSM.16.MT88.4 R16, [R206+0x16800] ;  /* 0x01680000ce10783b */ /* 0x000e6e0000004200 */
[C---:B---3--:R-:W-:Y:S07]  /*5790*/  HMMA.16816.F32 R76, R4.reuse, R8, R36 ;  /* 0x00000008044c723c */ /* 0x048fee0000001824 */
[----:B------:R-:W-:Y:S01]  /*57a0*/  IMAD.WIDE.U32 R8, R0, -0x326172a9, RZ ;  /* 0xcd9e8d5700087825 */ /* 0x000fe200078e00ff */
[C---:B----4-:R-:W-:Y:S04]  /*57b0*/  HMMA.16816.F32 R124, R4.reuse, R20, R68 ;  /* 0x00000014047c723c */ /* 0x050fe80000001844 */
[----:B------:R-:W-:Y:S01]  /*57c0*/  LOP3.LUT R2, R9, UR23, R244, 0x96, !PT ;  /* 0x0000001709027c12 */ /* 0x000fe2000f8e96f4 */
[----:B------:R-:W-:Y:S01]  /*57d0*/  IMAD.MOV.U32 R244, RZ, RZ, R137 ;  /* 0x000000fffff47224 */ /* 0x000fe200078e0089 */
[----:B------:R-:W-:Y:S01]  /*57e0*/  LOP3.LUT R0, R61, UR21, R8, 0x96, !PT ;  /* 0x000000153d007c12 */ /* 0x000fe2000f8e9608 */
[----:B------:R-:W-:Y:S01]  /*57f0*/  IMAD.MOV.U32 R61, RZ, RZ, R33 ;  /* 0x000000ffff3d7224 */ /* 0x000fe200078e0021 */
[----:B------:R-:W-:Y:S01]  /*5800*/  HMMA.16816.F32 R68, R4, R24, R48 ;  /* 0x000000180444723c */ /* 0x000fe20000001830 */
[----:B------:R-:W-:Y:S01]  /*5810*/  IMAD.WIDE.U32 R8, R2, -0x2daee0ad, RZ ;  /* 0xd2511f5302087825 */ /* 0x000fe200078e00ff */
[----:B------:R-:W2:Y:S01]  /*5820*/  LDSM.16.MT88.4 R24, [R207+0x16800] ;  /* 0x01680000cf18783b */ /* 0x000ea20000004200 */
[----:B------:R-:W-:-:S02]  /*5830*/  MOV R33, R35 ;  /* 0x0000002300217202 */ /* 0x000fc40000000f00 */
[----:B------:R-:W-:Y:S01]  /*5840*/  IMAD.WIDE.U32 R14, R0, -0x2daee0ad, RZ ;  /* 0xd2511f53000e7825 */ /* 0x000fe200078e00ff */
[----:B------:R-:W-:Y:S02]  /*5850*/  LOP3.LUT R2, R9, UR20, R138, 0x96, !PT ;  /* 0x0000001409027c12 */ /* 0x000fe4000f8e968a */
[----:B------:R-:W-:Y:S01]  /*5860*/  HMMA.16816.F32 R104, R4, R22, R56 ;  /* 0x000000160468723c */ /* 0x000fe20000001838 */
[----:B------:R-:W3:Y:S01]  /*5870*/  LDSM.16.MT88.4 R20, [R208+0x16800] ;  /* 0x01680000d014783b */ /* 0x000ee20000004200 */
[----:B------:R-:W-:Y:S01]  /*5880*/  LOP3.LUT R0, R15, UR18, R8, 0x96, !PT ;  /* 0x000000120f007c12 */ /* 0x000fe2000f8e9608 */
[----:B------:R-:W-:-:S04]  /*5890*/  IMAD.WIDE.U32 R8, R2, -0x326172a9, RZ ;  /* 0xcd9e8d5702087825 */ /* 0x000fc800078e00ff */
[----:B------:R-:W-:Y:S01]  /*58a0*/  IMAD.WIDE.U32 R134, R0, -0x326172a9, RZ ;  /* 0xcd9e8d5700867825 */ /* 0x000fe200078e00ff */
[----:B------:R-:W-:Y:S01]  /*58b0*/  LOP3.LUT R2, R9, UR19, R60, 0x96, !PT ;  /* 0x0000001309027c12 */ /* 0x000fe2000f8e963c */
[----:B------:R-:W-:Y:S01]  /*58c0*/  HMMA.16816.F32 R72, R4, R10, R52 ;  /* 0x0000000a0448723c */ /* 0x000fe20000001834 */
[----:B------:R-:W-:Y:S01]  /*58d0*/  MOV R57, R29 ;  /* 0x0000001d00397202 */ /* 0x000fe20000000f00 */
[----:B------:R-:W-:Y:S01]  /*58e0*/  IMAD.MOV.U32 R59, RZ, RZ, R139 ;  /* 0x000000ffff3b7224 */ /* 0x000fe200078e008b */
[----:B------:R-:W-:Y:S01]  /*58f0*/  LOP3.LUT R0, R135, UR17, R8, 0x96, !PT ;  /* 0x0000001187007c12 */ /* 0x000fe2000f8e9608 */
[----:B------:R-:W-:Y:S01]  /*5900*/  IMAD.WIDE.U32 R8, R2, -0x2daee0ad, RZ ;  /* 0xd2511f5302087825 */ /* 0x000fe200078e00ff */
[----:B------:R-:W-:-:S03]  /*5910*/  MOV R139, R32 ;  /* 0x00000020008b7202 */ /* 0x000fc60000000f00 */
[--C-:B------:R-:W-:Y:S01]  /*5920*/  FFMA.FTZ R2, R144, c[0x0][0x23c], -R13.reuse ;  /* 0x00008f0090027a23 */ /* 0x100fe2000001080d */
[C---:B-1----:R-:W-:Y:S01]  /*5930*/  HMMA.16816.F32 R92, R4.reuse, R16, R92 ;  /* 0x00000010045c723c */ /* 0x042fe2000000185c */
[----:B------:R-:W-:Y:S02]  /*5940*/  IMAD.WIDE.U32 R34, R0, -0x2daee0ad, RZ ;  /* 0xd2511f5300227825 */ /* 0x000fe400078e00ff */
[----:B------:R-:W1:Y:S02]  /*5950*/  MUFU.EX2 R11, R2 ;  /* 0x00000002000b7308 */ /* 0x000e640000000800 */
[----:B------:R-:W-:Y:S01]  /*5960*/  FFMA.FTZ R10, R146, c[0x0][0x23c], -R13 ;  /* 0x00008f00920a7a23 */ /* 0x000fe2000001080d */
[----:B------:R-:W-:Y:S01]  /*5970*/  LOP3.LUT R0, R35, UR7, R8, 0x96, !PT ;  /* 0x0000000723007c12 */ /* 0x000fe2000f8e9608 */
[----:B------:R-:W-:Y:S01]  /*5980*/  IMAD.MOV.U32 R138, RZ, RZ, R33 ;  /* 0x000000ffff8a7224 */ /* 0x000fe200078e0021 */
[----:B------:R-:W-:Y:S01]  /*5990*/  HMMA.16816.F32 R96, R4, R18, R96 ;  /* 0x000000120460723c */ /* 0x000fe20000001860 */
[----:B------:R-:W-:-:S02]  /*59a0*/  IMAD.MOV.U32 R58, RZ, RZ, R30 ;  /* 0x000000ffff3a7224 */ /* 0x000fc400078e001e */
[----:B------:R4:W5:Y:S01]  /*59b0*/  MUFU.EX2 R16, R10 ;  /* 0x0000000a00107308 */ /* 0x0009620000000800 */
[----:B------:R-:W-:-:S04]  /*59c0*/  IMAD.MOV.U32 R56, RZ, RZ, R28 ;  /* 0x000000ffff387224 */ /* 0x000fc800078e001c */
[----:B--2---:R-:W-:Y:S01]  /*59d0*/  HMMA.16816.F32 R44, R4, R24, R140 ;  /* 0x00000018042c723c */ /* 0x004fe2000000188c */
[----:B------:R-:W-:-:S06]  /*59e0*/  IMAD.MOV.U32 R35, RZ, RZ, R56 ;  /* 0x000000ffff237224 */ /* 0x000fcc00078e0038 */
[----:B-1----:R-:W-:Y:S01]  /*59f0*/  IMAD.MOV.U32 R142, RZ, RZ, R11 ;  /* 0x000000ffff8e7224 */ /* 0x002fe200078e000b */
[----:B---3--:R-:W-:Y:S01]  /*5a00*/  HMMA.16816.F32 R52, R4, R20, R120 ;  /* 0x000000140434723c */ /* 0x008fe20000001878 */
[----:B----4-:R-:W-:Y:S01]  /*5a10*/  LOP3.LUT R10, R9, UR16, R14, 0x96, !PT ;  /* 0x00000010090a7c12 */ /* 0x010fe2000f8e960e */
[----:B------:R-:W-:-:S04]  /*5a20*/  IMAD.WIDE.U32 R8, R0, -0x326172a9, RZ ;  /* 0xcd9e8d5700087825 */ /* 0x000fc800078e00ff */
[----:B------:R-:W-:Y:S01]  /*5a30*/  FFMA.FTZ R0, R145, c[0x0][0x23c], -R13 ;  /* 0x00008f0091007a23 */ /* 0x000fe2000001080d */
[----:B------:R-:W-:Y:S01]  /*5a40*/  LOP3.LUT R2, R8, 0xffff, RZ, 0xc0, !PT ;  /* 0x0000ffff08027812 */ /* 0x000fe200078ec0ff */
[----:B------:R-:W-:Y:S01]  /*5a50*/  IMAD.WIDE.U32 R32, R10, -0x326172a9, RZ ;  /* 0xcd9e8d570a207825 */ /* 0x000fe200078e00ff */
[----:B------:R-:W-:Y:S01]  /*5a60*/  LOP3.LUT R11, R8, 0xff, RZ, 0xc0, !PT ;  /* 0x000000ff080b7812 */ /* 0x000fe200078ec0ff */
[----:B------:R1:W-:Y:S01]  /*5a70*/  MUFU.EX2 R60, R0 ;  /* 0x00000000003c7308 */ /* 0x0003e20000000800 */
[----:B------:R-:W-:Y:S01]  /*5a80*/  SHF.R.U32.HI R2, RZ, 0x8, R2 ;  /* 0x00000008ff027819 */ /* 0x000fe20000011602 */
[----:B------:R-:W-:Y:S01]  /*5a90*/  IMAD.MOV.U32 R123, RZ, RZ, R59 ;  /* 0x000000ffff7b7224 */ /* 0x000fe200078e003b */
[----:B------:R-:W-:Y:S01]  /*5aa0*/  SHF.R.U32.HI R14, RZ, 0x10, R8 ;  /* 0x00000010ff0e7819 */ /* 0x000fe20000011608 */
[----:B------:R-:W-:Y:S01]  /*5ab0*/  IMAD.MOV.U32 R59, RZ, RZ, R31 ;  /* 0x000000ffff3b7224 */ /* 0x000fe200078e001f */
[----:B------:R-:W-:Y:S01]  /*5ac0*/  PRMT R11, R11, 0x5410, R2 ;  /* 0x000054100b0b7816 */ /* 0x000fe20000000002 */
[----:B------:R-:W2:Y:S01]  /*5ad0*/  LDC.U8 R31, c[0x0][0x2d8] ;  /* 0x0000b600ff1f7b82 */ /* 0x000ea20000000000 */
[----:B------:R-:W-:Y:S01]  /*5ae0*/  FFMA.FTZ R2, R154, c[0x0][0x23c], -R12 ;  /* 0x00008f009a027a23 */ /* 0x000fe2000001080c */
[----:B------:R-:W-:Y:S01]  /*5af0*/  LOP3.LUT R10, R14, 0xff, RZ, 0xc0, !PT ;  /* 0x000000ff0e0a7812 */ /* 0x000fe200078ec0ff */
[----:B------:R-:W-:Y:S01]  /*5b00*/  HMMA.16816.F32 R40, R4, R22, R116 ;  /* 0x000000160428723c */ /* 0x000fe20000001874 */
[----:B------:R-:W-:Y:S01]  /*5b10*/  SHF.R.U32.HI R8, RZ, 0x18, R8 ;  /* 0x00000018ff087819 */ /* 0x000fe20000011608 */
[----:B------:R-:W-:Y:S01]  /*5b20*/  MUFU.EX2 R14, R2 ;  /* 0x00000002000e7308 */ /* 0x000fe20000000800 */
[----:B------:R-:W-:Y:S02]  /*5b30*/  LDSM.16.MT88.4 R20, [R208+0x11000] ;  /* 0x01100000d014783b */ /* 0x000fe40000004200 */
[----:B------:R-:W-:Y:S01]  /*5b40*/  PRMT R10, R10, 0x5410, R8 ;  /* 0x000054100a0a7816 */ /* 0x000fe20000000008 */
[----:B-1----:R-:W-:-:S02]  /*5b50*/  FFMA.FTZ R0, R133, c[0x0][0x23c], -R13 ;  /* 0x00008f0085007a23 */ /* 0x002fc4000001080d */
[----:B------:R-:W-:Y:S01]  /*5b60*/  HMMA.16816.F32 R36, R4, R26, R128 ;  /* 0x0000001a0424723c */ /* 0x000fe20000001880 */
[----:B------:R-:W1:Y:S01]  /*5b70*/  LDSM.16.MT88.4 R24, [R206+0x11000] ;  /* 0x01100000ce18783b */ /* 0x000e620000004200 */
[----:B------:R-:W-:Y:S01]  /*5b80*/  IMAD.MOV.U32 R119, RZ, RZ, R57 ;  /* 0x000000ffff777224 */ /* 0x000fe200078e0039 */
[----:B------:R3:W-:Y:S01]  /*5b90*/  MUFU.EX2 R143, R0 ;  /* 0x00000000008f7308 */ /* 0x0007e20000000800 */
[----:B------:R-:W-:Y:S01]  /*5ba0*/  MOV R118, R58 ;  /* 0x0000003a00767202 */ /* 0x000fe20000000f00 */
[----:B------:R-:W-:Y:S01]  /*5bb0*/  IMAD.MOV.U32 R117, RZ, RZ, R59 ;  /* 0x000000ffff757224 */ /* 0x000fe200078e003b */
[----:B------:R-:W-:Y:S01]  /*5bc0*/  MOV R133, R139 ;  /* 0x0000008b00857202 */ /* 0x000fe20000000f00 */
[----:B------:R-:W-:Y:S01]  /*5bd0*/  FFMA.FTZ R6, R147, c[0x0][0x23c], -R12 ;  /* 0x00008f0093067a23 */ /* 0x000fe2000001080c */
[----:B-----5:R-:W-:Y:S01]  /*5be0*/  MOV R130, R16 ;  /* 0x0000001000827202 */ /* 0x020fe20000000f00 */
[----:B------:R-:W-:Y:S01]  /*5bf0*/  IMAD.MOV.U32 R129, RZ, RZ, R61 ;  /* 0x000000ffff817224 */ /* 0x000fe200078e003d */
[----:B------:R-:W4:Y:S01]  /*5c00*/  LDSM.16.MT88.4 R16, [R207+0x11000] ;  /* 0x01100000cf10783b */ /* 0x000f220000004200 */
[----:B------:R-:W-:Y:S01]  /*5c10*/  IMAD.MOV.U32 R131, RZ, RZ, R62 ;  /* 0x000000ffff837224 */ /* 0x000fe200078e003e */
[----:B--2---:R-:W-:Y:S01]  /*5c20*/  LEA R51, R31, R31, 0x10 ;  /* 0x0000001f1f337211 */ /* 0x004fe200078e80ff */
[----:B------:R-:W-:Y:S01]  /*5c30*/  IMAD.MOV.U32 R116, RZ, RZ, R138 ;  /* 0x000000ffff747224 */ /* 0x000fe200078e008a */
[----:B------:R-:W2:Y:S01]  /*5c40*/  LDSM.16.MT88.4 R28, [R205+0x11000] ;  /* 0x01100000cd1c783b */ /* 0x000ea20000004200 */
[----:B---3--:R-:W-:-:S04]  /*5c50*/  FFMA.FTZ R0, R152, c[0x0][0x23c], -R12 ;  /* 0x00008f0098007a23 */ /* 0x008fc8000001080c */
[----:B------:R3:W5:Y:S02]  /*5c60*/  MUFU.EX2 R15, R0 ;  /* 0x00000000000f7308 */ /* 0x0007640000000800 */
[----:B---3--:R-:W-:Y:S01]  /*5c70*/  LOP3.LUT R0, R9, UR25, R32, 0x96, !PT ;  /* 0x0000001909007c12 */ /* 0x008fe2000f8e9620 */
[----:B-----5:R-:W-:-:S05]  /*5c80*/  IMAD.MOV.U32 R128, RZ, RZ, R15 ;  /* 0x000000ffff807224 */ /* 0x020fca00078e000f */
[----:B------:R3:W-:Y:S01]  /*5c90*/  MUFU.EX2 R15, R6 ;  /* 0x00000006000f7308 */ /* 0x0007e20000000800 */
[C---:B------:R-:W-:Y:S02]  /*5ca0*/  LOP3.LUT R2, R0.reuse, 0xffff, RZ, 0xc0, !PT ;  /* 0x0000ffff00027812 */ /* 0x040fe400078ec0ff */
[----:B------:R-:W-:Y:S02]  /*5cb0*/  LOP3.LUT R7, R0, 0xff, RZ, 0xc0, !PT ;  /* 0x000000ff00077812 */ /* 0x000fe400078ec0ff */
[----:B------:R-:W-:Y:S02]  /*5cc0*/  SHF.R.U32.HI R5, RZ, 0x8, R2 ;  /* 0x00000008ff057819 */ /* 0x000fe40000011602 */
[----:B------:R-:W-:Y:S02]  /*5cd0*/  SHF.R.U32.HI R4, RZ, 0x10, R0 ;  /* 0x00000010ff047819 */ /* 0x000fe40000011600 */
[----:B------:R-:W-:Y:S01]  /*5ce0*/  PRMT R8, R7, 0x5410, R5 ;  /* 0x0000541007087816 */ /* 0x000fe20000000005 */
[----:B------:R-:W-:Y:S01]  /*5cf0*/  FFMA.FTZ R5, R153, c[0x0][0x23c], -R12 ;  /* 0x00008f0099057a23 */ /* 0x000fe2000001080c */
[----:B------:R-:W-:Y:S01]  /*5d00*/  SHF.R.U32.HI R9, RZ, 0x18, R0 ;  /* 0x00000018ff097819 */ /* 0x000fe20000011600 */
[----:B------:R-:W-:Y:S01]  /*5d10*/  HSET2.LE.AND R0, R11, R51, PT ;  /* 0x000000330b007233 */ /* 0x000fe20003803000 */
[----:B------:R-:W-:Y:S01]  /*5d20*/  F2FP.PACK_AB R2, R143, R60 ;  /* 0x0000003c8f02723e */ /* 0x000fe200000000ff */
[----:B------:R-:W5:Y:S01]  /*5d30*/  MUFU.EX2 R135, R5 ;  /* 0x0000000500877308 */ /* 0x000f620000000800 */
[----:B------:R-:W-:-:S02]  /*5d40*/  LOP3.LUT R4, R4, 0xff, RZ, 0xc0, !PT ;  /* 0x000000ff04047812 */ /* 0x000fc400078ec0ff */
[----:B---3--:R-:W-:Y:S01]  /*5d50*/  LOP3.LUT R6, R0, R2, RZ, 0xc0, !PT ;  /* 0x0000000200067212 */ /* 0x008fe200078ec0ff */
[----:B------:R-:W-:Y:S01]  /*5d60*/  HSET2.LE.AND R0, R10, R51, PT ;  /* 0x000000330a007233 */ /* 0x000fe20003803000 */
[----:B------:R-:W-:Y:S02]  /*5d70*/  PRMT R9, R4, 0x5410, R9 ;  /* 0x0000541004097816 */ /* 0x000fe40000000009 */
[----:B-----5:R-:W-:-:S04]  /*5d80*/  F2FP.PACK_AB R2, R135, R15 ;  /* 0x0000000f8702723e */ /* 0x020fc800000000ff */
[----:B------:R-:W-:Y:S01]  /*5d90*/  LOP3.LUT R7, R0, R2, RZ, 0xc0, !PT ;  /* 0x0000000200077212 */ /* 0x000fe200078ec0ff */
[----:B------:R-:W-:Y:S01]  /*5da0*/  HSET2.LE.AND R0, R8, R51, PT ;  /* 0x0000003308007233 */ /* 0x000fe20003803000 */
[----:B------:R-:W-:-:S04]  /*5db0*/  F2FP.PACK_AB R2, R142, R130 ;  /* 0x000000828e02723e */ /* 0x000fc800000000ff */
[----:B------:R-:W-:Y:S01]  /*5dc0*/  LOP3.LUT R4, R0, R2, RZ, 0xc0, !PT ;  /* 0x0000000200047212 */ /* 0x000fe200078ec0ff */
[----:B------:R-:W-:Y:S01]  /*5dd0*/  HSET2.LE.AND R0, R9, R51, PT ;  /* 0x0000003309007233 */ /* 0x000fe20003803000 */
[----:B------:R-:W-:Y:S01]  /*5de0*/  F2FP.PACK_AB R2, R14, R128 ;  /* 0x000000800e02723e */ /* 0x000fe200000000ff */
[----:B------:R-:W-:Y:S03]  /*5df0*/  LDSM.16.MT88.4 R8, [R207+0x13000] ;  /* 0x01300000cf08783b */ /* 0x000fe60000004200 */
[----:B------:R-:W-:Y:S01]  /*5e00*/  LOP3.LUT R5, R0, R2, RZ, 0xc0, !PT ;  /* 0x0000000200057212 */ /* 0x000fe200078ec0ff */
[----:B------:R-:W-:Y:S01]  /*5e10*/  IMAD.MOV.U32 R0, RZ, RZ, R249 ;  /* 0x000000ffff007224 */ /* 0x000fe200078e00f9 */
[----:B------:R-:W-:-:S03]  /*5e20*/  MOV R2, R63 ;  /* 0x0000003f00027202 */ /* 0x000fc60000000f00 */
[----:B------:R-:W-:Y:S02]  /*5e30*/  FFMA.FTZ R0, R0, c[0x0][0x23c], -R13 ;  /* 0x00008f0000007a23 */ /* 0x000fe4000001080d */
[C---:B-1----:R-:W-:Y:S08]  /*5e40*/  HMMA.16816.F32 R144, R4.reuse, R24, R200 ;  /* 0x000000180490723c */ /* 0x042ff000000018c8 */
[C---:B------:R-:W-:Y:S01]  /*5e50*/  HMMA.16816.F32 R56, R4.reuse, R26, R196 ;  /* 0x0000001a0438723c */ /* 0x040fe200000018c4 */
[----:B------:R-:W1:Y:S06]  /*5e60*/  LDSM.16.MT88.4 R24, [R205+0x13000] ;  /* 0x01300000cd18783b */ /* 0x000e6c0000004200 */
[----:B------:R-:W-:Y:S01]  /*5e70*/  IMAD.MOV.U32 R198, RZ, RZ, R60 ;  /* 0x000000ffffc67224 */ /* 0x000fe200078e003c */
[----:B------:R-:W-:Y:S01]  /*5e80*/  MOV R196, R155 ;  /* 0x0000009b00c47202 */ /* 0x000fe20000000f00 */
[----:B------:R-:W-:Y:S01]  /*5e90*/  HMMA.16816.F32 R60, R4, R22, R188 ;  /* 0x00000016043c723c */ /* 0x000fe200000018bc */
[----:B------:R-:W-:Y:S01]  /*5ea0*/  MOV R199, R15 ;  /* 0x0000000f00c77202 */ /* 0x000fe20000000f00 */
[----:B------:R-:W-:Y:S01]  /*5eb0*/  IMAD.MOV.U32 R197, RZ, RZ, R14 ;  /* 0x000000ffffc57224 */ /* 0x000fe200078e000e */
[----:B------:R-:W-:-:S02]  /*5ec0*/  MOV R15, R251 ;  /* 0x000000fb000f7202 */ /* 0x000fc40000000f00 */
[----:B------:R-:W-:-:S03]  /*5ed0*/  MOV R14, R248 ;  /* 0x000000f8000e7202 */ /* 0x000fc60000000f00 */
[C---:B------:R-:W-:Y:S01]  /*5ee0*/  HMMA.16816.F32 R152, R4.reuse, R20, R192 ;  /* 0x000000140498723c */ /* 0x040fe200000018c0 */
[----:B------:R-:W3:Y:S06]  /*5ef0*/  LDSM.16.MT88.4 R20, [R206+0x13000] ;  /* 0x01300000ce14783b */ /* 0x000eec0000004200 */
[----:B------:R-:W-:Y:S01]  /*5f00*/  IMAD.MOV.U32 R195, RZ, RZ, R64 ;  /* 0x000000ffffc37224 */ /* 0x000fe200078e0040 */
[----:B------:R-:W-:Y:S01]  /*5f10*/  MOV R193, R66 ;  /* 0x0000004200c17202 */ /* 0x000fe20000000f00 */
[----:B------:R-:W-:Y:S01]  /*5f20*/  IMAD.MOV.U32 R194, RZ, RZ, R65 ;  /* 0x000000ffffc27224 */ /* 0x000fe200078e0041 */
[----:B----4-:R-:W-:Y:S01]  /*5f30*/  HMMA.16816.F32 R160, R4, R16, R160 ;  /* 0x0000001004a0723c */ /* 0x010fe200000018a0 */
[----:B------:R-:W-:-:S07]  /*5f40*/  IMAD.MOV.U32 R192, RZ, RZ, R67 ;  /* 0x000000ffffc07224 */ /* 0x000fce00078e0043 */
[C---:B------:R-:W-:Y:S01]  /*5f50*/  HMMA.16816.F32 R64, R4.reuse, R18, R172 ;  /* 0x000000120440723c */ /* 0x040fe200000018ac */
[----:B------:R-:W4:Y:S06]  /*5f60*/  LDSM.16.MT88.4 R16, [R208+0x13000] ;  /* 0x01300000d010783b */ /* 0x000f2c0000004200 */
[----:B------:R-:W-:Y:S01]  /*5f70*/  IMAD.MOV.U32 R175, RZ, RZ, R123 ;  /* 0x000000ffffaf7224 */ /* 0x000fe200078e007b */
[----:B--2---:R-:W-:Y:S01]  /*5f80*/  HMMA.16816.F32 R136, R4, R28, R240 ;  /* 0x0000001c0488723c */ /* 0x004fe200000018f0 */
[----:B------:R-:W-:-:S07]  /*5f90*/  IMAD.MOV.U32 R174, RZ, RZ, R250 ;  /* 0x000000ffffae7224 */ /* 0x000fce00078e00fa */
[C---:B------:R-:W-:Y:S01]  /*5fa0*/  HMMA.16816.F32 R48, R4.reuse, R30, R236 ;  /* 0x0000001e0430723c */ /* 0x040fe200000018ec */
[----:B------:R-:W2:Y:S07]  /*5fb0*/  LDSM.16.MT88.4 R28, [R205+0x15000] ;  /* 0x01500000cd1c783b */ /* 0x000eae0000004200 */
[C---:B-1----:R-:W-:Y:S08]  /*5fc0*/  HMMA.16816.F32 R120, R4.reuse, R24, R184 ;  /* 0x000000180478723c */ /* 0x042ff000000018b8 */
[C---:B------:R-:W-:Y:S01]  /*5fd0*/  HMMA.16816.F32 R248, R4.reuse, R26, R180 ;  /* 0x0000001a04f8723c */ /* 0x040fe200000018b4 */
[----:B------:R-:W1:Y:S06]  /*5fe0*/  LDSM.16.MT88.4 R24, [R206+0x15000] ;  /* 0x01500000ce18783b */ /* 0x000e6c0000004200 */
[----:B------:R-:W-:Y:S01]  /*5ff0*/  IMAD.MOV.U32 R180, RZ, RZ, R244 ;  /* 0x000000ffffb47224 */ /* 0x000fe200078e00f4 */
[----:B------:R-:W-:Y:S01]  /*6000*/  MOV R181, R245 ;  /* 0x000000f500b57202 */ /* 0x000fe20000000f00 */
[----:B------:R-:W-:Y:S01]  /*6010*/  IMAD.MOV.U32 R182, RZ, RZ, R247 ;  /* 0x000000ffffb67224 */ /* 0x000fe200078e00f7 */
[----:B---3--:R-:W-:Y:S01]  /*6020*/  HMMA.16816.F32 R240, R4, R22, R168 ;  /* 0x0000001604f0723c */ /* 0x008fe200000018a8 */
[----:B------:R-:W-:-:S05]  /*6030*/  IMAD.MOV.U32 R183, RZ, RZ, R246 ;  /* 0x000000ffffb77224 */ /* 0x000fca00078e00f6 */
[----:B------:R-:W-:Y:S01]  /*6040*/  IMAD.MOV.U32 R173, RZ, RZ, R121 ;  /* 0x000000ffffad7224 */ /* 0x000fe200078e0079 */
[----:B------:R-:W-:Y:S01]  /*6050*/  MOV R141, R122 ;  /* 0x0000007a008d7202 */ /* 0x000fe20000000f00 */
[----:B------:R-:W-:Y:S01]  /*6060*/  HMMA.16816.F32 R244, R4, R20, R176 ;  /* 0x0000001404f4723c */ /* 0x000fe200000018b0 */
[----:B------:R-:W3:Y:S01]  /*6070*/  LDSM.16.MT88.4 R20, [R208+0x15000] ;  /* 0x01500000d014783b */ /* 0x000ee20000004200 */
[----:B------:R-:W-:Y:S02]  /*6080*/  IMAD.MOV.U32 R172, RZ, RZ, R120 ;  /* 0x000000ffffac7224 */ /* 0x000fe400078e0078 */
[----:B------:R-:W-:-:S04]  /*6090*/  IMAD.MOV.U32 R140, RZ, RZ, R123 ;  /* 0x000000ffff8c7224 */ /* 0x000fc800078e007b */
[C---:B------:R-:W-:Y:S07]  /*60a0*/  HMMA.16816.F32 R200, R4.reuse, R8, R148 ;  /* 0x0000000804c8723c */ /* 0x040fee0000001894 */
[----:B------:R-:W-:Y:S01]  /*60b0*/  IMAD.MOV.U32 R151, RZ, RZ, R194 ;  /* 0x000000ffff977224 */ /* 0x000fe200078e00c2 */
[----:B------:R-:W-:Y:S01]  /*60c0*/  HMMA.16816.F32 R184, R4, R10, R108 ;  /* 0x0000000a04b8723c */ /* 0x000fe2000000186c */
[----:B------:R-:W5:Y:S01]  /*60d0*/  LDSM.16.MT88.4 R8, [R205+0x17000] ;  /* 0x01700000cd08783b */ /* 0x000f620000004200 */
[----:B------:R-:W-:Y:S01]  /*60e0*/  IMAD.MOV.U32 R150, RZ, RZ, R195 ;  /* 0x000000ffff967224 */ /* 0x000fe200078e00c3 */
[----:B------:R-:W-:Y:S01]  /*60f0*/  MOV R148, R183 ;  /* 0x000000b700947202 */ /* 0x000fe20000000f00 */
[----:B------:R-:W-:-:S04]  /*6100*/  IMAD.MOV.U32 R149, RZ, RZ, R182 ;  /* 0x000000ffff957224 */ /* 0x000fc800078e00b6 */
[C---:B----4-:R-:W-:Y:S07]  /*6110*/  HMMA.16816.F32 R236, R4.reuse, R16, R164 ;  /* 0x0000001004ec723c */ /* 0x050fee00000018a4 */
[----:B------:R-:W-:Y:S01]  /*6120*/  IMAD.MOV.U32 R166, RZ, RZ, R197 ;  /* 0x000000ffffa67224 */ /* 0x000fe200078e00c5 */
[----:B------:R-:W-:Y:S01]  /*6130*/  HMMA.16816.F32 R188, R4, R18, R156 ;  /* 0x0000001204bc723c */ /* 0x000fe2000000189c */
[----:B------:R-:W4:Y:S01]  /*6140*/  LDSM.16.MT88.4 R16, [R207+0x15000] ;  /* 0x01500000cf10783b */ /* 0x000f220000004200 */
[----:B------:R-:W-:Y:S01]  /*6150*/  IMAD.MOV.U32 R165, RZ, RZ, R198 ;  /* 0x000000ffffa57224 */ /* 0x000fe200078e00c6 */
[----:B------:R-:W-:Y:S01]  /*6160*/  MOV R164, R199 ;  /* 0x000000c700a47202 */ /* 0x000fe20000000f00 */
[----:B------:R-:W-:-:S03]  /*6170*/  IMAD.MOV.U32 R167, RZ, RZ, R173 ;  /* 0x000000ffffa77224 */ /* 0x000fc600078e00ad */
[----:B------:R-:W-:Y:S01]  /*6180*/  MOV R159, R172 ;  /* 0x000000ac009f7202 */ /* 0x000fe20000000f00 */
[----:B--2---:R-:W-:Y:S01]  /*6190*/  HMMA.16816.F32 R120, R4, R28, R100 ;  /* 0x0000001c0478723c */ /* 0x004fe20000001864 */
[----:B------:R-:W-:Y:S01]  /*61a0*/  IMAD.MOV.U32 R158, RZ, RZ, R175 ;  /* 0x000000ffff9e7224 */ /* 0x000fe200078e00af */
[----:B------:R-:W-:Y:S01]  /*61b0*/  MOV R156, R193 ;  /* 0x000000c1009c7202 */ /* 0x000fe20000000f00 */
[----:B------:R-:W-:-:S05]  /*61c0*/  IMAD.MOV.U32 R157, RZ, RZ, R192 ;  /* 0x000000ffff9d7224 */ /* 0x000fca00078e00c0 */
[C---:B------:R-:W-:Y:S01]  /*61d0*/  HMMA.16816.F32 R100, R4.reuse, R30, R112 ;  /* 0x0000001e0464723c */ /* 0x040fe20000001870 */
[----:B------:R-:W2:Y:S07]  /*61e0*/  LDSM.16.MT88.4 R28, [R206+0x17000] ;  /* 0x01700000ce1c783b */ /* 0x000eae0000004200 */
[C---:B-1----:R-:W-:Y:S07]  /*61f0*/  HMMA.16816.F32 R112, R4.reuse, R24, R124 ;  /* 0x000000180470723c */ /* 0x042fee000000187c */
[----:B------:R-:W-:Y:S01]  /*6200*/  MOV R125, R196 ;  /* 0x000000c4007d7202 */ /* 0x000fe20000000f00 */
[----:B---3--:R-:W-:Y:S01]  /*6210*/  HMMA.16816.F32 R176, R4, R22, R84 ;  /* 0x0000001604b0723c */ /* 0x008fe20000001854 */
[----:B------:R-:W-:Y:S01]  /*6220*/  IMAD.MOV.U32 R124, RZ, RZ, R174 ;  /* 0x000000ffff7c7224 */ /* 0x000fe200078e00ae */
[----:B------:R-:W-:Y:S01]  /*6230*/  MOV R127, R180 ;  /* 0x000000b4007f7202 */ /* 0x000fe20000000f00 */
[----:B------:R-:W-:-:S02]  /*6240*/  IMAD.MOV.U32 R25, RZ, RZ, R181 ;  /* 0x000000ffff197224 */ /* 0x000fc400078e00b5 */
[----:B------:R-:W-:Y:S01]  /*6250*/  IMAD.MOV.U32 R126, RZ, RZ, R2 ;  /* 0x000000ffff7e7224 */ /* 0x000fe200078e0002 */
[----:B------:R-:W-:Y:S02]  /*6260*/  LOP3.LUT R2, R33, UR9, R134, 0x96, !PT ;  /* 0x0000000921027c12 */ /* 0x000fe4000f8e9686 */
[----:B------:R-:W-:Y:S01]  /*6270*/  HMMA.16816.F32 R196, R4, R20, R88 ;  /* 0x0000001404c4723c */ /* 0x000fe20000001858 */
[----:B------:R-:W-:Y:S01]  /*6280*/  MOV R85, R151 ;  /* 0x0000009700557202 */ /* 0x000fe20000000f00 */
[----:B------:R-:W-:Y:S01]  /*6290*/  IMAD.MOV.U32 R151, RZ, RZ, R159 ;  /* 0x000000ffff977224 */ /* 0x000fe200078e009f */
[----:B------:R-:W-:-:S04]  /*62a0*/  MOV R159, R143 ;  /* 0x0000008f009f7202 */ /* 0x000fc80000000f00 */
[----:B------:R-:W-:Y:S01]  /*62b0*/  IMAD.MOV.U32 R90, RZ, RZ, R124 ;  /* 0x000000ffff5a7224 */ /* 0x000fe200078e007c */
[C---:B-----5:R-:W-:Y:S01]  /*62c0*/  HMMA.16816.F32 R168, R4.reuse, R8, R68 ;  /* 0x0000000804a8723c */ /* 0x060fe20000001844 */
        /* <DEDUP_REMOVED lines=12> */
[----:B------:R-:W-:Y:S03]  /*6390*/  LDSM.16.MT88.4 R80, [R206+0x15800] ;  /* 0x01580000ce50783b */ /* 0x000fe60000004200 */
[C---:B----4-:R-:W-:Y:S07]  /*63a0*/  HMMA.16816.F32 R192, R4.reuse, R16, R76 ;  /* 0x0000001004c0723c */ /* 0x050fee000000184c */
[----:B------:R-:W-:Y:S01]  /*63b0*/  MOV R77, R159 ;  /* 0x0000009f004d7202 */ /* 0x000fe20000000f00 */
[C---:B------:R-:W-:Y:S01]  /*63c0*/  HMMA.16816.F32 R172, R4.reuse, R18, R72 ;  /* 0x0000001204ac723c */ /* 0x040fe20000001848 */
[----:B------:R-:W3:Y:S06]  /*63d0*/  LDSM.16.MT88.4 R16, [R207+0x17000] ;  /* 0x01700000cf10783b */ /* 0x000eec0000004200 */
[----:B------:R-:W-:Y:S01]  /*63e0*/  IMAD.MOV.U32 R73, RZ, RZ, R151 ;  /* 0x000000ffff497224 */ /* 0x000fe200078e0097 */
[C---:B------:R-:W-:Y:S07]  /*63f0*/  HMMA.16816.F32 R180, R4.reuse, R26, R104 ;  /* 0x0000001a04b4723c */ /* 0x040fee0000001868 */
[----:B------:R-:W-:Y:S01]  /*6400*/  IMAD.MOV.U32 R105, RZ, RZ, R127 ;  /* 0x000000ffff697224 */ /* 0x000fe200078e007f */
[----:B------:R-:W-:Y:S01]  /*6410*/  MOV R107, R133 ;  /* 0x00000085006b7202 */ /* 0x000fe20000000f00 */
[----:B------:R-:W-:Y:S01]  /*6420*/  IMAD.MOV.U32 R104, RZ, RZ, R126 ;  /* 0x000000ffff687224 */ /* 0x000fe200078e007e */
[----:B------:R4:W-:Y:S01]  /*6430*/  MUFU.EX2 R133, R0 ;  /* 0x0000000000857308 */ /* 0x0009e20000000800 */
[----:B------:R-:W-:Y:S01]  /*6440*/  IMAD.MOV.U32 R88, RZ, RZ, R105 ;  /* 0x000000ffff587224 */ /* 0x000fe200078e0069 */
[----:B------:R-:W-:Y:S01]  /*6450*/  MOV R105, R124 ;  /* 0x0000007c00697202 */ /* 0x000fe20000000f00 */
[----:B------:R-:W-:Y:S01]  /*6460*/  IMAD.MOV.U32 R106, RZ, RZ, R116 ;  /* 0x000000ffff6a7224 */ /* 0x000fe200078e0074 */
[----:B--2---:R-:W-:Y:S01]  /*6470*/  HMMA.16816.F32 R108, R4, R28, R92 ;  /* 0x0000001c046c723c */ /* 0x004fe2000000185c */
[----:B------:R-:W-:-:S02]  /*6480*/  IMAD.MOV.U32 R126, RZ, RZ, R119 ;  /* 0x000000ffff7e7224 */ /* 0x000fc400078e0077 */
[----:B------:R-:W-:Y:S02]  /*6490*/  IMAD.MOV.U32 R127, RZ, RZ, R35 ;  /* 0x000000ffff7f7224 */ /* 0x000fe400078e0023 */
[----:B------:R-:W-:Y:S01]  /*64a0*/  IMAD.MOV.U32 R84, RZ, RZ, R88 ;  /* 0x000000ffff547224 */ /* 0x000fe200078e0058 */
[----:B------:R-:W-:Y:S01]  /*64b0*/  MOV R88, R148 ;  /* 0x0000009400587202 */ /* 0x000fe20000000f00 */
[----:B------:R-:W-:Y:S01]  /*64c0*/  IMAD.MOV.U32 R87, RZ, RZ, R104 ;  /* 0x000000ffff577224 */ /* 0x000fe200078e0068 */
[C---:B-1----:R-:W-:Y:S01]  /*64d0*/  HMMA.16816.F32 R116, R4.reuse, R8, R52 ;  /* 0x000000080474723c */ /* 0x042fe20000001834 */
[----:B------:R-:W-:Y:S01]  /*64e0*/  IMAD.MOV.U32 R72, RZ, RZ, R84 ;  /* 0x000000ffff487224 */ /* 0x000fe200078e0054 */
[----:B------:R-:W-:Y:S01]  /*64f0*/  MOV R93, R77 ;  /* 0x0000004d005d7202 */ /* 0x000fe20000000f00 */
[----:B------:R-:W-:Y:S01]  /*6500*/  IMAD.MOV.U32 R104, RZ, RZ, R125 ;  /* 0x000000ffff687224 */ /* 0x000fe200078e007d */
[----:B------:R-:W-:Y:S01]  /*6510*/  MOV R77, R129 ;  /* 0x00000081004d7202 */ /* 0x000fe20000000f00 */
[--C-:B----4-:R-:W-:Y:S01]  /*6520*/  FFMA.FTZ R0, R252, c[0x0][0x23c], -R13.reuse ;  /* 0x00008f00fc007a23 */ /* 0x110fe2000001080d */
[----:B------:R-:W-:Y:S01]  /*6530*/  MOV R134, R93 ;  /* 0x0000005d00867202 */ /* 0x000fe20000000f00 */
[----:B------:R-:W-:Y:S01]  /*6540*/  IMAD.WIDE.U32 R8, R2, -0x2daee0ad, RZ ;  /* 0xd2511f5302087825 */ /* 0x000fe200078e00ff */
[C---:B------:R-:W-:Y:S01]  /*6550*/  HMMA.16816.F32 R28, R4.reuse, R30, R96 ;  /* 0x0000001e041c723c */ /* 0x040fe20000001860 */
[----:B------:R1:W2:Y:S02]  /*6560*/  MUFU.EX2 R35, R0 ;  /* 0x0000000000237308 */ /* 0x0002a40000000800 */
[----:B------:R-:W-:Y:S01]  /*6570*/  FFMA.FTZ R2, R90, c[0x0][0x23c], -R13 ;  /* 0x00008f005a027a23 */ /* 0x000fe2000001080d */
[----:B------:R-:W-:Y:S01]  /*6580*/  MOV R90, R127 ;  /* 0x0000007f005a7202 */ /* 0x000fe20000000f00 */
[----:B------:R-:W-:Y:S01]  /*6590*/  IMAD.MOV.U32 R91, RZ, RZ, R126 ;  /* 0x000000ffff5b7224 */ /* 0x000fe200078e007e */
[----:B------:R-:W-:Y:S01]  /*65a0*/  LOP3.LUT R14, R8, 0xff, RZ, 0xc0, !PT ;  /* 0x000000ff080e7812 */ /* 0x000fe200078ec0ff */
[----:B------:R-:W-:Y:S01]  /*65b0*/  IMAD.MOV.U32 R79, RZ, RZ, R87 ;  /* 0x000000ffff4f7224 */ /* 0x000fe200078e0057 */
[----:B---3--:R-:W-:Y:S01]  /*65c0*/  HMMA.16816.F32 R124, R4, R16, R44 ;  /* 0x00000010047c723c */ /* 0x008fe2000000182c */
[----:B------:R-:W-:Y:S01]  /*65d0*/  IMAD.MOV.U32 R87, RZ, RZ, R149 ;  /* 0x000000ffff577224 */ /* 0x000fe200078e0095 */
[----:B------:R-:W-:Y:S01]  /*65e0*/  MUFU.EX2 R32, R2 ;  /* 0x0000000200207308 */ /* 0x000fe20000000800 */
[----:B------:R-:W-:-:S02]  /*65f0*/  IMAD.MOV.U32 R148, RZ, RZ, R156 ;  /* 0x000000ffff947224 */ /* 0x000fc400078e009c */
[----:B------:R-:W-:Y:S01]  /*6600*/  IMAD.MOV.U32 R149, RZ, RZ, R157 ;  /* 0x000000ffff957224 */ /* 0x000fe200078e009d */
[----:B------:R-:W-:Y:S01]  /*6610*/  MOV R157, R141 ;  /* 0x0000008d009d7202 */ /* 0x000fe20000000f00 */
[----:B------:R-:W-:Y:S01]  /*6620*/  IMAD.MOV.U32 R84, RZ, RZ, R148 ;  /* 0x000000ffff547224 */ /* 0x000fe200078e0094 */
[C---:B------:R-:W-:Y:S01]  /*6630*/  HMMA.16816.F32 R16, R4.reuse, R18, R36 ;  /* 0x000000120410723c */ /* 0x040fe20000001824 */
[----:B-1----:R-:W-:Y:S01]  /*6640*/  FFMA.FTZ R0, R25, c[0x0][0x23c], -R13 ;  /* 0x00008f0019007a23 */ /* 0x002fe2000001080d */
[----:B------:R-:W-:Y:S01]  /*6650*/  SHF.R.U32.HI R13, RZ, 0x18, R8 ;  /* 0x00000018ff0d7819 */ /* 0x000fe20000011608 */
[----:B------:R-:W-:Y:S02]  /*6660*/  IMAD.MOV.U32 R156, RZ, RZ, R167 ;  /* 0x000000ffff9c7224 */ /* 0x000fe400078e00a7 */
[----:B------:R1:W3:Y:S01]  /*6670*/  MUFU.EX2 R33, R0 ;  /* 0x0000000000217308 */ /* 0x0002e20000000800 */
[----:B------:R-:W-:Y:S02]  /*6680*/  IMAD.MOV.U32 R167, RZ, RZ, R142 ;  /* 0x000000ffffa77224 */ /* 0x000fe400078e008e */
[----:B------:R-:W-:Y:S01]  /*6690*/  HMMA.16816.F32 R24, R4, R10, R40 ;  /* 0x0000000a0418723c */ /* 0x000fe20000001828 */
[----:B------:R-:W-:Y:S01]  /*66a0*/  LDSM.16.MT88.4 R40, [R205+0x13800] ;  /* 0x01380000cd28783b */ /* 0x000fe20000004200 */
[----:B------:R-:W-:Y:S01]  /*66b0*/  MOV R74, R156 ;  /* 0x0000009c004a7202 */ /* 0x000fe20000000f00 */
[----:B------:R-:W-:-:S02]  /*66c0*/  IMAD.MOV.U32 R75, RZ, RZ, R157 ;  /* 0x000000ffff4b7224 */ /* 0x000fc400078e009d */
[----:B------:R-:W-:Y:S01]  /*66d0*/  IMAD.MOV.U32 R94, RZ, RZ, R164 ;  /* 0x000000ffff5e7224 */ /* 0x000fe200078e00a4 */
[----:B------:R-:W-:Y:S01]  /*66e0*/  MOV R97, R74 ;  /* 0x0000004a00617202 */ /* 0x000fe20000000f00 */
[----:B------:R-:W-:Y:S01]  /*66f0*/  FFMA.FTZ R5, R72, c[0x0][0x23c], -R12 ;  /* 0x00008f0048057a23 */ /* 0x000fe2000001080c */
[----:B------:R-:W-:Y:S01]  /*6700*/  SHF.R.U32.HI R10, RZ, 0x10, R8 ;  /* 0x00000010ff0a7819 */ /* 0x000fe20000011608 */
[----:B------:R-:W4:Y:S01]  /*6710*/  LDC.U8 R72, c[0x0][0x2d8] ;  /* 0x0000b600ff487b82 */ /* 0x000f220000000000 */
[----:B------:R-:W-:Y:S01]  /*6720*/  FFMA.FTZ R4, R79, c[0x0][0x23c], -R12 ;  /* 0x00008f004f047a23 */ /* 0x000fe2000001080c */
[----:B------:R-:W-:Y:S01]  /*6730*/  MOV R79, R149 ;  /* 0x00000095004f7202 */ /* 0x000fe20000000f00 */
[----:B------:R-:W-:Y:S01]  /*6740*/  IMAD.MOV.U32 R95, RZ, RZ, R165 ;  /* 0x000000ffff5f7224 */ /* 0x000fe200078e00a5 */
[----:B-1----:R-:W-:Y:S01]  /*6750*/  LOP3.LUT R0, R9, UR24, R34, 0x96, !PT ;  /* 0x0000001809007c12 */ /* 0x002fe2000f8e9622 */
[----:B------:R-:W-:Y:S01]  /*6760*/  IMAD.MOV.U32 R69, RZ, RZ, R167 ;  /* 0x000000ffff457224 */ /* 0x000fe200078e00a7 */
[----:B------:R-:W-:Y:S01]  /*6770*/  LOP3.LUT R9, R8, 0xffff, RZ, 0xc0, !PT ;  /* 0x0000ffff08097812 */ /* 0x000fe200078ec0ff */
[----:B------:R-:W-:Y:S01]  /*6780*/  FFMA.FTZ R8, R15, c[0x0][0x23c], -R12 ;  /* 0x00008f000f087a23 */ /* 0x000fe2000001080c */
[C---:B------:R-:W-:Y:S01]  /*6790*/  LOP3.LUT R2, R0.reuse, 0xffff, RZ, 0xc0, !PT ;  /* 0x0000ffff00027812 */ /* 0x040fe200078ec0ff */
[----:B------:R-:W-:Y:S01]  /*67a0*/  IMAD.MOV.U32 R96, RZ, RZ, R73 ;  /* 0x000000ffff607224 */ /* 0x000fe200078e0049 */
[----:B------:R-:W-:Y:S01]  /*67b0*/  SHF.R.U32.HI R11, RZ, 0x8, R9 ;  /* 0x00000008ff0b7819 */ /* 0x000fe20000011609 */
[----:B------:R1:W-:Y:S01]  /*67c0*/  MUFU.EX2 R15, R8 ;  /* 0x00000008000f7308 */ /* 0x0003e20000000800 */
[----:B------:R-:W-:Y:S01]  /*67d0*/  LOP3.LUT R9, R0, 0xff, RZ, 0xc0, !PT ;  /* 0x000000ff00097812 */ /* 0x000fe200078ec0ff */
[----:B------:R-:W-:Y:S01]  /*67e0*/  IMAD.MOV.U32 R98, RZ, RZ, R75 ;  /* 0x000000ffff627224 */ /* 0x000fe200078e004b */
[----:B------:R-:W-:Y:S01]  /*67f0*/  SHF.R.U32.HI R2, RZ, 0x8, R2 ;  /* 0x00000008ff027819 */ /* 0x000fe20000011602 */
[----:B------:R-:W-:Y:S01]  /*6800*/  LDSM.16.MT88.4 R164, [R207+0x11800] ;  /* 0x01180000cfa4783b */ /* 0x000fe20000004200 */
[----:B------:R-:W-:Y:S01]  /*6810*/  LOP3.LUT R10, R10, 0xff, RZ, 0xc0, !PT ;  /* 0x000000ff0a0a7812 */ /* 0x000fe200078ec0ff */
[----:B------:R-:W-:Y:S01]  /*6820*/  IMAD.MOV.U32 R252, RZ, RZ, R94 ;  /* 0x000000fffffc7224 */ /* 0x000fe200078e005e */
[----:B------:R-:W-:Y:S01]  /*6830*/  PRMT R9, R9, 0x5410, R2 ;  /* 0x0000541009097816 */ /* 0x000fe20000000002 */
[----:B------:R-:W-:Y:S01]  /*6840*/  IMAD.MOV.U32 R34, RZ, RZ, R95 ;  /* 0x000000ffff227224 */ /* 0x000fe200078e005f */
[----:B------:R-:W-:-:S02]  /*6850*/  SHF.R.U32.HI R2, RZ, 0x10, R0 ;  /* 0x00000010ff027819 */ /* 0x000fc40000011600 */
[----:B------:R-:W-:Y:S02]  /*6860*/  SHF.R.U32.HI R0, RZ, 0x18, R0 ;  /* 0x00000018ff007819 */ /* 0x000fe40000011600 */
[----:B------:R-:W-:Y:S01]  /*6870*/  LOP3.LUT R2, R2, 0xff, RZ, 0xc0, !PT ;  /* 0x000000ff02027812 */ /* 0x000fe200078ec0ff */
[----:B----4-:R-:W-:Y:S01]  /*6880*/  IMAD R72, R72, 0x10000, R72 ;  /* 0x0001000048487824 */ /* 0x010fe200078e0248 */
[----:B------:R-:W-:Y:S01]  /*6890*/  PRMT R11, R14, 0x5410, R11 ;  /* 0x000054100e0b7816 */ /* 0x000fe2000000000b */
[----:B-1----:R-:W-:Y:S01]  /*68a0*/  FFMA.FTZ R8, R86, c[0x0][0x23c], -R12 ;  /* 0x00008f0056087a23 */ /* 0x002fe2000001080c */
[----:B------:R-:W-:Y:S01]  /*68b0*/  PRMT R10, R10, 0x5410, R13 ;  /* 0x000054100a0a7816 */ /* 0x000fe2000000000d */
[----:B------:R-:W-:Y:S01]  /*68c0*/  IMAD.MOV.U32 R86, RZ, RZ, R150 ;  /* 0x000000ffff567224 */ /* 0x000fe200078e0096 */
[----:B------:R-:W-:Y:S01]  /*68d0*/  MOV R150, R158 ;  /* 0x0000009e00967202 */ /* 0x000fe20000000f00 */
[----:B------:R-:W-:Y:S01]  /*68e0*/  IMAD.MOV.U32 R158, RZ, RZ, R140 ;  /* 0x000000ffff9e7224 */ /* 0x000fe200078e008c */
[----:B------:R-:W1:Y:S01]  /*68f0*/  MUFU.EX2 R14, R8 ;  /* 0x00000008000e7308 */ /* 0x000e620000000800 */
[----:B------:R-:W-:Y:S01]  /*6900*/  LDSM.16.MT88.4 R140, [R205+0x11800] ;  /* 0x01180000cd8c783b */ /* 0x000fe20000004200 */
[----:B------:R-:W-:Y:S01]  /*6910*/  PRMT R2, R2, 0x5410, R0 ;  /* 0x0000541002027816 */ /* 0x000fe20000000000 */
[----:B------:R-:W-:Y:S01]  /*6920*/  IMAD.MOV.U32 R78, RZ, RZ, R150 ;  /* 0x000000ffff4e7224 */ /* 0x000fe200078e0096 */
[--C-:B------:R-:W-:Y:S01]  /*6930*/  HSET2.LE.AND R0, R9, R72.reuse, PT ;  /* 0x0000004809007233 */ /* 0x100fe20003803000 */
[----:B------:R-:W4:Y:S01]  /*6940*/  LDSM.16.MT88.4 R148, [R206+0x11800] ;  /* 0x01180000ce94783b */ /* 0x000f220000004200 */
[--C-:B------:R-:W-:Y:S01]  /*6950*/  HSET2.LE.AND R6, R11, R72.reuse, PT ;  /* 0x000000480b067233 */ /* 0x100fe20003803000 */
[----:B------:R-:W-:Y:S01]  /*6960*/  IMAD.MOV.U32 R76, RZ, RZ, R158 ;  /* 0x000000ffff4c7224 */ /* 0x000fe200078e009e */
[----:B------:R5:W-:Y:S01]  /*6970*/  MUFU.EX2 R13, R4 ;  /* 0x00000004000d7308 */ /* 0x000be20000000800 */
[----:B------:R-:W-:Y:S01]  /*6980*/  HSET2.LE.AND R7, R10, R72, PT ;  /* 0x000000480a077233 */ /* 0x000fe20003803000 */
[----:B------:R-:W-:Y:S01]  /*6990*/  IMAD.MOV.U32 R10, RZ, RZ, R70 ;  /* 0x000000ffff0a7224 */ /* 0x000fe200078e0046 */
[----:B------:R-:W-:Y:S01]  /*69a0*/  MOV R12, R68 ;  /* 0x00000044000c7202 */ /* 0x000fe20000000f00 */
[----:B------:R-:W-:Y:S01]  /*69b0*/  IMAD.MOV.U32 R99, RZ, RZ, R76 ;  /* 0x000000ffff637224 */ /* 0x000fe200078e004c */
[----:B------:R-:W-:Y:S01]  /*69c0*/  LDSM.16.MT88.4 R156, [R208+0x11800] ;  /* 0x01180000d09c783b */ /* 0x000fe20000004200 */
[----:B------:R-:W-:-:S02]  /*69d0*/  IMAD.MOV.U32 R76, RZ, RZ, R131 ;  /* 0x000000ffff4c7224 */ /* 0x000fc400078e0083 */
[----:B------:R1:W1:Y:S01]  /*69e0*/  MUFU.EX2 R8, R5 ;  /* 0x0000000500087308 */ /* 0x0002620000000800 */
[----:B------:R-:W-:Y:S01]  /*69f0*/  IMAD.MOV.U32 R11, RZ, RZ, R69 ;  /* 0x000000ffff0b7224 */ /* 0x000fe200078e0045 */
[----:B-----5:R-:W-:Y:S01]  /*6a00*/  HSET2.LE.AND R4, R2, R72, PT ;  /* 0x0000004802047233 */ /* 0x020fe20003803000 */
[----:B--2---:R-:W-:Y:S01]  /*6a10*/  F2FP.PACK_AB R2, R35, R133 ;  /* 0x000000852302723e */ /* 0x004fe200000000ff */
[----:B------:R-:W-:Y:S03]  /*6a20*/  LDSM.16.MT88.4 R72, [R205+0x15800] ;  /* 0x01580000cd48783b */ /* 0x000fe60000004200 */
[----:B------:R-:W-:Y:S01]  /*6a30*/  LOP3.LUT R128, R0, R2, RZ, 0xc0, !PT ;  /* 0x0000000200807212 */ /* 0x000fe200078ec0ff */
[----:B------:R-:W-:Y:S01]  /*6a40*/  IMAD.MOV.U32 R2, RZ, RZ, R86 ;  /* 0x000000ffff027224 */ /* 0x000fe200078e0056 */
[----:B---3--:R-:W-:Y:S02]  /*6a50*/  F2FP.PACK_AB R0, R32, R33 ;  /* 0x000000212000723e */ /* 0x008fe400000000ff */
[----:B-1----:R-:W-:-:S02]  /*6a60*/  F2FP.PACK_AB R5, R14, R15 ;  /* 0x0000000f0e05723e */ /* 0x002fc400000000ff */
[----:B------:R-:W-:Y:S02]  /*6a70*/  LOP3.LUT R130, R6, R0, RZ, 0xc0, !PT ;  /* 0x0000000006827212 */ /* 0x000fe400078ec0ff */
[----:B------:R-:W-:Y:S02]  /*6a80*/  F2FP.PACK_AB R0, R8, R13 ;  /* 0x0000000d0800723e */ /* 0x000fe400000000ff */
[----:B------:R-:W-:Y:S02]  /*6a90*/  LOP3.LUT R129, R4, R5, RZ, 0xc0, !PT ;  /* 0x0000000504817212 */ /* 0x000fe400078ec0ff */
[----:B------:R-:W-:Y:S02]  /*6aa0*/  LOP3.LUT R131, R7, R0, RZ, 0xc0, !PT ;  /* 0x0000000007837212 */ /* 0x000fe400078ec0ff */
[----:B------:R-:W-:Y:S01]  /*6ab0*/  MOV R0, R85 ;  /* 0x0000005500007202 */ /* 0x000fe20000000f00 */
[----:B------:R-:W-:Y:S04]  /*6ac0*/  LDSM.16.MT88.4 R4, [R207+0x17800] ;  /* 0x01780000cf04783b */ /* 0x000fe80000004200 */
[C---:B----4-:R-:W-:Y:S08]  /*6ad0*/  HMMA.16816.F32 R144, R128.reuse, R148, R144 ;  /* 0x000000948090723c */ /* 0x050ff00000001890 */
[C---:B------:R-:W-:Y:S01]  /*6ae0*/  HMMA.16816.F32 R148, R128.reuse, R150, R56 ;  /* 0x000000968094723c */ /* 0x040fe20000001838 */
[----:B------:R-:W1:Y:S07]  /*6af0*/  LDSM.16.MT88.4 R56, [R208+0x13800] ;  /* 0x01380000d038783b */ /* 0x000e6e0000004200 */
[C---:B------:R-:W-:Y:S08]  /*6b00*/  HMMA.16816.F32 R136, R128.reuse, R140, R136 ;  /* 0x0000008c8088723c */ /* 0x040ff00000001888 */
[C---:B------:R-:W-:Y:S01]  /*6b10*/  HMMA.16816.F32 R140, R128.reuse, R142, R48 ;  /* 0x0000008e808c723c */ /* 0x040fe20000001830 */
[----:B------:R-:W2:Y:S07]  /*6b20*/  LDSM.16.MT88.4 R48, [R206+0x13800] ;  /* 0x01380000ce30783b */ /* 0x000eae0000004200 */
[C---:B------:R-:W-:Y:S01]  /*6b30*/  HMMA.16816.F32 R36, R128.reuse, R40, R96 ;  /* 0x000000288024723c */ /* 0x040fe20000001860 */
[----:B------:R-:W-:Y:S07]  /*6b40*/  LDSM.16.MT88.4 R96, [R207+0x15800] ;  /* 0x01580000cf60783b */ /* 0x000fee0000004200 */
[C---:B------:R-:W-:Y:S07]  /*6b50*/  HMMA.16816.F32 R40, R128.reuse, R42, R248 ;  /* 0x0000002a8028723c */ /* 0x040fee00000018f8 */
[----:B------:R-:W-:Y:S01]  /*6b60*/  MOV R248, R78 ;  /* 0x0000004e00f87202 */ /* 0x000fe20000000f00 */
[----:B------:R-:W-:Y:S01]  /*6b70*/  IMAD.MOV.U32 R250, RZ, RZ, R76 ;  /* 0x000000fffffa7224 */ /* 0x000fe200078e004c */
[----:B-1----:R-:W-:Y:S01]  /*6b80*/  HMMA.16816.F32 R52, R128, R56, R236 ;  /* 0x000000388034723c */ /* 0x002fe200000018ec */
[----:B------:R-:W-:Y:S01]  /*6b90*/  IMAD.MOV.U32 R249, RZ, RZ, R77 ;  /* 0x000000fffff97224 */ /* 0x000fe200078e004d */
[----:B------:R-:W-:-:S05]  /*6ba0*/  MOV R251, R71 ;  /* 0x0000004700fb7202 */ /* 0x000fca0000000f00 */
[----:B------:R-:W-:Y:S01]  /*6bb0*/  MOV R238, R106 ;  /* 0x0000006a00ee7202 */ /* 0x000fe20000000f00 */
[----:B------:R-:W-:Y:S01]  /*6bc0*/  IMAD.MOV.U32 R237, RZ, RZ, R105 ;  /* 0x000000ffffed7224 */ /* 0x000fe200078e0069 */
[----:B------:R-:W-:Y:S01]  /*6bd0*/  HMMA.16816.F32 R160, R128, R164, R160 ;  /* 0x000000a480a0723c */ /* 0x000fe200000018a0 */
[----:B------:R-:W-:Y:S02]  /*6be0*/  IMAD.MOV.U32 R239, RZ, RZ, R107 ;  /* 0x000000ffffef7224 */ /* 0x000fe400078e006b */
[----:B------:R-:W-:Y:S02]  /*6bf0*/  FADD.FTZ R0, R0, R238 ;  /* 0x000000ee00007221 */ /* 0x000fe40000010000 */
[----:B------:R-:W-:-:S03]  /*6c00*/  FADD.FTZ R2, R2, R237 ;  /* 0x000000ed02027221 */ /* 0x000fc60000010000 */
[----:B--2---:R-:W-:Y:S01]  /*6c10*/  HMMA.16816.F32 R44, R128, R48, R244 ;  /* 0x00000030802c723c */ /* 0x004fe200000018f4 */
[----:B------:R-:W-:-:S06]  /*6c20*/  FADD.FTZ R2, R239, R2 ;  /* 0x00000002ef027221 */ /* 0x000fcc0000010000 */
[----:B------:R-:W-:Y:S01]  /*6c30*/  MOV R244, R88 ;  /* 0x0000005800f47202 */ /* 0x000fe20000000f00 */
[C---:B------:R-:W-:Y:S01]  /*6c40*/  HMMA.16816.F32 R48, R128.reuse, R50, R240 ;  /* 0x000000328030723c */ /* 0x040fe200000018f0 */
[----:B------:R-:W-:Y:S02]  /*6c50*/  IMAD.MOV.U32 R246, RZ, RZ, R84 ;  /* 0x000000fffff67224 */ /* 0x000fe400078e0054 */
[----:B------:R-:W-:Y:S02]  /*6c60*/  IMAD.MOV.U32 R245, RZ, RZ, R87 ;  /* 0x000000fffff57224 */ /* 0x000fe400078e0057 */
[----:B------:R-:W-:Y:S02]  /*6c70*/  IMAD.MOV.U32 R247, RZ, RZ, R79 ;  /* 0x000000fffff77224 */ /* 0x000fe400078e004f */
[----:B------:R-:W-:Y:S01]  /*6c80*/  IMAD.MOV.U32 R240, RZ, RZ, R89 ;  /* 0x000000fffff07224 */ /* 0x000fe200078e0059 */
[----:B------:R-:W-:Y:S01]  /*6c90*/  MOV R242, R91 ;  /* 0x0000005b00f27202 */ /* 0x000fe20000000f00 */
[----:B------:R-:W-:Y:S01]  /*6ca0*/  IMAD.MOV.U32 R241, RZ, RZ, R90 ;  /* 0x000000fffff17224 */ /* 0x000fe200078e005a */
[----:B------:R-:W-:Y:S01]  /*6cb0*/  HMMA.16816.F32 R164, R128, R166, R64 ;  /* 0x000000a680a4723c */ /* 0x000fe20000001840 */
[----:B------:R-:W-:Y:S01]  /*6cc0*/  FADD.FTZ R0, R240, R0 ;  /* 0x00000000f0007221 */ /* 0x000fe20000010000 */
[----:B------:R-:W1:Y:S01]  /*6cd0*/  LDSM.16.MT88.4 R64, [R207+0x13800] ;  /* 0x01380000cf40783b */ /* 0x000e620000004200 */
[----:B------:R-:W-:-:S02]  /*6ce0*/  IMAD.MOV.U32 R243, RZ, RZ, R104 ;  /* 0x000000fffff37224 */ /* 0x000fc400078e0068 */
[----:B------:R-:W-:Y:S01]  /*6cf0*/  FADD.FTZ R0, R242, R0 ;  /* 0x00000000f2007221 */ /* 0x000fe20000010000 */
[----:B------:R-:W2:Y:S01]  /*6d00*/  LDSM.16.MT88.4 R88, [R208+0x15800] ;  /* 0x01580000d058783b */ /* 0x000ea20000004200 */
[----:B------:R-:W-:Y:S01]  /*6d10*/  FADD.FTZ R2, R241, R2 ;  /* 0x00000002f1027221 */ /* 0x000fe20000010000 */
[C---:B------:R-:W-:Y:S01]  /*6d20*/  HMMA.16816.F32 R68, R128.reuse, R72, R120 ;  /* 0x000000488044723c */ /* 0x040fe20000001878 */
[----:B------:R-:W-:Y:S01]  /*6d30*/  FADD.FTZ R0, R244, R0 ;  /* 0x00000000f4007221 */ /* 0x000fe20000010000 */
[----:B------:R-:W3:Y:S01]  /*6d40*/  LDSM.16.MT88.4 R104, [R205+0x17800] ;  /* 0x01780000cd68783b */ /* 0x000ee20000004200 */
[----:B------:R-:W-:Y:S02]  /*6d50*/  FADD.FTZ R2, R243, R2 ;  /* 0x00000002f3027221 */ /* 0x000fe40000010000 */
[----:B------:R-:W-:Y:S01]  /*6d60*/  FADD.FTZ R0, R246, R0 ;  /* 0x00000000f6007221 */ /* 0x000fe20000010000 */
[----:B------:R-:W-:Y:S01]  /*6d70*/  LDSM.16.MT88.4 R120, [R208+0x17800] ;  /* 0x01780000d078783b */ /* 0x000fe20000004200 */
[----:B------:R-:W-:Y:S01]  /*6d80*/  FADD.FTZ R2, R245, R2 ;  /* 0x00000002f5027221 */ /* 0x000fe20000010000 */
[----:B------:R-:W-:Y:S01]  /*6d90*/  HMMA.16816.F32 R76, R128, R80, R112 ;  /* 0x00000050804c723c */ /* 0x000fe20000001870 */
[----:B------:R-:W-:Y:S01]  /*6da0*/  FADD.FTZ R0, R248, R0 ;  /* 0x00000000f8007221 */ /* 0x000fe20000010000 */
[----:B------:R-:W4:Y:S01]  /*6db0*/  LDSM.16.MT88.4 R112, [R206+0x17800] ;  /* 0x01780000ce70783b */ /* 0x000f220000004200 */
        /* <DEDUP_REMOVED lines=23> */
[C---:B--2---:R-:W-:Y:S02]  /*6f30*/  HMMA.16816.F32 R84, R128.reuse, R88, R196 ;  /* 0x000000588054723c */ /* 0x044fe400000018c4 */
[----:B------:R1:W-:Y:S04]  /*6f40*/  STL [R1+0x20], R135 ;  /* 0x0000208701007387 */ /* 0x0003e80000100800 */
[----:B------:R1:W-:Y:S02]  /*6f50*/  STL [R1], R240 ;  /* 0x000000f001007387 */ /* 0x0003e40000100800 */
[C---:B------:R-:W-:Y:S08]  /*6f60*/  HMMA.16816.F32 R92, R128.reuse, R96, R192 ;  /* 0x00000060805c723c */ /* 0x040ff000000018c0 */
        /* <DEDUP_REMOVED lines=19> */
[----:B------:R-:W1:Y:S01]  /*70a0*/  S2R R134, SR_TID.X ;  /* 0x0000000000867919 */ /* 0x000e620000002100 */
[----:B------:R-:W-:Y:S02]  /*70b0*/  ULDC.64 UR4, c[0x0][0x1a0] ;  /* 0x0000680000047ab9 */ /* 0x000fe40000000a00 */
[----:B------:R-:W-:Y:S02]  /*70c0*/  UIMAD UR29, UR29, UR4, URZ ;  /* 0x000000041d1d72a4 */ /* 0x000fe4000f8e023f */
[----:B------:R-:W-:Y:S02]  /*70d0*/  UIMAD.WIDE.U32 UR32, UR30, UR4, URZ ;  /* 0x000000041e2072a5 */ /* 0x000fe4000f8e003f */
[----:B------:R-:W-:Y:S02]  /*70e0*/  UIMAD UR29, UR30, UR5, UR29 ;  /* 0x000000051e1d72a4 */ /* 0x000fe4000f8e021d */
[----:B------:R-:W-:-:S02]  /*70f0*/  USHF.L.U32 UR4, UR6, 0x5, URZ ;  /* 0x0000000506047899 */ /* 0x000fc4000800063f */
[----:B------:R-:W-:Y:S01]  /*7100*/  UIADD3 UR29, UR33, UR29, URZ ;  /* 0x0000001d211d7290 */ /* 0x000fe2000fffe03f */
[----:B------:R-:W-:Y:S01]  /*7110*/  IMAD.U32 R4, RZ, RZ, UR32 ;  /* 0x00000020ff047e24 */ /* 0x000fe2000f8e00ff */
[----:B------:R-:W-:Y:S01]  /*7120*/  USHF.L.U64.HI UR5, UR6, 0x5, UR5 ;  /* 0x0000000506057899 */ /* 0x000fe20008010205 */
[----:B------:R-:W-:Y:S01]  /*7130*/  IMAD.U32 R5, RZ, RZ, UR33 ;  /* 0x00000021ff057e24 */ /* 0x000fe2000f8e00ff */
[----:B------:R-:W-:Y:S02]  /*7140*/  UISETP.GT.AND UP0, UPT, UR30, UR11, UPT ;  /* 0x0000000b1e00728c */ /* 0x000fe4000bf04270 */
[----:B------:R-:W-:Y:S01]  /*7150*/  IMAD.U32 R2, RZ, RZ, UR29 ;  /* 0x0000001dff027e24 */ /* 0x000fe2000f8e00ff */
[----:B------:R-:W-:Y:S01]  /*7160*/  UMOV UR29, UR30 ;  /* 0x0000001e001d7c82 */ /* 0x000fe20008000000 */
[----:B-1----:R-:W-:-:S05]  /*7170*/  IMAD.SHL.U32 R134, R134, 0x2, RZ ;  /* 0x0000000286867824 */ /* 0x002fca00078e00ff */
[----:B------:R-:W-:Y:S01]  /*7180*/  LOP3.LUT R134, R134, 0x6, RZ, 0xc0, !PT ;  /* 0x0000000686867812 */ /* 0x000fe200078ec0ff */
[----:B------:R-:W-:Y:S01]  /*7190*/  BAR.SYNC.DEFER_BLOCKING 0x0 ;  /* 0x0000000000007b1d */ /* 0x000fe20000010000 */
[----:B--2---:R-:W-:-:S04]  /*71a0*/  LEA R0, P0, R4, R250, 0x6 ;  /* 0x000000fa04007211 */ /* 0x004fc800078030ff */
[----:B------:R-:W-:Y:S02]  /*71b0*/  LEA R8, P1, R0, c[0x0][0x170], 0x1 ;  /* 0x00005c0000087a11 */ /* 0x000fe400078208ff */
[----:B---3--:R-:W-:Y:S02]  /*71c0*/  LEA.HI.X R2, R4, R11, R2, 0x6, P0 ;  /* 0x0000000b04027211 */ /* 0x008fe400000f3402 */
[----:B------:R-:W-:Y:S02]  /*71d0*/  IADD3 R6, P0, R8, UR4, RZ ;  /* 0x0000000408067c10 */ /* 0x000fe4000ff1e0ff */
[----:B------:R-:W-:Y:S01]  /*71e0*/  LEA.HI.X R9, R0, c[0x0][0x174], R2, 0x1, P1 ;  /* 0x00005d0000097a11 */ /* 0x000fe200008f0c02 */
[----:B------:R-:W-:Y:S01]  /*71f0*/  IMAD.U32 R0, RZ, RZ, UR30 ;  /* 0x0000001eff007e24 */ /* 0x000fe2000f8e00ff */
[----:B------:R-:W-:Y:S02]  /*7200*/  IADD3 R4, P1, R6, UR4, RZ ;  /* 0x0000000406047c10 */ /* 0x000fe4000ff3e0ff */
[----:B------:R-:W-:Y:S01]  /*7210*/  IADD3.X R7, R9, UR5, RZ, P0, !PT ;  /* 0x0000000509077c10 */ /* 0x000fe200087fe4ff */
[----:B------:R-:W-:Y:S01]  /*7220*/  @!PT LDS RZ, [RZ] ;  /* 0x00000000fffff984 */ /* 0x000fe20000000800 */
[----:B------:R-:W-:Y:S01]  /*7230*/  @!PT LDS RZ, [RZ] ;  /* 0x00000000fffff984 */ /* 0x000fe20000000800 */
[----:B------:R-:W-:Y:S01]  /*7240*/  @!PT LDS RZ, [RZ] ;  /* 0x00000000fffff984 */ /* 0x000fe20000000800 */
[----:B------:R1:W-:Y:S01]  /*7250*/  LDGSTS.E.BYPASS.LTC128B.128 [R231+0x10000], [R8.64] ;  /* 0x1000000008e77fae */ /* 0x0003e2000b901d4e */
[----:B------:R-:W-:Y:S01]  /*7260*/  IADD3 R10, P0, R4, UR4, RZ ;  /* 0x00000004040a7c10 */ /* 0x000fe2000ff1e0ff */
[----:B------:R-:W-:Y:S01]  /*7270*/  IMAD R0, R0, 0x40, R134 ;  /* 0x0000004000007824 */ /* 0x000fe200078e0286 */
[----:B------:R-:W-:Y:S01]  /*7280*/  IADD3.X R5, R7, UR5, RZ, P1, !PT ;  /* 0x0000000507057c10 */ /* 0x000fe20008ffe4ff */
[----:B------:R1:W-:Y:S03]  /*7290*/  LDGSTS.E.BYPASS.LTC128B.128 [R231+0x12000], [R8.64+0x80] ;  /* 0x1200008008e77fae */ /* 0x0003e6000b901d4e */
[----:B------:R-:W-:Y:S01]  /*72a0*/  IADD3.X R11, R5, UR5, RZ, P0, !PT ;  /* 0x00000005050b7c10 */ /* 0x000fe200087fe4ff */
[----:B------:R1:W-:Y:S01]  /*72b0*/  LDGSTS.E.BYPASS.LTC128B.128 [R231+0x14000], [R8.64+0x100] ;  /* 0x1400010008e77fae */ /* 0x0003e2000b901d4e */
[----:B------:R-:W-:-:S02]  /*72c0*/  IADD3 R2, R0, 0x1, RZ ;  /* 0x0000000100027810 */ /* 0x000fc40007ffe0ff */
[-C--:B------:R-:W-:Y:S01]  /*72d0*/  ISETP.GE.AND P0, PT, R0, R235.reuse, PT ;  /* 0x000000eb0000720c */ /* 0x080fe20003f06270 */
[----:B------:R1:W-:Y:S01]  /*72e0*/  LDGSTS.E.BYPASS.LTC128B.128 [R231+0x16000], [R8.64+0x180] ;  /* 0x1600018008e77fae */ /* 0x0003e2000b901d4e */
[C---:B------:R-:W-:Y:S02]  /*72f0*/  ISETP.GE.AND P6, PT, R2.reuse, R235, PT ;  /* 0x000000eb0200720c */ /* 0x040fe40003fc6270 */
[C---:B------:R-:W-:Y:S01]  /*7300*/  ISETP.GE.AND P2, PT, R2.reuse, R234, PT ;  /* 0x000000ea0200720c */ /* 0x040fe20003f46270 */
[----:B------:R2:W-:Y:S01]  /*7310*/  LDGSTS.E.BYPASS.LTC128B.128 [R231+0x10800], [R6.64] ;  /* 0x1080000006e77fae */ /* 0x0005e2000b901d4e */
[CC--:B------:R-:W-:Y:S02]  /*7320*/  ISETP.LT.OR P6, PT, R2.reuse, R233.reuse, P6 ;  /* 0x000000e90200720c */ /* 0x0c0fe400037c1670 */
[----:B------:R-:W-:Y:S01]  /*7330*/  ISETP.LT.OR P2, PT, R2, R232, P2 ;  /* 0x000000e80200720c */ /* 0x000fe20001741670 */
[----:B------:R2:W-:Y:S01]  /*7340*/  LDGSTS.E.BYPASS.LTC128B.128 [R231+0x12800], [R6.64+0x80] ;  /* 0x1280008006e77fae */ /* 0x0005e2000b901d4e */
[----:B------:R-:W-:-:S02]  /*7350*/  ISETP.LT.OR P0, PT, R0, R233, P0 ;  /* 0x000000e90000720c */ /* 0x000fc40000701670 */
[C---:B------:R-:W-:Y:S01]  /*7360*/  IADD3 R2, R0.reuse, 0x9, RZ ;  /* 0x0000000900027810 */ /* 0x040fe20007ffe0ff */
[----:B------:R2:W-:Y:S01]  /*7370*/  LDGSTS.E.BYPASS.LTC128B.128 [R231+0x14800], [R6.64+0x100] ;  /* 0x1480010006e77fae */ /* 0x0005e2000b901d4e */
[----:B------:R-:W-:Y:S02]  /*7380*/  ISETP.GE.AND P3, PT, R0, R234, PT ;  /* 0x000000ea0000720c */ /* 0x000fe40003f66270 */
[----:B------:R-:W-:Y:S01]  /*7390*/  ISETP.GE.AND P5, PT, R2, R235, PT ;  /* 0x000000eb0200720c */ /* 0x000fe20003fa6270 */
[----:B------:R2:W-:Y:S01]  /*73a0*/  LDGSTS.E.BYPASS.LTC128B.128 [R231+0x16800], [R6.64+0x180] ;  /* 0x1680018006e77fae */ /* 0x0005e2000b901d4e */
[----:B------:R-:W-:Y:S02]  /*73b0*/  ISETP.LT.OR P3, PT, R0, R232, P3 ;  /* 0x000000e80000720c */ /* 0x000fe40001f61670 */
[----:B------:R-:W-:Y:S01]  /*73c0*/  ISETP.LT.OR P5, PT, R2, R233, P5 ;  /* 0x000000e90200720c */ /* 0x000fe20002fa1670 */
        /* <DEDUP_REMOVED lines=10> */
[----:B--2---:R-:W2:Y:S04]  /*7470*/  LDSM.16.M88.4 R4, [R211] ;  /* 0x00000000d304783b */ /* 0x004ea80000000200 */
[----:B------:R-:W3:Y:S04]  /*7480*/  LDSM.16.M88.4 R12, [R204+0x8800] ;  /* 0x00880000cc0c783b */ /* 0x000ee80000000200 */
[----:B------:R-:W-:Y:S04]  /*7490*/  LDSM.16.M88.4 R172, [R215] ;  /* 0x00000000d7ac783b */ /* 0x000fe80000000200 */
[----:B------:R-:W-:Y:S04]  /*74a0*/  LDSM.16.M88.4 R176, [R204+0x9800] ;  /* 0x00980000ccb0783b */ /* 0x000fe80000000200 */
[----:B-1----:R-:W1:Y:S04]  /*74b0*/  LDSM.16.M88.4 R8, [R212] ;  /* 0x00000000d408783b */ /* 0x002e680000000200 */
[----:B------:R-:W4:Y:S04]  /*74c0*/  LDSM.16.M88.4 R184, [R229] ;  /* 0x00000000e5b8783b */ /* 0x000f280000000200 */
[----:B------:R-:W5:Y:S04]  /*74d0*/  LDSM.16.M88.4 R180, [R230] ;  /* 0x00000000e6b4783b */ /* 0x000f680000000200 */
[----:B------:R-:W0:Y:S01]  /*74e0*/  LDGDEPBAR ;  /* 0x00000000000079af */ /* 0x000e220000000000 */
[C---:B--2---:R-:W-:Y:S08]  /*74f0*/  HMMA.16816.F32 R168, R4.reuse, R16, RZ ;  /* 0x0000001004a8723c */ /* 0x044ff000000018ff */
[C---:B------:R-:W-:Y:S08]  /*7500*/  HMMA.16816.F32 R32, R4.reuse, R18, RZ ;  /* 0x000000120420723c */ /* 0x040ff000000018ff */
[C---:B------:R-:W-:Y:S08]  /*7510*/  HMMA.16816.F32 R16, R4.reuse, R28, RZ ;  /* 0x0000001c0410723c */ /* 0x040ff000000018ff */
[C---:B---3--:R-:W-:Y:S08]  /*7520*/  HMMA.16816.F32 R24, R4.reuse, R12, RZ ;  /* 0x0000000c0418723c */ /* 0x048ff000000018ff */
[C---:B------:R-:W-:Y:S08]  /*7530*/  HMMA.16816.F32 R20, R4.reuse, R14, RZ ;  /* 0x0000000e0414723c */ /* 0x040ff000000018ff */
[----:B------:R-:W-:Y:S01]  /*7540*/  HMMA.16816.F32 R12, R4, R30, RZ ;  /* 0x0000001e040c723c */ /* 0x000fe200000018ff */
[----:B------:R-:W2:Y:S07]  /*7550*/  LDSM.16.M88.4 R28, [R228] ;  /* 0x00000000e41c783b */ /* 0x000eae0000000200 */
[C---:B-1----:R-:W-:Y:S08]  /*7560*/  HMMA.16816.F32 R236, R8.reuse, R172, R168 ;  /* 0x000000ac08ec723c */ /* 0x042ff000000018a8 */
[----:B------:R-:W-:Y:S08]  /*7570*/  HMMA.16816.F32 R192, R8, R174, R32 ;  /* 0x000000ae08c0723c */ /* 0x000ff00000001820 */
[C---:B------:R-:W-:Y:S08]  /*7580*/  HMMA.16816.F32 R200, R4.reuse, R176, RZ ;  /* 0x000000b004c8723c */ /* 0x040ff000000018ff */
[----:B------:R-:W-:Y:S01]  /*7590*/  HMMA.16816.F32 R196, R4, R178, RZ ;  /* 0x000000b204c4723c */ /* 0x000fe200000018ff */
[----:B------:R-:W-:Y:S07]  /*75a0*/  LDSM.16.M88.4 R4, [R214] ;  /* 0x00000000d604783b */ /* 0x000fee0000000200 */
[C---:B----4-:R-:W-:Y:S01]  /*75b0*/  HMMA.16816.F32 R172, R8.reuse, R184, R16 ;  /* 0x000000b808ac723c */ /* 0x050fe20000001810 */
[----:B------:R-:W1:Y:S07]  /*75c0*/  LDSM.16.M88.4 R16, [R210+0x8000] ;  /* 0x00800000d210783b */ /* 0x000e6e0000000200 */
[C---:B-----5:R-:W-:Y:S01]  /*75d0*/  HMMA.16816.F32 R188, R8.reuse, R180, R24 ;  /* 0x000000b408bc723c */ /* 0x060fe20000001818 */
[----:B------:R-:W3:Y:S07]  /*75e0*/  LDSM.16.M88.4 R24, [R210+0x9000] ;  /* 0x00900000d218783b */ /* 0x000eee0000000200 */
[C---:B------:R-:W-:Y:S01]  /*75f0*/  HMMA.16816.F32 R176, R8.reuse, R182, R20 ;  /* 0x000000b608b0723c */ /* 0x040fe20000001814 */
[----:B------:R-:W-:Y:S07]  /*7600*/  LDSM.16.M88.4 R180, [R210+0x9800] ;  /* 0x00980000d2b4783b */ /* 0x000fee0000000200 */
[C---:B------:R-:W-:Y:S01]  /*7610*/  HMMA.16816.F32 R20, R8.reuse, R186, R12 ;  /* 0x000000ba0814723c */ /* 0x040fe2000000180c */
[----:B------:R-:W4:Y:S07]  /*7620*/  LDSM.16.M88.4 R12, [R210+0x8800] ;  /* 0x00880000d20c783b */ /* 0x000f2e0000000200 */
[C---:B--2---:R-:W-:Y:S08]  /*7630*/  HMMA.16816.F32 R200, R8.reuse, R28, R200 ;  /* 0x0000001c08c8723c */ /* 0x044ff000000018c8 */
[----:B------:R-:W-:Y:S01]  /*7640*/  HMMA.16816.F32 R168, R8, R30, R196 ;  /* 0x0000001e08a8723c */ /* 0x000fe200000018c4 */
[----:B------:R-:W-:Y:S07]  /*7650*/  LDSM.16.M88.4 R8, [R213] ;  /* 0x00000000d508783b */ /* 0x000fee0000000200 */
[C---:B-1----:R-:W-:Y:S08]  /*7660*/  HMMA.16816.F32 R32, R4.reuse, R16, R236 ;  /* 0x000000100420723c */ /* 0x042ff000000018ec */
[C---:B---3--:R-:W-:Y:S01]  /*7670*/  HMMA.16816.F32 R236, R4.reuse, R26, R20 ;  /* 0x0000001a04ec723c */ /* 0x048fe20000001814 */
[----:B------:R-:W1:Y:S07]  /*7680*/  LDSM.16.M88.4 R20, [R209] ;  /* 0x00000000d114783b */ /* 0x000e6e0000000200 */
[C---:B------:R-:W-:Y:S01]  /*7690*/  HMMA.16816.F32 R28, R4.reuse, R18, R192 ;  /* 0x00000012041c723c */ /* 0x040fe200000018c0 */
[----:B------:R-:W2:Y:S04]  /*76a0*/  LDSM.16.M88.4 R16, [R209+0x800] ;  /* 0x00080000d110783b */ /* 0x000ea80000000200 */
[----:B------:R-:W3:Y:S03]  /*76b0*/  LDSM.16.M88.4 R192, [R209+0x1000] ;  /* 0x00100000d1c0783b */ /* 0x000ee60000000200 */
[C---:B----4-:R-:W-:Y:S08]  /*76c0*/  HMMA.16816.F32 R184, R4.reuse, R12, R188 ;  /* 0x0000000c04b8723c */ /* 0x050ff000000018bc */
[C---:B------:R-:W-:Y:S08]  /*76d0*/  HMMA.16816.F32 R12, R4.reuse, R14, R176 ;  /* 0x0000000e040c723c */ /* 0x040ff000000018b0 */
[C---:B------:R-:W-:Y:S01]  /*76e0*/  HMMA.16816.F32 R196, R4.reuse, R24, R172 ;  /* 0x0000001804c4723c */ /* 0x040fe200000018ac */
[----:B------:R-:W-:Y:S07]  /*76f0*/  LDSM.16.M88.4 R24, [R204+0xb000] ;  /* 0x00b00000cc18783b */ /* 0x000fee0000000200 */
[C---:B------:R-:W-:Y:S08]  /*7700*/  HMMA.16816.F32 R200, R4.reuse, R180, R200 ;  /* 0x000000b404c8723c */ /* 0x040ff000000018c8 */
[----:B------:R-:W-:Y:S01]  /*7710*/  HMMA.16816.F32 R188, R4, R182, R168 ;  /* 0x000000b604bc723c */ /* 0x000fe200000018a8 */
[----:B------:R-:W4:Y:S04]  /*7720*/  LDSM.16.M88.4 R168, [R209+0x1800] ;  /* 0x00180000d1a8783b */ /* 0x000f280000000200 */
[----:B------:R-:W-:Y:S03]  /*7730*/  LDSM.16.M88.4 R4, [R211+0x2000] ;  /* 0x00200000d304783b */ /* 0x000fe60000000200 */
[C---:B-1----:R-:W-:Y:S01]  /*7740*/  HMMA.16816.F32 R180, R8.reuse, R20, R32 ;  /* 0x0000001408b4723c */ /* 0x042fe20000001820 */
[----:B------:R-:W1:Y:S07]  /*7750*/  LDSM.16.M88.4 R32, [R204+0xa000] ;  /* 0x00a00000cc20783b */ /* 0x000e6e0000000200 */
[C---:B------:R-:W-:Y:S01]  /*7760*/  HMMA.16816.F32 R176, R8.reuse, R22, R28 ;  /* 0x0000001608b0723c */ /* 0x040fe2000000181c */
[----:B------:R-:W5:Y:S07]  /*7770*/  LDSM.16.M88.4 R28, [R204+0xa800] ;  /* 0x00a80000cc1c783b */ /* 0x000f6e0000000200 */
[C---:B--2---:R-:W-:Y:S08]  /*7780*/  HMMA.16816.F32 R172, R8.reuse, R16, R184 ;  /* 0x0000001008ac723c */ /* 0x044ff000000018b8 */
[C---:B------:R-:W-:Y:S08]  /*7790*/  HMMA.16816.F32 R20, R8.reuse, R18, R12 ;  /* 0x000000120814723c */ /* 0x040ff0000000180c */
[C---:B---3--:R-:W-:Y:S08]  /*77a0*/  HMMA.16816.F32 R16, R8.reuse, R192, R196 ;  /* 0x000000c00810723c */ /* 0x048ff000000018c4 */
[C---:B------:R-:W-:Y:S08]  /*77b0*/  HMMA.16816.F32 R12, R8.reuse, R194, R236 ;  /* 0x000000c2080c723c */ /* 0x040ff000000018ec */
[----:B----4-:R-:W-:Y:S08]  /*77c0*/  HMMA.16816.F32 R192, R8, R170, R188 ;  /* 0x000000aa08c0723c */ /* 0x010ff000000018bc */
[C---:B-1----:R-:W-:Y:S01]  /*77d0*/  HMMA.16816.F32 R196, R4.reuse, R32, R180 ;  /* 0x0000002004c4723c */ /* 0x042fe200000018b4 */
[----:B------:R-:W1:Y:S07]  /*77e0*/  LDSM.16.M88.4 R180, [R204+0xb800] ;  /* 0x00b80000ccb4783b */ /* 0x000e6e0000000200 */
[----:B------:R-:W-:Y:S08]  /*77f0*/  HMMA.16816.F32 R188, R4, R34, R176 ;  /* 0x0000002204bc723c */ /* 0x000ff000000018b0 */
[----:B------:R-:W-:Y:S01]  /*7800*/  HMMA.16816.F32 R200, R8, R168, R200 ;  /* 0x000000a808c8723c */ /* 0x000fe200000018c8 */
[----:B------:R-:W-:Y:S07]  /*7810*/  LDSM.16.M88.4 R8, [R212+0x2000] ;  /* 0x00200000d408783b */ /* 0x000fee0000000200 */
[C---:B------:R-:W-:Y:S01]  /*7820*/  HMMA.16816.F32 R176, R4.reuse, R24, R16 ;  /* 0x0000001804b0723c */ /* 0x040fe20000001810 */
[----:B------:R-:W2:Y:S07]  /*7830*/  LDSM.16.M88.4 R16, [R227] ;  /* 0x00000000e310783b */ /* 0x000eae0000000200 */
[C---:B------:R-:W-:Y:S01]  /*7840*/  HMMA.16816.F32 R168, R4.reuse, R26, R12 ;  /* 0x0000001a04a8723c */ /* 0x040fe2000000180c */
[----:B------:R-:W3:Y:S07]  /*7850*/  LDSM.16.M88.4 R12, [R226] ;  /* 0x00000000e20c783b */ /* 0x000eee0000000200 */
[C---:B-----5:R-:W-:Y:S08]  /*7860*/  HMMA.16816.F32 R184, R4.reuse, R28, R172 ;  /* 0x0000001c04b8723c */ /* 0x060ff000000018ac */
[C---:B------:R-:W-:Y:S01]  /*7870*/  HMMA.16816.F32 R172, R4.reuse, R30, R20 ;  /* 0x0000001e04ac723c */ /* 0x040fe20000001814 */
[----:B------:R-:W4:Y:S07]  /*7880*/  LDSM.16.M88.4 R28, [R225] ;  /* 0x00000000e11c783b */ /* 0x000f2e0000000200 */
[C---:B-1----:R-:W-:Y:S08]  /*7890*/  HMMA.16816.F32 R32, R4.reuse, R180, R200 ;  /* 0x000000b40420723c */ /* 0x042ff000000018c8 */
[----:B------:R-:W-:Y:S01]  /*78a0*/  HMMA.16816.F32 R20, R4, R182, R192 ;  /* 0x000000b60414723c */ /* 0x000fe200000018c0 */
[----:B------:R-:W-:Y:S07]  /*78b0*/  LDSM.16.M88.4 R4, [R214+0x2000] ;  /* 0x00200000d604783b */ /* 0x000fee0000000200 */
[C---:B--2---:R-:W-:Y:S08]  /*78c0*/  HMMA.16816.F32 R24, R8.reuse, R16, R196 ;  /* 0x000000100818723c */ /* 0x044ff000000018c4 */
[C---:B------:R-:W-:Y:S01]  /*78d0*/  HMMA.16816.F32 R180, R8.reuse, R18, R188 ;  /* 0x0000001208b4723c */ /* 0x040fe200000018bc */
[----:B------:R-:W1:Y:S04]  /*78e0*/  LDSM.16.M88.4 R16, [R224] ;  /* 0x00000000e010783b */ /* 0x000e680000000200 */
[----:B------:R-:W-:Y:S03]  /*78f0*/  LDSM.16.M88.4 R188, [R209+0x2800] ;  /* 0x00280000d1bc783b */ /* 0x000fe60000000200 */
[C---:B---3--:R-:W-:Y:S08]  /*7900*/  HMMA.16816.F32 R184, R8.reuse, R12, R184 ;  /* 0x0000000c08b8723c */ /* 0x048ff000000018b8 */
[C---:B------:R-:W-:Y:S01]  /*7910*/  HMMA.16816.F32 R200, R8.reuse, R14, R172 ;  /* 0x0000000e08c8723c */ /* 0x040fe200000018ac */
[----:B------:R-:W2:Y:S07]  /*7920*/  LDSM.16.M88.4 R12, [R210+0xa000] ;  /* 0x00a00000d20c783b */ /* 0x000eae0000000200 */
[C---:B----4-:R-:W-:Y:S01]  /*7930*/  HMMA.16816.F32 R196, R8.reuse, R28, R176 ;  /* 0x0000001c08c4723c */ /* 0x050fe200000018b0 */
[----:B------:R-:W3:Y:S07]  /*7940*/  LDSM.16.M88.4 R176, [R210+0xa800] ;  /* 0x00a80000d2b0783b */ /* 0x000eee0000000200 */
[C---:B------:R-:W-:Y:S01]  /*7950*/  HMMA.16816.F32 R192, R8.reuse, R30, R168 ;  /* 0x0000001e08c0723c */ /* 0x040fe200000018a8 */
[----:B------:R-:W4:Y:S07]  /*7960*/  LDSM.16.M88.4 R28, [R210+0xb000] ;  /* 0x00b00000d21c783b */ /* 0x000f2e0000000200 */
[C---:B-1----:R-:W-:Y:S08]  /*7970*/  HMMA.16816.F32 R168, R8.reuse, R16, R32 ;  /* 0x0000001008a8723c */ /* 0x042ff00000001820 */
[----:B------:R-:W-:Y:S01]  /*7980*/  HMMA.16816.F32 R32, R8, R18, R20 ;  /* 0x000000120820723c */ /* 0x000fe20000001814 */
[----:B------:R-:W1:Y:S04]  /*7990*/  LDSM.16.M88.4 R20, [R210+0xb800] ;  /* 0x00b80000d214783b */ /* 0x000e680000000200 */
[----:B------:R-:W-:Y:S03]  /*79a0*/  LDSM.16.M88.4 R8, [R213+0x2000] ;  /* 0x00200000d508783b */ /* 0x000fe60000000200 */
[C---:B--2---:R-:W-:Y:S01]  /*79b0*/  HMMA.16816.F32 R24, R4.reuse, R12, R24 ;  /* 0x0000000c0418723c */ /* 0x044fe20000001818 */
[----:B------:R-:W2:Y:S07]  /*79c0*/  LDSM.16.M88.4 R16, [R209+0x2000] ;  /* 0x00200000d110783b */ /* 0x000eae0000000200 */
[C---:B------:R-:W-:Y:S01]  /*79d0*/  HMMA.16816.F32 R12, R4.reuse, R14, R180 ;  /* 0x0000000e040c723c */ /* 0x040fe200000018b4 */
[----:B------:R-:W5:Y:S07]  /*79e0*/  LDSM.16.M88.4 R180, [R209+0x3000] ;  /* 0x00300000d1b4783b */ /* 0x000f6e0000000200 */
[C---:B---3--:R-:W-:Y:S08]  /*79f0*/  HMMA.16816.F32 R172, R4.reuse, R176, R184 ;  /* 0x000000b004ac723c */ /* 0x048ff000000018b8 */
[C---:B------:R-:W-:Y:S08]  /*7a00*/  HMMA.16816.F32 R184, R4.reuse, R178, R200 ;  /* 0x000000b204b8723c */ /* 0x040ff000000018c8 */
[C---:B----4-:R-:W-:Y:S08]  /*7a10*/  HMMA.16816.F32 R200, R4.reuse, R28, R196 ;  /* 0x0000001c04c8723c */ /* 0x050ff000000018c4 */
[C---:B------:R-:W-:Y:S01]  /*7a20*/  HMMA.16816.F32 R196, R4.reuse, R30, R192 ;  /* 0x0000001e04c4723c */ /* 0x040fe200000018c0 */
[----:B------:R-:W-:Y:S07]  /*7a30*/  LDSM.16.M88.4 R28, [R204+0xc000] ;  /* 0x00c00000cc1c783b */ /* 0x000fee0000000200 */
[C---:B-1----:R-:W-:Y:S01]  /*7a40*/  HMMA.16816.F32 R192, R4.reuse, R20, R168 ;  /* 0x0000001404c0723c */ /* 0x042fe200000018a8 */
[----:B------:R-:W1:Y:S07]  /*7a50*/  LDSM.16.M88.4 R168, [R209+0x3800] ;  /* 0x00380000d1a8783b */ /* 0x000e6e0000000200 */
[----:B------:R-:W-:Y:S01]  /*7a60*/  HMMA.16816.F32 R176, R4, R22, R32 ;  /* 0x0000001604b0723c */ /* 0x000fe20000001820 */
[----:B------:R-:W3:Y:S07]  /*7a70*/  LDSM.16.M88.4 R4, [R211+0x4000] ;  /* 0x00400000d304783b */ /* 0x000eee0000000200 */
[C---:B--2---:R-:W-:Y:S01]  /*7a80*/  HMMA.16816.F32 R32, R8.reuse, R16, R24 ;  /* 0x000000100820723c */ /* 0x044fe20000001818 */
[----:B------:R-:W2:Y:S07]  /*7a90*/  LDSM.16.M88.4 R24, [R204+0xc800] ;  /* 0x00c80000cc18783b */ /* 0x000eae0000000200 */
[C---:B------:R-:W-:Y:S08]  /*7aa0*/  HMMA.16816.F32 R20, R8.reuse, R18, R12 ;  /* 0x000000120814723c */ /* 0x040ff0000000180c */
[C---:B------:R-:W-:Y:S08]  /*7ab0*/  HMMA.16816.F32 R16, R8.reuse, R188, R172 ;  /* 0x000000bc0810723c */ /* 0x040ff000000018ac */
[C---:B------:R-:W-:Y:S01]  /*7ac0*/  HMMA.16816.F32 R12, R8.reuse, R190, R184 ;  /* 0x000000be080c723c */ /* 0x040fe200000018b8 */
[----:B------:R-:W-:Y:S07]  /*7ad0*/  LDSM.16.M88.4 R184, [R221] ;  /* 0x00000000ddb8783b */ /* 0x000fee0000000200 */
[C---:B-----5:R-:W-:Y:S08]  /*7ae0*/  HMMA.16816.F32 R200, R8.reuse, R180, R200 ;  /* 0x000000b408c8723c */ /* 0x060ff000000018c8 */
[C---:B------:R-:W-:Y:S08]  /*7af0*/  HMMA.16816.F32 R196, R8.reuse, R182, R196 ;  /* 0x000000b608c4723c */ /* 0x040ff000000018c4 */
[C---:B-1----:R-:W-:Y:S08]  /*7b00*/  HMMA.16816.F32 R192, R8.reuse, R168, R192 ;  /* 0x000000a808c0723c */ /* 0x042ff000000018c0 */
[----:B------:R-:W-:Y:S01]  /*7b10*/  HMMA.16816.F32 R180, R8, R170, R176 ;  /* 0x000000aa08b4723c */ /* 0x000fe200000018b0 */
[----:B------:R-:W1:Y:S04]  /*7b20*/  LDSM.16.M88.4 R176, [R204+0xd000] ;  /* 0x00d00000ccb0783b */ /* 0x000e680000000200 */
[----:B------:R-:W-:Y:S03]  /*7b30*/  LDSM.16.M88.4 R8, [R212+0x4000] ;  /* 0x00400000d408783b */ /* 0x000fe60000000200 */
[C---:B---3--:R-:W-:Y:S08]  /*7b40*/  HMMA.16816.F32 R172, R4.reuse, R28, R32 ;  /* 0x0000001c04ac723c */ /* 0x048ff00000001820 */
[C---:B------:R-:W-:Y:S01]  /*7b50*/  HMMA.16816.F32 R168, R4.reuse, R30, R20 ;  /* 0x0000001e04a8723c */ /* 0x040fe20000001814 */
[----:B------:R-:W3:Y:S07]  /*7b60*/  LDSM.16.M88.4 R20, [R223] ;  /* 0x00000000df14783b */ /* 0x000eee0000000200 */
[C---:B--2---:R-:W-:Y:S01]  /*7b70*/  HMMA.16816.F32 R28, R4.reuse, R24, R16 ;  /* 0x00000018041c723c */ /* 0x044fe20000001810 */
[----:B------:R-:W2:Y:S07]  /*7b80*/  LDSM.16.M88.4 R16, [R222] ;  /* 0x00000000de10783b */ /* 0x000eae0000000200 */
[C---:B------:R-:W-:Y:S01]  /*7b90*/  HMMA.16816.F32 R12, R4.reuse, R26, R12 ;  /* 0x0000001a040c723c */ /* 0x040fe2000000180c */
[----:B------:R-:W4:Y:S07]  /*7ba0*/  LDSM.16.M88.4 R24, [R204+0xd800] ;  /* 0x00d80000cc18783b */ /* 0x000f2e0000000200 */
[C---:B-1----:R-:W-:Y:S08]  /*7bb0*/  HMMA.16816.F32 R32, R4.reuse, R176, R200 ;  /* 0x000000b00420723c */ /* 0x042ff000000018c8 */
[----:B------:R-:W-:Y:S08]  /*7bc0*/  HMMA.16816.F32 R196, R4, R178, R196 ;  /* 0x000000b204c4723c */ /* 0x000ff000000018c4 */
[C---:B---3--:R-:W-:Y:S08]  /*7bd0*/  HMMA.16816.F32 R172, R8.reuse, R20, R172 ;  /* 0x0000001408ac723c */ /* 0x048ff000000018ac */
[----:B--2---:R-:W-:Y:S08]  /*7be0*/  HMMA.16816.F32 R28, R8, R16, R28 ;  /* 0x00000010081c723c */ /* 0x004ff0000000181c */
[C---:B----4-:R-:W-:Y:S01]  /*7bf0*/  HMMA.16816.F32 R188, R4.reuse, R24, R192 ;  /* 0x0000001804bc723c */ /* 0x050fe200000018c0 */
[----:B------:R-:W-:Y:S07]  /*7c00*/  LDSM.16.M88.4 R192, [R210+0xd000] ;  /* 0x00d00000d2c0783b */ /* 0x000fee0000000200 */
[----:B------:R-:W-:Y:S01]  /*7c10*/  HMMA.16816.F32 R176, R4, R26, R180 ;  /* 0x0000001a04b0723c */ /* 0x000fe200000018b4 */
[----:B------:R-:W-:Y:S04]  /*7c20*/  LDSM.16.M88.4 R4, [R214+0x4000] ;  /* 0x00400000d604783b */ /* 0x000fe80000000200 */
[----:B------:R-:W1:Y:S03]  /*7c30*/  LDSM.16.M88.4 R24, [R220] ;  /* 0x00000000dc18783b */ /* 0x000e660000000200 */
[C---:B------:R-:W-:Y:S01]  /*7c40*/  HMMA.16816.F32 R12, R8.reuse, R18, R12 ;  /* 0x00000012080c723c */ /* 0x040fe2000000180c */
[----:B------:R-:W2:Y:S07]  /*7c50*/  LDSM.16.M88.4 R16, [R210+0xc800] ;  /* 0x00c80000d210783b */ /* 0x000eae0000000200 */
[C---:B------:R-:W-:Y:S01]  /*7c60*/  HMMA.16816.F32 R168, R8.reuse, R22, R168 ;  /* 0x0000001608a8723c */ /* 0x040fe200000018a8 */
[----:B------:R-:W3:Y:S07]  /*7c70*/  LDSM.16.M88.4 R20, [R210+0xc000] ;  /* 0x00c00000d214783b */ /* 0x000eee0000000200 */
[C---:B------:R-:W-:Y:S08]  /*7c80*/  HMMA.16816.F32 R180, R8.reuse, R184, R32 ;  /* 0x000000b808b4723c */ /* 0x040ff00000001820 */
[C---:B------:R-:W-:Y:S08]  /*7c90*/  HMMA.16816.F32 R200, R8.reuse, R186, R196 ;  /* 0x000000ba08c8723c */ /* 0x040ff000000018c4 */
[----:B-1----:R-:W-:Y:S08]  /*7ca0*/  HMMA.16816.F32 R196, R8, R24, R188 ;  /* 0x0000001808c4723c */ /* 0x002ff000000018bc */
[----:B--2---:R-:W-:Y:S01]  /*7cb0*/  HMMA.16816.F32 R32, R4, R16, R28 ;  /* 0x000000100420723c */ /* 0x004fe2000000181c */
[----:B------:R-:W1:Y:S07]  /*7cc0*/  LDSM.16.M88.4 R28, [R210+0xd800] ;  /* 0x00d80000d21c783b */ /* 0x000e6e0000000200 */
[----:B------:R-:W-:Y:S01]  /*7cd0*/  HMMA.16816.F32 R188, R8, R26, R176 ;  /* 0x0000001a08bc723c */ /* 0x000fe200000018b0 */
[----:B------:R-:W-:Y:S07]  /*7ce0*/  LDSM.16.M88.4 R24, [R209+0x4000] ;  /* 0x00400000d118783b */ /* 0x000fee0000000200 */
[C---:B------:R-:W-:Y:S01]  /*7cf0*/  HMMA.16816.F32 R16, R4.reuse, R18, R12 ;  /* 0x000000120410723c */ /* 0x040fe2000000180c */
[----:B------:R-:W2:Y:S07]  /*7d00*/  LDSM.16.M88.4 R12, [R213+0x4000] ;  /* 0x00400000d50c783b */ /* 0x000eae0000000200 */
[C---:B---3--:R-:W-:Y:S08]  /*7d10*/  HMMA.16816.F32 R184, R4.reuse, R20, R172 ;  /* 0x0000001404b8723c */ /* 0x048ff000000018ac */
[C---:B------:R-:W-:Y:S01]  /*7d20*/  HMMA.16816.F32 R176, R4.reuse, R22, R168 ;  /* 0x0000001604b0723c */ /* 0x040fe200000018a8 */
[----:B------:R-:W3:Y:S04]  /*7d30*/  LDSM.16.M88.4 R20, [R209+0x4800] ;  /* 0x00480000d114783b */ /* 0x000ee80000000200 */
[----:B------:R-:W4:Y:S03]  /*7d40*/  LDSM.16.M88.4 R168, [R209+0x5000] ;  /* 0x00500000d1a8783b */ /* 0x000f260000000200 */
[C---:B------:R-:W-:Y:S08]  /*7d50*/  HMMA.16816.F32 R8, R4.reuse, R192, R180 ;  /* 0x000000c00408723c */ /* 0x040ff000000018b4 */
[C---:B------:R-:W-:Y:S01]  /*7d60*/  HMMA.16816.F32 R172, R4.reuse, R194, R200 ;  /* 0x000000c204ac723c */ /* 0x040fe200000018c8 */
[----:B------:R-:W-:Y:S07]  /*7d70*/  LDSM.16.M88.4 R200, [R204+0xf800] ;  /* 0x00f80000ccc8783b */ /* 0x000fee0000000200 */
[C---:B-1----:R-:W-:Y:S08]  /*7d80*/  HMMA.16816.F32 R180, R4.reuse, R28, R196 ;  /* 0x0000001c04b4723c */ /* 0x042ff000000018c4 */
[----:B------:R-:W-:Y:S01]  /*7d90*/  HMMA.16816.F32 R196, R4, R30, R188 ;  /* 0x0000001e04c4723c */ /* 0x000fe200000018bc */
[----:B------:R-:W-:Y:S07]  /*7da0*/  LDSM.16.M88.4 R28, [R204+0xe000] ;  /* 0x00e00000cc1c783b */ /* 0x000fee0000000200 */
[C---:B--2---:R-:W-:Y:S08]  /*7db0*/  HMMA.16816.F32 R188, R12.reuse, R26, R176 ;  /* 0x0000001a0cbc723c */ /* 0x044ff000000018b0 */
[C---:B------:R-:W-:Y:S01]  /*7dc0*/  HMMA.16816.F32 R192, R12.reuse, R24, R184 ;  /* 0x000000180cc0723c */ /* 0x040fe200000018b8 */
[----:B------:R-:W1:Y:S04]  /*7dd0*/  LDSM.16.M88.4 R184, [R209+0x5800] ;  /* 0x00580000d1b8783b */ /* 0x000e680000000200 */
[----:B------:R-:W-:Y:S03]  /*7de0*/  LDSM.16.M88.4 R24, [R204+0xe800] ;  /* 0x00e80000cc18783b */ /* 0x000fe60000000200 */
[C---:B---3--:R-:W-:Y:S08]  /*7df0*/  HMMA.16816.F32 R176, R12.reuse, R20, R32 ;  /* 0x000000140cb0723c */ /* 0x048ff00000001820 */
[C---:B------:R-:W-:Y:S01]  /*7e00*/  HMMA.16816.F32 R32, R12.reuse, R22, R16 ;  /* 0x000000160c20723c */ /* 0x040fe20000001810 */
[----:B------:R-:W-:Y:S07]  /*7e10*/  LDSM.16.M88.4 R20, [R204+0xf000] ;  /* 0x00f00000cc14783b */ /* 0x000fee0000000200 */
[C---:B----4-:R-:W-:Y:S01]  /*7e20*/  HMMA.16816.F32 R16, R12.reuse, R168, R8 ;  /* 0x000000a80c10723c */ /* 0x050fe20000001808 */
[----:B------:R-:W2:Y:S07]  /*7e30*/  LDSM.16.M88.4 R8, [R211+0x6000] ;  /* 0x00600000d308783b */ /* 0x000eae0000000200 */
[C---:B------:R-:W-:Y:S08]  /*7e40*/  HMMA.16816.F32 R4, R12.reuse, R170, R172 ;  /* 0x000000aa0c04723c */ /* 0x040ff000000018ac */
[C---:B-1----:R-:W-:Y:S08]  /*7e50*/  HMMA.16816.F32 R180, R12.reuse, R184, R180 ;  /* 0x000000b80cb4723c */ /* 0x042ff000000018b4 */
[----:B------:R-:W-:Y:S08]  /*7e60*/  HMMA.16816.F32 R12, R12, R186, R196 ;  /* 0x000000ba0c0c723c */ /* 0x000ff000000018c4 */
[C---:B--2---:R-:W-:Y:S08]  /*7e70*/  HMMA.16816.F32 R184, R8.reuse, R24, R176 ;  /* 0x0000001808b8723c */ /* 0x044ff000000018b0 */
[C---:B------:R-:W-:Y:S01]  /*7e80*/  HMMA.16816.F32 R176, R8.reuse, R26, R32 ;  /* 0x0000001a08b0723c */ /* 0x040fe20000001820 */
[----:B------:R-:W-:Y:S07]  /*7e90*/  LDSM.16.M88.4 R24, [R219] ;  /* 0x00000000db18783b */ /* 0x000fee0000000200 */
[C---:B------:R-:W-:Y:S01]  /*7ea0*/  HMMA.16816.F32 R168, R8.reuse, R22, R4 ;  /* 0x0000001608a8723c */ /* 0x040fe20000001804 */
[----:B------:R-:W1:Y:S07]  /*7eb0*/  LDSM.16.M88.4 R4, [R212+0x6000] ;  /* 0x00600000d404783b */ /* 0x000e6e0000000200 */
[C---:B------:R-:W-:Y:S01]  /*7ec0*/  HMMA.16816.F32 R172, R8.reuse, R20, R16 ;  /* 0x0000001408ac723c */ /* 0x040fe20000001810 */
[----:B------:R-:W2:Y:S04]  /*7ed0*/  LDSM.16.M88.4 R20, [R218] ;  /* 0x00000000da14783b */ /* 0x000ea80000000200 */
[----:B------:R-:W-:Y:S03]  /*7ee0*/  LDSM.16.M88.4 R16, [R216] ;  /* 0x00000000d810783b */ /* 0x000fe60000000200 */
[C---:B------:R-:W-:Y:S08]  /*7ef0*/  HMMA.16816.F32 R188, R8.reuse, R30, R188 ;  /* 0x0000001e08bc723c */ /* 0x040ff000000018bc */
[C---:B------:R-:W-:Y:S01]  /*7f00*/  HMMA.16816.F32 R192, R8.reuse, R28, R192 ;  /* 0x0000001c08c0723c */ /* 0x040fe200000018c0 */
[----:B------:R-:W3:Y:S07]  /*7f10*/  LDSM.16.M88.4 R28, [R217] ;  /* 0x00000000d91c783b */ /* 0x000eee0000000200 */
[C---:B------:R-:W-:Y:S08]  /*7f20*/  HMMA.16816.F32 R32, R8.reuse, R200, R180 ;  /* 0x000000c80820723c */ /* 0x040ff000000018b4 */
[----:B------:R-:W-:Y:S01]  /*7f30*/  HMMA.16816.F32 R12, R8, R202, R12 ;  /* 0x000000ca080c723c */ /* 0x000fe2000000180c */
[----:B------:R-:W-:Y:S07]  /*7f40*/  LDSM.16.M88.4 R8, [R214+0x6000] ;  /* 0x00600000d608783b */ /* 0x000fee0000000200 */
[C---:B-1----:R-:W-:Y:S08]  /*7f50*/  HMMA.16816.F32 R196, R4.reuse, R26, R188 ;  /* 0x0000001a04c4723c */ /* 0x042ff000000018bc */
[C---:B--2---:R-:W-:Y:S01]  /*7f60*/  HMMA.16816.F32 R188, R4.reuse, R22, R176 ;  /* 0x0000001604bc723c */ /* 0x044fe200000018b0 */
[----:B------:R-:W1:Y:S07]  /*7f70*/  LDSM.16.M88.4 R176, [R210+0xe000] ;  /* 0x00e00000d2b0783b */ /* 0x000e6e0000000200 */
[C---:B------:R-:W-:Y:S01]  /*7f80*/  HMMA.16816.F32 R200, R4.reuse, R24, R192 ;  /* 0x0000001804c8723c */ /* 0x040fe200000018c0 */
[----:B------:R-:W-:Y:S07]  /*7f90*/  LDSM.16.M88.4 R24, [R210+0xf800] ;  /* 0x00f80000d218783b */ /* 0x000fee0000000200 */
[C---:B------:R-:W-:Y:S01]  /*7fa0*/  HMMA.16816.F32 R192, R4.reuse, R20, R184 ;  /* 0x0000001404c0723c */ /* 0x040fe200000018b8 */
[----:B------:R-:W2:Y:S07]  /*7fb0*/  LDSM.16.M88.4 R20, [R210+0xe800] ;  /* 0x00e80000d214783b */ /* 0x000eae0000000200 */
[C---:B---3--:R-:W-:Y:S08]  /*7fc0*/  HMMA.16816.F32 R184, R4.reuse, R28, R172 ;  /* 0x0000001c04b8723c */ /* 0x048ff000000018ac */
[C---:B------:R-:W-:Y:S08]  /*7fd0*/  HMMA.16816.F32 R172, R4.reuse, R16, R32 ;  /* 0x0000001004ac723c */ /* 0x040ff00000001820 */
[C---:B------:R-:W-:Y:S01]  /*7fe0*/  HMMA.16816.F32 R32, R4.reuse, R18, R12 ;  /* 0x000000120420723c */ /* 0x040fe2000000180c */
[----:B------:R-:W3:Y:S07]  /*7ff0*/  LDSM.16.M88.4 R16, [R210+0xf000] ;  /* 0x00f00000d210783b */ /* 0x000eee0000000200 */
[----:B------:R-:W-:Y:S01]  /*8000*/  HMMA.16816.F32 R180, R4, R30, R168 ;  /* 0x0000001e04b4723c */ /* 0x000fe200000018a8 */
[----:B------:R-:W-:Y:S04]  /*8010*/  LDSM.16.M88.4 R4, [R213+0x6000] ;  /* 0x00600000d504783b */ /* 0x000fe80000000200 */
[----:B------:R-:W4:Y:S03]  /*8020*/  LDSM.16.M88.4 R28, [R209+0x6000] ;  /* 0x00600000d11c783b */ /* 0x000f260000000200 */
[C---:B-1----:R-:W-:Y:S08]  /*8030*/  HMMA.16816.F32 R168, R8.reuse, R178, R196 ;  /* 0x000000b208a8723c */ /* 0x042ff000000018c4 */
[C---:B------:R-:W-:Y:S08]  /*8040*/  HMMA.16816.F32 R12, R8.reuse, R176, R200 ;  /* 0x000000b0080c723c */ /* 0x040ff000000018c8 */
[C---:B--2---:R-:W-:Y:S08]  /*8050*/  HMMA.16816.F32 R176, R8.reuse, R20, R192 ;  /* 0x0000001408b0723c */ /* 0x044ff000000018c0 */
[C---:B------:R-:W-:Y:S01]  /*8060*/  HMMA.16816.F32 R188, R8.reuse, R22, R188 ;  /* 0x0000001608bc723c */ /* 0x040fe200000018bc */
[----:B------:R-:W1:Y:S07]  /*8070*/  LDSM.16.M88.4 R20, [R209+0x6800] ;  /* 0x00680000d114783b */ /* 0x000e6e0000000200 */
[C---:B---3--:R-:W-:Y:S08]  /*8080*/  HMMA.16816.F32 R192, R8.reuse, R16, R184 ;  /* 0x0000001008c0723c */ /* 0x048ff000000018b8 */
[----:B------:R-:W-:Y:S08]  /*8090*/  HMMA.16816.F32 R184, R8, R18, R180 ;  /* 0x0000001208b8723c */ /* 0x000ff000000018b4 */
[C---:B----4-:R-:W-:Y:S01]  /*80a0*/  HMMA.16816.F32 R16, R4.reuse, R30, R168 ;  /* 0x0000001e0410723c */ /* 0x050fe200000018a8 */
[----:B------:R-:W2:Y:S07]  /*80b0*/  LDSM.16.M88.4 R168, [R209+0x7000] ;  /* 0x00700000d1a8783b */ /* 0x000eae0000000200 */
[----:B------:R-:W-:Y:S08]  /*80c0*/  HMMA.16816.F32 R12, R4, R28, R12 ;  /* 0x0000001c040c723c */ /* 0x000ff0000000180c */
[C---:B------:R-:W-:Y:S08]  /*80d0*/  HMMA.16816.F32 R180, R8.reuse, R24, R172 ;  /* 0x0000001808b4723c */ /* 0x040ff000000018ac */
[----:B------:R-:W-:Y:S01]  /*80e0*/  HMMA.16816.F32 R172, R8, R26, R32 ;  /* 0x0000001a08ac723c */ /* 0x000fe20000001820 */
[----:B------:R-:W3:Y:S01]  /*80f0*/  LDSM.16.M88.4 R32, [R209+0x7800] ;  /* 0x00780000d120783b */ /* 0x000ee20000000200 */
[----:B------:R-:W-:-:S05]  /*8100*/  DEPBAR.LE SB0, 0x0 ;  /* 0x000080000000791a */ /* 0x000fca0000000000 */
[----:B------:R-:W-:Y:S01]  /*8110*/  IADD3 R8, R0, 0x8, RZ ;  /* 0x0000000800087810 */ /* 0x000fe20007ffe0ff */
[C---:B-1----:R-:W-:Y:S01]  /*8120*/  HMMA.16816.F32 R28, R4.reuse, R20, R176 ;  /* 0x00000014041c723c */ /* 0x042fe200000018b0 */
[----:B------:R-:W-:Y:S01]  /*8130*/  FSEL R12, R12, -INF , !P0 ;  /* 0xff8000000c0c7808 */ /* 0x000fe20004000000 */
[----:B------:R-:W-:Y:S01]  /*8140*/  BAR.SYNC.DEFER_BLOCKING 0x0 ;  /* 0x0000000000007b1d */ /* 0x000fe20000010000 */
[C---:B------:R-:W-:Y:S02]  /*8150*/  ISETP.GE.AND P1, PT, R8.reuse, R235, PT ;  /* 0x000000eb0800720c */ /* 0x040fe40003f26270 */
[-C--:B------:R-:W-:Y:S02]  /*8160*/  ISETP.GE.AND P4, PT, R8, R234.reuse, PT ;  /* 0x000000ea0800720c */ /* 0x080fe40003f86270 */
[----:B------:R-:W-:Y:S01]  /*8170*/  ISETP.GE.AND P0, PT, R2, R234, PT ;  /* 0x000000ea0200720c */ /* 0x000fe20003f06270 */
[----:B------:R-:W-:Y:S01]  /*8180*/  HMMA.16816.F32 R20, R4, R22, R188 ;  /* 0x000000160414723c */ /* 0x000fe200000018bc */
        /* <DEDUP_REMOVED lines=13> */
[----:B------:R-:W-:Y:S02]  /*8260*/  FSEL R24, R18, -INF , !P4 ;  /* 0xff80000012187808 */ /* 0x000fe40006000000 */
[----:B------:R-:W-:Y:S02]  /*8270*/  FSEL R14, R17, -INF , !P5 ;  /* 0xff800000110e7808 */ /* 0x000fe40006800000 */
[----:B------:R-:W-:Y:S02]  /*8280*/  FSEL R25, R19, -INF , !P0 ;  /* 0xff80000013197808 */ /* 0x000fe40004000000 */
[----:B--2---:R-:W-:Y:S01]  /*8290*/  HMMA.16816.F32 R16, R4, R168, R192 ;  /* 0x000000a80410723c */ /* 0x004fe200000018c0 */
[CC--:B------:R-:W-:Y:S02]  /*82a0*/  ISETP.LT.OR P3, PT, R8.reuse, R233.reuse, P3 ;  /* 0x000000e90800720c */ /* 0x0c0fe40001f61670 */
[----:B------:R-:W-:Y:S02]  /*82b0*/  ISETP.LT.OR P2, PT, R8, R232, P2 ;  /* 0x000000e80800720c */ /* 0x000fe40001741670 */
[----:B------:R-:W-:-:S02]  /*82c0*/  ISETP.LT.OR P6, PT, R2, R233, P6 ;  /* 0x000000e90200720c */ /* 0x000fc400037c1670 */
[----:B------:R-:W-:Y:S02]  /*82d0*/  ISETP.LT.OR P1, PT, R2, R232, P1 ;  /* 0x000000e80200720c */ /* 0x000fe40000f21670 */
[C---:B------:R-:W-:Y:S02]  /*82e0*/  IADD3 R8, R0.reuse, 0x18, RZ ;  /* 0x0000001800087810 */ /* 0x040fe40007ffe0ff */
[----:B------:R-:W-:Y:S02]  /*82f0*/  IADD3 R2, R0, 0x19, RZ ;  /* 0x0000001900027810 */ /* 0x000fe40007ffe0ff */
[----:B------:R-:W-:Y:S02]  /*8300*/  FSEL R179, R28, -INF , !P3 ;  /* 0xff8000001cb37808 */ /* 0x000fe40005800000 */
[C---:B------:R-:W-:Y:S02]  /*8310*/  ISETP.GE.AND P0, PT, R8.reuse, R235, PT ;  /* 0x000000eb0800720c */ /* 0x040fe40003f06270 */
[----:B------:R-:W-:-:S02]  /*8320*/  ISETP.GE.AND P4, PT, R8, R234, PT ;  /* 0x000000ea0800720c */ /* 0x000fc40003f86270 */
[C---:B------:R-:W-:Y:S02]  /*8330*/  ISETP.GE.AND P5, PT, R2.reuse, R235, PT ;  /* 0x000000eb0200720c */ /* 0x040fe40003fa6270 */
[----:B------:R-:W-:Y:S02]  /*8340*/  ISETP.GE.AND P3, PT, R2, R234, PT ;  /* 0x000000ea0200720c */ /* 0x000fe40003f66270 */
[----:B------:R-:W-:Y:S02]  /*8350*/  FSEL R177, R30, -INF , !P2 ;  /* 0xff8000001eb17808 */ /* 0x000fe40005000000 */
[----:B------:R-:W-:Y:S02]  /*8360*/  FSEL R176, R29, -INF , !P6 ;  /* 0xff8000001db07808 */ /* 0x000fe40007000000 */
[----:B------:R-:W-:Y:S02]  /*8370*/  FSEL R178, R31, -INF , !P1 ;  /* 0xff8000001fb27808 */ /* 0x000fe40004800000 */
        /* <DEDUP_REMOVED lines=8> */
[CC--:B------:R-:W-:Y:S02]  /*8400*/  ISETP.GE.AND P2, PT, R8.reuse, R235.reuse, PT ;  /* 0x000000eb0800720c */ /* 0x0c0fe40003f46270 */
[-C--:B------:R-:W-:Y:S02]  /*8410*/  ISETP.GE.AND P1, PT, R8, R234.reuse, PT ;  /* 0x000000ea0800720c */ /* 0x080fe40003f26270 */
[C---:B------:R-:W-:Y:S02]  /*8420*/  ISETP.GE.AND P6, PT, R2.reuse, R235, PT ;  /* 0x000000eb0200720c */ /* 0x040fe40003fc6270 */
[----:B------:R-:W-:Y:S02]  /*8430*/  ISETP.GE.AND P0, PT, R2, R234, PT ;  /* 0x000000ea0200720c */ /* 0x000fe40003f06270 */
[----:B------:R-:W-:Y:S02]  /*8440*/  FSEL R170, R22, -INF , !P4 ;  /* 0xff80000016aa7808 */ /* 0x000fe40006000000 */
[----:B------:R-:W-:-:S02]  /*8450*/  FSEL R168, R21, -INF , !P5 ;  /* 0xff80000015a87808 */ /* 0x000fc40006800000 */
[----:B------:R-:W-:Y:S02]  /*8460*/  FSEL R171, R23, -INF , !P3 ;  /* 0xff80000017ab7808 */ /* 0x000fe40005800000 */
[C---:B---3--:R-:W-:Y:S01]  /*8470*/  HMMA.16816.F32 R20, R4.reuse, R32, R180 ;  /* 0x000000200414723c */ /* 0x048fe200000018b4 */
[CC--:B------:R-:W-:Y:S02]  /*8480*/  ISETP.LT.OR P2, PT, R8.reuse, R233.reuse, P2 ;  /* 0x000000e90800720c */ /* 0x0c0fe40001741670 */
[-C--:B------:R-:W-:Y:S02]  /*8490*/  ISETP.LT.OR P1, PT, R8, R232.reuse, P1 ;  /* 0x000000e80800720c */ /* 0x080fe40000f21670 */
[C---:B------:R-:W-:Y:S02]  /*84a0*/  ISETP.LT.OR P6, PT, R2.reuse, R233, P6 ;  /* 0x000000e90200720c */ /* 0x040fe400037c1670 */
[----:B------:R-:W-:Y:S01]  /*84b0*/  ISETP.LT.OR P0, PT, R2, R232, P0 ;  /* 0x000000e80200720c */ /* 0x000fe20000701670 */
[----:B------:R-:W-:Y:S01]  /*84c0*/  HMMA.16816.F32 R4, R4, R34, R172 ;  /* 0x000000220404723c */ /* 0x000fe200000018ac */
[----:B------:R-:W-:-:S02]  /*84d0*/  IADD3 R8, R0, 0x28, RZ ;  /* 0x0000002800087810 */ /* 0x000fc40007ffe0ff */
[----:B------:R-:W-:Y:S02]  /*84e0*/  IADD3 R2, R0, 0x29, RZ ;  /* 0x0000002900027810 */ /* 0x000fe40007ffe0ff */
[----:B------:R-:W-:Y:S02]  /*84f0*/  FSEL R196, R16, -INF , !P2 ;  /* 0xff80000010c47808 */ /* 0x000fe40005000000 */
[-C--:B------:R-:W-:Y:S02]  /*8500*/  ISETP.GE.AND P3, PT, R8, R235.reuse, PT ;  /* 0x000000eb0800720c */ /* 0x080fe40003f66270 */
[C---:B------:R-:W-:Y:S02]  /*8510*/  ISETP.GE.AND P5, PT, R2.reuse, R235, PT ;  /* 0x000000eb0200720c */ /* 0x040fe40003fa6270 */
[-C--:B------:R-:W-:Y:S02]  /*8520*/  ISETP.GE.AND P2, PT, R2, R234.reuse, PT ;  /* 0x000000ea0200720c */ /* 0x080fe40003f46270 */
[----:B------:R-:W-:-:S02]  /*8530*/  ISETP.GE.AND P4, PT, R8, R234, PT ;  /* 0x000000ea0800720c */ /* 0x000fc40003f86270 */
[-C--:B------:R-:W-:Y:S02]  /*8540*/  ISETP.LT.OR P3, PT, R8, R233.reuse, P3 ;  /* 0x000000e90800720c */ /* 0x080fe40001f61670 */
[C---:B------:R-:W-:Y:S02]  /*8550*/  ISETP.LT.OR P5, PT, R2.reuse, R233, P5 ;  /* 0x000000e90200720c */ /* 0x040fe40002fa1670 */
[-C--:B------:R-:W-:Y:S02]  /*8560*/  ISETP.LT.OR P2, PT, R2, R232.reuse, P2 ;  /* 0x000000e80200720c */ /* 0x080fe40001741670 */
[----:B------:R-:W-:Y:S02]  /*8570*/  ISETP.LT.OR P4, PT, R8, R232, P4 ;  /* 0x000000e80800720c */ /* 0x000fe40002781670 */
[C---:B------:R-:W-:Y:S02]  /*8580*/  IADD3 R2, R0.reuse, 0x31, RZ ;  /* 0x0000003100027810 */ /* 0x040fe40007ffe0ff */
[----:B------:R-:W-:-:S02]  /*8590*/  IADD3 R8, R0, 0x30, RZ ;  /* 0x0000003000087810 */ /* 0x000fc40007ffe0ff */
[----:B------:R-:W-:Y:S02]  /*85a0*/  FSEL R198, R17, -INF , !P6 ;  /* 0xff80000011c67808 */ /* 0x000fe40007000000 */
[----:B------:R-:W-:Y:S02]  /*85b0*/  FSEL R199, R28, -INF , !P3 ;  /* 0xff8000001cc77808 */ /* 0x000fe40005800000 */
[----:B------:R-:W-:Y:S02]  /*85c0*/  FSEL R181, R18, -INF , !P1 ;  /* 0xff80000012b57808 */ /* 0x000fe40004800000 */
[CC--:B------:R-:W-:Y:S02]  /*85d0*/  ISETP.GE.AND P6, PT, R2.reuse, R235.reuse, PT ;  /* 0x000000eb0200720c */ /* 0x0c0fe40003fc6270 */
[----:B------:R-:W-:Y:S02]  /*85e0*/  ISETP.GE.AND P3, PT, R2, R234, PT ;  /* 0x000000ea0200720c */ /* 0x000fe40003f66270 */
[----:B------:R-:W-:-:S02]  /*85f0*/  ISETP.GE.AND P1, PT, R8, R235, PT ;  /* 0x000000eb0800720c */ /* 0x000fc40003f26270 */
[CC--:B------:R-:W-:Y:S02]  /*8600*/  ISETP.LT.OR P6, PT, R2.reuse, R233.reuse, P6 ;  /* 0x000000e90200720c */ /* 0x0c0fe400037c1670 */
[----:B------:R-:W-:Y:S02]  /*8610*/  ISETP.LT.OR P3, PT, R2, R232, P3 ;  /* 0x000000e80200720c */ /* 0x000fe40001f61670 */
[----:B------:R-:W-:Y:S02]  /*8620*/  ISETP.LT.OR P1, PT, R8, R233, P1 ;  /* 0x000000e90800720c */ /* 0x000fe40000f21670 */
[C---:B------:R-:W-:Y:S02]  /*8630*/  IADD3 R2, R0.reuse, 0x38, RZ ;  /* 0x0000003800027810 */ /* 0x040fe40007ffe0ff */
[----:B------:R-:W-:Y:S02]  /*8640*/  FSEL R182, R19, -INF , !P0 ;  /* 0xff80000013b67808 */ /* 0x000fe40004000000 */
[----:B------:R-:W-:-:S02]  /*8650*/  IADD3 R0, R0, 0x39, RZ ;  /* 0x0000003900007810 */ /* 0x000fc40007ffe0ff */
[-C--:B------:R-:W-:Y:S02]  /*8660*/  ISETP.GE.AND P0, PT, R8, R234.reuse, PT ;  /* 0x000000ea0800720c */ /* 0x080fe40003f06270 */
[----:B------:R-:W-:Y:S02]  /*8670*/  FSEL R133, R30, -INF , !P4 ;  /* 0xff8000001e857808 */ /* 0x000fe40006000000 */
[----:B------:R-:W-:Y:S02]  /*8680*/  FSEL R200, R20, -INF , !P1 ;  /* 0xff80000014c87808 */ /* 0x000fe40004800000 */
[C---:B------:R-:W-:Y:S02]  /*8690*/  ISETP.GE.AND P4, PT, R0.reuse, R235, PT ;  /* 0x000000eb0000720c */ /* 0x040fe40003f86270 */
[----:B------:R-:W-:Y:S02]  /*86a0*/  ISETP.GE.AND P1, PT, R0, R234, PT ;  /* 0x000000ea0000720c */ /* 0x000fe40003f26270 */
[----:B------:R-:W-:-:S02]  /*86b0*/  ISETP.LT.OR P0, PT, R8, R232, P0 ;  /* 0x000000e80800720c */ /* 0x000fc40000701670 */
[C---:B------:R-:W-:Y:S02]  /*86c0*/  ISETP.LT.OR P4, PT, R0.reuse, R233, P4 ;  /* 0x000000e90000720c */ /* 0x040fe40002781670 */
[----:B------:R-:W-:Y:S02]  /*86d0*/  ISETP.LT.OR P1, PT, R0, R232, P1 ;  /* 0x000000e80000720c */ /* 0x000fe40000f21670 */
[----:B------:R-:W-:Y:S02]  /*86e0*/  FSEL R0, R22, -INF , !P0 ;  /* 0xff80000016007808 */ /* 0x000fe40004000000 */
[----:B------:R-:W-:Y:S02]  /*86f0*/  PLOP3.LUT P0, PT, PT, PT, UP0, 0x80, 0x0 ;  /* 0x000000000000781c */ /* 0x000fe40003f0f008 */
[----:B------:R-:W-:Y:S01]  /*8700*/  FSEL R252, R29, -INF , !P5 ;  /* 0xff8000001dfc7808 */ /* 0x000fe20006800000 */
[----:B------:R1:W-:Y:S01]  /*8710*/  STL [R1+0x48], R0 ;  /* 0x0000480001007387 */ /* 0x0003e20000100800 */
[----:B------:R-:W-:-:S02]  /*8720*/  FSEL R183, R31, -INF , !P2 ;  /* 0xff8000001fb77808 */ /* 0x000fc40005000000 */
[C---:B------:R-:W-:Y:S02]  /*8730*/  ISETP.GE.AND P5, PT, R2.reuse, R235, PT ;  /* 0x000000eb0200720c */ /* 0x040fe40003fa6270 */
[C---:B------:R-:W-:Y:S02]  /*8740*/  ISETP.GE.AND P2, PT, R2.reuse, R234, PT ;  /* 0x000000ea0200720c */ /* 0x040fe40003f46270 */
        /* <DEDUP_REMOVED lines=15> */
[----:B------:R-:W-:Y:S02]  /*8840*/  UIMAD UR28, UR28, UR4, URZ ;  /* 0x000000041c1c72a4 */ /* 0x000fe4000f8e023f */
[----:B------:R-:W-:Y:S02]  /*8850*/  USHF.L.U32 UR4, UR8, 0x5, URZ ;  /* 0x0000000508047899 */ /* 0x000fe4000800063f */
[----:B------:R-:W-:Y:S01]  /*8860*/  UIMAD UR28, UR30, UR5, UR28 ;  /* 0x000000051e1c72a4 */ /* 0x000fe2000f8e021c */
[----:B------:R-:W-:-:S02]  /*8870*/  IMAD.U32 R4, RZ, RZ, UR32 ;  /* 0x00000020ff047e24 */ /* 0x000fc4000f8e00ff */
[----:B------:R-:W-:Y:S01]  /*8880*/  IMAD.U32 R5, RZ, RZ, UR33 ;  /* 0x00000021ff057e24 */ /* 0x000fe2000f8e00ff */
[----:B------:R-:W-:-:S06]  /*8890*/  UIADD3 UR28, UR33, UR28, URZ ;  /* 0x0000001c211c7290 */ /* 0x000fcc000fffe03f */
[----:B------:R-:W-:Y:S01]  /*88a0*/  IMAD.U32 R2, RZ, RZ, UR28 ;  /* 0x0000001cff027e24 */ /* 0x000fe2000f8e00ff */
[----:B------:R-:W-:Y:S02]  /*88b0*/  UMOV UR28, 0x5 ;  /* 0x00000005001c7882 */ /* 0x000fe40000000000 */
[----:B------:R-:W-:Y:S01]  /*88c0*/  USHF.L.U64.HI UR28, UR8, UR28, UR5 ;  /* 0x0000001c081c7299 */ /* 0x000fe20008010205 */
[----:B-12---:R-:W-:-:S04]  /*88d0*/  LEA R0, P0, R4, R248, 0x6 ;  /* 0x000000f804007211 */ /* 0x006fc800078030ff */
[----:B------:R-:W-:Y:S02]  /*88e0*/  LEA R8, P1, R0, c[0x0][0x168], 0x1 ;  /* 0x00005a0000087a11 */ /* 0x000fe400078208ff */
[----:B---3--:R-:W-:Y:S02]  /*88f0*/  LEA.HI.X R2, R4, R251, R2, 0x6, P0 ;  /* 0x000000fb04027211 */ /* 0x008fe400000f3402 */
        /* <DEDUP_REMOVED lines=27> */
.L_x_971:
[----:B------:R-:W2:Y:S01]  /*8ab0*/  LDL.LU.64 R34, [R1+0x50] ;  /* 0x0000500001227983 */ /* 0x000ea20000300a00 */
[----:B------:R-:W-:-:S03]  /*8ac0*/  MOV R175, R196 ;  /* 0x000000c400af7202 */ /* 0x000fc60000000f00 */
[----:B------:R-:W3:Y:S04]  /*8ad0*/  LDL.LU.64 R184, [R1+0x18] ;  /* 0x0000180001b87983 */ /* 0x000ee80000300a00 */
[----:B-1----:R-:W4:Y:S04]  /*8ae0*/  LDL R7, [R1+0x68] ;  /* 0x0000680001077983 */ /* 0x002f280000100800 */
[----:B------:R-:W2:Y:S04]  /*8af0*/  LDL R6, [R1+0x4c] ;  /* 0x00004c0001067983 */ /* 0x000ea80000100800 */
[----:B------:R1:W-:Y:S04]  /*8b00*/  STL [R1+0x78], R204 ;  /* 0x000078cc01007387 */ /* 0x0003e80000100800 */
[----:B-1----:R-:W2:Y:S01]  /*8b10*/  LDL.LU R204, [R1+0x48] ;  /* 0x0000480001cc7983 */ /* 0x002ea20000300800 */
[----:B------:R-:W-:-:S04]  /*8b20*/  FMNMX.FTZ R0, R132, R12, !PT ;  /* 0x0000000c84007209 */ /* 0x000fc80007810000 */
[----:B------:R-:W-:-:S04]  /*8b30*/  FMNMX.FTZ R0, R13, R0, !PT ;  /* 0x000000000d007209 */ /* 0x000fc80007810000 */
[----:B------:R-:W-:-:S04]  /*8b40*/  FMNMX.FTZ R0, R15, R0, !PT ;  /* 0x000000000f007209 */ /* 0x000fc80007810000 */
[----:B------:R-:W-:-:S04]  /*8b50*/  FMNMX.FTZ R0, R14, R0, !PT ;  /* 0x000000000e007209 */ /* 0x000fc80007810000 */
[----:B------:R-:W-:-:S04]  /*8b60*/  FMNMX.FTZ R0, R179, R0, !PT ;  /* 0x00000000b3007209 */ /* 0x000fc80007810000 */
[----:B------:R-:W-:-:S04]  /*8b70*/  FMNMX.FTZ R0, R176, R0, !PT ;  /* 0x00000000b0007209 */ /* 0x000fc80007810000 */
[----:B------:R-:W-:Y:S02]  /*8b80*/  FMNMX.FTZ R2, R169, R0, !PT ;  /* 0x00000000a9027209 */ /* 0x000fe40007810000 */
        /* <DEDUP_REMOVED lines=22> */
[----:B------:R-:W-:-:S06]  /*8cf0*/  USHF.L.U32 UR4, UR29, 0x1, URZ ;  /* 0x000000011d047899 */ /* 0x000fcc000800063f */
[----:B------:R-:W-:Y:S01]  /*8d00*/  IMAD.U32 R4, RZ, RZ, UR4 ;  /* 0x00000004ff047e24 */ /* 0x000fe2000f8e00ff */
[----:B-1----:R-:W-:-:S05]  /*8d10*/  FMNMX.FTZ R0, R0, R5, !PT ;  /* 0x0000000500007209 */ /* 0x002fca0007810000 */
[----:B------:R-:W1:Y:S01]  /*8d20*/  SHFL.BFLY PT, R8, R0, 0x1, 0x1f ;  /* 0x0c201f0000087f89 */ /* 0x000e6200000e0000 */
[----:B------:R-:W1:Y:S02]  /*8d30*/  LDC.U8 R18, c[0x0][0x2d8] ;  /* 0x0000b600ff127b82 */ /* 0x000e640000000000 */
[----:B-1----:R-:W-:-:S04]  /*8d40*/  FMNMX.FTZ R197, R0, R8, !PT ;  /* 0x0000000800c57209 */ /* 0x002fc80007810000 */
[C---:B------:R-:W-:Y:S01]  /*8d50*/  FSETP.NEU.FTZ.AND P1, PT, R197.reuse, -INF , PT ;  /* 0xff800000c500780b */ /* 0x040fe20003f3d000 */
[----:B------:R-:W-:-:S05]  /*8d60*/  FMUL.FTZ R8, R197, c[0x0][0x23c] ;  /* 0x00008f00c5087a20 */ /* 0x000fca0000410000 */
[----:B------:R-:W-:-:S05]  /*8d70*/  FSEL R8, R8, RZ, P1 ;  /* 0x000000ff08087208 */ /* 0x000fca0000800000 */
[----:B------:R-:W-:Y:S01]  /*8d80*/  FFMA.FTZ R13, R13, c[0x0][0x23c], -R8 ;  /* 0x00008f000d0d7a23 */ /* 0x000fe20000010808 */
[----:B------:R-:W-:-:S03]  /*8d90*/  PRMT R18, R18, 0x7054, R18 ;  /* 0x0000705412127816 */ /* 0x000fc60000000012 */
[----:B------:R-:W1:Y:S01]  /*8da0*/  MUFU.EX2 R21, R13 ;  /* 0x0000000d00157308 */ /* 0x000e620000000800 */
[----:B------:R-:W-:-:S07]  /*8db0*/  FFMA.FTZ R12, R12, c[0x0][0x23c], -R8 ;  /* 0x00008f000c0c7a23 */ /* 0x000fce0000010808 */
[----:B------:R-:W-:Y:S01]  /*8dc0*/  MUFU.EX2 R173, R12 ;  /* 0x0000000c00ad7308 */ /* 0x000fe20000000800 */
[----:B----4-:R-:W-:-:S05]  /*8dd0*/  IMAD.WIDE.U32 R30, R7, -0x2daee0ad, RZ ;  /* 0xd2511f53071e7825 */ /* 0x010fca00078e00ff */
[----:B------:R-:W-:Y:S02]  /*8de0*/  LOP3.LUT R4, R31, UR27, R4, 0x96, !PT ;  /* 0x0000001b1f047c12 */ /* 0x000fe4000f8e9604 */
[----:B--2---:R-:W-:-:S04]  /*8df0*/  FMNMX.FTZ R2, R204, R2, !PT ;  /* 0x00000002cc027209 */ /* 0x004fc80007810000 */
[----:B------:R-:W-:-:S04]  /*8e00*/  FMNMX.FTZ R2, R28, R2, !PT ;  /* 0x000000021c027209 */ /* 0x000fc80007810000 */
[----:B------:R-:W-:-:S04]  /*8e10*/  FMNMX.FTZ R2, R186, R2, !PT ;  /* 0x00000002ba027209 */ /* 0x000fc80007810000 */
[----:B------:R-:W-:-:S05]  /*8e20*/  FMNMX.FTZ R2, R180, R2, !PT ;  /* 0x00000002b4027209 */ /* 0x000fca0007810000 */
[----:B------:R-:W2:Y:S01]  /*8e30*/  SHFL.BFLY PT, R7, R2, 0x2, 0x1f ;  /* 0x0c401f0002077f89 */ /* 0x000ea200000e0000 */
[----:B------:R-:W-:Y:S02]  /*8e40*/  IMAD R30, R6, -0x326172a9, RZ ;  /* 0xcd9e8d57061e7824 */ /* 0x000fe400078e02ff */
[----:B------:R-:W-:-:S05]  /*8e50*/  IMAD.WIDE.U32 R4, R4, -0x326172a9, RZ ;  /* 0xcd9e8d5704047825 */ /* 0x000fca00078e00ff */
[----:B------:R-:W-:Y:S02]  /*8e60*/  LOP3.LUT R5, R5, UR23, R30, 0x96, !PT ;  /* 0x0000001705057c12 */ /* 0x000fe4000f8e961e */
[----:B---3--:R-:W-:-:S03]  /*8e70*/  LOP3.LUT R6, R185, UR21, R4, 0x96, !PT ;  /* 0x00000015b9067c12 */ /* 0x008fc6000f8e9604 */
[----:B------:R-:W-:-:S04]  /*8e80*/  IMAD.WIDE.U32 R4, R5, -0x2daee0ad, RZ ;  /* 0xd2511f5305047825 */ /* 0x000fc800078e00ff */
[----:B------:R-:W-:Y:S01]  /*8e90*/  IMAD.WIDE.U32 R16, R6, -0x2daee0ad, RZ ;  /* 0xd2511f5306107825 */ /* 0x000fe200078e00ff */
[----:B------:R-:W-:Y:S02]  /*8ea0*/  LOP3.LUT R5, R5, UR20, R34, 0x96, !PT ;  /* 0x0000001405057c12 */ /* 0x000fe4000f8e9622 */
[----:B--2---:R-:W-:Y:S02]  /*8eb0*/  FMNMX.FTZ R2, R2, R7, !PT ;  /* 0x0000000702027209 */ /* 0x004fe40007810000 */
[----:B------:R-:W-:-:S03]  /*8ec0*/  LOP3.LUT R6, R17, UR18, R4, 0x96, !PT ;  /* 0x0000001211067c12 */ /* 0x000fc6000f8e9604 */
[----:B------:R-:W2:Y:S01]  /*8ed0*/  SHFL.BFLY PT, R9, R2, 0x1, 0x1f ;  /* 0x0c201f0002097f89 */ /* 0x000ea200000e0000 */
[----:B------:R-:W-:-:S04]  /*8ee0*/  IMAD.WIDE.U32 R4, R5, -0x326172a9, RZ ;  /* 0xcd9e8d5705047825 */ /* 0x000fc800078e00ff */
[----:B------:R-:W-:Y:S01]  /*8ef0*/  IMAD.WIDE.U32 R10, R6, -0x326172a9, RZ ;  /* 0xcd9e8d57060a7825 */ /* 0x000fe200078e00ff */
[----:B------:R-:W-:-:S04]  /*8f00*/  LOP3.LUT R5, R5, UR19, R184, 0x96, !PT ;  /* 0x0000001305057c12 */ /* 0x000fc8000f8e96b8 */
[----:B------:R-:W-:Y:S01]  /*8f10*/  LOP3.LUT R0, R11, UR17, R4, 0x96, !PT ;  /* 0x000000110b007c12 */ /* 0x000fe2000f8e9604 */
[----:B------:R-:W-:-:S04]  /*8f20*/  IMAD.WIDE.U32 R4, R5, -0x2daee0ad, RZ ;  /* 0xd2511f5305047825 */ /* 0x000fc800078e00ff */
[----:B------:R-:W-:Y:S01]  /*8f30*/  IMAD.WIDE.U32 R22, R0, -0x2daee0ad, RZ ;  /* 0xd2511f5300167825 */ /* 0x000fe200078e00ff */
[----:B------:R-:W-:-:S04]  /*8f40*/  LOP3.LUT R6, R5, UR16, R16, 0x96, !PT ;  /* 0x0000001005067c12 */ /* 0x000fc8000f8e9610 */
[----:B------:R-:W-:Y:S01]  /*8f50*/  LOP3.LUT R4, R23, UR7, R4, 0x96, !PT ;  /* 0x0000000717047c12 */ /* 0x000fe2000f8e9604 */
[----:B------:R-:W-:Y:S01]  /*8f60*/  IMAD.WIDE.U32 R6, R6, -0x326172a9, RZ ;  /* 0xcd9e8d5706067825 */ /* 0x000fe200078e00ff */
[----:B--2---:R-:W-:-:S03]  /*8f70*/  FMNMX.FTZ R196, R2, R9, !PT ;  /* 0x0000000902c47209 */ /* 0x004fc60007810000 */
[----:B------:R-:W-:Y:S01]  /*8f80*/  IMAD.WIDE.U32 R4, R4, -0x326172a9, RZ ;  /* 0xcd9e8d5704047825 */ /* 0x000fe200078e00ff */
[----:B------:R-:W-:-:S03]  /*8f90*/  LOP3.LUT R20, R7, UR9, R10, 0x96, !PT ;  /* 0x0000000907147c12 */ /* 0x000fc6000f8e960a */
[----:B------:R-:W-:Y:S01]  /*8fa0*/  FFMA.FTZ R2, R15, c[0x0][0x23c], -R8 ;  /* 0x00008f000f027a23 */ /* 0x000fe20000010808 */
[----:B------:R-:W-:Y:S01]  /*8fb0*/  SHF.R.U32.HI R11, RZ, 0x10, R4 ;  /* 0x00000010ff0b7819 */ /* 0x000fe20000011604 */
[C---:B------:R-:W-:Y:S01]  /*8fc0*/  FMUL.FTZ R9, R196.reuse, c[0x0][0x23c] ;  /* 0x00008f00c4097a20 */ /* 0x040fe20000410000 */
[----:B------:R-:W-:Y:S01]  /*8fd0*/  FSETP.NEU.FTZ.AND P0, PT, R196, -INF , PT ;  /* 0xff800000c400780b */ /* 0x000fe20003f1d000 */
[----:B------:R2:W-:Y:S01]  /*8fe0*/  MUFU.EX2 R33, R2 ;  /* 0x0000000200217308 */ /* 0x0005e20000000800 */
[C---:B------:R-:W-:Y:S02]  /*8ff0*/  LOP3.LUT R10, R4.reuse, 0xffff, RZ, 0xc0, !PT ;  /* 0x0000ffff040a7812 */ /* 0x040fe400078ec0ff */
[----:B------:R-:W-:Y:S02]  /*9000*/  LOP3.LUT R0, R5, UR25, R6, 0x96, !PT ;  /* 0x0000001905007c12 */ /* 0x000fe4000f8e9606 */
[----:B------:R-:W-:Y:S02]  /*9010*/  LOP3.LUT R5, R4, 0xff, RZ, 0xc0, !PT ;  /* 0x000000ff04057812 */ /* 0x000fe400078ec0ff */
[----:B------:R-:W-:-:S02]  /*9020*/  SHF.R.U32.HI R4, RZ, 0x18, R4 ;  /* 0x00000018ff047819 */ /* 0x000fc40000011604 */
[----:B------:R-:W-:Y:S02]  /*9030*/  LOP3.LUT R11, R11, 0xff, RZ, 0xc0, !PT ;  /* 0x000000ff0b0b7812 */ /* 0x000fe400078ec0ff */
[----:B------:R-:W-:Y:S02]  /*9040*/  FSEL R9, R9, RZ, P0 ;  /* 0x000000ff09097208 */ /* 0x000fe40000000000 */
[----:B------:R-:W-:Y:S01]  /*9050*/  SHF.R.U32.HI R10, RZ, 0x8, R10 ;  /* 0x00000008ff0a7819 */ /* 0x000fe2000001160a */
[----:B--2---:R-:W-:Y:S01]  /*9060*/  FFMA.FTZ R2, R14, c[0x0][0x23c], -R8 ;  /* 0x00008f000e027a23 */ /* 0x004fe20000010808 */
[----:B------:R-:W-:Y:S01]  /*9070*/  PRMT R11, R11, 0x5410, R4 ;  /* 0x000054100b0b7816 */ /* 0x000fe20000000004 */
[----:B------:R-:W-:Y:S01]  /*9080*/  FFMA.FTZ R4, R24, c[0x0][0x23c], -R9 ;  /* 0x00008f0018047a23 */ /* 0x000fe20000010809 */
[----:B------:R-:W-:Y:S01]  /*9090*/  PRMT R10, R5, 0x5410, R10 ;  /* 0x00005410050a7816 */ /* 0x000fe2000000000a */
[----:B------:R2:W3:Y:S01]  /*90a0*/  MUFU.EX2 R174, R2 ;  /* 0x0000000200ae7308 */ /* 0x0004e20000000800 */
[----:B------:R-:W-:Y:S01]  /*90b0*/  SHF.R.U32.HI R5, RZ, 0x10, R0 ;  /* 0x00000010ff057819 */ /* 0x000fe20000011600 */
[----:B------:R-:W4:Y:S01]  /*90c0*/  LDSM.16.MT88.4 R12, [R205+0x10000] ;  /* 0x01000000cd0c783b */ /* 0x000f220000004200 */
[----:B------:R-:W-:-:S05]  /*90d0*/  LOP3.LUT R7, R0, 0xff, RZ, 0xc0, !PT ;  /* 0x000000ff00077812 */ /* 0x000fca00078ec0ff */
[----:B------:R1:W1:Y:S01]  /*90e0*/  MUFU.EX2 R19, R4 ;  /* 0x0000000400137308 */ /* 0x0002620000000800 */
[----:B--2---:R-:W-:-:S04]  /*90f0*/  LOP3.LUT R2, R0, 0xffff, RZ, 0xc0, !PT ;  /* 0x0000ffff00027812 */ /* 0x004fc800078ec0ff */
[----:B------:R-:W-:Y:S02]  /*9100*/  SHF.R.U32.HI R6, RZ, 0x8, R2 ;  /* 0x00000008ff067819 */ /* 0x000fe40000011602 */
[----:B------:R-:W-:Y:S02]  /*9110*/  SHF.R.U32.HI R2, RZ, 0x18, R0 ;  /* 0x00000018ff027819 */ /* 0x000fe40000011600 */
[----:B------:R-:W-:Y:S01]  /*9120*/  LOP3.LUT R0, R5, 0xff, RZ, 0xc0, !PT ;  /* 0x000000ff05007812 */ /* 0x000fe200078ec0ff */
[----:B-1----:R-:W-:-:S03]  /*9130*/  FFMA.FTZ R4, R25, c[0x0][0x23c], -R9 ;  /* 0x00008f0019047a23 */ /* 0x002fc60000010809 */
[----:B------:R-:W-:Y:S01]  /*9140*/  PRMT R16, R0, 0x5410, R2 ;  /* 0x0000541000107816 */ /* 0x000fe20000000002 */
[----:B------:R-:W1:Y:S01]  /*9150*/  MUFU.EX2 R187, R4 ;  /* 0x0000000400bb7308 */ /* 0x000e620000000800 */
[----:B------:R-:W-:Y:S01]  /*9160*/  FFMA.FTZ R0, R26, c[0x0][0x23c], -R9 ;  /* 0x00008f001a007a23 */ /* 0x000fe20000010809 */
[----:B------:R-:W-:Y:S01]  /*9170*/  PRMT R17, R7, 0x5410, R6 ;  /* 0x0000541007117816 */ /* 0x000fe20000000006 */
[----:B------:R-:W-:Y:S01]  /*9180*/  HSET2.LE.AND R6, R10, R18, PT ;  /* 0x000000120a067233 */ /* 0x000fe20003803000 */
[----:B------:R-:W-:-:S04]  /*9190*/  FSEL R2, R196, RZ, P0 ;  /* 0x000000ffc4027208 */ /* 0x000fc80000000000 */
[----:B------:R3:W-:Y:S01]  /*91a0*/  MUFU.EX2 R24, R0 ;  /* 0x0000000000187308 */ /* 0x0007e20000000800 */
[----:B------:R-:W-:Y:S01]  /*91b0*/  FSEL R5, R197, RZ, P1 ;  /* 0x000000ffc5057208 */ /* 0x000fe20000800000 */
[----:B------:R-:W-:Y:S02]  /*91c0*/  FADD.FTZ R3, R3, -R2 ;  /* 0x8000000203037221 */ /* 0x000fe40000010000 */
[----:B------:R-:W-:Y:S02]  /*91d0*/  FFMA.FTZ R2, R27, c[0x0][0x23c], -R9 ;  /* 0x00008f001b027a23 */ /* 0x000fe40000010809 */
[----:B------:R-:W-:Y:S01]  /*91e0*/  FADD.FTZ R5, R132, -R5 ;  /* 0x8000000584057221 */ /* 0x000fe20000010000 */
[----:B------:R-:W-:Y:S02]  /*91f0*/  MOV R132, R21 ;  /* 0x0000001500847202 */ /* 0x000fe40000000f00 */
[----:B---3--:R-:W-:-:S04]  /*9200*/  F2FP.PACK_AB R0, R174, R33 ;  /* 0x00000021ae00723e */ /* 0x008fc800000000ff */
[----:B------:R-:W-:Y:S01]  /*9210*/  LOP3.LUT R6, R6, R0, RZ, 0xc0, !PT ;  /* 0x0000000006067212 */ /* 0x000fe200078ec0ff */
[----:B------:R-:W-:Y:S01]  /*9220*/  HSET2.LE.AND R0, R11, R18, PT ;  /* 0x000000120b007233 */ /* 0x000fe20003803000 */
[----:B------:R-:W-:Y:S01]  /*9230*/  MOV R11, R19 ;  /* 0x00000013000b7202 */ /* 0x000fe20000000f00 */
[----:B------:R1:W2:Y:S03]  /*9240*/  MUFU.EX2 R21, R2 ;  /* 0x0000000200157308 */ /* 0x0002a60000000800 */
[----:B-1----:R-:W-:-:S04]  /*9250*/  F2FP.PACK_AB R2, R187, R11 ;  /* 0x0000000bbb02723e */ /* 0x002fc800000000ff */
[----:B------:R-:W-:Y:S01]  /*9260*/  LOP3.LUT R7, R0, R2, RZ, 0xc0, !PT ;  /* 0x0000000200077212 */ /* 0x000fe200078ec0ff */
[----:B------:R-:W-:Y:S01]  /*9270*/  HSET2.LE.AND R0, R17, R18, PT ;  /* 0x0000001211007233 */ /* 0x000fe20003803000 */
[----:B------:R-:W-:-:S04]  /*9280*/  F2FP.PACK_AB R2, R132, R173 ;  /* 0x000000ad8402723e */ /* 0x000fc800000000ff */
[----:B------:R-:W-:Y:S01]  /*9290*/  LOP3.LUT R4, R0, R2, RZ, 0xc0, !PT ;  /* 0x0000000200047212 */ /* 0x000fe200078ec0ff */
[----:B------:R-:W-:Y:S02]  /*92a0*/  HSET2.LE.AND R0, R16, R18, PT ;  /* 0x0000001210007233 */ /* 0x000fe40003803000 */
[----:B------:R-:W1:Y:S01]  /*92b0*/  LDSM.16.MT88.4 R16, [R206+0x10000] ;  /* 0x01000000ce10783b */ /* 0x000e620000004200 */
[----:B------:R-:W-:Y:S02]  /*92c0*/  FMUL.FTZ R5, R5, c[0x0][0x23c] ;  /* 0x00008f0005057a20 */ /* 0x000fe40000410000 */
[----:B------:R-:W-:Y:S02]  /*92d0*/  FMUL.FTZ R3, R3, c[0x0][0x23c] ;  /* 0x00008f0003037a20 */ /* 0x000fe40000410000 */
[----:B------:R-:W-:Y:S01]  /*92e0*/  IMAD.MOV.U32 R26, RZ, RZ, R28 ;  /* 0x000000ffff1a7224 */ /* 0x000fe200078e001c */
[----:B------:R3:W3:Y:S08]  /*92f0*/  MUFU.EX2 R29, R5 ;  /* 0x00000005001d7308 */ /* 0x0006f00000000800 */
[----:B------:R-:W4:Y:S01]  /*9300*/  MUFU.EX2 R28, R3 ;  /* 0x00000003001c7308 */ /* 0x000f220000000800 */
[----:B--2---:R-:W-:-:S04]  /*9310*/  F2FP.PACK_AB R2, R21, R24 ;  /* 0x000000181502723e */ /* 0x004fc800000000ff */
[----:B---3--:R-:W-:Y:S01]  /*9320*/  LOP3.LUT R5, R0, R2, RZ, 0xc0, !PT ;  /* 0x0000000200057212 */ /* 0x008fe200078ec0ff */
[-C--:B------:R-:W-:Y:S02]  /*9330*/  FMUL.FTZ R136, R136, R29.reuse ;  /* 0x0000001d88887220 */ /* 0x080fe40000410000 */
[-C--:B------:R-:W-:Y:S02]  /*9340*/  FMUL.FTZ R137, R137, R29.reuse ;  /* 0x0000001d89897220 */ /* 0x080fe40000410000 */
[-C--:B------:R-:W-:Y:S02]  /*9350*/  FMUL.FTZ R140, R140, R29.reuse ;  /* 0x0000001d8c8c7220 */ /* 0x080fe40000410000 */
[----:B------:R-:W-:Y:S02]  /*9360*/  FMUL.FTZ R141, R141, R29 ;  /* 0x0000001d8d8d7220 */ /* 0x000fe40000410000 */
[-C--:B----4-:R-:W-:Y:S02]  /*9370*/  FMUL.FTZ R138, R138, R28.reuse ;  /* 0x0000001c8a8a7220 */ /* 0x090fe40000410000 */
        /* <DEDUP_REMOVED lines=10> */
[----:B------:R-:W-:Y:S01]  /*9420*/  FMUL.FTZ R151, R151, R28 ;  /* 0x0000001c97977220 */ /* 0x000fe20000410000 */
[C---:B------:R-:W-:Y:S08]  /*9430*/  HMMA.16816.F32 R136, R4.reuse, R12, R136 ;  /* 0x0000000c0488723c */ /* 0x040ff00000001888 */
[C---:B------:R-:W-:Y:S01]  /*9440*/  HMMA.16816.F32 R188, R4.reuse, R14, R140 ;  /* 0x0000000e04bc723c */ /* 0x040fe2000000188c */
[----:B------:R-:W2:Y:S07]  /*9450*/  LDSM.16.MT88.4 R12, [R208+0x10000] ;  /* 0x01000000d00c783b */ /* 0x000eae0000004200 */
[C---:B-1----:R-:W-:Y:S08]  /*9460*/  HMMA.16816.F32 R144, R4.reuse, R16, R144 ;  /* 0x000000100490723c */ /* 0x042ff00000001890 */
[----:B------:R-:W-:Y:S01]  /*9470*/  HMMA.16816.F32 R248, R4, R18, R148 ;  /* 0x0000001204f8723c */ /* 0x000fe20000001894 */
[----:B------:R-:W1:Y:S01]  /*9480*/  LDSM.16.MT88.4 R16, [R207+0x10000] ;  /* 0x01000000cf10783b */ /* 0x000e620000004200 */
        /* <DEDUP_REMOVED lines=15> */
[----:B------:R-:W-:Y:S01]  /*9580*/  FMUL.FTZ R167, R167, R28 ;  /* 0x0000001ca7a77220 */ /* 0x000fe20000410000 */
[C---:B--2---:R-:W-:Y:S08]  /*9590*/  HMMA.16816.F32 R152, R4.reuse, R12, R152 ;  /* 0x0000000c0498723c */ /* 0x044ff00000001898 */
        /* <DEDUP_REMOVED lines=18> */
[----:B------:R-:W-:Y:S02]  /*96c0*/  FMUL.FTZ R49, R49, R29 ;  /* 0x0000001d31317220 */ /* 0x000fe40000410000 */
[-C--:B------:R-:W-:Y:S02]  /*96d0*/  FMUL.FTZ R50, R50, R28.reuse ;  /* 0x0000001c32327220 */ /* 0x080fe40000410000 */
[----:B------:R-:W-:Y:S01]  /*96e0*/  FMUL.FTZ R51, R51, R28 ;  /* 0x0000001c33337220 */ /* 0x000fe20000410000 */
[----:B------:R-:W-:Y:S01]  /*96f0*/  MOV R150, R186 ;  /* 0x000000ba00967202 */ /* 0x000fe20000000f00 */
[----:B------:R-:W-:Y:S01]  /*9700*/  IMAD.MOV.U32 R151, RZ, RZ, R187 ;  /* 0x000000ffff977224 */ /* 0x000fe200078e00bb */
[----:B------:R-:W-:Y:S01]  /*9710*/  MOV R149, R185 ;  /* 0x000000b900957202 */ /* 0x000fe20000000f00 */
[----:B------:R-:W-:Y:S01]  /*9720*/  IMAD.MOV.U32 R148, RZ, RZ, R184 ;  /* 0x000000ffff947224 */ /* 0x000fe200078e00b8 */
[----:B--2---:R-:W-:Y:S01]  /*9730*/  HMMA.16816.F32 R192, R4, R12, R36 ;  /* 0x0000000c04c0723c */ /* 0x004fe20000001824 */
[----:B------:R-:W-:Y:S01]  /*9740*/  MOV R25, R240 ;  /* 0x000000f000197202 */ /* 0x000fe20000000f00 */
[----:B------:R-:W-:-:S06]  /*9750*/  IMAD.MOV.U32 R27, RZ, RZ, R200 ;  /* 0x000000ffff1b7224 */ /* 0x000fcc00078e00c8 */
        /* <DEDUP_REMOVED lines=25> */
[----:B------:R-:W-:Y:S01]  /*98f0*/  MOV R142, R182 ;  /* 0x000000b6008e7202 */ /* 0x000fe20000000f00 */
[----:B--2---:R-:W-:Y:S01]  /*9900*/  HMMA.16816.F32 R188, R4, R12, R52 ;  /* 0x0000000c04bc723c */ /* 0x004fe20000001834 */
[----:B------:R-:W-:Y:S01]  /*9910*/  IMAD.MOV.U32 R141, RZ, RZ, R181 ;  /* 0x000000ffff8d7224 */ /* 0x000fe200078e00b5 */
[----:B------:R-:W-:Y:S01]  /*9920*/  MOV R140, R174 ;  /* 0x000000ae008c7202 */ /* 0x000fe20000000f00 */
[----:B------:R-:W-:-:S04]  /*9930*/  IMAD.MOV.U32 R143, RZ, RZ, R173 ;  /* 0x000000ffff8f7224 */ /* 0x000fc800078e00ad */
[----:B------:R-:W-:Y:S01]  /*9940*/  MOV R54, R180 ;  /* 0x000000b400367202 */ /* 0x000fe20000000f00 */
[----:B------:R-:W-:Y:S01]  /*9950*/  IMAD.MOV.U32 R55, RZ, RZ, R132 ;  /* 0x000000ffff377224 */ /* 0x000fe200078e0084 */
[----:B------:R-:W-:Y:S01]  /*9960*/  MOV R52, R183 ;  /* 0x000000b700347202 */ /* 0x000fe20000000f00 */
[----:B------:R-:W-:Y:S01]  /*9970*/  IMAD.MOV.U32 R53, RZ, RZ, R175 ;  /* 0x000000ffff357224 */ /* 0x000fe200078e00af */
[C---:B------:R-:W-:Y:S01]  /*9980*/  HMMA.16816.F32 R180, R4.reuse, R14, R56 ;  /* 0x0000000e04b4723c */ /* 0x040fe20000001838 */
[----:B------:R-:W-:Y:S01]  /*9990*/  IMAD.MOV.U32 R132, RZ, RZ, R172 ;  /* 0x000000ffff847224 */ /* 0x000fe200078e00ac */
[----:B------:R-:W2:Y:S06]  /*99a0*/  LDSM.16.MT88.4 R12, [R205+0x14000] ;  /* 0x01400000cd0c783b */ /* 0x000eac0000004200 */
        /* <DEDUP_REMOVED lines=81> */
[----:B------:R-:W-:Y:S01]  /*9ec0*/  MOV R40, R0 ;  /* 0x0000000000287202 */ /* 0x000fe20000000f00 */
[----:B------:R-:W-:-:S04]  /*9ed0*/  FFMA.FTZ R0, R179, c[0x0][0x23c], -R8 ;  /* 0x00008f00b3007a23 */ /* 0x000fc80000010808 */
[----:B------:R3:W-:Y:S01]  /*9ee0*/  MUFU.EX2 R74, R0 ;  /* 0x00000000004a7308 */ /* 0x0007e20000000800 */
[----:B------:R-:W-:Y:S01]  /*9ef0*/  MOV R42, R3 ;  /* 0x00000003002a7202 */ /* 0x000fe20000000f00 */
[----:B------:R-:W-:Y:S02]  /*9f00*/  IMAD.MOV.U32 R43, RZ, RZ, R2 ;  /* 0x000000ffff2b7224 */ /* 0x000fe400078e0002 */
[----:B---3--:R-:W-:-:S04]  /*9f10*/  FFMA.FTZ R0, R176, c[0x0][0x23c], -R8 ;  /* 0x00008f00b0007a23 */ /* 0x008fc80000010808 */
[----:B------:R3:W4:Y:S01]  /*9f20*/  MUFU.EX2 R56, R0 ;  /* 0x0000000000387308 */ /* 0x0007220000000800 */
[----:B------:R-:W-:Y:S01]  /*9f30*/  IMAD.WIDE.U32 R2, R20, -0x2daee0ad, RZ ;  /* 0xd2511f5314027825 */ /* 0x000fe200078e00ff */
[----:B------:R-:W1:Y:S03]  /*9f40*/  LDC.U8 R69, c[0x0][0x2d8] ;  /* 0x0000b600ff457b82 */ /* 0x000e660000000000 */
[----:B------:R-:W-:Y:S02]  /*9f50*/  FMUL.FTZ R116, R116, R29 ;  /* 0x0000001d74747220 */ /* 0x000fe40000410000 */
[----:B---3--:R-:W-:-:S04]  /*9f60*/  FFMA.FTZ R0, R169, c[0x0][0x23c], -R8 ;  /* 0x00008f00a9007a23 */ /* 0x008fc80000010808 */
[----:B------:R3:W1:Y:S01]  /*9f70*/  MUFU.EX2 R68, R0 ;  /* 0x0000000000447308 */ /* 0x0006620000000800 */
[-C--:B------:R-:W-:Y:S02]  /*9f80*/  FMUL.FTZ R117, R117, R29.reuse ;  /* 0x0000001d75757220 */ /* 0x080fe40000410000 */
[-C--:B------:R-:W-:Y:S02]  /*9f90*/  FMUL.FTZ R118, R118, R28.reuse ;  /* 0x0000001c76767220 */ /* 0x080fe40000410000 */
[----:B------:R-:W-:Y:S02]  /*9fa0*/  FMUL.FTZ R119, R119, R28 ;  /* 0x0000001c77777220 */ /* 0x000fe40000410000 */
[-C--:B------:R-:W-:Y:S02]  /*9fb0*/  FMUL.FTZ R120, R120, R29.reuse ;  /* 0x0000001d78787220 */ /* 0x080fe40000410000 */
[----:B------:R-:W-:Y:S02]  /*9fc0*/  FMUL.FTZ R121, R121, R29 ;  /* 0x0000001d79797220 */ /* 0x000fe40000410000 */
[----:B---3--:R-:W-:-:S02]  /*9fd0*/  FFMA.FTZ R0, R168, c[0x0][0x23c], -R8 ;  /* 0x00008f00a8007a23 */ /* 0x008fc40000010808 */
[-C--:B------:R-:W-:Y:S02]  /*9fe0*/  FMUL.FTZ R122, R122, R28.reuse ;  /* 0x0000001c7a7a7220 */ /* 0x080fe40000410000 */
[----:B------:R3:W-:Y:S01]  /*9ff0*/  MUFU.EX2 R90, R0 ;  /* 0x00000000005a7308 */ /* 0x0007e20000000800 */
[-C--:B------:R-:W-:Y:S02]  /*a000*/  FMUL.FTZ R123, R123, R28.reuse ;  /* 0x0000001c7b7b7220 */ /* 0x080fe40000410000 */
[-C--:B------:R-:W-:Y:S02]  /*a010*/  FMUL.FTZ R124, R124, R29.reuse ;  /* 0x0000001d7c7c7220 */ /* 0x080fe40000410000 */
[----:B------:R-:W-:Y:S02]  /*a020*/  FMUL.FTZ R125, R125, R29 ;  /* 0x0000001d7d7d7220 */ /* 0x000fe40000410000 */
[-C--:B------:R-:W-:Y:S02]  /*a030*/  FMUL.FTZ R126, R126, R28.reuse ;  /* 0x0000001c7e7e7220 */ /* 0x080fe40000410000 */
[----:B------:R-:W-:-:S02]  /*a040*/  FMUL.FTZ R127, R127, R28 ;  /* 0x0000001c7f7f7220 */ /* 0x000fc40000410000 */
[-C--:B------:R-:W-:Y:S02]  /*a050*/  FMUL.FTZ R128, R128, R29.reuse ;  /* 0x0000001d80807220 */ /* 0x080fe40000410000 */
[----:B------:R-:W-:Y:S02]  /*a060*/  FMUL.FTZ R129, R129, R29 ;  /* 0x0000001d81817220 */ /* 0x000fe40000410000 */
[-C--:B------:R-:W-:Y:S02]  /*a070*/  FMUL.FTZ R130, R130, R28.reuse ;  /* 0x0000001c82827220 */ /* 0x080fe40000410000 */
[--C-:B---3--:R-:W-:Y:S02]  /*a080*/  FFMA.FTZ R0, R177, c[0x0][0x23c], -R9.reuse ;  /* 0x00008f00b1007a23 */ /* 0x108fe40000010809 */
[----:B------:R-:W-:Y:S02]  /*a090*/  FMUL.FTZ R131, R131, R28 ;  /* 0x0000001c83837220 */ /* 0x000fe40000410000 */
[----:B------:R3:W-:Y:S01]  /*a0a0*/  MUFU.EX2 R75, R0 ;  /* 0x00000000004b7308 */ /* 0x0007e20000000800 */
[----:B------:R-:W-:Y:S01]  /*a0b0*/  IMAD.MOV.U32 R41, RZ, RZ, R10 ;  /* 0x000000ffff297224 */ /* 0x000fe200078e000a */
[----:B--2---:R-:W-:Y:S01]  /*a0c0*/  HMMA.16816.F32 R116, R4, R12, R116 ;  /* 0x0000000c0474723c */ /* 0x004fe20000001874 */
[----:B------:R-:W-:Y:S01]  /*a0d0*/  FFMA.FTZ R10, R178, c[0x0][0x23c], -R9 ;  /* 0x00008f00b20a7a23 */ /* 0x000fe20000010809 */
[----:B------:R-:W-:Y:S01]  /*a0e0*/  MOV R77, R60 ;  /* 0x0000003c004d7202 */ /* 0x000fe20000000f00 */
[----:B------:R-:W-:Y:S01]  /*a0f0*/  IMAD.MOV.U32 R76, RZ, RZ, R71 ;  /* 0x000000ffff4c7224 */ /* 0x000fe200078e0047 */
[----:B------:R-:W-:Y:S01]  /*a100*/  MOV R78, R62 ;  /* 0x0000003e004e7202 */ /* 0x000fe20000000f00 */
[----:B------:R-:W-:Y:S01]  /*a110*/  IMAD.MOV.U32 R72, RZ, RZ, R61 ;  /* 0x000000ffff487224 */ /* 0x000fe200078e003d */
[----:B------:R-:W-:-:S02]  /*a120*/  MOV R71, R27 ;  /* 0x0000001b00477202 */ /* 0x000fc40000000f00 */
[----:B------:R-:W-:Y:S01]  /*a130*/  HMMA.16816.F32 R120, R4, R14, R120 ;  /* 0x0000000e0478723c */ /* 0x000fe20000001878 */
[----:B------:R-:W-:Y:S01]  /*a140*/  IMAD.MOV.U32 R60, RZ, RZ, R26 ;  /* 0x000000ffff3c7224 */ /* 0x000fe200078e001a */
[----:B---3--:R-:W-:-:S06]  /*a150*/  LOP3.LUT R0, R3, UR24, R22, 0x96, !PT ;  /* 0x0000001803007c12 */ /* 0x008fcc000f8e9616 */
[C---:B-1----:R-:W-:Y:S01]  /*a160*/  HMMA.16816.F32 R44, R4.reuse, R16, R124 ;  /* 0x00000010042c723c */ /* 0x042fe2000000187c */
[----:B------:R-:W-:Y:S01]  /*a170*/  MOV R61, R25 ;  /* 0x00000019003d7202 */ /* 0x000fe20000000f00 */
[----:B------:R1:W2:Y:S01]  /*a180*/  MUFU.EX2 R126, R10 ;  /* 0x0000000a007e7308 */ /* 0x0002a20000000800 */
[----:B------:R-:W-:Y:S02]  /*a190*/  MOV R62, R24 ;  /* 0x00000018003e7202 */ /* 0x000fe40000000f00 */
[----:B------:R-:W3:Y:S03]  /*a1a0*/  LDSM.16.MT88.4 R24, [R206+0x10800] ;  /* 0x01080000ce18783b */ /* 0x000ee60000004200 */
[----:B------:R-:W-:Y:S01]  /*a1b0*/  HMMA.16816.F32 R36, R4, R18, R128 ;  /* 0x000000120424723c */ /* 0x000fe20000001880 */
[----:B------:R-:W-:Y:S01]  /*a1c0*/  MOV R70, R11 ;  /* 0x0000000b00467202 */ /* 0x000fe20000000f00 */
[----:B------:R-:W-:Y:S05]  /*a1d0*/  LDSM.16.MT88.4 R16, [R207+0x10800] ;  /* 0x01080000cf10783b */ /* 0x000fea0000004200 */
[----:B------:R-:W-:Y:S01]  /*a1e0*/  LOP3.LUT R4, R0, 0xffff, RZ, 0xc0, !PT ;  /* 0x0000ffff00047812 */ /* 0x000fe200078ec0ff */
[----:B------:R-:W-:Y:S01]  /*a1f0*/  FFMA.FTZ R5, R170, c[0x0][0x23c], -R9 ;  /* 0x00008f00aa057a23 */ /* 0x000fe20000010809 */
[----:B------:R-:W-:-:S02]  /*a200*/  LOP3.LUT R6, R0, 0xff, RZ, 0xc0, !PT ;  /* 0x000000ff00067812 */ /* 0x000fc400078ec0ff */
[C---:B-1----:R-:W-:Y:S02]  /*a210*/  LOP3.LUT R10, R2.reuse, 0xffff, RZ, 0xc0, !PT ;  /* 0x0000ffff020a7812 */ /* 0x042fe400078ec0ff */
[----:B------:R-:W-:Y:S01]  /*a220*/  SHF.R.U32.HI R3, RZ, 0x8, R4 ;  /* 0x00000008ff037819 */ /* 0x000fe20000011604 */
[----:B------:R-:W-:Y:S01]  /*a230*/  FFMA.FTZ R4, R171, c[0x0][0x23c], -R9 ;  /* 0x00008f00ab047a23 */ /* 0x000fe20000010809 */
[----:B------:R1:W-:Y:S01]  /*a240*/  MUFU.EX2 R88, R5 ;  /* 0x0000000500587308 */ /* 0x0003e20000000800 */
[----:B------:R-:W-:Y:S02]  /*a250*/  LOP3.LUT R12, R2, 0xff, RZ, 0xc0, !PT ;  /* 0x000000ff020c7812 */ /* 0x000fe400078ec0ff */
[--C-:B------:R-:W-:Y:S02]  /*a260*/  SHF.R.U32.HI R11, RZ, 0x18, R2.reuse ;  /* 0x00000018ff0b7819 */ /* 0x100fe40000011602 */
[----:B------:R-:W-:Y:S01]  /*a270*/  MOV R87, R70 ;  /* 0x0000004600577202 */ /* 0x000fe20000000f00 */
[----:B------:R-:W-:Y:S01]  /*a280*/  IMAD.MOV.U32 R70, RZ, RZ, R55 ;  /* 0x000000ffff467224 */ /* 0x000fe200078e0037 */
[----:B------:R-:W-:Y:S01]  /*a290*/  MOV R55, R21 ;  /* 0x0000001500377202 */ /* 0x000fe20000000f00 */
[----:B------:R2:W2:Y:S01]  /*a2a0*/  MUFU.EX2 R91, R4 ;  /* 0x00000004005b7308 */ /* 0x0004a20000000800 */
[----:B------:R-:W3:Y:S01]  /*a2b0*/  LDSM.16.MT88.4 R20, [R208+0x10800] ;  /* 0x01080000d014783b */ /* 0x000ee20000004200 */
[----:B-1----:R-:W-:-:S02]  /*a2c0*/  SHF.R.U32.HI R5, RZ, 0x10, R2 ;  /* 0x00000010ff057819 */ /* 0x002fc40000011602 */
[----:B------:R-:W-:Y:S02]  /*a2d0*/  PRMT R2, R6, 0x5410, R3 ;  /* 0x0000541006027816 */ /* 0x000fe40000000003 */
[----:B------:R-:W-:Y:S02]  /*a2e0*/  SHF.R.U32.HI R3, RZ, 0x10, R0 ;  /* 0x00000010ff037819 */ /* 0x000fe40000011600 */
[----:B------:R-:W-:Y:S02]  /*a2f0*/  LOP3.LUT R6, R5, 0xff, RZ, 0xc0, !PT ;  /* 0x000000ff05067812 */ /* 0x000fe400078ec0ff */
[----:B--2---:R-:W-:Y:S02]  /*a300*/  SHF.R.U32.HI R4, RZ, 0x8, R10 ;  /* 0x00000008ff047819 */ /* 0x004fe4000001160a */
[----:B------:R-:W-:Y:S02]  /*a310*/  LOP3.LUT R5, R3, 0xff, RZ, 0xc0, !PT ;  /* 0x000000ff03057812 */ /* 0x000fe400078ec0ff */
[----:B------:R-:W-:-:S02]  /*a320*/  PRMT R3, R12, 0x5410, R4 ;  /* 0x000054100c037816 */ /* 0x000fc40000000004 */
[----:B------:R-:W1:Y:S01]  /*a330*/  LDSM.16.MT88.4 R12, [R205+0x12800] ;  /* 0x01280000cd0c783b */ /* 0x000e620000004200 */
[----:B------:R-:W-:Y:S02]  /*a340*/  PRMT R69, R69, 0x7054, R69 ;  /* 0x0000705445457816 */ /* 0x000fe40000000045 */
[----:B------:R-:W-:Y:S02]  /*a350*/  SHF.R.U32.HI R7, RZ, 0x18, R0 ;  /* 0x00000018ff077819 */ /* 0x000fe40000011600 */
[----:B------:R-:W-:Y:S01]  /*a360*/  PRMT R10, R6, 0x5410, R11 ;  /* 0x00005410060a7816 */ /* 0x000fe2000000000b */
[--C-:B------:R-:W-:Y:S01]  /*a370*/  HSET2.LE.AND R0, R2, R69.reuse, PT ;  /* 0x0000004502007233 */ /* 0x100fe20003803000 */
[----:B----4-:R-:W-:Y:S01]  /*a380*/  F2FP.PACK_AB R2, R56, R74 ;  /* 0x0000004a3802723e */ /* 0x010fe200000000ff */
[----:B------:R-:W-:Y:S01]  /*a390*/  IMAD.MOV.U32 R11, RZ, RZ, R68 ;  /* 0x000000ffff0b7224 */ /* 0x000fe200078e0044 */
[----:B------:R-:W-:Y:S01]  /*a3a0*/  PRMT R5, R5, 0x5410, R7 ;  /* 0x0000541005057816 */ /* 0x000fe20000000007 */
[--C-:B------:R-:W-:Y:S01]  /*a3b0*/  HSET2.LE.AND R3, R3, R69.reuse, PT ;  /* 0x0000004503037233 */ /* 0x100fe20003803000 */
[----:B------:R-:W-:Y:S01]  /*a3c0*/  LOP3.LUT R4, R0, R2, RZ, 0xc0, !PT ;  /* 0x0000000200047212 */ /* 0x000fe200078ec0ff */
[--C-:B------:R-:W-:Y:S01]  /*a3d0*/  HSET2.LE.AND R7, R10, R69.reuse, PT ;  /* 0x000000450a077233 */ /* 0x100fe20003803000 */
[----:B------:R-:W-:Y:S01]  /*a3e0*/  F2FP.PACK_AB R2, R126, R75 ;  /* 0x0000004b7e02723e */ /* 0x000fe200000000ff */
[----:B------:R-:W-:Y:S01]  /*a3f0*/  HSET2.LE.AND R0, R5, R69, PT ;  /* 0x0000004505007233 */ /* 0x000fe20003803000 */
[----:B------:R-:W-:-:S02]  /*a400*/  F2FP.PACK_AB R6, R90, R11 ;  /* 0x0000000b5a06723e */ /* 0x000fc400000000ff */
[----:B------:R-:W-:Y:S02]  /*a410*/  F2FP.PACK_AB R10, R91, R88 ;  /* 0x000000585b0a723e */ /* 0x000fe400000000ff */
[----:B------:R-:W-:Y:S02]  /*a420*/  LOP3.LUT R5, R0, R2, RZ, 0xc0, !PT ;  /* 0x0000000200057212 */ /* 0x000fe400078ec0ff */
[----:B------:R-:W-:Y:S02]  /*a430*/  LOP3.LUT R6, R3, R6, RZ, 0xc0, !PT ;  /* 0x0000000603067212 */ /* 0x000fe400078ec0ff */
[----:B------:R-:W-:Y:S02]  /*a440*/  LOP3.LUT R7, R7, R10, RZ, 0xc0, !PT ;  /* 0x0000000a07077212 */ /* 0x000fe400078ec0ff */
        /* <DEDUP_REMOVED lines=9> */
[----:B---3--:R-:W-:Y:S01]  /*a4e0*/  HMMA.16816.F32 R144, R4, R24, R144 ;  /* 0x000000180490723c */ /* 0x008fe20000001890 */
[----:B------:R-:W-:Y:S01]  /*a4f0*/  MOV R72, R50 ;  /* 0x0000003200487202 */ /* 0x000fe20000000f00 */
[----:B------:R-:W-:Y:S01]  /*a500*/  IMAD.MOV.U32 R79, RZ, RZ, R63 ;  /* 0x000000ffff4f7224 */ /* 0x000fe200078e003f */
[----:B------:R-:W-:Y:S01]  /*a510*/  MOV R69, R54 ;  /* 0x0000003600457202 */ /* 0x000fe20000000f00 */
[----:B------:R-:W-:Y:S01]  /*a520*/  IMAD.MOV.U32 R68, RZ, RZ, R53 ;  /* 0x000000ffff447224 */ /* 0x000fe200078e0035 */
[----:B------:R-:W-:-:S03]  /*a530*/  MOV R53, R35 ;  /* 0x0000002300357202 */ /* 0x000fc60000000f00 */
        /* <DEDUP_REMOVED lines=15> */
[----:B------:R-:W-:Y:S01]  /*a630*/  IMAD.MOV.U32 R129, RZ, RZ, R71 ;  /* 0x000000ffff817224 */ /* 0x000fe200078e0047 */
[----:B------:R-:W-:Y:S01]  /*a640*/  MOV R2, R61 ;  /* 0x0000003d00027202 */ /* 0x000fe20000000f00 */
[C---:B------:R-:W-:Y:S01]  /*a650*/  HMMA.16816.F32 R52, R4.reuse, R22, R244 ;  /* 0x000000160434723c */ /* 0x040fe200000018f4 */
[----:B------:R-:W-:Y:S01]  /*a660*/  MOV R3, R63 ;  /* 0x0000003f00037202 */ /* 0x000fe20000000f00 */
[----:B------:R-:W3:Y:S01]  /*a670*/  LDSM.16.MT88.4 R20, [R208+0x12800] ;  /* 0x01280000d014783b */ /* 0x000ee20000004200 */
[----:B------:R-:W-:Y:S01]  /*a680*/  MOV R131, R69 ;  /* 0x0000004500837202 */ /* 0x000fe20000000f00 */
[----:B------:R-:W-:Y:S01]  /*a690*/  IMAD.MOV.U32 R169, RZ, RZ, R77 ;  /* 0x000000ffffa97224 */ /* 0x000fe200078e004d */
[----:B------:R-:W-:Y:S01]  /*a6a0*/  MOV R130, R70 ;  /* 0x0000004600827202 */ /* 0x000fe20000000f00 */
[----:B------:R-:W4:Y:S01]  /*a6b0*/  LDSM.16.MT88.4 R32, [R205+0x10800] ;  /* 0x01080000cd20783b */ /* 0x000f220000004200 */
[----:B------:R-:W-:Y:S01]  /*a6c0*/  MOV R168, R76 ;  /* 0x0000004c00a87202 */ /* 0x000fe20000000f00 */
[----:B------:R-:W-:Y:S01]  /*a6d0*/  HMMA.16816.F32 R60, R4, R18, R236 ;  /* 0x00000012043c723c */ /* 0x000fe200000018ec */
[----:B------:R-:W-:-:S06]  /*a6e0*/  MOV R10, R79 ;  /* 0x0000004f000a7202 */ /* 0x000fcc0000000f00 */
[----:B------:R-:W-:Y:S01]  /*a6f0*/  MOV R239, R78 ;  /* 0x0000004e00ef7202 */ /* 0x000fe20000000f00 */
[C---:B-1----:R-:W-:Y:S08]  /*a700*/  HMMA.16816.F32 R68, R4.reuse, R12, R192 ;  /* 0x0000000c0444723c */ /* 0x042ff000000018c0 */
[C---:B------:R-:W-:Y:S01]  /*a710*/  HMMA.16816.F32 R76, R4.reuse, R14, R184 ;  /* 0x0000000e044c723c */ /* 0x040fe200000018b8 */
[----:B------:R-:W1:Y:S07]  /*a720*/  LDSM.16.MT88.4 R12, [R205+0x14800] ;  /* 0x01480000cd0c783b */ /* 0x000e6e0000004200 */
[----:B------:R-:W-:Y:S01]  /*a730*/  HMMA.16816.F32 R160, R4, R16, R160 ;  /* 0x0000001004a0723c */ /* 0x000fe200000018a0 */
[----:B------:R-:W1:Y:S01]  /*a740*/  LDSM.16.MT88.4 R16, [R207+0x12800] ;  /* 0x01280000cf10783b */ /* 0x000e620000004200 */
[----:B------:R-:W-:Y:S01]  /*a750*/  MOV R193, R84 ;  /* 0x0000005400c17202 */ /* 0x000fe20000000f00 */
[----:B------:R-:W-:Y:S01]  /*a760*/  IMAD.MOV.U32 R244, RZ, RZ, R86 ;  /* 0x000000fffff47224 */ /* 0x000fe200078e0056 */
[----:B------:R-:W-:-:S02]  /*a770*/  MOV R236, R85 ;  /* 0x0000005500ec7202 */ /* 0x000fc40000000f00 */
[----:B------:R-:W-:Y:S01]  /*a780*/  MOV R238, R87 ;  /* 0x0000005700ee7202 */ /* 0x000fe20000000f00 */
[----:B------:R-:W-:Y:S01]  /*a790*/  IMAD.MOV.U32 R249, RZ, RZ, R88 ;  /* 0x000000fffff97224 */ /* 0x000fe200078e0058 */
[----:B--2---:R-:W-:Y:S01]  /*a7a0*/  HMMA.16816.F32 R84, R4, R24, R240 ;  /* 0x000000180454723c */ /* 0x004fe200000018f0 */
[----:B------:R-:W-:Y:S01]  /*a7b0*/  MOV R250, R90 ;  /* 0x0000005a00fa7202 */ /* 0x000fe20000000f00 */
[----:B------:R-:W-:-:S05]  /*a7c0*/  IMAD.MOV.U32 R251, RZ, RZ, R91 ;  /* 0x000000fffffb7224 */ /* 0x000fca00078e005b */
[----:B------:R-:W-:Y:S02]  /*a7d0*/  MOV R240, R89 ;  /* 0x0000005900f07202 */ /* 0x000fe40000000f00 */
[C---:B------:R-:W-:Y:S01]  /*a7e0*/  HMMA.16816.F32 R88, R4.reuse, R26, R200 ;  /* 0x0000001a0458723c */ /* 0x040fe200000018c8 */
[----:B------:R-:W2:Y:S01]  /*a7f0*/  LDSM.16.MT88.4 R24, [R208+0x14800] ;  /* 0x01480000d018783b */ /* 0x000ea20000004200 */
[----:B------:R-:W-:Y:S01]  /*a800*/  MOV R195, R72 ;  /* 0x0000004800c37202 */ /* 0x000fe20000000f00 */
[----:B------:R-:W-:Y:S01]  /*a810*/  IMAD.MOV.U32 R245, RZ, RZ, R74 ;  /* 0x000000fffff57224 */ /* 0x000fe200078e004a */
[----:B------:R-:W-:Y:S02]  /*a820*/  MOV R194, R73 ;  /* 0x0000004900c27202 */ /* 0x000fe40000000f00 */
[----:B------:R-:W-:Y:S01]  /*a830*/  MOV R246, R75 ;  /* 0x0000004b00f67202 */ /* 0x000fe20000000f00 */
[----:B------:R-:W-:Y:S01]  /*a840*/  IMAD.MOV.U32 R202, RZ, RZ, R57 ;  /* 0x000000ffffca7224 */ /* 0x000fe200078e0039 */
[----:B------:R-:W-:Y:S01]  /*a850*/  MOV R247, R56 ;  /* 0x0000003800f77202 */ /* 0x000fe20000000f00 */
[----:B---3--:R-:W-:Y:S01]  /*a860*/  HMMA.16816.F32 R72, R4, R22, R180 ;  /* 0x000000160448723c */ /* 0x008fe200000018b4 */
[----:B------:R-:W-:-:S02]  /*a870*/  MOV R201, R58 ;  /* 0x0000003a00c97202 */ /* 0x000fc40000000f00 */
[----:B------:R-:W-:-:S05]  /*a880*/  MOV R203, R59 ;  /* 0x0000003b00cb7202 */ /* 0x000fca0000000f00 */
[C---:B------:R-:W-:Y:S01]  /*a890*/  HMMA.16816.F32 R56, R4.reuse, R20, R188 ;  /* 0x000000140438723c */ /* 0x040fe200000018bc */
[----:B------:R-:W3:Y:S07]  /*a8a0*/  LDSM.16.MT88.4 R20, [R207+0x14800] ;  /* 0x01480000cf14783b */ /* 0x000eee0000004200 */
[C---:B----4-:R-:W-:Y:S08]  /*a8b0*/  HMMA.16816.F32 R136, R4.reuse, R32, R136 ;  /* 0x000000200488723c */ /* 0x050ff00000001888 */
[C---:B------:R-:W-:Y:S01]  /*a8c0*/  HMMA.16816.F32 R40, R4.reuse, R34, R40 ;  /* 0x000000220428723c */ /* 0x040fe20000001828 */
[----:B------:R-:W4:Y:S07]  /*a8d0*/  LDSM.16.MT88.4 R32, [R206+0x14800] ;  /* 0x01480000ce20783b */ /* 0x000f2e0000004200 */
[C---:B-1----:R-:W-:Y:S08]  /*a8e0*/  HMMA.16816.F32 R164, R4.reuse, R12, R164 ;  /* 0x0000000c04a4723c */ /* 0x042ff000000018a4 */
[----:B------:R-:W-:Y:S01]  /*a8f0*/  HMMA.16816.F32 R184, R4, R14, R148 ;  /* 0x0000000e04b8723c */ /* 0x000fe20000001894 */
[----:B------:R-:W1:Y:S01]  /*a900*/  LDSM.16.MT88.4 R12, [R206+0x16800] ;  /* 0x01680000ce0c783b */ /* 0x000e620000004200 */
[----:B------:R-:W-:Y:S01]  /*a910*/  MOV R241, R124 ;  /* 0x0000007c00f17202 */ /* 0x000fe20000000f00 */
[----:B------:R-:W-:Y:S01]  /*a920*/  IMAD.MOV.U32 R192, RZ, RZ, R125 ;  /* 0x000000ffffc07224 */ /* 0x000fe200078e007d */
[----:B------:R-:W-:-:S02]  /*a930*/  MOV R248, R126 ;  /* 0x0000007e00f87202 */ /* 0x000fc40000000f00 */
[----:B------:R-:W-:Y:S02]  /*a940*/  MOV R237, R127 ;  /* 0x0000007f00ed7202 */ /* 0x000fe40000000f00 */
[C---:B------:R-:W-:Y:S08]  /*a950*/  HMMA.16816.F32 R124, R4.reuse, R16, R172 ;  /* 0x00000010047c723c */ /* 0x040ff000000018ac */
[----:B------:R-:W-:Y:S01]  /*a960*/  HMMA.16816.F32 R156, R4, R18, R156 ;  /* 0x00000012049c723c */ /* 0x000fe2000000189c */
[----:B------:R-:W1:Y:S01]  /*a970*/  LDSM.16.MT88.4 R16, [R205+0x16800] ;  /* 0x01680000cd10783b */ /* 0x000e620000004200 */
[----:B------:R-:W-:Y:S01]  /*a980*/  UIADD3 UR4, UR4, 0x1, URZ ;  /* 0x0000000104047890 */ /* 0x000fe2000fffe03f */
[----:B------:R-:W-:Y:S01]  /*a990*/  IMAD.MOV.U32 R242, RZ, RZ, R176 ;  /* 0x000000fffff27224 */ /* 0x000fe200078e00b0 */
[----:B------:R-:W-:-:S04]  /*a9a0*/  MOV R243, R177 ;  /* 0x000000b100f37202 */ /* 0x000fc80000000f00 */
[C---:B--2---:R-:W-:Y:S07]  /*a9b0*/  HMMA.16816.F32 R176, R4.reuse, R24, R80 ;  /* 0x0000001804b0723c */ /* 0x044fee0000001850 */
[----:B------:R-:W-:Y:S02]  /*a9c0*/  MOV R25, R241 ;  /* 0x000000f100197202 */ /* 0x000fe40000000f00 */
[----:B------:R-:W-:Y:S02]  /*a9d0*/  MOV R241, R0 ;  /* 0x0000000000f17202 */ /* 0x000fe40000000f00 */
[----:B------:R-:W-:Y:S01]  /*a9e0*/  MOV R0, UR4 ;  /* 0x0000000400007c02 */ /* 0x000fe20008000f00 */
[----:B---3--:R-:W-:Y:S01]  /*a9f0*/  HMMA.16816.F32 R148, R4, R20, R92 ;  /* 0x000000140494723c */ /* 0x008fe2000000185c */
[----:B------:R-:W-:Y:S01]  /*aa00*/  IMAD.MOV.U32 R174, RZ, RZ, R168 ;  /* 0x000000ffffae7224 */ /* 0x000fe200078e00a8 */
[----:B------:R-:W-:-:S02]  /*aa10*/  MOV R175, R169 ;  /* 0x000000a900af7202 */ /* 0x000fc40000000f00 */
[----:B------:R-:W-:-:S03]  /*aa20*/  LOP3.LUT R0, R31, UR27, R0, 0x96, !PT ;  /* 0x0000001b1f007c12 */ /* 0x000fc6000f8e9600 */
        /* <DEDUP_REMOVED lines=11> */
[----:B------:R-:W-:Y:S01]  /*aae0*/  MOV R203, R2 ;  /* 0x0000000200cb7202 */ /* 0x000fe20000000f00 */
[----:B------:R-:W-:-:S04]  /*aaf0*/  IMAD.WIDE.U32 R2, R0, -0x326172a9, RZ ;  /* 0xcd9e8d5700027825 */ /* 0x000fc800078e00ff */
[----:B------:R-:W-:Y:S02]  /*ab00*/  IMAD.MOV.U32 R21, RZ, RZ, R175 ;  /* 0x000000ffff157224 */ /* 0x000fe400078e00af */
[----:B------:R-:W-:Y:S01]  /*ab10*/  HMMA.16816.F32 R180, R4, R34, R140 ;  /* 0x0000002204b4723c */ /* 0x000fe2000000188c */
[----:B------:R-:W2:Y:S01]  /*ab20*/  LDSM.16.MT88.4 R32, [R208+0x16800] ;  /* 0x01680000d020783b */ /* 0x000ea20000004200 */
[----:B------:R-:W-:-:S06]  /*ab30*/  LOP3.LUT R3, R3, UR23, R30, 0x96, !PT ;  /* 0x0000001703037c12 */ /* 0x000fcc000f8e961e */
[----:B-1----:R-:W-:Y:S01]  /*ab40*/  HMMA.16816.F32 R128, R4, R12, R108 ;  /* 0x0000000c0480723c */ /* 0x002fe2000000186c */
[----:B------:R-:W-:-:S07]  /*ab50*/  LOP3.LUT R0, R21, UR21, R2, 0x96, !PT ;  /* 0x0000001515007c12 */ /* 0x000fce000f8e9602 */
[C---:B------:R-:W-:Y:S01]  /*ab60*/  HMMA.16816.F32 R80, R4.reuse, R14, R112 ;  /* 0x0000000e0450723c */ /* 0x040fe20000001870 */
[----:B------:R-:W1:Y:S01]  /*ab70*/  LDSM.16.MT88.4 R12, [R207+0x16800] ;  /* 0x01680000cf0c783b */ /* 0x000e620000004200 */
[----:B------:R-:W-:Y:S01]  /*ab80*/  IMAD.WIDE.U32 R2, R3, -0x2daee0ad, RZ ;  /* 0xd2511f5303027825 */ /* 0x000fe200078e00ff */
[----:B------:R-:W-:Y:S02]  /*ab90*/  MOV R24, R204 ;  /* 0x000000cc00187202 */ /* 0x000fe40000000f00 */
[----:B------:R-:W-:Y:S01]  /*aba0*/  MOV R20, R174 ;  /* 0x000000ae00147202 */ /* 0x000fe20000000f00 */
[----:B------:R-:W-:Y:S02]  /*abb0*/  FFMA.FTZ R10, R10, c[0x0][0x23c], -R8 ;  /* 0x00008f000a0a7a23 */ /* 0x000fe40000010808 */
[----:B------:R-:W-:Y:S01]  /*abc0*/  HMMA.16816.F32 R140, R4, R16, R100 ;  /* 0x00000010048c723c */ /* 0x000fe20000001864 */
[----:B------:R-:W-:Y:S01]  /*abd0*/  LOP3.LUT R3, R3, UR20, R92, 0x96, !PT ;  /* 0x0000001403037c12 */ /* 0x000fe2000f8e965c */
[----:B------:R-:W-:Y:S01]  /*abe0*/  IMAD.MOV.U32 R93, RZ, RZ, R95 ;  /* 0x000000ffff5d7224 */ /* 0x000fe200078e005f */
[----:B------:R3:W5:Y:S04]  /*abf0*/  LDL.LU R204, [R1+0x78] ;  /* 0x0000780001cc7983 */ /* 0x0007680000300800 */
[----:B------:R-:W-:Y:S01]  /*ac00*/  IMAD.WIDE.U32 R16, R0, -0x2daee0ad, RZ ;  /* 0xd2511f5300107825 */ /* 0x000fe200078e00ff */
[----:B------:R-:W-:-:S04]  /*ac10*/  MOV R94, R24 ;  /* 0x00000018005e7202 */ /* 0x000fc80000000f00 */
[----:B------:R-:W-:Y:S01]  /*ac20*/  LOP3.LUT R0, R17, UR18, R2, 0x96, !PT ;  /* 0x0000001211007c12 */ /* 0x000fe2000f8e9602 */
[----:B------:R-:W-:Y:S01]  /*ac30*/  IMAD.MOV.U32 R92, RZ, RZ, R200 ;  /* 0x000000ffff5c7224 */ /* 0x000fe200078e00c8 */
[----:B------:R-:W-:Y:S01]  /*ac40*/  MOV R24, R201 ;  /* 0x000000c900187202 */ /* 0x000fe20000000f00 */
[----:B------:R-:W-:Y:S01]  /*ac50*/  IMAD.WIDE.U32 R2, R3, -0x326172a9, RZ ;  /* 0xcd9e8d5703027825 */ /* 0x000fe200078e00ff */
[----:B------:R-:W-:-:S03]  /*ac60*/  MOV R95, R25 ;  /* 0x00000019005f7202 */ /* 0x000fc60000000f00 */
[----:B------:R-:W-:Y:S01]  /*ac70*/  IMAD.WIDE.U32 R200, R0, -0x326172a9, RZ ;  /* 0xcd9e8d5700c87825 */ /* 0x000fe200078e00ff */
[----:B------:R-:W-:Y:S01]  /*ac80*/  MOV R25, R240 ;  /* 0x000000f000197202 */ /* 0x000fe20000000f00 */
[----:B------:R-:W-:Y:S01]  /*ac90*/  HMMA.16816.F32 R172, R4, R22, R96 ;  /* 0x0000001604ac723c */ /* 0x000fe20000001860 */
[----:B------:R4:W-:Y:S01]  /*aca0*/  MUFU.EX2 R240, R10 ;  /* 0x0000000a00f07308 */ /* 0x0009e20000000800 */
[----:B------:R-:W-:Y:S01]  /*acb0*/  LOP3.LUT R3, R3, UR19, R20, 0x96, !PT ;  /* 0x0000001303037c12 */ /* 0x000fe2000f8e9614 */
[----:B------:R-:W-:-:S04]  /*acc0*/  FFMA.FTZ R0, R198, c[0x0][0x23c], -R8 ;  /* 0x00008f00c6007a23 */ /* 0x000fc80000010808 */
[----:B------:R-:W-:Y:S01]  /*acd0*/  IMAD.MOV.U32 R99, RZ, RZ, R92 ;  /* 0x000000ffff637224 */ /* 0x000fe200078e005c */
[----:B------:R-:W-:Y:S02]  /*ace0*/  MOV R92, R239 ;  /* 0x000000ef005c7202 */ /* 0x000fe40000000f00 */
[----:B------:R1:W1:Y:S01]  /*acf0*/  MUFU.EX2 R239, R0 ;  /* 0x0000000000ef7308 */ /* 0x0002620000000800 */
[----:B----4-:R-:W-:Y:S01]  /*ad00*/  LOP3.LUT R10, R201, UR17, R2, 0x96, !PT ;  /* 0x00000011c90a7c12 */ /* 0x010fe2000f8e9602 */
[----:B------:R-:W-:Y:S01]  /*ad10*/  IMAD.WIDE.U32 R2, R3, -0x2daee0ad, RZ ;  /* 0xd2511f5303027825 */ /* 0x000fe200078e00ff */
[----:B------:R-:W4:Y:S03]  /*ad20*/  LDC.U8 R98, c[0x0][0x2d8] ;  /* 0x0000b600ff627b82 */ /* 0x000f260000000000 */
[----:B-1----:R-:W-:Y:S02]  /*ad30*/  FFMA.FTZ R0, R199, c[0x0][0x23c], -R8 ;  /* 0x00008f00c7007a23 */ /* 0x002fe40000010808 */
[----:B------:R-:W-:Y:S01]  /*ad40*/  IMAD.WIDE.U32 R198, R10, -0x2daee0ad, RZ ;  /* 0xd2511f530ac67825 */ /* 0x000fe200078e00ff */
[----:B------:R-:W-:-:S02]  /*ad50*/  LOP3.LUT R3, R3, UR16, R16, 0x96, !PT ;  /* 0x0000001003037c12 */ /* 0x000fc4000f8e9610 */
[----:B------:R-:W-:Y:S02]  /*ad60*/  MOV R20, R24 ;  /* 0x0000001800147202 */ /* 0x000fe40000000f00 */
[----:B------:R-:W-:Y:S01]  /*ad70*/  LOP3.LUT R2, R199, UR7, R2, 0x96, !PT ;  /* 0x00000007c7027c12 */ /* 0x000fe2000f8e9602 */
[----:B------:R-:W-:Y:S01]  /*ad80*/  HMMA.16816.F32 R132, R4, R18, R104 ;  /* 0x000000120484723c */ /* 0x000fe20000001868 */
[----:B------:R-:W-:Y:S01]  /*ad90*/  MOV R21, R25 ;  /* 0x0000001900157202 */ /* 0x000fe20000000f00 */
[----:B------:R-:W-:-:S06]  /*ada0*/  IMAD.WIDE.U32 R30, R3, -0x326172a9, RZ ;  /* 0xcd9e8d57031e7825 */ /* 0x000fcc00078e00ff */
[----:B--2---:R-:W-:Y:S01]  /*adb0*/  HMMA.16816.F32 R64, R4, R32, R116 ;  /* 0x000000200440723c */ /* 0x004fe20000001874 */
[----:B------:R-:W-:-:S07]  /*adc0*/  IMAD.WIDE.U32 R2, R2, -0x326172a9, RZ ;  /* 0xcd9e8d5702027825 */ /* 0x000fce00078e00ff */
[C---:B------:R-:W-:Y:S08]  /*add0*/  HMMA.16816.F32 R120, R4.reuse, R34, R120 ;  /* 0x000000220478723c */ /* 0x040ff00000001878 */
[C---:B------:R-:W-:Y:S08]  /*ade0*/  HMMA.16816.F32 R44, R4.reuse, R12, R44 ;  /* 0x0000000c042c723c */ /* 0x040ff0000000182c */
[----:B------:R-:W-:Y:S01]  /*adf0*/  HMMA.16816.F32 R36, R4, R14, R36 ;  /* 0x0000000e0424723c */ /* 0x000fe20000001824 */
[----:B------:R-:W-:Y:S01]  /*ae00*/  MOV R24, R238 ;  /* 0x000000ee00187202 */ /* 0x000fe20000000f00 */
[----:B------:R-:W-:Y:S01]  /*ae10*/  IMAD.MOV.U32 R25, RZ, RZ, R237 ;  /* 0x000000ffff197224 */ /* 0x000fe200078e00ed */
[----:B------:R-:W-:Y:S01]  /*ae20*/  SHF.R.U32.HI R10, RZ, 0x10, R2 ;  /* 0x00000010ff0a7819 */ /* 0x000fe20000011602 */
[----:B------:R-:W1:Y:S03]  /*ae30*/  LDSM.16.MT88.4 R16, [R208+0x11000] ;  /* 0x01100000d010783b */ /* 0x000e660000004200 */
[----:B------:R-:W-:Y:S01]  /*ae40*/  FFMA.FTZ R4, R99, c[0x0][0x23c], -R9 ;  /* 0x00008f0063047a23 */ /* 0x000fe20000010809 */
[----:B------:R-:W-:Y:S01]  /*ae50*/  LOP3.LUT R5, R2, 0xffff, RZ, 0xc0, !PT ;  /* 0x0000ffff02057812 */ /* 0x000fe200078ec0ff */
[----:B------:R-:W-:Y:S01]  /*ae60*/  IMAD.MOV.U32 R99, RZ, RZ, R20 ;  /* 0x000000ffff637224 */ /* 0x000fe200078e0014 */
[----:B------:R-:W-:Y:S01]  /*ae70*/  MOV R20, R21 ;  /* 0x0000001500147202 */ /* 0x000fe20000000f00 */
[----:B------:R-:W-:Y:S01]  /*ae80*/  LDSM.16.MT88.4 R12, [R207+0x11000] ;  /* 0x01100000cf0c783b */ /* 0x000fe20000004200 */
[----:B------:R-:W-:Y:S01]  /*ae90*/  MOV R21, R92 ;  /* 0x0000005c00157202 */ /* 0x000fe20000000f00 */
[----:B------:R-:W-:Y:S01]  /*aea0*/  IMAD.MOV.U32 R92, RZ, RZ, R26 ;  /* 0x000000ffff5c7224 */ /* 0x000fe200078e001a */
[----:B------:R-:W-:Y:S01]  /*aeb0*/  MOV R26, R27 ;  /* 0x0000001b001a7202 */ /* 0x000fe20000000f00 */
[----:B------:R-:W-:Y:S01]  /*aec0*/  LDSM.16.MT88.4 R32, [R205+0x15000] ;  /* 0x01500000cd20783b */ /* 0x000fe20000004200 */
[----:B------:R-:W-:Y:S01]  /*aed0*/  MOV R27, R203 ;  /* 0x000000cb001b7202 */ /* 0x000fe20000000f00 */
[----:B------:R-:W-:Y:S01]  /*aee0*/  IMAD.MOV.U32 R203, RZ, RZ, R241 ;  /* 0x000000ffffcb7224 */ /* 0x000fe200078e00f1 */
[----:B------:R2:W-:Y:S01]  /*aef0*/  MUFU.EX2 R238, R0 ;  /* 0x0000000000ee7308 */ /* 0x0005e20000000800 */
[----:B------:R-:W-:-:S02]  /*af00*/  MOV R241, R242 ;  /* 0x000000f200f17202 */ /* 0x000fc40000000f00 */
[----:B------:R-:W-:Y:S01]  /*af10*/  MOV R242, R243 ;  /* 0x000000f300f27202 */ /* 0x000fe20000000f00 */
[----:B------:R-:W-:Y:S01]  /*af20*/  IMAD.MOV.U32 R243, RZ, RZ, R236 ;  /* 0x000000fffff37224 */ /* 0x000fe200078e00ec */
[----:B------:R-:W-:Y:S01]  /*af30*/  SHF.R.U32.HI R6, RZ, 0x8, R5 ;  /* 0x00000008ff067819 */ /* 0x000fe20000011605 */
[----:B------:R-:W-:Y:S01]  /*af40*/  FFMA.FTZ R5, R99, c[0x0][0x23c], -R9 ;  /* 0x00008f0063057a23 */ /* 0x000fe20000010809 */
[----:B------:R-:W-:Y:S02]  /*af50*/  MOV R99, R21 ;  /* 0x0000001500637202 */ /* 0x000fe40000000f00 */
[----:B------:R-:W-:Y:S01]  /*af60*/  MOV R21, R27 ;  /* 0x0000001b00157202 */ /* 0x000fe20000000f00 */
[----:B------:R-:W-:Y:S01]  /*af70*/  IMAD.MOV.U32 R27, RZ, RZ, R241 ;  /* 0x000000ffff1b7224 */ /* 0x000fe200078e00f1 */
[----:B------:R-:W-:Y:S01]  /*af80*/  MOV R241, R242 ;  /* 0x000000f200f17202 */ /* 0x000fe20000000f00 */
[----:B--2---:R-:W-:Y:S01]  /*af90*/  FFMA.FTZ R0, R252, c[0x0][0x23c], -R8 ;  /* 0x00008f00fc007a23 */ /* 0x004fe20000010808 */
[----:B------:R-:W-:-:S03]  /*afa0*/  MOV R97, R20 ;  /* 0x0000001400617202 */ /* 0x000fc60000000f00 */
[----:B------:R2:W-:Y:S01]  /*afb0*/  MUFU.EX2 R237, R0 ;  /* 0x0000000000ed7308 */ /* 0x0005e20000000800 */
[----:B------:R-:W-:Y:S01]  /*afc0*/  MOV R242, R243 ;  /* 0x000000f300f27202 */ /* 0x000fe20000000f00 */
[----:B------:R-:W-:Y:S02]  /*afd0*/  IMAD.MOV.U32 R20, RZ, RZ, R26 ;  /* 0x000000ffff147224 */ /* 0x000fe400078e001a */
[----:B------:R-:W-:Y:S01]  /*afe0*/  IMAD.MOV.U32 R243, RZ, RZ, R244 ;  /* 0x000000fffff37224 */ /* 0x000fe200078e00f4 */
[----:B------:R-:W-:Y:S02]  /*aff0*/  MOV R244, R245 ;  /* 0x000000f500f47202 */ /* 0x000fe40000000f00 */
[----:B------:R-:W-:Y:S02]  /*b000*/  MOV R26, R203 ;  /* 0x000000cb001a7202 */ /* 0x000fe40000000f00 */
[----:B------:R-:W-:Y:S01]  /*b010*/  MOV R245, R246 ;  /* 0x000000f600f57202 */ /* 0x000fe20000000f00 */
[----:B------:R-:W-:Y:S01]  /*b020*/  IMAD.MOV.U32 R246, RZ, RZ, R247 ;  /* 0x000000fffff67224 */ /* 0x000fe200078e00f7 */
[----:B----4-:R-:W-:-:S02]  /*b030*/  PRMT R100, R98, 0x7054, R98 ;  /* 0x0000705462647816 */ /* 0x010fc40000000062 */
[----:B--2---:R-:W-:Y:S01]  /*b040*/  LOP3.LUT R0, R3, UR25, R30, 0x96, !PT ;  /* 0x0000001903007c12 */ /* 0x004fe2000f8e961e */
[----:B------:R-:W-:Y:S01]  /*b050*/  IMAD.MOV.U32 R98, RZ, RZ, R99 ;  /* 0x000000ffff627224 */ /* 0x000fe200078e0063 */
[----:B------:R-:W-:Y:S02]  /*b060*/  MOV R247, R248 ;  /* 0x000000f800f77202 */ /* 0x000fe40000000f00 */
[----:B------:R-:W-:Y:S01]  /*b070*/  LOP3.LUT R3, R0, 0xffff, RZ, 0xc0, !PT ;  /* 0x0000ffff00037812 */ /* 0x000fe200078ec0ff */
[----:B------:R2:W-:Y:S01]  /*b080*/  MUFU.EX2 R236, R4 ;  /* 0x0000000400ec7308 */ /* 0x0005e20000000800 */
[----:B------:R-:W-:Y:S02]  /*b090*/  LOP3.LUT R7, R2, 0xff, RZ, 0xc0, !PT ;  /* 0x000000ff02077812 */ /* 0x000fe400078ec0ff */
[----:B------:R-:W-:Y:S02]  /*b0a0*/  MOV R248, R11 ;  /* 0x0000000b00f87202 */ /* 0x000fe40000000f00 */
[----:B------:R-:W-:-:S02]  /*b0b0*/  MOV R99, R20 ;  /* 0x0000001400637202 */ /* 0x000fc40000000f00 */
[----:B------:R-:W-:Y:S01]  /*b0c0*/  SHF.R.U32.HI R3, RZ, 0x8, R3 ;  /* 0x00000008ff037819 */ /* 0x000fe20000011603 */
[----:B------:R4:W1:Y:S01]  /*b0d0*/  MUFU.EX2 R203, R5 ;  /* 0x0000000500cb7308 */ /* 0x0008620000000800 */
[----:B------:R-:W-:Y:S02]  /*b0e0*/  SHF.R.U32.HI R11, RZ, 0x18, R2 ;  /* 0x00000018ff0b7819 */ /* 0x000fe40000011602 */
[----:B------:R-:W-:Y:S01]  /*b0f0*/  MOV R20, R21 ;  /* 0x0000001500147202 */ /* 0x000fe20000000f00 */
[----:B------:R-:W-:Y:S01]  /*b100*/  IMAD.MOV.U32 R21, RZ, RZ, R26 ;  /* 0x000000ffff157224 */ /* 0x000fe200078e001a */
[----:B------:R-:W-:Y:S02]  /*b110*/  PRMT R30, R7, 0x5410, R6 ;  /* 0x00005410071e7816 */ /* 0x000fe40000000006 */
[----:B--2---:R-:W-:-:S04]  /*b120*/  LOP3.LUT R4, R0, 0xff, RZ, 0xc0, !PT ;  /* 0x000000ff00047812 */ /* 0x004fc800078ec0ff */
[----:B------:R-:W-:Y:S02]  /*b130*/  PRMT R2, R4, 0x5410, R3 ;  /* 0x0000541004027816 */ /* 0x000fe40000000003 */
[----:B----4-:R-:W-:Y:S01]  /*b140*/  LOP3.LUT R5, R10, 0xff, RZ, 0xc0, !PT ;  /* 0x000000ff0a057812 */ /* 0x010fe200078ec0ff */
[----:B------:R-:W-:Y:S01]  /*b150*/  FFMA.FTZ R4, R97, c[0x0][0x23c], -R9 ;  /* 0x00008f0061047a23 */ /* 0x000fe20000010809 */
[----:B------:R-:W-:Y:S02]  /*b160*/  MOV R97, R21 ;  /* 0x0000001500617202 */ /* 0x000fe40000000f00 */
[----:B------:R-:W-:Y:S01]  /*b170*/  PRMT R7, R5, 0x5410, R11 ;  /* 0x0000541005077816 */ /* 0x000fe2000000000b */
[----:B------:R-:W-:Y:S02]  /*b180*/  FFMA.FTZ R5, R98, c[0x0][0x23c], -R9 ;  /* 0x00008f0062057a23 */ /* 0x000fe40000010809 */
[----:B------:R-:W-:Y:S01]  /*b190*/  IMAD.MOV.U32 R98, RZ, RZ, R20 ;  /* 0x000000ffff627224 */ /* 0x000fe200078e0014 */
[--C-:B------:R-:W-:Y:S01]  /*b1a0*/  SHF.R.U32.HI R3, RZ, 0x10, R0.reuse ;  /* 0x00000010ff037819 */ /* 0x100fe20000011600 */
[----:B------:R-:W2:Y:S01]  /*b1b0*/  LDSM.16.MT88.4 R20, [R206+0x11000] ;  /* 0x01100000ce14783b */ /* 0x000ea20000004200 */
[----:B------:R-:W-:-:S02]  /*b1c0*/  SHF.R.U32.HI R6, RZ, 0x18, R0 ;  /* 0x00000018ff067819 */ /* 0x000fc40000011600 */
[----:B------:R-:W-:Y:S01]  /*b1d0*/  LOP3.LUT R3, R3, 0xff, RZ, 0xc0, !PT ;  /* 0x000000ff03037812 */ /* 0x000fe200078ec0ff */
[----:B------:R-:W-:Y:S01]  /*b1e0*/  HSET2.LE.AND R0, R2, R100, PT ;  /* 0x0000006402007233 */ /* 0x000fe20003803000 */
[----:B------:R-:W-:Y:S02]  /*b1f0*/  MOV R26, R27 ;  /* 0x0000001b001a7202 */ /* 0x000fe40000000f00 */
[----:B------:R-:W-:Y:S02]  /*b200*/  F2FP.PACK_AB R2, R239, R240 ;  /* 0x000000f0ef02723e */ /* 0x000fe400000000ff */
[----:B------:R-:W-:Y:S01]  /*b210*/  PRMT R3, R3, 0x5410, R6 ;  /* 0x0000541003037816 */ /* 0x000fe20000000006 */
[----:B------:R-:W-:Y:S01]  /*b220*/  MUFU.EX2 R201, R5 ;  /* 0x0000000500c97308 */ /* 0x000fe20000000800 */
[----:B------:R-:W-:-:S07]  /*b230*/  MOV R27, R202 ;  /* 0x000000ca001b7202 */ /* 0x000fce0000000f00 */
[----:B------:R4:W1:Y:S02]  /*b240*/  MUFU.EX2 R202, R4 ;  /* 0x0000000400ca7308 */ /* 0x0008640000000800 */
[----:B----4-:R-:W-:Y:S01]  /*b250*/  LOP3.LUT R4, R0, R2, RZ, 0xc0, !PT ;  /* 0x0000000200047212 */ /* 0x010fe200078ec0ff */
[----:B------:R-:W-:Y:S01]  /*b260*/  HSET2.LE.AND R0, R3, R100, PT ;  /* 0x0000006403007233 */ /* 0x000fe20003803000 */
[----:B-1----:R-:W-:-:S04]  /*b270*/  F2FP.PACK_AB R2, R203, R236 ;  /* 0x000000eccb02723e */ /* 0x002fc800000000ff */
[----:B------:R-:W-:Y:S01]  /*b280*/  LOP3.LUT R5, R0, R2, RZ, 0xc0, !PT ;  /* 0x0000000200057212 */ /* 0x000fe200078ec0ff */
[----:B------:R-:W-:Y:S01]  /*b290*/  HSET2.LE.AND R0, R30, R100, PT ;  /* 0x000000641e007233 */ /* 0x000fe20003803000 */
[----:B------:R-:W-:-:S04]  /*b2a0*/  F2FP.PACK_AB R2, R237, R238 ;  /* 0x000000eeed02723e */ /* 0x000fc800000000ff */
[----:B------:R-:W-:Y:S01]  /*b2b0*/  LOP3.LUT R6, R0, R2, RZ, 0xc0, !PT ;  /* 0x0000000200067212 */ /* 0x000fe200078ec0ff */
[----:B------:R-:W-:Y:S01]  /*b2c0*/  HSET2.LE.AND R0, R7, R100, PT ;  /* 0x0000006407007233 */ /* 0x000fe20003803000 */
[----:B------:R-:W-:-:S04]  /*b2d0*/  F2FP.PACK_AB R2, R201, R202 ;  /* 0x000000cac902723e */ /* 0x000fc800000000ff */
[----:B------:R-:W-:Y:S01]  /*b2e0*/  LOP3.LUT R7, R0, R2, RZ, 0xc0, !PT ;  /* 0x0000000200077212 */ /* 0x000fe200078ec0ff */
[----:B------:R-:W-:Y:S01]  /*b2f0*/  IMAD.MOV.U32 R102, RZ, RZ, R27 ;  /* 0x000000ffff667224 */ /* 0x000fe200078e001b */
[----:B------:R-:W-:Y:S02]  /*b300*/  MOV R101, R26 ;  /* 0x0000001a00657202 */ /* 0x000fe40000000f00 */
[----:B------:R-:W-:-:S03]  /*b310*/  MOV R103, R24 ;  /* 0x0000001800677202 */ /* 0x000fc60000000f00 */
[C---:B------:R-:W-:Y:S01]  /*b320*/  HMMA.16816.F32 R152, R4.reuse, R16, R152 ;  /* 0x000000100498723c */ /* 0x040fe20000001898 */
[----:B------:R-:W-:Y:S02]  /*b330*/  MOV R96, R25 ;  /* 0x0000001900607202 */ /* 0x000fe40000000f00 */
[----:B------:R-:W-:Y:S05]  /*b340*/  LDSM.16.MT88.4 R24, [R205+0x11000] ;  /* 0x01100000cd18783b */ /* 0x000fea0000004200 */
[C---:B------:R-:W-:Y:S01]  /*b350*/  HMMA.16816.F32 R52, R4.reuse, R18, R52 ;  /* 0x000000120434723c */ /* 0x040fe20000001834 */
[----:B------:R-:W1:Y:S07]  /*b360*/  LDSM.16.MT88.4 R16, [R208+0x13000] ;  /* 0x01300000d010783b */ /* 0x000e6e0000004200 */
[C---:B--2---:R-:W-:Y:S08]  /*b370*/  HMMA.16816.F32 R144, R4.reuse, R20, R144 ;  /* 0x000000140490723c */ /* 0x044ff00000001890 */
[C---:B------:R-:W-:Y:S01]  /*b380*/  HMMA.16816.F32 R48, R4.reuse, R22, R48 ;  /* 0x000000160430723c */ /* 0x040fe20000001830 */
[----:B------:R-:W2:Y:S07]  /*b390*/  LDSM.16.MT88.4 R20, [R206+0x13000] ;  /* 0x01300000ce14783b */ /* 0x000eae0000004200 */
[C---:B------:R-:W-:Y:S08]  /*b3a0*/  HMMA.16816.F32 R160, R4.reuse, R12, R160 ;  /* 0x0000000c04a0723c */ /* 0x040ff000000018a0 */
[----:B------:R-:W-:Y:S01]  /*b3b0*/  HMMA.16816.F32 R60, R4, R14, R60 ;  /* 0x0000000e043c723c */ /* 0x000fe2000000183c */
[----:B------:R-:W4:Y:S01]  /*b3c0*/  LDSM.16.MT88.4 R12, [R207+0x13000] ;  /* 0x01300000cf0c783b */ /* 0x000f220000004200 */
[----:B------:R-:W-:Y:S01]  /*b3d0*/  IMAD.MOV.U32 R100, RZ, RZ, R96 ;  /* 0x000000ffff647224 */ /* 0x000fe200078e0060 */
[----:B------:R-:W-:-:S02]  /*b3e0*/  MOV R96, R97 ;  /* 0x0000006100607202 */ /* 0x000fc40000000f00 */
[----:B------:R-:W-:Y:S01]  /*b3f0*/  MOV R97, R98 ;  /* 0x0000006200617202 */ /* 0x000fe20000000f00 */
[----:B------:R-:W-:Y:S01]  /*b400*/  IMAD.MOV.U32 R98, RZ, RZ, R99 ;  /* 0x000000ffff627224 */ /* 0x000fe200078e0063 */
[----:B------:R-:W-:Y:S01]  /*b410*/  MOV R99, R92 ;  /* 0x0000005c00637202 */ /* 0x000fe20000000f00 */
[----:B------:R-:W-:Y:S01]  /*b420*/  IMAD.MOV.U32 R252, RZ, RZ, R101 ;  /* 0x000000fffffc7224 */ /* 0x000fe200078e0065 */
[----:B------:R-:W-:Y:S01]  /*b430*/  MOV R3, R102 ;  /* 0x0000006600037202 */ /* 0x000fe20000000f00 */
[----:B------:R-:W-:Y:S01]  /*b440*/  IMAD.MOV.U32 R102, RZ, RZ, R94 ;  /* 0x000000ffff667224 */ /* 0x000fe200078e005e */
[----:B------:R-:W-:Y:S02]  /*b450*/  MOV R107, R103 ;  /* 0x00000067006b7202 */ /* 0x000fe40000000f00 */
[----:B------:R-:W-:Y:S02]  /*b460*/  MOV R101, R93 ;  /* 0x0000005d00657202 */ /* 0x000fe40000000f00 */
[----:B------:R-:W-:Y:S01]  /*b470*/  MOV R103, R95 ;  /* 0x0000005f00677202 */ /* 0x000fe20000000f00 */
[----:B------:R-:W-:Y:S01]  /*b480*/  IMAD.MOV.U32 R10, RZ, RZ, R98 ;  /* 0x000000ffff0a7224 */ /* 0x000fe200078e0062 */
[----:B-1----:R-:W-:Y:S01]  /*b490*/  HMMA.16816.F32 R92, R4, R16, R56 ;  /* 0x00000010045c723c */ /* 0x002fe20000001838 */
[----:B------:R-:W-:-:S02]  /*b4a0*/  MOV R0, R99 ;  /* 0x0000006300007202 */ /* 0x000fc40000000f00 */
[----:B------:R-:W-:-:S04]  /*b4b0*/  MOV R199, R103 ;  /* 0x0000006700c77202 */ /* 0x000fc80000000f00 */
[----:B------:R-:W-:Y:S01]  /*b4c0*/  MOV R57, R96 ;  /* 0x0000006000397202 */ /* 0x000fe20000000f00 */
[----:B--2---:R-:W-:Y:S01]  /*b4d0*/  HMMA.16816.F32 R84, R4, R20, R84 ;  /* 0x000000140454723c */ /* 0x004fe20000001854 */
[----:B------:R-:W-:Y:S01]  /*b4e0*/  MOV R58, R97 ;  /* 0x00000061003a7202 */ /* 0x000fe20000000f00 */
[----:B------:R-:W-:Y:S01]  /*b4f0*/  IMAD.MOV.U32 R56, RZ, RZ, R100 ;  /* 0x000000ffff387224 */ /* 0x000fe200078e0064 */
[----:B------:R-:W-:-:S05]  /*b500*/  MOV R59, R107 ;  /* 0x0000006b003b7202 */ /* 0x000fca0000000f00 */
[C---:B------:R-:W-:Y:S01]  /*b510*/  HMMA.16816.F32 R88, R4.reuse, R22, R88 ;  /* 0x000000160458723c */ /* 0x040fe20000001858 */
[----:B------:R-:W1:Y:S07]  /*b520*/  LDSM.16.MT88.4 R20, [R208+0x15000] ;  /* 0x01500000d014783b */ /* 0x000e6e0000004200 */
[C---:B------:R-:W-:Y:S01]  /*b530*/  HMMA.16816.F32 R96, R4.reuse, R18, R72 ;  /* 0x000000120460723c */ /* 0x040fe20000001848 */
[----:B------:R-:W-:Y:S06]  /*b540*/  LDSM.16.MT88.4 R16, [R207+0x15000] ;  /* 0x01500000cf10783b */ /* 0x000fec0000004200 */
[----:B------:R-:W-:Y:S01]  /*b550*/  MOV R72, R101 ;  /* 0x0000006500487202 */ /* 0x000fe20000000f00 */
[----:B------:R-:W-:Y:S01]  /*b560*/  HMMA.16816.F32 R136, R4, R24, R136 ;  /* 0x000000180488723c */ /* 0x000fe20000001888 */
[----:B------:R-:W-:-:S07]  /*b570*/  IMAD.MOV.U32 R74, RZ, RZ, R102 ;  /* 0x000000ffff4a7224 */ /* 0x000fce00078e0066 */
[C---:B------:R-:W-:Y:S01]  /*b580*/  HMMA.16816.F32 R40, R4.reuse, R26, R40 ;  /* 0x0000001a0428723c */ /* 0x040fe20000001828 */
[----:B------:R-:W2:Y:S07]  /*b590*/  LDSM.16.MT88.4 R24, [R205+0x13000] ;  /* 0x01300000cd18783b */ /* 0x000eae0000004200 */
[C---:B----4-:R-:W-:Y:S08]  /*b5a0*/  HMMA.16816.F32 R100, R4.reuse, R12, R124 ;  /* 0x0000000c0464723c */ /* 0x050ff0000000187c */
[C---:B------:R-:W-:Y:S01]  /*b5b0*/  HMMA.16816.F32 R104, R4.reuse, R14, R156 ;  /* 0x0000000e0468723c */ /* 0x040fe2000000189c */
[----:B------:R-:W4:Y:S07]  /*b5c0*/  LDSM.16.MT88.4 R12, [R205+0x17000] ;  /* 0x01700000cd0c783b */ /* 0x000f2e0000004200 */
[C---:B-1----:R-:W-:Y:S08]  /*b5d0*/  HMMA.16816.F32 R124, R4.reuse, R20, R176 ;  /* 0x00000014047c723c */ /* 0x042ff000000018b0 */
[C---:B------:R-:W-:Y:S08]  /*b5e0*/  HMMA.16816.F32 R20, R4.reuse, R22, R168 ;  /* 0x000000160414723c */ /* 0x040ff000000018a8 */
[C---:B--2---:R-:W-:Y:S08]  /*b5f0*/  HMMA.16816.F32 R68, R4.reuse, R24, R68 ;  /* 0x000000180444723c */ /* 0x044ff00000001844 */
[C---:B------:R-:W-:Y:S01]  /*b600*/  HMMA.16816.F32 R76, R4.reuse, R26, R76 ;  /* 0x0000001a044c723c */ /* 0x040fe2000000184c */
[----:B------:R-:W1:Y:S07]  /*b610*/  LDSM.16.MT88.4 R24, [R206+0x15000] ;  /* 0x01500000ce18783b */ /* 0x000e6e0000004200 */
[----:B----4-:R-:W-:Y:S01]  /*b620*/  HMMA.16816.F32 R168, R4, R12, R140 ;  /* 0x0000000c04a8723c */ /* 0x010fe2000000188c */
[----:B------:R-:W-:Y:S01]  /*b630*/  FFMA.FTZ R0, R0, c[0x0][0x23c], -R8 ;  /* 0x00008f0000007a23 */ /* 0x000fe20000010808 */
[----:B------:R-:W-:Y:S01]  /*b640*/  LOP3.LUT R2, R31, UR9, R200, 0x96, !PT ;  /* 0x000000091f027c12 */ /* 0x000fe2000f8e96c8 */
[----:B------:R-:W-:Y:S01]  /*b650*/  IMAD.MOV.U32 R11, RZ, RZ, R193 ;  /* 0x000000ffff0b7224 */ /* 0x000fe200078e00c1 */
[----:B------:R-:W-:-:S04]  /*b660*/  MOV R73, R194 ;  /* 0x000000c200497202 */ /* 0x000fc80000000f00 */
[----:B------:R-:W-:Y:S01]  /*b670*/  HMMA.16816.F32 R132, R4, R14, R132 ;  /* 0x0000000e0484723c */ /* 0x000fe20000001884 */
[----:B------:R-:W2:Y:S01]  /*b680*/  LDSM.16.MT88.4 R12, [R208+0x17000] ;  /* 0x01700000d00c783b */ /* 0x000ea20000004200 */
[----:B------:R4:W-:Y:S01]  /*b690*/  MUFU.EX2 R31, R0 ;  /* 0x00000000001f7308 */ /* 0x0009e20000000800 */
[----:B------:R-:W-:Y:S02]  /*b6a0*/  MOV R159, R195 ;  /* 0x000000c3009f7202 */ /* 0x000fe40000000f00 */
[----:B------:R-:W-:Y:S01]  /*b6b0*/  MOV R75, R192 ;  /* 0x000000c0004b7202 */ /* 0x000fe20000000f00 */
[----:B------:R-:W-:Y:S01]  /*b6c0*/  LDSM.16.MT88.4 R140, [R205+0x11800] ;  /* 0x01180000cd8c783b */ /* 0x000fe20000004200 */
[----:B----4-:R-:W-:-:S04]  /*b6d0*/  FFMA.FTZ R0, R199, c[0x0][0x23c], -R8 ;  /* 0x00008f00c7007a23 */ /* 0x010fc80000010808 */
[----:B------:R4:W2:Y:S01]  /*b6e0*/  MUFU.EX2 R199, R0 ;  /* 0x0000000000c77308 */ /* 0x0008a20000000800 */
[C---:B-1----:R-:W-:Y:S01]  /*b6f0*/  HMMA.16816.F32 R116, R4.reuse, R24, R188 ;  /* 0x000000180474723c */ /* 0x042fe200000018bc */
[----:B----4-:R-:W-:Y:S02]  /*b700*/  FFMA.FTZ R0, R73, c[0x0][0x23c], -R8 ;  /* 0x00008f0049007a23 */ /* 0x010fe40000010808 */
[----:B------:R-:W-:Y:S01]  /*b710*/  IMAD.MOV.U32 R73, RZ, RZ, R74 ;  /* 0x000000ffff497224 */ /* 0x000fe200078e004a */
[----:B------:R-:W-:Y:S02]  /*b720*/  MOV R74, R59 ;  /* 0x0000003b004a7202 */ /* 0x000fe40000000f00 */
[----:B------:R-:W-:Y:S01]  /*b730*/  MOV R59, R3 ;  /* 0x00000003003b7202 */ /* 0x000fe20000000f00 */
[----:B------:R-:W-:Y:S01]  /*b740*/  IMAD.WIDE.U32 R2, R2, -0x2daee0ad, RZ ;  /* 0xd2511f5302027825 */ /* 0x000fe200078e00ff */
[----:B------:R1:W-:Y:S03]  /*b750*/  MUFU.EX2 R30, R0 ;  /* 0x00000000001e7308 */ /* 0x0003e60000000800 */
[----:B------:R-:W-:Y:S01]  /*b760*/  FFMA.FTZ R8, R159, c[0x0][0x23c], -R8 ;  /* 0x00008f009f087a23 */ /* 0x000fe20000010808 */
[----:B------:R-:W-:Y:S01]  /*b770*/  HMMA.16816.F32 R24, R4, R26, R180 ;  /* 0x0000001a0418723c */ /* 0x000fe200000018b4 */
[----:B------:R-:W-:Y:S01]  /*b780*/  IMAD.MOV.U32 R159, RZ, RZ, R10 ;  /* 0x000000ffff9f7224 */ /* 0x000fe200078e000a */
[----:B------:R-:W-:-:S06]  /*b790*/  LOP3.LUT R10, R2, 0xffff, RZ, 0xc0, !PT ;  /* 0x0000ffff020a7812 */ /* 0x000fcc00078ec0ff */
[----:B--2---:R-:W-:Y:S01]  /*b7a0*/  HMMA.16816.F32 R176, R4, R14, R120 ;  /* 0x0000000e04b0723c */ /* 0x004fe20000001878 */
[----:B------:R2:W4:Y:S01]  /*b7b0*/  MUFU.EX2 R15, R8 ;  /* 0x00000008000f7308 */ /* 0x0005220000000800 */
[----:B------:R-:W-:Y:S01]  /*b7c0*/  LDSM.16.MT88.4 R120, [R208+0x17800] ;  /* 0x01780000d078783b */ /* 0x000fe20000004200 */
[----:B-1----:R-:W-:Y:S01]  /*b7d0*/  LOP3.LUT R0, R3, UR24, R198, 0x96, !PT ;  /* 0x0000001803007c12 */ /* 0x002fe2000f8e96c6 */
[----:B------:R-:W-:Y:S01]  /*b7e0*/  FFMA.FTZ R3, R73, c[0x0][0x23c], -R9 ;  /* 0x00008f0049037a23 */ /* 0x000fe20000010809 */
[----:B------:R-:W-:-:S03]  /*b7f0*/  MOV R73, R74 ;  /* 0x0000004a00497202 */ /* 0x000fc60000000f00 */
[----:B------:R-:W-:Y:S01]  /*b800*/  HMMA.16816.F32 R180, R4, R12, R64 ;  /* 0x0000000c04b4723c */ /* 0x000fe20000001840 */
[----:B------:R-:W-:Y:S01]  /*b810*/  MOV R74, R75 ;  /* 0x0000004b004a7202 */ /* 0x000fe20000000f00 */
[----:B------:R-:W-:Y:S01]  /*b820*/  IMAD.MOV.U32 R75, RZ, RZ, R11 ;  /* 0x000000ffff4b7224 */ /* 0x000fe200078e000b */
[----:B------:R-:W-:Y:S02]  /*b830*/  SHF.R.U32.HI R11, RZ, 0x8, R10 ;  /* 0x00000008ff0b7819 */ /* 0x000fe4000001160a */
[----:B--2---:R-:W-:-:S03]  /*b840*/  SHF.R.U32.HI R8, RZ, 0x10, R2 ;  /* 0x00000010ff087819 */ /* 0x004fc60000011602 */
[----:B------:R-:W-:Y:S01]  /*b850*/  HMMA.16816.F32 R108, R4, R32, R164 ;  /* 0x00000020046c723c */ /* 0x000fe200000018a4 */
[----:B------:R-:W-:-:S07]  /*b860*/  LOP3.LUT R13, R2, 0xff, RZ, 0xc0, !PT ;  /* 0x000000ff020d7812 */ /* 0x000fce00078ec0ff */
[----:B------:R-:W-:Y:S01]  /*b870*/  HMMA.16816.F32 R112, R4, R34, R184 ;  /* 0x000000220470723c */ /* 0x000fe200000018b8 */
[----:B------:R-:W-:Y:S01]  /*b880*/  SHF.R.U32.HI R12, RZ, 0x18, R2 ;  /* 0x00000018ff0c7819 */ /* 0x000fe20000011602 */
[----:B------:R-:W1:Y:S01]  /*b890*/  LDSM.16.MT88.4 R32, [R206+0x17000] ;  /* 0x01700000ce20783b */ /* 0x000e620000004200 */
[----:B------:R-:W-:Y:S02]  /*b8a0*/  LOP3.LUT R2, R0, 0xffff, RZ, 0xc0, !PT ;  /* 0x0000ffff00027812 */ /* 0x000fe400078ec0ff */
[----:B------:R-:W-:-:S03]  /*b8b0*/  LOP3.LUT R10, R8, 0xff, RZ, 0xc0, !PT ;  /* 0x000000ff080a7812 */ /* 0x000fc600078ec0ff */
[----:B------:R-:W-:Y:S01]  /*b8c0*/  HMMA.16816.F32 R192, R4, R16, R148 ;  /* 0x0000001004c0723c */ /* 0x000fe20000001894 */
[----:B------:R-:W-:-:S07]  /*b8d0*/  LOP3.LUT R8, R0, 0xff, RZ, 0xc0, !PT ;  /* 0x000000ff00087812 */ /* 0x000fce00078ec0ff */
[----:B------:R-:W-:Y:S01]  /*b8e0*/  HMMA.16816.F32 R172, R4, R18, R172 ;  /* 0x0000001204ac723c */ /* 0x000fe200000018ac */
[----:B------:R-:W-:Y:S01]  /*b8f0*/  SHF.R.U32.HI R2, RZ, 0x8, R2 ;  /* 0x00000008ff027819 */ /* 0x000fe20000011602 */
[----:B------:R-:W2:Y:S03]  /*b900*/  LDSM.16.MT88.4 R16, [R207+0x17000] ;  /* 0x01700000cf10783b */ /* 0x000ea60000004200 */
[----:B------:R-:W-:Y:S01]  /*b910*/  PRMT R8, R8, 0x5410, R2 ;  /* 0x0000541008087816 */ /* 0x000fe20000000002 */
[----:B------:R-:W-:Y:S01]  /*b920*/  FFMA.FTZ R2, R73, c[0x0][0x23c], -R9 ;  /* 0x00008f0049027a23 */ /* 0x000fe20000010809 */
[----:B------:R3:W-:Y:S01]  /*b930*/  MUFU.EX2 R14, R3 ;  /* 0x00000003000e7308 */ /* 0x0007e20000000800 */
[----:B------:R-:W1:Y:S01]  /*b940*/  LDC.U8 R73, c[0x0][0x2d8] ;  /* 0x0000b600ff497b82 */ /* 0x000e620000000000 */
[----:B------:R-:W-:Y:S01]  /*b950*/  PRMT R11, R13, 0x5410, R11 ;  /* 0x000054100d0b7816 */ /* 0x000fe2000000000b */
[----:B------:R-:W2:Y:S01]  /*b960*/  LDSM.16.MT88.4 R148, [R206+0x11800] ;  /* 0x01180000ce94783b */ /* 0x000ea20000004200 */
[----:B------:R-:W-:-:S02]  /*b970*/  PRMT R10, R10, 0x5410, R12 ;  /* 0x000054100a0a7816 */ /* 0x000fc4000000000c */
[----:B------:R-:W-:Y:S01]  /*b980*/  MOV R200, R74 ;  /* 0x0000004a00c87202 */ /* 0x000fe20000000f00 */
[----:B------:R-:W-:Y:S04]  /*b990*/  LDSM.16.MT88.4 R164, [R207+0x11800] ;  /* 0x01180000cfa4783b */ /* 0x000fe80000004200 */
[----:B------:R-:W-:Y:S01]  /*b9a0*/  LDSM.16.MT88.4 R64, [R207+0x13800] ;  /* 0x01380000cf40783b */ /* 0x000fe20000004200 */
[----:B---3--:R-:W-:Y:S01]  /*b9b0*/  FFMA.FTZ R3, R159, c[0x0][0x23c], -R9 ;  /* 0x00008f009f037a23 */ /* 0x008fe20000010809 */
[----:B------:R3:W-:Y:S02]  /*b9c0*/  MUFU.EX2 R12, R2 ;  /* 0x00000002000c7308 */ /* 0x0007e40000000800 */
[----:B------:R-:W2:Y:S06]  /*b9d0*/  LDSM.16.MT88.4 R156, [R208+0x11800] ;  /* 0x01180000d09c783b */ /* 0x000eac0000004200 */
[----:B------:R4:W2:Y:S01]  /*b9e0*/  MUFU.EX2 R13, R3 ;  /* 0x00000003000d7308 */ /* 0x0008a20000000800 */
[----:B-1----:R-:W-:Y:S01]  /*b9f0*/  PRMT R73, R73, 0x7054, R73 ;  /* 0x0000705449497816 */ /* 0x002fe20000000049 */
[----:B---3--:R-:W-:Y:S01]  /*ba00*/  FFMA.FTZ R2, R72, c[0x0][0x23c], -R9 ;  /* 0x00008f0048027a23 */ /* 0x008fe20000010809 */
[----:B----4-:R-:W-:-:S02]  /*ba10*/  SHF.R.U32.HI R3, RZ, 0x10, R0 ;  /* 0x00000010ff037819 */ /* 0x010fc40000011600 */
[----:B------:R-:W-:Y:S02]  /*ba20*/  SHF.R.U32.HI R0, RZ, 0x18, R0 ;  /* 0x00000018ff007819 */ /* 0x000fe40000011600 */
[----:B------:R-:W-:-:S04]  /*ba30*/  LOP3.LUT R3, R3, 0xff, RZ, 0xc0, !PT ;  /* 0x000000ff03037812 */ /* 0x000fc800078ec0ff */
[----:B------:R-:W-:Y:S01]  /*ba40*/  PRMT R3, R3, 0x5410, R0 ;  /* 0x0000541003037816 */ /* 0x000fe20000000000 */
[--C-:B------:R-:W-:Y:S02]  /*ba50*/  HSET2.LE.AND R0, R8, R73.reuse, PT ;  /* 0x0000004908007233 */ /* 0x100fe40003803000 */
[----:B------:R1:W3:Y:S01]  /*ba60*/  MUFU.EX2 R8, R2 ;  /* 0x0000000200087308 */ /* 0x0002e20000000800 */
[C---:B------:R-:W-:Y:S08]  /*ba70*/  HMMA.16816.F32 R188, R4.reuse, R32, R128 ;  /* 0x0000002004bc723c */ /* 0x040ff00000001880 */
[----:B------:R-:W-:Y:S01]  /*ba80*/  HMMA.16816.F32 R184, R4, R34, R80 ;  /* 0x0000002204b8723c */ /* 0x000fe20000001850 */
[----:B------:R-:W-:Y:S01]  /*ba90*/  HSET2.LE.AND R3, R3, R73, PT ;  /* 0x0000004903037233 */ /* 0x000fe20003803000 */
[----:B------:R-:W-:Y:S01]  /*baa0*/  MOV R198, R75 ;  /* 0x0000004b00c67202 */ /* 0x000fe20000000f00 */
[----:B------:R-:W-:Y:S01]  /*bab0*/  IMAD.MOV.U32 R9, RZ, RZ, R56 ;  /* 0x000000ffff097224 */ /* 0x000fe200078e0038 */
[----:B------:R-:W-:Y:S01]  /*bac0*/  LDSM.16.MT88.4 R80, [R206+0x15800] ;  /* 0x01580000ce50783b */ /* 0x000fe20000004200 */
[----:B-1----:R-:W-:-:S03]  /*bad0*/  F2FP.PACK_AB R2, R199, R31 ;  /* 0x0000001fc702723e */ /* 0x002fc600000000ff */
[----:B--2---:R-:W-:Y:S01]  /*bae0*/  HMMA.16816.F32 R32, R4, R16, R44 ;  /* 0x000000100420723c */ /* 0x004fe2000000182c */
[----:B------:R-:W-:Y:S02]  /*baf0*/  LOP3.LUT R128, R0, R2, RZ, 0xc0, !PT ;  /* 0x0000000200807212 */ /* 0x000fe400078ec0ff */
[----:B------:R-:W-:-:S05]  /*bb00*/  F2FP.PACK_AB R0, R15, R30 ;  /* 0x0000001e0f00723e */ /* 0x000fca00000000ff */
[----:B------:R-:W-:Y:S07]  /*bb10*/  HMMA.16816.F32 R16, R4, R18, R36 ;  /* 0x000000120410723c */ /* 0x000fee0000001824 */
[--C-:B------:R-:W-:Y:S01]  /*bb20*/  HSET2.LE.AND R5, R11, R73.reuse, PT ;  /* 0x000000490b057233 */ /* 0x100fe20003803000 */
[----:B------:R-:W-:Y:S01]  /*bb30*/  F2FP.PACK_AB R4, R13, R14 ;  /* 0x0000000e0d04723e */ /* 0x000fe200000000ff */
[----:B------:R-:W-:-:S03]  /*bb40*/  HSET2.LE.AND R6, R10, R73, PT ;  /* 0x000000490a067233 */ /* 0x000fc60003803000 */
[----:B------:R-:W-:Y:S01]  /*bb50*/  LOP3.LUT R130, R5, R0, RZ, 0xc0, !PT ;  /* 0x0000000005827212 */ /* 0x000fe200078ec0ff */
[----:B------:R-:W-:Y:S01]  /*bb60*/  IMAD.MOV.U32 R2, RZ, RZ, R59 ;  /* 0x000000ffff027224 */ /* 0x000fe200078e003b */
[----:B---3--:R-:W-:Y:S01]  /*bb70*/  F2FP.PACK_AB R0, R8, R12 ;  /* 0x0000000c0800723e */ /* 0x008fe200000000ff */
[----:B------:R-:W-:Y:S01]  /*bb80*/  LDSM.16.MT88.4 R72, [R205+0x15800] ;  /* 0x01580000cd48783b */ /* 0x000fe20000004200 */
[----:B------:R-:W-:Y:S02]  /*bb90*/  LOP3.LUT R129, R3, R4, RZ, 0xc0, !PT ;  /* 0x0000000403817212 */ /* 0x000fe400078ec0ff */
[----:B------:R-:W-:Y:S02]  /*bba0*/  LOP3.LUT R131, R6, R0, RZ, 0xc0, !PT ;  /* 0x0000000006837212 */ /* 0x000fe400078ec0ff */
[----:B------:R-:W-:Y:S01]  /*bbb0*/  MOV R11, R57 ;  /* 0x00000039000b7202 */ /* 0x000fe20000000f00 */
[----:B------:R-:W-:Y:S01]  /*bbc0*/  LDSM.16.MT88.4 R4, [R207+0x17800] ;  /* 0x01780000cf04783b */ /* 0x000fe20000004200 */
[----:B------:R-:W-:-:S03]  /*bbd0*/  MOV R10, R58 ;  /* 0x0000003a000a7202 */ /* 0x000fc60000000f00 */
[C---:B------:R-:W-:Y:S01]  /*bbe0*/  HMMA.16816.F32 R136, R128.reuse, R140, R136 ;  /* 0x0000008c8088723c */ /* 0x040fe20000001888 */
[----:B------:R-:W-:Y:S07]  /*bbf0*/  LDSM.16.MT88.4 R56, [R208+0x13800] ;  /* 0x01380000d038783b */ /* 0x000fee0000004200 */
[C---:B------:R-:W-:Y:S01]  /*bc00*/  HMMA.16816.F32 R140, R128.reuse, R142, R40 ;  /* 0x0000008e808c723c */ /* 0x040fe20000001828 */
[----:B------:R-:W1:Y:S07]  /*bc10*/  LDSM.16.MT88.4 R40, [R205+0x13800] ;  /* 0x01380000cd28783b */ /* 0x000e6e0000004200 */
[C---:B------:R-:W-:Y:S08]  /*bc20*/  HMMA.16816.F32 R144, R128.reuse, R148, R144 ;  /* 0x000000948090723c */ /* 0x040ff00000001890 */
[----:B------:R-:W-:Y:S01]  /*bc30*/  HMMA.16816.F32 R148, R128, R150, R48 ;  /* 0x000000968094723c */ /* 0x000fe20000001830 */
[----:B------:R-:W2:Y:S01]  /*bc40*/  LDSM.16.MT88.4 R48, [R206+0x13800] ;  /* 0x01380000ce30783b */ /* 0x000ea20000004200 */
[----:B------:R-:W-:-:S02]  /*bc50*/  FFMA.FTZ R2, R10, R29, R2 ;  /* 0x0000001d0a027223 */ /* 0x000fc40000010002 */
[----:B------:R-:W-:Y:S02]  /*bc60*/  FFMA.FTZ R0, R9, R28, R11 ;  /* 0x0000001c09007223 */ /* 0x000fe4000001000b */
        /* <DEDUP_REMOVED lines=9> */
[----:B------:R-:W-:Y:S01]  /*bd00*/  HMMA.16816.F32 R152, R128, R156, R152 ;  /* 0x0000009c8098723c */ /* 0x000fe20000001898 */
[----:B------:R-:W-:Y:S02]  /*bd10*/  FADD.FTZ R0, R247, R0 ;  /* 0x00000000f7007221 */ /* 0x000fe40000010000 */
[----:B------:R-:W-:-:S02]  /*bd20*/  FADD.FTZ R2, R248, R2 ;  /* 0x00000002f8027221 */ /* 0x000fc40000010000 */
[----:B------:R-:W-:-:S03]  /*bd30*/  FADD.FTZ R0, R249, R0 ;  /* 0x00000000f9007221 */ /* 0x000fc60000010000 */
[----:B------:R-:W-:Y:S01]  /*bd40*/  HMMA.16816.F32 R160, R128, R164, R160 ;  /* 0x000000a480a0723c */ /* 0x000fe200000018a0 */
[----:B------:R-:W-:-:S07]  /*bd50*/  FADD.FTZ R2, R250, R2 ;  /* 0x00000002fa027221 */ /* 0x000fce0000010000 */
[----:B------:R-:W-:Y:S01]  /*bd60*/  HMMA.16816.F32 R156, R128, R158, R52 ;  /* 0x0000009e809c723c */ /* 0x000fe20000001834 */
[----:B------:R-:W-:-:S07]  /*bd70*/  FADD.FTZ R0, R251, R0 ;  /* 0x00000000fb007221 */ /* 0x000fce0000010000 */
[C---:B------:R-:W-:Y:S08]  /*bd80*/  HMMA.16816.F32 R164, R128.reuse, R166, R60 ;  /* 0x000000a680a4723c */ /* 0x040ff0000000183c */
[C---:B-1----:R-:W-:Y:S08]  /*bd90*/  HMMA.16816.F32 R36, R128.reuse, R40, R68 ;  /* 0x000000288024723c */ /* 0x042ff00000001844 */
[C---:B--2---:R-:W-:Y:S08]  /*bda0*/  HMMA.16816.F32 R44, R128.reuse, R48, R84 ;  /* 0x00000030802c723c */ /* 0x044ff00000001854 */
[C---:B------:R-:W-:Y:S08]  /*bdb0*/  HMMA.16816.F32 R52, R128.reuse, R56, R92 ;  /* 0x000000388034723c */ /* 0x040ff0000000185c */
[C---:B------:R-:W-:Y:S08]  /*bdc0*/  HMMA.16816.F32 R60, R128.reuse, R64, R100 ;  /* 0x00000040803c723c */ /* 0x040ff00000001864 */
[----:B------:R-:W-:Y:S01]  /*bdd0*/  HMMA.16816.F32 R68, R128, R72, R108 ;  /* 0x000000488044723c */ /* 0x000fe2000000186c */
[----:B------:R-:W-:-:S07]  /*bde0*/  FADD.FTZ R2, R240, R2 ;  /* 0x00000002f0027221 */ /* 0x000fce0000010000 */
        /* <DEDUP_REMOVED lines=22> */
[----:B------:R-:W-:Y:S01]  /*bf50*/  FADD.FTZ R0, R8, R0 ;  /* 0x0000000008007221 */ /* 0x000fe20000010000 */
[C---:B------:R-:W-:Y:S02]  /*bf60*/  HMMA.16816.F32 R40, R128.reuse, R42, R76 ;  /* 0x0000002a8028723c */ /* 0x040fe4000000184c */
[----:B------:R3:W-:Y:S04]  /*bf70*/  STL [R1], R2 ;  /* 0x0000000201007387 */ /* 0x0007e80000100800 */
[----:B------:R3:W-:Y:S02]  /*bf80*/  STL [R1+0x20], R0 ;  /* 0x0000200001007387 */ /* 0x0007e40000100800 */
[C---:B------:R-:W-:Y:S08]  /*bf90*/  HMMA.16816.F32 R76, R128.reuse, R80, R116 ;  /* 0x00000050804c723c */ /* 0x040ff00000001874 */
[C---:B-1----:R-:W-:Y:S08]  /*bfa0*/  HMMA.16816.F32 R84, R128.reuse, R88, R124 ;  /* 0x000000588054723c */ /* 0x042ff0000000187c */
[C---:B--2---:R-:W-:Y:S08]  /*bfb0*/  HMMA.16816.F32 R92, R128.reuse, R96, R192 ;  /* 0x00000060805c723c */ /* 0x044ff000000018c0 */
        /* <DEDUP_REMOVED lines=11> */
[----:B------:R-:W-:-:S02]  /*c070*/  MOV R3, R196 ;  /* 0x000000c400037202 */ /* 0x000fc40000000f00 */
[----:B------:R-:W-:-:S05]  /*c080*/  MOV R132, R197 ;  /* 0x000000c500847202 */ /* 0x000fca0000000f00 */
.L_x_970:
[----:B-1----:R-:W-:-:S06]  /*c090*/  UISETP.GT.AND UP0, UPT, UR29, UR11, UPT ;  /* 0x0000000b1d00728c */ /* 0x002fcc000bf04270 */
[----:B------:R-:W-:-:S13]  /*c0a0*/  PLOP3.LUT P0, PT, PT, PT, UP0, 0x80, 0x0 ;  /* 0x000000000000781c */ /* 0x000fda0003f0f008 */
[----:B------:R-:W-:Y:S05]  /*c0b0*/  @!P0 BRA `(.L_x_972) ;  /* 0x0000454000008947 */ /* 0x000fea0003800000 */
[----:B------:R-:W1:Y:S01]  /*c0c0*/  LDC.U8 R0, c[0x0][0x2d8] ;  /* 0x0000b600ff007b82 */ /* 0x000e620000000000 */
[----:B------:R-:W-:Y:S01]  /*c0d0*/  MOV R134, R3 ;  /* 0x0000000300867202 */ /* 0x000fe20000000f00 */
[----:B------:R-:W-:Y:S01]  /*c0e0*/  UMOV UR31, 0x5 ;  /* 0x00000005001f7882 */ /* 0x000fe20000000000 */
[----:B------:R-:W-:Y:S01]  /*c0f0*/  MOV R133, R132 ;  /* 0x0000008400857202 */ /* 0x000fe20000000f00 */
[----:B------:R-:W-:Y:S02]  /*c100*/  ULDC UR4, c[0x0][0x19c] ;  /* 0x0000670000047ab9 */ /* 0x000fe40000000800 */
[----:B------:R-:W-:Y:S02]  /*c110*/  USHF.L.U32 UR28, UR8, 0x5, URZ ;  /* 0x00000005081c7899 */ /* 0x000fe4000800063f */
[----:B------:R-:W-:Y:S02]  /*c120*/  USHF.L.U64.HI UR8, UR8, UR31, UR4 ;  /* 0x0000001f08087299 */ /* 0x000fe40008010204 */
[----:B------:R-:W-:-:S02]  /*c130*/  UMOV UR33, 0x6 ;  /* 0x0000000600217882 */ /* 0x000fc40000000000 */
[----:B------:R-:W-:Y:S02]  /*c140*/  ULDC UR4, c[0x0][0x1a4] ;  /* 0x0000690000047ab9 */ /* 0x000fe40000000800 */
[----:B------:R-:W-:Y:S02]  /*c150*/  USHF.L.U32 UR30, UR6, 0x5, URZ ;  /* 0x00000005061e7899 */ /* 0x000fe4000800063f */
[----:B------:R-:W-:Y:S02]  /*c160*/  USHF.L.U32 UR32, UR6, 0x6, URZ ;  /* 0x0000000606207899 */ /* 0x000fe4000800063f */
[----:B------:R-:W-:Y:S02]  /*c170*/  USHF.L.U64.HI UR31, UR6, UR31, UR4 ;  /* 0x0000001f061f7299 */ /* 0x000fe40008010204 */
[----:B------:R-:W-:Y:S01]  /*c180*/  USHF.L.U64.HI UR33, UR6, UR33, UR4 ;  /* 0x0000002106217299 */ /* 0x000fe20008010204 */
[----:B-1----:R-:W-:-:S06]  /*c190*/  PRMT R0, R0, 0x7054, R0 ;  /* 0x0000705400007816 */ /* 0x002fcc0000000000 */
[----:B------:R-:W2:Y:S04]  /*c1a0*/  LDL.LU R0, [R1+0x6c] ;  /* 0x00006c0001007983 */ /* 0x000ea80000300800 */
[----:B------:R-:W3:Y:S04]  /*c1b0*/  LDL.LU R2, [R1+0x68] ;  /* 0x0000680001027983 */ /* 0x000ee80000300800 */
[----:B------:R-:W4:Y:S04]  /*c1c0*/  LDL.LU.64 R6, [R1+0x60] ;  /* 0x0000600001067983 */ /* 0x000f280000300a00 */
[----:B------:R-:W4:Y:S04]  /*c1d0*/  LDL.LU.64 R4, [R1+0x30] ;  /* 0x0000300001047983 */ /* 0x000f280000300a00 */
[----:B------:R-:W2:Y:S01]  /*c1e0*/  LDL.LU R8, [R1+0x4c] ;  /* 0x00004c0001087983 */ /* 0x000ea20000300800 */
[----:B----4-:R-:W-:Y:S01]  /*c1f0*/  MOV R4, R6 ;  /* 0x0000000600047202 */ /* 0x010fe20000000f00 */
[----:B--2---:R-:W-:-:S05]  /*c200*/  IMAD.WIDE.U32 R8, R8, -0x326172a9, RZ ;  /* 0xcd9e8d5708087825 */ /* 0x004fca00078e00ff */
[----:B------:R-:W-:Y:S01]  /*c210*/  LOP3.LUT R0, R9, R0, RZ, 0x3c, !PT ;  /* 0x0000000009007212 */ /* 0x000fe200078e3cff */
[----:B------:R3:W-:Y:S02]  /*c220*/  STL.64 [R1+0x18], R8 ;  /* 0x0000180801007387 */ /* 0x0007e40000100a00 */
[----:B---3--:R-:W-:-:S04]  /*c230*/  IMAD.WIDE.U32 R8, R2, -0x2daee0ad, RZ ;  /* 0xd2511f5302087825 */ /* 0x008fc800078e00ff */
[----:B------:R-:W-:Y:S01]  /*c240*/  IMAD.WIDE.U32 R2, R0, -0x2daee0ad, RZ ;  /* 0xd2511f5300027825 */ /* 0x000fe200078e00ff */
[----:B------:R1:W-:Y:S04]  /*c250*/  STL.64 [R1+0x10], R8 ;  /* 0x0000100801007387 */ /* 0x0003e80000100a00 */
[----:B------:R1:W-:Y:S04]  /*c260*/  STL.64 [R1+0x30], R4 ;  /* 0x0000300401007387 */ /* 0x0003e80000100a00 */
[----:B------:R1:W-:Y:S01]  /*c270*/  STL.64 [R1+0x8], R2 ;  /* 0x0000080201007387 */ /* 0x0003e20000100a00 */
[----:B------:R-:W-:Y:S05]  /*c280*/  BRA `(.L_x_973) ;  /* 0x000002b000007947 */ /* 0x000fea0003800000 */
.L_x_975:
        /* <DEDUP_REMOVED lines=43> */
.L_x_973:
[----:B-1----:R-:W2:Y:S01]  /*c540*/  LDL.64 R4, [R1+0x30] ;  /* 0x0000300001047983 */ /* 0x002ea20000100a00 */
        /* <DEDUP_REMOVED lines=8> */
[----:B--2---:R-:W-:Y:S05]  /*c5d0*/  IMAD.WIDE.U32 R2, R2, UR32, R4 ;  /* 0x0000002002027c25 */ /* 0x004fea000f8e0004 */
        /* <DEDUP_REMOVED lines=31> */
[----:B------:R-:W3:Y:S04]  /*c7d0*/  LDSM.16.M88.4 R16, [R204+0x8800] ;  /* 0x00880000cc10783b */ /* 0x000ee80000000200 */
[----:B------:R-:W4:Y:S04]  /*c7e0*/  LDSM.16.M88.4 R24, [R204+0x9000] ;  /* 0x00900000cc18783b */ /* 0x000f280000000200 */
[----:B------:R-:W0:Y:S04]  /*c7f0*/  LDGDEPBAR ;  /* 0x00000000000079af */ /* 0x000e280000000000 */
[----:B------:R-:W2:Y:S04]  /*c800*/  LDSM.16.M88.4 R168, [R204+0x9800] ;  /* 0x00980000cca8783b */ /* 0x000ea80000000200 */
[----:B------:R-:W-:Y:S04]  /*c810*/  LDSM.16.M88.4 R172, [R212] ;  /* 0x00000000d4ac783b */ /* 0x000fe80000000200 */
[----:B------:R-:W2:Y:S04]  /*c820*/  LDSM.16.M88.4 R176, [R215] ;  /* 0x00000000d7b0783b */ /* 0x000ea80000000200 */
[----:B------:R-:W2:Y:S04]  /*c830*/  LDSM.16.M88.4 R180, [R230] ;  /* 0x00000000e6b4783b */ /* 0x000ea80000000200 */
[----:B------:R-:W2:Y:S04]  /*c840*/  LDSM.16.M88.4 R184, [R229] ;  /* 0x00000000e5b8783b */ /* 0x000ea80000000200 */
[----:B------:R-:W2:Y:S01]  /*c850*/  LDSM.16.M88.4 R188, [R228] ;  /* 0x00000000e4bc783b */ /* 0x000ea20000000200 */
[C---:B-1----:R-:W-:Y:S03]  /*c860*/  HMMA.16816.F32 R4, R32.reuse, R8, RZ ;  /* 0x000000082004723c */ /* 0x042fe600000018ff */
[----:B------:R-:W-:Y:S04]  /*c870*/  LDSM.16.M88.4 R192, [R210+0x8000] ;  /* 0x00800000d2c0783b */ /* 0x000fe80000000200 */
[----:B------:R-:W-:Y:S01]  /*c880*/  LDSM.16.M88.4 R196, [R210+0x8800] ;  /* 0x00880000d2c4783b */ /* 0x000fe20000000200 */
[C---:B------:R-:W-:Y:S03]  /*c890*/  HMMA.16816.F32 R8, R32.reuse, R10, RZ ;  /* 0x0000000a2008723c */ /* 0x040fe600000018ff */
[----:B------:R-:W-:Y:S05]  /*c8a0*/  LDSM.16.M88.4 R200, [R210+0x9800] ;  /* 0x00980000d2c8783b */ /* 0x000fea0000000200 */
[C---:B---3--:R-:W-:Y:S08]  /*c8b0*/  HMMA.16816.F32 R12, R32.reuse, R16, RZ ;  /* 0x00000010200c723c */ /* 0x048ff000000018ff */
[C---:B------:R-:W-:Y:S08]  /*c8c0*/  HMMA.16816.F32 R16, R32.reuse, R18, RZ ;  /* 0x000000122010723c */ /* 0x040ff000000018ff */
[C---:B----4-:R-:W-:Y:S08]  /*c8d0*/  HMMA.16816.F32 R20, R32.reuse, R24, RZ ;  /* 0x000000182014723c */ /* 0x050ff000000018ff */
        /* <DEDUP_REMOVED lines=14> */
[----:B------:R-:W-:Y:S01]  /*c9c0*/  HMMA.16816.F32 R32, R172, R190, R32 ;  /* 0x000000beac20723c */ /* 0x000fe20000001820 */
[----:B------:R-:W4:Y:S04]  /*c9d0*/  LDSM.16.M88.4 R172, [R209+0x800] ;  /* 0x00080000d1ac783b */ /* 0x000f280000000200 */
[----:B------:R-:W-:Y:S03]  /*c9e0*/  LDSM.16.M88.4 R188, [R211+0x2000] ;  /* 0x00200000d3bc783b */ /* 0x000fe60000000200 */
        /* <DEDUP_REMOVED lines=12> */
[----:B------:R-:W-:Y:S03]  /*cab0*/  LDSM.16.M88.4 R200, [R204+0xb800] ;  /* 0x00b80000ccc8783b */ /* 0x000fe60000000200 */
[C---:B---3--:R-:W-:Y:S08]  /*cac0*/  HMMA.16816.F32 R4, R180.reuse, R184, R4 ;  /* 0x000000b8b404723c */ /* 0x048ff00000001804 */
[C---:B------:R-:W-:Y:S01]  /*cad0*/  HMMA.16816.F32 R8, R180.reuse, R186, R8 ;  /* 0x000000bab408723c */ /* 0x040fe20000001808 */
[----:B------:R-:W3:Y:S07]  /*cae0*/  LDSM.16.M88.4 R184, [R204+0xb000] ;  /* 0x00b00000ccb8783b */ /* 0x000eee0000000200 */
[C---:B----4-:R-:W-:Y:S08]  /*caf0*/  HMMA.16816.F32 R12, R180.reuse, R172, R12 ;  /* 0x000000acb40c723c */ /* 0x050ff0000000180c */
[C---:B------:R-:W-:Y:S01]  /*cb00*/  HMMA.16816.F32 R16, R180.reuse, R174, R16 ;  /* 0x000000aeb410723c */ /* 0x040fe20000001810 */
[----:B------:R-:W-:Y:S07]  /*cb10*/  LDSM.16.M88.4 R172, [R227] ;  /* 0x00000000e3ac783b */ /* 0x000fee0000000200 */
[C---:B-1----:R-:W-:Y:S08]  /*cb20*/  HMMA.16816.F32 R20, R180.reuse, R176, R20 ;  /* 0x000000b0b414723c */ /* 0x042ff00000001814 */
[C---:B------:R-:W-:Y:S01]  /*cb30*/  HMMA.16816.F32 R24, R180.reuse, R178, R24 ;  /* 0x000000b2b418723c */ /* 0x040fe20000001818 */
[----:B------:R-:W-:Y:S07]  /*cb40*/  LDSM.16.M88.4 R176, [R226] ;  /* 0x00000000e2b0783b */ /* 0x000fee0000000200 */
[C---:B--2---:R-:W-:Y:S08]  /*cb50*/  HMMA.16816.F32 R28, R180.reuse, R168, R28 ;  /* 0x000000a8b41c723c */ /* 0x044ff0000000181c */
[----:B------:R-:W-:Y:S01]  /*cb60*/  HMMA.16816.F32 R32, R180, R170, R32 ;  /* 0x000000aab420723c */ /* 0x000fe20000001820 */
[----:B------:R-:W1:Y:S04]  /*cb70*/  LDSM.16.M88.4 R168, [R212+0x2000] ;  /* 0x00200000d4a8783b */ /* 0x000e680000000200 */
[----:B------:R-:W2:Y:S03]  /*cb80*/  LDSM.16.M88.4 R180, [R225] ;  /* 0x00000000e1b4783b */ /* 0x000ea60000000200 */
[C---:B------:R-:W-:Y:S08]  /*cb90*/  HMMA.16816.F32 R4, R188.reuse, R192, R4 ;  /* 0x000000c0bc04723c */ /* 0x040ff00000001804 */
[C---:B------:R-:W-:Y:S01]  /*cba0*/  HMMA.16816.F32 R8, R188.reuse, R194, R8 ;  /* 0x000000c2bc08723c */ /* 0x040fe20000001808 */
[----:B------:R-:W-:Y:S07]  /*cbb0*/  LDSM.16.M88.4 R192, [R214+0x2000] ;  /* 0x00200000d6c0783b */ /* 0x000fee0000000200 */
[C---:B------:R-:W-:Y:S08]  /*cbc0*/  HMMA.16816.F32 R12, R188.reuse, R196, R12 ;  /* 0x000000c4bc0c723c */ /* 0x040ff0000000180c */
[C---:B------:R-:W-:Y:S01]  /*cbd0*/  HMMA.16816.F32 R16, R188.reuse, R198, R16 ;  /* 0x000000c6bc10723c */ /* 0x040fe20000001810 */
[----:B------:R-:W-:Y:S07]  /*cbe0*/  LDSM.16.M88.4 R196, [R210+0xa000] ;  /* 0x00a00000d2c4783b */ /* 0x000fee0000000200 */
[C---:B---3--:R-:W-:Y:S08]  /*cbf0*/  HMMA.16816.F32 R20, R188.reuse, R184, R20 ;  /* 0x000000b8bc14723c */ /* 0x048ff00000001814 */
        /* <DEDUP_REMOVED lines=21> */
[----:B------:R-:W2:Y:S07]  /*cd50*/  LDSM.16.M88.4 R196, [R209+0x3800] ;  /* 0x00380000d1c4783b */ /* 0x000eae0000000200 */
        /* <DEDUP_REMOVED lines=8> */
[----:B------:R-:W-:Y:S04]  /*cde0*/  LDSM.16.M88.4 R192, [R223] ;  /* 0x00000000dfc0783b */ /* 0x000fe80000000200 */
[----:B------:R-:W-:Y:S03]  /*cdf0*/  LDSM.16.M88.4 R200, [R220] ;  /* 0x00000000dcc8783b */ /* 0x000fe60000000200 */
        /* <DEDUP_REMOVED lines=8> */
[----:B------:R-:W-:Y:S07]  /*ce80*/  LDSM.16.M88.4 R184, [R212+0x4000] ;  /* 0x00400000d4b8783b */ /* 0x000fee0000000200 */
[C---:B------:R-:W-:Y:S08]  /*ce90*/  HMMA.16816.F32 R28, R168.reuse, R196, R28 ;  /* 0x000000c4a81c723c */ /* 0x040ff0000000181c */
[----:B------:R-:W-:Y:S01]  /*cea0*/  HMMA.16816.F32 R32, R168, R198, R32 ;  /* 0x000000c6a820723c */ /* 0x000fe20000001820 */
[----:B------:R-:W3:Y:S04]  /*ceb0*/  LDSM.16.M88.4 R168, [R204+0xd800] ;  /* 0x00d80000cca8783b */ /* 0x000ee80000000200 */
[----:B------:R-:W3:Y:S03]  /*cec0*/  LDSM.16.M88.4 R196, [R222] ;  /* 0x00000000dec4783b */ /* 0x000ee60000000200 */
[C---:B-1----:R-:W-:Y:S08]  /*ced0*/  HMMA.16816.F32 R4, R172.reuse, R188, R4 ;  /* 0x000000bcac04723c */ /* 0x042ff00000001804 */
[C---:B------:R-:W-:Y:S01]  /*cee0*/  HMMA.16816.F32 R8, R172.reuse, R190, R8 ;  /* 0x000000beac08723c */ /* 0x040fe20000001808 */
[----:B------:R-:W1:Y:S07]  /*cef0*/  LDSM.16.M88.4 R188, [R221] ;  /* 0x00000000ddbc783b */ /* 0x000e6e0000000200 */
[C---:B--2---:R-:W-:Y:S08]  /*cf00*/  HMMA.16816.F32 R12, R172.reuse, R176, R12 ;  /* 0x000000b0ac0c723c */ /* 0x044ff0000000180c */
[C---:B------:R-:W-:Y:S01]  /*cf10*/  HMMA.16816.F32 R16, R172.reuse, R178, R16 ;  /* 0x000000b2ac10723c */ /* 0x040fe20000001810 */
[----:B------:R-:W-:Y:S07]  /*cf20*/  LDSM.16.M88.4 R176, [R210+0xc800] ;  /* 0x00c80000d2b0783b */ /* 0x000fee0000000200 */
[C---:B----4-:R-:W-:Y:S08]  /*cf30*/  HMMA.16816.F32 R20, R172.reuse, R180, R20 ;  /* 0x000000b4ac14723c */ /* 0x050ff00000001814 */
        /* <DEDUP_REMOVED lines=8> */
[----:B------:R-:W3:Y:S07]  /*cfc0*/  LDSM.16.M88.4 R192, [R210+0xd800] ;  /* 0x00d80000d2c0783b */ /* 0x000eee0000000200 */
        /* <DEDUP_REMOVED lines=15> */
[----:B------:R-:W2:Y:S07]  /*d0c0*/  LDSM.16.M88.4 R176, [R209+0x5800] ;  /* 0x00580000d1b0783b */ /* 0x000eae0000000200 */
[C---:B------:R-:W-:Y:S08]  /*d0d0*/  HMMA.16816.F32 R20, R168.reuse, R180, R20 ;  /* 0x000000b4a814723c */ /* 0x040ff00000001814 */
[C---:B------:R-:W-:Y:S01]  /*d0e0*/  HMMA.16816.F32 R24, R168.reuse, R182, R24 ;  /* 0x000000b6a818723c */ /* 0x040fe20000001818 */
[----:B------:R-:W2:Y:S07]  /*d0f0*/  LDSM.16.M88.4 R180, [R211+0x6000] ;  /* 0x00600000d3b4783b */ /* 0x000eae0000000200 */
[C---:B---3--:R-:W-:Y:S08]  /*d100*/  HMMA.16816.F32 R28, R168.reuse, R192, R28 ;  /* 0x000000c0a81c723c */ /* 0x048ff0000000181c */
        /* <DEDUP_REMOVED lines=8> */
[----:B------:R-:W-:Y:S07]  /*d190*/  LDSM.16.M88.4 R184, [R218] ;  /* 0x00000000dab8783b */ /* 0x000fee0000000200 */
[C---:B--2---:R-:W-:Y:S08]  /*d1a0*/  HMMA.16816.F32 R20, R188.reuse, R172, R20 ;  /* 0x000000acbc14723c */ /* 0x044ff00000001814 */
[C---:B------:R-:W-:Y:S01]  /*d1b0*/  HMMA.16816.F32 R24, R188.reuse, R174, R24 ;  /* 0x000000aebc18723c */ /* 0x040fe20000001818 */
[----:B------:R-:W-:Y:S07]  /*d1c0*/  LDSM.16.M88.4 R172, [R212+0x6000] ;  /* 0x00600000d4ac783b */ /* 0x000fee0000000200 */
[C---:B------:R-:W-:Y:S08]  /*d1d0*/  HMMA.16816.F32 R28, R188.reuse, R176, R28 ;  /* 0x000000b0bc1c723c */ /* 0x040ff0000000181c */
[----:B------:R-:W-:Y:S01]  /*d1e0*/  HMMA.16816.F32 R32, R188, R178, R32 ;  /* 0x000000b2bc20723c */ /* 0x000fe20000001820 */
[----:B------:R-:W2:Y:S04]  /*d1f0*/  LDSM.16.M88.4 R176, [R219] ;  /* 0x00000000dbb0783b */ /* 0x000ea80000000200 */
[----:B------:R-:W-:Y:S03]  /*d200*/  LDSM.16.M88.4 R188, [R216] ;  /* 0x00000000d8bc783b */ /* 0x000fe60000000200 */
[C---:B------:R-:W-:Y:S08]  /*d210*/  HMMA.16816.F32 R4, R180.reuse, R200, R4 ;  /* 0x000000c8b404723c */ /* 0x040ff00000001804 */
[C---:B------:R-:W-:Y:S01]  /*d220*/  HMMA.16816.F32 R8, R180.reuse, R202, R8 ;  /* 0x000000cab408723c */ /* 0x040fe20000001808 */
[----:B------:R-:W-:Y:S07]  /*d230*/  LDSM.16.M88.4 R200, [R210+0xe000] ;  /* 0x00e00000d2c8783b */ /* 0x000fee0000000200 */
[C---:B---3--:R-:W-:Y:S08]  /*d240*/  HMMA.16816.F32 R12, R180.reuse, R168, R12 ;  /* 0x000000a8b40c723c */ /* 0x048ff0000000180c */
[C---:B------:R-:W-:Y:S01]  /*d250*/  HMMA.16816.F32 R16, R180.reuse, R170, R16 ;  /* 0x000000aab410723c */ /* 0x040fe20000001810 */
[----:B------:R-:W3:Y:S07]  /*d260*/  LDSM.16.M88.4 R168, [R217] ;  /* 0x00000000d9a8783b */ /* 0x000eee0000000200 */
[C---:B------:R-:W-:Y:S08]  /*d270*/  HMMA.16816.F32 R20, R180.reuse, R192, R20 ;  /* 0x000000c0b414723c */ /* 0x040ff00000001814 */
[C---:B------:R-:W-:Y:S01]  /*d280*/  HMMA.16816.F32 R24, R180.reuse, R194, R24 ;  /* 0x000000c2b418723c */ /* 0x040fe20000001818 */
[----:B------:R-:W4:Y:S07]  /*d290*/  LDSM.16.M88.4 R192, [R214+0x6000] ;  /* 0x00600000d6c0783b */ /* 0x000f2e0000000200 */
[C---:B-1----:R-:W-:Y:S08]  /*d2a0*/  HMMA.16816.F32 R28, R180.reuse, R196, R28 ;  /* 0x000000c4b41c723c */ /* 0x042ff0000000181c */
[----:B------:R-:W-:Y:S01]  /*d2b0*/  HMMA.16816.F32 R32, R180, R198, R32 ;  /* 0x000000c6b420723c */ /* 0x000fe20000001820 */
[----:B------:R-:W1:Y:S04]  /*d2c0*/  LDSM.16.M88.4 R180, [R210+0xe800] ;  /* 0x00e80000d2b4783b */ /* 0x000e680000000200 */
        /* <DEDUP_REMOVED lines=14> */
[C---:B----4-:R-:W-:Y:S08]  /*d3b0*/  HMMA.16816.F32 R4, R192.reuse, R200, R4 ;  /* 0x000000c8c004723c */ /* 0x050ff00000001804 */
[C---:B------:R-:W-:Y:S01]  /*d3c0*/  HMMA.16816.F32 R8, R192.reuse, R202, R8 ;  /* 0x000000cac008723c */ /* 0x040fe20000001808 */
[----:B------:R-:W4:Y:S01]  /*d3d0*/  LDSM.16.M88.4 R200, [R209+0x7800] ;  /* 0x00780000d1c8783b */ /* 0x000f220000000200 */
[----:B------:R-:W-:Y:S04]  /*d3e0*/  DEPBAR.LE SB0, 0x0 ;  /* 0x000080000000791a */ /* 0x000fe80000000000 */
[----:B------:R-:W-:Y:S02]  /*d3f0*/  BAR.SYNC.DEFER_BLOCKING 0x0 ;  /* 0x0000000000007b1d */ /* 0x000fe40000010000 */
[C---:B-1----:R-:W-:Y:S08]  /*d400*/  HMMA.16816.F32 R12, R192.reuse, R180, R12 ;  /* 0x000000b4c00c723c */ /* 0x042ff0000000180c */
        /* <DEDUP_REMOVED lines=9> */
[C---:B------:R-:W-:Y:S08]  /*d4a0*/  HMMA.16816.F32 R20, R168.reuse, R188, R20 ;  /* 0x000000bca814723c */ /* 0x040ff00000001814 */
[C---:B------:R-:W-:Y:S08]  /*d4b0*/  HMMA.16816.F32 R24, R168.reuse, R190, R24 ;  /* 0x000000bea818723c */ /* 0x040ff00000001818 */
[C---:B----4-:R-:W-:Y:S08]  /*d4c0*/  HMMA.16816.F32 R28, R168.reuse, R200, R28 ;  /* 0x000000c8a81c723c */ /* 0x050ff0000000181c */
[----:B------:R-:W-:Y:S01]  /*d4d0*/  HMMA.16816.F32 R32, R168, R202, R32 ;  /* 0x000000caa820723c */ /* 0x000fe20000001820 */
[----:B------:R-:W-:-:S07]  /*d4e0*/  @P0 BRA `(.L_x_975) ;  /* 0xffffeda000000947 */ /* 0x000fce000383ffff */
.L_x_974:
[----:B------:R-:W2:Y:S01]  /*d4f0*/  LDL.64 R238, [R1+0x10] ;  /* 0x0000100001ee7983 */ /* 0x000ea20000100a00 */
[----:B------:R-:W-:Y:S01]  /*d500*/  IMAD.U32 R0, RZ, RZ, UR6 ;  /* 0x00000006ff007e24 */ /* 0x000fe2000f8e00ff */
[----:B------:R-:W-:Y:S01]  /*d510*/  USHF.L.U32 UR4, UR6, 0x1, URZ ;  /* 0x0000000106047899 */ /* 0x000fe2000800063f */
[----:B-1----:R-:W1:Y:S01]  /*d520*/  LDC.U8 R169, c[0x0][0x2d8] ;  /* 0x0000b600ffa97b82 */ /* 0x002e620000000000 */
[----:B------:R-:W-:Y:S02]  /*d530*/  UISETP.GT.AND UP0, UPT, UR6, UR11, UPT ;  /* 0x0000000b0600728c */ /* 0x000fe4000bf04270 */
[----:B------:R-:W3:Y:S01]  /*d540*/  LDL.64 R202, [R1+0x8] ;  /* 0x0000080001ca7983 */ /* 0x000ee20000100a00 */
[----:B------:R-:W-:Y:S05]  /*d550*/  UMOV UR29, UR6 ;  /* 0x00000006001d7c82 */ /* 0x000fea0008000000 */
[----:B------:R-:W4:Y:S06]  /*d560*/  LDL.64 R236, [R1+0x18] ;  /* 0x0000180001ec7983 */ /* 0x000f2c0000100a00 */
[----:B------:R-:W5:Y:S01]  /*d570*/  S2R R2, SR_TID.X ;  /* 0x0000000000027919 */ /* 0x000f620000002100 */
[----:B-1----:R-:W-:Y:S01]  /*d580*/  PRMT R169, R169, 0x7054, R169 ;  /* 0x00007054a9a97816 */ /* 0x002fe200000000a9 */
[----:B-----5:R-:W-:Y:S05]  /*d590*/  IMAD.SHL.U32 R2, R2, 0x2, RZ ;  /* 0x0000000202027824 */ /* 0x020fea00078e00ff */
[----:B------:R-:W-:Y:S05]  /*d5a0*/  LOP3.LUT R2, R2, 0x6, RZ, 0xc0, !PT ;  /* 0x0000000602027812 */ /* 0x000fea00078ec0ff */
[----:B------:R-:W-:Y:S05]  /*d5b0*/  IMAD R0, R0, 0x40, R2 ;  /* 0x0000004000007824 */ /* 0x000fea00078e0202 */
[C---:B------:R-:W-:Y:S02]  /*d5c0*/  IADD3 R2, R0.reuse, 0x8, RZ ;  /* 0x0000000800027810 */ /* 0x040fe40007ffe0ff */
[----:B------:R-:W-:Y:S02]  /*d5d0*/  IADD3 R3, R0, 0x1, RZ ;  /* 0x0000000100037810 */ /* 0x000fe40007ffe0ff */
[CC--:B------:R-:W-:Y:S02]  /*d5e0*/  ISETP.GE.AND P0, PT, R2.reuse, R233.reuse, PT ;  /* 0x000000e90200720c */ /* 0x0c0fe40003f06270 */
[----:B------:R-:W-:Y:S02]  /*d5f0*/  ISETP.GE.AND P5, PT, R2, R232, PT ;  /* 0x000000e80200720c */ /* 0x000fe40003fa6270 */
[-C--:B------:R-:W-:Y:S02]  /*d600*/  ISETP.GE.AND P2, PT, R0, R233.reuse, PT ;  /* 0x000000e90000720c */ /* 0x080fe40003f46270 */
[C---:B------:R-:W-:Y:S02]  /*d610*/  ISETP.GE.AND P3, PT, R3.reuse, R233, PT ;  /* 0x000000e90300720c */ /* 0x040fe40003f66270 */
[CC--:B------:R-:W-:Y:S02]  /*d620*/  ISETP.GE.OR P0, PT, R2.reuse, R235.reuse, !P0 ;  /* 0x000000eb0200720c */ /* 0x0c0fe40004706670 */
[----:B------:R-:W-:Y:S02]  /*d630*/  ISETP.GE.OR P5, PT, R2, R234, !P5 ;  /* 0x000000ea0200720c */ /* 0x000fe40006fa6670 */
[CC--:B------:R-:W-:Y:S02]  /*d640*/  ISETP.GE.OR P2, PT, R0.reuse, R235.reuse, !P2 ;  /* 0x000000eb0000720c */ /* 0x0c0fe40005746670 */
[C---:B------:R-:W-:Y:S02]  /*d650*/  IADD3 R2, R0.reuse, 0x9, RZ ;  /* 0x0000000900027810 */ /* 0x040fe40007ffe0ff */
[CC--:B------:R-:W-:Y:S02]  /*d660*/  ISETP.GE.AND P4, PT, R3.reuse, R232.reuse, PT ;  /* 0x000000e80300720c */ /* 0x0c0fe40003f86270 */
[-C--:B------:R-:W-:Y:S02]  /*d670*/  ISETP.GE.AND P1, PT, R0, R232.reuse, PT ;  /* 0x000000e80000720c */ /* 0x080fe40003f26270 */
[----:B------:R-:W-:Y:S02]  /*d680*/  FSEL R4, R4, -INF , !P2 ;  /* 0xff80000004047808 */ /* 0x000fe40005000000 */
[C---:B------:R-:W-:Y:S02]  /*d690*/  ISETP.GE.OR P3, PT, R3.reuse, R235, !P3 ;  /* 0x000000eb0300720c */ /* 0x040fe40005f66670 */
[C---:B------:R-:W-:Y:S02]  /*d6a0*/  ISETP.GE.AND P6, PT, R2.reuse, R233, PT ;  /* 0x000000e90200720c */ /* 0x040fe40003fc6270 */
[----:B------:R-:W-:Y:S02]  /*d6b0*/  ISETP.GE.AND P2, PT, R2, R232, PT ;  /* 0x000000e80200720c */ /* 0x000fe40003f46270 */
[C---:B------:R-:W-:Y:S02]  /*d6c0*/  IADD3 R132, R0.reuse, 0x10, RZ ;  /* 0x0000001000847810 */ /* 0x040fe40007ffe0ff */
[-C--:B------:R-:W-:Y:S02]  /*d6d0*/  ISETP.GE.OR P4, PT, R3, R234.reuse, !P4 ;  /* 0x000000ea0300720c */ /* 0x080fe40006786670 */
[C---:B------:R-:W-:Y:S02]  /*d6e0*/  IADD3 R3, R0.reuse, 0x11, RZ ;  /* 0x0000001100037810 */ /* 0x040fe40007ffe0ff */
[-C--:B------:R-:W-:Y:S02]  /*d6f0*/  ISETP.GE.OR P1, PT, R0, R234.reuse, !P1 ;  /* 0x000000ea0000720c */ /* 0x080fe40004f26670 */
[----:B------:R-:W-:Y:S02]  /*d700*/  FSEL R168, R5, -INF , !P3 ;  /* 0xff80000005a87808 */ /* 0x000fe40005800000 */
[----:B------:R-:W-:Y:S02]  /*d710*/  FMNMX.FTZ R5, R4, R133, !PT ;  /* 0x0000008504057209 */ /* 0x000fe40007810000 */
[C---:B------:R-:W-:Y:S02]  /*d720*/  ISETP.GE.OR P6, PT, R2.reuse, R235, !P6 ;  /* 0x000000eb0200720c */ /* 0x040fe400077c6670 */
[----:B------:R-:W-:Y:S02]  /*d730*/  ISETP.GE.OR P2, PT, R2, R234, !P2 ;  /* 0x000000ea0200720c */ /* 0x000fe40005746670 */
[----:B------:R-:W-:Y:S02]  /*d740*/  IADD3 R2, R0, 0x18, RZ ;  /* 0x0000001800027810 */ /* 0x000fe40007ffe0ff */
[----:B------:R-:W-:Y:S02]  /*d750*/  FSEL R6, R6, -INF , !P1 ;  /* 0xff80000006067808 */ /* 0x000fe40004800000 */
[-C--:B------:R-:W-:Y:S02]  /*d760*/  ISETP.GE.AND P1, PT, R132, R233.reuse, PT ;  /* 0x000000e98400720c */ /* 0x080fe40003f26270 */
[----:B------:R-:W-:Y:S02]  /*d770*/  FSEL R7, R7, -INF , !P4 ;  /* 0xff80000007077808 */ /* 0x000fe40006000000 */
[C---:B------:R-:W-:Y:S02]  /*d780*/  ISETP.GE.AND P4, PT, R3.reuse, R233, PT ;  /* 0x000000e90300720c */ /* 0x040fe40003f86270 */
[----:B------:R-:W-:Y:S02]  /*d790*/  FSEL R8, R8, -INF , !P0 ;  /* 0xff80000008087808 */ /* 0x000fe40004000000 */
[-C--:B------:R-:W-:Y:S02]  /*d7a0*/  ISETP.GE.AND P0, PT, R3, R232.reuse, PT ;  /* 0x000000e80300720c */ /* 0x080fe40003f06270 */
[-C--:B------:R-:W-:Y:S02]  /*d7b0*/  ISETP.GE.AND P3, PT, R132, R232.reuse, PT ;  /* 0x000000e88400720c */ /* 0x080fe40003f66270 */
[----:B------:R-:W-:Y:S02]  /*d7c0*/  FSEL R9, R9, -INF , !P6 ;  /* 0xff80000009097808 */ /* 0x000fe40007000000 */
[----:B------:R-:W-:Y:S02]  /*d7d0*/  FSEL R10, R10, -INF , !P5 ;  /* 0xff8000000a0a7808 */ /* 0x000fe40006800000 */
[----:B------:R-:W-:Y:S02]  /*d7e0*/  FMNMX.FTZ R5, R168, R5, !PT ;  /* 0x00000005a8057209 */ /* 0x000fe40007810000 */
[C---:B------:R-:W-:Y:S02]  /*d7f0*/  ISETP.GE.AND P6, PT, R2.reuse, R233, PT ;  /* 0x000000e90200720c */ /* 0x040fe40003fc6270 */
[----:B------:R-:W-:Y:S02]  /*d800*/  ISETP.GE.AND P5, PT, R2, R232, PT ;  /* 0x000000e80200720c */ /* 0x000fe40003fa6270 */
[-C--:B------:R-:W-:Y:S02]  /*d810*/  ISETP.GE.OR P1, PT, R132, R235.reuse, !P1 ;  /* 0x000000eb8400720c */ /* 0x080fe40004f26670 */
[CC--:B------:R-:W-:Y:S02]  /*d820*/  ISETP.GE.OR P4, PT, R3.reuse, R235.reuse, !P4 ;  /* 0x000000eb0300720c */ /* 0x0c0fe40006786670 */
[-C--:B------:R-:W-:Y:S02]  /*d830*/  ISETP.GE.OR P0, PT, R3, R234.reuse, !P0 ;  /* 0x000000ea0300720c */ /* 0x080fe40004706670 */
[----:B------:R-:W-:Y:S02]  /*d840*/  IADD3 R3, R0, 0x19, RZ ;  /* 0x0000001900037810 */ /* 0x000fe40007ffe0ff */
[-C--:B------:R-:W-:Y:S02]  /*d850*/  ISETP.GE.OR P3, PT, R132, R234.reuse, !P3 ;  /* 0x000000ea8400720c */ /* 0x080fe40005f66670 */
[C---:B------:R-:W-:Y:S02]  /*d860*/  ISETP.GE.OR P6, PT, R2.reuse, R235, !P6 ;  /* 0x000000eb0200720c */ /* 0x040fe400077c6670 */
[----:B------:R-:W-:Y:S02]  /*d870*/  ISETP.GE.OR P5, PT, R2, R234, !P5 ;  /* 0x000000ea0200720c */ /* 0x000fe40006fa6670 */
[----:B------:R-:W-:Y:S02]  /*d880*/  IADD3 R2, R0, 0x20, RZ ;  /* 0x0000002000027810 */ /* 0x000fe40007ffe0ff */
[----:B------:R-:W-:Y:S02]  /*d890*/  FMNMX.FTZ R5, R8, R5, !PT ;  /* 0x0000000508057209 */ /* 0x000fe40007810000 */
[----:B------:R-:W-:Y:S02]  /*d8a0*/  FSEL R184, R12, -INF , !P1 ;  /* 0xff8000000cb87808 */ /* 0x000fe40004800000 */
[----:B------:R-:W-:Y:S02]  /*d8b0*/  FSEL R11, R11, -INF , !P2 ;  /* 0xff8000000b0b7808 */ /* 0x000fe40005000000 */
[CC--:B------:R-:W-:Y:S02]  /*d8c0*/  ISETP.GE.AND P2, PT, R3.reuse, R233.reuse, PT ;  /* 0x000000e90300720c */ /* 0x0c0fe40003f46270 */
[-C--:B------:R-:W-:Y:S02]  /*d8d0*/  ISETP.GE.AND P1, PT, R3, R232.reuse, PT ;  /* 0x000000e80300720c */ /* 0x080fe40003f26270 */
[----:B------:R-:W-:Y:S02]  /*d8e0*/  FSEL R185, R13, -INF , !P4 ;  /* 0xff8000000db97808 */ /* 0x000fe40006000000 */
[----:B------:R-:W-:Y:S02]  /*d8f0*/  FSEL R186, R14, -INF , !P3 ;  /* 0xff8000000eba7808 */ /* 0x000fe40005800000 */
[C---:B------:R-:W-:Y:S02]  /*d900*/  ISETP.GE.AND P4, PT, R2.reuse, R233, PT ;  /* 0x000000e90200720c */ /* 0x040fe40003f86270 */
[----:B------:R-:W-:Y:S02]  /*d910*/  ISETP.GE.AND P3, PT, R2, R232, PT ;  /* 0x000000e80200720c */ /* 0x000fe40003f66270 */
[----:B------:R-:W-:Y:S02]  /*d920*/  FMNMX.FTZ R5, R9, R5, !PT ;  /* 0x0000000509057209 */ /* 0x000fe40007810000 */
[CC--:B------:R-:W-:Y:S02]  /*d930*/  ISETP.GE.OR P2, PT, R3.reuse, R235.reuse, !P2 ;  /* 0x000000eb0300720c */ /* 0x0c0fe40005746670 */
[-C--:B------:R-:W-:Y:S02]  /*d940*/  ISETP.GE.OR P1, PT, R3, R234.reuse, !P1 ;  /* 0x000000ea0300720c */ /* 0x080fe40004f26670 */
[----:B------:R-:W-:Y:S02]  /*d950*/  IADD3 R3, R0, 0x21, RZ ;  /* 0x0000002100037810 */ /* 0x000fe40007ffe0ff */
[C---:B------:R-:W-:Y:S02]  /*d960*/  ISETP.GE.OR P4, PT, R2.reuse, R235, !P4 ;  /* 0x000000eb0200720c */ /* 0x040fe40006786670 */
[----:B------:R-:W-:Y:S02]  /*d970*/  ISETP.GE.OR P3, PT, R2, R234, !P3 ;  /* 0x000000ea0200720c */ /* 0x000fe40005f66670 */
[----:B------:R-:W-:Y:S02]  /*d980*/  IADD3 R2, R0, 0x28, RZ ;  /* 0x0000002800027810 */ /* 0x000fe40007ffe0ff */
[----:B------:R-:W-:Y:S02]  /*d990*/  FMNMX.FTZ R5, R184, R5, !PT ;  /* 0x00000005b8057209 */ /* 0x000fe40007810000 */
[----:B------:R-:W-:Y:S02]  /*d9a0*/  FSEL R187, R15, -INF , !P0 ;  /* 0xff8000000fbb7808 */ /* 0x000fe40004000000 */
[----:B------:R-:W-:Y:S01]  /*d9b0*/  FSEL R180, R16, -INF , !P6 ;  /* 0xff80000010b47808 */ /* 0x000fe20007000000 */
[----:B------:R-:W-:Y:S01]  /*d9c0*/  LDSM.16.MT88.4 R12, [R205+0x10000] ;  /* 0x01000000cd0c783b */ /* 0x000fe20000004200 */
[C---:B------:R-:W-:Y:S02]  /*d9d0*/  ISETP.GE.AND P0, PT, R3.reuse, R233, PT ;  /* 0x000000e90300720c */ /* 0x040fe40003f06270 */
[-C--:B------:R-:W-:Y:S02]  /*d9e0*/  ISETP.GE.AND P6, PT, R3, R232.reuse, PT ;  /* 0x000000e80300720c */ /* 0x080fe40003fc6270 */
[----:B------:R-:W-:Y:S02]  /*d9f0*/  FSEL R181, R17, -INF , !P2 ;  /* 0xff80000011b57808 */ /* 0x000fe40005000000 */
[----:B------:R-:W-:Y:S02]  /*da00*/  FSEL R182, R18, -INF , !P5 ;  /* 0xff80000012b67808 */ /* 0x000fe40006800000 */
[----:B------:R-:W-:Y:S02]  /*da10*/  FMNMX.FTZ R5, R185, R5, !PT ;  /* 0x00000005b9057209 */ /* 0x000fe40007810000 */
[C---:B------:R-:W-:Y:S02]  /*da20*/  ISETP.GE.AND P2, PT, R2.reuse, R233, PT ;  /* 0x000000e90200720c */ /* 0x040fe40003f46270 */
[----:B------:R-:W-:Y:S02]  /*da30*/  ISETP.GE.AND P5, PT, R2, R232, PT ;  /* 0x000000e80200720c */ /* 0x000fe40003fa6270 */
[C---:B------:R-:W-:Y:S02]  /*da40*/  ISETP.GE.OR P0, PT, R3.reuse, R235, !P0 ;  /* 0x000000eb0300720c */ /* 0x040fe40004706670 */
[-C--:B------:R-:W-:Y:S02]  /*da50*/  ISETP.GE.OR P6, PT, R3, R234.reuse, !P6 ;  /* 0x000000ea0300720c */ /* 0x080fe400077c6670 */
[----:B------:R-:W-:Y:S02]  /*da60*/  IADD3 R3, R0, 0x29, RZ ;  /* 0x0000002900037810 */ /* 0x000fe40007ffe0ff */
[----:B------:R-:W-:Y:S02]  /*da70*/  FMNMX.FTZ R5, R180, R5, !PT ;  /* 0x00000005b4057209 */ /* 0x000fe40007810000 */
[C---:B------:R-:W-:Y:S02]  /*da80*/  ISETP.GE.OR P5, PT, R2.reuse, R234, !P5 ;  /* 0x000000ea0200720c */ /* 0x040fe40006fa6670 */
[----:B------:R-:W-:Y:S02]  /*da90*/  ISETP.GE.OR P2, PT, R2, R235, !P2 ;  /* 0x000000eb0200720c */ /* 0x000fe40005746670 */
[----:B------:R-:W-:Y:S02]  /*daa0*/  IADD3 R2, R0, 0x30, RZ ;  /* 0x0000003000027810 */ /* 0x000fe40007ffe0ff */
[----:B------:R-:W-:Y:S02]  /*dab0*/  FSEL R197, R20, -INF , !P4 ;  /* 0xff80000014c57808 */ /* 0x000fe40006000000 */
[----:B------:R-:W-:Y:S02]  /*dac0*/  FSEL R183, R19, -INF , !P1 ;  /* 0xff80000013b77808 */ /* 0x000fe40004800000 */
[C---:B------:R-:W-:Y:S02]  /*dad0*/  ISETP.GE.AND P1, PT, R3.reuse, R233, PT ;  /* 0x000000e90300720c */ /* 0x040fe40003f26270 */
[-C--:B------:R-:W-:Y:S02]  /*dae0*/  ISETP.GE.AND P4, PT, R3, R232.reuse, PT ;  /* 0x000000e80300720c */ /* 0x080fe40003f86270 */
[----:B------:R-:W-:Y:S02]  /*daf0*/  FSEL R198, R21, -INF , !P0 ;  /* 0xff80000015c67808 */ /* 0x000fe40004000000 */
[----:B------:R-:W-:Y:S02]  /*db00*/  FSEL R199, R22, -INF , !P3 ;  /* 0xff80000016c77808 */ /* 0x000fe40005800000 */
[----:B------:R-:W-:Y:S02]  /*db10*/  FMNMX.FTZ R132, R181, R5, !PT ;  /* 0x00000005b5847209 */ /* 0x000fe40007810000 */
[C---:B------:R-:W-:Y:S02]  /*db20*/  ISETP.GE.AND P0, PT, R2.reuse, R233, PT ;  /* 0x000000e90200720c */ /* 0x040fe40003f06270 */
[----:B------:R-:W-:Y:S02]  /*db30*/  ISETP.GE.AND P3, PT, R2, R232, PT ;  /* 0x000000e80200720c */ /* 0x000fe40003f66270 */
[CC--:B------:R-:W-:Y:S02]  /*db40*/  ISETP.GE.OR P1, PT, R3.reuse, R235.reuse, !P1 ;  /* 0x000000eb0300720c */ /* 0x0c0fe40004f26670 */
[----:B------:R-:W-:Y:S02]  /*db50*/  ISETP.GE.OR P4, PT, R3, R234, !P4 ;  /* 0x000000ea0300720c */ /* 0x000fe40006786670 */
[----:B------:R-:W-:Y:S02]  /*db60*/  FMNMX.FTZ R3, R6, R134, !PT ;  /* 0x0000008606037209 */ /* 0x000fe40007810000 */
[C---:B------:R-:W-:Y:S02]  /*db70*/  ISETP.GE.OR P0, PT, R2.reuse, R235, !P0 ;  /* 0x000000eb0200720c */ /* 0x040fe40004706670 */
[----:B------:R-:W-:Y:S02]  /*db80*/  ISETP.GE.OR P3, PT, R2, R234, !P3 ;  /* 0x000000ea0200720c */ /* 0x000fe40005f66670 */
[----:B------:R-:W-:Y:S02]  /*db90*/  IADD3 R2, R0, 0x31, RZ ;  /* 0x0000003100027810 */ /* 0x000fe40007ffe0ff */
[----:B------:R-:W-:Y:S02]  /*dba0*/  FMNMX.FTZ R132, R197, R132, !PT ;  /* 0x00000084c5847209 */ /* 0x000fe40007810000 */
[----:B------:R-:W-:Y:S02]  /*dbb0*/  FMNMX.FTZ R3, R7, R3, !PT ;  /* 0x0000000307037209 */ /* 0x000fe40007810000 */
[----:B------:R-:W-:Y:S02]  /*dbc0*/  FSEL R200, R23, -INF , !P6 ;  /* 0xff80000017c87808 */ /* 0x000fe40007000000 */
[----:B------:R-:W-:Y:S01]  /*dbd0*/  ISETP.GE.AND P6, PT, R2, R233, PT ;  /* 0x000000e90200720c */ /* 0x000fe20003fc6270 */
[----:B------:R-:W-:Y:S01]  /*dbe0*/  LDSM.16.MT88.4 R20, [R206+0x10000] ;  /* 0x01000000ce14783b */ /* 0x000fe20000004200 */
[----:B------:R-:W-:Y:S02]  /*dbf0*/  FSEL R190, R24, -INF , !P2 ;  /* 0xff80000018be7808 */ /* 0x000fe40005000000 */
[----:B------:R-:W-:Y:S02]  /*dc00*/  ISETP.GE.AND P2, PT, R2, R232, PT ;  /* 0x000000e80200720c */ /* 0x000fe40003f46270 */
[----:B------:R-:W-:Y:S02]  /*dc10*/  FMNMX.FTZ R132, R198, R132, !PT ;  /* 0x00000084c6847209 */ /* 0x000fe40007810000 */
[----:B------:R-:W-:Y:S02]  /*dc20*/  FMNMX.FTZ R3, R10, R3, !PT ;  /* 0x000000030a037209 */ /* 0x000fe40007810000 */
[C---:B------:R-:W-:Y:S02]  /*dc30*/  ISETP.GE.OR P6, PT, R2.reuse, R235, !P6 ;  /* 0x000000eb0200720c */ /* 0x040fe400077c6670 */
[----:B------:R-:W-:Y:S02]  /*dc40*/  ISETP.GE.OR P2, PT, R2, R234, !P2 ;  /* 0x000000ea0200720c */ /* 0x000fe40005746670 */
[----:B------:R-:W-:Y:S02]  /*dc50*/  IADD3 R2, R0, 0x38, RZ ;  /* 0x0000003800027810 */ /* 0x000fe40007ffe0ff */
[----:B------:R-:W-:Y:S02]  /*dc60*/  FSEL R191, R25, -INF , !P1 ;  /* 0xff80000019bf7808 */ /* 0x000fe40004800000 */
[----:B------:R-:W-:Y:S02]  /*dc70*/  FMNMX.FTZ R132, R190, R132, !PT ;  /* 0x00000084be847209 */ /* 0x000fe40007810000 */
[----:B------:R-:W-:Y:S02]  /*dc80*/  FMNMX.FTZ R3, R11, R3, !PT ;  /* 0x000000030b037209 */ /* 0x000fe40007810000 */
[----:B------:R-:W-:Y:S02]  /*dc90*/  FSEL R242, R28, -INF , !P0 ;  /* 0xff8000001cf27808 */ /* 0x000fe40004000000 */
[----:B------:R-:W-:Y:S02]  /*dca0*/  ISETP.GE.AND P1, PT, R2, R233, PT ;  /* 0x000000e90200720c */ /* 0x000fe40003f26270 */
[----:B------:R-:W-:Y:S02]  /*dcb0*/  IADD3 R0, R0, 0x39, RZ ;  /* 0x0000003900007810 */ /* 0x000fe40007ffe0ff */
[----:B------:R-:W-:Y:S02]  /*dcc0*/  FMNMX.FTZ R132, R191, R132, !PT ;  /* 0x00000084bf847209 */ /* 0x000fe40007810000 */
[----:B------:R-:W-:Y:S02]  /*dcd0*/  FMNMX.FTZ R3, R186, R3, !PT ;  /* 0x00000003ba037209 */ /* 0x000fe40007810000 */
[----:B------:R-:W-:Y:S02]  /*dce0*/  FSEL R244, R29, -INF , !P6 ;  /* 0xff8000001df47808 */ /* 0x000fe40007000000 */
[----:B------:R-:W-:Y:S02]  /*dcf0*/  ISETP.GE.OR P1, PT, R2, R235, !P1 ;  /* 0x000000eb0200720c */ /* 0x000fe40004f26670 */
[----:B------:R-:W-:Y:S02]  /*dd00*/  ISETP.GE.AND P6, PT, R0, R233, PT ;  /* 0x000000e90000720c */ /* 0x000fe40003fc6270 */
[----:B------:R-:W-:Y:S02]  /*dd10*/  FMNMX.FTZ R132, R242, R132, !PT ;  /* 0x00000084f2847209 */ /* 0x000fe40007810000 */
[----:B------:R-:W-:Y:S02]  /*dd20*/  FMNMX.FTZ R3, R187, R3, !PT ;  /* 0x00000003bb037209 */ /* 0x000fe40007810000 */
[----:B------:R-:W-:Y:S02]  /*dd30*/  ISETP.GE.OR P6, PT, R0, R235, !P6 ;  /* 0x000000eb0000720c */ /* 0x000fe400077c6670 */
[----:B------:R-:W-:Y:S02]  /*dd40*/  FSEL R245, R32, -INF , !P1 ;  /* 0xff80000020f57808 */ /* 0x000fe40004800000 */
[----:B------:R-:W-:Y:S02]  /*dd50*/  FMNMX.FTZ R132, R244, R132, !PT ;  /* 0x00000084f4847209 */ /* 0x000fe40007810000 */
[----:B------:R-:W-:Y:S02]  /*dd60*/  FMNMX.FTZ R3, R182, R3, !PT ;  /* 0x00000003b6037209 */ /* 0x000fe40007810000 */
[----:B------:R-:W-:Y:S02]  /*dd70*/  FSEL R246, R33, -INF , !P6 ;  /* 0xff80000021f67808 */ /* 0x000fe40007000000 */
[----:B------:R-:W-:Y:S02]  /*dd80*/  FMNMX.FTZ R132, R245, R132, !PT ;  /* 0x00000084f5847209 */ /* 0x000fe40007810000 */
[----:B------:R-:W-:Y:S02]  /*dd90*/  ISETP.GE.AND P0, PT, R2, R232, PT ;  /* 0x000000e80200720c */ /* 0x000fe40003f06270 */
[----:B------:R-:W-:Y:S02]  /*dda0*/  FMNMX.FTZ R3, R183, R3, !PT ;  /* 0x00000003b7037209 */ /* 0x000fe40007810000 */
[----:B------:R-:W-:Y:S02]  /*ddb0*/  FMNMX.FTZ R132, R246, R132, !PT ;  /* 0x00000084f6847209 */ /* 0x000fe40007810000 */
[----:B------:R-:W-:Y:S02]  /*ddc0*/  ISETP.GE.OR P0, PT, R2, R234, !P0 ;  /* 0x000000ea0200720c */ /* 0x000fe40004706670 */
[----:B------:R-:W-:Y:S02]  /*ddd0*/  FMNMX.FTZ R2, R199, R3, !PT ;  /* 0x00000003c7027209 */ /* 0x000fe40007810000 */
[----:B------:R-:W1:Y:S01]  /*dde0*/  SHFL.BFLY PT, R3, R132, 0x2, 0x1f ;  /* 0x0c401f0084037f89 */ /* 0x000e6200000e0000 */
[----:B------:R-:W-:Y:S02]  /*ddf0*/  FSEL R192, R26, -INF , !P5 ;  /* 0xff8000001ac07808 */ /* 0x000fe40006800000 */
[----:B------:R-:W-:Y:S02]  /*de00*/  FMNMX.FTZ R2, R200, R2, !PT ;  /* 0x00000002c8027209 */ /* 0x000fe40007810000 */
[----:B------:R-:W-:Y:S02]  /*de10*/  FSEL R196, R27, -INF , !P4 ;  /* 0xff8000001bc47808 */ /* 0x000fe40006000000 */
[----:B------:R-:W-:Y:S02]  /*de20*/  FMNMX.FTZ R2, R192, R2, !PT ;  /* 0x00000002c0027209 */ /* 0x000fe40007810000 */
[----:B------:R-:W-:Y:S02]  /*de30*/  FSEL R241, R30, -INF , !P3 ;  /* 0xff8000001ef17808 */ /* 0x000fe40005800000 */
[----:B------:R-:W-:Y:S02]  /*de40*/  FMNMX.FTZ R2, R196, R2, !PT ;  /* 0x00000002c4027209 */ /* 0x000fe40007810000 */
[----:B------:R-:W-:Y:S02]  /*de50*/  FSEL R243, R31, -INF , !P2 ;  /* 0xff8000001ff37808 */ /* 0x000fe40005000000 */
[C---:B------:R-:W-:Y:S01]  /*de60*/  ISETP.GE.AND P1, PT, R0.reuse, R232, PT ;  /* 0x000000e80000720c */ /* 0x040fe20003f26270 */
[----:B------:R-:W-:Y:S01]  /*de70*/  LDSM.16.MT88.4 R28, [R208+0x10000] ;  /* 0x01000000d01c783b */ /* 0x000fe20000004200 */
[----:B------:R-:W-:Y:S02]  /*de80*/  FMNMX.FTZ R2, R241, R2, !PT ;  /* 0x00000002f1027209 */ /* 0x000fe40007810000 */
[----:B------:R-:W-:Y:S02]  /*de90*/  ISETP.GE.OR P1, PT, R0, R234, !P1 ;  /* 0x000000ea0000720c */ /* 0x000fe40004f26670 */
[----:B------:R-:W-:Y:S02]  /*dea0*/  FSEL R247, R34, -INF , !P0 ;  /* 0xff80000022f77808 */ /* 0x000fe40004000000 */
[----:B------:R-:W-:Y:S02]  /*deb0*/  FMNMX.FTZ R0, R243, R2, !PT ;  /* 0x00000002f3007209 */ /* 0x000fe40007810000 */
[----:B------:R-:W-:Y:S02]  /*dec0*/  FSEL R135, R35, -INF , !P1 ;  /* 0xff80000023877808 */ /* 0x000fe40004800000 */
[----:B-1----:R-:W-:Y:S02]  /*ded0*/  FMNMX.FTZ R132, R132, R3, !PT ;  /* 0x0000000384847209 */ /* 0x002fe40007810000 */
[----:B------:R-:W-:Y:S03]  /*dee0*/  FMNMX.FTZ R0, R247, R0, !PT ;  /* 0x00000000f7007209 */ /* 0x000fe60007810000 */
[----:B------:R-:W1:Y:S01]  /*def0*/  SHFL.BFLY PT, R3, R132, 0x1, 0x1f ;  /* 0x0c201f0084037f89 */ /* 0x000e6200000e0000 */
[----:B------:R-:W-:Y:S07]  /*df00*/  FMNMX.FTZ R0, R135, R0, !PT ;  /* 0x0000000087007209 */ /* 0x000fee0007810000 */
[----:B------:R-:W5:Y:S01]  /*df10*/  SHFL.BFLY PT, R2, R0, 0x2, 0x1f ;  /* 0x0c401f0000027f89 */ /* 0x000f6200000e0000 */
[----:B-1----:R-:W-:Y:S04]  /*df20*/  FMNMX.FTZ R132, R132, R3, !PT ;  /* 0x0000000384847209 */ /* 0x002fe80007810000 */
[C---:B------:R-:W-:Y:S01]  /*df30*/  FSETP.NEU.FTZ.AND P1, PT, R132.reuse, -INF , PT ;  /* 0xff8000008400780b */ /* 0x040fe20003f3d000 */
[----:B------:R-:W-:Y:S01]  /*df40*/  FMUL.FTZ R172, R132, c[0x0][0x23c] ;  /* 0x00008f0084ac7a20 */ /* 0x000fe20000410000 */
[----:B-----5:R-:W-:Y:S04]  /*df50*/  FMNMX.FTZ R0, R0, R2, !PT ;  /* 0x0000000200007209 */ /* 0x020fe80007810000 */
[----:B------:R-:W-:Y:S01]  /*df60*/  FSEL R172, R172, RZ, P1 ;  /* 0x000000ffacac7208 */ /* 0x000fe20000800000 */
[----:B------:R-:W1:Y:S04]  /*df70*/  SHFL.BFLY PT, R2, R0, 0x1, 0x1f ;  /* 0x0c201f0000027f89 */ /* 0x000e6800000e0000 */
[--C-:B------:R-:W-:Y:S02]  /*df80*/  FFMA.FTZ R8, R8, c[0x0][0x23c], -R172.reuse ;  /* 0x00008f0008087a23 */ /* 0x100fe400000108ac */
[--C-:B------:R-:W-:Y:S02]  /*df90*/  FFMA.FTZ R9, R9, c[0x0][0x23c], -R172.reuse ;  /* 0x00008f0009097a23 */ /* 0x100fe400000108ac */
[----:B------:R-:W-:Y:S01]  /*dfa0*/  MUFU.EX2 R193, R8 ;  /* 0x0000000800c17308 */ /* 0x000fe20000000800 */
[----:B------:R-:W-:Y:S09]  /*dfb0*/  FFMA.FTZ R168, R168, c[0x0][0x23c], -R172 ;  /* 0x00008f00a8a87a23 */ /* 0x000ff200000108ac */
[----:B------:R5:W-:Y:S01]  /*dfc0*/  MUFU.EX2 R195, R9 ;  /* 0x0000000900c37308 */ /* 0x000be20000000800 */
[----:B-1----:R-:W-:Y:S01]  /*dfd0*/  FMNMX.FTZ R3, R0, R2, !PT ;  /* 0x0000000200037209 */ /* 0x002fe20007810000 */
[----:B------:R-:W-:Y:S08]  /*dfe0*/  IMAD.U32 R0, RZ, RZ, UR27 ;  /* 0x0000001bff007e24 */ /* 0x000ff0000f8e00ff */
[----:B------:R-:W-:Y:S01]  /*dff0*/  MUFU.EX2 R251, R168 ;  /* 0x000000a800fb7308 */ /* 0x000fe20000000800 */
[C---:B------:R-:W-:Y:S01]  /*e000*/  FSETP.NEU.FTZ.AND P0, PT, R3.reuse, -INF , PT ;  /* 0xff8000000300780b */ /* 0x040fe20003f1d000 */
[----:B------:R-:W-:Y:S01]  /*e010*/  FMUL.FTZ R173, R3, c[0x0][0x23c] ;  /* 0x00008f0003ad7a20 */ /* 0x000fe20000410000 */
[----:B--2---:R-:W-:Y:S01]  /*e020*/  LOP3.LUT R2, R239, UR4, R0, 0x96, !PT ;  /* 0x00000004ef027c12 */ /* 0x004fe2000f8e9600 */
[----:B------:R-:W-:Y:S01]  /*e030*/  UIADD3 UR4, UR4, 0x1, URZ ;  /* 0x0000000104047890 */ /* 0x000fe2000fffe03f */
[----:B---3--:R-:W-:Y:S02]  /*e040*/  LOP3.LUT R0, R203, UR22, R238, 0x96, !PT ;  /* 0x00000016cb007c12 */ /* 0x008fe4000f8e96ee */
[----:B------:R-:W-:Y:S03]  /*e050*/  FSEL R173, R173, RZ, P0 ;  /* 0x000000ffadad7208 */ /* 0x000fe60000000000 */
[----:B------:R-:W-:Y:S04]  /*e060*/  IMAD.WIDE.U32 R174, R0, -0x326172a9, RZ ;  /* 0xcd9e8d5700ae7825 */ /* 0x000fe800078e00ff */
[----:B-----5:R-:W-:Y:S04]  /*e070*/  IMAD.WIDE.U32 R8, R2, -0x326172a9, RZ ;  /* 0xcd9e8d5702087825 */ /* 0x020fe800078e00ff */
[--C-:B------:R-:W-:Y:S01]  /*e080*/  FFMA.FTZ R10, R10, c[0x0][0x23c], -R173.reuse ;  /* 0x00008f000a0a7a23 */ /* 0x100fe200000108ad */
[----:B----4-:R-:W-:Y:S01]  /*e090*/  LOP3.LUT R0, R9, UR23, R236, 0x96, !PT ;  /* 0x0000001709007c12 */ /* 0x010fe2000f8e96ec */
[--C-:B------:R-:W-:Y:S01]  /*e0a0*/  FFMA.FTZ R11, R11, c[0x0][0x23c], -R173.reuse ;  /* 0x00008f000b0b7a23 */ /* 0x100fe200000108ad */
[----:B------:R-:W-:Y:S01]  /*e0b0*/  LOP3.LUT R5, R175, UR21, R8, 0x96, !PT ;  /* 0x00000015af057c12 */ /* 0x000fe2000f8e9608 */
[----:B------:R-:W-:Y:S01]  /*e0c0*/  MUFU.EX2 R194, R10 ;  /* 0x0000000a00c27308 */ /* 0x000fe20000000800 */
[--C-:B------:R-:W-:Y:S02]  /*e0d0*/  FFMA.FTZ R6, R6, c[0x0][0x23c], -R173.reuse ;  /* 0x00008f0006067a23 */ /* 0x100fe400000108ad */
[----:B------:R-:W-:Y:S04]  /*e0e0*/  IMAD.WIDE.U32 R8, R0, -0x2daee0ad, RZ ;  /* 0xd2511f5300087825 */ /* 0x000fe800078e00ff */
[----:B------:R-:W-:Y:S01]  /*e0f0*/  FFMA.FTZ R0, R4, c[0x0][0x23c], -R172 ;  /* 0x00008f0004007a23 */ /* 0x000fe200000108ac */
[----:B------:R-:W-:Y:S01]  /*e100*/  LOP3.LUT R2, R9, UR20, R202, 0x96, !PT ;  /* 0x0000001409027c12 */ /* 0x000fe2000f8e96ca */
[----:B------:R-:W-:Y:S01]  /*e110*/  IMAD.WIDE.U32 R4, R5, -0x2daee0ad, RZ ;  /* 0xd2511f5305047825 */ /* 0x000fe200078e00ff */
[----:B------:R1:W-:Y:S03]  /*e120*/  MUFU.EX2 R252, R11 ;  /* 0x0000000b00fc7308 */ /* 0x0003e60000000800 */
[----:B------:R-:W-:Y:S07]  /*e130*/  FFMA.FTZ R7, R7, c[0x0][0x23c], -R173 ;  /* 0x00008f0007077a23 */ /* 0x000fee00000108ad */
[----:B------:R2:W-:Y:S10]  /*e140*/  MUFU.EX2 R250, R0 ;  /* 0x0000000000fa7308 */ /* 0x0005f40000000800 */
[----:B------:R-:W-:Y:S01]  /*e150*/  MUFU.EX2 R249, R6 ;  /* 0x0000000600f97308 */ /* 0x000fe20000000800 */
[----:B-1----:R-:W-:Y:S01]  /*e160*/  IMAD.WIDE.U32 R10, R2, -0x326172a9, RZ ;  /* 0xcd9e8d57020a7825 */ /* 0x002fe200078e00ff */
[----:B------:R-:W-:Y:S08]  /*e170*/  FSEL R2, R132, RZ, P1 ;  /* 0x000000ff84027208 */ /* 0x000ff00000800000 */
[----:B------:R-:W-:Y:S01]  /*e180*/  MUFU.EX2 R248, R7 ;  /* 0x0000000700f87308 */ /* 0x000fe20000000800 */
[----:B------:R-:W-:Y:S02]  /*e190*/  FADD.FTZ R2, -R2, R133 ;  /* 0x0000008502027221 */ /* 0x000fe40000010100 */
[----:B------:R-:W-:Y:S01]  /*e1a0*/  FFMA.FTZ R133, R180, c[0x0][0x23c], -R172 ;  /* 0x00008f00b4857a23 */ /* 0x000fe200000108ac */
[----:B--2---:R-:W-:Y:S01]  /*e1b0*/  LOP3.LUT R0, R5, UR18, R8, 0x96, !PT ;  /* 0x0000001205007c12 */ /* 0x004fe2000f8e9608 */
[----:B------:R-:W-:Y:S01]  /*e1c0*/  FMUL.FTZ R2, R2, c[0x0][0x23c] ;  /* 0x00008f0002027a20 */ /* 0x000fe20000410000 */
[----:B------:R-:W-:Y:S03]  /*e1d0*/  LOP3.LUT R8, R11, UR19, R174, 0x96, !PT ;  /* 0x000000130b087c12 */ /* 0x000fe6000f8e96ae */
[----:B------:R-:W-:Y:S01]  /*e1e0*/  IMAD.WIDE.U32 R176, R0, -0x326172a9, RZ ;  /* 0xcd9e8d5700b07825 */ /* 0x000fe200078e00ff */
[----:B------:R1:W-:Y:S03]  /*e1f0*/  MUFU.EX2 R240, R133 ;  /* 0x0000008500f07308 */ /* 0x0003e60000000800 */
[----:B------:R-:W-:Y:S01]  /*e200*/  IMAD.WIDE.U32 R8, R8, -0x2daee0ad, RZ ;  /* 0xd2511f5308087825 */ /* 0x000fe200078e00ff */
[----:B------:R-:W-:Y:S05]  /*e210*/  LOP3.LUT R0, R177, UR17, R10, 0x96, !PT ;  /* 0x00000011b1007c12 */ /* 0x000fea000f8e960a */
[----:B------:R-:W-:Y:S01]  /*e220*/  IMAD.WIDE.U32 R178, R0, -0x2daee0ad, RZ ;  /* 0xd2511f5300b27825 */ /* 0x000fe200078e00ff */
[----:B------:R-:W-:Y:S01]  /*e230*/  FSEL R0, R3, RZ, P0 ;  /* 0x000000ff03007208 */ /* 0x000fe20000000000 */
[----:B------:R-:W2:Y:S01]  /*e240*/  MUFU.EX2 R2, R2 ;  /* 0x0000000200027308 */ /* 0x000ea20000000800 */
[----:B------:R-:W-:Y:S02]  /*e250*/  PLOP3.LUT P0, PT, PT, PT, UP0, 0x80, 0x0 ;  /* 0x000000000000781c */ /* 0x000fe40003f0f008 */
[----:B------:R-:W-:Y:S01]  /*e260*/  LOP3.LUT R5, R179, UR7, R8, 0x96, !PT ;  /* 0x00000007b3057c12 */ /* 0x000fe2000f8e9608 */
[----:B------:R-:W-:Y:S01]  /*e270*/  FADD.FTZ R0, -R0, R134 ;  /* 0x0000008600007221 */ /* 0x000fe20000010100 */
[----:B------:R-:W-:Y:S01]  /*e280*/  LOP3.LUT R8, R9, UR16, R4, 0x96, !PT ;  /* 0x0000001009087c12 */ /* 0x000fe2000f8e9604 */
[----:B------:R-:W-:Y:S02]  /*e290*/  FFMA.FTZ R134, R186, c[0x0][0x23c], -R173 ;  /* 0x00008f00ba867a23 */ /* 0x000fe400000108ad */
[----:B------:R-:W-:Y:S02]  /*e2a0*/  FMUL.FTZ R0, R0, c[0x0][0x23c] ;  /* 0x00008f0000007a20 */ /* 0x000fe40000410000 */
[----:B------:R-:W-:Y:S04]  /*e2b0*/  IMAD.WIDE.U32 R188, R8, -0x326172a9, RZ ;  /* 0xcd9e8d5708bc7825 */ /* 0x000fe800078e00ff */
[----:B------:R-:W-:Y:S01]  /*e2c0*/  IMAD.WIDE.U32 R4, R5, -0x326172a9, RZ ;  /* 0xcd9e8d5705047825 */ /* 0x000fe200078e00ff */
[----:B------:R-:W3:Y:S03]  /*e2d0*/  MUFU.EX2 R0, R0 ;  /* 0x0000000000007308 */ /* 0x000ee60000000800 */
[----:B-1----:R-:W-:Y:S01]  /*e2e0*/  FFMA.FTZ R133, R181, c[0x0][0x23c], -R172 ;  /* 0x00008f00b5857a23 */ /* 0x002fe200000108ac */
[----:B------:R-:W-:Y:S02]  /*e2f0*/  LOP3.LUT R6, R4, 0xffff, RZ, 0xc0, !PT ;  /* 0x0000ffff04067812 */ /* 0x000fe400078ec0ff */
[----:B------:R-:W-:Y:S02]  /*e300*/  LOP3.LUT R5, R5, UR25, R188, 0x96, !PT ;  /* 0x0000001905057c12 */ /* 0x000fe4000f8e96bc */
[--C-:B------:R-:W-:Y:S01]  /*e310*/  SHF.R.U32.HI R7, RZ, 0x10, R4.reuse ;  /* 0x00000010ff077819 */ /* 0x100fe20000011604 */
[----:B--2---:R-:W-:Y:S01]  /*e320*/  FMUL.FTZ R17, R2, R149 ;  /* 0x0000009502117220 */ /* 0x004fe20000410000 */
[----:B------:R-:W-:Y:S01]  /*e330*/  LOP3.LUT R16, R4, 0xff, RZ, 0xc0, !PT ;  /* 0x000000ff04107812 */ /* 0x000fe200078ec0ff */
[C---:B------:R-:W-:Y:S01]  /*e340*/  FMUL.FTZ R25, R2.reuse, R157 ;  /* 0x0000009d02197220 */ /* 0x040fe20000410000 */
[----:B------:R-:W-:Y:S01]  /*e350*/  SHF.R.U32.HI R11, RZ, 0x18, R4 ;  /* 0x00000018ff0b7819 */ /* 0x000fe20000011604 */
[C---:B------:R-:W-:Y:S01]  /*e360*/  FMUL.FTZ R24, R2.reuse, R156 ;  /* 0x0000009c02187220 */ /* 0x040fe20000410000 */
[----:B------:R-:W-:Y:S01]  /*e370*/  LOP3.LUT R9, R7, 0xff, RZ, 0xc0, !PT ;  /* 0x000000ff07097812 */ /* 0x000fe200078ec0ff */
[C---:B------:R-:W-:Y:S01]  /*e380*/  FMUL.FTZ R32, R2.reuse, R164 ;  /* 0x000000a402207220 */ /* 0x040fe20000410000 */
[--C-:B------:R-:W-:Y:S01]  /*e390*/  SHF.R.U32.HI R7, RZ, 0x10, R5.reuse ;  /* 0x00000010ff077819 */ /* 0x100fe20000011605 */
[C---:B------:R-:W-:Y:S01]  /*e3a0*/  FMUL.FTZ R33, R2.reuse, R165 ;  /* 0x000000a502217220 */ /* 0x040fe20000410000 */
[C---:B------:R-:W-:Y:S01]  /*e3b0*/  LOP3.LUT R4, R5.reuse, 0xffff, RZ, 0xc0, !PT ;  /* 0x0000ffff05047812 */ /* 0x040fe200078ec0ff */
[C---:B------:R-:W-:Y:S01]  /*e3c0*/  FMUL.FTZ R36, R2.reuse, R36 ;  /* 0x0000002402247220 */ /* 0x040fe20000410000 */
[----:B------:R-:W-:Y:S01]  /*e3d0*/  LOP3.LUT R8, R5, 0xff, RZ, 0xc0, !PT ;  /* 0x000000ff05087812 */ /* 0x000fe200078ec0ff */
[C---:B------:R-:W-:Y:S01]  /*e3e0*/  FMUL.FTZ R37, R2.reuse, R37 ;  /* 0x0000002502257220 */ /* 0x040fe20000410000 */
[----:B------:R-:W-:Y:S01]  /*e3f0*/  SHF.R.U32.HI R10, RZ, 0x8, R6 ;  /* 0x00000008ff0a7819 */ /* 0x000fe20000011606 */
[----:B------:R-:W-:Y:S01]  /*e400*/  FMUL.FTZ R40, R2, R40 ;  /* 0x0000002802287220 */ /* 0x000fe20000410000 */
[----:B------:R-:W-:Y:S01]  /*e410*/  SHF.R.U32.HI R6, RZ, 0x18, R5 ;  /* 0x00000018ff067819 */ /* 0x000fe20000011605 */
[C---:B---3--:R-:W-:Y:S01]  /*e420*/  FMUL.FTZ R18, R0.reuse, R150 ;  /* 0x0000009600127220 */ /* 0x048fe20000410000 */
[----:B------:R-:W-:Y:S01]  /*e430*/  SHF.R.U32.HI R5, RZ, 0x8, R4 ;  /* 0x00000008ff057819 */ /* 0x000fe20000011604 */
[C---:B------:R-:W-:Y:S01]  /*e440*/  FMUL.FTZ R19, R0.reuse, R151 ;  /* 0x0000009700137220 */ /* 0x040fe20000410000 */
[----:B------:R-:W-:Y:S01]  /*e450*/  LOP3.LUT R4, R7, 0xff, RZ, 0xc0, !PT ;  /* 0x000000ff07047812 */ /* 0x000fe200078ec0ff */
[----:B------:R-:W-:Y:S01]  /*e460*/  FMUL.FTZ R26, R0, R158 ;  /* 0x0000009e001a7220 */ /* 0x000fe20000410000 */
[----:B------:R-:W-:Y:S01]  /*e470*/  PRMT R10, R16, 0x5410, R10 ;  /* 0x00005410100a7816 */ /* 0x000fe2000000000a */
[----:B------:R-:W-:Y:S01]  /*e480*/  FMUL.FTZ R16, R2, R148 ;  /* 0x0000009402107220 */ /* 0x000fe20000410000 */
        /* <DEDUP_REMOVED lines=22> */
[----:B------:R-:W-:Y:S01]  /*e5f0*/  LDSM.16.MT88.4 R148, [R206+0x10800] ;  /* 0x01080000ce94783b */ /* 0x000fe20000004200 */
[C---:B------:R-:W-:Y:S01]  /*e600*/  FMUL.FTZ R10, R0.reuse, R142 ;  /* 0x0000008e000a7220 */ /* 0x040fe20000410000 */
[----:B------:R-:W1:Y:S01]  /*e610*/  LDC.U8 R156, c[0x0][0x2d8] ;  /* 0x0000b600ff9c7b82 */ /* 0x000e620000000000 */
[C---:B------:R-:W-:Y:S02]  /*e620*/  FMUL.FTZ R27, R0.reuse, R159 ;  /* 0x0000009f001b7220 */ /* 0x040fe40000410000 */
[C---:B------:R-:W-:Y:S01]  /*e630*/  FMUL.FTZ R34, R0.reuse, R166 ;  /* 0x000000a600227220 */ /* 0x040fe20000410000 */
[C---:B------:R-:W-:Y:S02]  /*e640*/  HMMA.16816.F32 R4, R168.reuse, R12, R4 ;  /* 0x0000000ca804723c */ /* 0x040fe40000001804 */
[----:B------:R-:W2:Y:S03]  /*e650*/  LDSM.16.MT88.4 R136, [R207+0x10000] ;  /* 0x01000000cf88783b */ /* 0x000ea60000004200 */
[----:B------:R-:W-:Y:S02]  /*e660*/  FMUL.FTZ R35, R0, R167 ;  /* 0x000000a700237220 */ /* 0x000fe40000410000 */
[C---:B------:R-:W-:Y:S01]  /*e670*/  FMUL.FTZ R12, R2.reuse, R144 ;  /* 0x00000090020c7220 */ /* 0x040fe20000410000 */
[C---:B------:R-:W-:Y:S02]  /*e680*/  HMMA.16816.F32 R8, R168.reuse, R14, R8 ;  /* 0x0000000ea808723c */ /* 0x040fe40000001808 */
[----:B------:R-:W3:Y:S02]  /*e690*/  LDSM.16.MT88.4 R140, [R205+0x12000] ;  /* 0x01200000cd8c783b */ /* 0x000ee40000004200 */
[----:B------:R-:W-:Y:S02]  /*e6a0*/  FMUL.FTZ R13, R2, R145 ;  /* 0x00000091020d7220 */ /* 0x000fe40000410000 */
[C---:B------:R-:W-:Y:S02]  /*e6b0*/  FMUL.FTZ R38, R0.reuse, R38 ;  /* 0x0000002600267220 */ /* 0x040fe40000410000 */
[C---:B------:R-:W-:Y:S04]  /*e6c0*/  FMUL.FTZ R14, R0.reuse, R146 ;  /* 0x00000092000e7220 */ /* 0x040fe80000410000 */
[----:B------:R-:W-:Y:S01]  /*e6d0*/  FMUL.FTZ R15, R0, R147 ;  /* 0x00000093000f7220 */ /* 0x000fe20000410000 */
[----:B-1----:R-:W-:Y:S01]  /*e6e0*/  PRMT R180, R156, 0x7054, R156 ;  /* 0x000070549cb47816 */ /* 0x002fe2000000009c */
[----:B------:R-:W1:Y:S01]  /*e6f0*/  LDSM.16.MT88.4 R144, [R206+0x12000] ;  /* 0x01200000ce90783b */ /* 0x000e620000004200 */
[----:B------:R-:W-:Y:S02]  /*e700*/  IMAD.MOV.U32 R167, RZ, RZ, R203 ;  /* 0x000000ffffa77224 */ /* 0x000fe400078e00cb */
[----:B------:R-:W-:Y:S02]  /*e710*/  FMUL.FTZ R39, R0, R39 ;  /* 0x0000002700277220 */ /* 0x000fe40000410000 */
[C---:B------:R-:W-:Y:S03]  /*e720*/  HMMA.16816.F32 R12, R168.reuse, R20, R12 ;  /* 0x00000014a80c723c */ /* 0x040fe6000000180c */
[----:B------:R-:W-:Y:S01]  /*e730*/  LDSM.16.MT88.4 R156, [R207+0x10800] ;  /* 0x01080000cf9c783b */ /* 0x000fe20000004200 */
[----:B------:R-:W-:Y:S02]  /*e740*/  IMAD.MOV.U32 R181, RZ, RZ, R167 ;  /* 0x000000ffffb57224 */ /* 0x000fe400078e00a7 */
[C---:B------:R-:W-:Y:S02]  /*e750*/  FMUL.FTZ R41, R2.reuse, R41 ;  /* 0x0000002902297220 */ /* 0x040fe40000410000 */
[C---:B------:R-:W-:Y:S04]  /*e760*/  HMMA.16816.F32 R16, R168.reuse, R22, R16 ;  /* 0x00000016a810723c */ /* 0x040fe80000001810 */
[C---:B------:R-:W-:Y:S02]  /*e770*/  FMUL.FTZ R21, R2.reuse, R153 ;  /* 0x0000009902157220 */ /* 0x040fe40000410000 */
[----:B------:R-:W-:Y:S02]  /*e780*/  FMUL.FTZ R20, R2, R152 ;  /* 0x0000009802147220 */ /* 0x000fe40000410000 */
[C---:B------:R-:W-:Y:S04]  /*e790*/  FMUL.FTZ R23, R0.reuse, R155 ;  /* 0x0000009b00177220 */ /* 0x040fe80000410000 */
[C---:B------:R-:W-:Y:S02]  /*e7a0*/  FMUL.FTZ R22, R0.reuse, R154 ;  /* 0x0000009a00167220 */ /* 0x040fe40000410000 */
[C---:B------:R-:W-:Y:S02]  /*e7b0*/  FMUL.FTZ R42, R0.reuse, R42 ;  /* 0x0000002a002a7220 */ /* 0x040fe40000410000 */
[----:B------:R-:W-:Y:S02]  /*e7c0*/  FMUL.FTZ R43, R0, R43 ;  /* 0x0000002b002b7220 */ /* 0x000fe40000410000 */
[C---:B------:R-:W-:Y:S01]  /*e7d0*/  FMUL.FTZ R44, R2.reuse, R44 ;  /* 0x0000002c022c7220 */ /* 0x040fe20000410000 */
[C---:B------:R-:W-:Y:S03]  /*e7e0*/  HMMA.16816.F32 R20, R168.reuse, R28, R20 ;  /* 0x0000001ca814723c */ /* 0x040fe60000001814 */
[----:B------:R-:W-:Y:S02]  /*e7f0*/  FMUL.FTZ R45, R2, R45 ;  /* 0x0000002d022d7220 */ /* 0x000fe40000410000 */
[----:B------:R-:W-:Y:S02]  /*e800*/  FMUL.FTZ R46, R0, R46 ;  /* 0x0000002e002e7220 */ /* 0x000fe40000410000 */
[C---:B------:R-:W-:Y:S01]  /*e810*/  FMUL.FTZ R28, R2.reuse, R160 ;  /* 0x000000a0021c7220 */ /* 0x040fe20000410000 */
[C---:B------:R-:W-:Y:S04]  /*e820*/  HMMA.16816.F32 R24, R168.reuse, R30, R24 ;  /* 0x0000001ea818723c */ /* 0x040fe80000001818 */
[----:B------:R-:W-:Y:S02]  /*e830*/  FMUL.FTZ R29, R2, R161 ;  /* 0x000000a1021d7220 */ /* 0x000fe40000410000 */
[C---:B------:R-:W-:Y:S02]  /*e840*/  FMUL.FTZ R47, R0.reuse, R47 ;  /* 0x0000002f002f7220 */ /* 0x040fe40000410000 */
[C---:B------:R-:W-:Y:S04]  /*e850*/  FMUL.FTZ R30, R0.reuse, R162 ;  /* 0x000000a2001e7220 */ /* 0x040fe80000410000 */
[----:B------:R-:W-:Y:S02]  /*e860*/  FMUL.FTZ R31, R0, R163 ;  /* 0x000000a3001f7220 */ /* 0x000fe40000410000 */
[----:B------:R-:W-:Y:S02]  /*e870*/  IMAD.MOV.U32 R163, RZ, RZ, R239 ;  /* 0x000000ffffa37224 */ /* 0x000fe400078e00ef */
[----:B------:R-:W-:Y:S01]  /*e880*/  IMAD.MOV.U32 R162, RZ, RZ, R238 ;  /* 0x000000ffffa27224 */ /* 0x000fe200078e00ee */
[----:B------:R4:W5:Y:S01]  /*e890*/  MUFU.EX2 R239, R133 ;  /* 0x0000008500ef7308 */ /* 0x0009620000000800 */
        /* <DEDUP_REMOVED lines=33> */
[--C-:B----4-:R-:W-:Y:S02]  /*eab0*/  FFMA.FTZ R133, R182, c[0x0][0x23c], -R173.reuse ;  /* 0x00008f00b6857a23 */ /* 0x110fe400000108ad */
[C---:B------:R-:W-:Y:S02]  /*eac0*/  FMUL.FTZ R68, R2.reuse, R68 ;  /* 0x0000004402447220 */ /* 0x040fe40000410000 */
[C---:B------:R-:W-:Y:S01]  /*ead0*/  HMMA.16816.F32 R64, R168.reuse, R142, R64 ;  /* 0x0000008ea840723c */ /* 0x040fe20000001840 */
[----:B------:R3:W-:Y:S01]  /*eae0*/  MUFU.EX2 R238, R133 ;  /* 0x0000008500ee7308 */ /* 0x0007e20000000800 */
[----:B------:R-:W4:Y:S02]  /*eaf0*/  LDSM.16.MT88.4 R140, [R208+0x14000] ;  /* 0x01400000d08c783b */ /* 0x000f240000004200 */
[----:B------:R-:W-:Y:S02]  /*eb00*/  FMUL.FTZ R69, R2, R69 ;  /* 0x0000004502457220 */ /* 0x000fe40000410000 */
[C---:B------:R-:W-:Y:S02]  /*eb10*/  FMUL.FTZ R70, R0.reuse, R70 ;  /* 0x0000004600467220 */ /* 0x040fe40000410000 */
[----:B------:R-:W-:Y:S04]  /*eb20*/  FMUL.FTZ R71, R0, R71 ;  /* 0x0000004700477220 */ /* 0x000fe80000410000 */
[C---:B------:R-:W-:Y:S02]  /*eb30*/  FMUL.FTZ R72, R2.reuse, R72 ;  /* 0x0000004802487220 */ /* 0x040fe40000410000 */
[----:B------:R-:W-:Y:S01]  /*eb40*/  FMUL.FTZ R73, R2, R73 ;  /* 0x0000004902497220 */ /* 0x000fe20000410000 */
        /* <DEDUP_REMOVED lines=9> */
[----:B---3--:R-:W-:Y:S02]  /*ebe0*/  FFMA.FTZ R133, R183, c[0x0][0x23c], -R173 ;  /* 0x00008f00b7857a23 */ /* 0x008fe400000108ad */
[----:B------:R-:W-:Y:S02]  /*ebf0*/  IMAD.MOV.U32 R165, RZ, RZ, R237 ;  /* 0x000000ffffa57224 */ /* 0x000fe400078e00ed */
[----:B------:R3:W1:Y:S01]  /*ec00*/  MUFU.EX2 R237, R133 ;  /* 0x0000008500ed7308 */ /* 0x0006620000000800 */
[C---:B--2---:R-:W-:Y:S03]  /*ec10*/  HMMA.16816.F32 R76, R168.reuse, R136, R76 ;  /* 0x00000088a84c723c */ /* 0x044fe6000000184c */
[C---:B------:R-:W-:Y:S02]  /*ec20*/  FMUL.FTZ R80, R2.reuse, R80 ;  /* 0x0000005002507220 */ /* 0x040fe40000410000 */
[----:B------:R-:W-:Y:S02]  /*ec30*/  FMUL.FTZ R81, R2, R81 ;  /* 0x0000005102517220 */ /* 0x000fe40000410000 */
[C---:B------:R-:W-:Y:S02]  /*ec40*/  FMUL.FTZ R82, R0.reuse, R82 ;  /* 0x0000005200527220 */ /* 0x040fe40000410000 */
[----:B------:R-:W-:Y:S03]  /*ec50*/  FMUL.FTZ R83, R0, R83 ;  /* 0x0000005300537220 */ /* 0x000fe60000410000 */
[C---:B------:R-:W-:Y:S02]  /*ec60*/  FMUL.FTZ R84, R2.reuse, R84 ;  /* 0x0000005402547220 */ /* 0x040fe40000410000 */
[----:B------:R-:W-:Y:S02]  /*ec70*/  FMUL.FTZ R85, R2, R85 ;  /* 0x0000005502557220 */ /* 0x000fe40000410000 */
        /* <DEDUP_REMOVED lines=15> */
[----:B---3--:R-:W-:Y:S02]  /*ed70*/  FFMA.FTZ R133, R184, c[0x0][0x23c], -R172 ;  /* 0x00008f00b8857a23 */ /* 0x008fe400000108ac */
[----:B------:R-:W-:Y:S02]  /*ed80*/  IMAD.MOV.U32 R164, RZ, RZ, R236 ;  /* 0x000000ffffa47224 */ /* 0x000fe400078e00ec */
[----:B------:R3:W-:Y:S01]  /*ed90*/  MUFU.EX2 R236, R133 ;  /* 0x0000008500ec7308 */ /* 0x0007e20000000800 */
[C---:B-1----:R-:W-:Y:S03]  /*eda0*/  HMMA.16816.F32 R92, R168.reuse, R144, R92 ;  /* 0x00000090a85c723c */ /* 0x042fe6000000185c */
[C---:B------:R-:W-:Y:S02]  /*edb0*/  FMUL.FTZ R96, R2.reuse, R96 ;  /* 0x0000006002607220 */ /* 0x040fe40000410000 */
[----:B------:R-:W-:Y:S02]  /*edc0*/  FMUL.FTZ R97, R2, R97 ;  /* 0x0000006102617220 */ /* 0x000fe40000410000 */
[C---:B------:R-:W-:Y:S02]  /*edd0*/  FMUL.FTZ R98, R0.reuse, R98 ;  /* 0x0000006200627220 */ /* 0x040fe40000410000 */
[----:B------:R-:W-:Y:S03]  /*ede0*/  FMUL.FTZ R99, R0, R99 ;  /* 0x0000006300637220 */ /* 0x000fe60000410000 */
[C---:B------:R-:W-:Y:S02]  /*edf0*/  FMUL.FTZ R100, R2.reuse, R100 ;  /* 0x0000006402647220 */ /* 0x040fe40000410000 */
[----:B------:R-:W-:Y:S02]  /*ee00*/  FMUL.FTZ R101, R2, R101 ;  /* 0x0000006502657220 */ /* 0x000fe40000410000 */
        /* <DEDUP_REMOVED lines=9> */
[----:B---3--:R-:W-:Y:S02]  /*eea0*/  FFMA.FTZ R133, R185, c[0x0][0x23c], -R172 ;  /* 0x00008f00b9857a23 */ /* 0x008fe400000108ac */
[C---:B------:R-:W-:Y:S02]  /*eeb0*/  FMUL.FTZ R116, R2.reuse, R116 ;  /* 0x0000007402747220 */ /* 0x040fe40000410000 */
[----:B------:R2:W3:Y:S01]  /*eec0*/  MUFU.EX2 R203, R133 ;  /* 0x0000008500cb7308 */ /* 0x0004e20000000800 */
[C---:B------:R-:W-:Y:S01]  /*eed0*/  HMMA.16816.F32 R104, R168.reuse, R138, R104 ;  /* 0x0000008aa868723c */ /* 0x040fe20000001868 */
[----:B------:R-:W3:Y:S02]  /*eee0*/  LDSM.16.MT88.4 R136, [R207+0x16000] ;  /* 0x01600000cf88783b */ /* 0x000ee40000004200 */
[C---:B------:R-:W-:Y:S02]  /*eef0*/  FMUL.FTZ R108, R2.reuse, R108 ;  /* 0x0000006c026c7220 */ /* 0x040fe40000410000 */
[----:B------:R-:W-:Y:S02]  /*ef00*/  FMUL.FTZ R109, R2, R109 ;  /* 0x0000006d026d7220 */ /* 0x000fe40000410000 */
[C---:B------:R-:W-:Y:S02]  /*ef10*/  FMUL.FTZ R110, R0.reuse, R110 ;  /* 0x0000006e006e7220 */ /* 0x040fe40000410000 */
[----:B------:R-:W-:Y:S03]  /*ef20*/  FMUL.FTZ R111, R0, R111 ;  /* 0x0000006f006f7220 */ /* 0x000fe60000410000 */
[----:B------:R-:W-:Y:S02]  /*ef30*/  FMUL.FTZ R117, R2, R117 ;  /* 0x0000007502757220 */ /* 0x000fe40000410000 */
[----:B------:R-:W-:Y:S02]  /*ef40*/  FMUL.FTZ R118, R0, R118 ;  /* 0x0000007600767220 */ /* 0x000fe40000410000 */
[C---:B----4-:R-:W-:Y:S03]  /*ef50*/  HMMA.16816.F32 R108, R168.reuse, R140, R108 ;  /* 0x0000008ca86c723c */ /* 0x050fe6000000186c */
[C---:B------:R-:W-:Y:S02]  /*ef60*/  FMUL.FTZ R112, R2.reuse, R112 ;  /* 0x0000007002707220 */ /* 0x040fe40000410000 */
[----:B------:R-:W-:Y:S02]  /*ef70*/  FMUL.FTZ R113, R2, R113 ;  /* 0x0000007102717220 */ /* 0x000fe40000410000 */
[C---:B------:R-:W-:Y:S01]  /*ef80*/  FMUL.FTZ R114, R0.reuse, R114 ;  /* 0x0000007200727220 */ /* 0x040fe20000410000 */
[----:B------:R-:W-:Y:S01]  /*ef90*/  LOP3.LUT R140, R189, UR9, R176, 0x96, !PT ;  /* 0x00000009bd8c7c12 */ /* 0x000fe2000f8e96b0 */
[C---:B------:R-:W-:Y:S03]  /*efa0*/  FMUL.FTZ R115, R0.reuse, R115 ;  /* 0x0000007300737220 */ /* 0x040fe60000410000 */
[----:B------:R-:W-:Y:S02]  /*efb0*/  FMUL.FTZ R119, R0, R119 ;  /* 0x0000007700777220 */ /* 0x000fe40000410000 */
[----:B------:R-:W-:Y:S02]  /*efc0*/  IMAD.WIDE.U32 R140, R140, -0x2daee0ad, RZ ;  /* 0xd2511f538c8c7825 */ /* 0x000fe400078e00ff */
[C---:B------:R-:W-:Y:S03]  /*efd0*/  HMMA.16816.F32 R112, R168.reuse, R142, R112 ;  /* 0x0000008ea870723c */ /* 0x040fe60000001870 */
[----:B------:R-:W-:Y:S01]  /*efe0*/  IMAD.MOV.U32 R166, RZ, RZ, R202 ;  /* 0x000000ffffa67224 */ /* 0x000fe200078e00ca */
[----:B--2---:R-:W-:Y:S01]  /*eff0*/  LOP3.LUT R133, R141, UR24, R178, 0x96, !PT ;  /* 0x000000188d857c12 */ /* 0x004fe2000f8e96b2 */
[----:B------:R2:W-:Y:S01]  /*f000*/  MUFU.EX2 R202, R134 ;  /* 0x0000008600ca7308 */ /* 0x0005e20000000800 */
[----:B------:R-:W-:Y:S01]  /*f010*/  LDSM.16.MT88.4 R176, [R206+0x13800] ;  /* 0x01380000ceb0783b */ /* 0x000fe20000004200 */
[----:B------:R-:W-:Y:S01]  /*f020*/  LOP3.LUT R143, R140, 0xffff, RZ, 0xc0, !PT ;  /* 0x0000ffff8c8f7812 */ /* 0x000fe200078ec0ff */
[C---:B-1----:R-:W-:Y:S04]  /*f030*/  HMMA.16816.F32 R116, R168.reuse, R144, R116 ;  /* 0x00000090a874723c */ /* 0x042fe80000001874 */
[----:B------:R-:W-:Y:S01]  /*f040*/  FFMA.FTZ R141, R187, c[0x0][0x23c], -R173 ;  /* 0x00008f00bb8d7a23 */ /* 0x000fe200000108ad */
[--C-:B------:R-:W-:Y:S01]  /*f050*/  SHF.R.U32.HI R152, RZ, 0x10, R140.reuse ;  /* 0x00000010ff987819 */ /* 0x100fe2000001168c */
[----:B------:R-:W-:Y:S01]  /*f060*/  FMUL.FTZ R120, R2, R120 ;  /* 0x0000007802787220 */ /* 0x000fe20000410000 */
[----:B------:R-:W-:Y:S01]  /*f070*/  LOP3.LUT R154, R140, 0xff, RZ, 0xc0, !PT ;  /* 0x000000ff8c9a7812 */ /* 0x000fe200078ec0ff */
[----:B------:R-:W-:Y:S01]  /*f080*/  FMUL.FTZ R121, R2, R121 ;  /* 0x0000007902797220 */ /* 0x000fe20000410000 */
[----:B------:R1:W4:Y:S03]  /*f090*/  MUFU.EX2 R201, R141 ;  /* 0x0000008d00c97308 */ /* 0x0003260000000800 */
[C---:B------:R-:W-:Y:S01]  /*f0a0*/  FMUL.FTZ R122, R0.reuse, R122 ;  /* 0x0000007a007a7220 */ /* 0x040fe20000410000 */
[----:B------:R-:W-:Y:S01]  /*f0b0*/  SHF.R.U32.HI R153, RZ, 0x18, R140 ;  /* 0x00000018ff997819 */ /* 0x000fe2000001168c */
[----:B------:R-:W-:Y:S01]  /*f0c0*/  FMUL.FTZ R123, R0, R123 ;  /* 0x0000007b007b7220 */ /* 0x000fe20000410000 */
[----:B------:R-:W-:Y:S01]  /*f0d0*/  LOP3.LUT R152, R152, 0xff, RZ, 0xc0, !PT ;  /* 0x000000ff98987812 */ /* 0x000fe200078ec0ff */
[C---:B------:R-:W-:Y:S01]  /*f0e0*/  FMUL.FTZ R124, R2.reuse, R124 ;  /* 0x0000007c027c7220 */ /* 0x040fe20000410000 */
[----:B------:R-:W-:Y:S01]  /*f0f0*/  SHF.R.U32.HI R143, RZ, 0x8, R143 ;  /* 0x00000008ff8f7819 */ /* 0x000fe2000001168f */
[----:B------:R-:W-:Y:S01]  /*f100*/  FMUL.FTZ R125, R2, R125 ;  /* 0x0000007d027d7220 */ /* 0x000fe20000410000 */
[C---:B------:R-:W-:Y:S01]  /*f110*/  LOP3.LUT R142, R133.reuse, 0xff, RZ, 0xc0, !PT ;  /* 0x000000ff858e7812 */ /* 0x040fe200078ec0ff */
[C---:B------:R-:W-:Y:S01]  /*f120*/  FMUL.FTZ R126, R0.reuse, R126 ;  /* 0x0000007e007e7220 */ /* 0x040fe20000410000 */
[C---:B------:R-:W-:Y:S01]  /*f130*/  HMMA.16816.F32 R120, R168.reuse, R146, R120 ;  /* 0x00000092a878723c */ /* 0x040fe20000001878 */
[----:B------:R-:W4:Y:S02]  /*f140*/  LDSM.16.MT88.4 R144, [R205+0x10800] ;  /* 0x01080000cd90783b */ /* 0x000f240000004200 */
[----:B--2---:R-:W-:Y:S01]  /*f150*/  LOP3.LUT R134, R133, 0xffff, RZ, 0xc0, !PT ;  /* 0x0000ffff85867812 */ /* 0x004fe200078ec0ff */
[----:B------:R-:W-:Y:S01]  /*f160*/  FMUL.FTZ R127, R0, R127 ;  /* 0x0000007f007f7220 */ /* 0x000fe20000410000 */
[--C-:B------:R-:W-:Y:S01]  /*f170*/  SHF.R.U32.HI R140, RZ, 0x10, R133.reuse ;  /* 0x00000010ff8c7819 */ /* 0x100fe20000011685 */
[C---:B------:R-:W-:Y:S01]  /*f180*/  FMUL.FTZ R128, R2.reuse, R128 ;  /* 0x0000008002807220 */ /* 0x040fe20000410000 */
[----:B------:R-:W-:Y:S01]  /*f190*/  SHF.R.U32.HI R133, RZ, 0x18, R133 ;  /* 0x00000018ff857819 */ /* 0x000fe20000011685 */
[----:B------:R-:W-:Y:S01]  /*f1a0*/  FMUL.FTZ R129, R2, R129 ;  /* 0x0000008102817220 */ /* 0x000fe20000410000 */
[----:B------:R-:W-:Y:S02]  /*f1b0*/  SHF.R.U32.HI R134, RZ, 0x8, R134 ;  /* 0x00000008ff867819 */ /* 0x000fe40000011686 */
[C---:B---3--:R-:W-:Y:S03]  /*f1c0*/  HMMA.16816.F32 R124, R168.reuse, R136, R124 ;  /* 0x00000088a87c723c */ /* 0x048fe6000000187c */
[----:B-1----:R-:W-:Y:S01]  /*f1d0*/  PRMT R141, R154, 0x5410, R143 ;  /* 0x000054109a8d7816 */ /* 0x002fe2000000008f */
[----:B------:R-:W-:Y:S01]  /*f1e0*/  FMUL.FTZ R130, R0, R130 ;  /* 0x0000008200827220 */ /* 0x000fe20000410000 */
[----:B------:R-:W-:Y:S01]  /*f1f0*/  PRMT R143, R152, 0x5410, R153 ;  /* 0x00005410988f7816 */ /* 0x000fe20000000099 */
[----:B------:R-:W-:Y:S01]  /*f200*/  FMUL.FTZ R131, R0, R131 ;  /* 0x0000008300837220 */ /* 0x000fe20000410000 */
[----:B------:R-:W-:Y:S01]  /*f210*/  LOP3.LUT R140, R140, 0xff, RZ, 0xc0, !PT ;  /* 0x000000ff8c8c7812 */ /* 0x000fe200078ec0ff */
[----:B------:R-:W1:Y:S01]  /*f220*/  LDSM.16.MT88.4 R152, [R208+0x10800] ;  /* 0x01080000d098783b */ /* 0x000e620000004200 */
[----:B------:R-:W-:Y:S03]  /*f230*/  PRMT R161, R142, 0x5410, R134 ;  /* 0x000054108ea17816 */ /* 0x000fe60000000086 */
[----:B------:R-:W-:Y:S01]  /*f240*/  PRMT R160, R140, 0x5410, R133 ;  /* 0x000054108ca07816 */ /* 0x000fe20000000085 */
[----:B------:R-:W-:Y:S03]  /*f250*/  HMMA.16816.F32 R128, R168, R138, R128 ;  /* 0x0000008aa880723c */ /* 0x000fe60000001880 */
[--C-:B------:R-:W-:Y:S01]  /*f260*/  HSET2.LE.AND R142, R141, R180.reuse, PT ;  /* 0x000000b48d8e7233 */ /* 0x100fe20003803000 */
[----:B-----5:R-:W-:Y:S01]  /*f270*/  F2FP.PACK_AB R133, R239, R240 ;  /* 0x000000f0ef85723e */ /* 0x020fe200000000ff */
[--C-:B------:R-:W-:Y:S01]  /*f280*/  HSET2.LE.AND R143, R143, R180.reuse, PT ;  /* 0x000000b48f8f7233 */ /* 0x100fe20003803000 */
[----:B------:R-:W-:Y:S01]  /*f290*/  F2FP.PACK_AB R134, R237, R238 ;  /* 0x000000eeed86723e */ /* 0x000fe200000000ff */
[--C-:B------:R-:W-:Y:S01]  /*f2a0*/  HSET2.LE.AND R140, R161, R180.reuse, PT ;  /* 0x000000b4a18c7233 */ /* 0x100fe20003803000 */
[----:B------:R-:W-:Y:S01]  /*f2b0*/  LOP3.LUT R142, R142, R133, RZ, 0xc0, !PT ;  /* 0x000000858e8e7212 */ /* 0x000fe200078ec0ff */
[----:B------:R-:W-:Y:S01]  /*f2c0*/  HSET2.LE.AND R141, R160, R180, PT ;  /* 0x000000b4a08d7233 */ /* 0x000fe20003803000 */
[----:B------:R-:W2:Y:S02]  /*f2d0*/  LDSM.16.MT88.4 R136, [R205+0x12800] ;  /* 0x01280000cd88783b */ /* 0x000ea40000004200 */
[----:B------:R-:W-:Y:S01]  /*f2e0*/  LOP3.LUT R143, R143, R134, RZ, 0xc0, !PT ;  /* 0x000000868f8f7212 */ /* 0x000fe200078ec0ff */
[----:B------:R-:W-:Y:S01]  /*f2f0*/  IMAD.MOV.U32 R182, RZ, RZ, R164 ;  /* 0x000000ffffb67224 */ /* 0x000fe200078e00a4 */
[----:B------:R-:W-:Y:S01]  /*f300*/  F2FP.PACK_AB R133, R203, R236 ;  /* 0x000000eccb85723e */ /* 0x000fe200000000ff */
[----:B------:R-:W-:Y:S01]  /*f310*/  IMAD.MOV.U32 R164, RZ, RZ, R162 ;  /* 0x000000ffffa47224 */ /* 0x000fe200078e00a2 */
[----:B----4-:R-:W-:Y:S01]  /*f320*/  F2FP.PACK_AB R134, R201, R202 ;  /* 0x000000cac986723e */ /* 0x010fe200000000ff */
[----:B------:R-:W-:Y:S01]  /*f330*/  IMAD.MOV.U32 R183, RZ, RZ, R165 ;  /* 0x000000ffffb77224 */ /* 0x000fe200078e00a5 */
[----:B------:R-:W-:Y:S01]  /*f340*/  LOP3.LUT R140, R140, R133, RZ, 0xc0, !PT ;  /* 0x000000858c8c7212 */ /* 0x000fe200078ec0ff */
[----:B------:R-:W-:Y:S01]  /*f350*/  IMAD.MOV.U32 R165, RZ, RZ, R163 ;  /* 0x000000ffffa57224 */ /* 0x000fe200078e00a3 */
[----:B------:R-:W-:Y:S01]  /*f360*/  LOP3.LUT R141, R141, R134, RZ, 0xc0, !PT ;  /* 0x000000868d8d7212 */ /* 0x000fe200078ec0ff */
[----:B------:R-:W-:Y:S01]  /*f370*/  LDSM.16.MT88.4 R160, [R205+0x14800] ;  /* 0x01480000cda0783b */ /* 0x000fe20000004200 */
[----:B------:R-:W-:Y:S02]  /*f380*/  IMAD.MOV.U32 R180, RZ, RZ, R166 ;  /* 0x000000ffffb47224 */ /* 0x000fe400078e00a6 */
[----:B------:R-:W-:Y:S02]  /*f390*/  IMAD.MOV.U32 R166, RZ, RZ, R193 ;  /* 0x000000ffffa67224 */ /* 0x000fe400078e00c1 */
[----:B------:R-:W-:Y:S01]  /*f3a0*/  FFMA.FTZ R134, R190, c[0x0][0x23c], -R172 ;  /* 0x00008f00be867a23 */ /* 0x000fe200000108ac */
[C---:B------:R-:W-:Y:S01]  /*f3b0*/  HMMA.16816.F32 R4, R140.reuse, R144, R4 ;  /* 0x000000908c04723c */ /* 0x040fe20000001804 */
[----:B------:R-:W-:Y:S04]  /*f3c0*/  IMAD.U32 R133, RZ, RZ, UR4 ;  /* 0x00000004ff857e24 */ /* 0x000fe8000f8e00ff */
[----:B------:R-:W-:Y:S01]  /*f3d0*/  IMAD.MOV.U32 R164, RZ, RZ, R195 ;  /* 0x000000ffffa47224 */ /* 0x000fe200078e00c3 */
[----:B------:R-:W-:Y:S01]  /*f3e0*/  LOP3.LUT R133, R165, UR27, R133, 0x96, !PT ;  /* 0x0000001ba5857c12 */ /* 0x000fe2000f8e9685 */
[----:B------:R-:W-:Y:S01]  /*f3f0*/  IMAD.MOV.U32 R165, RZ, RZ, R194 ;  /* 0x000000ffffa57224 */ /* 0x000fe200078e00c2 */
[C---:B------:R-:W-:Y:S01]  /*f400*/  HMMA.16816.F32 R8, R140.reuse, R146, R8 ;  /* 0x000000928c08723c */ /* 0x040fe20000001808 */
[----:B------:R-:W3:Y:S01]  /*f410*/  LDSM.16.MT88.4 R144, [R206+0x12800] ;  /* 0x01280000ce90783b */ /* 0x000ee20000004200 */
[----:B------:R4:W-:Y:S06]  /*f420*/  MUFU.EX2 R195, R134 ;  /* 0x0000008600c37308 */ /* 0x0009ec0000000800 */
[C---:B------:R-:W-:Y:S08]  /*f430*/  HMMA.16816.F32 R12, R140.reuse, R148, R12 ;  /* 0x000000948c0c723c */ /* 0x040ff0000000180c */
        /* <DEDUP_REMOVED lines=19> */
[----:B------:R-:W-:Y:S07]  /*f570*/  LDSM.16.MT88.4 R152, [R208+0x16800] ;  /* 0x01680000d098783b */ /* 0x000fee0000004200 */
[C---:B------:R-:W-:Y:S08]  /*f580*/  HMMA.16816.F32 R68, R140.reuse, R160, R68 ;  /* 0x000000a08c44723c */ /* 0x040ff00000001844 */
[C---:B------:R-:W-:Y:S08]  /*f590*/  HMMA.16816.F32 R72, R140.reuse, R162, R72 ;  /* 0x000000a28c48723c */ /* 0x040ff00000001848 */
[C---:B------:R-:W-:Y:S07]  /*f5a0*/  HMMA.16816.F32 R76, R140.reuse, R156, R76 ;  /* 0x0000009c8c4c723c */ /* 0x040fee000000184c */
[----:B------:R-:W-:Y:S01]  /*f5b0*/  IMAD.WIDE.U32 R156, R133, -0x326172a9, RZ ;  /* 0xcd9e8d57859c7825 */ /* 0x000fe200078e00ff */
[C---:B------:R-:W-:Y:S04]  /*f5c0*/  HMMA.16816.F32 R80, R140.reuse, R158, R80 ;  /* 0x0000009e8c50723c */ /* 0x040fe80000001850 */
[----:B------:R-:W-:Y:S01]  /*f5d0*/  FFMA.FTZ R133, R191, c[0x0][0x23c], -R172 ;  /* 0x00008f00bf857a23 */ /* 0x000fe200000108ac */
[----:B------:R-:W-:Y:S02]  /*f5e0*/  LOP3.LUT R156, R175, UR21, R156, 0x96, !PT ;  /* 0x00000015af9c7c12 */ /* 0x000fe4000f8e969c */
[----:B----4-:R-:W-:Y:S01]  /*f5f0*/  LOP3.LUT R134, R157, UR23, R182, 0x96, !PT ;  /* 0x000000179d867c12 */ /* 0x010fe2000f8e96b6 */
[C---:B--2---:R-:W-:Y:S01]  /*f600*/  HMMA.16816.F32 R84, R140.reuse, R136, R84 ;  /* 0x000000888c54723c */ /* 0x044fe20000001854 */
[----:B------:R1:W2:Y:S03]  /*f610*/  MUFU.EX2 R194, R133 ;  /* 0x0000008500c27308 */ /* 0x0002a60000000800 */
[----:B------:R-:W-:Y:S04]  /*f620*/  IMAD.WIDE.U32 R156, R156, -0x2daee0ad, RZ ;  /* 0xd2511f539c9c7825 */ /* 0x000fe800078e00ff */
[C---:B------:R-:W-:Y:S01]  /*f630*/  HMMA.16816.F32 R88, R140.reuse, R138, R88 ;  /* 0x0000008a8c58723c */ /* 0x040fe20000001858 */
[----:B------:R-:W4:Y:S07]  /*f640*/  LDSM.16.MT88.4 R136, [R206+0x16800] ;  /* 0x01680000ce88783b */ /* 0x000f2e0000004200 */
[C---:B---3--:R-:W-:Y:S08]  /*f650*/  HMMA.16816.F32 R92, R140.reuse, R144, R92 ;  /* 0x000000908c5c723c */ /* 0x048ff0000000185c */
[C---:B------:R-:W-:Y:S04]  /*f660*/  HMMA.16816.F32 R96, R140.reuse, R146, R96 ;  /* 0x000000928c60723c */ /* 0x040fe80000001860 */
[----:B-1----:R-:W-:Y:S03]  /*f670*/  FFMA.FTZ R133, R192, c[0x0][0x23c], -R173 ;  /* 0x00008f00c0857a23 */ /* 0x002fe600000108ad */
[----:B------:R-:W-:Y:S01]  /*f680*/  IMAD.WIDE.U32 R146, R134, -0x2daee0ad, RZ ;  /* 0xd2511f5386927825 */ /* 0x000fe200078e00ff */
[C---:B-----5:R-:W-:Y:S01]  /*f690*/  HMMA.16816.F32 R100, R140.reuse, R148, R100 ;  /* 0x000000948c64723c */ /* 0x060fe20000001864 */
[----:B------:R1:W-:Y:S03]  /*f6a0*/  MUFU.EX2 R193, R133 ;  /* 0x0000008500c17308 */ /* 0x0003e60000000800 */
[----:B------:R-:W-:Y:S02]  /*f6b0*/  LOP3.LUT R144, R147, UR20, R180, 0x96, !PT ;  /* 0x0000001493907c12 */ /* 0x000fe4000f8e96b4 */
[----:B------:R-:W-:Y:S02]  /*f6c0*/  LOP3.LUT R134, R157, UR18, R146, 0x96, !PT ;  /* 0x000000129d867c12 */ /* 0x000fe4000f8e9692 */
[C---:B------:R-:W-:Y:S04]  /*f6d0*/  HMMA.16816.F32 R104, R140.reuse, R150, R104 ;  /* 0x000000968c68723c */ /* 0x040fe80000001868 */
[----:B------:R-:W-:Y:S04]  /*f6e0*/  IMAD.WIDE.U32 R146, R144, -0x326172a9, RZ ;  /* 0xcd9e8d5790927825 */ /* 0x000fe800078e00ff */
[----:B------:R-:W-:Y:S01]  /*f6f0*/  IMAD.WIDE.U32 R162, R134, -0x326172a9, RZ ;  /* 0xcd9e8d5786a27825 */ /* 0x000fe200078e00ff */
[C---:B----4-:R-:W-:Y:S03]  /*f700*/  HMMA.16816.F32 R108, R140.reuse, R136, R108 ;  /* 0x000000888c6c723c */ /* 0x050fe6000000186c */
[----:B------:R-:W-:Y:S01]  /*f710*/  LOP3.LUT R144, R147, UR19, R174, 0x96, !PT ;  /* 0x0000001393907c12 */ /* 0x000fe2000f8e96ae */
[----:B------:R-:W-:Y:S02]  /*f720*/  FFMA.FTZ R134, R197, c[0x0][0x23c], -R172 ;  /* 0x00008f00c5867a23 */ /* 0x000fe400000108ac */
[----:B------:R-:W-:Y:S02]  /*f730*/  IMAD.MOV.U32 R197, RZ, RZ, R165 ;  /* 0x000000ffffc57224 */ /* 0x000fe400078e00a5 */
[C---:B------:R-:W-:Y:S01]  /*f740*/  HMMA.16816.F32 R112, R140.reuse, R138, R112 ;  /* 0x0000008a8c70723c */ /* 0x040fe20000001870 */
[----:B------:R-:W-:Y:S03]  /*f750*/  MUFU.EX2 R191, R134 ;  /* 0x0000008600bf7308 */ /* 0x000fe60000000800 */
[--C-:B-1----:R-:W-:Y:S02]  /*f760*/  FFMA.FTZ R133, R196, c[0x0][0x23c], -R173.reuse ;  /* 0x00008f00c4857a23 */ /* 0x102fe400000108ad */
[----:B------:R-:W-:Y:S02]  /*f770*/  IMAD.WIDE.U32 R148, R144, -0x2daee0ad, RZ ;  /* 0xd2511f5390947825 */ /* 0x000fe400078e00ff */
[C---:B------:R-:W-:Y:S03]  /*f780*/  HMMA.16816.F32 R116, R140.reuse, R152, R116 ;  /* 0x000000988c74723c */ /* 0x040fe60000001874 */
[----:B------:R1:W3:Y:S01]  /*f790*/  MUFU.EX2 R192, R133 ;  /* 0x0000008500c07308 */ /* 0x0002e20000000800 */
[--C-:B------:R-:W-:Y:S01]  /*f7a0*/  FFMA.FTZ R138, R200, c[0x0][0x23c], -R173.reuse ;  /* 0x00008f00c88a7a23 */ /* 0x100fe200000108ad */
[----:B------:R-:W-:Y:S01]  /*f7b0*/  LOP3.LUT R156, R149, UR16, R156, 0x96, !PT ;  /* 0x00000010959c7c12 */ /* 0x000fe2000f8e969c */
[----:B------:R-:W-:Y:S01]  /*f7c0*/  IMAD.MOV.U32 R196, RZ, RZ, R164 ;  /* 0x000000ffffc47224 */ /* 0x000fe200078e00a4 */
[----:B------:R-:W4:Y:S01]  /*f7d0*/  LDL.LU R200, [R1] ;  /* 0x0000000001c87983 */ /* 0x000f220000300800 */
[C---:B------:R-:W-:Y:S03]  /*f7e0*/  HMMA.16816.F32 R120, R140.reuse, R154, R120 ;  /* 0x0000009a8c78723c */ /* 0x040fe60000001878 */
[----:B------:R-:W-:Y:S01]  /*f7f0*/  LDSM.16.MT88.4 R152, [R206+0x11000] ;  /* 0x01100000ce98783b */ /* 0x000fe20000004200 */
[----:B------:R-:W-:Y:S01]  /*f800*/  IMAD.WIDE.U32 R164, R156, -0x326172a9, RZ ;  /* 0xcd9e8d579ca47825 */ /* 0x000fe200078e00ff */
[----:B------:R-:W-:Y:S01]  /*f810*/  MUFU.EX2 R188, R138 ;  /* 0x0000008a00bc7308 */ /* 0x000fe20000000800 */
[----:B-1----:R-:W-:Y:S05]  /*f820*/  LOP3.LUT R133, R163, UR17, R146, 0x96, !PT ;  /* 0x00000011a3857c12 */ /* 0x002fea000f8e9692 */
[----:B------:R-:W1:Y:S01]  /*f830*/  LDSM.16.MT88.4 R144, [R207+0x16800] ;  /* 0x01680000cf90783b */ /* 0x000e620000004200 */
[----:B------:R-:W-:Y:S04]  /*f840*/  IMAD.WIDE.U32 R160, R133, -0x2daee0ad, RZ ;  /* 0xd2511f5385a07825 */ /* 0x000fe800078e00ff */
[----:B------:R-:W-:Y:S01]  /*f850*/  FFMA.FTZ R133, R198, c[0x0][0x23c], -R172 ;  /* 0x00008f00c6857a23 */ /* 0x000fe200000108ac */
[----:B------:R-:W-:Y:S01]  /*f860*/  LOP3.LUT R136, R161, UR7, R148, 0x96, !PT ;  /* 0x00000007a1887c12 */ /* 0x000fe2000f8e9694 */
[----:B------:R-:W-:Y:S01]  /*f870*/  IMAD.MOV.U32 R198, RZ, RZ, R166 ;  /* 0x000000ffffc67224 */ /* 0x000fe200078e00a6 */
[----:B------:R-:W5:Y:S01]  /*f880*/  LDSM.16.MT88.4 R148, [R205+0x11000] ;  /* 0x01100000cd94783b */ /* 0x000f620000004200 */
[----:B------:R2:W1:Y:S01]  /*f890*/  MUFU.EX2 R190, R133 ;  /* 0x0000008500be7308 */ /* 0x0004620000000800 */
[----:B------:R-:W3:Y:S01]  /*f8a0*/  LDC.U8 R166, c[0x0][0x2d8] ;  /* 0x0000b600ffa67b82 */ /* 0x000ee20000000000 */
[----:B------:R-:W-:Y:S05]  /*f8b0*/  IMAD.WIDE.U32 R136, R136, -0x326172a9, RZ ;  /* 0xcd9e8d5788887825 */ /* 0x000fea00078e00ff */
[--C-:B------:R-:W-:Y:S02]  /*f8c0*/  SHF.R.U32.HI R156, RZ, 0x10, R136.reuse ;  /* 0x00000010ff9c7819 */ /* 0x100fe40000011688 */
[----:B------:R-:W-:Y:S02]  /*f8d0*/  LOP3.LUT R139, R136, 0xff, RZ, 0xc0, !PT ;  /* 0x000000ff888b7812 */ /* 0x000fe400078ec0ff */
[----:B------:R-:W-:Y:S01]  /*f8e0*/  SHF.R.U32.HI R158, RZ, 0x18, R136 ;  /* 0x00000018ff9e7819 */ /* 0x000fe20000011688 */
[----:B--2---:R-:W-:Y:S01]  /*f8f0*/  FFMA.FTZ R133, R199, c[0x0][0x23c], -R173 ;  /* 0x00008f00c7857a23 */ /* 0x004fe200000108ad */
[----:B---3--:R-:W-:Y:S01]  /*f900*/  PRMT R169, R166, 0x7054, R166 ;  /* 0x00007054a6a97816 */ /* 0x008fe200000000a6 */
[----:B------:R-:W2:Y:S02]  /*f910*/  LDL.LU R199, [R1+0x20] ;  /* 0x0000200001c77983 */ /* 0x000ea40000300800 */
[----:B------:R3:W3:Y:S01]  /*f920*/  MUFU.EX2 R189, R133 ;  /* 0x0000008500bd7308 */ /* 0x0006e20000000800 */
[C---:B-1----:R-:W-:Y:S08]  /*f930*/  HMMA.16816.F32 R124, R140.reuse, R144, R124 ;  /* 0x000000908c7c723c */ /* 0x042ff0000000187c */
[----:B------:R-:W-:Y:S01]  /*f940*/  HMMA.16816.F32 R128, R140, R146, R128 ;  /* 0x000000928c80723c */ /* 0x000fe20000001880 */
[----:B------:R-:W-:Y:S08]  /*f950*/  LDSM.16.MT88.4 R140, [R207+0x11000] ;  /* 0x01100000cf8c783b */ /* 0x000ff00000004200 */
[----:B------:R-:W-:Y:S03]  /*f960*/  LDSM.16.MT88.4 R144, [R205+0x13000] ;  /* 0x01300000cd90783b */ /* 0x000fe60000004200 */
[----:B---3--:R-:W-:Y:S04]  /*f970*/  LOP3.LUT R133, R136, 0xffff, RZ, 0xc0, !PT ;  /* 0x0000ffff88857812 */ /* 0x008fe800078ec0ff */
[----:B------:R-:W-:Y:S02]  /*f980*/  SHF.R.U32.HI R134, RZ, 0x8, R133 ;  /* 0x00000008ff867819 */ /* 0x000fe40000011685 */
[----:B------:R-:W-:Y:S02]  /*f990*/  LOP3.LUT R133, R137, UR25, R164, 0x96, !PT ;  /* 0x0000001989857c12 */ /* 0x000fe4000f8e96a4 */
[----:B------:R-:W-:Y:S02]  /*f9a0*/  PRMT R138, R139, 0x5410, R134 ;  /* 0x000054108b8a7816 */ /* 0x000fe40000000086 */
[----:B------:R-:W-:Y:S02]  /*f9b0*/  LOP3.LUT R139, R156, 0xff, RZ, 0xc0, !PT ;  /* 0x000000ff9c8b7812 */ /* 0x000fe400078ec0ff */
[--C-:B------:R-:W-:Y:S01]  /*f9c0*/  SHF.R.U32.HI R136, RZ, 0x10, R133.reuse ;  /* 0x00000010ff887819 */ /* 0x100fe20000011685 */
[--C-:B------:R-:W-:Y:S01]  /*f9d0*/  HSET2.LE.AND R138, R138, R169.reuse, PT ;  /* 0x000000a98a8a7233 */ /* 0x100fe20003803000 */
[C---:B------:R-:W-:Y:S02]  /*f9e0*/  LOP3.LUT R134, R133.reuse, 0xffff, RZ, 0xc0, !PT ;  /* 0x0000ffff85867812 */ /* 0x040fe400078ec0ff */
[----:B------:R-:W-:Y:S02]  /*f9f0*/  LOP3.LUT R157, R133, 0xff, RZ, 0xc0, !PT ;  /* 0x000000ff859d7812 */ /* 0x000fe400078ec0ff */
[----:B------:R-:W-:Y:S02]  /*fa00*/  SHF.R.U32.HI R156, RZ, 0x18, R133 ;  /* 0x00000018ff9c7819 */ /* 0x000fe40000011685 */
[----:B------:R-:W-:Y:S02]  /*fa10*/  PRMT R139, R139, 0x5410, R158 ;  /* 0x000054108b8b7816 */ /* 0x000fe4000000009e */
[----:B------:R-:W-:Y:S02]  /*fa20*/  SHF.R.U32.HI R137, RZ, 0x8, R134 ;  /* 0x00000008ff897819 */ /* 0x000fe40000011686 */
[----:B------:R-:W-:Y:S01]  /*fa30*/  LOP3.LUT R134, R136, 0xff, RZ, 0xc0, !PT ;  /* 0x000000ff88867812 */ /* 0x000fe200078ec0ff */
[--C-:B------:R-:W-:Y:S01]  /*fa40*/  HSET2.LE.AND R139, R139, R169.reuse, PT ;  /* 0x000000a98b8b7233 */ /* 0x100fe20003803000 */
[----:B------:R-:W-:Y:S02]  /*fa50*/  PRMT R136, R157, 0x5410, R137 ;  /* 0x000054109d887816 */ /* 0x000fe40000000089 */
[----:B------:R-:W-:Y:S02]  /*fa60*/  PRMT R137, R134, 0x5410, R156 ;  /* 0x0000541086897816 */ /* 0x000fe4000000009c */
[----:B------:R-:W-:Y:S01]  /*fa70*/  F2FP.PACK_AB R133, R194, R195 ;  /* 0x000000c3c285723e */ /* 0x000fe200000000ff */
[--C-:B------:R-:W-:Y:S01]  /*fa80*/  HSET2.LE.AND R136, R136, R169.reuse, PT ;  /* 0x000000a988887233 */ /* 0x100fe20003803000 */
[----:B------:R-:W-:Y:S01]  /*fa90*/  F2FP.PACK_AB R134, R192, R193 ;  /* 0x000000c1c086723e */ /* 0x000fe200000000ff */
[--C-:B------:R-:W-:Y:S01]  /*faa0*/  HSET2.LE.AND R137, R137, R169.reuse, PT ;  /* 0x000000a989897233 */ /* 0x100fe20003803000 */
[----:B------:R-:W-:Y:S01]  /*fab0*/  LOP3.LUT R138, R138, R133, RZ, 0xc0, !PT ;  /* 0x000000858a8a7212 */ /* 0x000fe200078ec0ff */
[----:B------:R-:W1:Y:S01]  /*fac0*/  LDSM.16.MT88.4 R156, [R208+0x11000] ;  /* 0x01100000d09c783b */ /* 0x000e620000004200 */
[----:B------:R-:W-:Y:S02]  /*fad0*/  LOP3.LUT R139, R139, R134, RZ, 0xc0, !PT ;  /* 0x000000868b8b7212 */ /* 0x000fe400078ec0ff */
[----:B------:R-:W-:Y:S02]  /*fae0*/  F2FP.PACK_AB R133, R190, R191 ;  /* 0x000000bfbe85723e */ /* 0x000fe400000000ff */
[----:B------:R-:W-:Y:S02]  /*faf0*/  F2FP.PACK_AB R134, R188, R189 ;  /* 0x000000bdbc86723e */ /* 0x000fe400000000ff */
[----:B------:R-:W-:Y:S01]  /*fb00*/  LOP3.LUT R136, R136, R133, RZ, 0xc0, !PT ;  /* 0x0000008588887212 */ /* 0x000fe200078ec0ff */
[--C-:B------:R-:W-:Y:S01]  /*fb10*/  FFMA.FTZ R133, R242, c[0x0][0x23c], -R172.reuse ;  /* 0x00008f00f2857a23 */ /* 0x100fe200000108ac */
[----:B------:R-:W-:Y:S01]  /*fb20*/  LOP3.LUT R137, R137, R134, RZ, 0xc0, !PT ;  /* 0x0000008689897212 */ /* 0x000fe200078ec0ff */
[--C-:B------:R-:W-:Y:S02]  /*fb30*/  FFMA.FTZ R134, R247, c[0x0][0x23c], -R173.reuse ;  /* 0x00008f00f7867a23 */ /* 0x100fe400000108ad */
[----:B------:R3:W1:Y:S04]  /*fb40*/  MUFU.EX2 R187, R133 ;  /* 0x0000008500bb7308 */ /* 0x0006680000000800 */
[C---:B-----5:R-:W-:Y:S06]  /*fb50*/  HMMA.16816.F32 R4, R136.reuse, R148, R4 ;  /* 0x000000948804723c */ /* 0x060fec0000001804 */
[----:B------:R-:W-:Y:S02]  /*fb60*/  MUFU.EX2 R181, R134 ;  /* 0x0000008600b57308 */ /* 0x000fe40000000800 */
[C---:B------:R-:W-:Y:S01]  /*fb70*/  HMMA.16816.F32 R8, R136.reuse, R150, R8 ;  /* 0x000000968808723c */ /* 0x040fe20000001808 */
[----:B------:R-:W5:Y:S07]  /*fb80*/  LDSM.16.MT88.4 R148, [R206+0x13000] ;  /* 0x01300000ce94783b */ /* 0x000f6e0000004200 */
[C---:B------:R-:W-:Y:S04]  /*fb90*/  HMMA.16816.F32 R12, R136.reuse, R152, R12 ;  /* 0x00000098880c723c */ /* 0x040fe8000000180c */
        /* <DEDUP_REMOVED lines=8> */
[--C-:B-----5:R-:W-:Y:S04]  /*fc20*/  FFMA.FTZ R133, R241, c[0x0][0x23c], -R173.reuse ;  /* 0x00008f00f1857a23 */ /* 0x120fe800000108ad */
[C---:B------:R-:W-:Y:S01]  /*fc30*/  HMMA.16816.F32 R32, R136.reuse, R142, R32 ;  /* 0x0000008e8820723c */ /* 0x040fe20000001820 */
[----:B------:R-:W5:Y:S01]  /*fc40*/  LDSM.16.MT88.4 R140, [R205+0x15000] ;  /* 0x01500000cd8c783b */ /* 0x000f620000004200 */
[----:B------:R1:W-:Y:S06]  /*fc50*/  MUFU.EX2 R185, R133 ;  /* 0x0000008500b97308 */ /* 0x0003ec0000000800 */
[C---:B------:R-:W-:Y:S08]  /*fc60*/  HMMA.16816.F32 R36, R136.reuse, R144, R36 ;  /* 0x000000908824723c */ /* 0x040ff00000001824 */
[C---:B------:R-:W-:Y:S01]  /*fc70*/  HMMA.16816.F32 R40, R136.reuse, R146, R40 ;  /* 0x000000928828723c */ /* 0x040fe20000001828 */
[----:B------:R-:W5:Y:S07]  /*fc80*/  LDSM.16.MT88.4 R144, [R206+0x15000] ;  /* 0x01500000ce90783b */ /* 0x000f6e0000004200 */
[C---:B------:R-:W-:Y:S04]  /*fc90*/  HMMA.16816.F32 R44, R136.reuse, R148, R44 ;  /* 0x00000094882c723c */ /* 0x040fe8000000182c */
[--C-:B-1----:R-:W-:Y:S02]  /*fca0*/  FFMA.FTZ R133, R243, c[0x0][0x23c], -R173.reuse ;  /* 0x00008f00f3857a23 */ /* 0x102fe400000108ad */
[----:B------:R-:W-:Y:S02]  /*fcb0*/  FFMA.FTZ R173, R135, c[0x0][0x23c], -R173 ;  /* 0x00008f0087ad7a23 */ /* 0x000fe400000108ad */
[C---:B------:R-:W-:Y:S01]  /*fcc0*/  HMMA.16816.F32 R48, R136.reuse, R150, R48 ;  /* 0x000000968830723c */ /* 0x040fe20000001830 */
[----:B------:R-:W1:Y:S01]  /*fcd0*/  LDSM.16.MT88.4 R148, [R208+0x15000] ;  /* 0x01500000d094783b */ /* 0x000e620000004200 */
[----:B------:R-:W-:Y:S06]  /*fce0*/  MUFU.EX2 R180, R173 ;  /* 0x000000ad00b47308 */ /* 0x000fec0000000800 */
[C---:B---3--:R-:W-:Y:S04]  /*fcf0*/  HMMA.16816.F32 R52, R136.reuse, R152, R52 ;  /* 0x000000988834723c */ /* 0x048fe80000001834 */
[----:B------:R3:W-:Y:S04]  /*fd00*/  MUFU.EX2 R184, R133 ;  /* 0x0000008500b87308 */ /* 0x0007e80000000800 */
[C---:B------:R-:W-:Y:S01]  /*fd10*/  HMMA.16816.F32 R56, R136.reuse, R154, R56 ;  /* 0x0000009a8838723c */ /* 0x040fe20000001838 */
[----:B------:R-:W1:Y:S07]  /*fd20*/  LDSM.16.MT88.4 R152, [R207+0x15000] ;  /* 0x01500000cf98783b */ /* 0x000e6e0000004200 */
[C---:B------:R-:W-:Y:S08]  /*fd30*/  HMMA.16816.F32 R60, R136.reuse, R156, R60 ;  /* 0x0000009c883c723c */ /* 0x040ff0000000183c */
[C---:B------:R-:W-:Y:S01]  /*fd40*/  HMMA.16816.F32 R64, R136.reuse, R158, R64 ;  /* 0x0000009e8840723c */ /* 0x040fe20000001840 */
[----:B------:R-:W4:Y:S03]  /*fd50*/  LDSM.16.MT88.4 R156, [R205+0x17000] ;  /* 0x01700000cd9c783b */ /* 0x000f260000004200 */
[--C-:B---3--:R-:W-:Y:S02]  /*fd60*/  FFMA.FTZ R133, R245, c[0x0][0x23c], -R172.reuse ;  /* 0x00008f00f5857a23 */ /* 0x108fe400000108ac */
[----:B------:R-:W-:Y:S02]  /*fd70*/  FFMA.FTZ R172, R246, c[0x0][0x23c], -R172 ;  /* 0x00008f00f6ac7a23 */ /* 0x000fe400000108ac */
[C---:B-----5:R-:W-:Y:S01]  /*fd80*/  HMMA.16816.F32 R68, R136.reuse, R140, R68 ;  /* 0x0000008c8844723c */ /* 0x060fe20000001844 */
[----:B------:R-:W3:Y:S07]  /*fd90*/  MUFU.EX2 R183, R133 ;  /* 0x0000008500b77308 */ /* 0x000eee0000000800 */
[C---:B------:R-:W-:Y:S01]  /*fda0*/  HMMA.16816.F32 R72, R136.reuse, R142, R72 ;  /* 0x0000008e8848723c */ /* 0x040fe20000001848 */
[----:B------:R-:W5:Y:S02]  /*fdb0*/  LDSM.16.MT88.4 R140, [R206+0x17000] ;  /* 0x01700000ce8c783b */ /* 0x000f640000004200 */
[----:B------:R3:W2:Y:S05]  /*fdc0*/  MUFU.EX2 R182, R172 ;  /* 0x000000ac00b67308 */ /* 0x0006aa0000000800 */
[C---:B------:R-:W-:Y:S08]  /*fdd0*/  HMMA.16816.F32 R76, R136.reuse, R144, R76 ;  /* 0x00000090884c723c */ /* 0x040ff0000000184c */
[C---:B------:R-:W-:Y:S01]  /*fde0*/  HMMA.16816.F32 R80, R136.reuse, R146, R80 ;  /* 0x000000928850723c */ /* 0x040fe20000001850 */
[----:B------:R-:W2:Y:S07]  /*fdf0*/  LDSM.16.MT88.4 R144, [R208+0x17000] ;  /* 0x01700000d090783b */ /* 0x000eae0000004200 */
[C---:B-1----:R-:W-:Y:S01]  /*fe00*/  HMMA.16816.F32 R84, R136.reuse, R148, R84 ;  /* 0x000000948854723c */ /* 0x042fe20000001854 */
[----:B---3--:R-:W-:Y:S03]  /*fe10*/  LDSM.16.MT88.4 R172, [R205+0x13800] ;  /* 0x01380000cdac783b */ /* 0x008fe60000004200 */
[----:B----4-:R-:W-:Y:S04]  /*fe20*/  FFMA.FTZ R2, R2, R200, R250 ;  /* 0x000000c802027223 */ /* 0x010fe800000100fa */
[C---:B------:R-:W-:Y:S01]  /*fe30*/  HMMA.16816.F32 R88, R136.reuse, R150, R88 ;  /* 0x000000968858723c */ /* 0x040fe20000001858 */
[----:B------:R-:W1:Y:S03]  /*fe40*/  LDSM.16.MT88.4 R148, [R207+0x17000] ;  /* 0x01700000cf94783b */ /* 0x000e660000004200 */
[----:B------:R-:W-:Y:S04]  /*fe50*/  FADD.FTZ R2, R251, R2 ;  /* 0x00000002fb027221 */ /* 0x000fe80000010000 */
[C---:B------:R-:W-:Y:S04]  /*fe60*/  HMMA.16816.F32 R92, R136.reuse, R152, R92 ;  /* 0x00000098885c723c */ /* 0x040fe8000000185c */
[----:B------:R-:W-:Y:S04]  /*fe70*/  FADD.FTZ R2, R198, R2 ;  /* 0x00000002c6027221 */ /* 0x000fe80000010000 */
[C---:B------:R-:W-:Y:S01]  /*fe80*/  HMMA.16816.F32 R96, R136.reuse, R154, R96 ;  /* 0x0000009a8860723c */ /* 0x040fe20000001860 */
[----:B------:R-:W-:Y:S03]  /*fe90*/  LDSM.16.MT88.4 R152, [R206+0x11800] ;  /* 0x01180000ce98783b */ /* 0x000fe60000004200 */
[----:B------:R-:W-:Y:S04]  /*fea0*/  FADD.FTZ R2, R196, R2 ;  /* 0x00000002c4027221 */ /* 0x000fe80000010000 */
[C---:B------:R-:W-:Y:S04]  /*feb0*/  HMMA.16816.F32 R100, R136.reuse, R156, R100 ;  /* 0x0000009c8864723c */ /* 0x040fe80000001864 */
[----:B------:R-:W-:Y:S04]  /*fec0*/  FADD.FTZ R2, R236, R2 ;  /* 0x00000002ec027221 */ /* 0x000fe80000010000 */
[C---:B------:R-:W-:Y:S01]  /*fed0*/  HMMA.16816.F32 R104, R136.reuse, R158, R104 ;  /* 0x0000009e8868723c */ /* 0x040fe20000001868 */
[----:B------:R-:W-:Y:S03]  /*fee0*/  LDSM.16.MT88.4 R156, [R208+0x11800] ;  /* 0x01180000d09c783b */ /* 0x000fe60000004200 */
[----:B------:R-:W-:Y:S04]  /*fef0*/  FADD.FTZ R2, R203, R2 ;  /* 0x00000002cb027221 */ /* 0x000fe80000010000 */
[C---:B-----5:R-:W-:Y:S04]  /*ff00*/  HMMA.16816.F32 R108, R136.reuse, R140, R108 ;  /* 0x0000008c886c723c */ /* 0x060fe8000000186c */
[----:B------:R-:W-:Y:S03]  /*ff10*/  FADD.FTZ R2, R240, R2 ;  /* 0x00000002f0027221 */ /* 0x000fe60000010000 */
[----:B------:R-:W-:Y:S01]  /*ff20*/  LOP3.LUT R140, R165, UR9, R162, 0x96, !PT ;  /* 0x00000009a58c7c12 */ /* 0x000fe2000f8e96a2 */
[C---:B------:R-:W-:Y:S01]  /*ff30*/  HMMA.16816.F32 R112, R136.reuse, R142, R112 ;  /* 0x0000008e8870723c */ /* 0x040fe20000001870 */
[----:B------:R-:W-:Y:S03]  /*ff40*/  LDSM.16.MT88.4 R164, [R207+0x11800] ;  /* 0x01180000cfa4783b */ /* 0x000fe60000004200 */
[----:B------:R-:W-:Y:S04]  /*ff50*/  IMAD.WIDE.U32 R140, R140, -0x2daee0ad, RZ ;  /* 0xd2511f538c8c7825 */ /* 0x000fe800078e00ff */
[C---:B--2---:R-:W-:Y:S04]  /*ff60*/  HMMA.16816.F32 R116, R136.reuse, R144, R116 ;  /* 0x000000908874723c */ /* 0x044fe80000001874 */
[----:B------:R-:W-:Y:S01]  /*ff70*/  LOP3.LUT R133, R141, UR24, R160, 0x96, !PT ;  /* 0x000000188d857c12 */ /* 0x000fe2000f8e96a0 */
[----:B------:R-:W-:Y:S01]  /*ff80*/  FADD.FTZ R2, R239, R2 ;  /* 0x00000002ef027221 */ /* 0x000fe20000010000 */
[----:B------:R-:W-:Y:S01]  /*ff90*/  LOP3.LUT R160, R140, 0xff, RZ, 0xc0, !PT ;  /* 0x000000ff8ca07812 */ /* 0x000fe200078ec0ff */
[----:B------:R-:W-:Y:S01]  /*ffa0*/  FFMA.FTZ R0, R0, R199, R249 ;  /* 0x000000c700007223 */ /* 0x000fe200000100f9 */
[C---:B------:R-:W-:Y:S04]  /*ffb0*/  HMMA.16816.F32 R120, R136.reuse, R146, R120 ;  /* 0x000000928878723c */ /* 0x040fe80000001878 */
[----:B------:R-:W-:Y:S01]  /*ffc0*/  SHF.R.U32.HI R145, RZ, 0x10, R140 ;  /* 0x00000010ff917819 */ /* 0x000fe2000001168c */
[----:B------:R-:W-:Y:S01]  /*ffd0*/  FADD.FTZ R2, R191, R2 ;  /* 0x00000002bf027221 */ /* 0x000fe20000010000 */
[----:B------:R-:W-:Y:S01]  /*ffe0*/  LOP3.LUT R144, R133, 0xff, RZ, 0xc0, !PT ;  /* 0x000000ff85907812 */ /* 0x000fe200078ec0ff */
[----:B------:R-:W-:Y:S01]  /*fff0*/  FADD.FTZ R0, R248, R0 ;  /* 0x00000000f8007221 */ /* 0x000fe20000010000 */
[C---:B-1----:R-:W-:Y:S04]  /*10000*/  HMMA.16816.F32 R124, R136.reuse, R148, R124 ;  /* 0x00000094887c723c */ /* 0x042fe8000000187c */
[----:B------:R-:W-:Y:S01]  /*10010*/  LOP3.LUT R146, R140, 0xffff, RZ, 0xc0, !PT ;  /* 0x0000ffff8c927812 */ /* 0x000fe200078ec0ff */
[----:B------:R-:W-:Y:S01]  /*10020*/  FADD.FTZ R2, R190, R2 ;  /* 0x00000002be027221 */ /* 0x000fe20000010000 */
[----:B------:R-:W-:Y:S01]  /*10030*/  SHF.R.U32.HI R147, RZ, 0x18, R140 ;  /* 0x00000018ff937819 */ /* 0x000fe2000001168c */
[----:B------:R-:W-:Y:S01]  /*10040*/  FADD.FTZ R0, R197, R0 ;  /* 0x00000000c5007221 */ /* 0x000fe20000010000 */
[----:B------:R-:W-:Y:S01]  /*10050*/  HMMA.16816.F32 R128, R136, R150, R128 ;  /* 0x000000968880723c */ /* 0x000fe20000001880 */
[----:B------:R-:W1:Y:S03]  /*10060*/  LDSM.16.MT88.4 R140, [R205+0x11800] ;  /* 0x01180000cd8c783b */ /* 0x000e660000004200 */
[----:B------:R-:W-:Y:S01]  /*10070*/  LOP3.LUT R134, R133, 0xffff, RZ, 0xc0, !PT ;  /* 0x0000ffff85867812 */ /* 0x000fe200078ec0ff */
[----:B------:R-:W-:Y:S01]  /*10080*/  FADD.FTZ R2, R195, R2 ;  /* 0x00000002c3027221 */ /* 0x000fe20000010000 */
[--C-:B------:R-:W-:Y:S01]  /*10090*/  SHF.R.U32.HI R135, RZ, 0x10, R133.reuse ;  /* 0x00000010ff877819 */ /* 0x100fe20000011685 */
[----:B------:R-:W-:Y:S01]  /*100a0*/  FADD.FTZ R0, R252, R0 ;  /* 0x00000000fc007221 */ /* 0x000fe20000010000 */
[----:B------:R-:W-:Y:S01]  /*100b0*/  SHF.R.U32.HI R146, RZ, 0x8, R146 ;  /* 0x00000008ff927819 */ /* 0x000fe20000011692 */
[----:B------:R-:W-:Y:S03]  /*100c0*/  FADD.FTZ R2, R194, R2 ;  /* 0x00000002c2027221 */ /* 0x000fe60000010000 */
[----:B------:R-:W-:Y:S01]  /*100d0*/  LOP3.LUT R145, R145, 0xff, RZ, 0xc0, !PT ;  /* 0x000000ff91917812 */ /* 0x000fe200078ec0ff */
[----:B------:R-:W-:Y:S01]  /*100e0*/  FADD.FTZ R2, R187, R2 ;  /* 0x00000002bb027221 */ /* 0x000fe20000010000 */
[----:B------:R-:W-:Y:S01]  /*100f0*/  SHF.R.U32.HI R134, RZ, 0x8, R134 ;  /* 0x00000008ff867819 */ /* 0x000fe20000011686 */
[----:B------:R-:W-:Y:S01]  /*10100*/  FADD.FTZ R0, R202, R0 ;  /* 0x00000000ca007221 */ /* 0x000fe20000010000 */
[----:B------:R-:W-:Y:S01]  /*10110*/  LOP3.LUT R135, R135, 0xff, RZ, 0xc0, !PT ;  /* 0x000000ff87877812 */ /* 0x000fe200078ec0ff */
[----:B------:R-:W-:Y:S01]  /*10120*/  FADD.FTZ R2, R186, R2 ;  /* 0x00000002ba027221 */ /* 0x000fe20000010000 */
[----:B------:R-:W-:Y:S01]  /*10130*/  SHF.R.U32.HI R133, RZ, 0x18, R133 ;  /* 0x00000018ff857819 */ /* 0x000fe20000011685 */
[----:B------:R-:W-:Y:S01]  /*10140*/  FADD.FTZ R0, R201, R0 ;  /* 0x00000000c9007221 */ /* 0x000fe20000010000 */
[----:B------:R-:W-:Y:S01]  /*10150*/  PRMT R146, R160, 0x5410, R146 ;  /* 0x00005410a0927816 */ /* 0x000fe20000000092 */
[----:B------:R-:W-:Y:S01]  /*10160*/  FADD.FTZ R2, R183, R2 ;  /* 0x00000002b7027221 */ /* 0x000fe20000010000 */
[----:B------:R-:W-:Y:S01]  /*10170*/  PRMT R145, R145, 0x5410, R147 ;  /* 0x0000541091917816 */ /* 0x000fe20000000093 */
[----:B------:R-:W-:Y:S01]  /*10180*/  FADD.FTZ R0, R238, R0 ;  /* 0x00000000ee007221 */ /* 0x000fe20000010000 */
        /* <DEDUP_REMOVED lines=9> */
[C---:B------:R-:W-:Y:S01]  /*10220*/  FADD.FTZ R2, R182.reuse, R2 ;  /* 0x00000002b6027221 */ /* 0x040fe20000010000 */
[----:B------:R-:W-:Y:S01]  /*10230*/  F2FP.PACK_AB R135, R182, R183 ;  /* 0x000000b7b687723e */ /* 0x000fe200000000ff */
[----:B------:R-:W-:Y:S01]  /*10240*/  FADD.FTZ R0, R237, R0 ;  /* 0x00000000ed007221 */ /* 0x000fe20000010000 */
[----:B------:R-:W-:Y:S01]  /*10250*/  LOP3.LUT R168, R168, R133, RZ, 0xc0, !PT ;  /* 0x00000085a8a87212 */ /* 0x000fe200078ec0ff */
[----:B------:R-:W-:Y:S01]  /*10260*/  IMAD.MOV.U32 R133, RZ, RZ, R132 ;  /* 0x000000ffff857224 */ /* 0x000fe200078e0084 */
[----:B------:R-:W-:Y:S01]  /*10270*/  LOP3.LUT R169, R169, R134, RZ, 0xc0, !PT ;  /* 0x00000086a9a97212 */ /* 0x000fe200078ec0ff */
[----:B------:R-:W-:Y:S01]  /*10280*/  STL [R1], R2 ;  /* 0x0000000201007387 */ /* 0x000fe20000100800 */
[----:B------:R-:W-:Y:S01]  /*10290*/  LOP3.LUT R170, R170, R135, RZ, 0xc0, !PT ;  /* 0x00000087aaaa7212 */ /* 0x000fe200078ec0ff */
[----:B------:R-:W-:Y:S01]  /*102a0*/  FADD.FTZ R0, R189, R0 ;  /* 0x00000000bd007221 */ /* 0x000fe20000010000 */
[----:B------:R-:W-:Y:S01]  /*102b0*/  LOP3.LUT R171, R171, R136, RZ, 0xc0, !PT ;  /* 0x00000088abab7212 */ /* 0x000fe200078ec0ff */
[----:B------:R-:W-:Y:S02]  /*102c0*/  IMAD.MOV.U32 R134, RZ, RZ, R3 ;  /* 0x000000ffff867224 */ /* 0x000fe400078e0003 */
[----:B------:R-:W-:Y:S04]  /*102d0*/  FADD.FTZ R0, R188, R0 ;  /* 0x00000000bc007221 */ /* 0x000fe80000010000 */
[C---:B-1----:R-:W-:Y:S01]  /*102e0*/  HMMA.16816.F32 R136, R168.reuse, R140, R4 ;  /* 0x0000008ca888723c */ /* 0x042fe20000001804 */
[----:B------:R-:W1:Y:S04]  /*102f0*/  LDSM.16.MT88.4 R4, [R208+0x13800] ;  /* 0x01380000d004783b */ /* 0x000e680000004200 */
[----:B------:R-:W-:Y:S03]  /*10300*/  FADD.FTZ R0, R193, R0 ;  /* 0x00000000c1007221 */ /* 0x000fe60000010000 */
[C---:B------:R-:W-:Y:S01]  /*10310*/  HMMA.16816.F32 R140, R168.reuse, R142, R8 ;  /* 0x0000008ea88c723c */ /* 0x040fe20000001808 */
[----:B------:R-:W2:Y:S03]  /*10320*/  LDSM.16.MT88.4 R8, [R207+0x13800] ;  /* 0x01380000cf08783b */ /* 0x000ea60000004200 */
[----:B------:R-:W-:Y:S04]  /*10330*/  FADD.FTZ R0, R192, R0 ;  /* 0x00000000c0007221 */ /* 0x000fe80000010000 */
[C---:B------:R-:W-:Y:S01]  /*10340*/  HMMA.16816.F32 R144, R168.reuse, R152, R12 ;  /* 0x00000098a890723c */ /* 0x040fe2000000180c */
[----:B------:R-:W3:Y:S03]  /*10350*/  LDSM.16.MT88.4 R12, [R205+0x15800] ;  /* 0x01580000cd0c783b */ /* 0x000ee60000004200 */
[----:B------:R-:W-:Y:S04]  /*10360*/  FADD.FTZ R0, R185, R0 ;  /* 0x00000000b9007221 */ /* 0x000fe80000010000 */
[C---:B------:R-:W-:Y:S01]  /*10370*/  HMMA.16816.F32 R148, R168.reuse, R154, R16 ;  /* 0x0000009aa894723c */ /* 0x040fe20000001810 */
[----:B------:R-:W4:Y:S03]  /*10380*/  LDSM.16.MT88.4 R16, [R206+0x15800] ;  /* 0x01580000ce10783b */ /* 0x000f260000004200 */
[----:B------:R-:W-:Y:S04]  /*10390*/  FADD.FTZ R0, R184, R0 ;  /* 0x00000000b8007221 */ /* 0x000fe80000010000 */
[C---:B------:R-:W-:Y:S01]  /*103a0*/  HMMA.16816.F32 R152, R168.reuse, R156, R20 ;  /* 0x0000009ca898723c */ /* 0x040fe20000001814 */
[----:B------:R-:W5:Y:S03]  /*103b0*/  LDSM.16.MT88.4 R20, [R208+0x15800] ;  /* 0x01580000d014783b */ /* 0x000f660000004200 */
[----:B------:R-:W-:Y:S04]  /*103c0*/  FADD.FTZ R0, R181, R0 ;  /* 0x00000000b5007221 */ /* 0x000fe80000010000 */
[C---:B------:R-:W-:Y:S01]  /*103d0*/  HMMA.16816.F32 R156, R168.reuse, R158, R24 ;  /* 0x0000009ea89c723c */ /* 0x040fe20000001818 */
[----:B------:R-:W1:Y:S03]  /*103e0*/  LDSM.16.MT88.4 R24, [R207+0x15800] ;  /* 0x01580000cf18783b */ /* 0x000e660000004200 */
[----:B------:R-:W-:Y:S04]  /*103f0*/  FADD.FTZ R0, R180, R0 ;  /* 0x00000000b4007221 */ /* 0x000fe80000010000 */
[C---:B------:R-:W-:Y:S01]  /*10400*/  HMMA.16816.F32 R160, R168.reuse, R164, R28 ;  /* 0x000000a4a8a0723c */ /* 0x040fe2000000181c */
[----:B------:R-:W1:Y:S07]  /*10410*/  LDSM.16.MT88.4 R28, [R205+0x17800] ;  /* 0x01780000cd1c783b */ /* 0x000e6e0000004200 */
[C---:B------:R-:W-:Y:S01]  /*10420*/  HMMA.16816.F32 R164, R168.reuse, R166, R32 ;  /* 0x000000a6a8a4723c */ /* 0x040fe20000001820 */
[----:B------:R-:W-:Y:S07]  /*10430*/  STL [R1+0x20], R0 ;  /* 0x0000200001007387 */ /* 0x000fee0000100800 */
        /* <DEDUP_REMOVED lines=28> */
.L_x_972:
[----:B------:R-:W2:Y:S04]  /*10600*/  LDL.LU R5, [R1] ;  /* 0x0000000001057983 */ /* 0x000ea80000300800 */
[----:B------:R-:W1:Y:S01]  /*10610*/  S2R R174, SR_TID.X ;  /* 0x0000000000ae7919 */ /* 0x000e620000002100 */
[----:B------:R-:W3:Y:S01]  /*10620*/  S2UR UR6, SR_CTAID.Y ;  /* 0x00000000000679c3 */ /* 0x000ee20000002600 */
[----:B------:R-:W-:-:S02]  /*10630*/  UISETP.NE.AND UP4, UPT, UR12, -0x1, UPT ;  /* 0xffffffff0c00788c */ /* 0x000fc4000bf85270 */
[----:B------:R-:W4:Y:S01]  /*10640*/  LDL.LU R4, [R1+0x20] ;  /* 0x0000200001047983 */ /* 0x000f220000300800 */
[----:B------:R-:W-:-:S03]  /*10650*/  ULDC.64 UR4, c[0x0][0x1e8] ;  /* 0x00007a0000047ab9 */ /* 0x000fc60000000a00 */
[----:B------:R-:W4:Y:S01]  /*10660*/  LDL.LU R176, [R1+0x74] ;  /* 0x0000740001b07983 */ /* 0x000f220000300800 */
[----:B-1----:R-:W-:-:S04]  /*10670*/  SHF.R.S32.HI R175, RZ, 0x1f, R174 ;  /* 0x0000001fffaf7819 */ /* 0x002fc800000114ae */
[----:B------:R-:W-:-:S04]  /*10680*/  LEA.HI R173, R175, R174, RZ, 0x2 ;  /* 0x000000aeafad7211 */ /* 0x000fc800078f10ff */
[----:B------:R-:W-:Y:S01]  /*10690*/  SHF.R.S32.HI R19, RZ, 0x2, R173 ;  /* 0x00000002ff137819 */ /* 0x000fe200000114ad */
[----:B------:R-:W-:Y:S02]  /*106a0*/  ULDC.U8 UR11, c[0x0][0x329] ;  /* 0x0000ca40000b7ab9 */ /* 0x000fe40000000000 */
[----:B------:R-:W-:Y:S02]  /*106b0*/  UISETP.NE.AND UP3, UPT, UR11, URZ, UPT ;  /* 0x0000003f0b00728c */ /* 0x000fe4000bf65270 */
[----:B------:R-:W-:Y:S02]  /*106c0*/  ULDC.U8 UR9, c[0x0][0x328] ;  /* 0x0000ca0000097ab9 */ /* 0x000fe40000000000 */
[----:B------:R-:W-:Y:S02]  /*106d0*/  @UP4 UIMAD.WIDE.U32 UR18, UR12, UR4, URZ ;  /* 0x000000040c1242a5 */ /* 0x000fe4000f8e003f */
[----:B------:R-:W-:Y:S02]  /*106e0*/  UISETP.NE.AND UP2, UPT, UR9, URZ, UPT ;  /* 0x0000003f0900728c */ /* 0x000fe4000bf45270 */
[----:B---3--:R-:W-:-:S03]  /*106f0*/  @!UP4 USHF.R.S32.HI UR16, URZ, 0x1f, UR6 ;  /* 0x0000001f3f10c899 */ /* 0x008fc60008011406 */
[----:B------:R-:W-:Y:S01]  /*10700*/  @!UP3 UISETP.NE.AND UP1, UPT, UR9, URZ, UPT ;  /* 0x0000003f0900b28c */ /* 0x000fe2000bf25270 */
[----:B------:R-:W1:Y:S01]  /*10710*/  S2UR UR9, SR_CTAID.X ;  /* 0x00000000000979c3 */ /* 0x000e620000002500 */
[----:B------:R-:W-:Y:S02]  /*10720*/  @UP4 UIMAD UR7, UR12, UR5, UR19 ;  /* 0x000000050c0742a4 */ /* 0x000fe4000f8e0213 */
[----:B------:R-:W-:Y:S02]  /*10730*/  UISETP.EQ.AND UP2, UPT, UR11, URZ, UP2 ;  /* 0x0000003f0b00728c */ /* 0x000fe40009742270 */
[----:B------:R-:W-:Y:S02]  /*10740*/  ULDC.64 UR4, c[0x0][0x1e0] ;  /* 0x0000780000047ab9 */ /* 0x000fe40000000a00 */
[----:B------:R-:W-:Y:S01]  /*10750*/  @!UP4 UIMAD UR16, UR16, UR4, URZ ;  /* 0x000000041010c2a4 */ /* 0x000fe2000f8e023f */
[----:B------:R-:W3:Y:S01]  /*10760*/  S2UR UR11, SR_CTAID.Z ;  /* 0x00000000000b79c3 */ /* 0x000ee20000002700 */
[----:B------:R-:W-:-:S02]  /*10770*/  ULDC UR8, c[0x0][0x214] ;  /* 0x0000850000087ab9 */ /* 0x000fc40000000800 */
[----:B------:R-:W-:Y:S02]  /*10780*/  @!UP4 UIMAD UR16, UR6, UR5, UR16 ;  /* 0x000000050610c2a4 */ /* 0x000fe4000f8e0210 */
[----:B------:R-:W-:Y:S02]  /*10790*/  @UP3 ULDC UR19, c[0x0][0x210] ;  /* 0x0000840000133ab9 */ /* 0x000fe40000000800 */
[----:B------:R-:W-:Y:S02]  /*107a0*/  ULDC UR5, c[0x0][0x234] ;  /* 0x00008d0000057ab9 */ /* 0x000fe40000000800 */
[----:B------:R-:W-:Y:S02]  /*107b0*/  @UP3 UIMAD UR19, UR19, UR8, URZ ;  /* 0x00000008131332a4 */ /* 0x000fe4000f8e023f */
[----:B------:R-:W-:Y:S02]  /*107c0*/  UISETP.NE.OR UP0, UPT, UR12, -0x1, !UP2 ;  /* 0xffffffff0c00788c */ /* 0x000fe4000d705670 */
[----:B------:R-:W-:-:S02]  /*107d0*/  @!UP3 USEL UR19, UR8, UR5, !UP1 ;  /* 0x000000050813b287 */ /* 0x000fc4000c800000 */
[----:B------:R-:W-:Y:S02]  /*107e0*/  @!UP4 UIMAD.WIDE.U32 UR22, UR6, UR4, URZ ;  /* 0x000000040616c2a5 */ /* 0x000fe4000f8e003f */
[----:B------:R-:W-:Y:S02]  /*107f0*/  @UP3 UMOV UR17, 0x1 ;  /* 0x0000000100113882 */ /* 0x000fe40000000000 */
[----:B------:R-:W-:Y:S02]  /*10800*/  ULDC UR4, c[0x0][0x1c0] ;  /* 0x0000700000047ab9 */ /* 0x000fe40000000800 */
[----:B------:R-:W-:Y:S02]  /*10810*/  @!UP3 UIMAD UR17, UR19, UR4, URZ ;  /* 0x000000041311b2a4 */ /* 0x000fe4000f8e023f */
[----:B------:R-:W-:Y:S02]  /*10820*/  @UP3 ULDC UR20, c[0x0][0x210] ;  /* 0x0000840000143ab9 */ /* 0x000fe40000000800 */
[----:B------:R-:W-:-:S02]  /*10830*/  UIMAD UR5, UR6, UR17, URZ ;  /* 0x00000011060572a4 */ /* 0x000fc4000f8e023f */
[----:B------:R-:W-:Y:S02]  /*10840*/  @!UP3 UMOV UR20, 0x1 ;  /* 0x000000010014b882 */ /* 0x000fe40000000000 */
[----:B------:R-:W-:Y:S02]  /*10850*/  @!UP0 UIMAD UR12, UR6, UR8, URZ ;  /* 0x00000008060c82a4 */ /* 0x000fe4000f8e023f */
[----:B-1----:R-:W-:Y:S02]  /*10860*/  UIMAD UR4, UR9, UR20, URZ ;  /* 0x00000014090472a4 */ /* 0x002fe4000f8e023f */
[----:B------:R-:W-:Y:S01]  /*10870*/  USEL UR5, UR5, URZ, !UP2 ;  /* 0x0000003f05057287 */ /* 0x000fe2000d000000 */
[----:B--2---:R-:W1:Y:S04]  /*10880*/  SHFL.BFLY PT, R2, R5, 0x2, 0x1f ;  /* 0x0c401f0005027f89 */ /* 0x004e6800000e0000 */
[----:B----4-:R-:W2:Y:S01]  /*10890*/  SHFL.BFLY PT, R0, R4, 0x2, 0x1f ;  /* 0x0c401f0004007f89 */ /* 0x010ea200000e0000 */
[----:B-1----:R-:W-:-:S05]  /*108a0*/  FADD.FTZ R2, R2, R5 ;  /* 0x0000000502027221 */ /* 0x002fca0000010000 */
[----:B------:R-:W1:Y:S01]  /*108b0*/  SHFL.BFLY PT, R5, R2, 0x1, 0x1f ;  /* 0x0c201f0002057f89 */ /* 0x000e6200000e0000 */
[----:B--2---:R-:W-:-:S05]  /*108c0*/  FADD.FTZ R0, R0, R4 ;  /* 0x0000000400007221 */ /* 0x004fca0000010000 */
[----:B------:R-:W2:Y:S01]  /*108d0*/  SHFL.BFLY PT, R4, R0, 0x1, 0x1f ;  /* 0x0c201f0000047f89 */ /* 0x000ea200000e0000 */
[----:B-1----:R-:W-:-:S05]  /*108e0*/  FADD.FTZ R133, R2, R5 ;  /* 0x0000000502857221 */ /* 0x002fca0000010000 */
[----:B------:R-:W-:Y:S01]  /*108f0*/  FSETP.NE.FTZ.AND P4, PT, R133, RZ, PT ;  /* 0x000000ff8500720b */ /* 0x000fe20003f95000 */
[----:B--2---:R-:W-:Y:S01]  /*10900*/  FADD.FTZ R134, R0, R4 ;  /* 0x0000000400867221 */ /* 0x004fe20000010000 */
[----:B------:R-:W-:-:S04]  /*10910*/  MOV R2, 0x3f800000 ;  /* 0x3f80000000027802 */ /* 0x000fc80000000f00 */
[----:B------:R-:W-:Y:S02]  /*10920*/  FSETP.NE.FTZ.AND P3, PT, R134, RZ, PT ;  /* 0x000000ff8600720b */ /* 0x000fe40003f75000 */
[----:B------:R-:W-:-:S05]  /*10930*/  MOV R0, 0x3f800000 ;  /* 0x3f80000000007802 */ /* 0x000fca0000000f00 */
[----:B------:R-:W1:Y:S08]  /*10940*/  @P4 MUFU.RCP R2, R133 ;  /* 0x0000008500024308 */ /* 0x000e700000001000 */
[----:B------:R-:W2:Y:S01]  /*10950*/  @P3 MUFU.RCP R0, R134 ;  /* 0x0000008600003308 */ /* 0x000ea20000001000 */
[----:B------:R-:W-:-:S04]  /*10960*/  SHF.R.S32.HI R4, RZ, 0x1f, R173 ;  /* 0x0000001fff047819 */ /* 0x000fc800000114ad */
[----:B------:R-:W-:Y:S01]  /*10970*/  LEA.HI R4, R4, R19, RZ, 0x3 ;  /* 0x0000001304047211 */ /* 0x000fe200078f18ff */
[----:B-1----:R-:W-:-:S03]  /*10980*/  FMUL.FTZ R2, R2, c[0x0][0x2dc] ;  /* 0x0000b70002027a20 */ /* 0x002fc60000410000 */
[----:B------:R-:W-:Y:S01]  /*10990*/  LOP3.LUT R4, R4, 0xfffffff8, RZ, 0xc0, !PT ;  /* 0xfffffff804047812 */ /* 0x000fe200078ec0ff */
[C---:B------:R-:W-:Y:S02]  /*109a0*/  FMUL.FTZ R8, R2.reuse, R145 ;  /* 0x0000009102087220 */ /* 0x040fe40000410000 */
[----:B------:R-:W-:Y:S02]  /*109b0*/  FMUL.FTZ R169, R2, R148 ;  /* 0x0000009402a97220 */ /* 0x000fe40000410000 */
[----:B--2---:R-:W-:Y:S02]  /*109c0*/  FMUL.FTZ R0, R0, c[0x0][0x2dc] ;  /* 0x0000b70000007a20 */ /* 0x004fe40000410000 */
        /* <DEDUP_REMOVED lines=61> */
[----:B------:R-:W-:Y:S02]  /*10da0*/  FMUL.FTZ R129, R2, R129 ;  /* 0x0000008102817220 */ /* 0x000fe40000410000 */
[----:B------:R-:W-:-:S02]  /*10db0*/  FMUL.FTZ R42, R0, R42 ;  /* 0x0000002a002a7220 */ /* 0x000fc40000410000 */
[C---:B------:R-:W-:Y:S02]  /*10dc0*/  FMUL.FTZ R61, R0.reuse, R43 ;  /* 0x0000002b003d7220 */ /* 0x040fe40000410000 */
[C---:B------:R-:W-:Y:S02]  /*10dd0*/  FMUL.FTZ R46, R0.reuse, R46 ;  /* 0x0000002e002e7220 */ /* 0x040fe40000410000 */
[C---:B------:R-:W-:Y:S01]  /*10de0*/  FMUL.FTZ R2, R0.reuse, R47 ;  /* 0x0000002f00027220 */ /* 0x040fe20000410000 */
[----:B------:R-:W-:Y:S01]  /*10df0*/  IADD3 R19, R19, -R4, RZ ;  /* 0x8000000413137210 */ /* 0x000fe20007ffe0ff */
[C---:B------:R-:W-:Y:S01]  /*10e00*/  FMUL.FTZ R38, R0.reuse, R38 ;  /* 0x0000002600267220 */ /* 0x040fe20000410000 */
[----:B------:R-:W-:Y:S01]  /*10e10*/  F2FP.PACK_AB R61, R61, R42 ;  /* 0x0000002a3d3d723e */ /* 0x000fe200000000ff */
[C---:B------:R-:W-:Y:S01]  /*10e20*/  FMUL.FTZ R6, R0.reuse, R39 ;  /* 0x0000002700067220 */ /* 0x040fe20000410000 */
[----:B------:R-:W-:Y:S01]  /*10e30*/  F2FP.PACK_AB R42, R81, R80 ;  /* 0x00000050512a723e */ /* 0x000fe200000000ff */
[----:B------:R-:W-:-:S02]  /*10e40*/  FMUL.FTZ R57, R0, R51 ;  /* 0x0000003300397220 */ /* 0x000fc40000410000 */
[----:B------:R-:W-:Y:S01]  /*10e50*/  FMUL.FTZ R53, R0, R59 ;  /* 0x0000003b00357220 */ /* 0x000fe20000410000 */
[----:B------:R-:W-:Y:S01]  /*10e60*/  F2FP.PACK_AB R59, R2, R46 ;  /* 0x0000002e023b723e */ /* 0x000fe200000000ff */
[C---:B------:R-:W-:Y:S02]  /*10e70*/  FMUL.FTZ R14, R0.reuse, R66 ;  /* 0x00000042000e7220 */ /* 0x040fe40000410000 */
[C---:B------:R-:W-:Y:S01]  /*10e80*/  FMUL.FTZ R49, R0.reuse, R67 ;  /* 0x0000004300317220 */ /* 0x040fe20000410000 */
[----:B------:R-:W-:Y:S01]  /*10e90*/  LEA.HI R80, R175, R174, RZ, 0x5 ;  /* 0x000000aeaf507211 */ /* 0x000fe200078f28ff */
[C---:B------:R-:W-:Y:S01]  /*10ea0*/  FMUL.FTZ R138, R0.reuse, R138 ;  /* 0x0000008a008a7220 */ /* 0x040fe20000410000 */
[----:B------:R-:W-:Y:S01]  /*10eb0*/  SHF.L.U32 R2, R19, 0x6, RZ ;  /* 0x0000000613027819 */ /* 0x000fe200000006ff */
        /* <DEDUP_REMOVED lines=53> */
[----:B------:R-:W-:Y:S02]  /*11210*/  LOP3.LUT R0, R173, 0x3ffffffc, RZ, 0xc0, !PT ;  /* 0x3ffffffcad007812 */ /* 0x000fe400078ec0ff */
[----:B------:R-:W-:Y:S02]  /*11220*/  F2FP.PACK_AB R63, R6, R38 ;  /* 0x00000026063f723e */ /* 0x000fe400000000ff */
[----:B------:R-:W-:Y:S02]  /*11230*/  F2FP.PACK_AB R49, R49, R14 ;  /* 0x0000000e3131723e */ /* 0x000fe400000000ff */
[----:B------:R-:W-:-:S02]  /*11240*/  SHF.R.S32.HI R14, RZ, 0x5, R80 ;  /* 0x00000005ff0e7819 */ /* 0x000fc40000011450 */
[----:B------:R-:W-:Y:S02]  /*11250*/  IADD3 R0, -R0, R174, RZ ;  /* 0x000000ae00007210 */ /* 0x000fe40007ffe1ff */
[----:B------:R-:W-:Y:S02]  /*11260*/  LOP3.LUT R2, R2, 0x1c0, RZ, 0xc0, !PT ;  /* 0x000001c002027812 */ /* 0x000fe400078ec0ff */
[C---:B------:R-:W-:Y:S02]  /*11270*/  LOP3.LUT R6, R19.reuse, 0x1, RZ, 0xc0, !PT ;  /* 0x0000000113067812 */ /* 0x040fe400078ec0ff */
[----:B------:R-:W-:Y:S02]  /*11280*/  R2P PR, R19, 0x6 ;  /* 0x0000000613007804 */ /* 0x000fe40000000000 */
[----:B------:R-:W-:Y:S02]  /*11290*/  LEA R0, R14, R0, 0x9 ;  /* 0x000000000e007211 */ /* 0x000fe400078e48ff */
[----:B------:R-:W-:-:S02]  /*112a0*/  LEA.HI R2, R2, R2, RZ, 0x1d ;  /* 0x0000000202027211 */ /* 0x000fc400078fe8ff */
[----:B------:R-:W-:Y:S02]  /*112b0*/  ISETP.NE.U32.AND P0, PT, R6, 0x1, PT ;  /* 0x000000010600780c */ /* 0x000fe40003f05070 */
[----:B------:R-:W-:Y:S02]  /*112c0*/  LEA R0, R0, R2, 0x1 ;  /* 0x0000000200007211 */ /* 0x000fe400078e08ff */
[----:B------:R-:W-:Y:S02]  /*112d0*/  MOV R6, 0x20 ;  /* 0x0000002000067802 */ /* 0x000fe40000000f00 */
[----:B------:R-:W-:Y:S02]  /*112e0*/  F2FP.PACK_AB R5, R5, R172 ;  /* 0x000000ac0505723e */ /* 0x000fe400000000ff */
[----:B------:R-:W-:Y:S02]  /*112f0*/  SHF.L.U32 R0, R0, 0x1, RZ ;  /* 0x0000000100007819 */ /* 0x000fe400000006ff */
[----:B------:R-:W-:-:S02]  /*11300*/  SEL R6, R6, 0xffffffe0, !P1 ;  /* 0xffffffe006067807 */ /* 0x000fc40004800000 */
[----:B------:R-:W-:Y:S01]  /*11310*/  F2FP.PACK_AB R47, R47, R10 ;  /* 0x0000000a2f2f723e */ /* 0x000fe200000000ff */
[----:B------:R1:W-:Y:S01]  /*11320*/  STS [R0], R5 ;  /* 0x0000000500007388 */ /* 0x0003e20000000800 */
[----:B------:R-:W-:Y:S02]  /*11330*/  F2FP.PACK_AB R4, R4, R138 ;  /* 0x0000008a0404723e */ /* 0x000fe400000000ff */
[----:B------:R-:W-:Y:S02]  /*11340*/  IADD3 R2, R0, -0x10, RZ ;  /* 0xfffffff000027810 */ /* 0x000fe40007ffe0ff */
[----:B------:R-:W-:Y:S02]  /*11350*/  MOV R10, 0x40 ;  /* 0x00000040000a7802 */ /* 0x000fe40000000f00 */
[----:B------:R-:W-:Y:S02]  /*11360*/  F2FP.PACK_AB R7, R7, R171 ;  /* 0x000000ab0707723e */ /* 0x000fe400000000ff */
[----:B------:R-:W-:-:S02]  /*11370*/  F2FP.PACK_AB R9, R9, R142 ;  /* 0x0000008e0909723e */ /* 0x000fc400000000ff */
[----:B------:R-:W-:Y:S02]  /*11380*/  @P0 IADD3 R2, R0, 0x10, RZ ;  /* 0x0000001000020810 */ /* 0x000fe40007ffe0ff */
[----:B------:R-:W-:Y:S01]  /*11390*/  F2FP.PACK_AB R8, R8, R170 ;  /* 0x000000aa0808723e */ /* 0x000fe200000000ff */
[----:B------:R2:W-:Y:S01]  /*113a0*/  STS [R0+0x400], R4 ;  /* 0x0004000400007388 */ /* 0x0005e20000000800 */
[----:B------:R-:W-:Y:S02]  /*113b0*/  SEL R10, R10, 0xffffffc0, !P2 ;  /* 0xffffffc00a0a7807 */ /* 0x000fe40005000000 */
[----:B------:R-:W-:Y:S01]  /*113c0*/  F2FP.PACK_AB R13, R13, R146 ;  /* 0x000000920d0d723e */ /* 0x000fe200000000ff */
[----:B------:R4:W-:Y:S01]  /*113d0*/  STS [R2], R7 ;  /* 0x0000000702007388 */ /* 0x0009e20000000800 */
[----:B------:R-:W-:Y:S02]  /*113e0*/  F2FP.PACK_AB R12, R12, R169 ;  /* 0x000000a90c0c723e */ /* 0x000fe400000000ff */
[----:B-1----:R-:W-:Y:S01]  /*113f0*/  IADD3 R5, R0, R6, RZ ;  /* 0x0000000600057210 */ /* 0x002fe20007ffe0ff */
[----:B------:R1:W-:Y:S01]  /*11400*/  STS [R2+0x400], R9 ;  /* 0x0004000902007388 */ /* 0x0003e20000000800 */
[----:B------:R-:W-:-:S02]  /*11410*/  F2FP.PACK_AB R11, R11, R150 ;  /* 0x000000960b0b723e */ /* 0x000fc400000000ff */
[----:B------:R-:W-:Y:S01]  /*11420*/  F2FP.PACK_AB R15, R15, R168 ;  /* 0x000000a80f0f723e */ /* 0x000fe200000000ff */
[----:B------:R3:W-:Y:S01]  /*11430*/  STS [R5], R8 ;  /* 0x0000000805007388 */ /* 0x0007e20000000800 */
[----:B------:R-:W-:Y:S02]  /*11440*/  F2FP.PACK_AB R16, R16, R154 ;  /* 0x0000009a1010723e */ /* 0x000fe400000000ff */
[----:B------:R-:W-:Y:S02]  /*11450*/  F2FP.PACK_AB R70, R157, R156 ;  /* 0x0000009c9d46723e */ /* 0x000fe400000000ff */
[----:B------:R-:W-:Y:S02]  /*11460*/  F2FP.PACK_AB R69, R69, R158 ;  /* 0x0000009e4545723e */ /* 0x000fe400000000ff */
[----:B--2---:R-:W-:Y:S01]  /*11470*/  IADD3 R4, R6, R2, RZ ;  /* 0x0000000206047210 */ /* 0x004fe20007ffe0ff */
[----:B------:R-:W-:Y:S01]  /*11480*/  STS [R5+0x400], R13 ;  /* 0x0004000d05007388 */ /* 0x000fe20000000800 */
[----:B------:R-:W-:-:S02]  /*11490*/  F2FP.PACK_AB R68, R161, R160 ;  /* 0x000000a0a144723e */ /* 0x000fc400000000ff */
[----:B------:R-:W-:Y:S02]  /*114a0*/  F2FP.PACK_AB R67, R163, R162 ;  /* 0x000000a2a343723e */ /* 0x000fe400000000ff */
[----:B----4-:R-:W-:Y:S01]  /*114b0*/  IADD3 R7, R5, R10, RZ ;  /* 0x0000000a05077210 */ /* 0x010fe20007ffe0ff */
[----:B------:R-:W-:Y:S01]  /*114c0*/  STS [R4], R12 ;  /* 0x0000000c04007388 */ /* 0x000fe20000000800 */
[----:B------:R-:W-:Y:S02]  /*114d0*/  F2FP.PACK_AB R66, R165, R164 ;  /* 0x000000a4a542723e */ /* 0x000fe400000000ff */
[----:B------:R-:W-:Y:S02]  /*114e0*/  F2FP.PACK_AB R65, R65, R166 ;  /* 0x000000a64141723e */ /* 0x000fe400000000ff */
[----:B-1----:R-:W-:Y:S02]  /*114f0*/  IADD3 R9, R10, R2, RZ ;  /* 0x000000020a097210 */ /* 0x002fe40007ffe0ff */
[-C--:B---3--:R-:W-:Y:S01]  /*11500*/  IADD3 R8, R0, R10.reuse, RZ ;  /* 0x0000000a00087210 */ /* 0x088fe20007ffe0ff */
[----:B------:R-:W-:Y:S01]  /*11510*/  STS [R4+0x400], R11 ;  /* 0x0004000b04007388 */ /* 0x000fe20000000800 */
[----:B------:R-:W-:-:S02]  /*11520*/  IADD3 R6, R4, R10, RZ ;  /* 0x0000000a04067210 */ /* 0x000fc40007ffe0ff */
[----:B------:R-:W-:Y:S01]  /*11530*/  F2FP.PACK_AB R64, R136, R153 ;  /* 0x000000998840723e */ /* 0x000fe200000000ff */
[----:B------:R-:W-:Y:S01]  /*11540*/  STS [R8], R15 ;  /* 0x0000000f08007388 */ /* 0x000fe20000000800 */
[----:B------:R-:W-:Y:S02]  /*11550*/  F2FP.PACK_AB R62, R135, R152 ;  /* 0x00000098873e723e */ /* 0x000fe400000000ff */
[----:B------:R-:W-:Y:S01]  /*11560*/  F2FP.PACK_AB R60, R28, R149 ;  /* 0x000000951c3c723e */ /* 0x000fe200000000ff */
[----:B------:R-:W-:Y:S01]  /*11570*/  STS [R8+0x400], R16 ;  /* 0x0004001008007388 */ /* 0x000fe20000000800 */
[----:B------:R-:W-:Y:S02]  /*11580*/  F2FP.PACK_AB R58, R26, R148 ;  /* 0x000000941a3a723e */ /* 0x000fe400000000ff */
        /* <DEDUP_REMOVED lines=92> */
[----:B------:R-:W-:Y:S01]  /*11b50*/  BAR.SYNC.DEFER_BLOCKING 0x0 ;  /* 0x0000000000007b1d */ /* 0x000fe20000010000 */
[----:B-1----:R-:W-:-:S02]  /*11b60*/  LOP3.LUT R0, R80, 0xffffffe0, RZ, 0xc0, !PT ;  /* 0xffffffe050007812 */ /* 0x002fc400078ec0ff */
[----:B--2---:R-:W-:Y:S02]  /*11b70*/  SHF.R.S32.HI R2, RZ, 0x1f, R14 ;  /* 0x0000001fff027819 */ /* 0x004fe4000001140e */
[----:B------:R-:W-:Y:S01]  /*11b80*/  IADD3 R0, -R0, R174, RZ ;  /* 0x000000ae00007210 */ /* 0x000fe20007ffe1ff */
[----:B---3--:R-:W1:Y:S01]  /*11b90*/  @P4 MUFU.LG2 R4, R133 ;  /* 0x0000008500044308 */ /* 0x008e620000000c00 */
        /* <DEDUP_REMOVED lines=13> */
[----:B------:R1:W2:Y:S04]  /*11c70*/  LDS.128 R32, [R231+0x6800] ;  /* 0x00680000e7207984 */ /* 0x0002a80000000c00 */
[----:B------:R1:W2:Y:S04]  /*11c80*/  LDS.128 R48, [R231+0x7000] ;  /* 0x00700000e7307984 */ /* 0x0002a80000000c00 */
[----:B------:R2:W2:Y:S01]  /*11c90*/  LDS.128 R64, [R231+0x7800] ;  /* 0x00780000e7407984 */ /* 0x0004a20000000c00 */
[----:B------:R-:W1:Y:S01]  /*11ca0*/  @P3 MUFU.LG2 R5, R134 ;  /* 0x0000008600053308 */ /* 0x000e620000000c00 */
[----:B------:R-:W-:Y:S01]  /*11cb0*/  LOP3.LUT P0, RZ, R0, 0x3, RZ, 0xc0, !PT ;  /* 0x0000000300ff7812 */ /* 0x000fe2000780c0ff */
[----:B------:R-:W-:Y:S01]  /*11cc0*/  USHF.L.U32 UR4, UR4, 0x6, URZ ;  /* 0x0000000604047899 */ /* 0x000fe2000800063f */
[----:B------:R-:W-:Y:S01]  /*11cd0*/  LEA.HI R2, R2, R14, RZ, 0x2 ;  /* 0x0000000e02027211 */ /* 0x000fe200078f10ff */
[----:B------:R-:W-:-:S02]  /*11ce0*/  UIMAD UR19, UR11, UR19, UR5 ;  /* 0x000000130b1372a4 */ /* 0x000fc4000f8e0205 */
[----:B------:R-:W-:Y:S01]  /*11cf0*/  @!UP2 UMOV UR24, URZ ;  /* 0x0000003f0018ac82 */ /* 0x000fe20008000000 */
[----:B------:R-:W-:Y:S01]  /*11d00*/  LOP3.LUT R2, R2, 0xffffffc, RZ, 0xc0, !PT ;  /* 0x0ffffffc02027812 */ /* 0x000fe200078ec0ff */
[----:B------:R-:W-:Y:S02]  /*11d10*/  @UP2 UMOV UR24, UR12 ;  /* 0x0000000c00182c82 */ /* 0x000fe40008000000 */
[----:B------:R-:W-:Y:S02]  /*11d20*/  @!UP2 UMOV UR25, URZ ;  /* 0x0000003f0019ac82 */ /* 0x000fe40008000000 */
[----:B------:R-:W-:Y:S02]  /*11d30*/  USHF.R.S32.HI UR5, URZ, 0x1f, UR4 ;  /* 0x0000001f3f057899 */ /* 0x000fe40008011404 */
[----:B------:R-:W-:Y:S02]  /*11d40*/  @UP2 USHF.R.S32.HI UR25, URZ, 0x1f, UR12 ;  /* 0x0000001f3f192899 */ /* 0x000fe4000801140c */
[----:B------:R-:W-:-:S02]  /*11d50*/  USHF.R.S32.HI UR6, URZ, 0x1f, UR19 ;  /* 0x0000001f3f067899 */ /* 0x000fc40008011413 */
        /* <DEDUP_REMOVED lines=8> */
[----:B----4-:R-:W-:Y:S01]  /*11de0*/  MOV R7, 0x7f800000 ;  /* 0x7f80000000077802 */ /* 0x010fe20000000f00 */
[----:B------:R-:W-:Y:S01]  /*11df0*/  @P4 FFMA.FTZ R7, R132, c[0x0][0x238], R4 ;  /* 0x00008e0084074a23 */ /* 0x000fe20000010004 */
[----:B------:R-:W-:Y:S01]  /*11e00*/  MOV R8, 0x7f800000 ;  /* 0x7f80000000087802 */ /* 0x000fe20000000f00 */
[----:B------:R-:W-:Y:S01]  /*11e10*/  @P3 FFMA.FTZ R8, R3, c[0x0][0x238], R2 ;  /* 0x00008e0003083a23 */ /* 0x000fe20000010002 */
[----:B------:R-:W-:Y:S01]  /*11e20*/  LEA R0, R0, R176, 0x4 ;  /* 0x000000b000007211 */ /* 0x000fe200078e20ff */
[----:B------:R-:W-:Y:S05]  /*11e30*/  @P0 BRA `(.L_x_977) ;  /* 0x0000010000000947 */ /* 0x000fea0003800000 */
[----:B---3--:R-:W-:Y:S01]  /*11e40*/  UIMAD UR6, UR9, -0x40, UR13 ;  /* 0xffffffc0090678a4 */ /* 0x008fe2000f8e020d */
        /* <DEDUP_REMOVED lines=15> */
.L_x_977:
[----:B---3--:R-:W-:Y:S05]  /*11f40*/  BSYNC B0 ;  /* 0x0000000000007941 */ /* 0x008fea0003800000 */
.L_x_976:
[----:B-1----:R-:W3:Y:S04]  /*11f50*/  LDL.LU.64 R4, [R1+0x58] ;  /* 0x0000580001047983 */ /* 0x002ee80000300a00 */
[----:B------:R-:W1:Y:S04]  /*11f60*/  S2R R3, SR_TID.X ;  /* 0x0000000000037919 */ /* 0x000e680000002100 */
[----:B------:R-:W4:Y:S01]  /*11f70*/  S2R R8, SR_CTAID.Z ;  /* 0x0000000000087919 */ /* 0x000f220000002700 */
        /* <DEDUP_REMOVED lines=9> */
[----:B---3--:R-:W-:-:S04]  /*12010*/  IADD3 R2, P0, R4, UR18, RZ ;  /* 0x0000001204027c10 */ /* 0x008fc8000ff1e0ff */
[----:B------:R-:W-:Y:S02]  /*12020*/  IADD3.X R3, R5, UR7, RZ, P0, !PT ;  /* 0x0000000705037c10 */ /* 0x000fe400087fe4ff */
[----:B------:R-:W-:-:S03]  /*12030*/  ISETP.GE.AND P0, PT, R11, UR10, PT ;  /* 0x0000000a0b007c0c */ /* 0x000fc6000bf06270 */
[----:B----4-:R-:W-:-:S05]  /*12040*/  IMAD.WIDE.U32 R8, R8, c[0x0][0x1f0], R2 ;  /* 0x00007c0008087a25 */ /* 0x010fca00078e0002 */
[----:B------:R-:W-:-:S05]  /*12050*/  IADD3 R7, R9, UR4, RZ ;  /* 0x0000000409077c10 */ /* 0x000fca000fffe0ff */
[----:B------:R-:W-:Y:S05]  /*12060*/  @P0 BRA `(.L_x_979) ;  /* 0x000000b000000947 */ /* 0x000fea0003800000 */
[----:B--2---:R-:W-:Y:S01]  /*12070*/  MOV R6, R8 ;  /* 0x0000000800067202 */ /* 0x004fe20000000f00 */
        /* <DEDUP_REMOVED lines=10> */
.L_x_979:
[----:B--2---:R-:W-:Y:S05]  /*12120*/  BSYNC B0 ;  /* 0x0000000000007941 */ /* 0x004fea0003800000 */
.L_x_978:
        /* <DEDUP_REMOVED lines=18> */
.L_x_981:
[----:B------:R-:W-:Y:S05]  /*12250*/  BSYNC B0 ;  /* 0x0000000000007941 */ /* 0x000fea0003800000 */
.L_x_980:
        /* <DEDUP_REMOVED lines=18> */
.L_x_983:
[----:B------:R-:W-:Y:S05]  /*12380*/  BSYNC B0 ;  /* 0x0000000000007941 */ /* 0x000fea0003800000 */
.L_x_982:
        /* <DEDUP_REMOVED lines=18> */
.L_x_984:
        /* <DEDUP_REMOVED lines=13> */
.L_x_2043:


//--------------------- .text._ZN5flash16flash_fwd_kernelI23Flash_fwd_kernel_traitsILi256ELi64ELi64ELi4ELb0ELb0EN7cutlass6half_tE19Flash_kernel_traitsILi256ELi64ELi64ELi4ES3_EELb0ELb0ELb1ELb0ELb0ELb1ELb1ELb0EEEvNS_16Flash_fwd_paramsE --------------------------
	.section	.text._ZN5flash16flash_fwd_kernelI23Flash_fwd_kernel_traitsILi256ELi64ELi64ELi4ELb0ELb0EN7cutlass6half_tE19Flash_kernel_traitsILi256ELi64ELi64ELi4ES3_EELb0ELb0ELb1ELb0ELb0ELb1ELb1ELb0EEEvNS_16Flash_fwd_paramsE,"ax",@progbits
	.sectioninfo	@"SHI_REGISTERS=255"
	.align	128
        .global         _ZN5flash16flash_fwd_kernelI23Flash_fwd_kernel_traitsILi256ELi64ELi64ELi4ELb0ELb0EN7cutlass6half_tE19Flash_kernel_traitsILi256ELi64ELi64ELi4ES3_EELb0ELb0ELb1ELb0ELb0ELb1ELb1ELb0EEEvNS_16Flash_fwd_paramsE
        .type           _ZN5flash16flash_fwd_kernelI23Flash_fwd_kernel_traitsILi256ELi64ELi64ELi4ELb0ELb0EN7cutlass6half_tE19Flash_kernel_traitsILi256ELi64ELi64ELi4ES3_EELb0ELb0ELb1ELb0ELb0ELb1ELb1ELb0EEEvNS_16Flash_fwd_paramsE,@function
        .size           _ZN5flash16flash_fwd_kernelI23Flash_fwd_kernel_traitsILi256ELi64ELi64ELi4ELb0ELb0EN7cutlass6half_tE19Flash_kernel_traitsILi256ELi64ELi64ELi4ES3_EELb0ELb0ELb1ELb0ELb0ELb1ELb1ELb0EEEvNS_16Flash_fwd_paramsE,(.L_x_2044 - _ZN5flash16flash_fwd_kernelI23Flash_fwd_kernel_traitsILi256ELi64ELi64ELi4ELb0ELb0EN7cutlass6half_tE19Flash_kernel_traitsILi256ELi64ELi64ELi4ES3_EELb0ELb0ELb1ELb0ELb0ELb1ELb1ELb0EEEvNS_16Flash_fwd_paramsE)
        .other          _ZN5flash16flash_fwd_kernelI23Flash_fwd_kernel_traitsILi256ELi64ELi64ELi4ELb0ELb0EN7cutlass6half_tE19Flash_kernel_traitsILi256ELi64ELi64ELi4ES3_EELb0ELb0ELb1ELb0ELb0ELb1ELb1ELb0EEEvNS_16Flash_fwd_paramsE,@"STO_CUDA_ENTRY STV_DEFAULT"
_ZN5flash16flash_fwd_kernelI23Flash_fwd_kernel_traitsILi256ELi64ELi64ELi4ELb0ELb0EN7cutlass6half_tE19Flash_kernel_traitsILi256ELi64ELi64ELi4ES3_EELb0ELb0ELb1ELb0ELb0ELb1ELb1ELb0EEEvNS_16Flash_fwd_paramsE:
.text._ZN5flash16flash_fwd_kernelI23Flash_fwd_kernel_traitsILi256ELi64ELi64ELi4ELb0ELb0EN7cutlass6half_tE19Flash_kernel_traitsILi256ELi64ELi64ELi4ES3_EELb0ELb0ELb1ELb0ELb0ELb1ELb1ELb0EEEvNS_16Flash_fwd_paramsE:
        /* <DEDUP_REMOVED lines=57> */
.L_x_985:
[----:B------:R-:W-:Y:S02]  /*0390*/  ULDC UR6, c[0x0][0x218] ;  /* 0x0000860000067ab9 */ /* 0x000fe40000000800 */
.L_x_986:
        /* <DEDUP_REMOVED lines=117> */
.L_x_989:
[----:B------:R-:W-:Y:S05]  /*0af0*/  BSYNC B0 ;  /* 0x0000000000007941 */ /* 0x000fea0003800000 */
.L_x_988:
        /* <DEDUP_REMOVED lines=18> */
.L_x_991:
[----:B------:R-:W-:Y:S05]  /*0c20*/  BSYNC B0 ;  /* 0x0000000000007941 */ /* 0x000fea0003800000 */
.L_x_990:
        /* <DEDUP_REMOVED lines=18> */
.L_x_993:
[----:B------:R-:W-:Y:S05]  /*0d50*/  BSYNC B0 ;  /* 0x0000000000007941 */ /* 0x000fea0003800000 */
.L_x_992:
        /* <DEDUP_REMOVED lines=17> */
.L_x_995:
[----:B------:R-:W-:Y:S05]  /*0e70*/  BSYNC B0 ;  /* 0x0000000000007941 */ /* 0x000fea0003800000 */
.L_x_994:
        /* <DEDUP_REMOVED lines=35> */
.L_x_987:
        /* <DEDUP_REMOVED lines=32> */
.L_x_996:
        /* <DEDUP_REMOVED lines=44> */
.L_x_997:
        /* <DEDUP_REMOVED lines=20> */
[----:B------:R-:W-:-:S02]  /*16b0*/  IADD3 R5, R12, 0x20, RZ ;  /* 0x000000200c057810 */ /* 0x000fc40007ffe0ff */
[----:B------:R-:W-:Y:S02]  /*16c0*/  SHF.R.U32.HI R235, RZ, 0x3, R3 ;  /* 0x00000003ffeb7819 */ /* 0x000fe40000011603 */
[----:B------:R-:W-:Y:S01]  /*16d0*/  LOP3.LUT R2, R3, 0x38, R250, 0xf8, !PT ;  /* 0x0000003803027812 */ /* 0x000fe200078ef8fa */
[----:B-1----:R-:W-:Y:S01]  /*16e0*/  IMAD.WIDE R236, R237, 0x40, R12 ;  /* 0x00000040edec7825 */ /* 0x002fe200078e020c */
[--C-:B------:R-:W-:Y:S02]  /*16f0*/  SHF.R.S32.HI R251, RZ, 0x1f, R250.reuse ;  /* 0x0000001ffffb7819 */ /* 0x100fe400000114fa */
[----:B------:R-:W-:Y:S01]  /*1700*/  LOP3.LUT R235, R2, R235, RZ, 0x3c, !PT ;  /* 0x000000eb02eb7212 */ /* 0x000fe200078e3cff */
[----:B------:R-:W-:Y:S01]  /*1710*/  IMAD R3, R13, c[0x0][0x198], RZ ;  /* 0x000066000d037a24 */ /* 0x000fe200078e02ff */
[C---:B------:R-:W-:Y:S01]  /*1720*/  IADD3 R2, R12.reuse, 0x30, RZ ;  /* 0x000000300c027810 */ /* 0x040fe20007ffe0ff */
[----:B------:R-:W-:Y:S01]  /*1730*/  IMAD.WIDE.U32 R16, R12, c[0x0][0x198], R250 ;  /* 0x000066000c107a25 */ /* 0x000fe200078e00fa */
[----:B------:R-:W-:-:S02]  /*1740*/  IADD3 R8, P0, R250, UR6, RZ ;  /* 0x00000006fa087c10 */ /* 0x000fc4000ff1e0ff */
[----:B------:R-:W-:Y:S01]  /*1750*/  ISETP.GE.AND P3, PT, R5, UR11, PT ;  /* 0x0000000b05007c0c */ /* 0x000fe2000bf66270 */
[----:B------:R-:W-:Y:S01]  /*1760*/  IMAD R3, R12, c[0x0][0x19c], R3 ;  /* 0x000067000c037a24 */ /* 0x000fe200078e0203 */
[----:B------:R-:W-:Y:S02]  /*1770*/  ISETP.GE.AND P2, PT, R2, UR11, PT ;  /* 0x0000000b02007c0c */ /* 0x000fe4000bf46270 */
[----:B------:R-:W-:Y:S01]  /*1780*/  IADD3.X R9, R251, UR17, RZ, P0, !PT ;  /* 0x00000011fb097c10 */ /* 0x000fe200087fe4ff */
[----:B------:R-:W-:Y:S01]  /*1790*/  UIADD3 UR17, UR8, -0x1, URZ ;  /* 0xffffffff08117890 */ /* 0x000fe2000fffe03f */
[----:B------:R-:W-:Y:S02]  /*17a0*/  ISETP.GE.AND P5, PT, R12, UR11, PT ;  /* 0x0000000b0c007c0c */ /* 0x000fe4000bfa6270 */
[----:B------:R-:W-:Y:S01]  /*17b0*/  @!P4 IADD3 R11, P0, R236, 0x10, RZ ;  /* 0x00000010ec0bc810 */ /* 0x000fe20007f1e0ff */
[----:B--2---:R-:W-:Y:S01]  /*17c0*/  IMAD.WIDE.U32 R22, R22, c[0x0][0x1a8], R8 ;  /* 0x00006a0016167a25 */ /* 0x004fe200078e0008 */
[----:B------:R-:W-:Y:S01]  /*17d0*/  LOP3.LUT R235, R235, 0xfffffe00, R6, 0xf8, !PT ;  /* 0xfffffe00ebeb7812 */ /* 0x000fe200078ef806 */
[----:B------:R-:W-:Y:S01]  /*17e0*/  UIMAD UR12, UR17, -0x40, UR14 ;  /* 0xffffffc0110c78a4 */ /* 0x000fe2000f8e020e */
[----:B------:R-:W-:Y:S01]  /*17f0*/  IADD3 R238, P6, R16, UR22, RZ ;  /* 0x0000001610ee7c10 */ /* 0x000fe2000ffde0ff */
[----:B------:R-:W-:Y:S01]  /*1800*/  @!P4 IMAD.X R10, RZ, RZ, R237, P0 ;  /* 0x000000ffff0ac224 */ /* 0x000fe200000e06ed */
[----:B------:R-:W-:Y:S01]  /*1810*/  IADD3 R23, R23, UR4, RZ ;  /* 0x0000000417177c10 */ /* 0x000fe2000fffe0ff */
[--C-:B------:R-:W-:Y:S01]  /*1820*/  @!P4 IMAD.MOV.U32 R20, RZ, RZ, R22.reuse ;  /* 0x000000ffff14c224 */ /* 0x100fe200078e0016 */
[----:B------:R-:W-:Y:S01]  /*1830*/  @!P3 IADD3 R9, P1, R236, 0x20, RZ ;  /* 0x00000020ec09b810 */ /* 0x000fe20007f3e0ff */
[----:B------:R-:W-:Y:S01]  /*1840*/  @!P4 IMAD R10, R10, c[0x0][0x190], RZ ;  /* 0x000064000a0aca24 */ /* 0x000fe200078e02ff */
[C---:B------:R-:W-:Y:S01]  /*1850*/  @!P2 IADD3 R6, P0, R236.reuse, 0x30, RZ ;  /* 0x00000030ec06a810 */ /* 0x040fe20007f1e0ff */
[----:B------:R-:W-:Y:S01]  /*1860*/  @!P5 IMAD R15, R237, c[0x0][0x190], RZ ;  /* 0x00006400ed0fda24 */ /* 0x000fe200078e02ff */
[----:B------:R-:W-:Y:S01]  /*1870*/  IADD3.X R239, R17, UR7, R3, P6, !PT ;  /* 0x0000000711ef7c10 */ /* 0x000fe2000b7fe403 */
[----:B------:R-:W-:Y:S01]  /*1880*/  @!P4 IMAD.MOV.U32 R21, RZ, RZ, R23 ;  /* 0x000000ffff15c224 */ /* 0x000fe200078e0017 */
[----:B------:R-:W-:Y:S01]  /*1890*/  ULDC.64 UR6, c[0x0][0x198] ;  /* 0x0000660000067ab9 */ /* 0x000fe20000000a00 */
[--C-:B------:R-:W-:Y:S01]  /*18a0*/  @!P3 IMAD.X R8, RZ, RZ, R237.reuse, P1 ;  /* 0x000000ffff08b224 */ /* 0x100fe200008e06ed */
[----:B------:R-:W-:Y:S01]  /*18b0*/  UMOV UR22, 0x6 ;  /* 0x0000000600167882 */ /* 0x000fe20000000000 */
[----:B------:R-:W-:Y:S01]  /*18c0*/  @!P2 IMAD.X R3, RZ, RZ, R237, P0 ;  /* 0x000000ffff03a224 */ /* 0x000fe200000e06ed */
[----:B------:R-:W-:Y:S01]  /*18d0*/  USHF.L.U32 UR23, UR6, 0x6, URZ ;  /* 0x0000000606177899 */ /* 0x000fe2000800063f */
[--C-:B------:R-:W-:Y:S01]  /*18e0*/  @!P3 IMAD.MOV.U32 R18, RZ, RZ, R22.reuse ;  /* 0x000000ffff12b224 */ /* 0x100fe200078e0016 */
[----:B------:R-:W-:Y:S01]  /*18f0*/  USHF.L.U64.HI UR22, UR6, UR22, UR7 ;  /* 0x0000001606167299 */ /* 0x000fe20008010207 */
[--C-:B------:R-:W-:Y:S01]  /*1900*/  @!P3 IMAD.MOV.U32 R19, RZ, RZ, R23.reuse ;  /* 0x000000ffff13b224 */ /* 0x100fe200078e0017 */
[----:B------:R-:W-:Y:S01]  /*1910*/  USHF.R.S32.HI UR15, URZ, 0x1f, UR17 ;  /* 0x0000001f3f0f7899 */ /* 0x000fe20008011411 */
[----:B------:R-:W-:Y:S01]  /*1920*/  @!P2 IMAD.MOV.U32 R16, RZ, RZ, R22 ;  /* 0x000000ffff10a224 */ /* 0x000fe200078e0016 */
[----:B------:R-:W-:Y:S01]  /*1930*/  UIMAD UR4, UR22, UR17, URZ ;  /* 0x00000011160472a4 */ /* 0x000fe2000f8e023f */
[----:B------:R-:W-:Y:S01]  /*1940*/  @!P2 IMAD.MOV.U32 R17, RZ, RZ, R23 ;  /* 0x000000ffff11a224 */ /* 0x000fe200078e0017 */
[----:B------:R-:W-:Y:S01]  /*1950*/  USHF.L.U32 UR20, UR7, 0x5, URZ ;  /* 0x0000000507147899 */ /* 0x000fe2000800063f */
[C---:B------:R-:W-:Y:S01]  /*1960*/  @!P5 IMAD R15, R236.reuse, c[0x0][0x194], R15 ;  /* 0x00006500ec0fda24 */ /* 0x040fe200078e020f */
[----:B------:R-:W-:Y:S01]  /*1970*/  UIMAD UR4, UR15, UR23, UR4 ;  /* 0x000000170f0472a4 */ /* 0x000fe2000f8e0204 */
[----:B------:R-:W-:Y:S01]  /*1980*/  @!P4 IMAD R10, R11, c[0x0][0x194], R10 ;  /* 0x000065000b0aca24 */ /* 0x000fe200078e020a */
[----:B------:R-:W-:Y:S01]  /*1990*/  UIMAD.WIDE.U32 UR26, UR6, 0x20, URZ ;  /* 0x00000020061a78a5 */ /* 0x000fe2000f8e003f */
[----:B------:R-:W-:Y:S01]  /*19a0*/  @!P5 IMAD.WIDE.U32 R22, R236, c[0x0][0x190], R22 ;  /* 0x00006400ec16da25 */ /* 0x000fe200078e0016 */
[----:B------:R-:W-:-:S02]  /*19b0*/  LEA.HI R96, R7, R4, RZ, 0x5 ;  /* 0x0000000407607211 */ /* 0x000fc400078f28ff */
[----:B------:R-:W-:Y:S01]  /*19c0*/  LOP3.LUT R246, R246, 0x6, RZ, 0xc0, !PT ;  /* 0x00000006f6f67812 */ /* 0x000fe200078ec0ff */
[----:B------:R-:W-:Y:S01]  /*19d0*/  @!P4 IMAD.WIDE.U32 R20, R11, c[0x0][0x190], R20 ;  /* 0x000064000b14ca25 */ /* 0x000fe200078e0014 */
[----:B------:R-:W-:Y:S02]  /*19e0*/  @!P5 LEA R26, P1, R22, c[0x0][0x160], 0x1 ;  /* 0x00005800161ada11 */ /* 0x000fe400078208ff */
[----:B------:R-:W-:Y:S01]  /*19f0*/  LOP3.LUT R247, R96, 0xffffffe0, RZ, 0xc0, !PT ;  /* 0xffffffe060f77812 */ /* 0x000fe200078ec0ff */
[----:B------:R-:W-:Y:S01]  /*1a00*/  @!P3 IMAD R8, R8, c[0x0][0x190], RZ ;  /* 0x000064000808ba24 */ /* 0x000fe200078e02ff */
[----:B------:R-:W-:Y:S01]  /*1a10*/  @!P4 LEA R24, P0, R20, c[0x0][0x160], 0x1 ;  /* 0x000058001418ca11 */ /* 0x000fe200078008ff */
[----:B------:R-:W-:Y:S02]  /*1a20*/  @!P2 IMAD R3, R3, c[0x0][0x190], RZ ;  /* 0x000064000303aa24 */ /* 0x000fe400078e02ff */
[----:B------:R-:W-:Y:S02]  /*1a30*/  @!P5 IMAD.IADD R15, R23, 0x1, R15 ;  /* 0x00000001170fd824 */ /* 0x000fe400078e020f */
[----:B------:R-:W-:-:S02]  /*1a40*/  @!P4 IMAD.IADD R10, R21, 0x1, R10 ;  /* 0x00000001150ac824 */ /* 0x000fc400078e020a */
[C---:B------:R-:W-:Y:S01]  /*1a50*/  @!P3 IMAD R8, R9.reuse, c[0x0][0x194], R8 ;  /* 0x000065000908ba24 */ /* 0x040fe200078e0208 */
[----:B------:R-:W-:Y:S01]  /*1a60*/  @!P5 LEA.HI.X R27, R22, c[0x0][0x164], R15, 0x1, P1 ;  /* 0x00005900161bda11 */ /* 0x000fe200008f0c0f */
[----:B------:R-:W-:Y:S01]  /*1a70*/  @!P3 IMAD.WIDE.U32 R18, R9, c[0x0][0x190], R18 ;  /* 0x000064000912ba25 */ /* 0x000fe200078e0012 */
[----:B------:R-:W-:-:S03]  /*1a80*/  @!P4 LEA.HI.X R25, R20, c[0x0][0x164], R10, 0x1, P0 ;  /* 0x000059001419ca11 */ /* 0x000fc600000f0c0a */
[----:B------:R-:W-:Y:S01]  /*1a90*/  @!P2 IMAD R3, R6, c[0x0][0x194], R3 ;  /* 0x000065000603aa24 */ /* 0x000fe200078e0203 */
[----:B------:R-:W-:Y:S01]  /*1aa0*/  @!P3 LEA R20, P1, R18, c[0x0][0x160], 0x1 ;  /* 0x000058001214ba11 */ /* 0x000fe200078208ff */
[----:B------:R-:W-:Y:S01]  /*1ab0*/  @!P2 IMAD.WIDE.U32 R28, R6, c[0x0][0x190], R16 ;  /* 0x00006400061caa25 */ /* 0x000fe200078e0010 */
[----:B------:R-:W-:-:S03]  /*1ac0*/  SHF.R.S32.HI R6, RZ, 0x1f, R166 ;  /* 0x0000001fff067819 */ /* 0x000fc600000114a6 */
[----:B------:R-:W-:Y:S01]  /*1ad0*/  @!P3 IMAD.IADD R9, R19, 0x1, R8 ;  /* 0x000000011309b824 */ /* 0x000fe200078e0208 */
[----:B------:R-:W-:Y:S01]  /*1ae0*/  @!P2 LEA R16, P0, R28, c[0x0][0x160], 0x1 ;  /* 0x000058001c10aa11 */ /* 0x000fe200078008ff */
[----:B------:R-:W-:Y:S02]  /*1af0*/  IMAD R249, R6, c[0x0][0x1b0], RZ ;  /* 0x00006c0006f97a24 */ /* 0x000fe400078e02ff */
[----:B------:R-:W-:Y:S01]  /*1b00*/  IMAD.SHL.U32 R235, R235, 0x2, RZ ;  /* 0x00000002ebeb7824 */ /* 0x000fe200078e00ff */
[----:B------:R-:W-:Y:S01]  /*1b10*/  @!P3 LEA.HI.X R21, R18, c[0x0][0x164], R9, 0x1, P1 ;  /* 0x000059001215ba11 */ /* 0x000fe200008f0c09 */
[----:B------:R-:W-:Y:S01]  /*1b20*/  @!P2 IMAD.IADD R3, R29, 0x1, R3 ;  /* 0x000000011d03a824 */ /* 0x000fe200078e0203 */
[----:B------:R-:W-:Y:S01]  /*1b30*/  ISETP.GE.AND P1, PT, R14, UR12, PT ;  /* 0x0000000c0e007c0c */ /* 0x000fe2000bf26270 */
[C---:B------:R-:W-:Y:S01]  /*1b40*/  IMAD R249, R166.reuse, c[0x0][0x1b4], R249 ;  /* 0x00006d00a6f97a24 */ /* 0x040fe200078e02f9 */
[----:B------:R-:W-:Y:S01]  /*1b50*/  @!PT LDS RZ, [RZ] ;  /* 0x00000000fffff984 */ /* 0x000fe20000000800 */
[----:B------:R-:W-:Y:S01]  /*1b60*/  @!PT LDS RZ, [RZ] ;  /* 0x00000000fffff984 */ /* 0x000fe20000000800 */
[----:B------:R-:W-:Y:S01]  /*1b70*/  @!PT LDS RZ, [RZ] ;  /* 0x00000000fffff984 */ /* 0x000fe20000000800 */
[----:B------:R1:W-:Y:S01]  /*1b80*/  @!P5 LDGSTS.E.BYPASS.LTC128B.128 [R235], [R26.64] ;  /* 0x000000001aebdfae */ /* 0x0003e2000b901d52 */
[----:B------:R-:W-:Y:S01]  /*1b90*/  IMAD.WIDE.U32 R238, R166, c[0x0][0x1b0], R238 ;  /* 0x00006c00a6ee7a25 */ /* 0x000fe200078e00ee */
[----:B------:R-:W-:-:S02]  /*1ba0*/  @!P2 LEA.HI.X R17, R28, c[0x0][0x164], R3, 0x1, P0 ;  /* 0x000059001c11aa11 */ /* 0x000fc400000f0c03 */
[----:B------:R1:W-:Y:S01]  /*1bb0*/  @!P5 LDGSTS.E.BYPASS.LTC128B.128 [R235+0x2000], [R26.64+0x80] ;  /* 0x020000801aebdfae */ /* 0x0003e2000b901d52 */
[----:B------:R-:W-:Y:S01]  /*1bc0*/  IMAD.IADD R249, R239, 0x1, R249 ;  /* 0x00000001eff97824 */ /* 0x000fe200078e02f9 */
[----:B------:R-:W-:Y:S01]  /*1bd0*/  ISETP.GE.AND P0, PT, R14, UR12, PT ;  /* 0x0000000c0e007c0c */ /* 0x000fe2000bf06270 */
[----:B------:R-:W-:Y:S01]  /*1be0*/  IMAD.U32 R3, RZ, RZ, UR23 ;  /* 0x00000017ff037e24 */ /* 0x000fe2000f8e00ff */
[----:B------:R1:W-:Y:S01]  /*1bf0*/  @!P5 LDGSTS.E.BYPASS.LTC128B.128 [R235+0x4000], [R26.64+0x100] ;  /* 0x040001001aebdfae */ /* 0x0003e2000b901d52 */
[----:B------:R-:W-:Y:S02]  /*1c00*/  IMAD.MOV.U32 R248, RZ, RZ, R238 ;  /* 0x000000fffff87224 */ /* 0x000fe400078e00ee */
[----:B------:R-:W-:Y:S01]  /*1c10*/  IMAD.U32 R15, RZ, RZ, UR6 ;  /* 0x00000006ff0f7e24 */ /* 0x000fe2000f8e00ff */
[----:B------:R1:W-:Y:S01]  /*1c20*/  @!P5 LDGSTS.E.BYPASS.LTC128B.128 [R235+0x6000], [R26.64+0x180] ;  /* 0x060001801aebdfae */ /* 0x0003e2000b901d52 */
[----:B------:R-:W-:Y:S01]  /*1c30*/  ISETP.GE.AND P5, PT, R12, UR12, PT ;  /* 0x0000000c0c007c0c */ /* 0x000fe2000bfa6270 */
[----:B------:R-:W-:-:S02]  /*1c40*/  IMAD.WIDE.U32 R10, R3, UR17, R248 ;  /* 0x00000011030a7c25 */ /* 0x000fc4000f8e00f8 */
[----:B------:R2:W-:Y:S02]  /*1c50*/  @!P4 LDGSTS.E.BYPASS.LTC128B.128 [R235+0x800], [R24.64] ;  /* 0x0080000018ebcfae */ /* 0x0005e4000b901d52 */
[----:B------:R-:W-:Y:S01]  /*1c60*/  IMAD.U32 R14, RZ, RZ, UR6 ;  /* 0x00000006ff0e7e24 */ /* 0x000fe2000f8e00ff */
[----:B------:R-:W-:Y:S01]  /*1c70*/  @!P1 LEA R8, P6, R15, R10, 0x4 ;  /* 0x0000000a0f089211 */ /* 0x000fe200078c20ff */
[----:B------:R-:W-:Y:S01]  /*1c80*/  IMAD.U32 R9, RZ, RZ, UR7 ;  /* 0x00000007ff097e24 */ /* 0x000fe2000f8e00ff */
[----:B------:R-:W-:Y:S01]  /*1c90*/  IADD3 R11, R11, UR4, RZ ;  /* 0x000000040b0b7c10 */ /* 0x000fe2000fffe0ff */
[----:B------:R2:W-:Y:S01]  /*1ca0*/  @!P4 LDGSTS.E.BYPASS.LTC128B.128 [R235+0x2800], [R24.64+0x80] ;  /* 0x0280008018ebcfae */ /* 0x0005e2000b901d52 */
[----:B------:R-:W-:Y:S01]  /*1cb0*/  IMAD.WIDE.U32 R18, R12, c[0x0][0x1a0], R250 ;  /* 0x000068000c127a25 */ /* 0x000fe200078e00fa */
[----:B------:R-:W-:Y:S01]  /*1cc0*/  ULDC.64 UR4, c[0x0][0x1a0] ;  /* 0x0000680000047ab9 */ /* 0x000fe20000000a00 */
[----:B------:R-:W-:Y:S01]  /*1cd0*/  @!P1 LEA.HI.X R9, R14, R11, R9, 0x4, P6 ;  /* 0x0000000b0e099211 */ /* 0x000fe200030f2409 */
[----:B------:R2:W-:Y:S01]  /*1ce0*/  @!P4 LDGSTS.E.BYPASS.LTC128B.128 [R235+0x4800], [R24.64+0x100] ;  /* 0x0480010018ebcfae */ /* 0x0005e2000b901d52 */
[----:B------:R-:W-:Y:S01]  /*1cf0*/  @!P5 LEA R14, P6, R10, c[0x0][0x168], 0x1 ;  /* 0x00005a000a0eda11 */ /* 0x000fe200078c08ff */
[----:B------:R-:W-:Y:S01]  /*1d00*/  UIMAD UR15, UR15, UR4, URZ ;  /* 0x000000040f0f72a4 */ /* 0x000fe2000f8e023f */
[----:B------:R-:W-:Y:S01]  /*1d10*/  IMAD R245, R6, c[0x0][0x1b8], RZ ;  /* 0x00006e0006f57a24 */ /* 0x000fe200078e02ff */
[----:B------:R2:W-:Y:S01]  /*1d20*/  @!P4 LDGSTS.E.BYPASS.LTC128B.128 [R235+0x6800], [R24.64+0x180] ;  /* 0x0680018018ebcfae */ /* 0x0005e2000b901d52 */
[----:B------:R-:W-:Y:S01]  /*1d30*/  @!P5 LEA.HI.X R15, R10, c[0x0][0x16c], R11, 0x1, P6 ;  /* 0x00005b000a0fda11 */ /* 0x000fe200030f0c0b */
[----:B------:R-:W-:Y:S01]  /*1d40*/  UIMAD UR15, UR17, UR5, UR15 ;  /* 0x00000005110f72a4 */ /* 0x000fe2000f8e020f */
[----:B------:R-:W-:Y:S01]  /*1d50*/  ISETP.GE.AND P6, PT, R2, UR12, PT ;  /* 0x0000000c02007c0c */ /* 0x000fe2000bfc6270 */
[----:B------:R3:W-:Y:S01]  /*1d60*/  @!P3 LDGSTS.E.BYPASS.LTC128B.128 [R235+0x1000], [R20.64] ;  /* 0x0100000014ebbfae */ /* 0x0007e2000b901d52 */
[----:B------:R-:W-:Y:S01]  /*1d70*/  ISETP.GE.AND P4, PT, R5, UR12, PT ;  /* 0x0000000c05007c0c */ /* 0x000fe2000bf86270 */
[----:B------:R-:W-:-:S02]  /*1d80*/  IMAD.U32 R6, RZ, RZ, UR6 ;  /* 0x00000006ff067e24 */ /* 0x000fc4000f8e00ff */
[----:B------:R3:W-:Y:S01]  /*1d90*/  @!P3 LDGSTS.E.BYPASS.LTC128B.128 [R235+0x3000], [R20.64+0x80] ;  /* 0x0300008014ebbfae */ /* 0x0007e2000b901d52 */
[----:B------:R-:W-:Y:S02]  /*1da0*/  IMAD R245, R166, c[0x0][0x1bc], R245 ;  /* 0x00006f00a6f57a24 */ /* 0x000fe400078e02f5 */
[----:B------:R-:W-:Y:S01]  /*1db0*/  IMAD.IADD R247, R4, 0x1, -R247 ;  /* 0x0000000104f77824 */ /* 0x000fe200078e0af7 */
[----:B------:R3:W-:Y:S04]  /*1dc0*/  @!P3 LDGSTS.E.BYPASS.LTC128B.128 [R235+0x5000], [R20.64+0x100] ;  /* 0x0500010014ebbfae */ /* 0x0007e8000b901d52 */
[----:B------:R3:W-:Y:S01]  /*1dd0*/  @!P3 LDGSTS.E.BYPASS.LTC128B.128 [R235+0x7000], [R20.64+0x180] ;  /* 0x0700018014ebbfae */ /* 0x0007e2000b901d52 */
[----:B------:R-:W-:Y:S01]  /*1de0*/  ISETP.GE.AND P3, PT, R5, UR12, PT ;  /* 0x0000000c05007c0c */ /* 0x000fe2000bf66270 */
[----:B------:R-:W-:Y:S01]  /*1df0*/  IMAD R5, R13, c[0x0][0x1a0], RZ ;  /* 0x000068000d057a24 */ /* 0x000fe200078e02ff */
[----:B------:R-:W-:Y:S01]  /*1e00*/  VOTEU.ALL UP0, P6 ;  /* 0x00000000003f7886 */ /* 0x000fe20003000000 */
[----:B------:R4:W-:Y:S02]  /*1e10*/  @!P2 LDGSTS.E.BYPASS.LTC128B.128 [R235+0x1800], [R16.64] ;  /* 0x0180000010ebafae */ /* 0x0009e4000b901d52 */
[----:B------:R-:W-:-:S02]  /*1e20*/  IMAD R5, R12, c[0x0][0x1a4], R5 ;  /* 0x000069000c057a24 */ /* 0x000fc400078e0205 */
[----:B------:R4:W-:Y:S04]  /*1e30*/  @!P2 LDGSTS.E.BYPASS.LTC128B.128 [R235+0x3800], [R16.64+0x80] ;  /* 0x0380008010ebafae */ /* 0x0009e8000b901d52 */
[----:B------:R4:W-:Y:S04]  /*1e40*/  @!P2 LDGSTS.E.BYPASS.LTC128B.128 [R235+0x5800], [R16.64+0x100] ;  /* 0x0580010010ebafae */ /* 0x0009e8000b901d52 */
[----:B------:R4:W-:Y:S01]  /*1e50*/  @!P2 LDGSTS.E.BYPASS.LTC128B.128 [R235+0x7800], [R16.64+0x180] ;  /* 0x0780018010ebafae */ /* 0x0009e2000b901d52 */
[----:B------:R-:W-:-:S03]  /*1e60*/  @!P1 LEA R22, P2, R8, c[0x0][0x168], 0x1 ;  /* 0x00005a0008169a11 */ /* 0x000fc600078408ff */
[----:B------:R5:W-:Y:S01]  /*1e70*/  @!P5 LDGSTS.E.BYPASS.LTC128B.128 [R235+0x8000], [R14.64] ;  /* 0x080000000eebdfae */ /* 0x000be2000b901d52 */
[----:B------:R-:W-:Y:S01]  /*1e80*/  @!P1 LEA.HI.X R23, R8, c[0x0][0x16c], R9, 0x1, P2 ;  /* 0x00005b0008179a11 */ /* 0x000fe200010f0c09 */
[----:B------:R-:W-:Y:S01]  /*1e90*/  IMAD.U32 R8, RZ, RZ, UR20 ;  /* 0x00000014ff087e24 */ /* 0x000fe2000f8e00ff */
[----:B------:R-:W-:Y:S01]  /*1ea0*/  IADD3 R18, P2, R18, UR24, RZ ;  /* 0x0000001812127c10 */ /* 0x000fe2000ff5e0ff */
[----:B------:R-:W-:Y:S01]  /*1eb0*/  UIMAD.WIDE.U32 UR24, UR17, UR4, URZ ;  /* 0x00000004111872a5 */ /* 0x000fe2000f8e003f */
[----:B------:R5:W-:Y:S01]  /*1ec0*/  @!P5 LDGSTS.E.BYPASS.LTC128B.128 [R235+0xa000], [R14.64+0x80] ;  /* 0x0a0000800eebdfae */ /* 0x000be2000b901d52 */
[----:B------:R-:W-:Y:S01]  /*1ed0*/  IMAD.U32 R9, RZ, RZ, UR5 ;  /* 0x00000005ff097e24 */ /* 0x000fe2000f8e00ff */
[----:B------:R-:W-:Y:S01]  /*1ee0*/  IADD3.X R19, R19, UR21, R5, P2, !PT ;  /* 0x0000001513137c10 */ /* 0x000fe200097fe405 */
[----:B------:R-:W-:Y:S01]  /*1ef0*/  UIADD3 UR20, UR25, UR15, URZ ;  /* 0x0000000f19147290 */ /* 0x000fe2000fffe03f */
[----:B------:R-:W-:Y:S01]  /*1f00*/  @!P4 IADD3 R5, P2, R10, UR26, RZ ;  /* 0x0000001a0a05cc10 */ /* 0x000fe2000ff5e0ff */
[----:B------:R-:W-:Y:S01]  /*1f10*/  @!UP0 UIMAD UR15, UR7, 0x30, URZ ;  /* 0x00000030070f88a4 */ /* 0x000fe2000f8e023f */
[----:B------:R5:W-:Y:S01]  /*1f20*/  @!P5 LDGSTS.E.BYPASS.LTC128B.128 [R235+0xc000], [R14.64+0x100] ;  /* 0x0c0001000eebdfae */ /* 0x000be2000b901d52 */
[----:B------:R-:W-:Y:S01]  /*1f30*/  IMAD.WIDE.U32 R166, R166, c[0x0][0x1b8], R18 ;  /* 0x00006e00a6a67a25 */ /* 0x000fe200078e0012 */
[----:B------:R-:W-:-:S02]  /*1f40*/  @!P4 IADD3.X R8, R11, UR27, R8, P2, !PT ;  /* 0x0000001b0b08cc10 */ /* 0x000fc400097fe408 */
[----:B---3--:R-:W-:Y:S01]  /*1f50*/  @!P4 LEA R20, P2, R5, c[0x0][0x168], 0x1 ;  /* 0x00005a000514ca11 */ /* 0x008fe200078408ff */
[----:B------:R-:W-:Y:S01]  /*1f60*/  @!P6 IMAD.WIDE.U32 R10, R6, 0x30, R10 ;  /* 0x00000030060ae825 */ /* 0x000fe200078e000a */
[----:B------:R5:W-:Y:S01]  /*1f70*/  @!P5 LDGSTS.E.BYPASS.LTC128B.128 [R235+0xe000], [R14.64+0x180] ;  /* 0x0e0001800eebdfae */ /* 0x000be2000b901d52 */
[----:B------:R-:W-:Y:S02]  /*1f80*/  LEA.HI R6, R7, R4, RZ, 0x4 ;  /* 0x0000000407067211 */ /* 0x000fe400078f20ff */
[----:B------:R-:W-:Y:S01]  /*1f90*/  @!P4 LEA.HI.X R21, R5, c[0x0][0x16c], R8, 0x1, P2 ;  /* 0x00005b000515ca11 */ /* 0x000fe200010f0c08 */
[----:B------:R3:W-:Y:S01]  /*1fa0*/  @!P1 LDGSTS.E.BYPASS.LTC128B.128 [R235+0x8800], [R22.64] ;  /* 0x0880000016eb9fae */ /* 0x0007e2000b901d52 */
[----:B------:R-:W-:Y:S01]  /*1fb0*/  @!P6 IADD3 R8, R11, UR15, RZ ;  /* 0x0000000f0b08ec10 */ /* 0x000fe2000fffe0ff */
[----:B--2---:R-:W-:Y:S01]  /*1fc0*/  IMAD.U32 R24, RZ, RZ, UR24 ;  /* 0x00000018ff187e24 */ /* 0x004fe2000f8e00ff */
[C---:B------:R-:W-:Y:S01]  /*1fd0*/  @!P6 LEA R18, P5, R10.reuse, c[0x0][0x168], 0x1 ;  /* 0x00005a000a12ea11 */ /* 0x040fe200078a08ff */
[----:B------:R3:W-:Y:S01]  /*1fe0*/  @!P1 LDGSTS.E.BYPASS.LTC128B.128 [R235+0xa800], [R22.64+0x80] ;  /* 0x0a80008016eb9fae */ /* 0x0007e2000b901d52 */
[----:B------:R-:W-:Y:S01]  /*1ff0*/  IMAD.U32 R5, RZ, RZ, UR20 ;  /* 0x00000014ff057e24 */ /* 0x000fe2000f8e00ff */
[----:B------:R-:W-:Y:S01]  /*2000*/  SHF.R.S32.HI R13, RZ, 0x4, R6 ;  /* 0x00000004ff0d7819 */ /* 0x000fe20000011406 */
[----:B------:R-:W-:Y:S01]  /*2010*/  IMAD.IADD R245, R167, 0x1, R245 ;  /* 0x00000001a7f57824 */ /* 0x000fe200078e02f5 */
[----:B------:R3:W-:Y:S01]  /*2020*/  @!P1 LDGSTS.E.BYPASS.LTC128B.128 [R235+0xc800], [R22.64+0x100] ;  /* 0x0c80010016eb9fae */ /* 0x0007e2000b901d52 */
[----:B------:R-:W-:Y:S01]  /*2030*/  @!P6 LEA.HI.X R19, R10, c[0x0][0x16c], R8, 0x1, P5 ;  /* 0x00005b000a13ea11 */ /* 0x000fe200028f0c08 */
[----:B------:R-:W-:Y:S01]  /*2040*/  IMAD.SHL.U32 R11, R0, 0x40, RZ ;  /* 0x00000040000b7824 */ /* 0x000fe200078e00ff */
[----:B----4-:R-:W-:Y:S01]  /*2050*/  LEA R16, P2, R24, R166, 0x6 ;  /* 0x000000a618107211 */ /* 0x010fe200078430ff */
[----:B------:R3:W-:Y:S01]  /*2060*/  @!P1 LDGSTS.E.BYPASS.LTC128B.128 [R235+0xe800], [R22.64+0x180] ;  /* 0x0e80018016eb9fae */ /* 0x0007e2000b901d52 */
[----:B------:R-:W-:Y:S01]  /*2070*/  ISETP.GE.AND P5, PT, R2, UR12, PT ;  /* 0x0000000c02007c0c */ /* 0x000fe2000bfa6270 */
[----:B------:R-:W-:Y:S01]  /*2080*/  IMAD.U32 R8, RZ, RZ, UR4 ;  /* 0x00000004ff087e24 */ /* 0x000fe2000f8e00ff */
[----:B------:R-:W-:Y:S01]  /*2090*/  LEA.HI.X R17, R24, R245, R5, 0x6, P2 ;  /* 0x000000f518117211 */ /* 0x000fe200010f3405 */
[----:B------:R2:W-:Y:S01]  /*20a0*/  @!P4 LDGSTS.E.BYPASS.LTC128B.128 [R235+0x9000], [R20.64] ;  /* 0x0900000014ebcfae */ /* 0x0005e2000b901d52 */
[----:B------:R-:W-:Y:S01]  /*20b0*/  LOP3.LUT R5, R6, 0xfffffff0, RZ, 0xc0, !PT ;  /* 0xfffffff006057812 */ /* 0x000fe200078ec0ff */
[----:B------:R-:W-:Y:S01]  /*20c0*/  IMAD.U32 R10, RZ, RZ, UR4 ;  /* 0x00000004ff0a7e24 */ /* 0x000fe2000f8e00ff */
[C---:B------:R-:W-:Y:S01]  /*20d0*/  ISETP.GE.AND P2, PT, R12.reuse, UR12, PT ;  /* 0x0000000c0c007c0c */ /* 0x040fe2000bf46270 */
[----:B------:R2:W-:Y:S01]  /*20e0*/  @!P4 LDGSTS.E.BYPASS.LTC128B.128 [R235+0xb000], [R20.64+0x80] ;  /* 0x0b00008014ebcfae */ /* 0x0005e2000b901d52 */
[----:B------:R-:W-:Y:S01]  /*20f0*/  IMAD.SHL.U32 R12, R12, 0x8, RZ ;  /* 0x000000080c0c7824 */ /* 0x000fe200078e00ff */
[----:B------:R-:W-:Y:S01]  /*2100*/  LOP3.LUT R11, R11, 0x1c0, RZ, 0xc0, !PT ;  /* 0x000001c00b0b7812 */ /* 0x000fe200078ec0ff */
[----:B-----5:R-:W-:Y:S01]  /*2110*/  IMAD.IADD R14, R4, 0x1, -R5 ;  /* 0x00000001040e7824 */ /* 0x020fe200078e0a05 */
[----:B------:R2:W-:Y:S01]  /*2120*/  @!P4 LDGSTS.E.BYPASS.LTC128B.128 [R235+0xd000], [R20.64+0x100] ;  /* 0x0d00010014ebcfae */ /* 0x0005e2000b901d52 */
[----:B------:R-:W-:Y:S01]  /*2130*/  LEA.HI R6, R6, R13, RZ, 0x1 ;  /* 0x0000000d06067211 */ /* 0x000fe200078f08ff */
[----:B------:R-:W-:Y:S01]  /*2140*/  USHF.L.U32 UR12, UR5, 0x5, URZ ;  /* 0x00000005050c7899 */ /* 0x000fe2000800063f */
[----:B------:R-:W-:Y:S01]  /*2150*/  LOP3.LUT R12, R11, 0x8, R12, 0xf8, !PT ;  /* 0x000000080b0c7812 */ /* 0x000fe200078ef80c */
[----:B------:R2:W-:Y:S01]  /*2160*/  @!P4 LDGSTS.E.BYPASS.LTC128B.128 [R235+0xf000], [R20.64+0x180] ;  /* 0x0f00018014ebcfae */ /* 0x0005e2000b901d52 */
[----:B------:R-:W-:Y:S01]  /*2170*/  SHF.R.S32.HI R5, RZ, 0x1f, R14 ;  /* 0x0000001fff057819 */ /* 0x000fe2000001140e */
[----:B------:R-:W-:Y:S01]  /*2180*/  UIMAD.WIDE.U32 UR20, UR4, 0x20, URZ ;  /* 0x00000020041478a5 */ /* 0x000fe2000f8e003f */
[----:B------:R-:W-:Y:S01]  /*2190*/  LOP3.LUT R6, R6, 0xfffffffe, RZ, 0xc0, !PT ;  /* 0xfffffffe06067812 */ /* 0x000fe200078ec0ff */
[----:B------:R4:W-:Y:S01]  /*21a0*/  @!P6 LDGSTS.E.BYPASS.LTC128B.128 [R235+0x9800], [R18.64] ;  /* 0x0980000012ebefae */ /* 0x0009e2000b901d52 */
[----:B------:R-:W-:Y:S01]  /*21b0*/  LEA.HI R2, R5, R14, RZ, 0x3 ;  /* 0x0000000e05027211 */ /* 0x000fe200078f18ff */
[----:B------:R-:W-:Y:S01]  /*21c0*/  IMAD.U32 R15, RZ, RZ, UR4 ;  /* 0x00000004ff0f7e24 */ /* 0x000fe2000f8e00ff */
[----:B------:R-:W-:Y:S01]  /*21d0*/  SHF.R.U32.HI R11, RZ, 0x3, R11 ;  /* 0x00000003ff0b7819 */ /* 0x000fe2000001160b */
[----:B------:R4:W-:Y:S01]  /*21e0*/  @!P6 LDGSTS.E.BYPASS.LTC128B.128 [R235+0xb800], [R18.64+0x80] ;  /* 0x0b80008012ebefae */ /* 0x0009e2000b901d52 */
[----:B------:R-:W-:Y:S01]  /*21f0*/  LOP3.LUT R5, R2, 0xfffffff8, RZ, 0xc0, !PT ;  /* 0xfffffff802057812 */ /* 0x000fe200078ec0ff */
[----:B------:R-:W-:Y:S01]  /*2200*/  IMAD.IADD R6, R13, 0x1, -R6 ;  /* 0x000000010d067824 */ /* 0x000fe200078e0a06 */
[----:B------:R-:W-:Y:S01]  /*2210*/  @!P0 LEA R8, P1, R8, R16, 0x4 ;  /* 0x0000001008088211 */ /* 0x000fe200078220ff */
[----:B------:R4:W-:Y:S01]  /*2220*/  @!P6 LDGSTS.E.BYPASS.LTC128B.128 [R235+0xd800], [R18.64+0x100] ;  /* 0x0d80010012ebefae */ /* 0x0009e2000b901d52 */
[----:B------:R-:W-:Y:S01]  /*2230*/  LOP3.LUT R11, R12, R11, RZ, 0x3c, !PT ;  /* 0x0000000b0c0b7212 */ /* 0x000fe200078e3cff */
[----:B------:R-:W-:Y:S01]  /*2240*/  IMAD.IADD R5, R14, 0x1, -R5 ;  /* 0x000000010e057824 */ /* 0x000fe200078e0a05 */
[----:B------:R-:W-:Y:S01]  /*2250*/  @!P0 LEA.HI.X R9, R10, R17, R9, 0x4, P1 ;  /* 0x000000110a098211 */ /* 0x000fe200008f2409 */
[----:B------:R4:W-:Y:S01]  /*2260*/  @!P6 LDGSTS.E.BYPASS.LTC128B.128 [R235+0xf800], [R18.64+0x180] ;  /* 0x0f80018012ebefae */ /* 0x0009e2000b901d52 */
[----:B------:R-:W-:Y:S01]  /*2270*/  VOTEU.ALL UP0, P5 ;  /* 0x00000000003f7886 */ /* 0x000fe20002800000 */
[----:B------:R-:W-:Y:S01]  /*2280*/  IMAD.SHL.U32 R10, R5, 0x40, RZ ;  /* 0x00000040050a7824 */ /* 0x000fe200078e00ff */
[----:B------:R-:W-:Y:S01]  /*2290*/  ULDC UR15, c[0x0][0x2e4] ;  /* 0x0000b900000f7ab9 */ /* 0x000fe20000000800 */
[----:B------:R-:W0:Y:S01]  /*22a0*/  LDGDEPBAR ;  /* 0x00000000000079af */ /* 0x000e220000000000 */
[C---:B------:R-:W-:Y:S01]  /*22b0*/  IMAD R233, R6.reuse, 0x200, R11 ;  /* 0x0000020006e97824 */ /* 0x040fe200078e020b */
[----:B------:R-:W-:Y:S01]  /*22c0*/  UIADD3 UR15, UR14, -UR15, -UR16 ;  /* 0x8000000f0e0f7290 */ /* 0x000fe2000fffe810 */
[----:B------:R-:W-:Y:S01]  /*22d0*/  IMAD.SHL.U32 R11, R6, 0x8, RZ ;  /* 0x00000008060b7824 */ /* 0x000fe200078e00ff */
[----:B------:R-:W-:Y:S01]  /*22e0*/  LOP3.LUT R10, R10, 0x1c0, RZ, 0xc0, !PT ;  /* 0x000001c00a0a7812 */ /* 0x000fe200078ec0ff */
[----:B------:R-:W-:Y:S01]  /*22f0*/  IMAD.U32 R13, RZ, RZ, UR12 ;  /* 0x0000000cff0d7e24 */ /* 0x000fe2000f8e00ff */
[----:B------:R-:W-:Y:S01]  /*2300*/  @!UP0 UIMAD UR12, UR5, 0x30, URZ ;  /* 0x00000030050c88a4 */ /* 0x000fe2000f8e023f */
[----:B--2---:R-:W-:Y:S01]  /*2310*/  @!P2 LEA R20, P4, R16, c[0x0][0x170], 0x1 ;  /* 0x00005c001014aa11 */ /* 0x004fe200078808ff */
[----:B------:R-:W-:Y:S01]  /*2320*/  IMAD.SHL.U32 R97, R2, 0x40, RZ ;  /* 0x0000004002617824 */ /* 0x000fe200078e00ff */
[----:B------:R-:W-:Y:S01]  /*2330*/  LOP3.LUT R11, R10, 0x8, R11, 0xf8, !PT ;  /* 0x000000080a0b7812 */ /* 0x000fe200078ef80b */
[----:B------:R-:W-:Y:S01]  /*2340*/  IMAD.SHL.U32 R233, R233, 0x2, RZ ;  /* 0x00000002e9e97824 */ /* 0x000fe200078e00ff */
[----:B------:R-:W-:Y:S01]  /*2350*/  @!P2 LEA.HI.X R21, R16, c[0x0][0x174], R17, 0x1, P4 ;  /* 0x00005d001015aa11 */ /* 0x000fe200020f0c11 */
[----:B------:R-:W-:Y:S01]  /*2360*/  IMAD.U32 R25, RZ, RZ, UR25 ;  /* 0x00000019ff197e24 */ /* 0x000fe2000f8e00ff */
[----:B------:R-:W-:Y:S01]  /*2370*/  SHF.R.U32.HI R6, RZ, 0x3, R10 ;  /* 0x00000003ff067819 */ /* 0x000fe2000001160a */
[----:B------:R-:W-:Y:S01]  /*2380*/  UISETP.GT.AND UP0, UPT, UR17, UR9, UPT ;  /* 0x000000091100728c */ /* 0x000fe2000bf04270 */
[----:B------:R-:W-:-:S02]  /*2390*/  @!P0 LEA R14, P4, R8, c[0x0][0x170], 0x1 ;  /* 0x00005c00080e8a11 */ /* 0x000fc400078808ff */
[----:B------:R-:W-:Y:S01]  /*23a0*/  @!P3 IADD3 R10, P1, R16, UR20, RZ ;  /* 0x00000014100abc10 */ /* 0x000fe2000ff3e0ff */
[----:B------:R-:W-:Y:S01]  /*23b0*/  UIADD3 UR20, UR14, 0x1, -UR16 ;  /* 0x000000010e147890 */ /* 0x000fe2000fffe810 */
[----:B------:R-:W-:Y:S02]  /*23c0*/  SHF.R.S32.HI R2, RZ, 0x5, R96 ;  /* 0x00000005ff027819 */ /* 0x000fe40000011460 */
[----:B------:R-:W-:Y:S01]  /*23d0*/  @!P3 IADD3.X R13, R17, UR21, R13, P1, !PT ;  /* 0x00000015110dbc10 */ /* 0x000fe20008ffe40d */
[----:B----4-:R-:W-:Y:S01]  /*23e0*/  @!P5 IMAD.WIDE.U32 R18, R15, 0x30, R16 ;  /* 0x000000300f12d825 */ /* 0x010fe200078e0010 */
[----:B------:R-:W-:-:S04]  /*23f0*/  DEPBAR.LE SB0, 0x0 ;  /* 0x000080000000791a */ /* 0x000fc80000000000 */
[----:B------:R-:W-:Y:S01]  /*2400*/  BAR.SYNC.DEFER_BLOCKING 0x0 ;  /* 0x0000000000007b1d */ /* 0x000fe20000010000 */
[----:B------:R-:W-:Y:S02]  /*2410*/  @!P0 LEA.HI.X R15, R8, c[0x0][0x174], R9, 0x1, P4 ;  /* 0x00005d00080f8a11 */ /* 0x000fe400020f0c09 */
[C---:B------:R-:W-:Y:S02]  /*2420*/  @!P3 LEA R16, P4, R10.reuse, c[0x0][0x170], 0x1 ;  /* 0x00005c000a10ba11 */ /* 0x040fe400078808ff */
[----:B------:R-:W-:Y:S02]  /*2430*/  LOP3.LUT R97, R97, 0xfffffe00, RZ, 0xc0, !PT ;  /* 0xfffffe0061617812 */ /* 0x000fe400078ec0ff */
[----:B------:R-:W-:Y:S02]  /*2440*/  LOP3.LUT R6, R11, R6, RZ, 0x3c, !PT ;  /* 0x000000060b067212 */ /* 0x000fe400078e3cff */
[----:B------:R-:W-:Y:S01]  /*2450*/  @!P3 LEA.HI.X R17, R10, c[0x0][0x174], R13, 0x1, P4 ;  /* 0x00005d000a11ba11 */ /* 0x000fe200020f0c0d */
[----:B------:R-:W-:Y:S01]  /*2460*/  IMAD R7, R2, 0x400, R97 ;  /* 0x0000040002077824 */ /* 0x000fe200078e0261 */
[----:B------:R-:W-:Y:S01]  /*2470*/  @!P5 IADD3 R8, R19, UR12, RZ ;  /* 0x0000000c1308dc10 */ /* 0x000fe2000fffe0ff */
[----:B------:R-:W-:Y:S01]  /*2480*/  ULDC UR12, c[0x0][0x2e8] ;  /* 0x0000ba00000c7ab9 */ /* 0x000fe20000000800 */
[----:B------:R-:W-:Y:S01]  /*2490*/  @!P5 LEA R12, P1, R18, c[0x0][0x170], 0x1 ;  /* 0x00005c00120cda11 */ /* 0x000fe200078208ff */
[----:B------:R-:W-:Y:S01]  /*24a0*/  IMAD.IADD R234, R6, 0x1, R7 ;  /* 0x0000000106ea7824 */ /* 0x000fe200078e0207 */
[----:B------:R-:W-:Y:S01]  /*24b0*/  IADD3 R231, R233, 0x8020, RZ ;  /* 0x00008020e9e77810 */ /* 0x000fe20007ffe0ff */
[----:B------:R-:W-:Y:S01]  /*24c0*/  IMAD.MOV.U32 R7, RZ, RZ, 0x10 ;  /* 0x00000010ff077424 */ /* 0x000fe200078e00ff */
[----:B------:R-:W-:Y:S01]  /*24d0*/  @!P5 LEA.HI.X R13, R18, c[0x0][0x174], R8, 0x1, P1 ;  /* 0x00005d00120dda11 */ /* 0x000fe200008f0c08 */
[----:B------:R-:W-:Y:S01]  /*24e0*/  IMAD.SHL.U32 R234, R234, 0x2, RZ ;  /* 0x00000002eaea7824 */ /* 0x000fe200078e00ff */
[----:B------:R-:W-:Y:S01]  /*24f0*/  LEA R242, R2, UR13, 0x4 ;  /* 0x0000000d02f27c11 */ /* 0x000fe2000f8e20ff */
[----:B------:R-:W-:Y:S01]  /*2500*/  UIADD3 UR12, UR20, UR12, URZ ;  /* 0x0000000c140c7290 */ /* 0x000fe2000fffe03f */
        /* <DEDUP_REMOVED lines=37> */
[----:B------:R-:W-:Y:S01]  /*2760*/  @P3 STS.128 [R235+0x11000], RZ ;  /* 0x011000ffeb003388 */ /* 0x000fe20000000c00 */
[----:B------:R-:W-:Y:S01]  /*2770*/  IMAD.IADD R227, R233, 0x1, R0 ;  /* 0x00000001e9e37824 */ /* 0x000fe200078e0200 */
[----:B------:R-:W-:Y:S01]  /*2780*/  IADD3 R219, R231, 0x2000, RZ ;  /* 0x00002000e7db7810 */ /* 0x000fe20007ffe0ff */
[----:B------:R-:W-:Y:S01]  /*2790*/  IMAD.IADD R220, R0, 0x1, R231 ;  /* 0x0000000100dc7824 */ /* 0x000fe200078e02e7 */
[----:B------:R-:W-:Y:S01]  /*27a0*/  @P3 STS.128 [R235+0x13000], RZ ;  /* 0x013000ffeb003388 */ /* 0x000fe20000000c00 */
[----:B------:R-:W-:-:S02]  /*27b0*/  SHF.R.S32.HI R0, RZ, 0x1f, R247 ;  /* 0x0000001fff007819 */ /* 0x000fc400000114f7 */
[----:B------:R-:W-:Y:S01]  /*27c0*/  IADD3 R218, R231, 0x2800, RZ ;  /* 0x00002800e7da7810 */ /* 0x000fe20007ffe0ff */
[----:B------:R-:W-:Y:S01]  /*27d0*/  @P3 STS.128 [R235+0x15000], RZ ;  /* 0x015000ffeb003388 */ /* 0x000fe20000000c00 */
[----:B------:R-:W-:Y:S01]  /*27e0*/  LEA.HI R247, R0, R247, RZ, 0x2 ;  /* 0x000000f700f77211 */ /* 0x000fe200078f10ff */
[----:B------:R-:W-:Y:S01]  /*27f0*/  IMAD.IADD R0, R97, 0x1, R6 ;  /* 0x0000000161007824 */ /* 0x000fe200078e0206 */
[C---:B------:R-:W-:Y:S01]  /*2800*/  IADD3 R217, R231.reuse, 0x3000, RZ ;  /* 0x00003000e7d97810 */ /* 0x040fe20007ffe0ff */
[----:B------:R-:W-:Y:S01]  /*2810*/  @P3 STS.128 [R235+0x17000], RZ ;  /* 0x017000ffeb003388 */ /* 0x000fe20000000c00 */
[----:B------:R-:W-:Y:S02]  /*2820*/  SHF.R.S32.HI R247, RZ, 0x2, R247 ;  /* 0x00000002fff77819 */ /* 0x000fe400000114f7 */
[C---:B------:R-:W-:Y:S01]  /*2830*/  IADD3 R216, R231.reuse, 0x3800, RZ ;  /* 0x00003800e7d87810 */ /* 0x040fe20007ffe0ff */
[----:B------:R-:W-:Y:S01]  /*2840*/  @!PT LDS RZ, [RZ] ;  /* 0x00000000fffff984 */ /* 0x000fe20000000800 */
[----:B------:R-:W-:Y:S01]  /*2850*/  @!PT LDS RZ, [RZ] ;  /* 0x00000000fffff984 */ /* 0x000fe20000000800 */
[----:B------:R-:W-:Y:S01]  /*2860*/  @!PT LDS RZ, [RZ] ;  /* 0x00000000fffff984 */ /* 0x000fe20000000800 */
[----:B------:R4:W-:Y:S01]  /*2870*/  @!P3 LDGSTS.E.BYPASS.LTC128B.128 [R235+0x11000], [R16.64] ;  /* 0x1100000010ebbfae */ /* 0x0009e2000b901d52 */
[----:B------:R-:W-:Y:S01]  /*2880*/  IADD3 R215, R231, 0x4000, RZ ;  /* 0x00004000e7d77810 */ /* 0x000fe20007ffe0ff */
[----:B------:R-:W-:Y:S01]  /*2890*/  IMAD.IADD R242, R247, 0x1, R242 ;  /* 0x00000001f7f27824 */ /* 0x000fe200078e02f2 */
[C---:B------:R-:W-:Y:S01]  /*28a0*/  IADD3 R214, R231.reuse, 0x4800, RZ ;  /* 0x00004800e7d67810 */ /* 0x040fe20007ffe0ff */
[----:B------:R4:W-:Y:S01]  /*28b0*/  @!P3 LDGSTS.E.BYPASS.LTC128B.128 [R235+0x13000], [R16.64+0x80] ;  /* 0x1300008010ebbfae */ /* 0x0009e2000b901d52 */
[----:B------:R-:W-:-:S02]  /*28c0*/  IADD3 R213, R231, 0x5000, RZ ;  /* 0x00005000e7d57810 */ /* 0x000fc40007ffe0ff */
[C---:B------:R-:W-:Y:S01]  /*28d0*/  IADD3 R240, R242.reuse, 0x8, RZ ;  /* 0x00000008f2f07810 */ /* 0x040fe20007ffe0ff */
[----:B------:R4:W-:Y:S01]  /*28e0*/  @!P3 LDGSTS.E.BYPASS.LTC128B.128 [R235+0x15000], [R16.64+0x100] ;  /* 0x1500010010ebbfae */ /* 0x0009e2000b901d52 */
[----:B------:R-:W-:Y:S02]  /*28f0*/  IADD3 R243, R242, UR15, RZ ;  /* 0x0000000ff2f37c10 */ /* 0x000fe4000fffe0ff */
[----:B------:R-:W-:Y:S01]  /*2900*/  IADD3 R241, R240, UR15, RZ ;  /* 0x0000000ff0f17c10 */ /* 0x000fe2000fffe0ff */
[----:B------:R4:W-:Y:S01]  /*2910*/  @!P3 LDGSTS.E.BYPASS.LTC128B.128 [R235+0x17000], [R16.64+0x180] ;  /* 0x1700018010ebbfae */ /* 0x0009e2000b901d52 */
[----:B------:R-:W-:Y:S02]  /*2920*/  IADD3 R242, R242, UR12, RZ ;  /* 0x0000000cf2f27c10 */ /* 0x000fe4000fffe0ff */
[----:B------:R-:W-:Y:S01]  /*2930*/  IADD3 R240, R240, UR12, RZ ;  /* 0x0000000cf0f07c10 */ /* 0x000fe2000fffe0ff */
[----:B------:R-:W-:Y:S01]  /*2940*/  @P5 STS.128 [R235+0x11800], RZ ;  /* 0x011800ffeb005388 */ /* 0x000fe20000000c00 */
[----:B------:R-:W-:-:S02]  /*2950*/  IMNMX R242, R242, UR14, PT ;  /* 0x0000000ef2f27c17 */ /* 0x000fc4000b800200 */
[----:B------:R-:W-:Y:S01]  /*2960*/  IMNMX R240, R240, UR14, PT ;  /* 0x0000000ef0f07c17 */ /* 0x000fe2000b800200 */
[----:B------:R-:W-:Y:S01]  /*2970*/  @P5 STS.128 [R235+0x13800], RZ ;  /* 0x013800ffeb005388 */ /* 0x000fe20000000c00 */
[----:B------:R-:W-:Y:S02]  /*2980*/  IMNMX R243, RZ, R243, !PT ;  /* 0x000000f3fff37217 */ /* 0x000fe40007800200 */
[----:B------:R-:W-:Y:S01]  /*2990*/  IMNMX R241, RZ, R241, !PT ;  /* 0x000000f1fff17217 */ /* 0x000fe20007800200 */
[----:B------:R-:W-:Y:S01]  /*29a0*/  @P5 STS.128 [R235+0x15800], RZ ;  /* 0x015800ffeb005388 */ /* 0x000fe20000000c00 */
[C---:B------:R-:W-:Y:S02]  /*29b0*/  IADD3 R212, R231.reuse, 0x5800, RZ ;  /* 0x00005800e7d47810 */ /* 0x040fe40007ffe0ff */
[C---:B------:R-:W-:Y:S01]  /*29c0*/  IADD3 R211, R231.reuse, 0x6000, RZ ;  /* 0x00006000e7d37810 */ /* 0x040fe20007ffe0ff */
[----:B------:R-:W-:Y:S01]  /*29d0*/  @P5 STS.128 [R235+0x17800], RZ ;  /* 0x017800ffeb005388 */ /* 0x000fe20000000c00 */
[----:B------:R-:W-:-:S02]  /*29e0*/  IADD3 R210, R231, 0x6800, RZ ;  /* 0x00006800e7d27810 */ /* 0x000fc40007ffe0ff */
[C---:B------:R-:W-:Y:S01]  /*29f0*/  IADD3 R209, R231.reuse, 0x7000, RZ ;  /* 0x00007000e7d17810 */ /* 0x040fe20007ffe0ff */
[----:B------:R-:W-:Y:S01]  /*2a00*/  @!PT LDS RZ, [RZ] ;  /* 0x00000000fffff984 */ /* 0x000fe20000000800 */
[----:B------:R-:W-:Y:S01]  /*2a10*/  @!PT LDS RZ, [RZ] ;  /* 0x00000000fffff984 */ /* 0x000fe20000000800 */
[----:B------:R-:W-:Y:S01]  /*2a20*/  @!PT LDS RZ, [RZ] ;  /* 0x00000000fffff984 */ /* 0x000fe20000000800 */
[----:B------:R2:W-:Y:S01]  /*2a30*/  @!P5 LDGSTS.E.BYPASS.LTC128B.128 [R235+0x11800], [R12.64] ;  /* 0x118000000cebdfae */ /* 0x0005e2000b901d52 */
[----:B------:R-:W-:-:S03]  /*2a40*/  IADD3 R208, R231, 0x7800, RZ ;  /* 0x00007800e7d07810 */ /* 0x000fc60007ffe0ff */
[----:B------:R2:W-:Y:S04]  /*2a50*/  @!P5 LDGSTS.E.BYPASS.LTC128B.128 [R235+0x13800], [R12.64+0x80] ;  /* 0x138000800cebdfae */ /* 0x0005e8000b901d52 */
[----:B------:R2:W-:Y:S04]  /*2a60*/  @!P5 LDGSTS.E.BYPASS.LTC128B.128 [R235+0x15800], [R12.64+0x100] ;  /* 0x158001000cebdfae */ /* 0x0005e8000b901d52 */
[----:B------:R2:W-:Y:S04]  /*2a70*/  @!P5 LDGSTS.E.BYPASS.LTC128B.128 [R235+0x17800], [R12.64+0x180] ;  /* 0x178001800cebdfae */ /* 0x0005e8000b901d52 */
[----:B---3--:R-:W-:Y:S04]  /*2a80*/  LDSM.16.M88.4 R20, [R234] ;  /* 0x00000000ea14783b */ /* 0x008fe80000000200 */
[----:B------:R-:W4:Y:S04]  /*2a90*/  LDSM.16.M88.4 R28, [R233+0x8000] ;  /* 0x00800000e91c783b */ /* 0x000f280000000200 */
[----:B------:R-:W-:Y:S04]  /*2aa0*/  LDSM.16.M88.4 R32, [R232] ;  /* 0x00000000e820783b */ /* 0x000fe80000000200 */
[----:B------:R-:W-:Y:S04]  /*2ab0*/  LDSM.16.M88.4 R8, [R231] ;  /* 0x00000000e708783b */ /* 0x000fe80000000200 */
[----:B------:R-:W3:Y:S04]  /*2ac0*/  LDSM.16.M88.4 R40, [R233+0x8800] ;  /* 0x00880000e928783b */ /* 0x000ee80000000200 */
[----:B------:R-:W5:Y:S04]  /*2ad0*/  LDSM.16.M88.4 R72, [R233+0x9000] ;  /* 0x00900000e948783b */ /* 0x000f680000000200 */
[----:B-1----:R-:W1:Y:S04]  /*2ae0*/  LDSM.16.M88.4 R24, [R233+0x9800] ;  /* 0x00980000e918783b */ /* 0x002e680000000200 */
[----:B------:R-:W-:Y:S04]  /*2af0*/  LDSM.16.M88.4 R64, [R230] ;  /* 0x00000000e640783b */ /* 0x000fe80000000200 */
[----:B--2---:R-:W2:Y:S04]  /*2b00*/  LDSM.16.M88.4 R12, [R227+0x8000] ;  /* 0x00800000e30c783b */ /* 0x004ea80000000200 */
[----:B------:R-:W1:Y:S04]  /*2b10*/  LDSM.16.M88.4 R80, [R231+0x800] ;  /* 0x00080000e750783b */ /* 0x000e680000000200 */
[----:B------:R-:W1:Y:S01]  /*2b20*/  LDSM.16.M88.4 R48, [R231+0x1000] ;  /* 0x00100000e730783b */ /* 0x000e620000000200 */
[C---:B----4-:R-:W-:Y:S03]  /*2b30*/  HMMA.16816.F32 R16, R20.reuse, R28, RZ ;  /* 0x0000001c1410723c */ /* 0x050fe600000018ff */
[----:B------:R-:W4:Y:S04]  /*2b40*/  LDSM.16.M88.4 R36, [R231+0x1800] ;  /* 0x00180000e724783b */ /* 0x000f280000000200 */
[----:B------:R-:W-:Y:S01]  /*2b50*/  LDSM.16.M88.4 R60, [R227+0x8800] ;  /* 0x00880000e33c783b */ /* 0x000fe20000000200 */
[C---:B------:R-:W-:Y:S03]  /*2b60*/  HMMA.16816.F32 R28, R20.reuse, R30, RZ ;  /* 0x0000001e141c723c */ /* 0x040fe600000018ff */
[----:B------:R-:W-:Y:S04]  /*2b70*/  LDSM.16.M88.4 R56, [R227+0x9000] ;  /* 0x00900000e338783b */ /* 0x000fe80000000200 */
[----:B------:R-:W-:Y:S01]  /*2b80*/  LDSM.16.M88.4 R52, [R227+0x9800] ;  /* 0x00980000e334783b */ /* 0x000fe20000000200 */
[----:B---3--:R-:W-:Y:S03]  /*2b90*/  HMMA.16816.F32 R44, R20, R40, RZ ;  /* 0x00000028142c723c */ /* 0x008fe600000018ff */
[----:B------:R-:W-:Y:S04]  /*2ba0*/  LDSM.16.M88.4 R88, [R230+0x4000] ;  /* 0x00400000e658783b */ /* 0x000fe80000000200 */
[----:B------:R-:W-:Y:S01]  /*2bb0*/  LDSM.16.M88.4 R84, [R227+0xd000] ;  /* 0x00d00000e354783b */ /* 0x000fe20000000200 */
[C---:B------:R-:W-:Y:S03]  /*2bc0*/  HMMA.16816.F32 R16, R32.reuse, R8, R16 ;  /* 0x000000082010723c */ /* 0x040fe60000001810 */
[----:B------:R-:W-:Y:S04]  /*2bd0*/  LDSM.16.M88.4 R92, [R233+0xe000] ;  /* 0x00e00000e95c783b */ /* 0x000fe80000000200 */
[----:B------:R-:W0:Y:S01]  /*2be0*/  LDGDEPBAR ;  /* 0x00000000000079af */ /* 0x000e220000000000 */
[----:B------:R-:W-:Y:S03]  /*2bf0*/  HMMA.16816.F32 R28, R32, R10, R28 ;  /* 0x0000000a201c723c */ /* 0x000fe6000000181c */
[----:B------:R-:W-:Y:S05]  /*2c00*/  LDSM.16.M88.4 R8, [R220] ;  /* 0x00000000dc08783b */ /* 0x000fea0000000200 */
[C---:B-----5:R-:W-:Y:S08]  /*2c10*/  HMMA.16816.F32 R76, R20.reuse, R72, RZ ;  /* 0x00000048144c723c */ /* 0x060ff000000018ff */
[C---:B------:R-:W-:Y:S08]  /*2c20*/  HMMA.16816.F32 R40, R20.reuse, R42, RZ ;  /* 0x0000002a1428723c */ /* 0x040ff000000018ff */
[C---:B------:R-:W-:Y:S08]  /*2c30*/  HMMA.16816.F32 R72, R20.reuse, R74, RZ ;  /* 0x0000004a1448723c */ /* 0x040ff000000018ff */
[C---:B-1----:R-:W-:Y:S08]  /*2c40*/  HMMA.16816.F32 R68, R20.reuse, R24, RZ ;  /* 0x000000181444723c */ /* 0x042ff000000018ff */
[----:B------:R-:W-:Y:S01]  /*2c50*/  HMMA.16816.F32 R20, R20, R26, RZ ;  /* 0x0000001a1414723c */ /* 0x000fe200000018ff */
[----:B------:R-:W1:Y:S07]  /*2c60*/  LDSM.16.M88.4 R24, [R229] ;  /* 0x00000000e518783b */ /* 0x000e6e0000000200 */
[C---:B--2---:R-:W-:Y:S08]  /*2c70*/  HMMA.16816.F32 R16, R64.reuse, R12, R16 ;  /* 0x0000000c4010723c */ /* 0x044ff00000001810 */
[----:B------:R-:W-:Y:S01]  /*2c80*/  HMMA.16816.F32 R28, R64, R14, R28 ;  /* 0x0000000e401c723c */ /* 0x000fe2000000181c */
[----:B------:R-:W-:Y:S07]  /*2c90*/  LDSM.16.M88.4 R12, [R233+0xa000] ;  /* 0x00a00000e90c783b */ /* 0x000fee0000000200 */
        /* <DEDUP_REMOVED lines=8> */
[----:B------:R-:W2:Y:S04]  /*2d20*/  LDSM.16.M88.4 R32, [R234+0x2000] ;  /* 0x00200000ea20783b */ /* 0x000ea80000000200 */
[----:B------:R-:W3:Y:S03]  /*2d30*/  LDSM.16.M88.4 R36, [R220+0x1800] ;  /* 0x00180000dc24783b */ /* 0x000ee60000000200 */
[C---:B-1----:R-:W-:Y:S08]  /*2d40*/  HMMA.16816.F32 R16, R24.reuse, R8, R16 ;  /* 0x000000081810723c */ /* 0x042ff00000001810 */
        /* <DEDUP_REMOVED lines=66> */
[----:B------:R-:W2:Y:S07]  /*3170*/  LDSM.16.M88.4 R20, [R227+0xc000] ;  /* 0x00c00000e314783b */ /* 0x000eae0000000200 */
        /* <DEDUP_REMOVED lines=8> */
[----:B------:R-:W3:Y:S04]  /*3200*/  LDSM.16.M88.4 R36, [R231+0x5000] ;  /* 0x00500000e724783b */ /* 0x000ee80000000200 */
[----:B------:R-:W5:Y:S03]  /*3210*/  LDSM.16.M88.4 R32, [R231+0x5800] ;  /* 0x00580000e720783b */ /* 0x000f660000000200 */
[C---:B-1----:R-:W-:Y:S08]  /*3220*/  HMMA.16816.F32 R16, R24.reuse, R8, R16 ;  /* 0x000000081810723c */ /* 0x042ff00000001810 */
[----:B------:R-:W-:Y:S01]  /*3230*/  HMMA.16816.F32 R28, R24, R10, R28 ;  /* 0x0000000a181c723c */ /* 0x000fe2000000181c */
[----:B------:R-:W-:Y:S07]  /*3240*/  LDSM.16.M88.4 R8, [R220+0x4000] ;  /* 0x00400000dc08783b */ /* 0x000fee0000000200 */
[C---:B------:R-:W-:Y:S08]  /*3250*/  HMMA.16816.F32 R44, R12.reuse, R60, R44 ;  /* 0x0000003c0c2c723c */ /* 0x040ff0000000182c */
[C---:B------:R-:W-:Y:S01]  /*3260*/  HMMA.16816.F32 R40, R12.reuse, R62, R40 ;  /* 0x0000003e0c28723c */ /* 0x040fe20000001828 */
[----:B------:R-:W1:Y:S07]  /*3270*/  LDSM.16.M88.4 R60, [R229+0x4000] ;  /* 0x00400000e53c783b */ /* 0x000e6e0000000200 */
[C---:B------:R-:W-:Y:S08]  /*3280*/  HMMA.16816.F32 R76, R12.reuse, R56, R76 ;  /* 0x000000380c4c723c */ /* 0x040ff0000000184c */
[C---:B------:R-:W-:Y:S01]  /*3290*/  HMMA.16816.F32 R72, R12.reuse, R58, R72 ;  /* 0x0000003a0c48723c */ /* 0x040fe20000001848 */
[----:B------:R-:W-:Y:S07]  /*32a0*/  LDSM.16.M88.4 R56, [R220+0x4800] ;  /* 0x00480000dc38783b */ /* 0x000fee0000000200 */
[C---:B----4-:R-:W-:Y:S08]  /*32b0*/  HMMA.16816.F32 R68, R12.reuse, R52, R68 ;  /* 0x000000340c44723c */ /* 0x050ff00000001844 */
[----:B------:R-:W-:Y:S01]  /*32c0*/  HMMA.16816.F32 R64, R12, R54, R64 ;  /* 0x000000360c40723c */ /* 0x000fe20000001840 */
[----:B------:R-:W4:Y:S04]  /*32d0*/  LDSM.16.M88.4 R12, [R227+0xc800] ;  /* 0x00c80000e30c783b */ /* 0x000f280000000200 */
[----:B------:R-:W-:Y:S03]  /*32e0*/  LDSM.16.M88.4 R52, [R220+0x5000] ;  /* 0x00500000dc34783b */ /* 0x000fe60000000200 */
[C---:B--2---:R-:W-:Y:S08]  /*32f0*/  HMMA.16816.F32 R16, R88.reuse, R20, R16 ;  /* 0x000000145810723c */ /* 0x044ff00000001810 */
[----:B------:R-:W-:Y:S01]  /*3300*/  HMMA.16816.F32 R28, R88, R22, R28 ;  /* 0x00000016581c723c */ /* 0x000fe2000000181c */
[----:B------:R-:W-:Y:S07]  /*3310*/  LDSM.16.M88.4 R20, [R231+0x6000] ;  /* 0x00600000e714783b */ /* 0x000fee0000000200 */
[C---:B---3--:R-:W-:Y:S08]  /*3320*/  HMMA.16816.F32 R76, R24.reuse, R36, R76 ;  /* 0x00000024184c723c */ /* 0x048ff0000000184c */
        /* <DEDUP_REMOVED lines=8> */
[----:B------:R-:W-:Y:S03]  /*33b0*/  LDSM.16.M88.4 R32, [R233+0xe800] ;  /* 0x00e80000e920783b */ /* 0x000fe60000000200 */
[C---:B-1----:R-:W-:Y:S08]  /*33c0*/  HMMA.16816.F32 R16, R60.reuse, R8, R16 ;  /* 0x000000083c10723c */ /* 0x042ff00000001810 */
[----:B------:R-:W-:Y:S01]  /*33d0*/  HMMA.16816.F32 R28, R60, R10, R28 ;  /* 0x0000000a3c1c723c */ /* 0x000fe2000000181c */
[----:B------:R-:W-:Y:S07]  /*33e0*/  LDSM.16.M88.4 R8, [R230+0x6000] ;  /* 0x00600000e608783b */ /* 0x000fee0000000200 */
[C---:B------:R-:W-:Y:S08]  /*33f0*/  HMMA.16816.F32 R76, R88.reuse, R84, R76 ;  /* 0x00000054584c723c */ /* 0x040ff0000000184c */
[C---:B----4-:R-:W-:Y:S08]  /*3400*/  HMMA.16816.F32 R44, R88.reuse, R12, R44 ;  /* 0x0000000c582c723c */ /* 0x050ff0000000182c */
[C---:B------:R-:W-:Y:S01]  /*3410*/  HMMA.16816.F32 R40, R88.reuse, R14, R40 ;  /* 0x0000000e5828723c */ /* 0x040fe20000001828 */
[----:B------:R-:W-:Y:S07]  /*3420*/  LDSM.16.M88.4 R12, [R227+0xe000] ;  /* 0x00e00000e30c783b */ /* 0x000fee0000000200 */
[----:B------:R-:W-:Y:S01]  /*3430*/  HMMA.16816.F32 R72, R88, R86, R72 ;  /* 0x000000565848723c */ /* 0x000fe20000001848 */
[----:B------:R-:W-:Y:S07]  /*3440*/  LDSM.16.M88.4 R84, [R233+0xf800] ;  /* 0x00f80000e954783b */ /* 0x000fee0000000200 */
[----:B--2---:R-:W-:Y:S08]  /*3450*/  HMMA.16816.F32 R16, R36, R92, R16 ;  /* 0x0000005c2410723c */ /* 0x004ff00000001810 */
[C---:B------:R-:W-:Y:S08]  /*3460*/  HMMA.16816.F32 R68, R88.reuse, R80, R68 ;  /* 0x000000505844723c */ /* 0x040ff00000001844 */
[----:B------:R-:W-:Y:S01]  /*3470*/  HMMA.16816.F32 R64, R88, R82, R64 ;  /* 0x000000525840723c */ /* 0x000fe20000001840 */
[----:B------:R-:W1:Y:S04]  /*3480*/  LDSM.16.M88.4 R88, [R233+0xf000] ;  /* 0x00f00000e958783b */ /* 0x000e680000000200 */
[----:B------:R-:W-:Y:S03]  /*3490*/  LDSM.16.M88.4 R80, [R231+0x6800] ;  /* 0x00680000e750783b */ /* 0x000fe60000000200 */
[----:B------:R-:W-:Y:S08]  /*34a0*/  HMMA.16816.F32 R28, R36, R94, R28 ;  /* 0x0000005e241c723c */ /* 0x000ff0000000181c */
[C---:B------:R-:W-:Y:S01]  /*34b0*/  HMMA.16816.F32 R92, R60.reuse, R52, R76 ;  /* 0x000000343c5c723c */ /* 0x040fe2000000184c */
[----:B------:R-:W-:Y:S07]  /*34c0*/  LDSM.16.M88.4 R76, [R220+0x6000] ;  /* 0x00600000dc4c783b */ /* 0x000fee0000000200 */
[C---:B------:R-:W-:Y:S08]  /*34d0*/  HMMA.16816.F32 R44, R60.reuse, R56, R44 ;  /* 0x000000383c2c723c */ /* 0x040ff0000000182c */
[C---:B------:R-:W-:Y:S08]  /*34e0*/  HMMA.16816.F32 R40, R60.reuse, R58, R40 ;  /* 0x0000003a3c28723c */ /* 0x040ff00000001828 */
[----:B------:R-:W-:Y:S08]  /*34f0*/  HMMA.16816.F32 R72, R60, R54, R72 ;  /* 0x000000363c48723c */ /* 0x000ff00000001848 */
[C---:B---3--:R-:W-:Y:S01]  /*3500*/  HMMA.16816.F32 R56, R24.reuse, R20, R16 ;  /* 0x000000141838723c */ /* 0x048fe20000001810 */
[----:B------:R-:W-:Y:S07]  /*3510*/  LDSM.16.M88.4 R16, [R229+0x6000] ;  /* 0x00600000e510783b */ /* 0x000fee0000000200 */
[----:B------:R-:W-:Y:S01]  /*3520*/  HMMA.16816.F32 R28, R24, R22, R28 ;  /* 0x00000016181c723c */ /* 0x000fe2000000181c */
[----:B------:R-:W2:Y:S07]  /*3530*/  LDSM.16.M88.4 R20, [R231+0x7000] ;  /* 0x00700000e714783b */ /* 0x000eae0000000200 */
[C---:B-1----:R-:W-:Y:S08]  /*3540*/  HMMA.16816.F32 R92, R36.reuse, R88, R92 ;  /* 0x00000058245c723c */ /* 0x042ff0000000185c */
[----:B------:R-:W-:Y:S08]  /*3550*/  HMMA.16816.F32 R72, R36, R90, R72 ;  /* 0x0000005a2448723c */ /* 0x000ff00000001848 */
[C---:B------:R-:W-:Y:S08]  /*3560*/  HMMA.16816.F32 R56, R8.reuse, R12, R56 ;  /* 0x0000000c0838723c */ /* 0x040ff00000001838 */
[----:B------:R-:W-:Y:S01]  /*3570*/  HMMA.16816.F32 R28, R8, R14, R28 ;  /* 0x0000000e081c723c */ /* 0x000fe2000000181c */
[----:B------:R-:W1:Y:S07]  /*3580*/  LDSM.16.M88.4 R12, [R227+0xf000] ;  /* 0x00f00000e30c783b */ /* 0x000e6e0000000200 */
[----:B------:R-:W-:Y:S08]  /*3590*/  HMMA.16816.F32 R44, R36, R32, R44 ;  /* 0x00000020242c723c */ /* 0x000ff0000000182c */
[----:B------:R-:W-:Y:S08]  /*35a0*/  HMMA.16816.F32 R68, R60, R48, R68 ;  /* 0x000000303c44723c */ /* 0x000ff00000001844 */
[----:B------:R-:W-:Y:S01]  /*35b0*/  HMMA.16816.F32 R40, R36, R34, R40 ;  /* 0x000000222428723c */ /* 0x000fe20000001828 */
[----:B------:R-:W3:Y:S07]  /*35c0*/  LDSM.16.M88.4 R32, [R227+0xe800] ;  /* 0x00e80000e320783b */ /* 0x000eee0000000200 */
[----:B------:R-:W-:Y:S01]  /*35d0*/  HMMA.16816.F32 R64, R60, R50, R64 ;  /* 0x000000323c40723c */ /* 0x000fe20000001840 */
[----:B------:R-:W4:Y:S07]  /*35e0*/  LDSM.16.M88.4 R48, [R231+0x7800] ;  /* 0x00780000e730783b */ /* 0x000f2e0000000200 */
[C---:B--2---:R-:W-:Y:S08]  /*35f0*/  HMMA.16816.F32 R92, R24.reuse, R20, R92 ;  /* 0x00000014185c723c */ /* 0x044ff0000000185c */
[C---:B------:R-:W-:Y:S01]  /*3600*/  HMMA.16816.F32 R72, R24.reuse, R22, R72 ;  /* 0x000000161848723c */ /* 0x040fe20000001848 */
[----:B------:R-:W2:Y:S07]  /*3610*/  LDSM.16.M88.4 R20, [R220+0x7000] ;  /* 0x00700000dc14783b */ /* 0x000eae0000000200 */
[----:B------:R-:W-:Y:S08]  /*3620*/  HMMA.16816.F32 R44, R24, R80, R44 ;  /* 0x00000050182c723c */ /* 0x000ff0000000182c */
[C---:B------:R-:W-:Y:S08]  /*3630*/  HMMA.16816.F32 R68, R36.reuse, R84, R68 ;  /* 0x000000542444723c */ /* 0x040ff00000001844 */
[----:B------:R-:W-:Y:S01]  /*3640*/  HMMA.16816.F32 R64, R36, R86, R64 ;  /* 0x000000562440723c */ /* 0x000fe20000001840 */
[----:B------:R-:W5:Y:S07]  /*3650*/  LDSM.16.M88.4 R36, [R220+0x6800] ;  /* 0x00680000dc24783b */ /* 0x000f6e0000000200 */
[----:B-1----:R-:W-:Y:S08]  /*3660*/  HMMA.16816.F32 R92, R8, R12, R92 ;  /* 0x0000000c085c723c */ /* 0x002ff0000000185c */
[----:B------:R-:W-:Y:S08]  /*3670*/  HMMA.16816.F32 R40, R24, R82, R40 ;  /* 0x000000521828723c */ /* 0x000ff00000001828 */
[C---:B------:R-:W-:Y:S01]  /*3680*/  HMMA.16816.F32 R72, R8.reuse, R14, R72 ;  /* 0x0000000e0848723c */ /* 0x040fe20000001848 */
[----:B------:R-:W1:Y:S07]  /*3690*/  LDSM.16.M88.4 R12, [R227+0xf800] ;  /* 0x00f80000e30c783b */ /* 0x000e6e0000000200 */
[----:B---3--:R-:W-:Y:S08]  /*36a0*/  HMMA.16816.F32 R44, R8, R32, R44 ;  /* 0x00000020082c723c */ /* 0x008ff0000000182c */
[----:B----4-:R-:W-:Y:S08]  /*36b0*/  HMMA.16816.F32 R68, R24, R48, R68 ;  /* 0x000000301844723c */ /* 0x010ff00000001844 */
[----:B--2---:R-:W-:Y:S07]  /*36c0*/  HMMA.16816.F32 R92, R16, R20, R92 ;  /* 0x00000014105c723c */ /* 0x004fee000000185c */
[----:B------:R-:W-:Y:S01]  /*36d0*/  IMAD.U32 R21, RZ, RZ, UR17 ;  /* 0x00000011ff157e24 */ /* 0x000fe2000f8e00ff */
[----:B------:R-:W-:Y:S08]  /*36e0*/  HMMA.16816.F32 R40, R8, R34, R40 ;  /* 0x000000220828723c */ /* 0x000ff00000001828 */
[----:B------:R-:W-:Y:S07]  /*36f0*/  HMMA.16816.F32 R64, R24, R50, R64 ;  /* 0x000000321840723c */ /* 0x000fee0000001840 */
[----:B------:R-:W-:Y:S01]  /*3700*/  IMAD R26, R21, 0x40, R246 ;  /* 0x00000040151a7824 */ /* 0x000fe200078e02f6 */
[----:B------:R-:W-:Y:S01]  /*3710*/  HMMA.16816.F32 R56, R16, R76, R56 ;  /* 0x0000004c1038723c */ /* 0x000fe20000001838 */
[----:B------:R-:W-:-:S02]  /*3720*/  FMUL.FTZ R93, R93, c[0x0][0x2ec] ;  /* 0x0000bb005d5d7a20 */ /* 0x000fc40000410000 */
[----:B------:R-:W-:Y:S01]  /*3730*/  FMUL.FTZ R92, R92, c[0x0][0x2ec] ;  /* 0x0000bb005c5c7a20 */ /* 0x000fe20000410000 */
[C---:B------:R-:W-:Y:S01]  /*3740*/  IADD3 R4, R26.reuse, 0x1, RZ ;  /* 0x000000011a047810 */ /* 0x040fe20007ffe0ff */
[----:B------:R-:W-:Y:S01]  /*3750*/  MUFU.TANH R183, R93 ;  /* 0x0000005d00b77308 */ /* 0x000fe20000002400 */
[----:B------:R-:W-:Y:S01]  /*3760*/  IADD3 R2, R26, 0x8, RZ ;  /* 0x000000081a027810 */ /* 0x000fe20007ffe0ff */
[----:B------:R-:W-:Y:S01]  /*3770*/  FMUL.FTZ R94, R94, c[0x0][0x2ec] ;  /* 0x0000bb005e5e7a20 */ /* 0x000fe20000410000 */
[----:B------:R-:W-:Y:S01]  /*3780*/  HMMA.16816.F32 R72, R16, R22, R72 ;  /* 0x000000161048723c */ /* 0x000fe20000001848 */
[----:B------:R-:W2:Y:S01]  /*3790*/  LDSM.16.M88.4 R20, [R220+0x7800] ;  /* 0x00780000dc14783b */ /* 0x000ea20000000200 */
[C---:B------:R-:W-:Y:S01]  /*37a0*/  ISETP.GE.AND P2, PT, R4.reuse, R242, PT ;  /* 0x000000f20400720c */ /* 0x040fe20003f46270 */
[----:B------:R-:W-:Y:S01]  /*37b0*/  FMUL.FTZ R95, R95, c[0x0][0x2ec] ;  /* 0x0000bb005f5f7a20 */ /* 0x000fe20000410000 */
[C---:B------:R-:W-:Y:S01]  /*37c0*/  ISETP.GE.AND P4, PT, R4.reuse, R240, PT ;  /* 0x000000f00400720c */ /* 0x040fe20003f86270 */
[----:B------:R-:W-:Y:S01]  /*37d0*/  MUFU.TANH R191, R92 ;  /* 0x0000005c00bf7308 */ /* 0x000fe20000002400 */
[----:B------:R-:W-:Y:S01]  /*37e0*/  ISETP.LT.OR P2, PT, R4, R243, P2 ;  /* 0x000000f30400720c */ /* 0x000fe20001741670 */
[----:B------:R-:W-:-:S04]  /*37f0*/  DEPBAR.LE SB0, 0x0 ;  /* 0x000080000000791a */ /* 0x000fc80000000000 */
[C---:B------:R-:W-:Y:S01]  /*3800*/  HMMA.16816.F32 R28, R16.reuse, R78, R28 ;  /* 0x0000004e101c723c */ /* 0x040fe2000000181c */
[----:B------:R-:W-:Y:S01]  /*3810*/  ISETP.LT.OR P4, PT, R4, R241, P4 ;  /* 0x000000f10400720c */ /* 0x000fe20002781670 */
[----:B------:R-:W-:Y:S01]  /*3820*/  MUFU.TANH R196, R94 ;  /* 0x0000005e00c47308 */ /* 0x000fe20000002400 */
[----:B------:R-:W-:Y:S02]  /*3830*/  IADD3 R4, R26, 0x9, RZ ;  /* 0x000000091a047810 */ /* 0x000fe40007ffe0ff */
[----:B------:R-:W-:Y:S01]  /*3840*/  FMUL.FTZ R34, R57, c[0x0][0x2ec] ;  /* 0x0000bb0039227a20 */ /* 0x000fe20000410000 */
[----:B------:R-:W-:Y:S01]  /*3850*/  ISETP.GE.AND P5, PT, R2, R242, PT ;  /* 0x000000f20200720c */ /* 0x000fe20003fa6270 */
[----:B------:R-:W-:Y:S01]  /*3860*/  FMUL.FTZ R32, R56, c[0x0][0x2ec] ;  /* 0x0000bb0038207a20 */ /* 0x000fe20000410000 */
[----:B-----5:R-:W-:Y:S01]  /*3870*/  HMMA.16816.F32 R44, R16, R36, R44 ;  /* 0x00000024102c723c */ /* 0x020fe2000000182c */
[----:B------:R-:W-:Y:S01]  /*3880*/  FMUL.FTZ R35, R58, c[0x0][0x2ec] ;  /* 0x0000bb003a237a20 */ /* 0x000fe20000410000 */
[----:B------:R-:W-:Y:S01]  /*3890*/  ISETP.GE.AND P0, PT, R2, R240, PT ;  /* 0x000000f00200720c */ /* 0x000fe20003f06270 */
[----:B------:R-:W3:Y:S01]  /*38a0*/  MUFU.TANH R34, R34 ;  /* 0x0000002200227308 */ /* 0x000ee20000002400 */
[-C--:B------:R-:W-:Y:S01]  /*38b0*/  ISETP.GE.AND P1, PT, R26, R242.reuse, PT ;  /* 0x000000f21a00720c */ /* 0x080fe20003f26270 */
[----:B------:R-:W-:Y:S01]  /*38c0*/  FMUL.FTZ R33, R59, c[0x0][0x2ec] ;  /* 0x0000bb003b217a20 */ /* 0x000fe20000410000 */
[----:B------:R-:W-:Y:S01]  /*38d0*/  ISETP.GE.AND P6, PT, R4, R242, PT ;  /* 0x000000f20400720c */ /* 0x000fe20003fc6270 */
[----:B------:R-:W-:Y:S01]  /*38e0*/  FMUL.FTZ R72, R72, c[0x0][0x2ec] ;  /* 0x0000bb0048487a20 */ /* 0x000fe20000410000 */
[----:B-1----:R-:W-:Y:S01]  /*38f0*/  HMMA.16816.F32 R68, R8, R12, R68 ;  /* 0x0000000c0844723c */ /* 0x002fe20000001844 */
[C---:B------:R-:W-:Y:S01]  /*3900*/  ISETP.LT.OR P5, PT, R2.reuse, R243, P5 ;  /* 0x000000f30200720c */ /* 0x040fe20002fa1670 */
[----:B------:R-:W-:Y:S01]  /*3910*/  FMUL.FTZ R73, R73, c[0x0][0x2ec] ;  /* 0x0000bb0049497a20 */ /* 0x000fe20000410000 */
[----:B------:R-:W1:Y:S01]  /*3920*/  MUFU.TANH R32, R32 ;  /* 0x0000002000207308 */ /* 0x000e620000002400 */
[----:B------:R-:W-:Y:S01]  /*3930*/  ISETP.LT.OR P0, PT, R2, R241, P0 ;  /* 0x000000f10200720c */ /* 0x000fe20000701670 */
[----:B------:R-:W-:Y:S01]  /*3940*/  FMUL.FTZ R74, R74, c[0x0][0x2ec] ;  /* 0x0000bb004a4a7a20 */ /* 0x000fe20000410000 */
[----:B------:R-:W-:Y:S01]  /*3950*/  IADD3 R2, R26, 0x10, RZ ;  /* 0x000000101a027810 */ /* 0x000fe20007ffe0ff */
[----:B------:R-:W-:Y:S01]  /*3960*/  FMUL.FTZ R75, R75, c[0x0][0x2ec] ;  /* 0x0000bb004b4b7a20 */ /* 0x000fe20000410000 */
[----:B------:R-:W-:Y:S01]  /*3970*/  HMMA.16816.F32 R40, R16, R38, R40 ;  /* 0x000000261028723c */ /* 0x000fe20000001828 */
[----:B------:R-:W-:Y:S01]  /*3980*/  FMUL.FTZ R28, R28, c[0x0][0x2ec] ;  /* 0x0000bb001c1c7a20 */ /* 0x000fe20000410000 */
[-C--:B------:R-:W-:Y:S01]  /*3990*/  ISETP.LT.OR P1, PT, R26, R243.reuse, P1 ;  /* 0x000000f31a00720c */ /* 0x080fe20000f21670 */
[----:B------:R-:W-:Y:S01]  /*39a0*/  FMUL.FTZ R29, R29, c[0x0][0x2ec] ;  /* 0x0000bb001d1d7a20 */ /* 0x000fe20000410000 */
[----:B------:R-:W4:Y:S01]  /*39b0*/  MUFU.TANH R35, R35 ;  /* 0x0000002300237308 */ /* 0x000f220000002400 */
[----:B------:R-:W-:Y:S01]  /*39c0*/  FMUL.FTZ R30, R30, c[0x0][0x2ec] ;  /* 0x0000bb001e1e7a20 */ /* 0x000fe20000410000 */
[----:B------:R-:W-:Y:S01]  /*39d0*/  ISETP.LT.OR P6, PT, R4, R243, P6 ;  /* 0x000000f30400720c */ /* 0x000fe200037c1670 */
[----:B------:R-:W-:Y:S01]  /*39e0*/  FMUL.FTZ R31, R31, c[0x0][0x2ec] ;  /* 0x0000bb001f1f7a20 */ /* 0x000fe20000410000 */
[----:B------:R-:W-:Y:S01]  /*39f0*/  HMMA.16816.F32 R64, R8, R14, R64 ;  /* 0x0000000e0840723c */ /* 0x000fe20000001840 */
[----:B------:R-:W-:Y:S01]  /*3a00*/  FMUL.FTZ R39, R44, c[0x0][0x2ec] ;  /* 0x0000bb002c277a20 */ /* 0x000fe20000410000 */
[----:B---3--:R-:W-:Y:S01]  /*3a10*/  FSEL R25, R34, -INF , !P2 ;  /* 0xff80000022197808 */ /* 0x008fe20005000000 */
[----:B------:R-:W-:Y:S01]  /*3a20*/  FMUL.FTZ R44, R46, c[0x0][0x2ec] ;  /* 0x0000bb002e2c7a20 */ /* 0x000fe20000410000 */
[----:B------:R-:W3:Y:S01]  /*3a30*/  MUFU.TANH R28, R28 ;  /* 0x0000001c001c7308 */ /* 0x000ee20000002400 */
[----:B------:R-:W-:Y:S01]  /*3a40*/  IADD3 R12, R26, 0x18, RZ ;  /* 0x000000181a0c7810 */ /* 0x000fe20007ffe0ff */
[----:B------:R-:W-:Y:S01]  /*3a50*/  FMUL.FTZ R37, R47, c[0x0][0x2ec] ;  /* 0x0000bb002f257a20 */ /* 0x000fe20000410000 */
[----:B-1----:R-:W-:Y:S01]  /*3a60*/  FSEL R24, R32, -INF , !P1 ;  /* 0xff80000020187808 */ /* 0x002fe20004800000 */
[----:B--2---:R-:W-:Y:S01]  /*3a70*/  HMMA.16816.F32 R68, R16, R20, R68 ;  /* 0x000000141044723c */ /* 0x004fe20000001844 */
[-C--:B------:R-:W-:Y:S01]  /*3a80*/  ISETP.GE.AND P2, PT, R2, R240.reuse, PT ;  /* 0x000000f00200720c */ /* 0x080fe20003f46270 */
[----:B------:R-:W-:Y:S01]  /*3a90*/  FMUL.FTZ R38, R45, c[0x0][0x2ec] ;  /* 0x0000bb002d267a20 */ /* 0x000fe20000410000 */
[----:B------:R-:W-:Y:S01]  /*3aa0*/  ISETP.GE.AND P3, PT, R26, R240, PT ;  /* 0x000000f01a00720c */ /* 0x000fe20003f66270 */
[----:B------:R3:W1:Y:S01]  /*3ab0*/  MUFU.TANH R27, R29 ;  /* 0x0000001d001b7308 */ /* 0x0006620000002400 */
[----:B------:R-:W-:-:S02]  /*3ac0*/  ISETP.LT.OR P2, PT, R2, R241, P2 ;  /* 0x000000f10200720c */ /* 0x000fc40001741670 */
[----:B------:R-:W-:Y:S01]  /*3ad0*/  IADD3 R8, R26, 0x19, RZ ;  /* 0x000000191a087810 */ /* 0x000fe20007ffe0ff */
[----:B------:R-:W-:Y:S01]  /*3ae0*/  FMUL.FTZ R43, R43, c[0x0][0x2ec] ;  /* 0x0000bb002b2b7a20 */ /* 0x000fe20000410000 */
[----:B------:R-:W-:Y:S01]  /*3af0*/  ISETP.GE.AND P1, PT, R2, R242, PT ;  /* 0x000000f20200720c */ /* 0x000fe20003f26270 */
[----:B------:R-:W-:Y:S01]  /*3b00*/  FMUL.FTZ R36, R40, c[0x0][0x2ec] ;  /* 0x0000bb0028247a20 */ /* 0x000fe20000410000 */
[C---:B------:R-:W-:Y:S01]  /*3b10*/  ISETP.LT.OR P3, PT, R26.reuse, R241, P3 ;  /* 0x000000f11a00720c */ /* 0x040fe20001f61670 */
[----:B------:R-:W2:Y:S01]  /*3b20*/  MUFU.TANH R44, R44 ;  /* 0x0000002c002c7308 */ /* 0x000ea20000002400 */
[----:B------:R-:W-:Y:S01]  /*3b30*/  IADD3 R13, R26, 0x11, RZ ;  /* 0x000000111a0d7810 */ /* 0x000fe20007ffe0ff */
[----:B------:R-:W-:Y:S01]  /*3b40*/  FMUL.FTZ R40, R41, c[0x0][0x2ec] ;  /* 0x0000bb0029287a20 */ /* 0x000fe20000410000 */
[----:B------:R-:W-:Y:S01]  /*3b50*/  ISETP.LT.OR P1, PT, R2, R243, P1 ;  /* 0x000000f30200720c */ /* 0x000fe20000f21670 */
[----:B------:R-:W-:Y:S01]  /*3b60*/  HMMA.16816.F32 R64, R16, R22, R64 ;  /* 0x000000161040723c */ /* 0x000fe20000001840 */
[----:B----4-:R-:W-:Y:S01]  /*3b70*/  FSEL R6, R35, -INF , !P3 ;  /* 0xff80000023067808 */ /* 0x010fe20005800000 */
[----:B------:R-:W-:Y:S01]  /*3b80*/  FMUL.FTZ R41, R42, c[0x0][0x2ec] ;  /* 0x0000bb002a297a20 */ /* 0x000fe20000410000 */
[----:B------:R-:W-:Y:S01]  /*3b90*/  ISETP.GE.AND P3, PT, R4, R240, PT ;  /* 0x000000f00400720c */ /* 0x000fe20003f66270 */
[----:B------:R-:W4:Y:S01]  /*3ba0*/  MUFU.TANH R30, R30 ;  /* 0x0000001e001e7308 */ /* 0x000f220000002400 */
[----:B---3--:R-:W-:-:S02]  /*3bb0*/  FSEL R29, R28, -INF , !P5 ;  /* 0xff8000001c1d7808 */ /* 0x008fc40006800000 */
[----:B-1----:R-:W-:Y:S01]  /*3bc0*/  FSEL R27, R27, -INF , !P6 ;  /* 0xff8000001b1b7808 */ /* 0x002fe20007000000 */
[----:B------:R-:W-:Y:S01]  /*3bd0*/  FMUL.FTZ R68, R68, c[0x0][0x2ec] ;  /* 0x0000bb0044447a20 */ /* 0x000fe20000410000 */
[C---:B------:R-:W-:Y:S01]  /*3be0*/  ISETP.GE.AND P5, PT, R12.reuse, R242, PT ;  /* 0x000000f20c00720c */ /* 0x040fe20003fa6270 */
[----:B------:R-:W-:Y:S01]  /*3bf0*/  FMUL.FTZ R69, R69, c[0x0][0x2ec] ;  /* 0x0000bb0045457a20 */ /* 0x000fe20000410000 */
[C---:B------:R-:W-:Y:S01]  /*3c00*/  ISETP.GE.AND P6, PT, R12.reuse, R240, PT ;  /* 0x000000f00c00720c */ /* 0x040fe20003fc6270 */
[----:B------:R-:W1:Y:S01]  /*3c10*/  MUFU.TANH R32, R43 ;  /* 0x0000002b00207308 */ /* 0x000e620000002400 */
[C---:B------:R-:W-:Y:S01]  /*3c20*/  ISETP.LT.OR P5, PT, R12.reuse, R243, P5 ;  /* 0x000000f30c00720c */ /* 0x040fe20002fa1670 */
[----:B------:R-:W-:Y:S01]  /*3c30*/  FMUL.FTZ R71, R71, c[0x0][0x2ec] ;  /* 0x0000bb0047477a20 */ /* 0x000fe20000410000 */
[----:B------:R-:W-:Y:S02]  /*3c40*/  ISETP.LT.OR P6, PT, R12, R241, P6 ;  /* 0x000000f10c00720c */ /* 0x000fe400037c1670 */
[----:B--2---:R-:W-:-:S02]  /*3c50*/  FSEL R12, R44, -INF , !P2 ;  /* 0xff8000002c0c7808 */ /* 0x004fc40005000000 */
[-C--:B------:R-:W-:Y:S01]  /*3c60*/  ISETP.GE.AND P2, PT, R8, R240.reuse, PT ;  /* 0x000000f00800720c */ /* 0x080fe20003f46270 */
[----:B------:R-:W2:Y:S01]  /*3c70*/  MUFU.TANH R33, R33 ;  /* 0x0000002100217308 */ /* 0x000ea20000002400 */
[----:B----4-:R-:W-:Y:S02]  /*3c80*/  FSEL R2, R30, -INF , !P0 ;  /* 0xff8000001e027808 */ /* 0x010fe40004000000 */
[-C--:B------:R-:W-:Y:S01]  /*3c90*/  ISETP.LT.OR P2, PT, R8, R241.reuse, P2 ;  /* 0x000000f10800720c */ /* 0x080fe20001741670 */
[----:B------:R-:W-:Y:S01]  /*3ca0*/  FMUL.FTZ R35, R64, c[0x0][0x2ec] ;  /* 0x0000bb0040237a20 */ /* 0x000fe20000410000 */
[C---:B------:R-:W-:Y:S01]  /*3cb0*/  ISETP.GE.AND P0, PT, R13.reuse, R240, PT ;  /* 0x000000f00d00720c */ /* 0x040fe20003f06270 */
[----:B------:R-:W-:Y:S01]  /*3cc0*/  FMUL.FTZ R66, R66, c[0x0][0x2ec] ;  /* 0x0000bb0042427a20 */ /* 0x000fe20000410000 */
[-C--:B------:R-:W-:Y:S01]  /*3cd0*/  ISETP.LT.OR P3, PT, R4, R241.reuse, P3 ;  /* 0x000000f10400720c */ /* 0x080fe20001f61670 */
[----:B------:R-:W3:Y:S01]  /*3ce0*/  MUFU.TANH R37, R37 ;  /* 0x0000002500257308 */ /* 0x000ee20000002400 */
[----:B-1----:R-:W-:Y:S01]  /*3cf0*/  FSEL R16, R32, -INF , !P2 ;  /* 0xff80000020107808 */ /* 0x002fe20005000000 */
[----:B------:R-:W-:Y:S01]  /*3d00*/  FMUL.FTZ R32, R70, c[0x0][0x2ec] ;  /* 0x0000bb0046207a20 */ /* 0x000fe20000410000 */
[----:B------:R-:W-:Y:S01]  /*3d10*/  ISETP.LT.OR P0, PT, R13, R241, P0 ;  /* 0x000000f10d00720c */ /* 0x000fe20000701670 */
[----:B------:R-:W-:Y:S01]  /*3d20*/  FMUL.FTZ R67, R67, c[0x0][0x2ec] ;  /* 0x0000bb0043437a20 */ /* 0x000fe20000410000 */
[----:B------:R-:W-:-:S02]  /*3d30*/  IADD3 R21, R26, 0x21, RZ ;  /* 0x000000211a157810 */ /* 0x000fc40007ffe0ff */
[C---:B------:R-:W-:Y:S01]  /*3d40*/  IADD3 R9, R26.reuse, 0x20, RZ ;  /* 0x000000201a097810 */ /* 0x040fe20007ffe0ff */
[----:B------:R-:W1:Y:S01]  /*3d50*/  MUFU.TANH R39, R39 ;  /* 0x0000002700277308 */ /* 0x000e620000002400 */
[----:B--2---:R-:W-:Y:S01]  /*3d60*/  FSEL R4, R33, -INF , !P4 ;  /* 0xff80000021047808 */ /* 0x004fe20006000000 */
[----:B------:R-:W-:Y:S01]  /*3d70*/  FMUL.FTZ R33, R65, c[0x0][0x2ec] ;  /* 0x0000bb0041217a20 */ /* 0x000fe20000410000 */
[C---:B------:R-:W-:Y:S02]  /*3d80*/  ISETP.GE.AND P4, PT, R13.reuse, R242, PT ;  /* 0x000000f20d00720c */ /* 0x040fe40003f86270 */
[----:B------:R-:W-:Y:S02]  /*3d90*/  IADD3 R17, R26, 0x30, RZ ;  /* 0x000000301a117810 */ /* 0x000fe40007ffe0ff */
[----:B------:R-:W-:Y:S01]  /*3da0*/  ISETP.LT.OR P4, PT, R13, R243, P4 ;  /* 0x000000f30d00720c */ /* 0x000fe20002781670 */
[----:B------:R-:W2:Y:S01]  /*3db0*/  MUFU.TANH R38, R38 ;  /* 0x0000002600267308 */ /* 0x000ea20000002400 */
[----:B---3--:R-:W-:-:S02]  /*3dc0*/  FSEL R10, R37, -INF , !P0 ;  /* 0xff800000250a7808 */ /* 0x008fc40004000000 */
[CC--:B------:R-:W-:Y:S02]  /*3dd0*/  ISETP.GE.AND P0, PT, R21.reuse, R242.reuse, PT ;  /* 0x000000f21500720c */ /* 0x0c0fe40003f06270 */
[----:B------:R-:W-:Y:S02]  /*3de0*/  IADD3 R18, R26, 0x29, RZ ;  /* 0x000000291a127810 */ /* 0x000fe40007ffe0ff */
[----:B------:R-:W-:Y:S01]  /*3df0*/  ISETP.LT.OR P0, PT, R21, R243, P0 ;  /* 0x000000f31500720c */ /* 0x000fe20000701670 */
[----:B------:R-:W3:Y:S01]  /*3e00*/  MUFU.TANH R31, R31 ;  /* 0x0000001f001f7308 */ /* 0x000ee20000002400 */
[----:B-1----:R-:W-:Y:S02]  /*3e10*/  FSEL R15, R39, -INF , !P1 ;  /* 0xff800000270f7808 */ /* 0x002fe40004800000 */
[----:B------:R-:W-:Y:S02]  /*3e20*/  ISETP.GE.AND P1, PT, R9, R242, PT ;  /* 0x000000f20900720c */ /* 0x000fe40003f26270 */
[----:B------:R-:W-:-:S02]  /*3e30*/  FSEL R183, R183, -INF , !P0 ;  /* 0xff800000b7b77808 */ /* 0x000fc40004000000 */
[-C--:B------:R-:W-:Y:S01]  /*3e40*/  ISETP.GE.AND P0, PT, R17, R240.reuse, PT ;  /* 0x000000f01100720c */ /* 0x080fe20003f06270 */
[----:B------:R-:W1:Y:S01]  /*3e50*/  MUFU.TANH R36, R36 ;  /* 0x0000002400247308 */ /* 0x000e620000002400 */
[----:B--2---:R-:W-:Y:S02]  /*3e60*/  FSEL R11, R38, -INF , !P4 ;  /* 0xff800000260b7808 */ /* 0x004fe40006000000 */
[C---:B------:R-:W-:Y:S02]  /*3e70*/  ISETP.GE.AND P4, PT, R9.reuse, R240, PT ;  /* 0x000000f00900720c */ /* 0x040fe40003f86270 */
[C---:B------:R-:W-:Y:S02]  /*3e80*/  ISETP.LT.OR P1, PT, R9.reuse, R243, P1 ;  /* 0x000000f30900720c */ /* 0x040fe40000f21670 */
[----:B------:R-:W-:Y:S01]  /*3e90*/  ISETP.LT.OR P4, PT, R9, R241, P4 ;  /* 0x000000f10900720c */ /* 0x000fe20002781670 */
[----:B------:R-:W2:Y:S01]  /*3ea0*/  MUFU.TANH R40, R40 ;  /* 0x0000002800287308 */ /* 0x000ea20000002400 */
[----:B---3--:R-:W-:-:S02]  /*3eb0*/  FSEL R14, R31, -INF , !P3 ;  /* 0xff8000001f0e7808 */ /* 0x008fc40005800000 */
[----:B------:R-:W-:Y:S02]  /*3ec0*/  ISETP.GE.AND P3, PT, R8, R242, PT ;  /* 0x000000f20800720c */ /* 0x000fe40003f66270 */
[----:B------:R-:W-:Y:S02]  /*3ed0*/  IADD3 R20, R26, 0x28, RZ ;  /* 0x000000281a147810 */ /* 0x000fe40007ffe0ff */
[----:B------:R-:W-:Y:S01]  /*3ee0*/  ISETP.LT.OR P3, PT, R8, R243, P3 ;  /* 0x000000f30800720c */ /* 0x000fe20001f61670 */
[----:B------:R-:W3:Y:S01]  /*3ef0*/  MUFU.TANH R41, R41 ;  /* 0x0000002900297308 */ /* 0x000ee20000002400 */
[----:B------:R-:W-:Y:S02]  /*3f00*/  ISETP.LT.OR P0, PT, R17, R241, P0 ;  /* 0x000000f11100720c */ /* 0x000fe40000701670 */
[----:B------:R-:W-:Y:S02]  /*3f10*/  FSEL R191, R191, -INF , !P1 ;  /* 0xff800000bfbf7808 */ /* 0x000fe40004800000 */
[----:B------:R-:W-:-:S02]  /*3f20*/  FSEL R196, R196, -INF , !P4 ;  /* 0xff800000c4c47808 */ /* 0x000fc40006000000 */
[----:B-1----:R-:W-:Y:S01]  /*3f30*/  FSEL R13, R36, -INF , !P5 ;  /* 0xff800000240d7808 */ /* 0x002fe20006800000 */
[----:B------:R-:W1:Y:S01]  /*3f40*/  MUFU.TANH R32, R32 ;  /* 0x0000002000207308 */ /* 0x000e620000002400 */
[----:B--2---:R-:W-:Y:S02]  /*3f50*/  FSEL R9, R40, -INF , !P3 ;  /* 0xff80000028097808 */ /* 0x004fe40005800000 */
[CC--:B------:R-:W-:Y:S02]  /*3f60*/  ISETP.GE.AND P2, PT, R18.reuse, R242.reuse, PT ;  /* 0x000000f21200720c */ /* 0x0c0fe40003f46270 */
[----:B------:R-:W-:Y:S02]  /*3f70*/  ISETP.GE.AND P1, PT, R17, R242, PT ;  /* 0x000000f21100720c */ /* 0x000fe40003f26270 */
[----:B------:R-:W-:Y:S01]  /*3f80*/  ISETP.GE.AND P4, PT, R18, R240, PT ;  /* 0x000000f01200720c */ /* 0x000fe20003f86270 */
[----:B------:R-:W2:Y:S01]  /*3f90*/  MUFU.TANH R190, R95 ;  /* 0x0000005f00be7308 */ /* 0x000ea20000002400 */
[----:B---3--:R-:W-:-:S02]  /*3fa0*/  FSEL R8, R41, -INF , !P6 ;  /* 0xff80000029087808 */ /* 0x008fc40007000000 */
[C---:B------:R-:W-:Y:S02]  /*3fb0*/  ISETP.GE.AND P5, PT, R20.reuse, R242, PT ;  /* 0x000000f21400720c */ /* 0x040fe40003fa6270 */
[-C--:B------:R-:W-:Y:S02]  /*3fc0*/  ISETP.GE.AND P6, PT, R21, R240.reuse, PT ;  /* 0x000000f01500720c */ /* 0x080fe40003fc6270 */
[----:B------:R-:W-:Y:S01]  /*3fd0*/  ISETP.GE.AND P3, PT, R20, R240, PT ;  /* 0x000000f01400720c */ /* 0x000fe20003f66270 */
[----:B------:R-:W3:Y:S01]  /*3fe0*/  MUFU.TANH R189, R72 ;  /* 0x0000004800bd7308 */ /* 0x000ee20000002400 */
[----:B-1----:R-:W-:Y:S02]  /*3ff0*/  FSEL R32, R32, -INF , !P0 ;  /* 0xff80000020207808 */ /* 0x002fe40004000000 */
[----:B------:R-:W-:Y:S02]  /*4000*/  PLOP3.LUT P0, PT, PT, PT, UP0, 0x80, 0x0 ;  /* 0x000000000000781c */ /* 0x000fe40003f0f008 */
[----:B------:R-:W-:-:S02]  /*4010*/  ISETP.LT.OR P2, PT, R18, R243, P2 ;  /* 0x000000f31200720c */ /* 0x000fc40001741670 */
[----:B------:R-:W-:Y:S01]  /*4020*/  ISETP.LT.OR P4, PT, R18, R241, P4 ;  /* 0x000000f11200720c */ /* 0x000fe20002781670 */
[----:B------:R-:W1:Y:S01]  /*4030*/  MUFU.TANH R185, R73 ;  /* 0x0000004900b97308 */ /* 0x000e620000002400 */
[----:B------:R-:W-:Y:S02]  /*4040*/  ISETP.LT.OR P1, PT, R17, R243, P1 ;  /* 0x000000f31100720c */ /* 0x000fe40000f21670 */
[----:B------:R-:W-:Y:S02]  /*4050*/  ISETP.LT.OR P6, PT, R21, R241, P6 ;  /* 0x000000f11500720c */ /* 0x000fe400037c1670 */
[C---:B------:R-:W-:Y:S02]  /*4060*/  ISETP.LT.OR P5, PT, R20.reuse, R243, P5 ;  /* 0x000000f31400720c */ /* 0x040fe40002fa1670 */
[----:B------:R-:W-:Y:S01]  /*4070*/  ISETP.LT.OR P3, PT, R20, R241, P3 ;  /* 0x000000f11400720c */ /* 0x000fe20001f61670 */
[----:B------:R-:W4:Y:S01]  /*4080*/  MUFU.TANH R194, R74 ;  /* 0x0000004a00c27308 */ /* 0x000f220000002400 */
[----:B------:R-:W-:-:S02]  /*4090*/  IADD3 R17, R26, 0x31, RZ ;  /* 0x000000311a117810 */ /* 0x000fc40007ffe0ff */
[C---:B------:R-:W-:Y:S02]  /*40a0*/  IADD3 R18, R26.reuse, 0x38, RZ ;  /* 0x000000381a127810 */ /* 0x040fe40007ffe0ff */
[----:B------:R-:W-:Y:S02]  /*40b0*/  IADD3 R26, R26, 0x39, RZ ;  /* 0x000000391a1a7810 */ /* 0x000fe40007ffe0ff */
[----:B--2---:R-:W-:Y:S01]  /*40c0*/  FSEL R190, R190, -INF , !P6 ;  /* 0xff800000bebe7808 */ /* 0x004fe20007000000 */
[----:B------:R-:W2:Y:S01]  /*40d0*/  MUFU.TANH R192, R75 ;  /* 0x0000004b00c07308 */ /* 0x000ea20000002400 */
[----:B---3--:R-:W-:Y:S02]  /*40e0*/  FSEL R189, R189, -INF , !P5 ;  /* 0xff800000bdbd7808 */ /* 0x008fe40006800000 */
[----:B-1----:R-:W-:Y:S02]  /*40f0*/  FSEL R185, R185, -INF , !P2 ;  /* 0xff800000b9b97808 */ /* 0x002fe40005000000 */
[----:B------:R-:W-:-:S02]  /*4100*/  ISETP.GE.AND P6, PT, R17, R242, PT ;  /* 0x000000f21100720c */ /* 0x000fc40003fc6270 */
[----:B------:R-:W-:Y:S01]  /*4110*/  ISETP.GE.AND P5, PT, R18, R242, PT ;  /* 0x000000f21200720c */ /* 0x000fe20003fa6270 */
[----:B------:R-:W1:Y:S01]  /*4120*/  MUFU.TANH R195, R68 ;  /* 0x0000004400c37308 */ /* 0x000e620000002400 */
[----:B----4-:R-:W-:Y:S02]  /*4130*/  FSEL R194, R194, -INF , !P3 ;  /* 0xff800000c2c27808 */ /* 0x010fe40005800000 */
[CC--:B------:R-:W-:Y:S02]  /*4140*/  ISETP.GE.AND P3, PT, R17.reuse, R240.reuse, PT ;  /* 0x000000f01100720c */ /* 0x0c0fe40003f66270 */
[----:B------:R-:W-:Y:S02]  /*4150*/  ISETP.GE.AND P2, PT, R18, R240, PT ;  /* 0x000000f01200720c */ /* 0x000fe40003f46270 */
[----:B------:R-:W-:Y:S01]  /*4160*/  ISETP.LT.OR P6, PT, R17, R243, P6 ;  /* 0x000000f31100720c */ /* 0x000fe200037c1670 */
[----:B------:R-:W3:Y:S01]  /*4170*/  MUFU.TANH R193, R69 ;  /* 0x0000004500c17308 */ /* 0x000ee20000002400 */
[----:B--2---:R-:W-:-:S02]  /*4180*/  FSEL R192, R192, -INF , !P4 ;  /* 0xff800000c0c07808 */ /* 0x004fc40006000000 */
[----:B------:R-:W-:Y:S02]  /*4190*/  ISETP.GE.AND P4, PT, R26, R242, PT ;  /* 0x000000f21a00720c */ /* 0x000fe40003f86270 */
[----:B------:R-:W-:Y:S02]  /*41a0*/  ISETP.LT.OR P3, PT, R17, R241, P3 ;  /* 0x000000f11100720c */ /* 0x000fe40001f61670 */
[----:B------:R-:W-:Y:S01]  /*41b0*/  ISETP.LT.OR P5, PT, R18, R243, P5 ;  /* 0x000000f31200720c */ /* 0x000fe20002fa1670 */
[----:B------:R-:W2:Y:S01]  /*41c0*/  MUFU.TANH R188, R71 ;  /* 0x0000004700bc7308 */ /* 0x000ea20000002400 */
[----:B-1----:R-:W-:Y:S02]  /*41d0*/  FSEL R195, R195, -INF , !P1 ;  /* 0xff800000c3c37808 */ /* 0x002fe40004800000 */
[----:B------:R-:W-:Y:S02]  /*41e0*/  ISETP.GE.AND P1, PT, R26, R240, PT ;  /* 0x000000f01a00720c */ /* 0x000fe40003f26270 */
[----:B------:R-:W-:-:S02]  /*41f0*/  ISETP.LT.OR P2, PT, R18, R241, P2 ;  /* 0x000000f11200720c */ /* 0x000fc40001741670 */
[C---:B------:R-:W-:Y:S01]  /*4200*/  ISETP.LT.OR P4, PT, R26.reuse, R243, P4 ;  /* 0x000000f31a00720c */ /* 0x040fe20002781670 */
[----:B------:R-:W1:Y:S01]  /*4210*/  MUFU.TANH R35, R35 ;  /* 0x0000002300237308 */ /* 0x000e620000002400 */
[----:B------:R-:W-:Y:S01]  /*4220*/  BAR.SYNC.DEFER_BLOCKING 0x0 ;  /* 0x0000000000007b1d */ /* 0x000fe20000010000 */
[----:B------:R-:W-:Y:S02]  /*4230*/  ISETP.LT.OR P1, PT, R26, R241, P1 ;  /* 0x000000f11a00720c */ /* 0x000fe40000f21670 */
[----:B---3--:R-:W-:-:S04]  /*4240*/  FSEL R193, R193, -INF , !P6 ;  /* 0xff800000c1c17808 */ /* 0x008fc80007000000 */
[----:B------:R-:W3:Y:S01]  /*4250*/  MUFU.TANH R33, R33 ;  /* 0x0000002100217308 */ /* 0x000ee20000002400 */
[----:B--2---:R-:W-:-:S07]  /*4260*/  FSEL R188, R188, -INF , !P3 ;  /* 0xff800000bcbc7808 */ /* 0x004fce0005800000 */
[----:B------:R-:W2:Y:S01]  /*4270*/  MUFU.TANH R186, R66 ;  /* 0x0000004200ba7308 */ /* 0x000ea20000002400 */
[----:B-1----:R-:W-:-:S07]  /*4280*/  FSEL R35, R35, -INF , !P5 ;  /* 0xff80000023237808 */ /* 0x002fce0006800000 */
[----:B------:R-:W1:Y:S01]  /*4290*/  MUFU.TANH R184, R67 ;  /* 0x0000004300b87308 */ /* 0x000e620000002400 */
[----:B---3--:R-:W-:Y:S02]  /*42a0*/  FSEL R33, R33, -INF , !P4 ;  /* 0xff80000021217808 */ /* 0x008fe40006000000 */
[----:B--2---:R-:W-:Y:S02]  /*42b0*/  FSEL R186, R186, -INF , !P2 ;  /* 0xff800000baba7808 */ /* 0x004fe40005000000 */
[----:B-1----:R-:W-:Y:S01]  /*42c0*/  FSEL R184, R184, -INF , !P1 ;  /* 0xff800000b8b87808 */ /* 0x002fe20004800000 */
        /* <DEDUP_REMOVED lines=37> */
.L_x_998:
        /* <DEDUP_REMOVED lines=51> */
[----:B--2---:R-:W-:Y:S01]  /*4850*/  FMNMX.FTZ R3, R18, R3, !PT ;  /* 0x0000000312037209 */ /* 0x004fe20007810000 */
[C---:B------:R-:W-:Y:S01]  /*4860*/  FMUL.FTZ R34, R164.reuse, c[0x0][0x23c] ;  /* 0x00008f00a4227a20 */ /* 0x040fe20000410000 */
[----:B------:R-:W-:Y:S01]  /*4870*/  FSETP.NEU.FTZ.AND P1, PT, R164, -INF , PT ;  /* 0xff800000a400780b */ /* 0x000fe20003f3d000 */
[----:B------:R-:W2:Y:S02]  /*4880*/  LDSM.16.MT88.4 R88, [R225+0x14000] ;  /* 0x01400000e158783b */ /* 0x000ea40000004200 */
[C---:B------:R-:W-:Y:S01]  /*4890*/  FMUL.FTZ R187, R3.reuse, c[0x0][0x23c] ;  /* 0x00008f0003bb7a20 */ /* 0x040fe20000410000 */
[----:B------:R-:W-:Y:S01]  /*48a0*/  FSEL R34, R34, RZ, P1 ;  /* 0x000000ff22227208 */ /* 0x000fe20000800000 */
[----:B------:R-:W1:Y:S01]  /*48b0*/  LDSM.16.MT88.4 R96, [R224+0x14000] ;  /* 0x01400000e060783b */ /* 0x000e620000004200 */
[----:B------:R-:W-:-:S03]  /*48c0*/  FSETP.NEU.FTZ.AND P1, PT, R3, -INF , PT ;  /* 0xff8000000300780b */ /* 0x000fc60003f3d000 */
[--C-:B------:R-:W-:Y:S01]  /*48d0*/  FFMA.FTZ R177, R24, c[0x0][0x23c], -R34.reuse ;  /* 0x00008f0018b17a23 */ /* 0x100fe20000010822 */
[----:B------:R-:W-:Y:S01]  /*48e0*/  FSEL R187, R187, RZ, P1 ;  /* 0x000000ffbbbb7208 */ /* 0x000fe20000800000 */
[--C-:B------:R-:W-:Y:S01]  /*48f0*/  FFMA.FTZ R176, R25, c[0x0][0x23c], -R34.reuse ;  /* 0x00008f0019b07a23 */ /* 0x100fe20000010822 */
[----:B------:R-:W1:Y:S01]  /*4900*/  LDSM.16.MT88.4 R104, [R228+0x16000] ;  /* 0x01600000e468783b */ /* 0x000e620000004200 */
[--C-:B------:R-:W-:Y:S02]  /*4910*/  FFMA.FTZ R174, R29, c[0x0][0x23c], -R34.reuse ;  /* 0x00008f001dae7a23 */ /* 0x100fe40000010822 */
[----:B------:R-:W-:Y:S01]  /*4920*/  FFMA.FTZ R171, R27, c[0x0][0x23c], -R34 ;  /* 0x00008f001bab7a23 */ /* 0x000fe20000010822 */
[----:B------:R-:W1:Y:S01]  /*4930*/  LDSM.16.MT88.4 R112, [R226+0x16000] ;  /* 0x01600000e270783b */ /* 0x000e620000004200 */
[--C-:B------:R-:W-:Y:S01]  /*4940*/  FFMA.FTZ R178, R6, c[0x0][0x23c], -R187.reuse ;  /* 0x00008f0006b27a23 */ /* 0x100fe200000108bb */
[----:B------:R-:W-:Y:S01]  /*4950*/  MUFU.EX2 R177, R177 ;  /* 0x000000b100b17308 */ /* 0x000fe20000000800 */
[--C-:B------:R-:W-:Y:S01]  /*4960*/  FFMA.FTZ R181, R4, c[0x0][0x23c], -R187.reuse ;  /* 0x00008f0004b57a23 */ /* 0x100fe200000108bb */
[----:B------:R-:W1:Y:S01]  /*4970*/  LDSM.16.MT88.4 R120, [R225+0x16000] ;  /* 0x01600000e178783b */ /* 0x000e620000004200 */
        /* <DEDUP_REMOVED lines=29> */
[--C-:B------:R-:W-:Y:S01]  /*4b50*/  FFMA.FTZ R192, R192, c[0x0][0x23c], -R187.reuse ;  /* 0x00008f00c0c07a23 */ /* 0x100fe200000108bb */
[----:B------:R-:W4:Y:S01]  /*4b60*/  MUFU.EX2 R181, R181 ;  /* 0x000000b500b57308 */ /* 0x000f220000000800 */
[----:B---3--:R-:W-:Y:S01]  /*4b70*/  F2FP.PACK_AB R130, R171, R174 ;  /* 0x000000aeab82723e */ /* 0x008fe200000000ff */
[----:B------:R-:W-:Y:S02]  /*4b80*/  FFMA.FTZ R194, R195, c[0x0][0x23c], -R34 ;  /* 0x00008f00c3c27a23 */ /* 0x000fe40000010822 */
[--C-:B------:R-:W-:Y:S02]  /*4b90*/  FFMA.FTZ R197, R32, c[0x0][0x23c], -R187.reuse ;  /* 0x00008f0020c57a23 */ /* 0x100fe400000108bb */
[----:B------:R-:W-:-:S02]  /*4ba0*/  FFMA.FTZ R188, R188, c[0x0][0x23c], -R187 ;  /* 0x00008f00bcbc7a23 */ /* 0x000fc400000108bb */
[----:B------:R-:W-:Y:S01]  /*4bb0*/  MUFU.EX2 R179, R179 ;  /* 0x000000b300b37308 */ /* 0x000fe20000000800 */
[--C-:B------:R-:W-:Y:S02]  /*4bc0*/  FFMA.FTZ R186, R186, c[0x0][0x23c], -R187.reuse ;  /* 0x00008f00baba7a23 */ /* 0x100fe400000108bb */
[--C-:B------:R-:W-:Y:S02]  /*4bd0*/  FFMA.FTZ R193, R193, c[0x0][0x23c], -R34.reuse ;  /* 0x00008f00c1c17a23 */ /* 0x100fe40000010822 */
[--C-:B------:R-:W-:Y:S02]  /*4be0*/  FFMA.FTZ R195, R35, c[0x0][0x23c], -R34.reuse ;  /* 0x00008f0023c37a23 */ /* 0x100fe40000010822 */
[----:B------:R-:W-:Y:S01]  /*4bf0*/  FFMA.FTZ R196, R33, c[0x0][0x23c], -R34 ;  /* 0x00008f0021c47a23 */ /* 0x000fe20000010822 */
[----:B------:R-:W3:Y:S01]  /*4c00*/  MUFU.EX2 R172, R172 ;  /* 0x000000ac00ac7308 */ /* 0x000ee20000000800 */
[----:B----4-:R-:W-:Y:S01]  /*4c10*/  F2FP.PACK_AB R129, R181, R178 ;  /* 0x000000b2b581723e */ /* 0x010fe200000000ff */
[----:B------:R-:W-:Y:S01]  /*4c20*/  FFMA.FTZ R187, R184, c[0x0][0x23c], -R187 ;  /* 0x00008f00b8bb7a23 */ /* 0x000fe200000108bb */
[----:B------:R-:W-:Y:S01]  /*4c30*/  LDSM.16.MT88.4 R32, [R228+0x11800] ;  /* 0x01180000e420783b */ /* 0x000fe20000004200 */
[----:B------:R-:W-:-:S02]  /*4c40*/  FADD.FTZ R177, R177, R176 ;  /* 0x000000b0b1b17221 */ /* 0x000fc40000010000 */
[----:B------:R-:W-:Y:S02]  /*4c50*/  FADD.FTZ R178, R178, R181 ;  /* 0x000000b5b2b27221 */ /* 0x000fe40000010000 */
        /* <DEDUP_REMOVED lines=79> */
[C---:B--2---:R-:W-:Y:S08]  /*5150*/  HMMA.16816.F32 R136, R4.reuse, R16, R136 ;  /* 0x000000100488723c */ /* 0x044ff00000001888 */
[C---:B------:R-:W-:Y:S01]  /*5160*/  HMMA.16816.F32 R132, R4.reuse, R18, R132 ;  /* 0x000000120484723c */ /* 0x040fe20000001884 */
[----:B------:R-:W-:Y:S07]  /*5170*/  LDSM.16.MT88.4 R16, [R228+0x14800] ;  /* 0x01480000e410783b */ /* 0x000fee0000004200 */
[C---:B------:R-:W-:Y:S08]  /*5180*/  HMMA.16816.F32 R144, R4.reuse, R24, R144 ;  /* 0x000000180490723c */ /* 0x040ff00000001890 */
[C---:B---3--:R-:W-:Y:S08]  /*5190*/  HMMA.16816.F32 R44, R4.reuse, R12, R44 ;  /* 0x0000000c042c723c */ /* 0x048ff0000000182c */
[C---:B------:R-:W-:Y:S01]  /*51a0*/  HMMA.16816.F32 R48, R4.reuse, R14, R48 ;  /* 0x0000000e0430723c */ /* 0x040fe20000001830 */
[----:B------:R-:W2:Y:S07]  /*51b0*/  LDSM.16.MT88.4 R12, [R225+0x14800] ;  /* 0x01480000e10c783b */ /* 0x000eae0000004200 */
[C---:B----4-:R-:W-:Y:S08]  /*51c0*/  HMMA.16816.F32 R52, R4.reuse, R8, R52 ;  /* 0x000000080434723c */ /* 0x050ff00000001834 */
[C---:B------:R-:W-:Y:S01]  /*51d0*/  HMMA.16816.F32 R56, R4.reuse, R10, R56 ;  /* 0x0000000a0438723c */ /* 0x040fe20000001838 */
[----:B------:R-:W3:Y:S07]  /*51e0*/  LDSM.16.MT88.4 R8, [R224+0x14800] ;  /* 0x01480000e008783b */ /* 0x000eee0000004200 */
[C---:B------:R-:W-:Y:S01]  /*51f0*/  HMMA.16816.F32 R140, R4.reuse, R26, R140 ;  /* 0x0000001a048c723c */ /* 0x040fe2000000188c */
[----:B------:R-:W-:Y:S07]  /*5200*/  LDSM.16.MT88.4 R24, [R226+0x14800] ;  /* 0x01480000e218783b */ /* 0x000fee0000004200 */
        /* <DEDUP_REMOVED lines=20> */
[----:B------:R-:W-:Y:S07]  /*5350*/  LDSM.16.MT88.4 R28, [R228+0x11000] ;  /* 0x01100000e41c783b */ /* 0x000fee0000004200 */
[C---:B------:R-:W-:Y:S08]  /*5360*/  HMMA.16816.F32 R76, R4.reuse, R24, R76 ;  /* 0x00000018044c723c */ /* 0x040ff0000000184c */
[C---:B------:R-:W-:Y:S01]  /*5370*/  HMMA.16816.F32 R80, R4.reuse, R26, R80 ;  /* 0x0000001a0450723c */ /* 0x040fe20000001850 */
[----:B------:R-:W-:Y:S07]  /*5380*/  LDSM.16.MT88.4 R24, [R225+0x11000] ;  /* 0x01100000e118783b */ /* 0x000fee0000004200 */
[C---:B------:R-:W-:Y:S08]  /*5390*/  HMMA.16816.F32 R100, R4.reuse, R20, R100 ;  /* 0x000000140464723c */ /* 0x040ff00000001864 */
[C---:B------:R-:W-:Y:S01]  /*53a0*/  HMMA.16816.F32 R104, R4.reuse, R22, R104 ;  /* 0x000000160468723c */ /* 0x040fe20000001868 */
[----:B------:R-:W3:Y:S07]  /*53b0*/  LDSM.16.MT88.4 R20, [R226+0x11000] ;  /* 0x01100000e214783b */ /* 0x000eee0000004200 */
        /* <DEDUP_REMOVED lines=9> */
[----:B-----5:R-:W-:Y:S01]  /*5450*/  F2FP.PACK_AB R7, R192, R191 ;  /* 0x000000bfc007723e */ /* 0x020fe200000000ff */
        /* <DEDUP_REMOVED lines=47> */
[C---:B---3--:R-:W-:Y:S08]  /*5750*/  HMMA.16816.F32 R100, R4.reuse, R20, R100 ;  /* 0x000000140464723c */ /* 0x048ff00000001864 */
[C---:B------:R-:W-:Y:S01]  /*5760*/  HMMA.16816.F32 R104, R4.reuse, R22, R104 ;  /* 0x000000160468723c */ /* 0x040fe20000001868 */
[----:B------:R-:W3:Y:S07]  /*5770*/  LDSM.16.MT88.4 R20, [R224+0x11800] ;  /* 0x01180000e014783b */ /* 0x000eee0000004200 */
[C---:B----4-:R-:W-:Y:S08]  /*5780*/  HMMA.16816.F32 R108, R4.reuse, R16, R108 ;  /* 0x00000010046c723c */ /* 0x050ff0000000186c */
[----:B------:R-:W-:Y:S01]  /*5790*/  HMMA.16816.F32 R112, R4, R18, R112 ;  /* 0x000000120470723c */ /* 0x000fe20000001870 */
[----:B------:R-:W4:Y:S06]  /*57a0*/  LDSM.16.MT88.4 R16, [R226+0x13800] ;  /* 0x01380000e210783b */ /* 0x000f2c0000004200 */
        /* <DEDUP_REMOVED lines=12> */
[----:B------:R-:W-:-:S03]  /*5870*/  FADD.FTZ R252, R187, R186 ;  /* 0x000000babbfc7221 */ /* 0x000fc60000010000 */
[----:B------:R-:W-:Y:S02]  /*5880*/  STL [R1], R200 ;  /* 0x000000c801007387 */ /* 0x000fe40000100800 */
[C---:B------:R-:W-:Y:S02]  /*5890*/  HMMA.16816.F32 R40, R4.reuse, R14, R40 ;  /* 0x0000000e0428723c */ /* 0x040fe40000001828 */
[----:B------:R-:W1:Y:S06]  /*58a0*/  LDSM.16.MT88.4 R12, [R228+0x15800] ;  /* 0x01580000e40c783b */ /* 0x000e6c0000004200 */
        /* <DEDUP_REMOVED lines=30> */
[C---:B---3--:R-:W-:Y:S08]  /*5a90*/  HMMA.16816.F32 R92, R4.reuse, R20, R92 ;  /* 0x00000014045c723c */ /* 0x048ff0000000185c */
[C---:B------:R-:W-:Y:S08]  /*5aa0*/  HMMA.16816.F32 R96, R4.reuse, R22, R96 ;  /* 0x000000160460723c */ /* 0x040ff00000001860 */
[C---:B----4-:R-:W-:Y:S08]  /*5ab0*/  HMMA.16816.F32 R108, R4.reuse, R16, R108 ;  /* 0x00000010046c723c */ /* 0x050ff0000000186c */
        /* <DEDUP_REMOVED lines=8> */
[----:B------:R-:W-:Y:S02]  /*5b40*/  USHF.R.S32.HI UR14, URZ, 0x1f, UR17 ;  /* 0x0000001f3f0e7899 */ /* 0x000fe40008011411 */
        /* <DEDUP_REMOVED lines=16> */
[----:B------:R-:W-:Y:S02]  /*5c50*/  LEA.HI.X R5, R0, c[0x0][0x174], R5, 0x1, P1 ;  /* 0x00005d0000057a11 */ /* 0x000fe400008f0c05 */
[----:B------:R-:W-:Y:S02]  /*5c60*/  IADD3 R12, P1, R6, UR13, RZ ;  /* 0x0000000d060c7c10 */ /* 0x000fe4000ff3e0ff */
[----:B------:R-:W-:-:S02]  /*5c70*/  IADD3.X R7, R5, UR12, RZ, P0, !PT ;  /* 0x0000000c05077c10 */ /* 0x000fc400087fe4ff */
[----:B------:R-:W-:Y:S02]  /*5c80*/  IADD3 R16, P0, R12, UR13, RZ ;  /* 0x0000000d0c107c10 */ /* 0x000fe4000ff1e0ff */
[----:B------:R-:W-:-:S04]  /*5c90*/  IADD3.X R13, R7, UR12, RZ, P1, !PT ;  /* 0x0000000c070d7c10 */ /* 0x000fc80008ffe4ff */
        /* <DEDUP_REMOVED lines=22> */
[----:B------:R-:W1:Y:S04]  /*5e00*/  LDSM.16.M88.4 R8, [R233+0x8000] ;  /* 0x00800000e908783b */ /* 0x000e680000000200 */
[----:B------:R-:W5:Y:S04]  /*5e10*/  LDSM.16.M88.4 R172, [R233+0x9000] ;  /* 0x00900000e9ac783b */ /* 0x000f680000000200 */
[----:B------:R-:W1:Y:S04]  /*5e20*/  LDSM.16.M88.4 R188, [R233+0x9800] ;  /* 0x00980000e9bc783b */ /* 0x000e680000000200 */
[----:B------:R-:W-:Y:S04]  /*5e30*/  LDSM.16.M88.4 R24, [R232] ;  /* 0x00000000e818783b */ /* 0x000fe80000000200 */
[----:B--2---:R-:W2:Y:S04]  /*5e40*/  LDSM.16.M88.4 R12, [R223] ;  /* 0x00000000df0c783b */ /* 0x004ea80000000200 */
[----:B------:R-:W2:Y:S04]  /*5e50*/  LDSM.16.M88.4 R28, [R231] ;  /* 0x00000000e71c783b */ /* 0x000ea80000000200 */
[----:B---3--:R-:W3:Y:S04]  /*5e60*/  LDSM.16.M88.4 R16, [R222] ;  /* 0x00000000de10783b */ /* 0x008ee80000000200 */
[----:B------:R-:W2:Y:S04]  /*5e70*/  LDSM.16.M88.4 R184, [R221] ;  /* 0x00000000ddb8783b */ /* 0x000ea80000000200 */
[----:B------:R-:W-:Y:S01]  /*5e80*/  LDSM.16.M88.4 R192, [R227+0x8000] ;  /* 0x00800000e3c0783b */ /* 0x000fe20000000200 */
[C---:B----4-:R-:W-:Y:S03]  /*5e90*/  HMMA.16816.F32 R20, R32.reuse, R180, RZ ;  /* 0x000000b42014723c */ /* 0x050fe600000018ff */
[----:B------:R-:W-:Y:S04]  /*5ea0*/  LDSM.16.M88.4 R196, [R210] ;  /* 0x00000000d2c4783b */ /* 0x000fe80000000200 */
[----:B------:R-:W0:Y:S01]  /*5eb0*/  LDGDEPBAR ;  /* 0x00000000000079af */ /* 0x000e220000000000 */
[C---:B------:R-:W-:Y:S08]  /*5ec0*/  HMMA.16816.F32 R180, R32.reuse, R182, RZ ;  /* 0x000000b620b4723c */ /* 0x040ff000000018ff */
[C---:B-1----:R-:W-:Y:S08]  /*5ed0*/  HMMA.16816.F32 R4, R32.reuse, R8, RZ ;  /* 0x000000082004723c */ /* 0x042ff000000018ff */
[C---:B-----5:R-:W-:Y:S08]  /*5ee0*/  HMMA.16816.F32 R176, R32.reuse, R172, RZ ;  /* 0x000000ac20b0723c */ /* 0x060ff000000018ff */
[C---:B------:R-:W-:Y:S08]  /*5ef0*/  HMMA.16816.F32 R8, R32.reuse, R10, RZ ;  /* 0x0000000a2008723c */ /* 0x040ff000000018ff */
[C---:B------:R-:W-:Y:S08]  /*5f00*/  HMMA.16816.F32 R172, R32.reuse, R174, RZ ;  /* 0x000000ae20ac723c */ /* 0x040ff000000018ff */
[C---:B------:R-:W-:Y:S08]  /*5f10*/  HMMA.16816.F32 R168, R32.reuse, R188, RZ ;  /* 0x000000bc20a8723c */ /* 0x040ff000000018ff */
[----:B------:R-:W-:Y:S01]  /*5f20*/  HMMA.16816.F32 R32, R32, R190, RZ ;  /* 0x000000be2020723c */ /* 0x000fe200000018ff */
[----:B------:R-:W-:Y:S07]  /*5f30*/  LDSM.16.M88.4 R188, [R227+0x8800] ;  /* 0x00880000e3bc783b */ /* 0x000fee0000000200 */
[C---:B--2---:R-:W-:Y:S08]  /*5f40*/  HMMA.16816.F32 R20, R24.reuse, R12, R20 ;  /* 0x0000000c1814723c */ /* 0x044ff00000001814 */
[C---:B------:R-:W-:Y:S01]  /*5f50*/  HMMA.16816.F32 R180, R24.reuse, R14, R180 ;  /* 0x0000000e18b4723c */ /* 0x040fe200000018b4 */
[----:B------:R-:W1:Y:S07]  /*5f60*/  LDSM.16.M88.4 R12, [R230] ;  /* 0x00000000e60c783b */ /* 0x000e6e0000000200 */
        /* <DEDUP_REMOVED lines=8> */
[----:B------:R-:W-:Y:S04]  /*5ff0*/  LDSM.16.M88.4 R24, [R229] ;  /* 0x00000000e518783b */ /* 0x000fe80000000200 */
[----:B------:R-:W4:Y:S03]  /*6000*/  LDSM.16.M88.4 R184, [R220] ;  /* 0x00000000dcb8783b */ /* 0x000f260000000200 */
        /* <DEDUP_REMOVED lines=11> */
[----:B------:R-:W-:Y:S04]  /*60c0*/  LDSM.16.M88.4 R16, [R234+0x2000] ;  /* 0x00200000ea10783b */ /* 0x000fe80000000200 */
[----:B------:R-:W3:Y:S03]  /*60d0*/  LDSM.16.M88.4 R12, [R233+0xa000] ;  /* 0x00a00000e90c783b */ /* 0x000ee60000000200 */
[C---:B----4-:R-:W-:Y:S08]  /*60e0*/  HMMA.16816.F32 R4, R24.reuse, R184, R4 ;  /* 0x000000b81804723c */ /* 0x050ff00000001804 */
[C---:B------:R-:W-:Y:S01]  /*60f0*/  HMMA.16816.F32 R8, R24.reuse, R186, R8 ;  /* 0x000000ba1808723c */ /* 0x040fe20000001808 */
[----:B------:R-:W4:Y:S07]  /*6100*/  LDSM.16.M88.4 R184, [R233+0xa800] ;  /* 0x00a80000e9b8783b */ /* 0x000f2e0000000200 */
        /* <DEDUP_REMOVED lines=22> */
[----:B------:R-:W-:Y:S03]  /*6270*/  LDSM.16.M88.4 R16, [R227+0xa800] ;  /* 0x00a80000e310783b */ /* 0x000fe60000000200 */
[C---:B---3--:R-:W-:Y:S08]  /*6280*/  HMMA.16816.F32 R4, R188.reuse, R12, R4 ;  /* 0x0000000cbc04723c */ /* 0x048ff00000001804 */
[C---:B------:R-:W-:Y:S01]  /*6290*/  HMMA.16816.F32 R8, R188.reuse, R14, R8 ;  /* 0x0000000ebc08723c */ /* 0x040fe20000001808 */
[----:B------:R-:W2:Y:S07]  /*62a0*/  LDSM.16.M88.4 R12, [R230+0x2000] ;  /* 0x00200000e60c783b */ /* 0x000eae0000000200 */
[C---:B------:R-:W-:Y:S08]  /*62b0*/  HMMA.16816.F32 R20, R188.reuse, R24, R20 ;  /* 0x00000018bc14723c */ /* 0x040ff00000001814 */
[C---:B------:R-:W-:Y:S01]  /*62c0*/  HMMA.16816.F32 R180, R188.reuse, R26, R180 ;  /* 0x0000001abcb4723c */ /* 0x040fe200000018b4 */
[----:B------:R-:W3:Y:S07]  /*62d0*/  LDSM.16.M88.4 R24, [R227+0xb000] ;  /* 0x00b00000e318783b */ /* 0x000eee0000000200 */
[C---:B----4-:R-:W-:Y:S08]  /*62e0*/  HMMA.16816.F32 R176, R188.reuse, R184, R176 ;  /* 0x000000b8bcb0723c */ /* 0x050ff000000018b0 */
[C---:B------:R-:W-:Y:S01]  /*62f0*/  HMMA.16816.F32 R172, R188.reuse, R186, R172 ;  /* 0x000000babcac723c */ /* 0x040fe200000018ac */
[----:B------:R-:W4:Y:S07]  /*6300*/  LDSM.16.M88.4 R184, [R227+0xb800] ;  /* 0x00b80000e3b8783b */ /* 0x000f2e0000000200 */
[C---:B-1----:R-:W-:Y:S08]  /*6310*/  HMMA.16816.F32 R168, R188.reuse, R192, R168 ;  /* 0x000000c0bca8723c */ /* 0x042ff000000018a8 */
[----:B------:R-:W-:Y:S01]  /*6320*/  HMMA.16816.F32 R32, R188, R194, R32 ;  /* 0x000000c2bc20723c */ /* 0x000fe20000001820 */
[----:B------:R-:W-:Y:S04]  /*6330*/  LDSM.16.M88.4 R192, [R220+0x2000] ;  /* 0x00200000dcc0783b */ /* 0x000fe80000000200 */
[----:B------:R-:W-:Y:S03]  /*6340*/  LDSM.16.M88.4 R188, [R220+0x2800] ;  /* 0x00280000dcbc783b */ /* 0x000fe60000000200 */
[C---:B--2---:R-:W-:Y:S08]  /*6350*/  HMMA.16816.F32 R4, R12.reuse, R28, R4 ;  /* 0x0000001c0c04723c */ /* 0x044ff00000001804 */
[C---:B------:R-:W-:Y:S01]  /*6360*/  HMMA.16816.F32 R8, R12.reuse, R30, R8 ;  /* 0x0000001e0c08723c */ /* 0x040fe20000001808 */
[----:B------:R-:W-:Y:S07]  /*6370*/  LDSM.16.M88.4 R28, [R220+0x3000] ;  /* 0x00300000dc1c783b */ /* 0x000fee0000000200 */
[C---:B------:R-:W-:Y:S08]  /*6380*/  HMMA.16816.F32 R20, R12.reuse, R16, R20 ;  /* 0x000000100c14723c */ /* 0x040ff00000001814 */
[C---:B------:R-:W-:Y:S01]  /*6390*/  HMMA.16816.F32 R180, R12.reuse, R18, R180 ;  /* 0x000000120cb4723c */ /* 0x040fe200000018b4 */
[----:B------:R-:W1:Y:S07]  /*63a0*/  LDSM.16.M88.4 R16, [R229+0x2000] ;  /* 0x00200000e510783b */ /* 0x000e6e0000000200 */
[C---:B---3--:R-:W-:Y:S08]  /*63b0*/  HMMA.16816.F32 R176, R12.reuse, R24, R176 ;  /* 0x000000180cb0723c */ /* 0x048ff000000018b0 */
[C---:B------:R-:W-:Y:S01]  /*63c0*/  HMMA.16816.F32 R172, R12.reuse, R26, R172 ;  /* 0x0000001a0cac723c */ /* 0x040fe200000018ac */
[----:B------:R-:W2:Y:S07]  /*63d0*/  LDSM.16.M88.4 R24, [R220+0x3800] ;  /* 0x00380000dc18783b */ /* 0x000eae0000000200 */
[C---:B----4-:R-:W-:Y:S08]  /*63e0*/  HMMA.16816.F32 R168, R12.reuse, R184, R168 ;  /* 0x000000b80ca8723c */ /* 0x050ff000000018a8 */
        /* <DEDUP_REMOVED lines=11> */
[----:B------:R-:W-:Y:S07]  /*64a0*/  LDSM.16.M88.4 R188, [R215] ;  /* 0x00000000d7bc783b */ /* 0x000fee0000000200 */
[C---:B--2---:R-:W-:Y:S08]  /*64b0*/  HMMA.16816.F32 R168, R16.reuse, R24, R168 ;  /* 0x0000001810a8723c */ /* 0x044ff000000018a8 */
[----:B------:R-:W-:Y:S01]  /*64c0*/  HMMA.16816.F32 R32, R16, R26, R32 ;  /* 0x0000001a1020723c */ /* 0x000fe20000001820 */
[----:B------:R-:W2:Y:S04]  /*64d0*/  LDSM.16.M88.4 R16, [R233+0xd800] ;  /* 0x00d80000e910783b */ /* 0x000ea80000000200 */
[----:B------:R-:W5:Y:S03]  /*64e0*/  LDSM.16.M88.4 R24, [R232+0x4000] ;  /* 0x00400000e818783b */ /* 0x000f660000000200 */
        /* <DEDUP_REMOVED lines=8> */
[----:B------:R-:W4:Y:S07]  /*6570*/  LDSM.16.M88.4 R28, [R212] ;  /* 0x00000000d41c783b */ /* 0x000f2e0000000200 */
[C---:B--2---:R-:W-:Y:S08]  /*6580*/  HMMA.16816.F32 R168, R12.reuse, R16, R168 ;  /* 0x000000100ca8723c */ /* 0x044ff000000018a8 */
[----:B------:R-:W-:Y:S01]  /*6590*/  HMMA.16816.F32 R32, R12, R18, R32 ;  /* 0x000000120c20723c */ /* 0x000fe20000001820 */
[----:B------:R-:W-:Y:S04]  /*65a0*/  LDSM.16.M88.4 R16, [R230+0x4000] ;  /* 0x00400000e610783b */ /* 0x000fe80000000200 */
[----:B------:R-:W2:Y:S03]  /*65b0*/  LDSM.16.M88.4 R12, [R227+0xc000] ;  /* 0x00c00000e30c783b */ /* 0x000ea60000000200 */
[C---:B-----5:R-:W-:Y:S08]  /*65c0*/  HMMA.16816.F32 R4, R24.reuse, R188, R4 ;  /* 0x000000bc1804723c */ /* 0x060ff00000001804 */
[C---:B------:R-:W-:Y:S01]  /*65d0*/  HMMA.16816.F32 R8, R24.reuse, R190, R8 ;  /* 0x000000be1808723c */ /* 0x040fe20000001808 */
[----:B------:R-:W5:Y:S07]  /*65e0*/  LDSM.16.M88.4 R188, [R227+0xc800] ;  /* 0x00c80000e3bc783b */ /* 0x000f6e0000000200 */
[C---:B---3--:R-:W-:Y:S08]  /*65f0*/  HMMA.16816.F32 R20, R24.reuse, R184, R20 ;  /* 0x000000b81814723c */ /* 0x048ff00000001814 */
[C---:B------:R-:W-:Y:S01]  /*6600*/  HMMA.16816.F32 R180, R24.reuse, R186, R180 ;  /* 0x000000ba18b4723c */ /* 0x040fe200000018b4 */
[----:B------:R-:W3:Y:S07]  /*6610*/  LDSM.16.M88.4 R184, [R227+0xd000] ;  /* 0x00d00000e3b8783b */ /* 0x000eee0000000200 */
[C---:B-1----:R-:W-:Y:S08]  /*6620*/  HMMA.16816.F32 R176, R24.reuse, R192, R176 ;  /* 0x000000c018b0723c */ /* 0x042ff000000018b0 */
[C---:B------:R-:W-:Y:S01]  /*6630*/  HMMA.16816.F32 R172, R24.reuse, R194, R172 ;  /* 0x000000c218ac723c */ /* 0x040fe200000018ac */
[----:B------:R-:W-:Y:S07]  /*6640*/  LDSM.16.M88.4 R192, [R220+0x4800] ;  /* 0x00480000dcc0783b */ /* 0x000fee0000000200 */
[C---:B----4-:R-:W-:Y:S08]  /*6650*/  HMMA.16816.F32 R168, R24.reuse, R28, R168 ;  /* 0x0000001c18a8723c */ /* 0x050ff000000018a8 */
        /* <DEDUP_REMOVED lines=8> */
[----:B------:R-:W4:Y:S07]  /*66e0*/  LDSM.16.M88.4 R188, [R220+0x5000] ;  /* 0x00500000dcbc783b */ /* 0x000f2e0000000200 */
[C---:B---3--:R-:W-:Y:S08]  /*66f0*/  HMMA.16816.F32 R176, R16.reuse, R184, R176 ;  /* 0x000000b810b0723c */ /* 0x048ff000000018b0 */
[C---:B------:R-:W-:Y:S01]  /*6700*/  HMMA.16816.F32 R172, R16.reuse, R186, R172 ;  /* 0x000000ba10ac723c */ /* 0x040fe200000018ac */
[----:B------:R-:W3:Y:S07]  /*6710*/  LDSM.16.M88.4 R184, [R220+0x5800] ;  /* 0x00580000dcb8783b */ /* 0x000eee0000000200 */
        /* <DEDUP_REMOVED lines=15> */
[----:B------:R-:W3:Y:S04]  /*6810*/  LDSM.16.M88.4 R24, [R211] ;  /* 0x00000000d318783b */ /* 0x000ee80000000200 */
[----:B------:R-:W4:Y:S03]  /*6820*/  LDSM.16.M88.4 R184, [R233+0xf800] ;  /* 0x00f80000e9b8783b */ /* 0x000f260000000200 */
[C---:B-1----:R-:W-:Y:S08]  /*6830*/  HMMA.16816.F32 R4, R16.reuse, R28, R4 ;  /* 0x0000001c1004723c */ /* 0x042ff00000001804 */
[C---:B------:R-:W-:Y:S01]  /*6840*/  HMMA.16816.F32 R8, R16.reuse, R30, R8 ;  /* 0x0000001e1008723c */ /* 0x040fe20000001808 */
[----:B------:R-:W-:Y:S07]  /*6850*/  LDSM.16.M88.4 R28, [R230+0x6000] ;  /* 0x00600000e61c783b */ /* 0x000fee0000000200 */
[C---:B--2---:R-:W-:Y:S08]  /*6860*/  HMMA.16816.F32 R20, R16.reuse, R12, R20 ;  /* 0x0000000c1014723c */ /* 0x044ff00000001814 */
[C---:B------:R-:W-:Y:S01]  /*6870*/  HMMA.16816.F32 R180, R16.reuse, R14, R180 ;  /* 0x0000000e10b4723c */ /* 0x040fe200000018b4 */
[----:B------:R-:W1:Y:S07]  /*6880*/  LDSM.16.M88.4 R12, [R227+0xe000] ;  /* 0x00e00000e30c783b */ /* 0x000e6e0000000200 */
[----:B-----5:R-:W-:Y:S08]  /*6890*/  HMMA.16816.F32 R176, R16, R192, R176 ;  /* 0x000000c010b0723c */ /* 0x020ff000000018b0 */
[----:B---3--:R-:W-:Y:S08]  /*68a0*/  HMMA.16816.F32 R4, R188, R24, R4 ;  /* 0x00000018bc04723c */ /* 0x008ff00000001804 */
[C---:B------:R-:W-:Y:S01]  /*68b0*/  HMMA.16816.F32 R172, R16.reuse, R194, R172 ;  /* 0x000000c210ac723c */ /* 0x040fe200000018ac */
[----:B------:R-:W-:Y:S07]  /*68c0*/  LDSM.16.M88.4 R192, [R220+0x6000] ;  /* 0x00600000dcc0783b */ /* 0x000fee0000000200 */
[C---:B----4-:R-:W-:Y:S08]  /*68d0*/  HMMA.16816.F32 R168, R16.reuse, R184, R168 ;  /* 0x000000b810a8723c */ /* 0x050ff000000018a8 */
[----:B------:R-:W-:Y:S01]  /*68e0*/  HMMA.16816.F32 R32, R16, R186, R32 ;  /* 0x000000ba1020723c */ /* 0x000fe20000001820 */
[----:B------:R-:W2:Y:S04]  /*68f0*/  LDSM.16.M88.4 R16, [R229+0x6000] ;  /* 0x00600000e510783b */ /* 0x000ea80000000200 */
[----:B------:R-:W-:Y:S03]  /*6900*/  LDSM.16.M88.4 R184, [R209] ;  /* 0x00000000d1b8783b */ /* 0x000fe60000000200 */
[----:B------:R-:W-:Y:S01]  /*6910*/  HMMA.16816.F32 R8, R188, R26, R8 ;  /* 0x0000001abc08723c */ /* 0x000fe20000001808 */
[----:B------:R-:W3:Y:S07]  /*6920*/  LDSM.16.M88.4 R24, [R227+0xe800] ;  /* 0x00e80000e318783b */ /* 0x000eee0000000200 */
[----:B-1----:R-:W-:Y:S08]  /*6930*/  HMMA.16816.F32 R4, R28, R12, R4 ;  /* 0x0000000c1c04723c */ /* 0x002ff00000001804 */
[----:B------:R-:W-:Y:S08]  /*6940*/  HMMA.16816.F32 R20, R188, R196, R20 ;  /* 0x000000c4bc14723c */ /* 0x000ff00000001814 */
[----:B------:R-:W-:Y:S01]  /*6950*/  HMMA.16816.F32 R8, R28, R14, R8 ;  /* 0x0000000e1c08723c */ /* 0x000fe20000001808 */
[----:B------:R-:W1:Y:S07]  /*6960*/  LDSM.16.M88.4 R12, [R220+0x6800] ;  /* 0x00680000dc0c783b */ /* 0x000e6e0000000200 */
[----:B------:R-:W-:Y:S08]  /*6970*/  HMMA.16816.F32 R180, R188, R198, R180 ;  /* 0x000000c6bcb4723c */ /* 0x000ff000000018b4 */
[C---:B--2---:R-:W-:Y:S08]  /*6980*/  HMMA.16816.F32 R4, R16.reuse, R192, R4 ;  /* 0x000000c01004723c */ /* 0x044ff00000001804 */
[----:B------:R-:W-:Y:S01]  /*6990*/  HMMA.16816.F32 R8, R16, R194, R8 ;  /* 0x000000c21008723c */ /* 0x000fe20000001808 */
[----:B------:R-:W2:Y:S07]  /*69a0*/  LDSM.16.M88.4 R192, [R227+0xf000] ;  /* 0x00f00000e3c0783b */ /* 0x000eae0000000200 */
[----:B---3--:R-:W-:Y:S08]  /*69b0*/  HMMA.16816.F32 R20, R28, R24, R20 ;  /* 0x000000181c14723c */ /* 0x008ff00000001814 */
[----:B------:R-:W-:Y:S01]  /*69c0*/  HMMA.16816.F32 R176, R188, R184, R176 ;  /* 0x000000b8bcb0723c */ /* 0x000fe200000018b0 */
[----:B------:R-:W-:-:S02]  /*69d0*/  FMUL.FTZ R2, R4, c[0x0][0x2ec] ;  /* 0x0000bb0004027a20 */ /* 0x000fc40000410000 */
[----:B------:R-:W-:Y:S02]  /*69e0*/  FMUL.FTZ R0, R5, c[0x0][0x2ec] ;  /* 0x0000bb0005007a20 */ /* 0x000fe40000410000 */
[----:B------:R-:W-:Y:S02]  /*69f0*/  FMUL.FTZ R165, R6, c[0x0][0x2ec] ;  /* 0x0000bb0006a57a20 */ /* 0x000fe40000410000 */
[----:B------:R-:W-:Y:S01]  /*6a00*/  FMUL.FTZ R184, R7, c[0x0][0x2ec] ;  /* 0x0000bb0007b87a20 */ /* 0x000fe20000410000 */
[----:B------:R-:W-:Y:S01]  /*6a10*/  HMMA.16816.F32 R180, R28, R26, R180 ;  /* 0x0000001a1cb4723c */ /* 0x000fe200000018b4 */
[----:B------:R-:W3:Y:S01]  /*6a20*/  LDSM.16.M88.4 R4, [R208] ;  /* 0x00000000d004783b */ /* 0x000ee20000000200 */
[----:B------:R-:W-:Y:S01]  /*6a30*/  FMUL.FTZ R8, R8, c[0x0][0x2ec] ;  /* 0x0000bb0008087a20 */ /* 0x000fe20000410000 */
[----:B------:R-:W4:Y:S01]  /*6a40*/  MUFU.TANH R2, R2 ;  /* 0x0000000200027308 */ /* 0x000f220000002400 */
[----:B------:R-:W-:Y:S01]  /*6a50*/  FMUL.FTZ R185, R10, c[0x0][0x2ec] ;  /* 0x0000bb000ab97a20 */ /* 0x000fe20000410000 */
[----:B------:R-:W-:Y:S03]  /*6a60*/  LDSM.16.M88.4 R24, [R220+0x7000] ;  /* 0x00700000dc18783b */ /* 0x000fe60000000200 */
[----:B-1----:R-:W-:Y:S03]  /*6a70*/  HMMA.16816.F32 R20, R16, R12, R20 ;  /* 0x0000000c1014723c */ /* 0x002fe60000001814 */
[----:B------:R1:W-:Y:S04]  /*6a80*/  MUFU.TANH R12, R8 ;  /* 0x00000008000c7308 */ /* 0x0003e80000002400 */
[----:B------:R-:W-:Y:S01]  /*6a90*/  FMUL.FTZ R13, R9, c[0x0][0x2ec] ;  /* 0x0000bb00090d7a20 */ /* 0x000fe20000410000 */
[----:B------:R-:W-:Y:S03]  /*6aa0*/  HMMA.16816.F32 R172, R188, R186, R172 ;  /* 0x000000babcac723c */ /* 0x000fe600000018ac */
[----:B------:R-:W5:Y:S04]  /*6ab0*/  MUFU.TANH R165, R165 ;  /* 0x000000a500a57308 */ /* 0x000f680000002400 */
[----:B------:R-:W-:Y:S01]  /*6ac0*/  FMUL.FTZ R186, R11, c[0x0][0x2ec] ;  /* 0x0000bb000bba7a20 */ /* 0x000fe20000410000 */
[----:B------:R-:W-:Y:S01]  /*6ad0*/  HMMA.16816.F32 R180, R16, R14, R180 ;  /* 0x0000000e10b4723c */ /* 0x000fe200000018b4 */
[----:B-1----:R-:W1:Y:S02]  /*6ae0*/  LDSM.16.M88.4 R8, [R227+0xf800] ;  /* 0x00f80000e308783b */ /* 0x002e640000000200 */
[----:B------:R-:W1:Y:S05]  /*6af0*/  MUFU.TANH R0, R0 ;  /* 0x0000000000007308 */ /* 0x000e6a0000002400 */
[----:B------:R-:W-:Y:S01]  /*6b00*/  FMUL.FTZ R14, R21, c[0x0][0x2ec] ;  /* 0x0000bb00150e7a20 */ /* 0x000fe20000410000 */
[----:B--2---:R-:W-:Y:S01]  /*6b10*/  HMMA.16816.F32 R176, R28, R192, R176 ;  /* 0x000000c01cb0723c */ /* 0x004fe200000018b0 */
[----:B------:R-:W-:-:S02]  /*6b20*/  FMUL.FTZ R21, R22, c[0x0][0x2ec] ;  /* 0x0000bb0016157a20 */ /* 0x000fc40000410000 */
[----:B------:R-:W-:Y:S01]  /*6b30*/  FMUL.FTZ R20, R20, c[0x0][0x2ec] ;  /* 0x0000bb0014147a20 */ /* 0x000fe20000410000 */
[----:B------:R-:W2:Y:S01]  /*6b40*/  MUFU.TANH R15, R186 ;  /* 0x000000ba000f7308 */ /* 0x000ea20000002400 */
[----:B------:R-:W-:-:S03]  /*6b50*/  FMUL.FTZ R23, R23, c[0x0][0x2ec] ;  /* 0x0000bb0017177a20 */ /* 0x000fc60000410000 */
[C---:B---3--:R-:W-:Y:S04]  /*6b60*/  HMMA.16816.F32 R168, R188.reuse, R4, R168 ;  /* 0x00000004bca8723c */ /* 0x048fe800000018a8 */
[----:B------:R-:W3:Y:S03]  /*6b70*/  MUFU.TANH R20, R20 ;  /* 0x0000001400147308 */ /* 0x000ee60000002400 */
[----:B------:R-:W-:Y:S01]  /*6b80*/  IMAD.U32 R5, RZ, RZ, UR17 ;  /* 0x00000011ff057e24 */ /* 0x000fe2000f8e00ff */
[----:B------:R-:W-:Y:S01]  /*6b90*/  HMMA.16816.F32 R32, R188, R6, R32 ;  /* 0x00000006bc20723c */ /* 0x000fe20000001820 */
[----:B------:R-:W-:Y:S02]  /*6ba0*/  FMUL.FTZ R183, R183, c[0x0][0x2ec] ;  /* 0x0000bb00b7b77a20 */ /* 0x000fe40000410000 */
[----:B------:R-:W-:Y:S01]  /*6bb0*/  IMAD R22, R5, 0x40, R246 ;  /* 0x0000004005167824 */ /* 0x000fe200078e02f6 */
[----:B------:R-:W-:Y:S01]  /*6bc0*/  MUFU.TANH R13, R13 ;  /* 0x0000000d000d7308 */ /* 0x000fe20000002400 */
[----:B------:R-:W2:Y:S01]  /*6bd0*/  LDSM.16.M88.4 R4, [R220+0x7800] ;  /* 0x00780000dc04783b */ /* 0x000ea20000000200 */
[----:B------:R-:W-:Y:S01]  /*6be0*/  FMUL.FTZ R180, R180, c[0x0][0x2ec] ;  /* 0x0000bb00b4b47a20 */ /* 0x000fe20000410000 */
[----:B------:R-:W-:-:S04]  /*6bf0*/  DEPBAR.LE SB0, 0x0 ;  /* 0x000080000000791a */ /* 0x000fc80000000000 */
[C---:B------:R-:W-:Y:S01]  /*6c00*/  HMMA.16816.F32 R172, R28.reuse, R194, R172 ;  /* 0x000000c21cac723c */ /* 0x040fe200000018ac */
[CC--:B------:R-:W-:Y:S01]  /*6c10*/  ISETP.GE.AND P2, PT, R22.reuse, R242.reuse, PT ;  /* 0x000000f21600720c */ /* 0x0c0fe20003f46270 */
[----:B------:R-:W2:Y:S01]  /*6c20*/  MUFU.TANH R185, R185 ;  /* 0x000000b900b97308 */ /* 0x000ea20000002400 */
[----:B------:R-:W-:Y:S02]  /*6c30*/  FMUL.FTZ R181, R181, c[0x0][0x2ec] ;  /* 0x0000bb00b5b57a20 */ /* 0x000fe40000410000 */
[----:B------:R-:W-:Y:S01]  /*6c40*/  ISETP.LT.OR P2, PT, R22, R243, P2 ;  /* 0x000000f31600720c */ /* 0x000fe20001741670 */
[----:B------:R-:W-:Y:S02]  /*6c50*/  FMUL.FTZ R182, R182, c[0x0][0x2ec] ;  /* 0x0000bb00b6b67a20 */ /* 0x000fe40000410000 */
[----:B-1----:R-:W-:Y:S02]  /*6c60*/  HMMA.16816.F32 R168, R28, R8, R168 ;  /* 0x000000081ca8723c */ /* 0x002fe400000018a8 */
[----:B------:R-:W1:Y:S05]  /*6c70*/  MUFU.TANH R21, R21 ;  /* 0x0000001500157308 */ /* 0x000e6a0000002400 */
[C---:B------:R-:W-:Y:S01]  /*6c80*/  IADD3 R8, R22.reuse, 0x1, RZ ;  /* 0x0000000116087810 */ /* 0x040fe20007ffe0ff */
[----:B------:R-:W-:Y:S01]  /*6c90*/  HMMA.16816.F32 R176, R16, R24, R176 ;  /* 0x0000001810b0723c */ /* 0x000fe200000018b0 */
[----:B------:R-:W-:Y:S01]  /*6ca0*/  IADD3 R9, R22, 0x8, RZ ;  /* 0x0000000816097810 */ /* 0x000fe20007ffe0ff */
[----:B------:R-:W1:Y:S01]  /*6cb0*/  MUFU.TANH R184, R184 ;  /* 0x000000b800b87308 */ /* 0x000e620000002400 */
[----:B------:R-:W-:-:S02]  /*6cc0*/  ISETP.GE.AND P4, PT, R8, R242, PT ;  /* 0x000000f20800720c */ /* 0x000fc40003f86270 */
[C---:B------:R-:W-:Y:S02]  /*6cd0*/  ISETP.GE.AND P1, PT, R8.reuse, R240, PT ;  /* 0x000000f00800720c */ /* 0x040fe40003f26270 */
[C---:B------:R-:W-:Y:S01]  /*6ce0*/  ISETP.GE.AND P0, PT, R9.reuse, R242, PT ;  /* 0x000000f20900720c */ /* 0x040fe20003f06270 */
[----:B------:R-:W-:Y:S01]  /*6cf0*/  HMMA.16816.F32 R32, R28, R10, R32 ;  /* 0x0000000a1c20723c */ /* 0x000fe20000001820 */
[C---:B------:R-:W-:Y:S01]  /*6d00*/  ISETP.GE.AND P6, PT, R9.reuse, R240, PT ;  /* 0x000000f00900720c */ /* 0x040fe20003fc6270 */
[----:B------:R-:W1:Y:S01]  /*6d10*/  MUFU.TANH R23, R23 ;  /* 0x0000001700177308 */ /* 0x000e620000002400 */
[C---:B------:R-:W-:Y:S02]  /*6d20*/  ISETP.LT.OR P4, PT, R8.reuse, R243, P4 ;  /* 0x000000f30800720c */ /* 0x040fe40002781670 */
[----:B------:R-:W-:Y:S02]  /*6d30*/  ISETP.LT.OR P1, PT, R8, R241, P1 ;  /* 0x000000f10800720c */ /* 0x000fe40000f21670 */
[----:B------:R-:W-:Y:S01]  /*6d40*/  IADD3 R8, R22, 0x9, RZ ;  /* 0x0000000916087810 */ /* 0x000fe20007ffe0ff */
[----:B------:R-:W-:Y:S01]  /*6d50*/  HMMA.16816.F32 R172, R16, R26, R172 ;  /* 0x0000001a10ac723c */ /* 0x000fe200000018ac */
[C---:B------:R-:W-:Y:S01]  /*6d60*/  ISETP.LT.OR P0, PT, R9.reuse, R243, P0 ;  /* 0x000000f30900720c */ /* 0x040fe20000701670 */
[----:B------:R1:W1:Y:S01]  /*6d70*/  MUFU.TANH R192, R183 ;  /* 0x000000b700c07308 */ /* 0x0002620000002400 */
[----:B------:R-:W-:-:S02]  /*6d80*/  ISETP.LT.OR P6, PT, R9, R241, P6 ;  /* 0x000000f10900720c */ /* 0x000fc400037c1670 */
[----:B----4-:R-:W-:Y:S02]  /*6d90*/  FSEL R9, R2, -INF , !P2 ;  /* 0xff80000002097808 */ /* 0x010fe40005000000 */
[C---:B------:R-:W-:Y:S01]  /*6da0*/  ISETP.GE.AND P3, PT, R8.reuse, R242, PT ;  /* 0x000000f20800720c */ /* 0x040fe20003f66270 */
[C---:B--2---:R-:W-:Y:S01]  /*6db0*/  HMMA.16816.F32 R168, R16.reuse, R4, R168 ;  /* 0x0000000410a8723c */ /* 0x044fe200000018a8 */
[-C--:B------:R-:W-:Y:S01]  /*6dc0*/  ISETP.GE.AND P5, PT, R8, R240.reuse, PT ;  /* 0x000000f00800720c */ /* 0x080fe20003fa6270 */
[----:B------:R-:W-:Y:S01]  /*6dd0*/  FMUL.FTZ R176, R176, c[0x0][0x2ec] ;  /* 0x0000bb00b0b07a20 */ /* 0x000fe20000410000 */
[----:B------:R-:W-:Y:S01]  /*6de0*/  ISETP.GE.AND P2, PT, R22, R240, PT ;  /* 0x000000f01600720c */ /* 0x000fe20003f46270 */
[----:B------:R-:W-:Y:S01]  /*6df0*/  MUFU.TANH R14, R14 ;  /* 0x0000000e000e7308 */ /* 0x000fe20000002400 */
[C---:B------:R-:W-:Y:S01]  /*6e00*/  ISETP.LT.OR P3, PT, R8.reuse, R243, P3 ;  /* 0x000000f30800720c */ /* 0x040fe20001f61670 */
[----:B------:R-:W-:Y:S01]  /*6e10*/  FMUL.FTZ R177, R177, c[0x0][0x2ec] ;  /* 0x0000bb00b1b17a20 */ /* 0x000fe20000410000 */
[-C--:B------:R-:W-:Y:S01]  /*6e20*/  ISETP.LT.OR P5, PT, R8, R241.reuse, P5 ;  /* 0x000000f10800720c */ /* 0x080fe20002fa1670 */
[----:B------:R-:W-:Y:S01]  /*6e30*/  HMMA.16816.F32 R32, R16, R6, R32 ;  /* 0x000000061020723c */ /* 0x000fe20000001820 */
[C---:B------:R-:W-:Y:S01]  /*6e40*/  ISETP.LT.OR P2, PT, R22.reuse, R241, P2 ;  /* 0x000000f11600720c */ /* 0x040fe20001741670 */
[----:B------:R-:W-:Y:S01]  /*6e50*/  FMUL.FTZ R179, R179, c[0x0][0x2ec] ;  /* 0x0000bb00b3b37a20 */ /* 0x000fe20000410000 */
[----:B------:R-:W-:Y:S01]  /*6e60*/  IADD3 R8, R22, 0x10, RZ ;  /* 0x0000001016087810 */ /* 0x000fe20007ffe0ff */
[----:B------:R-:W2:Y:S01]  /*6e70*/  MUFU.TANH R193, R176 ;  /* 0x000000b000c17308 */ /* 0x000ea20000002400 */
[----:B-----5:R-:W-:Y:S01]  /*6e80*/  FSEL R2, R165, -INF , !P2 ;  /* 0xff800000a5027808 */ /* 0x020fe20005000000 */
[----:B------:R-:W-:Y:S01]  /*6e90*/  FMUL.FTZ R178, R178, c[0x0][0x2ec] ;  /* 0x0000bb00b2b27a20 */ /* 0x000fe20000410000 */
[----:B------:R-:W-:Y:S01]  /*6ea0*/  ISETP.GE.AND P2, PT, R8, R242, PT ;  /* 0x000000f20800720c */ /* 0x000fe20003f46270 */
[----:B------:R-:W-:Y:S01]  /*6eb0*/  FMUL.FTZ R31, R172, c[0x0][0x2ec] ;  /* 0x0000bb00ac1f7a20 */ /* 0x000fe20000410000 */
[----:B------:R-:W-:Y:S01]  /*6ec0*/  IADD3 R5, R22, 0x19, RZ ;  /* 0x0000001916057810 */ /* 0x000fe20007ffe0ff */
[----:B------:R-:W-:Y:S01]  /*6ed0*/  FMUL.FTZ R29, R173, c[0x0][0x2ec] ;  /* 0x0000bb00ad1d7a20 */ /* 0x000fe20000410000 */
[----:B------:R-:W-:Y:S01]  /*6ee0*/  ISETP.LT.OR P2, PT, R8, R243, P2 ;  /* 0x000000f30800720c */ /* 0x000fe20001741670 */
[----:B------:R-:W4:Y:S01]  /*6ef0*/  MUFU.TANH R180, R180 ;  /* 0x000000b400b47308 */ /* 0x000f220000002400 */
[----:B------:R-:W-:Y:S01]  /*6f00*/  FSEL R11, R0, -INF , !P4 ;  /* 0xff800000000b7808 */ /* 0x000fe20006000000 */
[----:B------:R-:W-:Y:S01]  /*6f10*/  FMUL.FTZ R30, R174, c[0x0][0x2ec] ;  /* 0x0000bb00ae1e7a20 */ /* 0x000fe20000410000 */
[----:B------:R-:W-:Y:S01]  /*6f20*/  FSEL R4, R15, -INF , !P5 ;  /* 0xff8000000f047808 */ /* 0x000fe20006800000 */
[----:B------:R-:W-:Y:S01]  /*6f30*/  FMUL.FTZ R170, R170, c[0x0][0x2ec] ;  /* 0x0000bb00aaaa7a20 */ /* 0x000fe20000410000 */
[----:B---3--:R-:W-:Y:S01]  /*6f40*/  FSEL R27, R20, -INF , !P2 ;  /* 0xff800000141b7808 */ /* 0x008fe20005000000 */
[----:B------:R-:W-:Y:S01]  /*6f50*/  FMUL.FTZ R28, R175, c[0x0][0x2ec] ;  /* 0x0000bb00af1c7a20 */ /* 0x000fe20000410000 */
[----:B------:R-:W-:Y:S01]  /*6f60*/  ISETP.GE.AND P4, PT, R8, R240, PT ;  /* 0x000000f00800720c */ /* 0x000fe20003f86270 */
[----:B------:R-:W-:Y:S01]  /*6f70*/  MUFU.TANH R181, R181 ;  /* 0x000000b500b57308 */ /* 0x000fe20000002400 */
[C---:B------:R-:W-:Y:S01]  /*6f80*/  ISETP.GE.AND P5, PT, R5.reuse, R242, PT ;  /* 0x000000f20500720c */ /* 0x040fe20003fa6270 */
[----:B------:R-:W-:Y:S01]  /*6f90*/  FMUL.FTZ R168, R168, c[0x0][0x2ec] ;  /* 0x0000bb00a8a87a20 */ /* 0x000fe20000410000 */
[----:B------:R-:W-:Y:S01]  /*6fa0*/  ISETP.GE.AND P2, PT, R5, R240, PT ;  /* 0x000000f00500720c */ /* 0x000fe20003f46270 */
[----:B------:R-:W-:Y:S01]  /*6fb0*/  FMUL.FTZ R169, R169, c[0x0][0x2ec] ;  /* 0x0000bb00a9a97a20 */ /* 0x000fe20000410000 */
[----:B------:R-:W-:Y:S01]  /*6fc0*/  ISETP.LT.OR P4, PT, R8, R241, P4 ;  /* 0x000000f10800720c */ /* 0x000fe20002781670 */
[----:B------:R-:W-:Y:S01]  /*6fd0*/  FMUL.FTZ R171, R171, c[0x0][0x2ec] ;  /* 0x0000bb00abab7a20 */ /* 0x000fe20000410000 */
[C---:B------:R-:W-:Y:S01]  /*6fe0*/  ISETP.LT.OR P5, PT, R5.reuse, R243, P5 ;  /* 0x000000f30500720c */ /* 0x040fe20002fa1670 */
[----:B------:R-:W3:Y:S01]  /*6ff0*/  MUFU.TANH R186, R182 ;  /* 0x000000b600ba7308 */ /* 0x000ee20000002400 */
[----:B------:R-:W-:Y:S01]  /*7000*/  ISETP.LT.OR P2, PT, R5, R241, P2 ;  /* 0x000000f10500720c */ /* 0x000fe20001741670 */
[----:B------:R-:W-:Y:S01]  /*7010*/  FMUL.FTZ R32, R32, c[0x0][0x2ec] ;  /* 0x0000bb0020207a20 */ /* 0x000fe20000410000 */
[C---:B------:R-:W-:Y:S01]  /*7020*/  IADD3 R10, R22.reuse, 0x11, RZ ;  /* 0x00000011160a7810 */ /* 0x040fe20007ffe0ff */
[----:B------:R-:W-:Y:S01]  /*7030*/  FMUL.FTZ R33, R33, c[0x0][0x2ec] ;  /* 0x0000bb0021217a20 */ /* 0x000fe20000410000 */
[----:B------:R-:W-:Y:S01]  /*7040*/  IADD3 R8, R22, 0x18, RZ ;  /* 0x0000001816087810 */ /* 0x000fe20007ffe0ff */
[----:B------:R-:W-:Y:S01]  /*7050*/  FMUL.FTZ R34, R34, c[0x0][0x2ec] ;  /* 0x0000bb0022227a20 */ /* 0x000fe20000410000 */
[----:B------:R-:W-:Y:S01]  /*7060*/  IADD3 R5, R22, 0x20, RZ ;  /* 0x0000002016057810 */ /* 0x000fe20007ffe0ff */
[----:B------:R-:W5:Y:S01]  /*7070*/  MUFU.TANH R191, R177 ;  /* 0x000000b100bf7308 */ /* 0x000f620000002400 */
[----:B-1----:R-:W-:Y:S01]  /*7080*/  FSEL R183, R12, -INF , !P0 ;  /* 0xff8000000cb77808 */ /* 0x002fe20004000000 */
[----:B------:R-:W-:Y:S01]  /*7090*/  FMUL.FTZ R35, R35, c[0x0][0x2ec] ;  /* 0x0000bb0023237a20 */ /* 0x000fe20000410000 */
[----:B------:R-:W-:-:S02]  /*70a0*/  FSEL R0, R185, -INF , !P6 ;  /* 0xff800000b9007808 */ /* 0x000fc40007000000 */
[----:B------:R-:W-:Y:S02]  /*70b0*/  FSEL R13, R13, -INF , !P3 ;  /* 0xff8000000d0d7808 */ /* 0x000fe40005800000 */
[----:B------:R-:W-:Y:S01]  /*70c0*/  FSEL R26, R21, -INF , !P4 ;  /* 0xff800000151a7808 */ /* 0x000fe20006000000 */
[----:B------:R-:W1:Y:S01]  /*70d0*/  MUFU.TANH R188, R179 ;  /* 0x000000b300bc7308 */ /* 0x000e620000002400 */
[----:B------:R-:W-:Y:S02]  /*70e0*/  ISETP.GE.AND P0, PT, R10, R240, PT ;  /* 0x000000f00a00720c */ /* 0x000fe40003f06270 */
[C---:B------:R-:W-:Y:S02]  /*70f0*/  ISETP.GE.AND P6, PT, R8.reuse, R242, PT ;  /* 0x000000f20800720c */ /* 0x040fe40003fc6270 */
[----:B------:R-:W-:Y:S02]  /*7100*/  ISETP.GE.AND P3, PT, R8, R240, PT ;  /* 0x000000f00800720c */ /* 0x000fe40003f66270 */
[----:B------:R-:W-:Y:S01]  /*7110*/  ISETP.GE.AND P4, PT, R5, R242, PT ;  /* 0x000000f20500720c */ /* 0x000fe20003f86270 */
[----:B------:R-:W1:Y:S01]  /*7120*/  MUFU.TANH R31, R31 ;  /* 0x0000001f001f7308 */ /* 0x000e620000002400 */
[----:B------:R-:W-:-:S02]  /*7130*/  FSEL R184, R184, -INF , !P1 ;  /* 0xff800000b8b87808 */ /* 0x000fc40004800000 */
[C---:B------:R-:W-:Y:S02]  /*7140*/  ISETP.GE.AND P1, PT, R10.reuse, R242, PT ;  /* 0x000000f20a00720c */ /* 0x040fe40003f26270 */
[----:B------:R-:W-:Y:S02]  /*7150*/  ISETP.LT.OR P0, PT, R10, R241, P0 ;  /* 0x000000f10a00720c */ /* 0x000fe40000701670 */
[C---:B------:R-:W-:Y:S01]  /*7160*/  ISETP.LT.OR P6, PT, R8.reuse, R243, P6 ;  /* 0x000000f30800720c */ /* 0x040fe200037c1670 */
[----:B------:R-:W1:Y:S01]  /*7170*/  MUFU.TANH R190, R178 ;  /* 0x000000b200be7308 */ /* 0x000e620000002400 */
[----:B------:R-:W-:Y:S02]  /*7180*/  ISETP.LT.OR P3, PT, R8, R241, P3 ;  /* 0x000000f10800720c */ /* 0x000fe40001f61670 */
[----:B------:R-:W-:Y:S02]  /*7190*/  ISETP.LT.OR P4, PT, R5, R243, P4 ;  /* 0x000000f30500720c */ /* 0x000fe40002781670 */
[----:B------:R-:W-:-:S02]  /*71a0*/  IADD3 R8, R22, 0x21, RZ ;  /* 0x0000002116087810 */ /* 0x000fc40007ffe0ff */
[----:B------:R-:W-:Y:S01]  /*71b0*/  IADD3 R7, R22, 0x29, RZ ;  /* 0x0000002916077810 */ /* 0x000fe20007ffe0ff */
[----:B------:R-:W1:Y:S01]  /*71c0*/  MUFU.TANH R176, R170 ;  /* 0x000000aa00b07308 */ /* 0x000e620000002400 */
[----:B------:R-:W-:Y:S02]  /*71d0*/  ISETP.LT.OR P1, PT, R10, R243, P1 ;  /* 0x000000f30a00720c */ /* 0x000fe40000f21670 */
[----:B------:R-:W-:Y:S02]  /*71e0*/  FSEL R24, R23, -INF , !P0 ;  /* 0xff80000017187808 */ /* 0x000fe40004000000 */
[----:B------:R-:W-:Y:S02]  /*71f0*/  FSEL R192, R192, -INF , !P2 ;  /* 0xff800000c0c07808 */ /* 0x000fe40005000000 */
[----:B--2---:R-:W-:Y:S01]  /*7200*/  FSEL R193, R193, -INF , !P4 ;  /* 0xff800000c1c17808 */ /* 0x004fe20006000000 */
[----:B------:R-:W-:Y:S01]  /*7210*/  MUFU.TANH R29, R29 ;  /* 0x0000001d001d7308 */ /* 0x000fe20000002400 */
[----:B------:R-:W-:-:S02]  /*7220*/  ISETP.GE.AND P0, PT, R8, R242, PT ;  /* 0x000000f20800720c */ /* 0x000fc40003f06270 */
[C---:B------:R-:W-:Y:S02]  /*7230*/  ISETP.GE.AND P2, PT, R7.reuse, R242, PT ;  /* 0x000000f20700720c */ /* 0x040fe40003f46270 */
[-C--:B------:R-:W-:Y:S02]  /*7240*/  ISETP.GE.AND P4, PT, R7, R240.reuse, PT ;  /* 0x000000f00700720c */ /* 0x080fe40003f86270 */
[----:B------:R-:W-:Y:S01]  /*7250*/  FSEL R25, R14, -INF , !P1 ;  /* 0xff8000000e197808 */ /* 0x000fe20004800000 */
[----:B------:R-:W2:Y:S01]  /*7260*/  MUFU.TANH R30, R30 ;  /* 0x0000001e001e7308 */ /* 0x000ea20000002400 */
[----:B------:R-:W-:Y:S02]  /*7270*/  IADD3 R6, R22, 0x28, RZ ;  /* 0x0000002816067810 */ /* 0x000fe40007ffe0ff */
[----:B------:R-:W-:Y:S02]  /*7280*/  ISETP.GE.AND P1, PT, R5, R240, PT ;  /* 0x000000f00500720c */ /* 0x000fe40003f26270 */
[----:B------:R-:W-:-:S02]  /*7290*/  ISETP.LT.OR P0, PT, R8, R243, P0 ;  /* 0x000000f30800720c */ /* 0x000fc40000701670 */
[C---:B------:R-:W-:Y:S01]  /*72a0*/  ISETP.LT.OR P2, PT, R7.reuse, R243, P2 ;  /* 0x000000f30700720c */ /* 0x040fe20001741670 */
[----:B------:R-:W1:Y:S01]  /*72b0*/  MUFU.TANH R28, R28 ;  /* 0x0000001c001c7308 */ /* 0x000e620000002400 */
[----:B------:R-:W-:Y:S02]  /*72c0*/  ISETP.LT.OR P4, PT, R7, R241, P4 ;  /* 0x000000f10700720c */ /* 0x000fe40002781670 */
[----:B----4-:R-:W-:Y:S02]  /*72d0*/  FSEL R21, R180, -INF , !P6 ;  /* 0xff800000b4157808 */ /* 0x010fe40007000000 */
[----:B---3--:R-:W-:Y:S02]  /*72e0*/  FSEL R186, R186, -INF , !P3 ;  /* 0xff800000baba7808 */ /* 0x008fe40005800000 */
[----:B------:R-:W-:Y:S01]  /*72f0*/  FSEL R23, R181, -INF , !P5 ;  /* 0xff800000b5177808 */ /* 0x000fe20006800000 */
[----:B------:R-:W-:Y:S01]  /*7300*/  MUFU.TANH R179, R169 ;  /* 0x000000a900b37308 */ /* 0x000fe20000002400 */
[----:B------:R-:W-:-:S02]  /*7310*/  IADD3 R7, R22, 0x30, RZ ;  /* 0x0000003016077810 */ /* 0x000fc40007ffe0ff */
[----:B------:R-:W-:Y:S02]  /*7320*/  ISETP.GE.AND P6, PT, R8, R240, PT ;  /* 0x000000f00800720c */ /* 0x000fe40003fc6270 */
[C---:B------:R-:W-:Y:S02]  /*7330*/  ISETP.GE.AND P3, PT, R6.reuse, R242, PT ;  /* 0x000000f20600720c */ /* 0x040fe40003f66270 */
[-C--:B------:R-:W-:Y:S01]  /*7340*/  ISETP.GE.AND P5, PT, R6, R240.reuse, PT ;  /* 0x000000f00600720c */ /* 0x080fe20003fa6270 */
[----:B------:R-:W-:Y:S01]  /*7350*/  MUFU.TANH R174, R171 ;  /* 0x000000ab00ae7308 */ /* 0x000fe20000002400 */
[----:B------:R-:W-:Y:S02]  /*7360*/  ISETP.LT.OR P1, PT, R5, R241, P1 ;  /* 0x000000f10500720c */ /* 0x000fe40000f21670 */
[----:B-----5:R-:W-:Y:S02]  /*7370*/  FSEL R191, R191, -INF , !P0 ;  /* 0xff800000bfbf7808 */ /* 0x020fe40004000000 */
[----:B------:R-:W-:-:S02]  /*7380*/  ISETP.GE.AND P0, PT, R7, R240, PT ;  /* 0x000000f00700720c */ /* 0x000fc40003f06270 */
[----:B------:R-:W-:Y:S01]  /*7390*/  ISETP.LT.OR P6, PT, R8, R241, P6 ;  /* 0x000000f10800720c */ /* 0x000fe200037c1670 */
[----:B------:R-:W3:Y:S01]  /*73a0*/  MUFU.TANH R5, R168 ;  /* 0x000000a800057308 */ /* 0x000ee20000002400 */
[C---:B------:R-:W-:Y:S02]  /*73b0*/  ISETP.LT.OR P3, PT, R6.reuse, R243, P3 ;  /* 0x000000f30600720c */ /* 0x040fe40001f61670 */
[-C--:B------:R-:W-:Y:S02]  /*73c0*/  ISETP.LT.OR P5, PT, R6, R241.reuse, P5 ;  /* 0x000000f10600720c */ /* 0x080fe40002fa1670 */
[----:B------:R-:W-:Y:S02]  /*73d0*/  IADD3 R6, R22, 0x31, RZ ;  /* 0x0000003116067810 */ /* 0x000fe40007ffe0ff */
[----:B------:R-:W-:Y:S01]  /*73e0*/  ISETP.LT.OR P0, PT, R7, R241, P0 ;  /* 0x000000f10700720c */ /* 0x000fe20000701670 */
[----:B------:R-:W4:Y:S01]  /*73f0*/  MUFU.TANH R177, R32 ;  /* 0x0000002000b17308 */ /* 0x000f220000002400 */
[----:B-1----:R-:W-:-:S02]  /*7400*/  FSEL R188, R188, -INF , !P6 ;  /* 0xff800000bcbc7808 */ /* 0x002fc40007000000 */
[----:B------:R-:W-:Y:S02]  /*7410*/  FSEL R31, R31, -INF , !P3 ;  /* 0xff8000001f1f7808 */ /* 0x000fe40005800000 */
[----:B------:R-:W-:Y:S02]  /*7420*/  FSEL R190, R190, -INF , !P1 ;  /* 0xff800000bebe7808 */ /* 0x000fe40004800000 */
[C---:B------:R-:W-:Y:S01]  /*7430*/  ISETP.GE.AND P6, PT, R6.reuse, R242, PT ;  /* 0x000000f20600720c */ /* 0x040fe20003fc6270 */
[----:B------:R-:W-:Y:S01]  /*7440*/  MUFU.TANH R175, R33 ;  /* 0x0000002100af7308 */ /* 0x000fe20000002400 */
[----:B------:R-:W-:Y:S02]  /*7450*/  ISETP.GE.AND P3, PT, R6, R240, PT ;  /* 0x000000f00600720c */ /* 0x000fe40003f66270 */
[----:B------:R-:W-:Y:S02]  /*7460*/  ISETP.GE.AND P1, PT, R7, R242, PT ;  /* 0x000000f20700720c */ /* 0x000fe40003f26270 */
[----:B------:R-:W-:-:S02]  /*7470*/  FSEL R176, R176, -INF , !P0 ;  /* 0xff800000b0b07808 */ /* 0x000fc40004000000 */
[----:B------:R-:W-:Y:S01]  /*7480*/  PLOP3.LUT P0, PT, PT, PT, UP0, 0x80, 0x0 ;  /* 0x000000000000781c */ /* 0x000fe20003f0f008 */
[----:B------:R-:W1:Y:S01]  /*7490*/  MUFU.TANH R172, R34 ;  /* 0x0000002200ac7308 */ /* 0x000e620000002400 */
[----:B------:R-:W-:Y:S01]  /*74a0*/  BAR.SYNC.DEFER_BLOCKING 0x0 ;  /* 0x0000000000007b1d */ /* 0x000fe20000010000 */
[C---:B------:R-:W-:Y:S02]  /*74b0*/  ISETP.LT.OR P6, PT, R6.reuse, R243, P6 ;  /* 0x000000f30600720c */ /* 0x040fe400037c1670 */
[----:B------:R-:W-:Y:S02]  /*74c0*/  ISETP.LT.OR P3, PT, R6, R241, P3 ;  /* 0x000000f10600720c */ /* 0x000fe40001f61670 */
[----:B------:R-:W-:Y:S02]  /*74d0*/  ISETP.LT.OR P1, PT, R7, R243, P1 ;  /* 0x000000f30700720c */ /* 0x000fe40000f21670 */
[----:B------:R-:W5:Y:S01]  /*74e0*/  MUFU.TANH R170, R35 ;  /* 0x0000002300aa7308 */ /* 0x000f620000002400 */
[----:B------:R-:W-:-:S02]  /*74f0*/  IADD3 R6, R22, 0x38, RZ ;  /* 0x0000003816067810 */ /* 0x000fc40007ffe0ff */
[----:B------:R-:W-:Y:S02]  /*7500*/  IADD3 R22, R22, 0x39, RZ ;  /* 0x0000003916167810 */ /* 0x000fe40007ffe0ff */
[----:B--2---:R-:W-:Y:S02]  /*7510*/  FSEL R30, R30, -INF , !P5 ;  /* 0xff8000001e1e7808 */ /* 0x004fe40006800000 */
[----:B------:R-:W-:Y:S02]  /*7520*/  FSEL R29, R29, -INF , !P2 ;  /* 0xff8000001d1d7808 */ /* 0x000fe40005000000 */
[----:B------:R-:W-:Y:S02]  /*7530*/  FSEL R28, R28, -INF , !P4 ;  /* 0xff8000001c1c7808 */ /* 0x000fe40006000000 */
[----:B---3--:R-:W-:Y:S02]  /*7540*/  FSEL R181, R5, -INF , !P1 ;  /* 0xff80000005b57808 */ /* 0x008fe40004800000 */
        /* <DEDUP_REMOVED lines=10> */
[----:B----4-:R-:W-:Y:S02]  /*75f0*/  FSEL R177, R177, -INF , !P5 ;  /* 0xff800000b1b17808 */ /* 0x010fe40006800000 */
[----:B-1----:R-:W-:Y:S02]  /*7600*/  FSEL R172, R172, -INF , !P2 ;  /* 0xff800000acac7808 */ /* 0x002fe40005000000 */
[----:B------:R-:W-:-:S02]  /*7610*/  FSEL R175, R175, -INF , !P4 ;  /* 0xff800000afaf7808 */ /* 0x000fc40006000000 */
[----:B-----5:R-:W-:Y:S01]  /*7620*/  FSEL R170, R170, -INF , !P1 ;  /* 0xff800000aaaa7808 */ /* 0x020fe20004800000 */
        /* <DEDUP_REMOVED lines=43> */
.L_x_1000:
[----:B------:R-:W-:Y:S01]  /*78e0*/  FMNMX.FTZ R5, R3, R2, !PT ;  /* 0x0000000203057209 */ /* 0x000fe20007810000 */
[----:B-1----:R-:W-:Y:S01]  /*78f0*/  LDSM.16.MT88.4 R16, [R228+0x10000] ;  /* 0x01000000e410783b */ /* 0x002fe20000004200 */
        /* <DEDUP_REMOVED lines=42> */
[----:B------:R-:W-:Y:S01]  /*7ba0*/  FMUL.FTZ R178, R169, c[0x0][0x23c] ;  /* 0x00008f00a9b27a20 */ /* 0x000fe20000410000 */
[----:B------:R-:W-:Y:S02]  /*7bb0*/  FSEL R173, R173, RZ, P0 ;  /* 0x000000ffadad7208 */ /* 0x000fe40000000000 */
[----:B------:R-:W-:Y:S02]  /*7bc0*/  FSEL R5, R169, RZ, P1 ;  /* 0x000000ffa9057208 */ /* 0x000fe40000800000 */
[----:B------:R-:W-:Y:S01]  /*7bd0*/  FSEL R178, R178, RZ, P1 ;  /* 0x000000ffb2b27208 */ /* 0x000fe20000800000 */
[----:B------:R-:W-:Y:S01]  /*7be0*/  FFMA.FTZ R171, R4, c[0x0][0x23c], -R173 ;  /* 0x00008f0004ab7a23 */ /* 0x000fe200000108ad */
[----:B------:R-:W-:Y:S01]  /*7bf0*/  FSEL R4, R168, RZ, P0 ;  /* 0x000000ffa8047208 */ /* 0x000fe20000000000 */
[----:B------:R-:W-:-:S02]  /*7c00*/  FADD.FTZ R5, R164, -R5 ;  /* 0x80000005a4057221 */ /* 0x000fc40000010000 */
[----:B------:R-:W-:Y:S02]  /*7c10*/  FFMA.FTZ R32, R13, c[0x0][0x23c], -R178 ;  /* 0x00008f000d207a23 */ /* 0x000fe400000108b2 */
[----:B------:R-:W-:Y:S01]  /*7c20*/  FADD.FTZ R4, R3, -R4 ;  /* 0x8000000403047221 */ /* 0x000fe20000010000 */
[----:B------:R-:W1:Y:S01]  /*7c30*/  LDSM.16.MT88.4 R12, [R226+0x10000] ;  /* 0x01000000e20c783b */ /* 0x000e620000004200 */
[--C-:B------:R-:W-:Y:S01]  /*7c40*/  FFMA.FTZ R33, R2, c[0x0][0x23c], -R173.reuse ;  /* 0x00008f0002217a23 */ /* 0x100fe200000108ad */
[----:B------:R-:W-:Y:S01]  /*7c50*/  MUFU.EX2 R171, R171 ;  /* 0x000000ab00ab7308 */ /* 0x000fe20000000800 */
[--C-:B------:R-:W-:Y:S02]  /*7c60*/  FFMA.FTZ R165, R9, c[0x0][0x23c], -R178.reuse ;  /* 0x00008f0009a57a23 */ /* 0x100fe400000108b2 */
[--C-:B------:R-:W-:Y:S02]  /*7c70*/  FFMA.FTZ R34, R11, c[0x0][0x23c], -R178.reuse ;  /* 0x00008f000b227a23 */ /* 0x100fe400000108b2 */
[----:B------:R-:W-:Y:S01]  /*7c80*/  FFMA.FTZ R35, R183, c[0x0][0x23c], -R178 ;  /* 0x00008f00b7237a23 */ /* 0x000fe200000108b2 */
[----:B------:R-:W2:Y:S01]  /*7c90*/  LDSM.16.MT88.4 R8, [R225+0x10000] ;  /* 0x01000000e108783b */ /* 0x000ea20000004200 */
[--C-:B------:R-:W-:Y:S01]  /*7ca0*/  FFMA.FTZ R2, R184, c[0x0][0x23c], -R173.reuse ;  /* 0x00008f00b8027a23 */ /* 0x100fe200000108ad */
[----:B------:R-:W-:Y:S01]  /*7cb0*/  MUFU.EX2 R165, R165 ;  /* 0x000000a500a57308 */ /* 0x000fe20000000800 */
[----:B------:R-:W-:-:S02]  /*7cc0*/  FFMA.FTZ R0, R0, c[0x0][0x23c], -R173 ;  /* 0x00008f0000007a23 */ /* 0x000fc400000108ad */
[----:B------:R-:W-:Y:S02]  /*7cd0*/  FMUL.FTZ R164, R5, c[0x0][0x23c] ;  /* 0x00008f0005a47a20 */ /* 0x000fe40000410000 */
[----:B------:R-:W-:Y:S02]  /*7ce0*/  FMUL.FTZ R3, R4, c[0x0][0x23c] ;  /* 0x00008f0004037a20 */ /* 0x000fe40000410000 */
[--C-:B------:R-:W-:Y:S01]  /*7cf0*/  FFMA.FTZ R182, R21, c[0x0][0x23c], -R178.reuse ;  /* 0x00008f0015b67a23 */ /* 0x100fe200000108b2 */
[----:B------:R-:W3:Y:S01]  /*7d00*/  MUFU.EX2 R34, R34 ;  /* 0x0000002200227308 */ /* 0x000ee20000000800 */
[--C-:B------:R-:W-:Y:S02]  /*7d10*/  FFMA.FTZ R185, R23, c[0x0][0x23c], -R178.reuse ;  /* 0x00008f0017b97a23 */ /* 0x100fe400000108b2 */
[----:B------:R-:W-:Y:S01]  /*7d20*/  LDSM.16.MT88.4 R20, [R224+0x16000] ;  /* 0x01600000e014783b */ /* 0x000fe20000004200 */
[--C-:B------:R-:W-:Y:S02]  /*7d30*/  FFMA.FTZ R180, R27, c[0x0][0x23c], -R178.reuse ;  /* 0x00008f001bb47a23 */ /* 0x100fe400000108b2 */
[----:B------:R-:W-:-:S02]  /*7d40*/  FFMA.FTZ R183, R25, c[0x0][0x23c], -R178 ;  /* 0x00008f0019b77a23 */ /* 0x000fc400000108b2 */
[----:B------:R-:W-:Y:S01]  /*7d50*/  MUFU.EX2 R35, R35 ;  /* 0x0000002300237308 */ /* 0x000fe20000000800 */
[--C-:B------:R-:W-:Y:S02]  /*7d60*/  FFMA.FTZ R184, R26, c[0x0][0x23c], -R173.reuse ;  /* 0x00008f001ab87a23 */ /* 0x100fe400000108ad */
[--C-:B------:R-:W-:Y:S02]  /*7d70*/  FFMA.FTZ R187, R24, c[0x0][0x23c], -R173.reuse ;  /* 0x00008f0018bb7a23 */ /* 0x100fe400000108ad */
[--C-:B------:R-:W-:Y:S01]  /*7d80*/  FFMA.FTZ R186, R186, c[0x0][0x23c], -R173.reuse ;  /* 0x00008f00baba7a23 */ /* 0x100fe200000108ad */
[----:B------:R-:W-:Y:S01]  /*7d90*/  LDSM.16.MT88.4 R24, [R228+0x10800] ;  /* 0x01080000e418783b */ /* 0x000fe20000004200 */
[----:B------:R-:W-:Y:S01]  /*7da0*/  FFMA.FTZ R189, R192, c[0x0][0x23c], -R173 ;  /* 0x00008f00c0bd7a23 */ /* 0x000fe200000108ad */
[----:B------:R-:W4:Y:S01]  /*7db0*/  MUFU.EX2 R32, R32 ;  /* 0x0000002000207308 */ /* 0x000f220000000800 */
[----:B---3--:R-:W-:Y:S01]  /*7dc0*/  F2FP.PACK_AB R4, R34, R165 ;  /* 0x000000a52204723e */ /* 0x008fe200000000ff */
[----:B------:R-:W-:-:S02]  /*7dd0*/  FFMA.FTZ R192, R193, c[0x0][0x23c], -R178 ;  /* 0x00008f00c1c07a23 */ /* 0x000fc400000108b2 */
[--C-:B------:R-:W-:Y:S02]  /*7de0*/  FFMA.FTZ R195, R188, c[0x0][0x23c], -R173.reuse ;  /* 0x00008f00bcc37a23 */ /* 0x100fe400000108ad */
[--C-:B------:R-:W-:Y:S02]  /*7df0*/  FFMA.FTZ R191, R191, c[0x0][0x23c], -R178.reuse ;  /* 0x00008f00bfbf7a23 */ /* 0x100fe400000108b2 */
        /* <DEDUP_REMOVED lines=9> */
[--C-:B------:R-:W-:Y:S02]  /*7e90*/  FFMA.FTZ R181, R181, c[0x0][0x23c], -R178.reuse ;  /* 0x00008f00b5b57a23 */ /* 0x100fe400000108b2 */
[--C-:B------:R-:W-:Y:S01]  /*7ea0*/  FFMA.FTZ R196, R179, c[0x0][0x23c], -R178.reuse ;  /* 0x00008f00b3c47a23 */ /* 0x100fe200000108b2 */
[----:B------:R-:W4:Y:S01]  /*7eb0*/  MUFU.EX2 R0, R0 ;  /* 0x0000000000007308 */ /* 0x000f220000000800 */
[--C-:B------:R-:W-:Y:S02]  /*7ec0*/  FFMA.FTZ R177, R177, c[0x0][0x23c], -R178.reuse ;  /* 0x00008f00b1b17a23 */ /* 0x100fe400000108b2 */
[----:B------:R-:W-:Y:S02]  /*7ed0*/  FFMA.FTZ R178, R175, c[0x0][0x23c], -R178 ;  /* 0x00008f00afb27a23 */ /* 0x000fe400000108b2 */
[--C-:B------:R-:W-:Y:S02]  /*7ee0*/  FFMA.FTZ R175, R176, c[0x0][0x23c], -R173.reuse ;  /* 0x00008f00b0af7a23 */ /* 0x100fe400000108ad */
[--C-:B------:R-:W-:Y:S01]  /*7ef0*/  FFMA.FTZ R174, R174, c[0x0][0x23c], -R173.reuse ;  /* 0x00008f00aeae7a23 */ /* 0x100fe200000108ad */
[----:B------:R-:W5:Y:S01]  /*7f00*/  MUFU.EX2 R164, R164 ;  /* 0x000000a400a47308 */ /* 0x000f620000000800 */
[----:B---3--:R-:W-:Y:S01]  /*7f10*/  F2FP.PACK_AB R5, R2, R33 ;  /* 0x000000210205723e */ /* 0x008fe200000000ff */
[----:B------:R-:W-:-:S02]  /*7f20*/  FFMA.FTZ R172, R172, c[0x0][0x23c], -R173 ;  /* 0x00008f00acac7a23 */ /* 0x000fc400000108ad */
[----:B------:R-:W-:-:S04]  /*7f30*/  FFMA.FTZ R173, R170, c[0x0][0x23c], -R173 ;  /* 0x00008f00aaad7a23 */ /* 0x000fc800000108ad */
[----:B------:R-:W3:Y:S01]  /*7f40*/  MUFU.EX2 R3, R3 ;  /* 0x0000000300037308 */ /* 0x000ee20000000800 */
[----:B----4-:R-:W-:Y:S01]  /*7f50*/  F2FP.PACK_AB R7, R171, R0 ;  /* 0x00000000ab07723e */ /* 0x010fe200000000ff */
[----:B-----5:R-:W-:-:S06]  /*7f60*/  FMUL.FTZ R160, R160, R164 ;  /* 0x000000a4a0a07220 */ /* 0x020fcc0000410000 */
[----:B------:R-:W-:Y:S01]  /*7f70*/  MUFU.EX2 R180, R180 ;  /* 0x000000b400b47308 */ /* 0x000fe20000000800 */
[-C--:B------:R-:W-:Y:S02]  /*7f80*/  FMUL.FTZ R161, R161, R164.reuse ;  /* 0x000000a4a1a17220 */ /* 0x080fe40000410000 */
[-C--:B------:R-:W-:Y:S02]  /*7f90*/  FMUL.FTZ R156, R156, R164.reuse ;  /* 0x000000a49c9c7220 */ /* 0x080fe40000410000 */
[----:B------:R-:W-:Y:S02]  /*7fa0*/  FMUL.FTZ R157, R157, R164 ;  /* 0x000000a49d9d7220 */ /* 0x000fe40000410000 */
[-C--:B---3--:R-:W-:Y:S01]  /*7fb0*/  FMUL.FTZ R162, R162, R3.reuse ;  /* 0x00000003a2a27220 */ /* 0x088fe20000410000 */
[----:B------:R-:W3:Y:S01]  /*7fc0*/  MUFU.EX2 R183, R183 ;  /* 0x000000b700b77308 */ /* 0x000ee20000000800 */
        /* <DEDUP_REMOVED lines=11> */
[----:B------:R-:W4:Y:S01]  /*8080*/  LDSM.16.MT88.4 R16, [R224+0x10000] ;  /* 0x01000000e010783b */ /* 0x000f220000004200 */
[----:B------:R-:W-:Y:S01]  /*8090*/  FMUL.FTZ R149, R149, R164 ;  /* 0x000000a495957220 */ /* 0x000fe20000410000 */
[----:B------:R-:W-:Y:S01]  /*80a0*/  MUFU.EX2 R185, R185 ;  /* 0x000000b900b97308 */ /* 0x000fe20000000800 */
[----:B------:R-:W-:-:S02]  /*80b0*/  FMUL.FTZ R150, R150, R3 ;  /* 0x0000000396967220 */ /* 0x000fc40000410000 */
[-C--:B------:R-:W-:Y:S02]  /*80c0*/  FMUL.FTZ R151, R151, R3.reuse ;  /* 0x0000000397977220 */ /* 0x080fe40000410000 */
[C---:B-1----:R-:W-:Y:S01]  /*80d0*/  HMMA.16816.F32 R152, R4.reuse, R12, R152 ;  /* 0x0000000c0498723c */ /* 0x042fe20000001898 */
[-C--:B------:R-:W-:Y:S02]  /*80e0*/  FMUL.FTZ R144, R144, R164.reuse ;  /* 0x000000a490907220 */ /* 0x080fe40000410000 */
[-C--:B------:R-:W-:Y:S01]  /*80f0*/  FMUL.FTZ R145, R145, R164.reuse ;  /* 0x000000a491917220 */ /* 0x080fe20000410000 */
[----:B------:R-:W-:Y:S01]  /*8100*/  MUFU.EX2 R184, R184 ;  /* 0x000000b800b87308 */ /* 0x000fe20000000800 */
[-C--:B------:R-:W-:Y:S02]  /*8110*/  FMUL.FTZ R146, R146, R3.reuse ;  /* 0x0000000392927220 */ /* 0x080fe40000410000 */
[----:B------:R-:W-:Y:S01]  /*8120*/  FMUL.FTZ R147, R147, R3 ;  /* 0x0000000393937220 */ /* 0x000fe20000410000 */
[----:B------:R-:W-:Y:S01]  /*8130*/  HMMA.16816.F32 R148, R4, R14, R148 ;  /* 0x0000000e0494723c */ /* 0x000fe20000001894 */
[----:B------:R-:W1:Y:S01]  /*8140*/  LDSM.16.MT88.4 R12, [R228+0x12000] ;  /* 0x01200000e40c783b */ /* 0x000e620000004200 */
[----:B------:R-:W-:-:S02]  /*8150*/  FMUL.FTZ R140, R140, R164 ;  /* 0x000000a48c8c7220 */ /* 0x000fc40000410000 */
[-C--:B------:R-:W-:Y:S01]  /*8160*/  FMUL.FTZ R141, R141, R164.reuse ;  /* 0x000000a48d8d7220 */ /* 0x080fe20000410000 */
[----:B------:R-:W5:Y:S01]  /*8170*/  MUFU.EX2 R187, R187 ;  /* 0x000000bb00bb7308 */ /* 0x000f620000000800 */
[-C--:B------:R-:W-:Y:S02]  /*8180*/  FMUL.FTZ R142, R142, R3.reuse ;  /* 0x000000038e8e7220 */ /* 0x080fe40000410000 */
[-C--:B------:R-:W-:Y:S01]  /*8190*/  FMUL.FTZ R143, R143, R3.reuse ;  /* 0x000000038f8f7220 */ /* 0x080fe20000410000 */
[----:B--2---:R-:W-:Y:S01]  /*81a0*/  HMMA.16816.F32 R144, R4, R8, R144 ;  /* 0x000000080490723c */ /* 0x004fe20000001890 */
[-C--:B------:R-:W-:Y:S02]  /*81b0*/  FMUL.FTZ R136, R136, R164.reuse ;  /* 0x000000a488887220 */ /* 0x080fe40000410000 */
[----:B------:R-:W-:Y:S01]  /*81c0*/  FMUL.FTZ R137, R137, R164 ;  /* 0x000000a489897220 */ /* 0x000fe20000410000 */
[----:B------:R-:W-:Y:S01]  /*81d0*/  MUFU.EX2 R186, R186 ;  /* 0x000000ba00ba7308 */ /* 0x000fe20000000800 */
[----:B------:R-:W-:-:S02]  /*81e0*/  FMUL.FTZ R138, R138, R3 ;  /* 0x000000038a8a7220 */ /* 0x000fc40000410000 */
[-C--:B------:R-:W-:Y:S01]  /*81f0*/  FMUL.FTZ R139, R139, R3.reuse ;  /* 0x000000038b8b7220 */ /* 0x080fe20000410000 */
[C---:B------:R-:W-:Y:S01]  /*8200*/  HMMA.16816.F32 R140, R4.reuse, R10, R140 ;  /* 0x0000000a048c723c */ /* 0x040fe2000000188c */
[----:B------:R-:W2:Y:S01]  /*8210*/  LDSM.16.MT88.4 R8, [R226+0x12000] ;  /* 0x01200000e208783b */ /* 0x000ea20000004200 */
[-C--:B------:R-:W-:Y:S02]  /*8220*/  FMUL.FTZ R132, R132, R164.reuse ;  /* 0x000000a484847220 */ /* 0x080fe40000410000 */
[-C--:B------:R-:W-:Y:S01]  /*8230*/  FMUL.FTZ R133, R133, R164.reuse ;  /* 0x000000a485857220 */ /* 0x080fe20000410000 */
[----:B------:R-:W1:Y:S01]  /*8240*/  MUFU.EX2 R189, R189 ;  /* 0x000000bd00bd7308 */ /* 0x000e620000000800 */
[-C--:B------:R-:W-:Y:S02]  /*8250*/  FMUL.FTZ R134, R134, R3.reuse ;  /* 0x0000000386867220 */ /* 0x080fe40000410000 */
[----:B------:R-:W-:Y:S01]  /*8260*/  FMUL.FTZ R135, R135, R3 ;  /* 0x0000000387877220 */ /* 0x000fe20000410000 */
[----:B----4-:R-:W-:Y:S01]  /*8270*/  HMMA.16816.F32 R136, R4, R16, R136 ;  /* 0x000000100488723c */ /* 0x010fe20000001888 */
[----:B------:R-:W-:-:S02]  /*8280*/  FMUL.FTZ R36, R36, R164 ;  /* 0x000000a424247220 */ /* 0x000fc40000410000 */
[-C--:B------:R-:W-:Y:S01]  /*8290*/  FMUL.FTZ R37, R37, R164.reuse ;  /* 0x000000a425257220 */ /* 0x080fe20000410000 */
[----:B------:R-:W4:Y:S01]  /*82a0*/  MUFU.EX2 R192, R192 ;  /* 0x000000c000c07308 */ /* 0x000f220000000800 */
[-C--:B------:R-:W-:Y:S02]  /*82b0*/  FMUL.FTZ R38, R38, R3.reuse ;  /* 0x0000000326267220 */ /* 0x080fe40000410000 */
[-C--:B------:R-:W-:Y:S01]  /*82c0*/  FMUL.FTZ R39, R39, R3.reuse ;  /* 0x0000000327277220 */ /* 0x080fe20000410000 */
[----:B------:R-:W-:Y:S01]  /*82d0*/  HMMA.16816.F32 R132, R4, R18, R132 ;  /* 0x000000120484723c */ /* 0x000fe20000001884 */
[-C--:B------:R-:W-:Y:S01]  /*82e0*/  FMUL.FTZ R40, R40, R164.reuse ;  /* 0x000000a428287220 */ /* 0x080fe20000410000 */
[----:B------:R-:W3:Y:S01]  /*82f0*/  LDSM.16.MT88.4 R16, [R225+0x12000] ;  /* 0x01200000e110783b */ /* 0x000ee20000004200 */
[----:B------:R-:W-:Y:S01]  /*8300*/  FMUL.FTZ R41, R41, R164 ;  /* 0x000000a429297220 */ /* 0x000fe20000410000 */
[----:B------:R-:W2:Y:S01]  /*8310*/  MUFU.EX2 R191, R191 ;  /* 0x000000bf00bf7308 */ /* 0x000ea20000000800 */
[----:B------:R-:W-:-:S02]  /*8320*/  FMUL.FTZ R42, R42, R3 ;  /* 0x000000032a2a7220 */ /* 0x000fc40000410000 */
[-C--:B------:R-:W-:Y:S01]  /*8330*/  FMUL.FTZ R43, R43, R3.reuse ;  /* 0x000000032b2b7220 */ /* 0x080fe20000410000 */
        /* <DEDUP_REMOVED lines=10> */
[----:B------:R-:W-:Y:S01]  /*83e0*/  MUFU.EX2 R194, R194 ;  /* 0x000000c200c27308 */ /* 0x000fe20000000800 */
        /* <DEDUP_REMOVED lines=9> */
[-C--:B------:R-:W-:Y:S01]  /*8480*/  FMUL.FTZ R56, R56, R164.reuse ;  /* 0x000000a438387220 */ /* 0x080fe20000410000 */
[----:B------:R-:W2:Y:S01]  /*8490*/  LDSM.16.MT88.4 R8, [R228+0x14000] ;  /* 0x01400000e408783b */ /* 0x000ea20000004200 */
[-C--:B------:R-:W-:Y:S01]  /*84a0*/  FMUL.FTZ R57, R57, R164.reuse ;  /* 0x000000a439397220 */ /* 0x080fe20000410000 */
[----:B------:R-:W1:Y:S01]  /*84b0*/  MUFU.EX2 R195, R195 ;  /* 0x000000c300c37308 */ /* 0x000e620000000800 */
[-C--:B------:R-:W-:Y:S02]  /*84c0*/  FMUL.FTZ R58, R58, R3.reuse ;  /* 0x000000033a3a7220 */ /* 0x080fe40000410000 */
[----:B------:R-:W-:Y:S01]  /*84d0*/  FMUL.FTZ R59, R59, R3 ;  /* 0x000000033b3b7220 */ /* 0x000fe20000410000 */
[----:B---3--:R-:W-:Y:S01]  /*84e0*/  HMMA.16816.F32 R52, R4, R16, R52 ;  /* 0x000000100434723c */ /* 0x008fe20000001834 */
[----:B------:R-:W-:-:S02]  /*84f0*/  FMUL.FTZ R60, R60, R164 ;  /* 0x000000a43c3c7220 */ /* 0x000fc40000410000 */
[-C--:B------:R-:W-:Y:S01]  /*8500*/  FMUL.FTZ R61, R61, R164.reuse ;  /* 0x000000a43d3d7220 */ /* 0x080fe20000410000 */
[----:B------:R-:W-:Y:S01]  /*8510*/  MUFU.EX2 R188, R188 ;  /* 0x000000bc00bc7308 */ /* 0x000fe20000000800 */
[-C--:B------:R-:W-:Y:S02]  /*8520*/  FMUL.FTZ R62, R62, R3.reuse ;  /* 0x000000033e3e7220 */ /* 0x080fe40000410000 */
[-C--:B------:R-:W-:Y:S01]  /*8530*/  FMUL.FTZ R63, R63, R3.reuse ;  /* 0x000000033f3f7220 */ /* 0x080fe20000410000 */
[----:B------:R-:W-:Y:S01]  /*8540*/  HMMA.16816.F32 R56, R4, R18, R56 ;  /* 0x000000120438723c */ /* 0x000fe20000001838 */
[----:B------:R-:W3:Y:S01]  /*8550*/  LDSM.16.MT88.4 R16, [R226+0x14000] ;  /* 0x01400000e210783b */ /* 0x000ee20000004200 */
[-C--:B------:R-:W-:Y:S02]  /*8560*/  FMUL.FTZ R64, R64, R164.reuse ;  /* 0x000000a440407220 */ /* 0x080fe40000410000 */
        /* <DEDUP_REMOVED lines=14> */
[----:B------:R-:W1:Y:S01]  /*8650*/  MUFU.EX2 R196, R196 ;  /* 0x000000c400c47308 */ /* 0x000e620000000800 */
        /* <DEDUP_REMOVED lines=12> */
[----:B------:R-:W-:Y:S01]  /*8720*/  MUFU.EX2 R178, R178 ;  /* 0x000000b200b27308 */ /* 0x000fe20000000800 */
        /* <DEDUP_REMOVED lines=30> */
[----:B------:R-:W-:Y:S02]  /*8910*/  FMUL.FTZ R101, R101, R164 ;  /* 0x000000a465657220 */ /* 0x000fe40000410000 */
[----:B------:R-:W-:-:S02]  /*8920*/  FMUL.FTZ R102, R102, R3 ;  /* 0x0000000366667220 */ /* 0x000fc40000410000 */
[-C--:B------:R-:W-:Y:S01]  /*8930*/  FMUL.FTZ R103, R103, R3.reuse ;  /* 0x0000000367677220 */ /* 0x080fe20000410000 */
[C---:B------:R-:W-:Y:S01]  /*8940*/  HMMA.16816.F32 R96, R4.reuse, R10, R96 ;  /* 0x0000000a0460723c */ /* 0x040fe20000001860 */
[-C--:B------:R-:W-:Y:S01]  /*8950*/  FMUL.FTZ R104, R104, R164.reuse ;  /* 0x000000a468687220 */ /* 0x080fe20000410000 */
[----:B------:R-:W2:Y:S01]  /*8960*/  LDSM.16.MT88.4 R8, [R225+0x16000] ;  /* 0x01600000e108783b */ /* 0x000ea20000004200 */
        /* <DEDUP_REMOVED lines=36> */
[----:B------:R-:W-:Y:S01]  /*8bb0*/  HMMA.16816.F32 R124, R4, R20, R124 ;  /* 0x00000014047c723c */ /* 0x000fe2000000187c */
[----:B------:R-:W-:Y:S01]  /*8bc0*/  FFMA.FTZ R165, R200, R164, R165 ;  /* 0x000000a4c8a57223 */ /* 0x000fe200000100a5 */
[----:B------:R-:W-:Y:S01]  /*8bd0*/  MOV R164, R169 ;  /* 0x000000a900a47202 */ /* 0x000fe20000000f00 */
[----:B------:R-:W-:-:S02]  /*8be0*/  FFMA.FTZ R3, R252, R3, R33 ;  /* 0x00000003fc037223 */ /* 0x000fc40000010021 */
[----:B------:R-:W-:Y:S02]  /*8bf0*/  FADD.FTZ R34, R34, R165 ;  /* 0x000000a522227221 */ /* 0x000fe40000010000 */
[----:B------:R-:W-:Y:S01]  /*8c00*/  FADD.FTZ R3, R2, R3 ;  /* 0x0000000302037221 */ /* 0x000fe20000010000 */
[----:B------:R-:W-:Y:S01]  /*8c10*/  HMMA.16816.F32 R128, R4, R22, R128 ;  /* 0x000000160480723c */ /* 0x000fe20000001880 */
[----:B------:R-:W2:Y:S01]  /*8c20*/  LDSM.16.MT88.4 R20, [R228+0x12800] ;  /* 0x01280000e414783b */ /* 0x000ea20000004200 */
[----:B------:R-:W-:Y:S02]  /*8c30*/  FADD.FTZ R35, R35, R34 ;  /* 0x0000002223237221 */ /* 0x000fe40000010000 */
[----:B------:R-:W-:Y:S02]  /*8c40*/  FADD.FTZ R0, R0, R3 ;  /* 0x0000000300007221 */ /* 0x000fe40000010000 */
[----:B------:R-:W-:Y:S01]  /*8c50*/  FADD.FTZ R3, R32, R35 ;  /* 0x0000002320037221 */ /* 0x000fe20000010000 */
[----:B------:R-:W-:Y:S01]  /*8c60*/  F2FP.PACK_AB R4, R183, R180 ;  /* 0x000000b4b704723e */ /* 0x000fe200000000ff */
        /* <DEDUP_REMOVED lines=10> */
[C---:B---3--:R-:W-:Y:S01]  /*8d10*/  HMMA.16816.F32 R152, R4.reuse, R16, R152 ;  /* 0x000000100498723c */ /* 0x048fe20000001898 */
[----:B------:R-:W-:Y:S02]  /*8d20*/  FADD.FTZ R186, R186, R187 ;  /* 0x000000bbbaba7221 */ /* 0x000fe40000010000 */
[----:B------:R-:W-:Y:S02]  /*8d30*/  FADD.FTZ R185, R185, R182 ;  /* 0x000000b6b9b97221 */ /* 0x000fe40000010000 */
[----:B------:R-:W-:Y:S02]  /*8d40*/  FADD.FTZ R189, R189, R186 ;  /* 0x000000babdbd7221 */ /* 0x000fe40000010000 */
[----:B----4-:R-:W-:Y:S01]  /*8d50*/  FADD.FTZ R0, R192, R185 ;  /* 0x000000b9c0007221 */ /* 0x010fe20000010000 */
[----:B------:R-:W-:Y:S01]  /*8d60*/  HMMA.16816.F32 R148, R4, R18, R148 ;  /* 0x000000120494723c */ /* 0x000fe20000001894 */
[----:B------:R-:W3:Y:S02]  /*8d70*/  LDSM.16.MT88.4 R16, [R225+0x12800] ;  /* 0x01280000e110783b */ /* 0x000ee40000004200 */
[----:B------:R-:W-:-:S05]  /*8d80*/  FADD.FTZ R0, R191, R0 ;  /* 0x00000000bf007221 */ /* 0x000fca0000010000 */
        /* <DEDUP_REMOVED lines=39> */
[C---:B-----5:R-:W-:Y:S08]  /*9000*/  HMMA.16816.F32 R116, R4.reuse, R20, R116 ;  /* 0x000000140474723c */ /* 0x060ff00000001874 */
[C---:B------:R-:W-:Y:S01]  /*9010*/  HMMA.16816.F32 R120, R4.reuse, R22, R120 ;  /* 0x000000160478723c */ /* 0x040fe20000001878 */
[----:B------:R-:W-:Y:S07]  /*9020*/  LDSM.16.MT88.4 R20, [R225+0x11000] ;  /* 0x01100000e114783b */ /* 0x000fee0000004200 */
[C---:B---3--:R-:W-:Y:S08]  /*9030*/  HMMA.16816.F32 R124, R4.reuse, R16, R124 ;  /* 0x00000010047c723c */ /* 0x048ff0000000187c */
[----:B------:R-:W-:Y:S01]  /*9040*/  HMMA.16816.F32 R128, R4, R18, R128 ;  /* 0x000000120480723c */ /* 0x000fe20000001880 */
[----:B------:R-:W3:Y:S06]  /*9050*/  LDSM.16.MT88.4 R16, [R225+0x13000] ;  /* 0x01300000e110783b */ /* 0x000eec0000004200 */
        /* <DEDUP_REMOVED lines=9> */
[----:B-1----:R-:W-:Y:S02]  /*90f0*/  HMMA.16816.F32 R160, R4, R12, R160 ;  /* 0x0000000c04a0723c */ /* 0x002fe400000018a0 */
[----:B------:R-:W-:-:S06]  /*9100*/  FADD.FTZ R0, R197, R0 ;  /* 0x00000000c5007221 */ /* 0x000fcc0000010000 */
        /* <DEDUP_REMOVED lines=17> */
[C---:B------:R-:W-:Y:S08]  /*9220*/  HMMA.16816.F32 R136, R4.reuse, R28, R136 ;  /* 0x0000001c0488723c */ /* 0x040ff00000001888 */
[C---:B------:R-:W-:Y:S01]  /*9230*/  HMMA.16816.F32 R132, R4.reuse, R30, R132 ;  /* 0x0000001e0484723c */ /* 0x040fe20000001884 */
[----:B------:R-:W-:Y:S07]  /*9240*/  LDSM.16.MT88.4 R28, [R226+0x17000] ;  /* 0x01700000e21c783b */ /* 0x000fee0000004200 */
[C---:B--2---:R-:W-:Y:S08]  /*9250*/  HMMA.16816.F32 R60, R4.reuse, R8, R60 ;  /* 0x00000008043c723c */ /* 0x044ff0000000183c */
[C---:B------:R-:W-:Y:S01]  /*9260*/  HMMA.16816.F32 R64, R4.reuse, R10, R64 ;  /* 0x0000000a0440723c */ /* 0x040fe20000001840 */
[----:B------:R-:W2:Y:S07]  /*9270*/  LDSM.16.MT88.4 R8, [R228+0x17000] ;  /* 0x01700000e408783b */ /* 0x000eae0000004200 */
[C---:B----4-:R-:W-:Y:S08]  /*9280*/  HMMA.16816.F32 R68, R4.reuse, R24, R68 ;  /* 0x000000180444723c */ /* 0x050ff00000001844 */
[C---:B------:R-:W-:Y:S01]  /*9290*/  HMMA.16816.F32 R72, R4.reuse, R26, R72 ;  /* 0x0000001a0448723c */ /* 0x040fe20000001848 */
[----:B------:R-:W-:Y:S07]  /*92a0*/  LDSM.16.MT88.4 R24, [R224+0x17000] ;  /* 0x01700000e018783b */ /* 0x000fee0000004200 */
        /* <DEDUP_REMOVED lines=31> */
[----:B---3--:R-:W-:Y:S01]  /*94a0*/  HMMA.16816.F32 R160, R4, R16, R160 ;  /* 0x0000001004a0723c */ /* 0x008fe200000018a0 */
[----:B------:R-:W-:Y:S02]  /*94b0*/  FADD.FTZ R0, R178, R177 ;  /* 0x000000b1b2007221 */ /* 0x000fe40000010000 */
[----:B------:R-:W-:-:S03]  /*94c0*/  FADD.FTZ R252, R173, R172 ;  /* 0x000000acadfc7221 */ /* 0x000fc60000010000 */
[----:B------:R-:W-:Y:S02]  /*94d0*/  STL [R1], R0 ;  /* 0x0000000001007387 */ /* 0x000fe40000100800 */
[C---:B------:R-:W-:Y:S02]  /*94e0*/  HMMA.16816.F32 R156, R4.reuse, R18, R156 ;  /* 0x00000012049c723c */ /* 0x040fe4000000189c */
[----:B------:R-:W3:Y:S06]  /*94f0*/  LDSM.16.MT88.4 R16, [R226+0x13800] ;  /* 0x01380000e210783b */ /* 0x000eec0000004200 */
        /* <DEDUP_REMOVED lines=28> */
[C---:B------:R-:W-:Y:S08]  /*96c0*/  HMMA.16816.F32 R80, R4.reuse, R26, R80 ;  /* 0x0000001a0450723c */ /* 0x040ff00000001850 */
[C---:B------:R-:W-:Y:S08]  /*96d0*/  HMMA.16816.F32 R84, R4.reuse, R28, R84 ;  /* 0x0000001c0454723c */ /* 0x040ff00000001854 */
[C---:B------:R-:W-:Y:S08]  /*96e0*/  HMMA.16816.F32 R88, R4.reuse, R30, R88 ;  /* 0x0000001e0458723c */ /* 0x040ff00000001858 */
[C---:B----4-:R-:W-:Y:S08]  /*96f0*/  HMMA.16816.F32 R92, R4.reuse, R20, R92 ;  /* 0x00000014045c723c */ /* 0x050ff0000000185c */
[C---:B------:R-:W-:Y:S08]  /*9700*/  HMMA.16816.F32 R96, R4.reuse, R22, R96 ;  /* 0x000000160460723c */ /* 0x040ff00000001860 */
[C---:B--2---:R-:W-:Y:S08]  /*9710*/  HMMA.16816.F32 R108, R4.reuse, R8, R108 ;  /* 0x00000008046c723c */ /* 0x044ff0000000186c */
[C---:B------:R-:W-:Y:S08]  /*9720*/  HMMA.16816.F32 R112, R4.reuse, R10, R112 ;  /* 0x0000000a0470723c */ /* 0x040ff00000001870 */
[C---:B-1----:R-:W-:Y:S08]  /*9730*/  HMMA.16816.F32 R116, R4.reuse, R12, R116 ;  /* 0x0000000c0474723c */ /* 0x042ff00000001874 */
[C---:B------:R-:W-:Y:S08]  /*9740*/  HMMA.16816.F32 R120, R4.reuse, R14, R120 ;  /* 0x0000000e0478723c */ /* 0x040ff00000001878 */
[C---:B---3--:R-:W-:Y:S08]  /*9750*/  HMMA.16816.F32 R124, R4.reuse, R16, R124 ;  /* 0x00000010047c723c */ /* 0x048ff0000000187c */
[----:B------:R-:W-:Y:S08]  /*9760*/  HMMA.16816.F32 R128, R4, R18, R128 ;  /* 0x000000120480723c */ /* 0x000ff00000001880 */
.L_x_999:
        /* <DEDUP_REMOVED lines=13> */
.L_x_1004:
        /* <DEDUP_REMOVED lines=41> */
.L_x_1002:
[----:B------:R-:W-:Y:S01]  /*9ad0*/  UIADD3 UR14, UR17, -0x1, URZ ;  /* 0xffffffff110e7890 */ /* 0x000fe2000fffe03f */
[----:B------:R-:W-:Y:S04]  /*9ae0*/  DEPBAR.LE SB0, 0x0 ;  /* 0x000080000000791a */ /* 0x000fe80000000000 */
[----:B------:R-:W-:Y:S01]  /*9af0*/  BAR.SYNC.DEFER_BLOCKING 0x0 ;  /* 0x0000000000007b1d */ /* 0x000fe20000010000 */
[----:B------:R-:W-:Y:S01]  /*9b00*/  MOV R3, UR14 ;  /* 0x0000000e00037c02 */ /* 0x000fe20008000f00 */
[----:B------:R-:W-:Y:S02]  /*9b10*/  USHF.R.S32.HI UR5, URZ, 0x1f, UR14 ;  /* 0x0000001f3f057899 */ /* 0x000fe4000801140e */
[----:B------:R-:W-:Y:S02]  /*9b20*/  UIMAD UR4, UR13, UR14, URZ ;  /* 0x0000000e0d0472a4 */ /* 0x000fe4000f8e023f */
[----:B------:R-:W-:Y:S01]  /*9b30*/  IMAD.WIDE.U32 R18, R3, UR15, R244 ;  /* 0x0000000f03127c25 */ /* 0x000fe2000f8e00f4 */
[----:B------:R-:W-:Y:S02]  /*9b40*/  UISETP.GT.AND UP0, UPT, UR14, UR9, UPT ;  /* 0x000000090e00728c */ /* 0x000fe4000bf04270 */
[----:B------:R-:W-:Y:S02]  /*9b50*/  UIMAD UR4, UR5, UR15, UR4 ;  /* 0x0000000f050472a4 */ /* 0x000fe4000f8e0204 */
[C---:B------:R-:W-:Y:S04]  /*9b60*/  LEA R14, P0, R18.reuse, c[0x0][0x170], 0x1 ;  /* 0x00005c00120e7a11 */ /* 0x040fe800078008ff */
        /* <DEDUP_REMOVED lines=8> */
[----:B------:R-:W-:Y:S03]  /*9bf0*/  IADD3 R22, P0, R26, UR8, RZ ;  /* 0x000000081a167c10 */ /* 0x000fe6000ff1e0ff */
[----:B------:R1:W-:Y:S01]  /*9c00*/  LDGSTS.E.BYPASS.LTC128B.128 [R235+0x12000], [R14.64+0x80] ;  /* 0x120000800eeb7fae */ /* 0x0003e2000b901d52 */
[----:B------:R-:W-:Y:S02]  /*9c10*/  IADD3.X R23, R27, UR12, RZ, P0, !PT ;  /* 0x0000000c1b177c10 */ /* 0x000fe400087fe4ff */
[----:B------:R-:W-:Y:S03]  /*9c20*/  IADD3 R18, P0, R22, UR8, RZ ;  /* 0x0000000816127c10 */ /* 0x000fe6000ff1e0ff */
[----:B------:R1:W-:Y:S01]  /*9c30*/  LDGSTS.E.BYPASS.LTC128B.128 [R235+0x14000], [R14.64+0x100] ;  /* 0x140001000eeb7fae */ /* 0x0003e2000b901d52 */
[----:B------:R-:W-:Y:S02]  /*9c40*/  IADD3.X R19, R23, UR12, RZ, P0, !PT ;  /* 0x0000000c17137c10 */ /* 0x000fe400087fe4ff */
[----:B------:R-:W-:Y:S03]  /*9c50*/  PLOP3.LUT P0, PT, PT, PT, UP0, 0x80, 0x0 ;  /* 0x000000000000781c */ /* 0x000fe60003f0f008 */
        /* <DEDUP_REMOVED lines=14> */
[----:B------:R-:W5:Y:S06]  /*9d40*/  LDSM.16.M88.4 R168, [R233+0x8000] ;  /* 0x00800000e9a8783b */ /* 0x000f6c0000000200 */
[----:B------:R-:W1:Y:S06]  /*9d50*/  LDSM.16.M88.4 R172, [R233+0x8800] ;  /* 0x00880000e9ac783b */ /* 0x000e6c0000000200 */
[----:B------:R-:W3:Y:S06]  /*9d60*/  LDSM.16.M88.4 R176, [R233+0x9000] ;  /* 0x00900000e9b0783b */ /* 0x000eec0000000200 */
[----:B------:R-:W0:Y:S06]  /*9d70*/  LDGDEPBAR ;  /* 0x00000000000079af */ /* 0x000e2c0000000000 */
[----:B------:R-:W2:Y:S06]  /*9d80*/  LDSM.16.M88.4 R180, [R233+0x9800] ;  /* 0x00980000e9b4783b */ /* 0x000eac0000000200 */
[----:B------:R-:W-:Y:S06]  /*9d90*/  LDSM.16.M88.4 R184, [R232] ;  /* 0x00000000e8b8783b */ /* 0x000fec0000000200 */
[----:B------:R-:W2:Y:S01]  /*9da0*/  LDSM.16.M88.4 R188, [R231] ;  /* 0x00000000e7bc783b */ /* 0x000ea20000000200 */
[C---:B-----5:R-:W-:Y:S05]  /*9db0*/  HMMA.16816.F32 R4, R164.reuse, R168, RZ ;  /* 0x000000a8a404723c */ /* 0x060fea00000018ff */
[----:B------:R-:W5:Y:S03]  /*9dc0*/  LDSM.16.M88.4 R192, [R223] ;  /* 0x00000000dfc0783b */ /* 0x000f660000000200 */
[C---:B------:R-:W-:Y:S03]  /*9dd0*/  HMMA.16816.F32 R8, R164.reuse, R170, RZ ;  /* 0x000000aaa408723c */ /* 0x040fe600000018ff */
[----:B------:R-:W5:Y:S06]  /*9de0*/  LDSM.16.M88.4 R168, [R222] ;  /* 0x00000000dea8783b */ /* 0x000f6c0000000200 */
[----:B------:R-:W5:Y:S01]  /*9df0*/  LDSM.16.M88.4 R196, [R221] ;  /* 0x00000000ddc4783b */ /* 0x000f620000000200 */
[C---:B-1----:R-:W-:Y:S05]  /*9e00*/  HMMA.16816.F32 R12, R164.reuse, R172, RZ ;  /* 0x000000aca40c723c */ /* 0x042fea00000018ff */
[----:B------:R-:W-:Y:S03]  /*9e10*/  LDSM.16.M88.4 R200, [R230] ;  /* 0x00000000e6c8783b */ /* 0x000fe60000000200 */
[C---:B----4-:R-:W-:Y:S03]  /*9e20*/  HMMA.16816.F32 R16, R164.reuse, R174, RZ ;  /* 0x000000aea410723c */ /* 0x050fe600000018ff */
[----:B------:R-:W1:Y:S05]  /*9e30*/  LDSM.16.M88.4 R204, [R227+0x8000] ;  /* 0x00800000e3cc783b */ /* 0x000e6a0000000200 */
[C---:B---3--:R-:W-:Y:S01]  /*9e40*/  HMMA.16816.F32 R20, R164.reuse, R176, RZ ;  /* 0x000000b0a414723c */ /* 0x048fe200000018ff */
[----:B------:R-:W-:Y:S07]  /*9e50*/  LDSM.16.M88.4 R172, [R227+0x9000] ;  /* 0x00900000e3ac783b */ /* 0x000fee0000000200 */
[C---:B--2---:R-:W-:Y:S01]  /*9e60*/  HMMA.16816.F32 R24, R164.reuse, R178, RZ ;  /* 0x000000b2a418723c */ /* 0x044fe200000018ff */
[----:B------:R-:W-:Y:S07]  /*9e70*/  LDSM.16.M88.4 R176, [R227+0x9800] ;  /* 0x00980000e3b0783b */ /* 0x000fee0000000200 */
[C---:B------:R-:W-:Y:S08]  /*9e80*/  HMMA.16816.F32 R28, R164.reuse, R180, RZ ;  /* 0x000000b4a41c723c */ /* 0x040ff000000018ff */
[----:B------:R-:W-:Y:S01]  /*9e90*/  HMMA.16816.F32 R32, R164, R182, RZ ;  /* 0x000000b6a420723c */ /* 0x000fe200000018ff */
[----:B------:R-:W2:Y:S06]  /*9ea0*/  LDSM.16.M88.4 R164, [R227+0x8800] ;  /* 0x00880000e3a4783b */ /* 0x000eac0000000200 */
[----:B------:R-:W-:Y:S01]  /*9eb0*/  LDSM.16.M88.4 R180, [R220] ;  /* 0x00000000dcb4783b */ /* 0x000fe20000000200 */
[C---:B------:R-:W-:Y:S08]  /*9ec0*/  HMMA.16816.F32 R4, R184.reuse, R188, R4 ;  /* 0x000000bcb804723c */ /* 0x040ff00000001804 */
[C---:B------:R-:W-:Y:S01]  /*9ed0*/  HMMA.16816.F32 R8, R184.reuse, R190, R8 ;  /* 0x000000beb808723c */ /* 0x040fe20000001808 */
[----:B------:R-:W-:Y:S07]  /*9ee0*/  LDSM.16.M88.4 R188, [R220+0x1000] ;  /* 0x00100000dcbc783b */ /* 0x000fee0000000200 */
[C---:B-----5:R-:W-:Y:S08]  /*9ef0*/  HMMA.16816.F32 R12, R184.reuse, R192, R12 ;  /* 0x000000c0b80c723c */ /* 0x060ff0000000180c */
[C---:B------:R-:W-:Y:S01]  /*9f00*/  HMMA.16816.F32 R16, R184.reuse, R194, R16 ;  /* 0x000000c2b810723c */ /* 0x040fe20000001810 */
[----:B------:R-:W-:Y:S07]  /*9f10*/  LDSM.16.M88.4 R192, [R233+0xa000] ;  /* 0x00a00000e9c0783b */ /* 0x000fee0000000200 */
[C---:B------:R-:W-:Y:S08]  /*9f20*/  HMMA.16816.F32 R20, R184.reuse, R168, R20 ;  /* 0x000000a8b814723c */ /* 0x040ff00000001814 */
[C---:B------:R-:W-:Y:S01]  /*9f30*/  HMMA.16816.F32 R24, R184.reuse, R170, R24 ;  /* 0x000000aab818723c */ /* 0x040fe20000001818 */
[----:B------:R-:W3:Y:S07]  /*9f40*/  LDSM.16.M88.4 R168, [R229] ;  /* 0x00000000e5a8783b */ /* 0x000eee0000000200 */
[C---:B------:R-:W-:Y:S08]  /*9f50*/  HMMA.16816.F32 R28, R184.reuse, R196, R28 ;  /* 0x000000c4b81c723c */ /* 0x040ff0000000181c */
[----:B------:R-:W-:Y:S01]  /*9f60*/  HMMA.16816.F32 R32, R184, R198, R32 ;  /* 0x000000c6b820723c */ /* 0x000fe20000001820 */
[----:B------:R-:W4:Y:S06]  /*9f70*/  LDSM.16.M88.4 R184, [R220+0x800] ;  /* 0x00080000dcb8783b */ /* 0x000f2c0000000200 */
[----:B------:R-:W-:Y:S01]  /*9f80*/  LDSM.16.M88.4 R196, [R233+0xa800] ;  /* 0x00a80000e9c4783b */ /* 0x000fe20000000200 */
        /* <DEDUP_REMOVED lines=11> */
[----:B------:R-:W5:Y:S06]  /*a040*/  LDSM.16.M88.4 R176, [R233+0xb000] ;  /* 0x00b00000e9b0783b */ /* 0x000f6c0000000200 */
[----:B------:R-:W-:Y:S01]  /*a050*/  LDSM.16.M88.4 R200, [R218] ;  /* 0x00000000dac8783b */ /* 0x000fe20000000200 */
[C---:B---3--:R-:W-:Y:S08]  /*a060*/  HMMA.16816.F32 R4, R168.reuse, R180, R4 ;  /* 0x000000b4a804723c */ /* 0x048ff00000001804 */
[C---:B------:R-:W-:Y:S01]  /*a070*/  HMMA.16816.F32 R8, R168.reuse, R182, R8 ;  /* 0x000000b6a808723c */ /* 0x040fe20000001808 */
[----:B------:R-:W3:Y:S07]  /*a080*/  LDSM.16.M88.4 R180, [R233+0xb800] ;  /* 0x00b80000e9b4783b */ /* 0x000eee0000000200 */
[C---:B----4-:R-:W-:Y:S08]  /*a090*/  HMMA.16816.F32 R12, R168.reuse, R184, R12 ;  /* 0x000000b8a80c723c */ /* 0x050ff0000000180c */
[C---:B------:R-:W-:Y:S01]  /*a0a0*/  HMMA.16816.F32 R16, R168.reuse, R186, R16 ;  /* 0x000000baa810723c */ /* 0x040fe20000001810 */
[----:B------:R-:W-:Y:S07]  /*a0b0*/  LDSM.16.M88.4 R184, [R232+0x2000] ;  /* 0x00200000e8b8783b */ /* 0x000fee0000000200 */
[C---:B------:R-:W-:Y:S08]  /*a0c0*/  HMMA.16816.F32 R20, R168.reuse, R188, R20 ;  /* 0x000000bca814723c */ /* 0x040ff00000001814 */
[C---:B------:R-:W-:Y:S01]  /*a0d0*/  HMMA.16816.F32 R24, R168.reuse, R190, R24 ;  /* 0x000000bea818723c */ /* 0x040fe20000001818 */
[----:B------:R-:W4:Y:S07]  /*a0e0*/  LDSM.16.M88.4 R188, [R219] ;  /* 0x00000000dbbc783b */ /* 0x000f2e0000000200 */
[C---:B-1----:R-:W-:Y:S08]  /*a0f0*/  HMMA.16816.F32 R28, R168.reuse, R164, R28 ;  /* 0x000000a4a81c723c */ /* 0x042ff0000000181c */
[----:B------:R-:W-:Y:S01]  /*a100*/  HMMA.16816.F32 R32, R168, R166, R32 ;  /* 0x000000a6a820723c */ /* 0x000fe20000001820 */
[----:B------:R-:W1:Y:S06]  /*a110*/  LDSM.16.M88.4 R164, [R217] ;  /* 0x00000000d9a4783b */ /* 0x000e6c0000000200 */
[----:B------:R-:W1:Y:S01]  /*a120*/  LDSM.16.M88.4 R168, [R216] ;  /* 0x00000000d8a8783b */ /* 0x000e620000000200 */
[C---:B--2---:R-:W-:Y:S08]  /*a130*/  HMMA.16816.F32 R4, R172.reuse, R192, R4 ;  /* 0x000000c0ac04723c */ /* 0x044ff00000001804 */
[C---:B------:R-:W-:Y:S01]  /*a140*/  HMMA.16816.F32 R8, R172.reuse, R194, R8 ;  /* 0x000000c2ac08723c */ /* 0x040fe20000001808 */
[----:B------:R-:W-:Y:S07]  /*a150*/  LDSM.16.M88.4 R192, [R227+0xa000] ;  /* 0x00a00000e3c0783b */ /* 0x000fee0000000200 */
[C---:B------:R-:W-:Y:S08]  /*a160*/  HMMA.16816.F32 R12, R172.reuse, R196, R12 ;  /* 0x000000c4ac0c723c */ /* 0x040ff0000000180c */
[C---:B------:R-:W-:Y:S01]  /*a170*/  HMMA.16816.F32 R16, R172.reuse, R198, R16 ;  /* 0x000000c6ac10723c */ /* 0x040fe20000001810 */
[----:B------:R-:W-:Y:S07]  /*a180*/  LDSM.16.M88.4 R196, [R227+0xa800] ;  /* 0x00a80000e3c4783b */ /* 0x000fee0000000200 */
[C---:B-----5:R-:W-:Y:S08]  /*a190*/  HMMA.16816.F32 R20, R172.reuse, R176, R20 ;  /* 0x000000b0ac14723c */ /* 0x060ff00000001814 */
[C---:B------:R-:W-:Y:S01]  /*a1a0*/  HMMA.16816.F32 R24, R172.reuse, R178, R24 ;  /* 0x000000b2ac18723c */ /* 0x040fe20000001818 */
[----:B------:R-:W2:Y:S07]  /*a1b0*/  LDSM.16.M88.4 R176, [R230+0x2000] ;  /* 0x00200000e6b0783b */ /* 0x000eae0000000200 */
[C---:B---3--:R-:W-:Y:S08]  /*a1c0*/  HMMA.16816.F32 R28, R172.reuse, R180, R28 ;  /* 0x000000b4ac1c723c */ /* 0x048ff0000000181c */
[----:B------:R-:W-:Y:S01]  /*a1d0*/  HMMA.16816.F32 R32, R172, R182, R32 ;  /* 0x000000b6ac20723c */ /* 0x000fe20000001820 */
[----:B------:R-:W3:Y:S06]  /*a1e0*/  LDSM.16.M88.4 R172, [R227+0xb000] ;  /* 0x00b00000e3ac783b */ /* 0x000eec0000000200 */
[----:B------:R-:W-:Y:S01]  /*a1f0*/  LDSM.16.M88.4 R180, [R229+0x2000] ;  /* 0x00200000e5b4783b */ /* 0x000fe20000000200 */
[C---:B----4-:R-:W-:Y:S08]  /*a200*/  HMMA.16816.F32 R4, R184.reuse, R188, R4 ;  /* 0x000000bcb804723c */ /* 0x050ff00000001804 */
        /* <DEDUP_REMOVED lines=10> */
[----:B------:R-:W4:Y:S06]  /*a2b0*/  LDSM.16.M88.4 R168, [R220+0x2800] ;  /* 0x00280000dca8783b */ /* 0x000f2c0000000200 */
[----:B------:R-:W5:Y:S01]  /*a2c0*/  LDSM.16.M88.4 R184, [R220+0x3000] ;  /* 0x00300000dcb8783b */ /* 0x000f620000000200 */
        /* <DEDUP_REMOVED lines=9> */
[C---:B-1----:R-:W-:Y:S08]  /*a360*/  HMMA.16816.F32 R28, R176.reuse, R164, R28 ;  /* 0x000000a4b01c723c */ /* 0x042ff0000000181c */
[----:B------:R-:W-:Y:S01]  /*a370*/  HMMA.16816.F32 R32, R176, R166, R32 ;  /* 0x000000a6b020723c */ /* 0x000fe20000001820 */
[----:B------:R-:W1:Y:S06]  /*a380*/  LDSM.16.M88.4 R164, [R233+0xc800] ;  /* 0x00c80000e9a4783b */ /* 0x000e6c0000000200 */
[----:B------:R-:W-:Y:S01]  /*a390*/  LDSM.16.M88.4 R176, [R232+0x4000] ;  /* 0x00400000e8b0783b */ /* 0x000fe20000000200 */
[C---:B------:R-:W-:Y:S08]  /*a3a0*/  HMMA.16816.F32 R4, R180.reuse, R188, R4 ;  /* 0x000000bcb404723c */ /* 0x040ff00000001804 */
[C---:B------:R-:W-:Y:S01]  /*a3b0*/  HMMA.16816.F32 R8, R180.reuse, R190, R8 ;  /* 0x000000beb408723c */ /* 0x040fe20000001808 */
[----:B------:R-:W-:Y:S07]  /*a3c0*/  LDSM.16.M88.4 R188, [R213] ;  /* 0x00000000d5bc783b */ /* 0x000fee0000000200 */
[C---:B----4-:R-:W-:Y:S08]  /*a3d0*/  HMMA.16816.F32 R12, R180.reuse, R168, R12 ;  /* 0x000000a8b40c723c */ /* 0x050ff0000000180c */
[C---:B------:R-:W-:Y:S01]  /*a3e0*/  HMMA.16816.F32 R16, R180.reuse, R170, R16 ;  /* 0x000000aab410723c */ /* 0x040fe20000001810 */
[----:B------:R-:W3:Y:S07]  /*a3f0*/  LDSM.16.M88.4 R168, [R233+0xd800] ;  /* 0x00d80000e9a8783b */ /* 0x000eee0000000200 */
[C---:B-----5:R-:W-:Y:S08]  /*a400*/  HMMA.16816.F32 R20, R180.reuse, R184, R20 ;  /* 0x000000b8b414723c */ /* 0x060ff00000001814 */
[C---:B------:R-:W-:Y:S01]  /*a410*/  HMMA.16816.F32 R24, R180.reuse, R186, R24 ;  /* 0x000000bab418723c */ /* 0x040fe20000001818 */
[----:B------:R-:W-:Y:S07]  /*a420*/  LDSM.16.M88.4 R184, [R214] ;  /* 0x00000000d6b8783b */ /* 0x000fee0000000200 */
[C---:B--2---:R-:W-:Y:S08]  /*a430*/  HMMA.16816.F32 R28, R180.reuse, R192, R28 ;  /* 0x000000c0b41c723c */ /* 0x044ff0000000181c */
[----:B------:R-:W-:Y:S01]  /*a440*/  HMMA.16816.F32 R32, R180, R194, R32 ;  /* 0x000000c2b420723c */ /* 0x000fe20000001820 */
[----:B------:R-:W2:Y:S06]  /*a450*/  LDSM.16.M88.4 R180, [R215] ;  /* 0x00000000d7b4783b */ /* 0x000eac0000000200 */
[----:B------:R-:W-:Y:S01]  /*a460*/  LDSM.16.M88.4 R192, [R227+0xc000] ;  /* 0x00c00000e3c0783b */ /* 0x000fe20000000200 */
        /* <DEDUP_REMOVED lines=8> */
[----:B------:R-:W4:Y:S07]  /*a4f0*/  LDSM.16.M88.4 R172, [R230+0x4000] ;  /* 0x00400000e6ac783b */ /* 0x000f2e0000000200 */
[C---:B---3--:R-:W-:Y:S08]  /*a500*/  HMMA.16816.F32 R28, R200.reuse, R168, R28 ;  /* 0x000000a8c81c723c */ /* 0x048ff0000000181c */
[----:B------:R-:W-:Y:S01]  /*a510*/  HMMA.16816.F32 R32, R200, R170, R32 ;  /* 0x000000aac820723c */ /* 0x000fe20000001820 */
[----:B------:R-:W3:Y:S06]  /*a520*/  LDSM.16.M88.4 R168, [R227+0xc800] ;  /* 0x00c80000e3a8783b */ /* 0x000eec0000000200 */
[----:B------:R-:W-:Y:S01]  /*a530*/  LDSM.16.M88.4 R200, [R233+0xe000] ;  /* 0x00e00000e9c8783b */ /* 0x000fe20000000200 */
        /* <DEDUP_REMOVED lines=11> */
[----:B------:R-:W1:Y:S06]  /*a5f0*/  LDSM.16.M88.4 R164, [R227+0xd800] ;  /* 0x00d80000e3a4783b */ /* 0x000e6c0000000200 */
[----:B------:R-:W5:Y:S01]  /*a600*/  LDSM.16.M88.4 R176, [R229+0x4000] ;  /* 0x00400000e5b0783b */ /* 0x000f620000000200 */
[C---:B----4-:R-:W-:Y:S08]  /*a610*/  HMMA.16816.F32 R4, R172.reuse, R192, R4 ;  /* 0x000000c0ac04723c */ /* 0x050ff00000001804 */
[C---:B------:R-:W-:Y:S01]  /*a620*/  HMMA.16816.F32 R8, R172.reuse, R194, R8 ;  /* 0x000000c2ac08723c */ /* 0x040fe20000001808 */
[----:B------:R-:W4:Y:S07]  /*a630*/  LDSM.16.M88.4 R192, [R220+0x5000] ;  /* 0x00500000dcc0783b */ /* 0x000f2e0000000200 */
[C---:B---3--:R-:W-:Y:S08]  /*a640*/  HMMA.16816.F32 R12, R172.reuse, R168, R12 ;  /* 0x000000a8ac0c723c */ /* 0x048ff0000000180c */
[C---:B------:R-:W-:Y:S01]  /*a650*/  HMMA.16816.F32 R16, R172.reuse, R170, R16 ;  /* 0x000000aaac10723c */ /* 0x040fe20000001810 */
[----:B------:R-:W3:Y:S07]  /*a660*/  LDSM.16.M88.4 R168, [R220+0x5800] ;  /* 0x00580000dca8783b */ /* 0x000eee0000000200 */
[C---:B--2---:R-:W-:Y:S08]  /*a670*/  HMMA.16816.F32 R20, R172.reuse, R180, R20 ;  /* 0x000000b4ac14723c */ /* 0x044ff00000001814 */
[C---:B------:R-:W-:Y:S01]  /*a680*/  HMMA.16816.F32 R24, R172.reuse, R182, R24 ;  /* 0x000000b6ac18723c */ /* 0x040fe20000001818 */
[----:B------:R-:W-:Y:S07]  /*a690*/  LDSM.16.M88.4 R180, [R232+0x6000] ;  /* 0x00600000e8b4783b */ /* 0x000fee0000000200 */
[C---:B-1----:R-:W-:Y:S08]  /*a6a0*/  HMMA.16816.F32 R28, R172.reuse, R164, R28 ;  /* 0x000000a4ac1c723c */ /* 0x042ff0000000181c */
[----:B------:R-:W-:Y:S01]  /*a6b0*/  HMMA.16816.F32 R32, R172, R166, R32 ;  /* 0x000000a6ac20723c */ /* 0x000fe20000001820 */
[----:B------:R-:W1:Y:S06]  /*a6c0*/  LDSM.16.M88.4 R164, [R233+0xf000] ;  /* 0x00f00000e9a4783b */ /* 0x000e6c0000000200 */
[----:B------:R-:W2:Y:S01]  /*a6d0*/  LDSM.16.M88.4 R172, [R233+0xf800] ;  /* 0x00f80000e9ac783b */ /* 0x000ea20000000200 */
[C---:B-----5:R-:W-:Y:S08]  /*a6e0*/  HMMA.16816.F32 R4, R176.reuse, R184, R4 ;  /* 0x000000b8b004723c */ /* 0x060ff00000001804 */
[C---:B------:R-:W-:Y:S01]  /*a6f0*/  HMMA.16816.F32 R8, R176.reuse, R186, R8 ;  /* 0x000000bab008723c */ /* 0x040fe20000001808 */
[----:B------:R-:W5:Y:S07]  /*a700*/  LDSM.16.M88.4 R184, [R211] ;  /* 0x00000000d3b8783b */ /* 0x000f6e0000000200 */
[C---:B------:R-:W-:Y:S08]  /*a710*/  HMMA.16816.F32 R12, R176.reuse, R188, R12 ;  /* 0x000000bcb00c723c */ /* 0x040ff0000000180c */
[C---:B------:R-:W-:Y:S01]  /*a720*/  HMMA.16816.F32 R16, R176.reuse, R190, R16 ;  /* 0x000000beb010723c */ /* 0x040fe20000001810 */
[----:B------:R-:W1:Y:S07]  /*a730*/  LDSM.16.M88.4 R188, [R210] ;  /* 0x00000000d2bc783b */ /* 0x000e6e0000000200 */
[C---:B----4-:R-:W-:Y:S08]  /*a740*/  HMMA.16816.F32 R20, R176.reuse, R192, R20 ;  /* 0x000000c0b014723c */ /* 0x050ff00000001814 */
[C---:B------:R-:W-:Y:S01]  /*a750*/  HMMA.16816.F32 R24, R176.reuse, R194, R24 ;  /* 0x000000c2b018723c */ /* 0x040fe20000001818 */
[----:B------:R-:W-:Y:S07]  /*a760*/  LDSM.16.M88.4 R192, [R230+0x6000] ;  /* 0x00600000e6c0783b */ /* 0x000fee0000000200 */
[C---:B---3--:R-:W-:Y:S08]  /*a770*/  HMMA.16816.F32 R28, R176.reuse, R168, R28 ;  /* 0x000000a8b01c723c */ /* 0x048ff0000000181c */
[----:B------:R-:W-:Y:S01]  /*a780*/  HMMA.16816.F32 R32, R176, R170, R32 ;  /* 0x000000aab020723c */ /* 0x000fe20000001820 */
[----:B------:R-:W3:Y:S06]  /*a790*/  LDSM.16.M88.4 R168, [R209] ;  /* 0x00000000d1a8783b */ /* 0x000eec0000000200 */
[----:B------:R-:W4:Y:S01]  /*a7a0*/  LDSM.16.M88.4 R176, [R208] ;  /* 0x00000000d0b0783b */ /* 0x000f220000000200 */
        /* <DEDUP_REMOVED lines=9> */
[C---:B--2---:R-:W-:Y:S08]  /*a840*/  HMMA.16816.F32 R28, R196.reuse, R172, R28 ;  /* 0x000000acc41c723c */ /* 0x044ff0000000181c */
[----:B------:R-:W-:Y:S01]  /*a850*/  HMMA.16816.F32 R32, R196, R174, R32 ;  /* 0x000000aec420723c */ /* 0x000fe20000001820 */
[----:B------:R-:W2:Y:S06]  /*a860*/  LDSM.16.M88.4 R172, [R227+0xf000] ;  /* 0x00f00000e3ac783b */ /* 0x000eac0000000200 */
[----:B------:R-:W-:Y:S01]  /*a870*/  LDSM.16.M88.4 R196, [R229+0x6000] ;  /* 0x00600000e5c4783b */ /* 0x000fe20000000200 */
[C---:B-----5:R-:W-:Y:S08]  /*a880*/  HMMA.16816.F32 R4, R180.reuse, R184, R4 ;  /* 0x000000b8b404723c */ /* 0x060ff00000001804 */
[C---:B------:R-:W-:Y:S01]  /*a890*/  HMMA.16816.F32 R8, R180.reuse, R186, R8 ;  /* 0x000000bab408723c */ /* 0x040fe20000001808 */
[----:B------:R-:W5:Y:S07]  /*a8a0*/  LDSM.16.M88.4 R184, [R227+0xf800] ;  /* 0x00f80000e3b8783b */ /* 0x000f6e0000000200 */
[C---:B------:R-:W-:Y:S08]  /*a8b0*/  HMMA.16816.F32 R12, R180.reuse, R188, R12 ;  /* 0x000000bcb40c723c */ /* 0x040ff0000000180c */
[C---:B------:R-:W-:Y:S08]  /*a8c0*/  HMMA.16816.F32 R16, R180.reuse, R190, R16 ;  /* 0x000000beb410723c */ /* 0x040ff00000001810 */
[C---:B---3--:R-:W-:Y:S08]  /*a8d0*/  HMMA.16816.F32 R20, R180.reuse, R168, R20 ;  /* 0x000000a8b414723c */ /* 0x048ff00000001814 */
[C---:B------:R-:W-:Y:S01]  /*a8e0*/  HMMA.16816.F32 R24, R180.reuse, R170, R24 ;  /* 0x000000aab418723c */ /* 0x040fe20000001818 */
[----:B------:R-:W-:Y:S07]  /*a8f0*/  LDSM.16.M88.4 R168, [R220+0x7000] ;  /* 0x00700000dca8783b */ /* 0x000fee0000000200 */
[C---:B----4-:R-:W-:Y:S08]  /*a900*/  HMMA.16816.F32 R28, R180.reuse, R176, R28 ;  /* 0x000000b0b41c723c */ /* 0x050ff0000000181c */
[----:B------:R-:W-:Y:S08]  /*a910*/  HMMA.16816.F32 R32, R180, R178, R32 ;  /* 0x000000b2b420723c */ /* 0x000ff00000001820 */
[C---:B------:R-:W-:Y:S08]  /*a920*/  HMMA.16816.F32 R4, R192.reuse, R200, R4 ;  /* 0x000000c8c004723c */ /* 0x040ff00000001804 */
[C---:B------:R-:W-:Y:S08]  /*a930*/  HMMA.16816.F32 R8, R192.reuse, R202, R8 ;  /* 0x000000cac008723c */ /* 0x040ff00000001808 */
[C---:B-1----:R-:W-:Y:S08]  /*a940*/  HMMA.16816.F32 R12, R192.reuse, R164, R12 ;  /* 0x000000a4c00c723c */ /* 0x042ff0000000180c */
[C---:B------:R-:W-:Y:S01]  /*a950*/  HMMA.16816.F32 R16, R192.reuse, R166, R16 ;  /* 0x000000a6c010723c */ /* 0x040fe20000001810 */
[----:B------:R-:W1:Y:S07]  /*a960*/  LDSM.16.M88.4 R164, [R220+0x6800] ;  /* 0x00680000dca4783b */ /* 0x000e6e0000000200 */
[C---:B--2---:R-:W-:Y:S08]  /*a970*/  HMMA.16816.F32 R20, R192.reuse, R172, R20 ;  /* 0x000000acc014723c */ /* 0x044ff00000001814 */
[C---:B------:R-:W-:Y:S08]  /*a980*/  HMMA.16816.F32 R24, R192.reuse, R174, R24 ;  /* 0x000000aec018723c */ /* 0x040ff00000001818 */
[C---:B-----5:R-:W-:Y:S08]  /*a990*/  HMMA.16816.F32 R28, R192.reuse, R184, R28 ;  /* 0x000000b8c01c723c */ /* 0x060ff0000000181c */
[----:B------:R-:W-:Y:S08]  /*a9a0*/  HMMA.16816.F32 R32, R192, R186, R32 ;  /* 0x000000bac020723c */ /* 0x000ff00000001820 */
[C---:B------:R-:W-:Y:S08]  /*a9b0*/  HMMA.16816.F32 R4, R196.reuse, R204, R4 ;  /* 0x000000ccc404723c */ /* 0x040ff00000001804 */
[C---:B------:R-:W-:Y:S08]  /*a9c0*/  HMMA.16816.F32 R8, R196.reuse, R206, R8 ;  /* 0x000000cec408723c */ /* 0x040ff00000001808 */
[C---:B-1----:R-:W-:Y:S08]  /*a9d0*/  HMMA.16816.F32 R12, R196.reuse, R164, R12 ;  /* 0x000000a4c40c723c */ /* 0x042ff0000000180c */
[C---:B------:R-:W-:Y:S01]  /*a9e0*/  HMMA.16816.F32 R16, R196.reuse, R166, R16 ;  /* 0x000000a6c410723c */ /* 0x040fe20000001810 */
[----:B------:R-:W1:Y:S01]  /*a9f0*/  LDSM.16.M88.4 R164, [R220+0x7800] ;  /* 0x00780000dca4783b */ /* 0x000e620000000200 */
[----:B------:R-:W-:Y:S04]  /*aa00*/  DEPBAR.LE SB0, 0x0 ;  /* 0x000080000000791a */ /* 0x000fe80000000000 */
[----:B------:R-:W-:Y:S02]  /*aa10*/  FMUL.FTZ R193, R4, c[0x0][0x2ec] ;  /* 0x0000bb0004c17a20 */ /* 0x000fe40000410000 */
[C---:B------:R-:W-:Y:S04]  /*aa20*/  HMMA.16816.F32 R20, R196.reuse, R168, R20 ;  /* 0x000000a8c414723c */ /* 0x040fe80000001814 */
[----:B------:R-:W2:Y:S01]  /*aa30*/  MUFU.TANH R193, R193 ;  /* 0x000000c100c17308 */ /* 0x000ea20000002400 */
[----:B------:R-:W-:Y:S01]  /*aa40*/  BAR.SYNC.DEFER_BLOCKING 0x0 ;  /* 0x0000000000007b1d */ /* 0x000fe20000010000 */
[----:B------:R-:W-:Y:S02]  /*aa50*/  FMUL.FTZ R194, R5, c[0x0][0x2ec] ;  /* 0x0000bb0005c27a20 */ /* 0x000fe40000410000 */
[C---:B------:R-:W-:Y:S04]  /*aa60*/  HMMA.16816.F32 R24, R196.reuse, R170, R24 ;  /* 0x000000aac418723c */ /* 0x040fe80000001818 */
[----:B------:R-:W-:Y:S02]  /*aa70*/  FMUL.FTZ R195, R6, c[0x0][0x2ec] ;  /* 0x0000bb0006c37a20 */ /* 0x000fe40000410000 */
[----:B------:R-:W3:Y:S01]  /*aa80*/  MUFU.TANH R194, R194 ;  /* 0x000000c200c27308 */ /* 0x000ee20000002400 */
[----:B------:R-:W-:Y:S02]  /*aa90*/  FMUL.FTZ R3, R7, c[0x0][0x2ec] ;  /* 0x0000bb0007037a20 */ /* 0x000fe40000410000 */
[----:B------:R-:W-:Y:S03]  /*aaa0*/  FMUL.FTZ R201, R8, c[0x0][0x2ec] ;  /* 0x0000bb0008c97a20 */ /* 0x000fe60000410000 */
[----:B------:R-:W-:Y:S02]  /*aab0*/  FMUL.FTZ R205, R9, c[0x0][0x2ec] ;  /* 0x0000bb0009cd7a20 */ /* 0x000fe40000410000 */
[----:B------:R-:W-:Y:S02]  /*aac0*/  FMUL.FTZ R203, R10, c[0x0][0x2ec] ;  /* 0x0000bb000acb7a20 */ /* 0x000fe40000410000 */
[----:B------:R-:W4:Y:S01]  /*aad0*/  MUFU.TANH R195, R195 ;  /* 0x000000c300c37308 */ /* 0x000f220000002400 */
[----:B------:R-:W-:Y:S02]  /*aae0*/  FMUL.FTZ R21, R21, c[0x0][0x2ec] ;  /* 0x0000bb0015157a20 */ /* 0x000fe40000410000 */
[----:B------:R-:W-:Y:S02]  /*aaf0*/  FMUL.FTZ R202, R11, c[0x0][0x2ec] ;  /* 0x0000bb000bca7a20 */ /* 0x000fe40000410000 */
[----:B------:R-:W-:Y:S02]  /*ab00*/  FMUL.FTZ R207, R12, c[0x0][0x2ec] ;  /* 0x0000bb000ccf7a20 */ /* 0x000fe40000410000 */
[----:B------:R-:W-:Y:S01]  /*ab10*/  FMUL.FTZ R206, R13, c[0x0][0x2ec] ;  /* 0x0000bb000dce7a20 */ /* 0x000fe20000410000 */
[C---:B-1----:R-:W-:Y:S02]  /*ab20*/  HMMA.16816.F32 R28, R196.reuse, R164, R28 ;  /* 0x000000a4c41c723c */ /* 0x042fe4000000181c */
[----:B------:R1:W1:Y:S01]  /*ab30*/  MUFU.TANH R177, R21 ;  /* 0x0000001500b17308 */ /* 0x0002620000002400 */
[----:B------:R-:W-:Y:S02]  /*ab40*/  FMUL.FTZ R14, R14, c[0x0][0x2ec] ;  /* 0x0000bb000e0e7a20 */ /* 0x000fe40000410000 */
[----:B------:R-:W-:Y:S02]  /*ab50*/  FMUL.FTZ R13, R15, c[0x0][0x2ec] ;  /* 0x0000bb000f0d7a20 */ /* 0x000fe40000410000 */
[----:B------:R-:W-:Y:S01]  /*ab60*/  FMUL.FTZ R174, R16, c[0x0][0x2ec] ;  /* 0x0000bb0010ae7a20 */ /* 0x000fe20000410000 */
[----:B------:R-:W-:Y:S04]  /*ab70*/  HMMA.16816.F32 R32, R196, R166, R32 ;  /* 0x000000a6c420723c */ /* 0x000fe80000001820 */
[----:B------:R-:W2:Y:S01]  /*ab80*/  MUFU.TANH R3, R3 ;  /* 0x0000000300037308 */ /* 0x000ea20000002400 */
[----:B------:R-:W-:Y:S02]  /*ab90*/  FMUL.FTZ R173, R17, c[0x0][0x2ec] ;  /* 0x0000bb0011ad7a20 */ /* 0x000fe40000410000 */
[----:B------:R-:W-:Y:S02]  /*aba0*/  FMUL.FTZ R17, R18, c[0x0][0x2ec] ;  /* 0x0000bb0012117a20 */ /* 0x000fe40000410000 */
[----:B------:R-:W-:Y:S03]  /*abb0*/  FMUL.FTZ R15, R19, c[0x0][0x2ec] ;  /* 0x0000bb00130f7a20 */ /* 0x000fe60000410000 */
[----:B------:R-:W-:Y:S02]  /*abc0*/  FMUL.FTZ R175, R20, c[0x0][0x2ec] ;  /* 0x0000bb0014af7a20 */ /* 0x000fe40000410000 */
[----:B------:R-:W2:Y:S01]  /*abd0*/  MUFU.TANH R201, R201 ;  /* 0x000000c900c97308 */ /* 0x000ea20000002400 */
[----:B------:R-:W-:Y:S02]  /*abe0*/  FMUL.FTZ R19, R22, c[0x0][0x2ec] ;  /* 0x0000bb0016137a20 */ /* 0x000fe40000410000 */
[----:B------:R-:W-:Y:S02]  /*abf0*/  FMUL.FTZ R29, R29, c[0x0][0x2ec] ;  /* 0x0000bb001d1d7a20 */ /* 0x000fe40000410000 */
[----:B------:R-:W-:Y:S02]  /*ac00*/  FMUL.FTZ R18, R23, c[0x0][0x2ec] ;  /* 0x0000bb0017127a20 */ /* 0x000fe40000410000 */
[----:B------:R-:W-:Y:S02]  /*ac10*/  FMUL.FTZ R178, R24, c[0x0][0x2ec] ;  /* 0x0000bb0018b27a20 */ /* 0x000fe40000410000 */
[----:B------:R-:W-:Y:S01]  /*ac20*/  FMUL.FTZ R23, R25, c[0x0][0x2ec] ;  /* 0x0000bb0019177a20 */ /* 0x000fe20000410000 */
[----:B------:R5:W2:Y:S01]  /*ac30*/  MUFU.TANH R179, R29 ;  /* 0x0000001d00b37308 */ /* 0x000aa20000002400 */
[----:B------:R-:W-:Y:S02]  /*ac40*/  FMUL.FTZ R22, R26, c[0x0][0x2ec] ;  /* 0x0000bb001a167a20 */ /* 0x000fe40000410000 */
[----:B-1----:R-:W-:Y:S02]  /*ac50*/  FMUL.FTZ R21, R27, c[0x0][0x2ec] ;  /* 0x0000bb001b157a20 */ /* 0x002fe40000410000 */
        /* <DEDUP_REMOVED lines=8> */
[----:B-----5:R-:W-:Y:S09]  /*ace0*/  FMUL.FTZ R29, R35, c[0x0][0x2ec] ;  /* 0x0000bb00231d7a20 */ /* 0x020ff20000410000 */
[----:B------:R-:W1:Y:S10]  /*acf0*/  MUFU.TANH R202, R202 ;  /* 0x000000ca00ca7308 */ /* 0x000e740000002400 */
        /* <DEDUP_REMOVED lines=19> */
[----:B------:R-:W1:Y:S10]  /*ae30*/  MUFU.TANH R31, R31 ;  /* 0x0000001f001f7308 */ /* 0x000e740000002400 */
[----:B------:R-:W1:Y:S10]  /*ae40*/  MUFU.TANH R30, R30 ;  /* 0x0000001e001e7308 */ /* 0x000e740000002400 */
[----:B------:R-:W1:Y:S02]  /*ae50*/  MUFU.TANH R29, R29 ;  /* 0x0000001d001d7308 */ /* 0x000e640000002400 */
[----:B-1234-:R-:W-:-:S05]  /*ae60*/  @P0 BRA `(.L_x_1004) ;  /* 0xffffe9d000000947 */ /* 0x01efca000383ffff */
.L_x_1003:
[----:B-1----:R-:W-:Y:S01]  /*ae70*/  MOV R5, UR14 ;  /* 0x0000000e00057c02 */ /* 0x002fe20008000f00 */
[----:B------:R-:W-:Y:S02]  /*ae80*/  UISETP.GT.AND UP0, UPT, UR14, UR9, UPT ;  /* 0x000000090e00728c */ /* 0x000fe4000bf04270 */
[----:B------:R-:W-:Y:S01]  /*ae90*/  UMOV UR17, UR14 ;  /* 0x0000000e00117c82 */ /* 0x000fe20008000000 */
[----:B------:R-:W-:Y:S04]  /*aea0*/  LEA R4, R5, R246, 0x6 ;  /* 0x000000f605047211 */ /* 0x000fe800078e30ff */
[C---:B------:R-:W-:Y:S02]  /*aeb0*/  IADD3 R6, R4.reuse, 0x1, RZ ;  /* 0x0000000104067810 */ /* 0x040fe40007ffe0ff */
[----:B------:R-:W-:Y:S02]  /*aec0*/  ISETP.GE.AND P2, PT, R4, R241, PT ;  /* 0x000000f10400720c */ /* 0x000fe40003f46270 */
[C---:B------:R-:W-:Y:S02]  /*aed0*/  ISETP.GE.AND P1, PT, R6.reuse, R243, PT ;  /* 0x000000f30600720c */ /* 0x040fe40003f26270 */
[----:B------:R-:W-:Y:S02]  /*aee0*/  ISETP.GE.AND P6, PT, R6, R241, PT ;  /* 0x000000f10600720c */ /* 0x000fe40003fc6270 */
[C---:B------:R-:W-:Y:S02]  /*aef0*/  IADD3 R5, R4.reuse, 0x8, RZ ;  /* 0x0000000804057810 */ /* 0x040fe40007ffe0ff */
[----:B------:R-:W-:Y:S02]  /*af00*/  ISETP.GE.OR P2, PT, R4, R240, !P2 ;  /* 0x000000f00400720c */ /* 0x000fe40005746670 */
[C---:B------:R-:W-:Y:S02]  /*af10*/  ISETP.GE.OR P1, PT, R6.reuse, R242, !P1 ;  /* 0x000000f20600720c */ /* 0x040fe40004f26670 */
[----:B------:R-:W-:Y:S02]  /*af20*/  ISETP.GE.OR P6, PT, R6, R240, !P6 ;  /* 0x000000f00600720c */ /* 0x000fe400077c6670 */
[C---:B------:R-:W-:Y:S02]  /*af30*/  IADD3 R6, R4.reuse, 0x10, RZ ;  /* 0x0000001004067810 */ /* 0x040fe40007ffe0ff */
[C---:B------:R-:W-:Y:S02]  /*af40*/  ISETP.GE.AND P5, PT, R5.reuse, R243, PT ;  /* 0x000000f30500720c */ /* 0x040fe40003fa6270 */
[----:B------:R-:W-:Y:S02]  /*af50*/  ISETP.GE.AND P4, PT, R5, R241, PT ;  /* 0x000000f10500720c */ /* 0x000fe40003f86270 */
[-C--:B------:R-:W-:Y:S02]  /*af60*/  ISETP.GE.AND P3, PT, R4, R243.reuse, PT ;  /* 0x000000f30400720c */ /* 0x080fe40003f66270 */
[----:B------:R-:W-:Y:S02]  /*af70*/  FSEL R195, R195, -INF , !P2 ;  /* 0xff800000c3c37808 */ /* 0x000fe40005000000 */
[----:B------:R-:W-:Y:S02]  /*af80*/  FSEL R194, R194, -INF , !P1 ;  /* 0xff800000c2c27808 */ /* 0x000fe40004800000 */
[C---:B------:R-:W-:Y:S02]  /*af90*/  ISETP.GE.AND P2, PT, R6.reuse, R243, PT ;  /* 0x000000f30600720c */ /* 0x040fe40003f46270 */
[----:B------:R-:W-:Y:S02]  /*afa0*/  ISETP.GE.AND P1, PT, R6, R241, PT ;  /* 0x000000f10600720c */ /* 0x000fe40003f26270 */
[C---:B------:R-:W-:Y:S02]  /*afb0*/  ISETP.GE.OR P5, PT, R5.reuse, R242, !P5 ;  /* 0x000000f20500720c */ /* 0x040fe40006fa6670 */
[----:B------:R-:W-:Y:S02]  /*afc0*/  ISETP.GE.OR P4, PT, R5, R240, !P4 ;  /* 0x000000f00500720c */ /* 0x000fe40006786670 */
[C---:B------:R-:W-:Y:S02]  /*afd0*/  IADD3 R5, R4.reuse, 0x9, RZ ;  /* 0x0000000904057810 */ /* 0x040fe40007ffe0ff */
[----:B------:R-:W-:Y:S02]  /*afe0*/  ISETP.GE.OR P3, PT, R4, R242, !P3 ;  /* 0x000000f20400720c */ /* 0x000fe40005f66670 */
[C---:B------:R-:W-:Y:S02]  /*aff0*/  ISETP.GE.OR P1, PT, R6.reuse, R240, !P1 ;  /* 0x000000f00600720c */ /* 0x040fe40004f26670 */
[-C--:B------:R-:W-:Y:S02]  /*b000*/  ISETP.GE.OR P2, PT, R6, R242.reuse, !P2 ;  /* 0x000000f20600720c */ /* 0x080fe40005746670 */
[----:B------:R-:W-:Y:S02]  /*b010*/  IADD3 R6, R4, 0x18, RZ ;  /* 0x0000001804067810 */ /* 0x000fe40007ffe0ff */
[----:B------:R-:W-:Y:S02]  /*b020*/  FSEL R193, R193, -INF , !P3 ;  /* 0xff800000c1c17808 */ /* 0x000fe40005800000 */
[C---:B------:R-:W-:Y:S02]  /*b030*/  ISETP.GE.AND P0, PT, R5.reuse, R243, PT ;  /* 0x000000f30500720c */ /* 0x040fe40003f06270 */
[----:B------:R-:W-:Y:S02]  /*b040*/  ISETP.GE.AND P3, PT, R5, R241, PT ;  /* 0x000000f10500720c */ /* 0x000fe40003f66270 */
[----:B------:R-:W-:Y:S02]  /*b050*/  FSEL R190, R207, -INF , !P2 ;  /* 0xff800000cfbe7808 */ /* 0x000fe40005000000 */
[-C--:B------:R-:W-:Y:S02]  /*b060*/  ISETP.GE.AND P2, PT, R6, R243.reuse, PT ;  /* 0x000000f30600720c */ /* 0x080fe40003f46270 */
[C---:B------:R-:W-:Y:S02]  /*b070*/  ISETP.GE.OR P0, PT, R5.reuse, R242, !P0 ;  /* 0x000000f20500720c */ /* 0x040fe40004706670 */
[----:B------:R-:W-:Y:S02]  /*b080*/  ISETP.GE.OR P3, PT, R5, R240, !P3 ;  /* 0x000000f00500720c */ /* 0x000fe40005f66670 */
[----:B------:R-:W-:Y:S02]  /*b090*/  IADD3 R5, R4, 0x11, RZ ;  /* 0x0000001104057810 */ /* 0x000fe40007ffe0ff */
[-C--:B------:R-:W-:Y:S02]  /*b0a0*/  ISETP.GE.OR P2, PT, R6, R242.reuse, !P2 ;  /* 0x000000f20600720c */ /* 0x080fe40005746670 */
[----:B------:R-:W-:Y:S02]  /*b0b0*/  IADD3 R7, R4, 0x20, RZ ;  /* 0x0000002004077810 */ /* 0x000fe40007ffe0ff */
[----:B------:R-:W-:Y:S02]  /*b0c0*/  FSEL R12, R201, -INF , !P5 ;  /* 0xff800000c90c7808 */ /* 0x000fe40006800000 */
[-C--:B------:R-:W-:Y:S02]  /*b0d0*/  ISETP.GE.AND P5, PT, R5, R243.reuse, PT ;  /* 0x000000f30500720c */ /* 0x080fe40003fa6270 */
[----:B------:R-:W-:Y:S02]  /*b0e0*/  FSEL R174, R174, -INF , !P2 ;  /* 0xff800000aeae7808 */ /* 0x000fe40005000000 */
[-C--:B------:R-:W-:Y:S02]  /*b0f0*/  ISETP.GE.AND P2, PT, R7, R243.reuse, PT ;  /* 0x000000f30700720c */ /* 0x080fe40003f46270 */
[-C--:B------:R-:W-:Y:S02]  /*b100*/  ISETP.GE.OR P5, PT, R5, R242.reuse, !P5 ;  /* 0x000000f20500720c */ /* 0x080fe40006fa6670 */
[C---:B------:R-:W-:Y:S02]  /*b110*/  IADD3 R11, R4.reuse, 0x19, RZ ;  /* 0x00000019040b7810 */ /* 0x040fe40007ffe0ff */
[-C--:B------:R-:W-:Y:S02]  /*b120*/  ISETP.GE.OR P2, PT, R7, R242.reuse, !P2 ;  /* 0x000000f20700720c */ /* 0x080fe40005746670 */
[----:B------:R-:W-:Y:S02]  /*b130*/  IADD3 R8, R4, 0x21, RZ ;  /* 0x0000002104087810 */ /* 0x000fe40007ffe0ff */
[----:B------:R-:W-:Y:S02]  /*b140*/  FSEL R192, R206, -INF , !P5 ;  /* 0xff800000cec07808 */ /* 0x000fe40006800000 */
[----:B------:R-:W-:Y:S02]  /*b150*/  ISETP.GE.AND P5, PT, R11, R243, PT ;  /* 0x000000f30b00720c */ /* 0x000fe40003fa6270 */
[----:B------:R-:W-:Y:S02]  /*b160*/  FSEL R10, R205, -INF , !P0 ;  /* 0xff800000cd0a7808 */ /* 0x000fe40004000000 */
[----:B------:R-:W-:Y:S02]  /*b170*/  FSEL R204, R175, -INF , !P2 ;  /* 0xff800000afcc7808 */ /* 0x000fe40005000000 */
[----:B------:R-:W-:Y:S02]  /*b180*/  ISETP.GE.AND P0, PT, R5, R241, PT ;  /* 0x000000f10500720c */ /* 0x000fe40003f06270 */
[----:B------:R-:W-:Y:S02]  /*b190*/  ISETP.GE.AND P2, PT, R8, R243, PT ;  /* 0x000000f30800720c */ /* 0x000fe40003f46270 */
[----:B------:R-:W-:Y:S02]  /*b1a0*/  ISETP.GE.OR P5, PT, R11, R242, !P5 ;  /* 0x000000f20b00720c */ /* 0x000fe40006fa6670 */
[----:B------:R-:W-:Y:S02]  /*b1b0*/  FSEL R9, R203, -INF , !P4 ;  /* 0xff800000cb097808 */ /* 0x000fe40006000000 */
[----:B------:R-:W-:Y:S02]  /*b1c0*/  FSEL R199, R14, -INF , !P1 ;  /* 0xff8000000ec77808 */ /* 0x000fe40004800000 */
[----:B------:R-:W-:Y:S02]  /*b1d0*/  FMNMX.FTZ R14, R195, R0, !PT ;  /* 0x00000000c30e7209 */ /* 0x000fe40007810000 */
[----:B------:R-:W-:Y:S02]  /*b1e0*/  ISETP.GE.OR P0, PT, R5, R240, !P0 ;  /* 0x000000f00500720c */ /* 0x000fe40004706670 */
[----:B------:R-:W-:Y:S02]  /*b1f0*/  FSEL R5, R3, -INF , !P6 ;  /* 0xff80000003057808 */ /* 0x000fe40007000000 */
[-C--:B------:R-:W-:Y:S02]  /*b200*/  ISETP.GE.AND P4, PT, R7, R241.reuse, PT ;  /* 0x000000f10700720c */ /* 0x080fe40003f86270 */
[----:B------:R-:W-:Y:S02]  /*b210*/  ISETP.GE.OR P2, PT, R8, R242, !P2 ;  /* 0x000000f20800720c */ /* 0x000fe40005746670 */
[----:B------:R-:W-:Y:S02]  /*b220*/  IADD3 R3, R4, 0x28, RZ ;  /* 0x0000002804037810 */ /* 0x000fe40007ffe0ff */
[----:B------:R-:W-:Y:S02]  /*b230*/  FSEL R172, R173, -INF , !P5 ;  /* 0xff800000adac7808 */ /* 0x000fe40006800000 */
[-C--:B------:R-:W-:Y:S02]  /*b240*/  ISETP.GE.AND P5, PT, R11, R241.reuse, PT ;  /* 0x000000f10b00720c */ /* 0x080fe40003fa6270 */
[----:B------:R-:W-:Y:S02]  /*b250*/  ISETP.GE.AND P6, PT, R6, R241, PT ;  /* 0x000000f10600720c */ /* 0x000fe40003fc6270 */
[----:B------:R-:W-:Y:S02]  /*b260*/  ISETP.GE.OR P4, PT, R7, R240, !P4 ;  /* 0x000000f00700720c */ /* 0x000fe40006786670 */
[----:B------:R-:W-:Y:S02]  /*b270*/  FSEL R7, R202, -INF , !P3 ;  /* 0xff800000ca077808 */ /* 0x000fe40005800000 */
[----:B------:R-:W-:Y:S02]  /*b280*/  FSEL R202, R177, -INF , !P2 ;  /* 0xff800000b1ca7808 */ /* 0x000fe40005000000 */
[----:B------:R-:W-:Y:S02]  /*b290*/  FMNMX.FTZ R14, R5, R14, !PT ;  /* 0x0000000e050e7209 */ /* 0x000fe40007810000 */
[----:B------:R-:W-:Y:S02]  /*b2a0*/  ISETP.GE.AND P2, PT, R3, R243, PT ;  /* 0x000000f30300720c */ /* 0x000fe40003f46270 */
[----:B------:R-:W-:Y:S02]  /*b2b0*/  ISETP.GE.OR P5, PT, R11, R240, !P5 ;  /* 0x000000f00b00720c */ /* 0x000fe40006fa6670 */
[----:B------:R-:W-:Y:S02]  /*b2c0*/  FMNMX.FTZ R11, R193, R2, !PT ;  /* 0x00000002c10b7209 */ /* 0x000fe40007810000 */
[----:B------:R-:W-:Y:S02]  /*b2d0*/  ISETP.GE.OR P6, PT, R6, R240, !P6 ;  /* 0x000000f00600720c */ /* 0x000fe400077c6670 */
[----:B------:R-:W-:Y:S02]  /*b2e0*/  FMNMX.FTZ R14, R9, R14, !PT ;  /* 0x0000000e090e7209 */ /* 0x000fe40007810000 */
[----:B------:R-:W-:Y:S02]  /*b2f0*/  IADD3 R6, R4, 0x29, RZ ;  /* 0x0000002904067810 */ /* 0x000fe40007ffe0ff */
[----:B------:R-:W-:Y:S02]  /*b300*/  ISETP.GE.OR P2, PT, R3, R242, !P2 ;  /* 0x000000f20300720c */ /* 0x000fe40005746670 */
[----:B------:R-:W-:Y:S02]  /*b310*/  FMNMX.FTZ R11, R194, R11, !PT ;  /* 0x0000000bc20b7209 */ /* 0x000fe40007810000 */
[----:B------:R-:W-:Y:S02]  /*b320*/  FSEL R200, R178, -INF , !P2 ;  /* 0xff800000b2c87808 */ /* 0x000fe40005000000 */
[----:B------:R-:W-:Y:S02]  /*b330*/  FMNMX.FTZ R14, R7, R14, !PT ;  /* 0x0000000e070e7209 */ /* 0x000fe40007810000 */
[----:B------:R-:W-:Y:S02]  /*b340*/  ISETP.GE.AND P2, PT, R6, R243, PT ;  /* 0x000000f30600720c */ /* 0x000fe40003f46270 */
[----:B------:R-:W-:Y:S02]  /*b350*/  ISETP.GE.AND P3, PT, R8, R241, PT ;  /* 0x000000f10800720c */ /* 0x000fe40003f66270 */
[----:B------:R-:W-:Y:S02]  /*b360*/  FMNMX.FTZ R11, R12, R11, !PT ;  /* 0x0000000b0c0b7209 */ /* 0x000fe40007810000 */
[----:B------:R-:W-:Y:S02]  /*b370*/  FSEL R197, R13, -INF , !P0 ;  /* 0xff8000000dc57808 */ /* 0x000fe40004000000 */
[----:B------:R-:W-:Y:S02]  /*b380*/  ISETP.GE.OR P2, PT, R6, R242, !P2 ;  /* 0x000000f20600720c */ /* 0x000fe40005746670 */
[----:B------:R-:W-:Y:S02]  /*b390*/  FMNMX.FTZ R14, R199, R14, !PT ;  /* 0x0000000ec70e7209 */ /* 0x000fe40007810000 */
[----:B------:R-:W-:Y:S02]  /*b3a0*/  ISETP.GE.OR P3, PT, R8, R240, !P3 ;  /* 0x000000f00800720c */ /* 0x000fe40005f66670 */
[----:B------:R-:W-:Y:S02]  /*b3b0*/  IADD3 R8, R4, 0x30, RZ ;  /* 0x0000003004087810 */ /* 0x000fe40007ffe0ff */
[----:B------:R-:W-:Y:S02]  /*b3c0*/  FMNMX.FTZ R11, R10, R11, !PT ;  /* 0x0000000b0a0b7209 */ /* 0x000fe40007810000 */
[----:B------:R-:W-:Y:S02]  /*b3d0*/  FSEL R198, R23, -INF , !P2 ;  /* 0xff80000017c67808 */ /* 0x000fe40005000000 */
[----:B------:R-:W-:Y:S02]  /*b3e0*/  FSEL R175, R17, -INF , !P6 ;  /* 0xff80000011af7808 */ /* 0x000fe40007000000 */
[----:B------:R-:W-:Y:S02]  /*b3f0*/  FMNMX.FTZ R14, R197, R14, !PT ;  /* 0x0000000ec50e7209 */ /* 0x000fe40007810000 */
[----:B------:R-:W-:Y:S02]  /*b400*/  ISETP.GE.AND P1, PT, R3, R241, PT ;  /* 0x000000f10300720c */ /* 0x000fe40003f26270 */
[----:B------:R-:W-:Y:S02]  /*b410*/  ISETP.GE.AND P2, PT, R8, R243, PT ;  /* 0x000000f30800720c */ /* 0x000fe40003f46270 */
[----:B------:R-:W-:Y:S02]  /*b420*/  FMNMX.FTZ R11, R190, R11, !PT ;  /* 0x0000000bbe0b7209 */ /* 0x000fe40007810000 */
[----:B------:R-:W-:Y:S02]  /*b430*/  FSEL R173, R15, -INF , !P5 ;  /* 0xff8000000fad7808 */ /* 0x000fe40006800000 */
[----:B------:R-:W-:Y:S02]  /*b440*/  FMNMX.FTZ R14, R175, R14, !PT ;  /* 0x0000000eaf0e7209 */ /* 0x000fe40007810000 */
[----:B------:R-:W-:Y:S02]  /*b450*/  ISETP.GE.OR P1, PT, R3, R240, !P1 ;  /* 0x000000f00300720c */ /* 0x000fe40004f26670 */
[----:B------:R-:W-:Y:S02]  /*b460*/  IADD3 R3, R4, 0x38, RZ ;  /* 0x0000003804037810 */ /* 0x000fe40007ffe0ff */
[----:B------:R-:W-:Y:S02]  /*b470*/  ISETP.GE.OR P2, PT, R8, R242, !P2 ;  /* 0x000000f20800720c */ /* 0x000fe40005746670 */
[----:B------:R-:W-:Y:S02]  /*b480*/  FMNMX.FTZ R11, R192, R11, !PT ;  /* 0x0000000bc00b7209 */ /* 0x000fe40007810000 */
[----:B------:R-:W-:Y:S02]  /*b490*/  FMNMX.FTZ R14, R173, R14, !PT ;  /* 0x0000000ead0e7209 */ /* 0x000fe40007810000 */
[----:B------:R-:W-:Y:S02]  /*b4a0*/  FSEL R188, R25, -INF , !P2 ;  /* 0xff80000019bc7808 */ /* 0x000fe40005000000 */
[----:B------:R-:W-:Y:S02]  /*b4b0*/  FSEL R207, R19, -INF , !P4 ;  /* 0xff80000013cf7808 */ /* 0x000fe40006000000 */
[C---:B------:R-:W-:Y:S02]  /*b4c0*/  ISETP.GE.AND P2, PT, R3.reuse, R243, PT ;  /* 0x000000f30300720c */ /* 0x040fe40003f46270 */
[----:B------:R-:W-:Y:S02]  /*b4d0*/  FMNMX.FTZ R11, R174, R11, !PT ;  /* 0x0000000bae0b7209 */ /* 0x000fe40007810000 */
[----:B------:R-:W-:Y:S02]  /*b4e0*/  FSEL R205, R18, -INF , !P3 ;  /* 0xff80000012cd7808 */ /* 0x000fe40005800000 */
[----:B------:R-:W-:Y:S02]  /*b4f0*/  ISETP.GE.AND P0, PT, R6, R241, PT ;  /* 0x000000f10600720c */ /* 0x000fe40003f06270 */
[----:B------:R-:W-:Y:S02]  /*b500*/  ISETP.GE.OR P2, PT, R3, R242, !P2 ;  /* 0x000000f20300720c */ /* 0x000fe40005746670 */
[----:B------:R-:W-:Y:S02]  /*b510*/  FMNMX.FTZ R14, R207, R14, !PT ;  /* 0x0000000ecf0e7209 */ /* 0x000fe40007810000 */
[----:B------:R-:W-:Y:S02]  /*b520*/  FMNMX.FTZ R11, R172, R11, !PT ;  /* 0x0000000bac0b7209 */ /* 0x000fe40007810000 */
[----:B------:R-:W-:Y:S02]  /*b530*/  FSEL R203, R22, -INF , !P1 ;  /* 0xff80000016cb7808 */ /* 0x000fe40004800000 */
[----:B------:R-:W-:Y:S02]  /*b540*/  ISETP.GE.OR P0, PT, R6, R240, !P0 ;  /* 0x000000f00600720c */ /* 0x000fe40004706670 */
[----:B------:R-:W-:Y:S02]  /*b550*/  FSEL R184, R181, -INF , !P2 ;  /* 0xff800000b5b87808 */ /* 0x000fe40005000000 */
[----:B------:R-:W-:Y:S02]  /*b560*/  FMNMX.FTZ R14, R205, R14, !PT ;  /* 0x0000000ecd0e7209 */ /* 0x000fe40007810000 */
[----:B------:R-:W-:Y:S02]  /*b570*/  IADD3 R6, R4, 0x31, RZ ;  /* 0x0000003104067810 */ /* 0x000fe40007ffe0ff */
[----:B------:R-:W-:Y:S02]  /*b580*/  ISETP.GE.AND P2, PT, R8, R241, PT ;  /* 0x000000f10800720c */ /* 0x000fe40003f46270 */
[----:B------:R-:W-:Y:S02]  /*b590*/  FMNMX.FTZ R11, R204, R11, !PT ;  /* 0x0000000bcc0b7209 */ /* 0x000fe40007810000 */
[----:B------:R-:W-:Y:S02]  /*b5a0*/  FSEL R201, R21, -INF , !P0 ;  /* 0xff80000015c97808 */ /* 0x000fe40004000000 */
[----:B------:R-:W-:Y:S01]  /*b5b0*/  ISETP.GE.AND P6, PT, R6, R243, PT ;  /* 0x000000f30600720c */ /* 0x000fe20003fc6270 */
[----:B------:R-:W-:Y:S01]  /*b5c0*/  LDSM.16.MT88.4 R20, [R226+0x10000] ;  /* 0x01000000e214783b */ /* 0x000fe20000004200 */
[----:B------:R-:W-:Y:S02]  /*b5d0*/  ISETP.GE.OR P2, PT, R8, R240, !P2 ;  /* 0x000000f00800720c */ /* 0x000fe40005746670 */
[----:B------:R-:W-:Y:S02]  /*b5e0*/  FMNMX.FTZ R8, R203, R14, !PT ;  /* 0x0000000ecb087209 */ /* 0x000fe40007810000 */
[----:B------:R-:W-:Y:S02]  /*b5f0*/  ISETP.GE.AND P1, PT, R6, R241, PT ;  /* 0x000000f10600720c */ /* 0x000fe40003f26270 */
[----:B------:R-:W-:Y:S02]  /*b600*/  FMNMX.FTZ R11, R202, R11, !PT ;  /* 0x0000000bca0b7209 */ /* 0x000fe40007810000 */
[----:B------:R-:W-:Y:S02]  /*b610*/  ISETP.GE.OR P1, PT, R6, R240, !P1 ;  /* 0x000000f00600720c */ /* 0x000fe40004f26670 */
[----:B------:R-:W-:Y:S02]  /*b620*/  FSEL R189, R27, -INF , !P2 ;  /* 0xff8000001bbd7808 */ /* 0x000fe40005000000 */
[----:B------:R-:W-:Y:S02]  /*b630*/  IADD3 R4, R4, 0x39, RZ ;  /* 0x0000003904047810 */ /* 0x000fe40007ffe0ff */
[----:B------:R-:W-:Y:S02]  /*b640*/  ISETP.GE.OR P6, PT, R6, R242, !P6 ;  /* 0x000000f20600720c */ /* 0x000fe400077c6670 */
[----:B------:R-:W-:Y:S02]  /*b650*/  ISETP.GE.AND P0, PT, R3, R241, PT ;  /* 0x000000f10300720c */ /* 0x000fe40003f06270 */
[----:B------:R-:W-:Y:S02]  /*b660*/  FMNMX.FTZ R8, R201, R8, !PT ;  /* 0x00000008c9087209 */ /* 0x000fe40007810000 */
[----:B------:R-:W-:Y:S02]  /*b670*/  FMNMX.FTZ R11, R200, R11, !PT ;  /* 0x0000000bc80b7209 */ /* 0x000fe40007810000 */
[----:B------:R-:W-:Y:S02]  /*b680*/  FSEL R186, R179, -INF , !P6 ;  /* 0xff800000b3ba7808 */ /* 0x000fe40007000000 */
[----:B------:R-:W-:Y:S02]  /*b690*/  FSEL R179, R26, -INF , !P1 ;  /* 0xff8000001ab37808 */ /* 0x000fe40004800000 */
[----:B------:R-:W-:Y:S02]  /*b6a0*/  ISETP.GE.OR P2, PT, R3, R240, !P0 ;  /* 0x000000f00300720c */ /* 0x000fe40004746670 */
[----:B------:R-:W-:Y:S02]  /*b6b0*/  FMNMX.FTZ R8, R189, R8, !PT ;  /* 0x00000008bd087209 */ /* 0x000fe40007810000 */
[----:B------:R-:W-:Y:S02]  /*b6c0*/  ISETP.GE.AND P0, PT, R4, R241, PT ;  /* 0x000000f10400720c */ /* 0x000fe40003f06270 */
[----:B------:R-:W-:Y:S02]  /*b6d0*/  FMNMX.FTZ R11, R198, R11, !PT ;  /* 0x0000000bc60b7209 */ /* 0x000fe40007810000 */
[----:B------:R-:W-:Y:S02]  /*b6e0*/  FSEL R177, R30, -INF , !P2 ;  /* 0xff8000001eb17808 */ /* 0x000fe40005000000 */
[----:B------:R-:W-:Y:S02]  /*b6f0*/  FMNMX.FTZ R8, R179, R8, !PT ;  /* 0x00000008b3087209 */ /* 0x000fe40007810000 */
[C---:B------:R-:W-:Y:S02]  /*b700*/  ISETP.GE.OR P0, PT, R4.reuse, R240, !P0 ;  /* 0x000000f00400720c */ /* 0x040fe40004706670 */
[----:B------:R-:W-:Y:S02]  /*b710*/  ISETP.GE.AND P5, PT, R4, R243, PT ;  /* 0x000000f30400720c */ /* 0x000fe40003fa6270 */
[----:B------:R-:W-:Y:S02]  /*b720*/  FMNMX.FTZ R11, R188, R11, !PT ;  /* 0x0000000bbc0b7209 */ /* 0x000fe40007810000 */
[----:B------:R-:W-:Y:S02]  /*b730*/  FSEL R165, R29, -INF , !P0 ;  /* 0xff8000001da57808 */ /* 0x000fe40004000000 */
[----:B------:R-:W-:Y:S02]  /*b740*/  FMNMX.FTZ R8, R177, R8, !PT ;  /* 0x00000008b1087209 */ /* 0x000fe40007810000 */
[----:B------:R-:W-:Y:S02]  /*b750*/  ISETP.GE.OR P5, PT, R4, R242, !P5 ;  /* 0x000000f20400720c */ /* 0x000fe40006fa6670 */
[----:B------:R-:W-:Y:S02]  /*b760*/  FMNMX.FTZ R11, R186, R11, !PT ;  /* 0x0000000bba0b7209 */ /* 0x000fe40007810000 */
[----:B------:R-:W-:Y:S02]  /*b770*/  FMNMX.FTZ R6, R165, R8, !PT ;  /* 0x00000008a5067209 */ /* 0x000fe40007810000 */
[----:B------:R-:W-:Y:S02]  /*b780*/  FSEL R178, R31, -INF , !P5 ;  /* 0xff8000001fb27808 */ /* 0x000fe40006800000 */
[----:B------:R-:W-:Y:S01]  /*b790*/  FMNMX.FTZ R13, R184, R11, !PT ;  /* 0x0000000bb80d7209 */ /* 0x000fe20007810000 */
[----:B------:R-:W1:Y:S03]  /*b7a0*/  SHFL.BFLY PT, R3, R6, 0x2, 0x1f ;  /* 0x0c401f0006037f89 */ /* 0x000e6600000e0000 */
[----:B------:R-:W-:Y:S05]  /*b7b0*/  FMNMX.FTZ R11, R178, R13, !PT ;  /* 0x0000000db20b7209 */ /* 0x000fea0007810000 */
[----:B------:R-:W2:Y:S08]  /*b7c0*/  SHFL.BFLY PT, R14, R11, 0x2, 0x1f ;  /* 0x0c401f000b0e7f89 */ /* 0x000eb000000e0000 */
[----:B------:R-:W-:Y:S01]  /*b7d0*/  LDSM.16.MT88.4 R28, [R225+0x10000] ;  /* 0x01000000e11c783b */ /* 0x000fe20000004200 */
[----:B-1----:R-:W-:Y:S07]  /*b7e0*/  FMNMX.FTZ R4, R6, R3, !PT ;  /* 0x0000000306047209 */ /* 0x002fee0007810000 */
[----:B------:R-:W1:Y:S01]  /*b7f0*/  SHFL.BFLY PT, R3, R4, 0x1, 0x1f ;  /* 0x0c201f0004037f89 */ /* 0x000e6200000e0000 */
[----:B--2---:R-:W-:Y:S07]  /*b800*/  FMNMX.FTZ R11, R11, R14, !PT ;  /* 0x0000000e0b0b7209 */ /* 0x004fee0007810000 */
[----:B------:R-:W2:Y:S01]  /*b810*/  SHFL.BFLY PT, R164, R11, 0x1, 0x1f ;  /* 0x0c201f000ba47f89 */ /* 0x000ea200000e0000 */
[----:B-1----:R-:W-:Y:S04]  /*b820*/  FMNMX.FTZ R3, R4, R3, !PT ;  /* 0x0000000304037209 */ /* 0x002fe80007810000 */
[C---:B------:R-:W-:Y:S01]  /*b830*/  FSETP.NEU.FTZ.AND P0, PT, R3.reuse, -INF , PT ;  /* 0xff8000000300780b */ /* 0x040fe20003f1d000 */
[----:B------:R-:W-:Y:S01]  /*b840*/  FMUL.FTZ R176, R3, c[0x0][0x23c] ;  /* 0x00008f0003b07a20 */ /* 0x000fe20000410000 */
[----:B--2---:R-:W-:Y:S04]  /*b850*/  FMNMX.FTZ R164, R11, R164, !PT ;  /* 0x000000a40ba47209 */ /* 0x004fe80007810000 */
[----:B------:R-:W-:Y:S02]  /*b860*/  FSEL R176, R176, RZ, P0 ;  /* 0x000000ffb0b07208 */ /* 0x000fe40000000000 */
[C---:B------:R-:W-:Y:S01]  /*b870*/  FSETP.NEU.FTZ.AND P1, PT, R164.reuse, -INF , PT ;  /* 0xff800000a400780b */ /* 0x040fe20003f3d000 */
[C---:B------:R-:W-:Y:S02]  /*b880*/  FMUL.FTZ R191, R164.reuse, c[0x0][0x23c] ;  /* 0x00008f00a4bf7a20 */ /* 0x040fe40000410000 */
[--C-:B------:R-:W-:Y:S01]  /*b890*/  FFMA.FTZ R181, R5, c[0x0][0x23c], -R176.reuse ;  /* 0x00008f0005b57a23 */ /* 0x100fe200000108b0 */
[----:B------:R-:W-:Y:S01]  /*b8a0*/  FSEL R5, R164, RZ, P1 ;  /* 0x000000ffa4057208 */ /* 0x000fe20000800000 */
[--C-:B------:R-:W-:Y:S01]  /*b8b0*/  FFMA.FTZ R183, R195, c[0x0][0x23c], -R176.reuse ;  /* 0x00008f00c3b77a23 */ /* 0x100fe200000108b0 */
[----:B------:R-:W-:Y:S01]  /*b8c0*/  FSEL R191, R191, RZ, P1 ;  /* 0x000000ffbfbf7208 */ /* 0x000fe20000800000 */
[----:B------:R-:W-:Y:S02]  /*b8d0*/  FFMA.FTZ R180, R9, c[0x0][0x23c], -R176 ;  /* 0x00008f0009b47a23 */ /* 0x000fe400000108b0 */
[----:B------:R-:W-:Y:S01]  /*b8e0*/  FADD.FTZ R4, -R5, R2 ;  /* 0x0000000205047221 */ /* 0x000fe20000010100 */
[----:B------:R-:W-:Y:S01]  /*b8f0*/  FSEL R5, R3, RZ, P0 ;  /* 0x000000ff03057208 */ /* 0x000fe20000000000 */
[--C-:B------:R-:W-:Y:S01]  /*b900*/  FFMA.FTZ R185, R12, c[0x0][0x23c], -R191.reuse ;  /* 0x00008f000cb97a23 */ /* 0x100fe200000108bf */
[----:B------:R-:W-:Y:S01]  /*b910*/  MUFU.EX2 R183, R183 ;  /* 0x000000b700b77308 */ /* 0x000fe20000000800 */
[----:B------:R-:W1:Y:S01]  /*b920*/  LDSM.16.MT88.4 R12, [R228+0x10000] ;  /* 0x01000000e40c783b */ /* 0x000e620000004200 */
[--C-:B------:R-:W-:Y:S01]  /*b930*/  FFMA.FTZ R187, R193, c[0x0][0x23c], -R191.reuse ;  /* 0x00008f00c1bb7a23 */ /* 0x100fe200000108bf */
[----:B------:R-:W-:Y:S01]  /*b940*/  PLOP3.LUT P0, PT, PT, PT, UP0, 0x80, 0x0 ;  /* 0x000000000000781c */ /* 0x000fe20003f0f008 */
[----:B------:R-:W-:Y:S02]  /*b950*/  FADD.FTZ R5, -R5, R0 ;  /* 0x0000000005057221 */ /* 0x000fe40000010100 */
[--C-:B------:R-:W-:Y:S02]  /*b960*/  FFMA.FTZ R166, R194, c[0x0][0x23c], -R191.reuse ;  /* 0x00008f00c2a67a23 */ /* 0x100fe400000108bf */
[--C-:B------:R-:W-:Y:S02]  /*b970*/  FFMA.FTZ R182, R10, c[0x0][0x23c], -R191.reuse ;  /* 0x00008f000ab67a23 */ /* 0x100fe400000108bf */
[--C-:B------:R-:W-:Y:S01]  /*b980*/  FFMA.FTZ R167, R7, c[0x0][0x23c], -R176.reuse ;  /* 0x00008f0007a77a23 */ /* 0x100fe200000108b0 */
[----:B------:R-:W-:Y:S01]  /*b990*/  MUFU.EX2 R187, R187 ;  /* 0x000000bb00bb7308 */ /* 0x000fe20000000800 */
[----:B------:R-:W-:Y:S02]  /*b9a0*/  FMUL.FTZ R2, R4, c[0x0][0x23c] ;  /* 0x00008f0004027a20 */ /* 0x000fe40000410000 */
[----:B------:R-:W-:Y:S02]  /*b9b0*/  FMUL.FTZ R0, R5, c[0x0][0x23c] ;  /* 0x00008f0005007a20 */ /* 0x000fe40000410000 */
[--C-:B------:R-:W-:Y:S02]  /*b9c0*/  FFMA.FTZ R195, R172, c[0x0][0x23c], -R191.reuse ;  /* 0x00008f00acc37a23 */ /* 0x100fe400000108bf */
        /* <DEDUP_REMOVED lines=9> */
[----:B------:R-:W-:Y:S01]  /*ba60*/  LDSM.16.MT88.4 R172, [R226+0x14800] ;  /* 0x01480000e2ac783b */ /* 0x000fe20000004200 */
[--C-:B------:R-:W-:Y:S02]  /*ba70*/  FFMA.FTZ R197, R197, c[0x0][0x23c], -R176.reuse ;  /* 0x00008f00c5c57a23 */ /* 0x100fe400000108b0 */
[--C-:B------:R-:W-:Y:S02]  /*ba80*/  FFMA.FTZ R204, R204, c[0x0][0x23c], -R191.reuse ;  /* 0x00008f00cccc7a23 */ /* 0x100fe400000108bf */
[--C-:B------:R-:W-:Y:S02]  /*ba90*/  FFMA.FTZ R202, R202, c[0x0][0x23c], -R191.reuse ;  /* 0x00008f00caca7a23 */ /* 0x100fe400000108bf */
[--C-:B------:R-:W-:Y:S02]  /*baa0*/  FFMA.FTZ R200, R200, c[0x0][0x23c], -R191.reuse ;  /* 0x00008f00c8c87a23 */ /* 0x100fe400000108bf */
[----:B------:R-:W3:Y:S01]  /*bab0*/  MUFU.EX2 R182, R182 ;  /* 0x000000b600b67308 */ /* 0x000ee20000000800 */
[--C-:B------:R-:W-:Y:S02]  /*bac0*/  FFMA.FTZ R198, R198, c[0x0][0x23c], -R191.reuse ;  /* 0x00008f00c6c67a23 */ /* 0x100fe400000108bf */
[--C-:B------:R-:W-:Y:S01]  /*bad0*/  FFMA.FTZ R206, R207, c[0x0][0x23c], -R176.reuse ;  /* 0x00008f00cfce7a23 */ /* 0x100fe200000108b0 */
[----:B--2---:R-:W-:Y:S01]  /*bae0*/  F2FP.PACK_AB R168, R166, R187 ;  /* 0x000000bba6a8723e */ /* 0x004fe200000000ff */
[--C-:B------:R-:W-:Y:S02]  /*baf0*/  FFMA.FTZ R205, R205, c[0x0][0x23c], -R176.reuse ;  /* 0x00008f00cdcd7a23 */ /* 0x100fe400000108b0 */
[--C-:B------:R-:W-:Y:S02]  /*bb00*/  FFMA.FTZ R203, R203, c[0x0][0x23c], -R176.reuse ;  /* 0x00008f00cbcb7a23 */ /* 0x100fe400000108b0 */
[--C-:B------:R-:W-:Y:S01]  /*bb10*/  FFMA.FTZ R201, R201, c[0x0][0x23c], -R176.reuse ;  /* 0x00008f00c9c97a23 */ /* 0x100fe200000108b0 */
[----:B------:R-:W2:Y:S01]  /*bb20*/  MUFU.EX2 R181, R181 ;  /* 0x000000b500b57308 */ /* 0x000ea20000000800 */
[--C-:B------:R-:W-:Y:S02]  /*bb30*/  FFMA.FTZ R188, R188, c[0x0][0x23c], -R191.reuse ;  /* 0x00008f00bcbc7a23 */ /* 0x100fe400000108bf */
[--C-:B------:R-:W-:Y:S02]  /*bb40*/  FFMA.FTZ R207, R186, c[0x0][0x23c], -R191.reuse ;  /* 0x00008f00bacf7a23 */ /* 0x100fe400000108bf */
[--C-:B------:R-:W-:Y:S02]  /*bb50*/  FFMA.FTZ R184, R184, c[0x0][0x23c], -R191.reuse ;  /* 0x00008f00b8b87a23 */ /* 0x100fe400000108bf */
[----:B------:R-:W-:Y:S02]  /*bb60*/  FFMA.FTZ R191, R178, c[0x0][0x23c], -R191 ;  /* 0x00008f00b2bf7a23 */ /* 0x000fe400000108bf */
[--C-:B------:R-:W-:Y:S01]  /*bb70*/  FFMA.FTZ R186, R189, c[0x0][0x23c], -R176.reuse ;  /* 0x00008f00bdba7a23 */ /* 0x100fe200000108b0 */
[----:B------:R-:W-:Y:S01]  /*bb80*/  MUFU.EX2 R180, R180 ;  /* 0x000000b400b47308 */ /* 0x000fe20000000800 */
[--C-:B------:R-:W-:Y:S02]  /*bb90*/  FFMA.FTZ R189, R179, c[0x0][0x23c], -R176.reuse ;  /* 0x00008f00b3bd7a23 */ /* 0x100fe400000108b0 */
[----:B------:R-:W-:Y:S01]  /*bba0*/  FFMA.FTZ R176, R165, c[0x0][0x23c], -R176 ;  /* 0x00008f00a5b07a23 */ /* 0x000fe200000108b0 */
[----:B---3--:R-:W-:Y:S06]  /*bbb0*/  F2FP.PACK_AB R170, R182, R185 ;  /* 0x000000b9b6aa723e */ /* 0x008fec00000000ff */
[----:B------:R-:W3:Y:S01]  /*bbc0*/  MUFU.EX2 R167, R167 ;  /* 0x000000a700a77308 */ /* 0x000ee20000000800 */
[----:B--2---:R-:W-:Y:S09]  /*bbd0*/  F2FP.PACK_AB R169, R181, R183 ;  /* 0x000000b7b5a9723e */ /* 0x004ff200000000ff */
[----:B------:R-:W2:Y:S10]  /*bbe0*/  MUFU.EX2 R2, R2 ;  /* 0x0000000200027308 */ /* 0x000eb40000000800 */
[----:B------:R-:W4:Y:S01]  /*bbf0*/  MUFU.EX2 R0, R0 ;  /* 0x0000000000007308 */ /* 0x000f220000000800 */
[----:B---3--:R-:W-:Y:S09]  /*bc00*/  F2FP.PACK_AB R171, R167, R180 ;  /* 0x000000b4a7ab723e */ /* 0x008ff200000000ff */
[----:B------:R-:W-:Y:S01]  /*bc10*/  MUFU.EX2 R165, R176 ;  /* 0x000000b000a57308 */ /* 0x000fe20000000800 */
[C---:B--2---:R-:W-:Y:S02]  /*bc20*/  FMUL.FTZ R4, R2.reuse, R160 ;  /* 0x000000a002047220 */ /* 0x044fe40000410000 */
[C---:B------:R-:W-:Y:S02]  /*bc30*/  FMUL.FTZ R5, R2.reuse, R161 ;  /* 0x000000a102057220 */ /* 0x040fe40000410000 */
[C---:B------:R-:W-:Y:S02]  /*bc40*/  FMUL.FTZ R8, R2.reuse, R156 ;  /* 0x0000009c02087220 */ /* 0x040fe40000410000 */
[C---:B------:R-:W-:Y:S03]  /*bc50*/  FMUL.FTZ R9, R2.reuse, R157 ;  /* 0x0000009d02097220 */ /* 0x040fe60000410000 */
[----:B------:R-:W-:Y:S01]  /*bc60*/  MUFU.EX2 R191, R191 ;  /* 0x000000bf00bf7308 */ /* 0x000fe20000000800 */
[----:B------:R-:W-:Y:S02]  /*bc70*/  FMUL.FTZ R16, R2, R148 ;  /* 0x0000009402107220 */ /* 0x000fe40000410000 */
[C---:B----4-:R-:W-:Y:S02]  /*bc80*/  FMUL.FTZ R6, R0.reuse, R162 ;  /* 0x000000a200067220 */ /* 0x050fe40000410000 */
[C---:B------:R-:W-:Y:S02]  /*bc90*/  FMUL.FTZ R7, R0.reuse, R163 ;  /* 0x000000a300077220 */ /* 0x040fe40000410000 */
[----:B------:R-:W-:Y:S01]  /*bca0*/  LDSM.16.MT88.4 R160, [R225+0x12800] ;  /* 0x01280000e1a0783b */ /* 0x000fe20000004200 */
[C---:B------:R-:W-:Y:S02]  /*bcb0*/  FMUL.FTZ R10, R0.reuse, R158 ;  /* 0x0000009e000a7220 */ /* 0x040fe40000410000 */
[----:B------:R-:W-:Y:S01]  /*bcc0*/  FMUL.FTZ R11, R0, R159 ;  /* 0x0000009f000b7220 */ /* 0x000fe20000410000 */
[----:B------:R-:W-:Y:S01]  /*bcd0*/  MUFU.EX2 R190, R190 ;  /* 0x000000be00be7308 */ /* 0x000fe20000000800 */
[C---:B-1----:R-:W-:Y:S03]  /*bce0*/  HMMA.16816.F32 R4, R168.reuse, R12, R4 ;  /* 0x0000000ca804723c */ /* 0x042fe60000001804 */
[----:B------:R-:W-:Y:S02]  /*bcf0*/  LDSM.16.MT88.4 R156, [R226+0x12800] ;  /* 0x01280000e29c783b */ /* 0x000fe40000004200 */
[C---:B------:R-:W-:Y:S02]  /*bd00*/  FMUL.FTZ R17, R2.reuse, R149 ;  /* 0x0000009502117220 */ /* 0x040fe40000410000 */
[C---:B------:R-:W-:Y:S01]  /*bd10*/  FMUL.FTZ R12, R2.reuse, R152 ;  /* 0x00000098020c7220 */ /* 0x040fe20000410000 */
[C---:B------:R-:W-:Y:S01]  /*bd20*/  HMMA.16816.F32 R8, R168.reuse, R14, R8 ;  /* 0x0000000ea808723c */ /* 0x040fe20000001808 */
[----:B------:R-:W1:Y:S03]  /*bd30*/  MUFU.EX2 R193, R193 ;  /* 0x000000c100c17308 */ /* 0x000e660000000800 */
        /* <DEDUP_REMOVED lines=15> */
[----:B------:R-:W-:Y:S01]  /*be30*/  MUFU.EX2 R194, R194 ;  /* 0x000000c200c27308 */ /* 0x000fe20000000800 */
[----:B------:R-:W-:Y:S02]  /*be40*/  FMUL.FTZ R21, R2, R145 ;  /* 0x0000009102157220 */ /* 0x000fe40000410000 */
[C---:B------:R-:W-:Y:S04]  /*be50*/  FMUL.FTZ R22, R0.reuse, R146 ;  /* 0x0000009200167220 */ /* 0x040fe80000410000 */
[C---:B------:R-:W-:Y:S02]  /*be60*/  FMUL.FTZ R23, R0.reuse, R147 ;  /* 0x0000009300177220 */ /* 0x040fe40000410000 */
[----:B------:R-:W3:Y:S01]  /*be70*/  LDSM.16.MT88.4 R144, [R228+0x12000] ;  /* 0x01200000e490783b */ /* 0x000ee20000004200 */
[----:B------:R-:W-:Y:S01]  /*be80*/  FMUL.FTZ R27, R0, R143 ;  /* 0x0000008f001b7220 */ /* 0x000fe20000410000 */
[----:B------:R-:W4:Y:S01]  /*be90*/  MUFU.EX2 R197, R197 ;  /* 0x000000c500c57308 */ /* 0x000f220000000800 */
[C---:B------:R-:W-:Y:S02]  /*bea0*/  FMUL.FTZ R32, R2.reuse, R132 ;  /* 0x0000008402207220 */ /* 0x040fe40000410000 */
[C---:B------:R-:W-:Y:S03]  /*beb0*/  HMMA.16816.F32 R20, R168.reuse, R28, R20 ;  /* 0x0000001ca814723c */ /* 0x040fe60000001814 */
[----:B------:R-:W-:Y:S01]  /*bec0*/  LDSM.16.MT88.4 R140, [R224+0x12000] ;  /* 0x01200000e08c783b */ /* 0x000fe20000004200 */
[----:B------:R-:W-:Y:S02]  /*bed0*/  FMUL.FTZ R33, R2, R133 ;  /* 0x0000008502217220 */ /* 0x000fe40000410000 */
[----:B------:R-:W-:Y:S01]  /*bee0*/  FMUL.FTZ R34, R0, R134 ;  /* 0x0000008600227220 */ /* 0x000fe20000410000 */
[----:B------:R-:W-:Y:S01]  /*bef0*/  MUFU.EX2 R196, R196 ;  /* 0x000000c400c47308 */ /* 0x000fe20000000800 */
[C---:B------:R-:W-:Y:S04]  /*bf00*/  HMMA.16816.F32 R24, R168.reuse, R30, R24 ;  /* 0x0000001ea818723c */ /* 0x040fe80000001818 */
[C---:B------:R-:W-:Y:S02]  /*bf10*/  FMUL.FTZ R28, R2.reuse, R136 ;  /* 0x00000088021c7220 */ /* 0x040fe40000410000 */
[----:B------:R-:W-:Y:S02]  /*bf20*/  FMUL.FTZ R29, R2, R137 ;  /* 0x00000089021d7220 */ /* 0x000fe40000410000 */
[C---:B------:R-:W-:Y:S01]  /*bf30*/  FMUL.FTZ R30, R0.reuse, R138 ;  /* 0x0000008a001e7220 */ /* 0x040fe20000410000 */
[----:B------:R-:W5:Y:S03]  /*bf40*/  MUFU.EX2 R199, R199 ;  /* 0x000000c700c77308 */ /* 0x000f660000000800 */
        /* <DEDUP_REMOVED lines=15> */
[C---:B---3--:R-:W-:Y:S03]  /*c040*/  HMMA.16816.F32 R36, R168.reuse, R144, R36 ;  /* 0x00000090a824723c */ /* 0x048fe60000001824 */
        /* <DEDUP_REMOVED lines=13> */
[----:B------:R-:W1:Y:S02]  /*c120*/  MUFU.EX2 R206, R206 ;  /* 0x000000ce00ce7308 */ /* 0x000e640000000800 */
[C---:B------:R-:W-:Y:S02]  /*c130*/  FMUL.FTZ R50, R0.reuse, R50 ;  /* 0x0000003200327220 */ /* 0x040fe40000410000 */
[----:B------:R-:W-:Y:S02]  /*c140*/  FMUL.FTZ R51, R0, R51 ;  /* 0x0000003300337220 */ /* 0x000fe40000410000 */
[C---:B------:R-:W-:Y:S02]  /*c150*/  FMUL.FTZ R52, R2.reuse, R52 ;  /* 0x0000003402347220 */ /* 0x040fe40000410000 */
[----:B------:R-:W-:Y:S02]  /*c160*/  FMUL.FTZ R53, R2, R53 ;  /* 0x0000003502357220 */ /* 0x000fe40000410000 */
[----:B------:R-:W3:Y:S01]  /*c170*/  MUFU.EX2 R205, R205 ;  /* 0x000000cd00cd7308 */ /* 0x000ee20000000800 */
[C---:B------:R-:W-:Y:S01]  /*c180*/  HMMA.16816.F32 R48, R168.reuse, R138, R48 ;  /* 0x0000008aa830723c */ /* 0x040fe20000001830 */
[----:B------:R-:W1:Y:S02]  /*c190*/  LDSM.16.MT88.4 R136, [R228+0x14000] ;  /* 0x01400000e488783b */ /* 0x000e640000004200 */
[C---:B------:R-:W-:Y:S02]  /*c1a0*/  FMUL.FTZ R54, R0.reuse, R54 ;  /* 0x0000003600367220 */ /* 0x040fe40000410000 */
[----:B------:R-:W-:Y:S02]  /*c1b0*/  FMUL.FTZ R55, R0, R55 ;  /* 0x0000003700377220 */ /* 0x000fe40000410000 */
[C---:B------:R-:W-:Y:S02]  /*c1c0*/  FMUL.FTZ R56, R2.reuse, R56 ;  /* 0x0000003802387220 */ /* 0x040fe40000410000 */
[----:B------:R-:W-:Y:S01]  /*c1d0*/  FMUL.FTZ R57, R2, R57 ;  /* 0x0000003902397220 */ /* 0x000fe20000410000 */
[----:B------:R-:W1:Y:S02]  /*c1e0*/  MUFU.EX2 R203, R203 ;  /* 0x000000cb00cb7308 */ /* 0x000e640000000800 */
        /* <DEDUP_REMOVED lines=15> */
[----:B------:R-:W2:Y:S01]  /*c2e0*/  MUFU.EX2 R207, R207 ;  /* 0x000000cf00cf7308 */ /* 0x000ea20000000800 */
[----:B------:R-:W-:Y:S02]  /*c2f0*/  FMUL.FTZ R67, R0, R67 ;  /* 0x0000004300437220 */ /* 0x000fe40000410000 */
[C---:B------:R-:W-:Y:S02]  /*c300*/  FMUL.FTZ R68, R2.reuse, R68 ;  /* 0x0000004402447220 */ /* 0x040fe40000410000 */
[----:B------:R-:W-:Y:S03]  /*c310*/  FMUL.FTZ R69, R2, R69 ;  /* 0x0000004502457220 */ /* 0x000fe60000410000 */
[C---:B------:R-:W-:Y:S01]  /*c320*/  HMMA.16816.F32 R64, R168.reuse, R142, R64 ;  /* 0x0000008ea840723c */ /* 0x040fe20000001840 */
[----:B------:R-:W3:Y:S01]  /*c330*/  LDSM.16.MT88.4 R140, [R225+0x14000] ;  /* 0x01400000e18c783b */ /* 0x000ee20000004200 */
        /* <DEDUP_REMOVED lines=90> */
[----:B------:R-:W-:Y:S01]  /*c8e0*/  HMMA.16816.F32 R128, R168, R134, R128 ;  /* 0x00000086a880723c */ /* 0x000fe20000001880 */
[----:B------:R-:W-:Y:S02]  /*c8f0*/  LDSM.16.MT88.4 R168, [R228+0x14800] ;  /* 0x01480000e4a8783b */ /* 0x000fe40000004200 */
[----:B------:R-:W-:Y:S04]  /*c900*/  FADD.FTZ R183, R181, R183 ;  /* 0x000000b7b5b77221 */ /* 0x000fe80000010000 */
[----:B------:R-:W-:Y:S01]  /*c910*/  F2FP.PACK_AB R134, R195, R192 ;  /* 0x000000c0c386723e */ /* 0x000fe200000000ff */
[----:B------:R-:W-:Y:S01]  /*c920*/  FADD.FTZ R180, R180, R183 ;  /* 0x000000b7b4b47221 */ /* 0x000fe20000010000 */
[----:B-----5:R-:W-:Y:S03]  /*c930*/  F2FP.PACK_AB R135, R199, R196 ;  /* 0x000000c4c787723e */ /* 0x020fe600000000ff */
[----:B------:R-:W-:Y:S04]  /*c940*/  FADD.FTZ R167, R167, R180 ;  /* 0x000000b4a7a77221 */ /* 0x000fe80000010000 */
[----:B------:R-:W-:Y:S01]  /*c950*/  FADD.FTZ R194, R194, R167 ;  /* 0x000000a7c2c27221 */ /* 0x000fe20000010000 */
[C---:B-1----:R-:W-:Y:S05]  /*c960*/  HMMA.16816.F32 R4, R132.reuse, R136, R4 ;  /* 0x000000888404723c */ /* 0x042fea0000001804 */
[----:B------:R-:W-:Y:S03]  /*c970*/  FADD.FTZ R197, R197, R194 ;  /* 0x000000c2c5c57221 */ /* 0x000fe60000010000 */
        /* <DEDUP_REMOVED lines=29> */
[----:B------:R4:W5:Y:S06]  /*cb50*/  MUFU.EX2 R169, R177 ;  /* 0x000000b100a97308 */ /* 0x00096c0000000800 */
[----:B------:R-:W-:Y:S01]  /*cb60*/  F2FP.PACK_AB R168, R207, R188 ;  /* 0x000000bccfa8723e */ /* 0x000fe200000000ff */
[C---:B------:R-:W-:Y:S07]  /*cb70*/  HMMA.16816.F32 R72, R132.reuse, R170, R72 ;  /* 0x000000aa8448723c */ /* 0x040fee0000001848 */
        /* <DEDUP_REMOVED lines=26> */
[C---:B------:R-:W-:Y:S01]  /*cd20*/  F2FP.PACK_AB R135, R201.reuse, R203 ;  /* 0x000000cbc987723e */ /* 0x040fe200000000ff */
[----:B------:R-:W-:Y:S06]  /*cd30*/  FADD.FTZ R201, R201, R0 ;  /* 0x00000000c9c97221 */ /* 0x000fec0000010000 */
        /* <DEDUP_REMOVED lines=45> */
[----:B------:R-:W-:Y:S03]  /*d010*/  F2FP.PACK_AB R169, R189, R186 ;  /* 0x000000babda9723e */ /* 0x000fe600000000ff */
[-C--:B------:R-:W-:Y:S01]  /*d020*/  F2FP.PACK_AB R171, R165, R135.reuse ;  /* 0x00000087a5ab723e */ /* 0x080fe200000000ff */
[----:B------:R-:W-:Y:S04]  /*d030*/  FADD.FTZ R186, R186, R201 ;  /* 0x000000c9baba7221 */ /* 0x000fe80000010000 */
[----:B------:R-:W-:Y:S02]  /*d040*/  FADD.FTZ R186, R189, R186 ;  /* 0x000000babdba7221 */ /* 0x000fe40000010000 */
        /* <DEDUP_REMOVED lines=9> */
[----:B------:R-:W2:Y:S07]  /*d0e0*/  LDSM.16.MT88.4 R20, [R226+0x15800] ;  /* 0x01580000e214783b */ /* 0x000eae0000004200 */
[C---:B------:R-:W-:Y:S01]  /*d0f0*/  HMMA.16816.F32 R140, R168.reuse, R142, R24 ;  /* 0x0000008ea88c723c */ /* 0x040fe20000001818 */
[----:B------:R-:W2:Y:S07]  /*d100*/  LDSM.16.MT88.4 R24, [R225+0x15800] ;  /* 0x01580000e118783b */ /* 0x000eae0000004200 */
[C---:B------:R-:W-:Y:S01]  /*d110*/  HMMA.16816.F32 R136, R168.reuse, R172, R28 ;  /* 0x000000aca888723c */ /* 0x040fe2000000181c */
[----:B------:R-:W5:Y:S04]  /*d120*/  LDL.LU R172, [R1] ;  /* 0x0000000001ac7983 */ /* 0x000f680000300800 */
[----:B------:R-:W2:Y:S02]  /*d130*/  LDSM.16.MT88.4 R28, [R224+0x15800] ;  /* 0x01580000e01c783b */ /* 0x000ea40000004200 */
[----:B------:R-:W-:Y:S02]  /*d140*/  MOV R173, R135 ;  /* 0x0000008700ad7202 */ /* 0x000fe40000000f00 */
[C---:B------:R-:W-:Y:S03]  /*d150*/  HMMA.16816.F32 R132, R168.reuse, R174, R32 ;  /* 0x000000aea884723c */ /* 0x040fe60000001820 */
[----:B------:R-:W-:Y:S01]  /*d160*/  FADD.FTZ R186, R173, R186 ;  /* 0x000000baadba7221 */ /* 0x000fe20000010000 */
[----:B------:R-:W4:Y:S03]  /*d170*/  LDSM.16.MT88.4 R32, [R228+0x17800] ;  /* 0x01780000e420783b */ /* 0x000f260000004200 */
[----:B------:R-:W-:Y:S01]  /*d180*/  FADD.FTZ R252, R165, R186 ;  /* 0x000000baa5fc7221 */ /* 0x000fe20000010000 */
        /* <DEDUP_REMOVED lines=25> */
[C---:B--2---:R-:W-:Y:S08]  /*d320*/  HMMA.16816.F32 R124, R168.reuse, R12, R124 ;  /* 0x0000000ca87c723c */ /* 0x044ff0000000187c */
[----:B------:R-:W-:Y:S04]  /*d330*/  HMMA.16816.F32 R128, R168, R14, R128 ;  /* 0x0000000ea880723c */ /* 0x000fe80000001880 */
[----:B-----5:R-:W-:Y:S01]  /*d340*/  FFMA.FTZ R187, R2, R172, R187 ;  /* 0x000000ac02bb7223 */ /* 0x020fe200000100bb */
        /* <DEDUP_REMOVED lines=16> */
[----:B------:R1:W-:Y:S02]  /*d450*/  STL [R1], R0 ;  /* 0x0000000001007387 */ /* 0x0003e40000100800 */
[----:B-1----:R-:W-:Y:S01]  /*d460*/  MOV R0, R3 ;  /* 0x0000000300007202 */ /* 0x002fe20000000f00 */
[----:B------:R-:W-:-:S05]  /*d470*/  @P0 BRA `(.L_x_1002) ;  /* 0xffffc65000000947 */ /* 0x000fca000383ffff */
.L_x_1001:
[----:B------:R-:W2:Y:S01]  /*d480*/  LDL.LU R4, [R1] ;  /* 0x0000000001047983 */ /* 0x000ea20000300800 */
        /* <DEDUP_REMOVED lines=14> */
[----:B------:R-:W-:Y:S02]  /*d570*/  @UP1 UMOV UR17, 0x1 ;  /* 0x0000000100111882 */ /* 0x000fe40000000000 */
[----:B------:R-:W-:Y:S02]  /*d580*/  ULDC.64 UR4, c[0x0][0x1e0] ;  /* 0x0000780000047ab9 */ /* 0x000fe40000000a00 */
[----:B------:R-:W-:Y:S02]  /*d590*/  @UP1 ULDC UR15, c[0x0][0x210] ;  /* 0x00008400000f1ab9 */ /* 0x000fe40000000800 */
        /* <DEDUP_REMOVED lines=14> */
[----:B------:R-:W-:Y:S02]  /*d680*/  ULDC UR4, c[0x0][0x1c0] ;  /* 0x0000700000047ab9 */ /* 0x000fe40000000800 */
        /* <DEDUP_REMOVED lines=221> */
[----:B------:R-:W1:Y:S03]  /*e460*/  S2R R4, SR_TID.X ;  /* 0x0000000000047919 */ /* 0x000e660000002100 */
[----:B------:R-:W-:Y:S02]  /*e470*/  F2FP.PACK_AB R128, R129, R128 ;  /* 0x000000808180723e */ /* 0x000fe400000000ff */
[----:B-1----:R-:W-:-:S04]  /*e480*/  SHF.R.S32.HI R7, RZ, 0x1f, R4 ;  /* 0x0000001fff077819 */ /* 0x002fc80000011404 */
[CC--:B------:R-:W-:Y:S02]  /*e490*/  LEA.HI R6, R7.reuse, R4.reuse, RZ, 0x2 ;  /* 0x0000000407067211 */ /* 0x0c0fe400078f10ff */
[----:B------:R-:W-:Y:S02]  /*e4a0*/  LEA.HI R7, R7, R4, RZ, 0x5 ;  /* 0x0000000407077211 */ /* 0x000fe400078f28ff */
[--C-:B------:R-:W-:Y:S02]  /*e4b0*/  SHF.R.S32.HI R9, RZ, 0x2, R6.reuse ;  /* 0x00000002ff097819 */ /* 0x100fe40000011406 */
[----:B------:R-:W-:Y:S02]  /*e4c0*/  SHF.R.S32.HI R8, RZ, 0x1f, R6 ;  /* 0x0000001fff087819 */ /* 0x000fe40000011406 */
[----:B------:R-:W-:Y:S02]  /*e4d0*/  LOP3.LUT R5, R6, 0x3ffffffc, RZ, 0xc0, !PT ;  /* 0x3ffffffc06057812 */ /* 0x000fe400078ec0ff */
[----:B------:R-:W-:-:S02]  /*e4e0*/  LEA.HI R8, R8, R9, RZ, 0x3 ;  /* 0x0000000908087211 */ /* 0x000fc400078f18ff */
[----:B------:R-:W-:Y:S02]  /*e4f0*/  SHF.R.S32.HI R6, RZ, 0x5, R7 ;  /* 0x00000005ff067819 */ /* 0x000fe40000011407 */
[----:B------:R-:W-:Y:S02]  /*e500*/  LOP3.LUT R8, R8, 0xfffffff8, RZ, 0xc0, !PT ;  /* 0xfffffff808087812 */ /* 0x000fe400078ec0ff */
[----:B------:R-:W-:Y:S02]  /*e510*/  IADD3 R5, -R5, R4, RZ ;  /* 0x0000000405057210 */ /* 0x000fe40007ffe1ff */
[----:B------:R-:W-:Y:S02]  /*e520*/  IADD3 R8, R9, -R8, RZ ;  /* 0x8000000809087210 */ /* 0x000fe40007ffe0ff */
[----:B------:R-:W-:Y:S02]  /*e530*/  LEA R5, R6, R5, 0x9 ;  /* 0x0000000506057211 */ /* 0x000fe400078e48ff */
[----:B------:R-:W-:-:S02]  /*e540*/  SHF.L.U32 R9, R8, 0x6, RZ ;  /* 0x0000000608097819 */ /* 0x000fc400000006ff */
[----:B------:R-:W-:Y:S02]  /*e550*/  LOP3.LUT R10, R8, 0x1, RZ, 0xc0, !PT ;  /* 0x00000001080a7812 */ /* 0x000fe400078ec0ff */
[----:B------:R-:W-:Y:S02]  /*e560*/  LOP3.LUT R9, R9, 0x1c0, RZ, 0xc0, !PT ;  /* 0x000001c009097812 */ /* 0x000fe400078ec0ff */
[----:B------:R-:W-:Y:S02]  /*e570*/  ISETP.NE.U32.AND P0, PT, R10, 0x1, PT ;  /* 0x000000010a00780c */ /* 0x000fe40003f05070 */
[----:B------:R-:W-:Y:S02]  /*e580*/  LEA.HI R12, R9, R9, RZ, 0x1d ;  /* 0x00000009090c7211 */ /* 0x000fe400078fe8ff */
[----:B------:R-:W-:Y:S02]  /*e590*/  R2P PR, R8, 0x6 ;  /* 0x0000000608007804 */ /* 0x000fe40000000000 */
[----:B------:R-:W-:-:S02]  /*e5a0*/  LEA R5, R5, R12, 0x1 ;  /* 0x0000000c05057211 */ /* 0x000fc400078e08ff */
[----:B------:R-:W-:Y:S02]  /*e5b0*/  MOV R8, 0x20 ;  /* 0x0000002000087802 */ /* 0x000fe40000000f00 */
[----:B------:R-:W-:Y:S02]  /*e5c0*/  SHF.L.U32 R5, R5, 0x1, RZ ;  /* 0x0000000105057819 */ /* 0x000fe400000006ff */
[----:B------:R-:W-:Y:S02]  /*e5d0*/  MOV R10, 0x40 ;  /* 0x00000040000a7802 */ /* 0x000fe40000000f00 */
[C---:B------:R-:W-:Y:S01]  /*e5e0*/  IADD3 R9, R5.reuse, -0x10, RZ ;  /* 0xfffffff005097810 */ /* 0x040fe20007ffe0ff */
[----:B------:R-:W-:Y:S01]  /*e5f0*/  STS [R5], R160 ;  /* 0x000000a005007388 */ /* 0x000fe20000000800 */
[----:B------:R-:W-:Y:S02]  /*e600*/  SEL R8, R8, 0xffffffe0, !P1 ;  /* 0xffffffe008087807 */ /* 0x000fe40004800000 */
[----:B------:R-:W-:Y:S01]  /*e610*/  @P0 IADD3 R9, R5, 0x10, RZ ;  /* 0x0000001005090810 */ /* 0x000fe20007ffe0ff */
[----:B------:R-:W-:Y:S01]  /*e620*/  STS [R5+0x400], R162 ;  /* 0x000400a205007388 */ /* 0x000fe20000000800 */
[----:B------:R-:W-:-:S02]  /*e630*/  SEL R10, R10, 0xffffffc0, !P2 ;  /* 0xffffffc00a0a7807 */ /* 0x000fc40005000000 */
        /* <DEDUP_REMOVED lines=9> */
[----:B------:R-:W-:Y:S01]  /*e6d0*/  LOP3.LUT R7, R7, 0xffffffe0, RZ, 0xc0, !PT ;  /* 0xffffffe007077812 */ /* 0x000fe200078ec0ff */
[----:B------:R-:W-:Y:S03]  /*e6e0*/  STS [R11+0x400], R154 ;  /* 0x0004009a0b007388 */ /* 0x000fe60000000800 */
[----:B------:R-:W-:Y:S01]  /*e6f0*/  IADD3 R7, R4, -R7, RZ ;  /* 0x8000000704077210 */ /* 0x000fe20007ffe0ff */
[----:B------:R-:W-:Y:S01]  /*e700*/  STS [R13], R148 ;  /* 0x000000940d007388 */ /* 0x000fe20000000800 */
[----:B------:R-:W-:Y:S02]  /*e710*/  MOV R4, 0x7f800000 ;  /* 0x7f80000000047802 */ /* 0x000fe40000000f00 */
[----:B------:R-:W-:Y:S01]  /*e720*/  LOP3.LUT P0, RZ, R7, 0x3, RZ, 0xc0, !PT ;  /* 0x0000000307ff7812 */ /* 0x000fe2000780c0ff */
[----:B------:R-:W-:Y:S01]  /*e730*/  STS [R13+0x400], R150 ;  /* 0x000400960d007388 */ /* 0x000fe20000000800 */
[----:B--2---:R-:W-:-:S03]  /*e740*/  @P4 FMUL.FTZ R7, R2, 0.69314718246459960938 ;  /* 0x3f31721802074820 */ /* 0x004fc60000410000 */
[----:B------:R-:W-:Y:S01]  /*e750*/  STS [R15], R144 ;  /* 0x000000900f007388 */ /* 0x000fe20000000800 */
[----:B------:R-:W-:-:S03]  /*e760*/  @P4 FFMA.FTZ R4, R164, c[0x0][0x238], R7 ;  /* 0x00008e00a4044a23 */ /* 0x000fc60000010007 */
        /* <DEDUP_REMOVED lines=96> */
.L_x_1006:
[----:B---34-:R-:W-:Y:S05]  /*ed70*/  BSYNC B0 ;  /* 0x0000000000007941 */ /* 0x018fea0003800000 */
.L_x_1005:
        /* <DEDUP_REMOVED lines=27> */
.L_x_1008:
[----:B------:R-:W-:Y:S05]  /*ef30*/  BSYNC B0 ;  /* 0x0000000000007941 */ /* 0x000fea0003800000 */
.L_x_1007:
        /* <DEDUP_REMOVED lines=18> */
.L_x_1010:
[----:B------:R-:W-:Y:S05]  /*f060*/  BSYNC B0 ;  /* 0x0000000000007941 */ /* 0x000fea0003800000 */
.L_x_1009:
        /* <DEDUP_REMOVED lines=18> */
.L_x_1012:
[----:B------:R-:W-:Y:S05]  /*f190*/  BSYNC B0 ;  /* 0x0000000000007941 */ /* 0x000fea0003800000 */
.L_x_1011:
        /* <DEDUP_REMOVED lines=17> */
.L_x_1013:
        /* <DEDUP_REMOVED lines=13> */
.L_x_2044:


//--------------------- .text._ZN5flash16flash_fwd_kernelI23Flash_fwd_kernel_traitsILi256ELi64ELi64ELi4ELb0ELb0EN7cutlass6half_tE19Flash_kernel_traitsILi256ELi64ELi64ELi4ES3_EELb1ELb0ELb1ELb1ELb0ELb0ELb0ELb0EEEvNS_16Flash_fwd_paramsE --------------------------
	.section	.text._ZN5flash16flash_fwd_kernelI23Flash_fwd_kernel_traitsILi256ELi64ELi64ELi4ELb0ELb0EN7cutlass6half_tE19Flash_kernel_traitsILi256ELi64ELi64ELi4ES3_EELb1ELb0ELb1ELb1ELb0ELb0ELb0ELb0EEEvNS_16Flash_fwd_paramsE,"ax",@progbits
	.sectioninfo	@"SHI_REGISTERS=255"
	.align	128
        .global         _ZN5flash16flash_fwd_kernelI23Flash_fwd_kernel_traitsILi256ELi64ELi64ELi4ELb0ELb0EN7cutlass6half_tE19Flash_kernel_traitsILi256ELi64ELi64ELi4ES3_EELb1ELb0ELb1ELb1ELb0ELb0ELb0ELb0EEEvNS_16Flash_fwd_paramsE
        .type           _ZN5flash16flash_fwd_kernelI23Flash_fwd_kernel_traitsILi256ELi64ELi64ELi4ELb0ELb0EN7cutlass6half_tE19Flash_kernel_traitsILi256ELi64ELi64ELi4ES3_EELb1ELb0ELb1ELb1ELb0ELb0ELb0ELb0EEEvNS_16Flash_fwd_paramsE,@function
        .size           _ZN5flash16flash_fwd_kernelI23Flash_fwd_kernel_traitsILi256ELi64ELi64ELi4ELb0ELb0EN7cutlass6half_tE19Flash_kernel_traitsILi256ELi64ELi64ELi4ES3_EELb1ELb0ELb1ELb1ELb0ELb0ELb0ELb0EEEvNS_16Flash_fwd_paramsE,(.L_x_2045 - _ZN5flash16flash_fwd_kernelI23Flash_fwd_kernel_traitsILi256ELi64ELi64ELi4ELb0ELb0EN7cutlass6half_tE19Flash_kernel_traitsILi256ELi64ELi64ELi4ES3_EELb1ELb0ELb1ELb1ELb0ELb0ELb0ELb0EEEvNS_16Flash_fwd_paramsE)
        .other          _ZN5flash16flash_fwd_kernelI23Flash_fwd_kernel_traitsILi256ELi64ELi64ELi4ELb0ELb0EN7cutlass6half_tE19Flash_kernel_traitsILi256ELi64ELi64ELi4ES3_EELb1ELb0ELb1ELb1ELb0ELb0ELb0ELb0EEEvNS_16Flash_fwd_paramsE,@"STO_CUDA_ENTRY STV_DEFAULT"
_ZN5flash16flash_fwd_kernelI23Flash_fwd_kernel_traitsILi256ELi64ELi64ELi4ELb0ELb0EN7cutlass6half_tE19Flash_kernel_traitsILi256ELi64ELi64ELi4ES3_EELb1ELb0ELb1ELb1ELb0ELb0ELb0ELb0EEEvNS_16Flash_fwd_paramsE:
.text._ZN5flash16flash_fwd_kernelI23Flash_fwd_kernel_traitsILi256ELi64ELi64ELi4ELb0ELb0EN7cutlass6half_tE19Flash_kernel_traitsILi256ELi64ELi64ELi4ES3_EELb1ELb0ELb1ELb1ELb0ELb0ELb0ELb0EEEvNS_16Flash_fwd_paramsE:
        /* <DEDUP_REMOVED lines=16> */
[----:B------:R-:W1:Y:S01]  /*0100*/  S2UR UR17, SR_CTAID.Y ;  /* 0x00000000001179c3 */ /* 0x000e620000002600 */
[----:B------:R-:W-:Y:S02]  /*0110*/  UISETP.NE.U32.AND UP2, UPT, URZ, UR6, UPT ;  /* 0x000000063f00728c */ /* 0x000fe4000bf45070 */
[----:B------:R-:W-:Y:S02]  /*0120*/  UISETP.NE.U32.AND UP1, UPT, URZ, UR4, UPT ;  /* 0x000000043f00728c */ /* 0x000fe4000bf25070 */
[----:B------:R-:W-:-:S02]  /*0130*/  UISETP.NE.AND.EX UP2, UPT, URZ, UR7, UPT, UP2 ;  /* 0x000000073f00728c */ /* 0x000fc4000bf45320 */
[----:B------:R-:W-:Y:S01]  /*0140*/  UMOV UR12, 0x4 ;  /* 0x00000004000c7882 */ /* 0x000fe20000000000 */
[----:B------:R-:W1:Y:S01]  /*0150*/  S2UR UR16, SR_CTAID.Z ;  /* 0x00000000001079c3 */ /* 0x000e620000002700 */
[----:B------:R-:W-:Y:S02]  /*0160*/  UISETP.NE.AND.EX UP1, UPT, URZ, UR5, UPT, UP1 ;  /* 0x000000053f00728c */ /* 0x000fe4000bf25310 */
[----:B------:R-:W-:Y:S01]  /*0170*/  PLOP3.LUT P0, PT, PT, PT, UP2, 0x80, 0x0 ;  /* 0x000000000000781c */ /* 0x000fe20003f0f028 */
[----:B------:R-:W-:Y:S02]  /*0180*/  ULDC.U8 UR6, c[0x0][0x312] ;  /* 0x0000c48000067ab9 */ /* 0x000fe40000000000 */
[----:B------:R-:W-:Y:S02]  /*0190*/  ULDC.64 UR4, c[0x0][0x248] ;  /* 0x0000920000047ab9 */ /* 0x000fe40000000a00 */
[----:B------:R-:W-:Y:S02]  /*01a0*/  UISETP.NE.AND UP3, UPT, UR6, URZ, UPT ;  /* 0x0000003f0600728c */ /* 0x000fe4000bf65270 */
[----:B------:R-:W-:-:S04]  /*01b0*/  UISETP.EQ.U32.AND UP0, UPT, URZ, UR4, UPT ;  /* 0x000000043f00728c */ /* 0x000fc8000bf02070 */
[----:B------:R-:W-:Y:S02]  /*01c0*/  UISETP.EQ.OR.EX UP0, UPT, URZ, UR5, !UP3, UP0 ;  /* 0x000000053f00728c */ /* 0x000fe4000df02700 */
[----:B-1----:R-:W-:-:S06]  /*01d0*/  ULOP3.LUT UR8, UR16, UR18, UR17, 0xfe, !UPT ;  /* 0x0000001210087292 */ /* 0x002fcc000f8efe11 */
[----:B--2---:R-:W-:Y:S01]  /*01e0*/  LOP3.LUT P3, RZ, R85, UR8, RZ, 0xfc, !PT ;  /* 0x0000000855ff7c12 */ /* 0x004fe2000f86fcff */
[----:B------:R-:W-:Y:S02]  /*01f0*/  ULDC.64 UR8, c[0x0][0x240] ;  /* 0x0000900000087ab9 */ /* 0x000fe40000000a00 */
[----:B------:R-:W-:-:S06]  /*0200*/  UIMAD.WIDE UR8, UR17, UR12, UR8 ;  /* 0x0000000c110872a5 */ /* 0x000fcc000f8e0208 */
[----:B------:R-:W-:Y:S02]  /*0210*/  IMAD.U32 R12, RZ, RZ, UR8 ;  /* 0x00000008ff0c7e24 */ /* 0x000fe4000f8e00ff */
[----:B------:R-:W-:Y:S02]  /*0220*/  IMAD.U32 R13, RZ, RZ, UR9 ;  /* 0x00000009ff0d7e24 */ /* 0x000fe4000f8e00ff */
[----:B------:R-:W-:Y:S02]  /*0230*/  @!P3 IMAD.MOV.U32 R6, RZ, RZ, c[0x0][0x308] ;  /* 0x0000c200ff06b624 */ /* 0x000fe400078e00ff */
[----:B------:R-:W-:Y:S01]  /*0240*/  @!P3 IMAD.MOV.U32 R7, RZ, RZ, c[0x0][0x30c] ;  /* 0x0000c300ff07b624 */ /* 0x000fe200078e00ff */
[----:B------:R-:W-:Y:S02]  /*0250*/  ULDC.64 UR4, c[0x0][0x248] ;  /* 0x0000920000047ab9 */ /* 0x000fe40000000a00 */
[----:B------:R-:W-:Y:S02]  /*0260*/  UIMAD.WIDE UR4, UR17, UR12, UR4 ;  /* 0x0000000c110472a5 */ /* 0x000fe4000f8e0204 */
[----:B------:R-:W-:-:S02]  /*0270*/  ULDC.64 UR6, c[0x0][0x250] ;  /* 0x0000940000067ab9 */ /* 0x000fc40000000a00 */
        /* <DEDUP_REMOVED lines=49> */
.L_x_1014:
[----:B------:R-:W-:Y:S02]  /*0590*/  ULDC UR6, c[0x0][0x218] ;  /* 0x0000860000067ab9 */ /* 0x000fe40000000800 */
.L_x_1015:
        /* <DEDUP_REMOVED lines=52> */
[----:B------:R-:W-:Y:S01]  /*08e0*/  ULDC.U8 UR12, c[0x0][0x328] ;  /* 0x0000ca00000c7ab9 */ /* 0x000fe20000000000 */
[----:B------:R-:W-:Y:S01]  /*08f0*/  IMAD.U32 R17, RZ, RZ, UR18 ;  /* 0x00000012ff117e24 */ /* 0x000fe2000f8e00ff */
[----:B------:R-:W-:Y:S01]  /*0900*/  UISETP.NE.AND UP3, UPT, UR12, URZ, UPT ;  /* 0x0000003f0c00728c */ /* 0x000fe2000bf65270 */
[----:B------:R-:W-:Y:S01]  /*0910*/  IMAD.IADD R85, R85, 0x1, -R0 ;  /* 0x0000000155557824 */ /* 0x000fe200078e0a00 */
[----:B------:R-:W-:Y:S01]  /*0920*/  @!UP0 USHF.R.S32.HI UR13, URZ, 0x1f, UR17 ;  /* 0x0000001f3f0d8899 */ /* 0x000fe20008011411 */
[--C-:B------:R-:W-:Y:S01]  /*0930*/  SHF.R.S32.HI R15, RZ, 0x1f, R14.reuse ;  /* 0x0000001fff0f7819 */ /* 0x100fe2000001140e */
[----:B------:R-:W-:Y:S01]  /*0940*/  @UP0 UIMAD.WIDE.U32 UR8, UR15, UR6, URZ ;  /* 0x000000060f0802a5 */ /* 0x000fe2000f8e003f */
[----:B------:R-:W-:Y:S01]  /*0950*/  IMAD.SHL.U32 R9, R85, 0x8, RZ ;  /* 0x0000000855097824 */ /* 0x000fe200078e00ff */
[----:B------:R-:W-:Y:S01]  /*0960*/  ULDC.64 UR4, c[0x0][0x1e0] ;  /* 0x0000780000047ab9 */ /* 0x000fe20000000a00 */
[----:B------:R-:W-:Y:S01]  /*0970*/  BSSY B0, `(.L_x_1017) ;  /* 0x000003f000007945 */ /* 0x000fe20003800000 */
[----:B------:R-:W-:Y:S01]  /*0980*/  @!UP0 UIMAD UR13, UR13, UR4, URZ ;  /* 0x000000040d0d82a4 */ /* 0x000fe2000f8e023f */
[----:B------:R-:W-:Y:S01]  /*0990*/  IMAD.WIDE R16, R17, 0x40, R14 ;  /* 0x0000004011107825 */ /* 0x000fe200078e020e */
[----:B------:R-:W-:Y:S01]  /*09a0*/  USHF.R.S32.HI UR14, URZ, 0x1f, UR16 ;  /* 0x0000001f3f0e7899 */ /* 0x000fe20008011410 */
[C---:B------:R-:W-:Y:S01]  /*09b0*/  IADD3 R8, R9.reuse, 0x40, RZ ;  /* 0x0000004009087810 */ /* 0x040fe20007ffe0ff */
[----:B------:R-:W-:Y:S01]  /*09c0*/  UISETP.EQ.AND UP3, UPT, UR11, URZ, UP3 ;  /* 0x0000003f0b00728c */ /* 0x000fe20009f62270 */
[C---:B------:R-:W-:Y:S01]  /*09d0*/  IADD3 R7, R9.reuse, 0x80, RZ ;  /* 0x0000008009077810 */ /* 0x040fe20007ffe0ff */
[----:B------:R-:W-:Y:S01]  /*09e0*/  @!UP2 UISETP.NE.AND UP1, UPT, UR12, URZ, UPT ;  /* 0x0000003f0c00a28c */ /* 0x000fe2000bf25270 */
[----:B------:R-:W-:Y:S01]  /*09f0*/  IADD3 R6, R9, 0xc0, RZ ;  /* 0x000000c009067810 */ /* 0x000fe20007ffe0ff */
[----:B------:R-:W-:-:S02]  /*0a00*/  @UP0 UIMAD UR7, UR15, UR7, UR9 ;  /* 0x000000070f0702a4 */ /* 0x000fc4000f8e0209 */
[----:B------:R-:W-:Y:S02]  /*0a10*/  ULDC UR10, c[0x0][0x214] ;  /* 0x00008500000a7ab9 */ /* 0x000fe40000000800 */
[----:B------:R-:W-:Y:S02]  /*0a20*/  @UP2 ULDC UR11, c[0x0][0x210] ;  /* 0x00008400000b2ab9 */ /* 0x000fe40000000800 */
[----:B------:R-:W-:Y:S02]  /*0a30*/  ULDC UR9, c[0x0][0x234] ;  /* 0x00008d0000097ab9 */ /* 0x000fe40000000800 */
[----:B------:R-:W-:Y:S02]  /*0a40*/  @!UP0 UIMAD.WIDE.U32 UR24, UR17, UR4, URZ ;  /* 0x00000004111882a5 */ /* 0x000fe4000f8e003f */
        /* <DEDUP_REMOVED lines=17> */
[----:B------:R-:W-:-:S02]  /*0b60*/  USEL UR14, UR14, URZ, !UP3 ;  /* 0x0000003f0e0e7287 */ /* 0x000fc4000d800000 */
[----:B------:R-:W-:Y:S01]  /*0b70*/  @UP2 ULDC UR20, c[0x0][0x210] ;  /* 0x0000840000142ab9 */ /* 0x000fe20000000800 */
[----:B-1----:R-:W-:Y:S01]  /*0b80*/  IMAD.WIDE.U32 R10, R10, c[0x0][0x1f0], R2 ;  /* 0x00007c000a0a7a25 */ /* 0x002fe200078e0002 */
[----:B------:R-:W-:Y:S02]  /*0b90*/  @!UP2 UMOV UR20, 0x1 ;  /* 0x000000010014a882 */ /* 0x000fe40000000000 */
[----:B------:R-:W-:Y:S02]  /*0ba0*/  UIMAD UR11, UR16, UR11, UR14 ;  /* 0x0000000b100b72a4 */ /* 0x000fe4000f8e020e */
[----:B------:R-:W-:Y:S02]  /*0bb0*/  UIMAD UR19, UR19, UR20, URZ ;  /* 0x00000014131372a4 */ /* 0x000fe4000f8e023f */
        /* <DEDUP_REMOVED lines=26> */
.L_x_1018:
[----:B------:R-:W-:Y:S05]  /*0d60*/  BSYNC B0 ;  /* 0x0000000000007941 */ /* 0x000fea0003800000 */
.L_x_1017:
        /* <DEDUP_REMOVED lines=22> */
.L_x_1020:
[----:B------:R-:W-:Y:S05]  /*0ed0*/  BSYNC B0 ;  /* 0x0000000000007941 */ /* 0x000fea0003800000 */
.L_x_1019:
        /* <DEDUP_REMOVED lines=22> */
.L_x_1022:
[----:B------:R-:W-:Y:S05]  /*1040*/  BSYNC B0 ;  /* 0x0000000000007941 */ /* 0x000fea0003800000 */
.L_x_1021:
        /* <DEDUP_REMOVED lines=21> */
.L_x_1024:
[----:B------:R-:W-:Y:S05]  /*11a0*/  BSYNC B0 ;  /* 0x0000000000007941 */ /* 0x000fea0003800000 */
.L_x_1023:
        /* <DEDUP_REMOVED lines=35> */
.L_x_1016:
        /* <DEDUP_REMOVED lines=34> */
.L_x_1025:
        /* <DEDUP_REMOVED lines=50> */
.L_x_1026:
[CC--:B------:R-:W-:Y:S01]  /*1920*/  LEA.HI R14, R6.reuse, R85.reuse, RZ, 0x3 ;  /* 0x00000055060e7211 */ /* 0x0c0fe200078f18ff */
[----:B------:R-:W1:Y:S01]  /*1930*/  S2R R16, SR_CTAID.Z ;  /* 0x0000000000107919 */ /* 0x000e620000002700 */
[----:B------:R-:W-:Y:S01]  /*1940*/  LEA.HI R4, R6, R85, RZ, 0x4 ;  /* 0x0000005506047211 */ /* 0x000fe200078f20ff */
[----:B------:R-:W-:Y:S01]  /*1950*/  ULDC.64 UR4, c[0x0][0x1b8] ;  /* 0x00006e0000047ab9 */ /* 0x000fe20000000a00 */
[----:B------:R-:W-:Y:S01]  /*1960*/  LOP3.LUT R0, R14, 0xfffffff8, RZ, 0xc0, !PT ;  /* 0xfffffff80e007812 */ /* 0x000fe200078ec0ff */
[----:B------:R-:W-:Y:S01]  /*1970*/  UIMAD UR4, UR30, UR4, URZ ;  /* 0x000000041e0472a4 */ /* 0x000fe2000f8e023f */
[----:B------:R-:W-:Y:S01]  /*1980*/  SHF.R.S32.HI R5, RZ, 0x4, R4 ;  /* 0x00000004ff057819 */ /* 0x000fe20000011404 */
[----:B------:R-:W-:Y:S01]  /*1990*/  IMAD.U32 R240, RZ, RZ, UR8 ;  /* 0x00000008fff07e24 */ /* 0x000fe2000f8e00ff */
[----:B------:R-:W-:Y:S01]  /*19a0*/  SHF.R.S32.HI R14, RZ, 0x3, R14 ;  /* 0x00000003ff0e7819 */ /* 0x000fe2000001140e */
[----:B------:R-:W-:Y:S01]  /*19b0*/  IMAD.IADD R0, R85, 0x1, -R0 ;  /* 0x0000000155007824 */ /* 0x000fe200078e0a00 */
[C---:B------:R-:W-:Y:S01]  /*19c0*/  LEA.HI R233, R4.reuse, R5, RZ, 0x1 ;  /* 0x0000000504e97211 */ /* 0x040fe200078f08ff */
[----:B------:R-:W-:Y:S01]  /*19d0*/  IMAD.U32 R198, RZ, RZ, UR8 ;  /* 0x00000008ffc67e24 */ /* 0x000fe2000f8e00ff */
[----:B------:R-:W-:Y:S01]  /*19e0*/  LOP3.LUT R4, R4, 0xfffffff0, RZ, 0xc0, !PT ;  /* 0xfffffff004047812 */ /* 0x000fe200078ec0ff */
[----:B------:R-:W-:Y:S01]  /*19f0*/  IMAD.SHL.U32 R3, R14, 0x40, RZ ;  /* 0x000000400e037824 */ /* 0x000fe200078e00ff */
[----:B------:R-:W-:Y:S01]  /*1a00*/  LOP3.LUT R233, R233, 0xfffffffe, RZ, 0xc0, !PT ;  /* 0xfffffffee9e97812 */ /* 0x000fe200078ec0ff */
[----:B------:R-:W-:Y:S01]  /*1a10*/  IMAD.SHL.U32 R250, R0, 0x8, RZ ;  /* 0x0000000800fa7824 */ /* 0x000fe200078e00ff */
[----:B------:R-:W-:Y:S01]  /*1a20*/  SHF.R.S32.HI R15, RZ, 0x1f, R14 ;  /* 0x0000001fff0f7819 */ /* 0x000fe2000001140e */
[----:B------:R-:W-:Y:S01]  /*1a30*/  IMAD.IADD R4, R85, 0x1, -R4 ;  /* 0x0000000155047824 */ /* 0x000fe200078e0a04 */
[----:B------:R-:W-:Y:S01]  /*1a40*/  LOP3.LUT R3, R3, 0x1c0, RZ, 0xc0, !PT ;  /* 0x000001c003037812 */ /* 0x000fe200078ec0ff */
[----:B------:R-:W-:Y:S01]  /*1a50*/  IMAD.IADD R233, R5, 0x1, -R233 ;  /* 0x0000000105e97824 */ /* 0x000fe200078e0ae9 */
[--C-:B------:R-:W-:Y:S01]  /*1a60*/  SHF.R.S32.HI R251, RZ, 0x1f, R250.reuse ;  /* 0x0000001ffffb7819 */ /* 0x100fe200000114fa */
[----:B------:R-:W-:Y:S01]  /*1a70*/  IMAD R9, R15, c[0x0][0x198], RZ ;  /* 0x000066000f097a24 */ /* 0x000fe200078e02ff */
[--C-:B------:R-:W-:Y:S01]  /*1a80*/  LOP3.LUT R5, R3, 0x38, R250.reuse, 0xf8, !PT ;  /* 0x0000003803057812 */ /* 0x100fe200078ef8fa */
[----:B------:R-:W-:Y:S01]  /*1a90*/  IMAD.SHL.U32 R8, R233, 0x8, RZ ;  /* 0x00000008e9087824 */ /* 0x000fe200078e00ff */
[----:B------:R-:W-:Y:S01]  /*1aa0*/  SHF.R.U32.HI R238, RZ, 0x3, R3 ;  /* 0x00000003ffee7819 */ /* 0x000fe20000011603 */
[----:B------:R-:W-:Y:S01]  /*1ab0*/  IMAD.WIDE.U32 R12, R14, c[0x0][0x198], R250 ;  /* 0x000066000e0c7a25 */ /* 0x000fe200078e00fa */
[----:B------:R-:W-:Y:S01]  /*1ac0*/  SHF.R.S32.HI R3, RZ, 0x1f, R4 ;  /* 0x0000001fff037819 */ /* 0x000fe20000011404 */
[----:B------:R-:W-:Y:S01]  /*1ad0*/  BSSY B0, `(.L_x_1027) ;  /* 0x000005c000007945 */ /* 0x000fe20003800000 */
[----:B------:R-:W-:Y:S01]  /*1ae0*/  LOP3.LUT R238, R5, R238, RZ, 0x3c, !PT ;  /* 0x000000ee05ee7212 */ /* 0x000fe200078e3cff */
[----:B------:R-:W-:Y:S01]  /*1af0*/  IMAD.U32 R19, RZ, RZ, UR18 ;  /* 0x00000012ff137e24 */ /* 0x000fe2000f8e00ff */
[----:B------:R-:W-:-:S02]  /*1b00*/  LEA.HI R3, R3, R4, RZ, 0x3 ;  /* 0x0000000403037211 */ /* 0x000fc400078f18ff */
[----:B------:R-:W-:Y:S01]  /*1b10*/  LEA.HI R7, R6, R85, RZ, 0x6 ;  /* 0x0000005506077211 */ /* 0x000fe200078f30ff */
[----:B------:R-:W-:Y:S01]  /*1b20*/  IMAD.WIDE R18, R19, 0x40, R14 ;  /* 0x0000004013127825 */ /* 0x000fe200078e020e */
[----:B------:R-:W-:Y:S01]  /*1b30*/  IADD3 R20, P0, R250, UR6, RZ ;  /* 0x00000006fa147c10 */ /* 0x000fe2000ff1e0ff */
[----:B------:R-:W-:Y:S01]  /*1b40*/  ULDC.64 UR6, c[0x0][0x1b0] ;  /* 0x00006c0000067ab9 */ /* 0x000fe20000000a00 */
[----:B------:R-:W-:Y:S01]  /*1b50*/  LOP3.LUT R5, R3, 0xfffffff8, RZ, 0xc0, !PT ;  /* 0xfffffff803057812 */ /* 0x000fe200078ec0ff */
[----:B------:R-:W-:Y:S01]  /*1b60*/  IMAD.SHL.U32 R7, R7, 0x8, RZ ;  /* 0x0000000807077824 */ /* 0x000fe200078e00ff */
[----:B------:R-:W-:Y:S01]  /*1b70*/  IADD3.X R21, R251, UR27, RZ, P0, !PT ;  /* 0x0000001bfb157c10 */ /* 0x000fe200087fe4ff */
[----:B------:R-:W-:Y:S01]  /*1b80*/  UIMAD UR6, UR30, UR6, URZ ;  /* 0x000000061e0672a4 */ /* 0x000fe2000f8e023f */
[----:B------:R-:W-:Y:S01]  /*1b90*/  IADD3 R12, P0, R12, UR14, RZ ;  /* 0x0000000e0c0c7c10 */ /* 0x000fe2000ff1e0ff */
[----:B------:R-:W-:Y:S01]  /*1ba0*/  IMAD.IADD R5, R4, 0x1, -R5 ;  /* 0x0000000104057824 */ /* 0x000fe200078e0a05 */
[----:B------:R-:W-:Y:S01]  /*1bb0*/  LOP3.LUT R238, R238, 0xfffffe00, R7, 0xf8, !PT ;  /* 0xfffffe00eeee7812 */ /* 0x000fe200078ef807 */
[----:B------:R-:W-:Y:S01]  /*1bc0*/  IMAD R4, R14, c[0x0][0x19c], R9 ;  /* 0x000067000e047a24 */ /* 0x000fe200078e0209 */
[----:B------:R-:W-:Y:S01]  /*1bd0*/  UIMAD UR7, UR8, UR7, UR6 ;  /* 0x00000007080772a4 */ /* 0x000fe2000f8e0206 */
[----:B-1----:R-:W-:Y:S01]  /*1be0*/  IMAD.WIDE.U32 R16, R16, c[0x0][0x1a8], R20 ;  /* 0x00006a0010107a25 */ /* 0x002fe200078e0014 */
[C---:B------:R-:W-:Y:S01]  /*1bf0*/  LOP3.LUT P2, RZ, R5.reuse, 0x4, RZ, 0xc0, !PT ;  /* 0x0000000405ff7812 */ /* 0x040fe2000784c0ff */
[----:B------:R-:W-:Y:S01]  /*1c00*/  UIADD3 UR6, -UR19, UR21, URZ ;  /* 0x0000001513067290 */ /* 0x000fe2000fffe13f */
[----:B------:R-:W-:Y:S01]  /*1c10*/  LOP3.LUT P1, RZ, R5, 0x2, RZ, 0xc0, !PT ;  /* 0x0000000205ff7812 */ /* 0x000fe2000782c0ff */
[----:B------:R-:W-:Y:S01]  /*1c20*/  IMAD R7, R15, c[0x0][0x1a0], RZ ;  /* 0x000068000f077a24 */ /* 0x000fe200078e02ff */
[----:B------:R-:W-:Y:S01]  /*1c30*/  IADD3.X R13, R13, UR13, R4, P0, !PT ;  /* 0x0000000d0d0d7c10 */ /* 0x000fe200087fe404 */
[----:B------:R-:W-:Y:S01]  /*1c40*/  IMAD.WIDE.U32 R20, R14, c[0x0][0x1a0], R250 ;  /* 0x000068000e147a25 */ /* 0x000fe200078e00fa */
[----:B------:R-:W-:Y:S01]  /*1c50*/  UIMAD UR27, UR8, UR5, UR4 ;  /* 0x00000005081b72a4 */ /* 0x000fe2000f8e0204 */
[----:B------:R-:W-:-:S02]  /*1c60*/  SHF.R.S32.HI R87, RZ, 0x5, R87 ;  /* 0x00000005ff577819 */ /* 0x000fc40000011457 */
[----:B------:R-:W-:Y:S01]  /*1c70*/  IMAD.SHL.U32 R5, R5, 0x40, RZ ;  /* 0x0000004005057824 */ /* 0x000fe200078e00ff */
[----:B------:R-:W-:Y:S01]  /*1c80*/  IADD3 R6, P0, R20, UR28, RZ ;  /* 0x0000001c14067c10 */ /* 0x000fe2000ff1e0ff */
[----:B------:R-:W-:Y:S01]  /*1c90*/  IMAD R4, R14, c[0x0][0x1a4], R7 ;  /* 0x000069000e047a24 */ /* 0x000fe200078e0207 */
[----:B------:R-:W-:Y:S01]  /*1ca0*/  ULDC.64 UR4, c[0x0][0x1a8] ;  /* 0x00006a0000047ab9 */ /* 0x000fe20000000a00 */
[----:B------:R-:W-:Y:S01]  /*1cb0*/  IMAD.SHL.U32 R3, R3, 0x40, RZ ;  /* 0x0000004003037824 */ /* 0x000fe200078e00ff */
[----:B------:R-:W-:Y:S01]  /*1cc0*/  LOP3.LUT R5, R5, 0x1c0, RZ, 0xc0, !PT ;  /* 0x000001c005057812 */ /* 0x000fe200078ec0ff */
[----:B------:R-:W-:Y:S01]  /*1cd0*/  UIMAD UR4, UR9, UR4, URZ ;  /* 0x00000004090472a4 */ /* 0x000fe2000f8e023f */
[----:B------:R-:W-:Y:S01]  /*1ce0*/  IADD3.X R7, R21, UR26, R4, P0, !PT ;  /* 0x0000001a15077c10 */ /* 0x000fe200087fe404 */
[----:B------:R-:W-:Y:S01]  /*1cf0*/  IMAD.WIDE.U32 R240, R240, c[0x0][0x1b0], R12 ;  /* 0x00006c00f0f07a25 */ /* 0x000fe200078e000c */
[----:B------:R-:W-:Y:S01]  /*1d00*/  LOP3.LUT R8, R5, 0x8, R8, 0xf8, !PT ;  /* 0x0000000805087812 */ /* 0x000fe200078ef808 */
[----:B------:R-:W-:Y:S01]  /*1d10*/  UIMAD UR4, UR16, UR5, UR4 ;  /* 0x00000005100472a4 */ /* 0x000fe2000f8e0204 */
[----:B------:R-:W-:Y:S01]  /*1d20*/  ISETP.GE.AND P0, PT, R14, UR6, PT ;  /* 0x000000060e007c0c */ /* 0x000fe2000bf06270 */
[----:B------:R-:W-:Y:S01]  /*1d30*/  IMAD.WIDE.U32 R198, R198, c[0x0][0x1b8], R6 ;  /* 0x00006e00c6c67a25 */ /* 0x000fe200078e0006 */
[----:B------:R-:W-:-:S02]  /*1d40*/  SHF.R.U32.HI R5, RZ, 0x3, R5 ;  /* 0x00000003ff057819 */ /* 0x000fc40000011605 */
[----:B------:R-:W-:Y:S01]  /*1d50*/  IADD3 R243, R241, UR7, RZ ;  /* 0x00000007f1f37c10 */ /* 0x000fe2000fffe0ff */
[----:B------:R-:W-:Y:S01]  /*1d60*/  IMAD.SHL.U32 R238, R238, 0x2, RZ ;  /* 0x00000002eeee7824 */ /* 0x000fe200078e00ff */
[----:B------:R-:W-:Y:S01]  /*1d70*/  LOP3.LUT R4, R8, R5, RZ, 0x3c, !PT ;  /* 0x0000000508047212 */ /* 0x000fe200078e3cff */
[----:B------:R-:W-:Y:S01]  /*1d80*/  IMAD.MOV.U32 R5, RZ, RZ, 0x10 ;  /* 0x00000010ff057424 */ /* 0x000fe200078e00ff */
[----:B------:R-:W-:Y:S02]  /*1d90*/  IADD3 R13, R17, UR4, RZ ;  /* 0x00000004110d7c10 */ /* 0x000fe4000fffe0ff */
[----:B------:R-:W-:Y:S01]  /*1da0*/  LOP3.LUT R4, R4, 0xfffffe00, R3, 0xf8, !PT ;  /* 0xfffffe0004047812 */ /* 0x000fe200078ef803 */
[----:B------:R-:W-:Y:S01]  /*1db0*/  IMAD.MOV.U32 R3, RZ, RZ, 0x20 ;  /* 0x00000020ff037424 */ /* 0x000fe200078e00ff */
[----:B------:R-:W-:Y:S02]  /*1dc0*/  IADD3 R201, R199, UR27, RZ ;  /* 0x0000001bc7c97c10 */ /* 0x000fe4000fffe0ff */
[----:B------:R-:W-:-:S02]  /*1dd0*/  IADD3 R237, R250, 0x40, RZ ;  /* 0x00000040faed7810 */ /* 0x000fc40007ffe0ff */
        /* <DEDUP_REMOVED lines=43> */
.L_x_1028:
[----:B------:R-:W-:Y:S05]  /*2090*/  BSYNC B0 ;  /* 0x0000000000007941 */ /* 0x000fea0003800000 */
.L_x_1027:
        /* <DEDUP_REMOVED lines=45> */
.L_x_1030:
[----:B------:R-:W-:Y:S05]  /*2370*/  BSYNC B0 ;  /* 0x0000000000007941 */ /* 0x000fea0003800000 */
.L_x_1029:
        /* <DEDUP_REMOVED lines=45> */
.L_x_1032:
[----:B------:R-:W-:Y:S05]  /*2650*/  BSYNC B0 ;  /* 0x0000000000007941 */ /* 0x000fea0003800000 */
.L_x_1031:
        /* <DEDUP_REMOVED lines=48> */
.L_x_1034:
[----:B------:R-:W-:Y:S05]  /*2960*/  BSYNC B0 ;  /* 0x0000000000007941 */ /* 0x000fea0003800000 */
.L_x_1033:
        /* <DEDUP_REMOVED lines=45> */
.L_x_1036:
[----:B------:R-:W-:Y:S05]  /*2c40*/  BSYNC B0 ;  /* 0x0000000000007941 */ /* 0x000fea0003800000 */
.L_x_1035:
        /* <DEDUP_REMOVED lines=41> */
.L_x_1038:
[----:B------:R-:W-:Y:S05]  /*2ee0*/  BSYNC B0 ;  /* 0x0000000000007941 */ /* 0x000fea0003800000 */
.L_x_1037:
        /* <DEDUP_REMOVED lines=40> */
.L_x_1040:
[----:B------:R-:W-:Y:S05]  /*3170*/  BSYNC B0 ;  /* 0x0000000000007941 */ /* 0x000fea0003800000 */
.L_x_1039:
        /* <DEDUP_REMOVED lines=42> */
.L_x_1042:
[----:B------:R-:W-:Y:S05]  /*3420*/  BSYNC B0 ;  /* 0x0000000000007941 */ /* 0x000fea0003800000 */
.L_x_1041:
        /* <DEDUP_REMOVED lines=23> */
[----:B------:R-:W1:Y:S01]  /*35a0*/  @P0 LDG.E R12, [R16.64] ;  /* 0x00000016100c0981 */ /* 0x000e62000c1e1900 */
[----:B------:R-:W-:Y:S01]  /*35b0*/  USHF.L.U64.HI UR9, UR4, UR33, UR5 ;  /* 0x0000002104097299 */ /* 0x000fe20008010205 */
[----:B------:R-:W-:Y:S01]  /*35c0*/  IMAD.U32 R13, RZ, RZ, UR29 ;  /* 0x0000001dff0d7e24 */ /* 0x000fe2000f8e00ff */
[----:B------:R-:W-:Y:S01]  /*35d0*/  USHF.L.U32 UR16, UR4, 0x6, URZ ;  /* 0x0000000604107899 */ /* 0x000fe2000800063f */
[----:B------:R-:W-:Y:S01]  /*35e0*/  BAR.SYNC.DEFER_BLOCKING 0x0 ;  /* 0x0000000000007b1d */ /* 0x000fe20000010000 */
[----:B------:R-:W-:Y:S01]  /*35f0*/  UIMAD UR5, UR9, UR29, URZ ;  /* 0x0000001d090572a4 */ /* 0x000fe2000f8e023f */
[----:B------:R-:W-:Y:S01]  /*3600*/  IMAD.MOV.U32 R200, RZ, RZ, R198 ;  /* 0x000000ffffc87224 */ /* 0x000fe200078e00c6 */
[----:B------:R-:W-:Y:S02]  /*3610*/  MOV R196, UR18 ;  /* 0x0000001200c47c02 */ /* 0x000fe40008000f00 */
[----:B------:R-:W-:Y:S01]  /*3620*/  UIMAD UR5, UR32, UR16, UR5 ;  /* 0x00000010200572a4 */ /* 0x000fe2000f8e0205 */
[----:B------:R-:W-:Y:S01]  /*3630*/  BSSY B0, `(.L_x_1043) ;  /* 0x0000031000007945 */ /* 0x000fe20003800000 */
[----:B------:R-:W-:Y:S01]  /*3640*/  LEA R196, R196, R87, 0x2 ;  /* 0x00000057c4c47211 */ /* 0x000fe200078e10ff */
[----:B------:R-:W-:Y:S01]  /*3650*/  UMOV UR32, URZ ;  /* 0x0000003f00207c82 */ /* 0x000fe20008000000 */
[----:B------:R2:W-:Y:S04]  /*3660*/  @P1 STS.128 [R238+0x10000], RZ ;  /* 0x010000ffee001388 */ /* 0x0005e80000000c00 */
[----:B------:R2:W-:Y:S04]  /*3670*/  @P1 STS.128 [R238+0x12000], RZ ;  /* 0x012000ffee001388 */ /* 0x0005e80000000c00 */
[----:B------:R2:W-:Y:S04]  /*3680*/  @P1 STS.128 [R238+0x14000], RZ ;  /* 0x014000ffee001388 */ /* 0x0005e80000000c00 */
[----:B------:R2:W-:Y:S01]  /*3690*/  @P1 STS.128 [R238+0x16000], RZ ;  /* 0x016000ffee001388 */ /* 0x0005e20000000c00 */
[----:B-1----:R-:W-:Y:S01]  /*36a0*/  @P0 FMUL.FTZ R12, R12, R11 ;  /* 0x0000000b0c0c0220 */ /* 0x002fe20000410000 */
[----:B------:R-:W-:-:S03]  /*36b0*/  SHF.R.S32.HI R11, RZ, 0x1f, R10 ;  /* 0x0000001fff0b7819 */ /* 0x000fc6000001140a */
[----:B------:R1:W3:Y:S01]  /*36c0*/  @P0 R2UR UR17, R12 ;  /* 0x000000000c1103c2 */ /* 0x0002e200000e0000 */
[----:B------:R-:W-:-:S04]  /*36d0*/  LEA.HI R84, R11, R10, RZ, 0x2 ;  /* 0x0000000a0b547211 */ /* 0x000fc800078f10ff */
[----:B------:R-:W-:Y:S01]  /*36e0*/  SHF.R.S32.HI R84, RZ, 0x2, R84 ;  /* 0x00000002ff547819 */ /* 0x000fe20000011454 */
[----:B-1----:R-:W-:Y:S01]  /*36f0*/  IMAD.WIDE.U32 R12, R13, UR16, R200 ;  /* 0x000000100d0c7c25 */ /* 0x002fe2000f8e00c8 */
[----:B---3--:R-:W-:-:S04]  /*3700*/  @UP1 UMOV UR32, UR17 ;  /* 0x0000001100201c82 */ /* 0x008fc80008000000 */
[----:B------:R-:W-:Y:S01]  /*3710*/  IADD3 R17, R13, UR5, RZ ;  /* 0x000000050d117c10 */ /* 0x000fe2000fffe0ff */
        /* <DEDUP_REMOVED lines=34> */
.L_x_1044:
[----:B--2---:R-:W-:Y:S05]  /*3940*/  BSYNC B0 ;  /* 0x0000000000007941 */ /* 0x004fea0003800000 */
.L_x_1043:
        /* <DEDUP_REMOVED lines=45> */
.L_x_1046:
[----:B------:R-:W-:Y:S05]  /*3c20*/  BSYNC B0 ;  /* 0x0000000000007941 */ /* 0x000fea0003800000 */
.L_x_1045:
        /* <DEDUP_REMOVED lines=44> */
.L_x_1048:
[----:B------:R-:W-:Y:S05]  /*3ef0*/  BSYNC B0 ;  /* 0x0000000000007941 */ /* 0x000fea0003800000 */
.L_x_1047:
[----:B------:R-:W-:Y:S01]  /*3f00*/  ISETP.GE.AND P0, PT, R6, UR6, PT ;  /* 0x0000000606007c0c */ /* 0x000fe2000bf06270 */
[----:B------:R-:W-:Y:S01]  /*3f10*/  UIADD3 UR4, UR20, 0x1, -UR21 ;  /* 0x0000000114047890 */ /* 0x000fe2000fffe815 */
[----:B------:R-:W4:Y:S01]  /*3f20*/  LDC.U8 R6, c[0x0][0x2d8] ;  /* 0x0000b600ff067b82 */ /* 0x000f220000000000 */
[----:B------:R-:W-:Y:S01]  /*3f30*/  ULDC UR5, c[0x0][0x2e8] ;  /* 0x0000ba0000057ab9 */ /* 0x000fe20000000800 */
[----:B------:R-:W-:Y:S01]  /*3f40*/  BSSY B0, `(.L_x_1049) ;  /* 0x000002e000007945 */ /* 0x000fe20003800000 */
[----:B------:R-:W-:-:S08]  /*3f50*/  UIADD3 UR5, UR4, UR5, URZ ;  /* 0x0000000504057290 */ /* 0x000fd0000fffe03f */
[----:B------:R1:W-:Y:S04]  /*3f60*/  @P0 STS.128 [R238+0x11800], RZ ;  /* 0x011800ffee000388 */ /* 0x0003e80000000c00 */
[----:B------:R1:W-:Y:S04]  /*3f70*/  @P0 STS.128 [R238+0x13800], RZ ;  /* 0x013800ffee000388 */ /* 0x0003e80000000c00 */
[----:B------:R1:W-:Y:S04]  /*3f80*/  @P0 STS.128 [R238+0x15800], RZ ;  /* 0x015800ffee000388 */ /* 0x0003e80000000c00 */
[----:B------:R1:W-:Y:S01]  /*3f90*/  @P0 STS.128 [R238+0x17800], RZ ;  /* 0x017800ffee000388 */ /* 0x0003e20000000c00 */
[----:B------:R-:W-:Y:S05]  /*3fa0*/  @P0 BRA `(.L_x_1050) ;  /* 0x0000027000000947 */ /* 0x000fea0003800000 */
[----:B----4-:R-:W-:Y:S01]  /*3fb0*/  ISETP.GE.AND P5, PT, R250, c[0x0][0x220], PT ;  /* 0x00008800fa007a0c */ /* 0x010fe20003fa6270 */
        /* <DEDUP_REMOVED lines=10> */
[C---:B-1----:R-:W-:Y:S02]  /*4060*/  @!P5 LEA R18, P6, R16.reuse, c[0x0][0x170], 0x1 ;  /* 0x00005c001012da11 */ /* 0x042fe400078c08ff */
        /* <DEDUP_REMOVED lines=27> */
.L_x_1050:
[----:B----4-:R-:W-:Y:S05]  /*4220*/  BSYNC B0 ;  /* 0x0000000000007941 */ /* 0x010fea0003800000 */
.L_x_1049:
[C---:B------:R-:W-:Y:S01]  /*4230*/  IMAD.SHL.U32 R8, R0.reuse, 0x40, RZ ;  /* 0x0000004000087824 */ /* 0x040fe200078e00ff */
[----:B------:R-:W-:Y:S01]  /*4240*/  R2P PR, R0, 0x6 ;  /* 0x0000000600007804 */ /* 0x000fe20000000000 */
[----:B------:R-:W-:Y:S01]  /*4250*/  IMAD.SHL.U32 R14, R14, 0x8, RZ ;  /* 0x000000080e0e7824 */ /* 0x000fe200078e00ff */
[----:B------:R-:W-:Y:S01]  /*4260*/  UIADD3 UR4, UR20, -UR21, URZ ;  /* 0x8000001514047290 */ /* 0x000fe2000fffe03f */
[----:B------:R-:W-:Y:S01]  /*4270*/  IMAD R234, R87, 0x400, R4 ;  /* 0x0000040057ea7824 */ /* 0x000fe200078e0204 */
[----:B------:R-:W-:Y:S01]  /*4280*/  LOP3.LUT R9, R8, 0x1c0, RZ, 0xc0, !PT ;  /* 0x000001c008097812 */ /* 0x000fe200078ec0ff */
[----:B------:R-:W-:Y:S01]  /*4290*/  IMAD.SHL.U32 R249, R85, 0x2, RZ ;  /* 0x0000000255f97824 */ /* 0x000fe200078e00ff */
[----:B------:R-:W-:Y:S01]  /*42a0*/  LEA R87, R87, UR19, 0x4 ;  /* 0x0000001357577c11 */ /* 0x000fe2000f8e20ff */
[----:B------:R-:W-:Y:S01]  /*42b0*/  IMAD.SHL.U32 R234, R234, 0x2, RZ ;  /* 0x00000002eaea7824 */ /* 0x000fe200078e00ff */
[----:B------:R-:W-:Y:S01]  /*42c0*/  LOP3.LUT R8, R9, 0x8, R14, 0xf8, !PT ;  /* 0x0000000809087812 */ /* 0x000fe200078ef80e */
[----:B------:R-:W0:Y:S01]  /*42d0*/  LDGDEPBAR ;  /* 0x00000000000079af */ /* 0x000e220000000000 */
[----:B------:R-:W-:Y:S01]  /*42e0*/  SHF.R.U32.HI R9, RZ, 0x3, R9 ;  /* 0x00000003ff097819 */ /* 0x000fe20000011609 */
[--C-:B------:R-:W-:Y:S01]  /*42f0*/  IMAD R232, R5, 0x2, R234.reuse ;  /* 0x0000000205e87824 */ /* 0x100fe200078e02ea */
[----:B------:R-:W-:Y:S01]  /*4300*/  LOP3.LUT R249, R249, 0x6, RZ, 0xc0, !PT ;  /* 0x00000006f9f97812 */ /* 0x000fe200078ec0ff */
[----:B------:R-:W-:Y:S01]  /*4310*/  LDSM.16.M88.4 R24, [R234] ;  /* 0x00000000ea18783b */ /* 0x000fe20000000200 */
[----:B------:R-:W-:Y:S01]  /*4320*/  LOP3.LUT R8, R8, R9, RZ, 0x3c, !PT ;  /* 0x0000000908087212 */ /* 0x000fe200078e3cff */
[C---:B------:R-:W-:Y:S01]  /*4330*/  IMAD R230, R3.reuse, 0x2, R234 ;  /* 0x0000000203e67824 */ /* 0x040fe200078e02ea */
[----:B------:R-:W-:Y:S01]  /*4340*/  UISETP.GT.AND UP0, UPT, UR29, UR11, UPT ;  /* 0x0000000b1d00728c */ /* 0x000fe2000bf04270 */
[----:B------:R-:W-:Y:S01]  /*4350*/  LDSM.16.M88.4 R60, [R232] ;  /* 0x00000000e83c783b */ /* 0x000fe20000000200 */
[----:B------:R-:W-:Y:S01]  /*4360*/  IMAD R229, R3, 0x2, R232 ;  /* 0x0000000203e57824 */ /* 0x000fe200078e02e8 */
[----:B------:R-:W-:Y:S01]  /*4370*/  UIADD3 UR6, UR25, 0x646e171e, URZ ;  /* 0x646e171e19067890 */ /* 0x000fe2000fffe03f */
[----:B------:R-:W-:Y:S01]  /*4380*/  IMAD R233, R233, 0x200, R8 ;  /* 0x00000200e9e97824 */ /* 0x000fe200078e0208 */
[----:B-1----:R-:W-:Y:S01]  /*4390*/  LDSM.16.M88.4 R20, [R230] ;  /* 0x00000000e614783b */ /* 0x002fe20000000200 */
[----:B------:R-:W-:-:S02]  /*43a0*/  IMAD.IADD R84, R84, 0x1, R87 ;  /* 0x0000000154547824 */ /* 0x000fc400078e0257 */
[----:B------:R-:W-:Y:S01]  /*43b0*/  IMAD.SHL.U32 R233, R233, 0x2, RZ ;  /* 0x00000002e9e97824 */ /* 0x000fe200078e00ff */
[----:B------:R-:W-:Y:S02]  /*43c0*/  LDSM.16.M88.4 R68, [R229] ;  /* 0x00000000e544783b */ /* 0x000fe40000000200 */
[----:B------:R-:W-:Y:S02]  /*43d0*/  IADD3 R248, R84, UR4, RZ ;  /* 0x0000000454f87c10 */ /* 0x000fe4000fffe0ff */
[----:B------:R-:W1:Y:S01]  /*43e0*/  LDSM.16.M88.4 R72, [R233+0x8000] ;  /* 0x00800000e948783b */ /* 0x000e620000000200 */
[C---:B------:R-:W-:Y:S02]  /*43f0*/  IADD3 R0, R233.reuse, 0x8000, RZ ;  /* 0x00008000e9007810 */ /* 0x040fe40007ffe0ff */
[----:B------:R-:W-:Y:S01]  /*4400*/  IADD3 R231, R233, 0x8020, RZ ;  /* 0x00008020e9e77810 */ /* 0x000fe20007ffe0ff */
[----:B------:R-:W4:Y:S01]  /*4410*/  LDSM.16.M88.4 R40, [R233+0x8800] ;  /* 0x00880000e928783b */ /* 0x000f220000000200 */
[----:B------:R-:W-:Y:S01]  /*4420*/  @P1 IADD3 R231, R0, -0x20, RZ ;  /* 0xffffffe000e71810 */ /* 0x000fe20007ffe0ff */
[----:B------:R-:W-:Y:S01]  /*4430*/  IMAD.MOV.U32 R0, RZ, RZ, 0x40 ;  /* 0x00000040ff007424 */ /* 0x000fe200078e00ff */
[----:B------:R-:W-:Y:S01]  /*4440*/  IADD3 R246, R84, UR5, RZ ;  /* 0x0000000554f67c10 */ /* 0x000fe2000fffe0ff */
[----:B------:R-:W5:Y:S01]  /*4450*/  LDSM.16.M88.4 R32, [R233+0x9000] ;  /* 0x00900000e920783b */ /* 0x000f620000000200 */
[----:B------:R-:W-:-:S02]  /*4460*/  IADD3 R247, R248, -c[0x0][0x2e4], RZ ;  /* 0x8000b900f8f77a10 */ /* 0x000fc40007ffe0ff */
[----:B------:R-:W-:Y:S01]  /*4470*/  SEL R0, R0, 0xffffffc0, !P2 ;  /* 0xffffffc000007807 */ /* 0x000fe20005000000 */
[----:B------:R-:W2:Y:S01]  /*4480*/  LDSM.16.M88.4 R12, [R233+0x9800] ;  /* 0x00980000e90c783b */ /* 0x000ea20000000200 */
[----:B------:R-:W-:Y:S02]  /*4490*/  IMNMX R246, R246, UR20, PT ;  /* 0x00000014f6f67c17 */ /* 0x000fe4000b800200 */
[----:B------:R-:W-:Y:S01]  /*44a0*/  IMNMX R247, RZ, R247, !PT ;  /* 0x000000f7fff77217 */ /* 0x000fe20007800200 */
[----:B------:R-:W3:Y:S01]  /*44b0*/  LDSM.16.M88.4 R64, [R231] ;  /* 0x00000000e740783b */ /* 0x000ee20000000200 */
        /* <DEDUP_REMOVED lines=12> */
[----:B------:R-:W2:Y:S01]  /*4580*/  LDSM.16.M88.4 R16, [R227+0x8000] ;  /* 0x00800000e310783b */ /* 0x000ea20000000200 */
[C---:B------:R-:W-:Y:S02]  /*4590*/  IADD3 R216, R231.reuse, 0x3800, RZ ;  /* 0x00003800e7d87810 */ /* 0x040fe40007ffe0ff */
[C---:B------:R-:W-:Y:S01]  /*45a0*/  IADD3 R215, R231.reuse, 0x4000, RZ ;  /* 0x00004000e7d77810 */ /* 0x040fe20007ffe0ff */
[----:B------:R-:W-:Y:S01]  /*45b0*/  LDSM.16.M88.4 R80, [R227+0x9000] ;  /* 0x00900000e350783b */ /* 0x000fe20000000200 */
[----:B------:R-:W-:-:S02]  /*45c0*/  IADD3 R214, R231, 0x4800, RZ ;  /* 0x00004800e7d67810 */ /* 0x000fc40007ffe0ff */
[C---:B------:R-:W-:Y:S01]  /*45d0*/  IADD3 R213, R231.reuse, 0x5000, RZ ;  /* 0x00005000e7d57810 */ /* 0x040fe20007ffe0ff */
[C---:B-1----:R-:W-:Y:S01]  /*45e0*/  HMMA.16816.F32 R8, R24.reuse, R72, RZ ;  /* 0x000000481808723c */ /* 0x042fe200000018ff */
[----:B------:R-:W-:Y:S01]  /*45f0*/  LDSM.16.M88.4 R76, [R227+0x9800] ;  /* 0x00980000e34c783b */ /* 0x000fe20000000200 */
[C---:B------:R-:W-:Y:S02]  /*4600*/  IADD3 R212, R231.reuse, 0x5800, RZ ;  /* 0x00005800e7d47810 */ /* 0x040fe40007ffe0ff */
[C---:B------:R-:W-:Y:S02]  /*4610*/  IADD3 R211, R231.reuse, 0x6000, RZ ;  /* 0x00006000e7d37810 */ /* 0x040fe40007ffe0ff */
[C---:B------:R-:W-:Y:S02]  /*4620*/  IADD3 R210, R231.reuse, 0x6800, RZ ;  /* 0x00006800e7d27810 */ /* 0x040fe40007ffe0ff */
[----:B------:R-:W-:Y:S01]  /*4630*/  HMMA.16816.F32 R72, R24, R74, RZ ;  /* 0x0000004a1848723c */ /* 0x000fe200000018ff */
[----:B------:R-:W-:-:S02]  /*4640*/  IADD3 R209, R231, 0x7000, RZ ;  /* 0x00007000e7d17810 */ /* 0x000fc40007ffe0ff */
[----:B------:R-:W-:-:S05]  /*4650*/  IADD3 R208, R231, 0x7800, RZ ;  /* 0x00007800e7d07810 */ /* 0x000fca0007ffe0ff */
[C---:B----4-:R-:W-:Y:S08]  /*4660*/  HMMA.16816.F32 R44, R24.reuse, R40, RZ ;  /* 0x00000028182c723c */ /* 0x050ff000000018ff */
[C---:B-----5:R-:W-:Y:S08]  /*4670*/  HMMA.16816.F32 R36, R24.reuse, R32, RZ ;  /* 0x000000201824723c */ /* 0x060ff000000018ff */
[C---:B------:R-:W-:Y:S08]  /*4680*/  HMMA.16816.F32 R40, R24.reuse, R42, RZ ;  /* 0x0000002a1828723c */ /* 0x040ff000000018ff */
[C---:B------:R-:W-:Y:S08]  /*4690*/  HMMA.16816.F32 R32, R24.reuse, R34, RZ ;  /* 0x000000221820723c */ /* 0x040ff000000018ff */
[C---:B--2---:R-:W-:Y:S08]  /*46a0*/  HMMA.16816.F32 R28, R24.reuse, R12, RZ ;  /* 0x0000000c181c723c */ /* 0x044ff000000018ff */
[----:B------:R-:W-:Y:S01]  /*46b0*/  HMMA.16816.F32 R24, R24, R14, RZ ;  /* 0x0000000e1818723c */ /* 0x000fe200000018ff */
[----:B------:R-:W1:Y:S07]  /*46c0*/  LDSM.16.M88.4 R12, [R227+0x8800] ;  /* 0x00880000e30c783b */ /* 0x000e6e0000000200 */
[C---:B---3--:R-:W-:Y:S08]  /*46d0*/  HMMA.16816.F32 R8, R60.reuse, R64, R8 ;  /* 0x000000403c08723c */ /* 0x048ff00000001808 */
[C---:B------:R-:W-:Y:S01]  /*46e0*/  HMMA.16816.F32 R72, R60.reuse, R66, R72 ;  /* 0x000000423c48723c */ /* 0x040fe20000001848 */
[----:B------:R-:W2:Y:S07]  /*46f0*/  LDSM.16.M88.4 R64, [R220] ;  /* 0x00000000dc40783b */ /* 0x000eae0000000200 */
[C---:B------:R-:W-:Y:S08]  /*4700*/  HMMA.16816.F32 R44, R60.reuse, R56, R44 ;  /* 0x000000383c2c723c */ /* 0x040ff0000000182c */
[C---:B------:R-:W-:Y:S01]  /*4710*/  HMMA.16816.F32 R40, R60.reuse, R58, R40 ;  /* 0x0000003a3c28723c */ /* 0x040fe20000001828 */
[----:B------:R-:W-:Y:S07]  /*4720*/  LDSM.16.M88.4 R56, [R234+0x2000] ;  /* 0x00200000ea38783b */ /* 0x000fee0000000200 */
[C---:B------:R-:W-:Y:S08]  /*4730*/  HMMA.16816.F32 R36, R60.reuse, R52, R36 ;  /* 0x000000343c24723c */ /* 0x040ff00000001824 */
[C---:B------:R-:W-:Y:S01]  /*4740*/  HMMA.16816.F32 R32, R60.reuse, R54, R32 ;  /* 0x000000363c20723c */ /* 0x040fe20000001820 */
[----:B------:R-:W3:Y:S07]  /*4750*/  LDSM.16.M88.4 R52, [R220+0x800] ;  /* 0x00080000dc34783b */ /* 0x000eee0000000200 */
[C---:B------:R-:W-:Y:S08]  /*4760*/  HMMA.16816.F32 R28, R60.reuse, R48, R28 ;  /* 0x000000303c1c723c */ /* 0x040ff0000000181c */
[----:B------:R-:W-:Y:S01]  /*4770*/  HMMA.16816.F32 R24, R60, R50, R24 ;  /* 0x000000323c18723c */ /* 0x000fe20000001818 */
[----:B------:R-:W4:Y:S04]  /*4780*/  LDSM.16.M88.4 R48, [R220+0x1000] ;  /* 0x00100000dc30783b */ /* 0x000f280000000200 */
[----:B------:R-:W-:Y:S03]  /*4790*/  LDSM.16.M88.4 R60, [R220+0x1800] ;  /* 0x00180000dc3c783b */ /* 0x000fe60000000200 */
[C---:B------:R-:W-:Y:S08]  /*47a0*/  HMMA.16816.F32 R8, R20.reuse, R16, R8 ;  /* 0x000000101408723c */ /* 0x040ff00000001808 */
[C---:B------:R-:W-:Y:S01]  /*47b0*/  HMMA.16816.F32 R72, R20.reuse, R18, R72 ;  /* 0x000000121448723c */ /* 0x040fe20000001848 */
[----:B------:R-:W5:Y:S07]  /*47c0*/  LDSM.16.M88.4 R16, [R233+0xa000] ;  /* 0x00a00000e910783b */ /* 0x000f6e0000000200 */
        /* <DEDUP_REMOVED lines=11> */
[----:B------:R-:W-:Y:S04]  /*4880*/  LDSM.16.M88.4 R72, [R232+0x2000] ;  /* 0x00200000e848783b */ /* 0x000fe80000000200 */
[----:B------:R-:W2:Y:S03]  /*4890*/  LDSM.16.M88.4 R64, [R231+0x2000] ;  /* 0x00200000e740783b */ /* 0x000ea60000000200 */
[C---:B---3--:R-:W-:Y:S08]  /*48a0*/  HMMA.16816.F32 R44, R68.reuse, R52, R44 ;  /* 0x00000034442c723c */ /* 0x048ff0000000182c */
[C---:B------:R-:W-:Y:S01]  /*48b0*/  HMMA.16816.F32 R40, R68.reuse, R54, R40 ;  /* 0x000000364428723c */ /* 0x040fe20000001828 */
[----:B------:R-:W3:Y:S07]  /*48c0*/  LDSM.16.M88.4 R52, [R231+0x2800] ;  /* 0x00280000e734783b */ /* 0x000eee0000000200 */
[C---:B----4-:R-:W-:Y:S08]  /*48d0*/  HMMA.16816.F32 R36, R68.reuse, R48, R36 ;  /* 0x000000304424723c */ /* 0x050ff00000001824 */
[----:B------:R-:W-:Y:S01]  /*48e0*/  HMMA.16816.F32 R32, R68, R50, R32 ;  /* 0x000000324420723c */ /* 0x000fe20000001820 */
[----:B------:R-:W4:Y:S07]  /*48f0*/  LDSM.16.M88.4 R48, [R231+0x3000] ;  /* 0x00300000e730783b */ /* 0x000f2e0000000200 */
[C---:B-----5:R-:W-:Y:S08]  /*4900*/  HMMA.16816.F32 R8, R56.reuse, R16, R8 ;  /* 0x000000103808723c */ /* 0x060ff00000001808 */
[----:B------:R-:W-:Y:S01]  /*4910*/  HMMA.16816.F32 R76, R56, R18, R76 ;  /* 0x00000012384c723c */ /* 0x000fe2000000184c */
        /* <DEDUP_REMOVED lines=8> */
[C---:B------:R-:W-:Y:S08]  /*49a0*/  HMMA.16816.F32 R36, R56.reuse, R12, R36 ;  /* 0x0000000c3824723c */ /* 0x040ff00000001824 */
[----:B------:R-:W-:Y:S01]  /*49b0*/  HMMA.16816.F32 R32, R56, R14, R32 ;  /* 0x0000000e3820723c */ /* 0x000fe20000001820 */
[----:B------:R-:W1:Y:S07]  /*49c0*/  LDSM.16.M88.4 R12, [R227+0xb000] ;  /* 0x00b00000e30c783b */ /* 0x000e6e0000000200 */
[C---:B--2---:R-:W-:Y:S08]  /*49d0*/  HMMA.16816.F32 R8, R72.reuse, R64, R8 ;  /* 0x000000404808723c */ /* 0x044ff00000001808 */
[----:B------:R-:W-:Y:S01]  /*49e0*/  HMMA.16816.F32 R76, R72, R66, R76 ;  /* 0x00000042484c723c */ /* 0x000fe2000000184c */
[----:B------:R-:W-:Y:S07]  /*49f0*/  LDSM.16.M88.4 R64, [R229+0x2000] ;  /* 0x00200000e540783b */ /* 0x000fee0000000200 */
[C---:B------:R-:W-:Y:S08]  /*4a00*/  HMMA.16816.F32 R28, R56.reuse, R80, R28 ;  /* 0x00000050381c723c */ /* 0x040ff0000000181c */
[----:B------:R-:W-:Y:S01]  /*4a10*/  HMMA.16816.F32 R24, R56, R82, R24 ;  /* 0x000000523818723c */ /* 0x000fe20000001818 */
[----:B------:R-:W2:Y:S04]  /*4a20*/  LDSM.16.M88.4 R56, [R220+0x2000] ;  /* 0x00200000dc38783b */ /* 0x000ea80000000200 */
[----:B------:R-:W1:Y:S03]  /*4a30*/  LDSM.16.M88.4 R80, [R227+0xb800] ;  /* 0x00b80000e350783b */ /* 0x000e660000000200 */
        /* <DEDUP_REMOVED lines=24> */
[----:B------:R-:W-:Y:S07]  /*4bc0*/  LDSM.16.M88.4 R60, [R231+0x5000] ;  /* 0x00500000e73c783b */ /* 0x000fee0000000200 */
[C---:B---3--:R-:W-:Y:S08]  /*4bd0*/  HMMA.16816.F32 R44, R64.reuse, R52, R44 ;  /* 0x00000034402c723c */ /* 0x048ff0000000182c */
[C---:B------:R-:W-:Y:S01]  /*4be0*/  HMMA.16816.F32 R40, R64.reuse, R54, R40 ;  /* 0x000000364028723c */ /* 0x040fe20000001828 */
[----:B------:R-:W-:Y:S07]  /*4bf0*/  LDSM.16.M88.4 R52, [R232+0x4000] ;  /* 0x00400000e834783b */ /* 0x000fee0000000200 */
[C---:B----4-:R-:W-:Y:S08]  /*4c00*/  HMMA.16816.F32 R36, R64.reuse, R48, R36 ;  /* 0x000000304024723c */ /* 0x050ff00000001824 */
[----:B------:R-:W-:Y:S01]  /*4c10*/  HMMA.16816.F32 R32, R64, R50, R32 ;  /* 0x000000324020723c */ /* 0x000fe20000001820 */
[----:B------:R-:W2:Y:S07]  /*4c20*/  LDSM.16.M88.4 R48, [R233+0xd800] ;  /* 0x00d80000e930783b */ /* 0x000eae0000000200 */
[C---:B-----5:R-:W-:Y:S08]  /*4c30*/  HMMA.16816.F32 R8, R68.reuse, R16, R8 ;  /* 0x000000104408723c */ /* 0x060ff00000001808 */
[----:B------:R-:W-:Y:S01]  /*4c40*/  HMMA.16816.F32 R76, R68, R18, R76 ;  /* 0x00000012444c723c */ /* 0x000fe2000000184c */
[----:B------:R-:W3:Y:S07]  /*4c50*/  LDSM.16.M88.4 R16, [R231+0x4000] ;  /* 0x00400000e710783b */ /* 0x000eee0000000200 */
[C---:B------:R-:W-:Y:S08]  /*4c60*/  HMMA.16816.F32 R28, R64.reuse, R72, R28 ;  /* 0x00000048401c723c */ /* 0x040ff0000000181c */
[----:B------:R-:W-:Y:S08]  /*4c70*/  HMMA.16816.F32 R24, R64, R74, R24 ;  /* 0x0000004a4018723c */ /* 0x000ff00000001818 */
[C---:B-1----:R-:W-:Y:S08]  /*4c80*/  HMMA.16816.F32 R44, R68.reuse, R12, R44 ;  /* 0x0000000c442c723c */ /* 0x042ff0000000182c */
[C---:B------:R-:W-:Y:S01]  /*4c90*/  HMMA.16816.F32 R40, R68.reuse, R14, R40 ;  /* 0x0000000e4428723c */ /* 0x040fe20000001828 */
[----:B------:R-:W1:Y:S07]  /*4ca0*/  LDSM.16.M88.4 R12, [R231+0x4800] ;  /* 0x00480000e70c783b */ /* 0x000e6e0000000200 */
[C---:B------:R-:W-:Y:S08]  /*4cb0*/  HMMA.16816.F32 R36, R68.reuse, R20, R36 ;  /* 0x000000144424723c */ /* 0x040ff00000001824 */
[C---:B------:R-:W-:Y:S01]  /*4cc0*/  HMMA.16816.F32 R64, R68.reuse, R22, R32 ;  /* 0x000000164440723c */ /* 0x040fe20000001820 */
[----:B------:R-:W-:Y:S04]  /*4cd0*/  LDSM.16.M88.4 R32, [R230+0x4000] ;  /* 0x00400000e620783b */ /* 0x000fe80000000200 */
[----:B------:R-:W4:Y:S03]  /*4ce0*/  LDSM.16.M88.4 R20, [R227+0xc000] ;  /* 0x00c00000e314783b */ /* 0x000f260000000200 */
[C---:B--2---:R-:W-:Y:S08]  /*4cf0*/  HMMA.16816.F32 R28, R68.reuse, R48, R28 ;  /* 0x00000030441c723c */ /* 0x044ff0000000181c */
[----:B------:R-:W-:Y:S01]  /*4d00*/  HMMA.16816.F32 R48, R68, R50, R24 ;  /* 0x000000324430723c */ /* 0x000fe20000001818 */
[----:B------:R-:W2:Y:S07]  /*4d10*/  LDSM.16.M88.4 R24, [R227+0xc800] ;  /* 0x00c80000e318783b */ /* 0x000eae0000000200 */
[C---:B---3--:R-:W-:Y:S08]  /*4d20*/  HMMA.16816.F32 R8, R52.reuse, R16, R8 ;  /* 0x000000103408723c */ /* 0x048ff00000001808 */
[C---:B------:R-:W-:Y:S01]  /*4d30*/  HMMA.16816.F32 R76, R52.reuse, R18, R76 ;  /* 0x00000012344c723c */ /* 0x040fe2000000184c */
[----:B------:R-:W3:Y:S07]  /*4d40*/  LDSM.16.M88.4 R16, [R227+0xd000] ;  /* 0x00d00000e310783b */ /* 0x000eee0000000200 */
        /* <DEDUP_REMOVED lines=9> */
[----:B------:R-:W-:Y:S03]  /*4de0*/  LDSM.16.M88.4 R56, [R227+0xd800] ;  /* 0x00d80000e338783b */ /* 0x000fe60000000200 */
[C---:B----4-:R-:W-:Y:S08]  /*4df0*/  HMMA.16816.F32 R8, R32.reuse, R20, R8 ;  /* 0x000000142008723c */ /* 0x050ff00000001808 */
        /* <DEDUP_REMOVED lines=14> */
[----:B------:R-:W-:Y:S07]  /*4ee0*/  LDSM.16.M88.4 R60, [R232+0x6000] ;  /* 0x00600000e83c783b */ /* 0x000fee0000000200 */
[----:B----4-:R-:W-:Y:S01]  /*4ef0*/  HMMA.16816.F32 R72, R48, R20, R36 ;  /* 0x000000143048723c */ /* 0x010fe20000001824 */
[----:B------:R-:W3:Y:S07]  /*4f00*/  LDSM.16.M88.4 R36, [R231+0x6000] ;  /* 0x00600000e724783b */ /* 0x000eee0000000200 */
[C---:B------:R-:W-:Y:S08]  /*4f10*/  HMMA.16816.F32 R28, R32.reuse, R56, R28 ;  /* 0x00000038201c723c */ /* 0x040ff0000000181c */
[----:B------:R-:W-:Y:S01]  /*4f20*/  HMMA.16816.F32 R52, R32, R58, R52 ;  /* 0x0000003a2034723c */ /* 0x000fe20000001834 */
[----:B------:R-:W4:Y:S04]  /*4f30*/  LDSM.16.M88.4 R56, [R233+0xf000] ;  /* 0x00f00000e938783b */ /* 0x000f280000000200 */
[----:B------:R-:W-:Y:S03]  /*4f40*/  LDSM.16.M88.4 R32, [R233+0xf800] ;  /* 0x00f80000e920783b */ /* 0x000fe60000000200 */
[----:B------:R-:W-:Y:S01]  /*4f50*/  HMMA.16816.F32 R68, R48, R22, R68 ;  /* 0x000000163044723c */ /* 0x000fe20000001844 */
[----:B------:R-:W5:Y:S07]  /*4f60*/  LDSM.16.M88.4 R20, [R231+0x6800] ;  /* 0x00680000e714783b */ /* 0x000f6e0000000200 */
[C---:B--2---:R-:W-:Y:S08]  /*4f70*/  HMMA.16816.F32 R8, R64.reuse, R16, R8 ;  /* 0x000000104008723c */ /* 0x044ff00000001808 */
[C---:B-1----:R-:W-:Y:S08]  /*4f80*/  HMMA.16816.F32 R44, R64.reuse, R12, R44 ;  /* 0x0000000c402c723c */ /* 0x042ff0000000182c */
[C---:B------:R-:W-:Y:S01]  /*4f90*/  HMMA.16816.F32 R40, R64.reuse, R14, R40 ;  /* 0x0000000e4028723c */ /* 0x040fe20000001828 */
[----:B------:R-:W1:Y:S07]  /*4fa0*/  LDSM.16.M88.4 R12, [R231+0x7000] ;  /* 0x00700000e70c783b */ /* 0x000e6e0000000200 */
[----:B------:R-:W-:Y:S08]  /*4fb0*/  HMMA.16816.F32 R76, R64, R18, R76 ;  /* 0x00000012404c723c */ /* 0x000ff0000000184c */
[C---:B------:R-:W-:Y:S08]  /*4fc0*/  HMMA.16816.F32 R28, R48.reuse, R24, R28 ;  /* 0x00000018301c723c */ /* 0x040ff0000000181c */
[----:B------:R-:W-:Y:S01]  /*4fd0*/  HMMA.16816.F32 R52, R48, R26, R52 ;  /* 0x0000001a3034723c */ /* 0x000fe20000001834 */
[----:B------:R-:W-:Y:S07]  /*4fe0*/  LDSM.16.M88.4 R24, [R227+0xe000] ;  /* 0x00e00000e318783b */ /* 0x000fee0000000200 */
[----:B---3--:R-:W-:Y:S01]  /*4ff0*/  HMMA.16816.F32 R16, R60, R36, R8 ;  /* 0x000000243c10723c */ /* 0x008fe20000001808 */
[----:B------:R-:W2:Y:S07]  /*5000*/  LDSM.16.M88.4 R8, [R230+0x6000] ;  /* 0x00600000e608783b */ /* 0x000eae0000000200 */
[----:B----4-:R-:W-:Y:S08]  /*5010*/  HMMA.16816.F32 R72, R64, R56, R72 ;  /* 0x000000384048723c */ /* 0x010ff00000001848 */
[----:B-----5:R-:W-:Y:S01]  /*5020*/  HMMA.16816.F32 R48, R60, R20, R44 ;  /* 0x000000143c30723c */ /* 0x020fe2000000182c */
[----:B------:R-:W3:Y:S07]  /*5030*/  LDSM.16.M88.4 R44, [R227+0xf000] ;  /* 0x00f00000e32c783b */ /* 0x000eee0000000200 */
[----:B------:R-:W-:Y:S08]  /*5040*/  HMMA.16816.F32 R68, R64, R58, R68 ;  /* 0x0000003a4044723c */ /* 0x000ff00000001844 */
[C---:B------:R-:W-:Y:S01]  /*5050*/  HMMA.16816.F32 R76, R60.reuse, R38, R76 ;  /* 0x000000263c4c723c */ /* 0x040fe2000000184c */
[----:B------:R-:W4:Y:S07]  /*5060*/  LDSM.16.M88.4 R36, [R227+0xe800] ;  /* 0x00e80000e324783b */ /* 0x000f2e0000000200 */
[----:B------:R-:W-:Y:S01]  /*5070*/  HMMA.16816.F32 R56, R60, R22, R40 ;  /* 0x000000163c38723c */ /* 0x000fe20000001828 */
[----:B------:R-:W-:Y:S04]  /*5080*/  LDSM.16.M88.4 R20, [R229+0x6000] ;  /* 0x00600000e514783b */ /* 0x000fe80000000200 */
[----:B------:R-:W5:Y:S03]  /*5090*/  LDSM.16.M88.4 R40, [R220+0x6000] ;  /* 0x00600000dc28783b */ /* 0x000f660000000200 */
[C---:B------:R-:W-:Y:S08]  /*50a0*/  HMMA.16816.F32 R28, R64.reuse, R32, R28 ;  /* 0x00000020401c723c */ /* 0x040ff0000000181c */
[----:B------:R-:W-:Y:S01]  /*50b0*/  HMMA.16816.F32 R52, R64, R34, R52 ;  /* 0x000000224034723c */ /* 0x000fe20000001834 */
[----:B------:R-:W4:Y:S07]  /*50c0*/  LDSM.16.M88.4 R32, [R231+0x7800] ;  /* 0x00780000e720783b */ /* 0x000f2e0000000200 */
[----:B-1----:R-:W-:Y:S08]  /*50d0*/  HMMA.16816.F32 R72, R60, R12, R72 ;  /* 0x0000000c3c48723c */ /* 0x002ff00000001848 */
[----:B--2---:R-:W-:Y:S08]  /*50e0*/  HMMA.16816.F32 R16, R8, R24, R16 ;  /* 0x000000180810723c */ /* 0x004ff00000001810 */
[----:B------:R-:W-:Y:S01]  /*50f0*/  HMMA.16816.F32 R68, R60, R14, R68 ;  /* 0x0000000e3c44723c */ /* 0x000fe20000001844 */
[----:B------:R-:W1:Y:S07]  /*5100*/  LDSM.16.M88.4 R12, [R220+0x6800] ;  /* 0x00680000dc0c783b */ /* 0x000e6e0000000200 */
[C---:B---3--:R-:W-:Y:S07]  /*5110*/  HMMA.16816.F32 R72, R8.reuse, R44, R72 ;  /* 0x0000002c0848723c */ /* 0x048fee0000001848 */
[----:B------:R-:W-:Y:S01]  /*5120*/  IMAD R44, R0, 0x40, R249 ;  /* 0x00000040002c7824 */ /* 0x000fe200078e02f9 */
[----:B------:R-:W-:Y:S01]  /*5130*/  HMMA.16816.F32 R76, R8, R26, R76 ;  /* 0x0000001a084c723c */ /* 0x000fe2000000184c */
[----:B------:R-:W-:-:S02]  /*5140*/  IADD3 R0, R84, 0x8, RZ ;  /* 0x0000000854007810 */ /* 0x000fc40007ffe0ff */
[--C-:B------:R-:W-:Y:S01]  /*5150*/  IMAD.IADD R24, R248, 0x1, -R44.reuse ;  /* 0x00000001f8187824 */ /* 0x100fe200078e0a2c */
[----:B------:R-:W-:Y:S02]  /*5160*/  ISETP.GE.AND P4, PT, R44, R246, PT ;  /* 0x000000f62c00720c */ /* 0x000fe40003f86270 */
[C---:B------:R-:W-:Y:S02]  /*5170*/  IADD3 R245, R0.reuse, UR4, RZ ;  /* 0x0000000400f57c10 */ /* 0x040fe4000fffe0ff */
[----:B----4-:R-:W-:Y:S01]  /*5180*/  HMMA.16816.F32 R48, R8, R36, R48 ;  /* 0x000000240830723c */ /* 0x010fe20000001830 */
[----:B------:R-:W-:Y:S02]  /*5190*/  IABS R27, R24 ;  /* 0x00000018001b7213 */ /* 0x000fe40000000000 */
[----:B------:R-:W-:Y:S01]  /*51a0*/  IADD3 R239, R0, UR5, RZ ;  /* 0x0000000500ef7c10 */ /* 0x000fe2000fffe0ff */
[----:B------:R-:W-:Y:S01]  /*51b0*/  IMAD.IADD R25, R245, 0x1, -R44 ;  /* 0x00000001f5197824 */ /* 0x000fe200078e0a2c */
[----:B------:R-:W-:-:S02]  /*51c0*/  IADD3 R0, R44, 0x8, RZ ;  /* 0x000000082c007810 */ /* 0x000fc40007ffe0ff */
[----:B------:R-:W2:Y:S01]  /*51d0*/  I2F R27, R27 ;  /* 0x0000001b001b7306 */ /* 0x000ea20000201400 */
[----:B-----5:R-:W-:Y:S01]  /*51e0*/  HMMA.16816.F32 R16, R20, R40, R16 ;  /* 0x000000281410723c */ /* 0x020fe20000001810 */
[----:B------:R-:W-:Y:S02]  /*51f0*/  IMNMX R239, R239, UR20, PT ;  /* 0x00000014efef7c17 */ /* 0x000fe4000b800200 */
[----:B------:R-:W-:Y:S02]  /*5200*/  IADD3 R244, R245, -c[0x0][0x2e4], RZ ;  /* 0x8000b900f5f47a10 */ /* 0x000fe40007ffe0ff */
[C---:B------:R-:W-:Y:S02]  /*5210*/  ISETP.GE.AND P0, PT, R0.reuse, R246, PT ;  /* 0x000000f60000720c */ /* 0x040fe40003f06270 */
[----:B------:R-:W-:Y:S01]  /*5220*/  IMNMX R244, RZ, R244, !PT ;  /* 0x000000f4fff47217 */ /* 0x000fe20007800200 */
[----:B------:R-:W-:Y:S01]  /*5230*/  HMMA.16816.F32 R28, R60, R32, R28 ;  /* 0x000000203c1c723c */ /* 0x000fe2000000181c */
[----:B------:R-:W-:-:S02]  /*5240*/  ISETP.GE.AND P6, PT, R0, R239, PT ;  /* 0x000000ef0000720c */ /* 0x000fc40003fc6270 */
[C---:B------:R-:W-:Y:S02]  /*5250*/  ISETP.LT.OR P0, PT, R0.reuse, R247, P0 ;  /* 0x000000f70000720c */ /* 0x040fe40000701670 */
[----:B------:R-:W-:Y:S02]  /*5260*/  ISETP.LT.OR P6, PT, R0, R244, P6 ;  /* 0x000000f40000720c */ /* 0x000fe400037c1670 */
[----:B------:R-:W-:Y:S01]  /*5270*/  IADD3 R32, R44, 0x1, RZ ;  /* 0x000000012c207810 */ /* 0x000fe20007ffe0ff */
[----:B------:R-:W-:Y:S01]  /*5280*/  IMAD.IADD R33, R248, 0x1, -R0 ;  /* 0x00000001f8217824 */ /* 0x000fe200078e0a00 */
[C---:B------:R-:W-:Y:S01]  /*5290*/  HMMA.16816.F32 R76, R20.reuse, R42, R76 ;  /* 0x0000002a144c723c */ /* 0x040fe2000000184c */
[----:B------:R-:W-:Y:S02]  /*52a0*/  IABS R25, R25 ;  /* 0x0000001900197213 */ /* 0x000fe40000000000 */
[----:B------:R-:W-:Y:S01]  /*52b0*/  ISETP.GE.AND P2, PT, R32, R246, PT ;  /* 0x000000f62000720c */ /* 0x000fe20003f46270 */
[--C-:B------:R-:W-:Y:S01]  /*52c0*/  IMAD.IADD R26, R248, 0x1, -R32.reuse ;  /* 0x00000001f81a7824 */ /* 0x100fe200078e0a20 */
[C---:B------:R-:W-:Y:S01]  /*52d0*/  ISETP.GE.AND P1, PT, R32.reuse, R239, PT ;  /* 0x000000ef2000720c */ /* 0x040fe20003f26270 */
[C---:B------:R-:W-:Y:S01]  /*52e0*/  IMAD.IADD R24, R245.reuse, 0x1, -R32 ;  /* 0x00000001f5187824 */ /* 0x040fe200078e0a20 */
[----:B------:R-:W-:Y:S01]  /*52f0*/  IABS R33, R33 ;  /* 0x0000002100217213 */ /* 0x000fe20000000000 */
[----:B-1----:R-:W-:Y:S01]  /*5300*/  HMMA.16816.F32 R48, R20, R12, R48 ;  /* 0x0000000c1430723c */ /* 0x002fe20000001830 */
[C---:B------:R-:W-:Y:S01]  /*5310*/  ISETP.LT.OR P2, PT, R32.reuse, R247, P2 ;  /* 0x000000f72000720c */ /* 0x040fe20001741670 */
[----:B------:R-:W1:Y:S01]  /*5320*/  I2F R25, R25 ;  /* 0x0000001900197306 */ /* 0x000e620000201400 */
[----:B------:R-:W-:Y:S01]  /*5330*/  ISETP.LT.OR P1, PT, R32, R244, P1 ;  /* 0x000000f42000720c */ /* 0x000fe20000f21670 */
[----:B------:R-:W-:Y:S01]  /*5340*/  IMAD.IADD R32, R245, 0x1, -R0 ;  /* 0x00000001f5207824 */ /* 0x000fe200078e0a00 */
[----:B------:R-:W-:Y:S01]  /*5350*/  IABS R26, R26 ;  /* 0x0000001a001a7213 */ /* 0x000fe20000000000 */
[----:B------:R-:W-:Y:S01]  /*5360*/  IMAD.MOV.U32 R0, RZ, RZ, R33 ;  /* 0x000000ffff007224 */ /* 0x000fe200078e0021 */
[----:B------:R-:W-:Y:S01]  /*5370*/  IADD3 R12, R44, 0x9, RZ ;  /* 0x000000092c0c7810 */ /* 0x000fe20007ffe0ff */
[----:B------:R-:W-:Y:S01]  /*5380*/  HMMA.16816.F32 R56, R8, R38, R56 ;  /* 0x000000260838723c */ /* 0x000fe20000001838 */
[----:B------:R-:W-:Y:S01]  /*5390*/  IABS R32, R32 ;  /* 0x0000002000207213 */ /* 0x000fe20000000000 */
[----:B--2---:R-:W-:Y:S01]  /*53a0*/  FFMA.FTZ R33, R27, -UR32, R16 ;  /* 0x800000201b217c23 */ /* 0x004fe20008010010 */
[----:B------:R-:W2:Y:S01]  /*53b0*/  I2F R13, R0 ;  /* 0x00000000000d7306 */ /* 0x000ea20000201400 */
[----:B------:R-:W-:Y:S01]  /*53c0*/  IMAD.IADD R16, R248, 0x1, -R12 ;  /* 0x00000001f8107824 */ /* 0x000fe200078e0a0c */
[C---:B------:R-:W-:Y:S01]  /*53d0*/  ISETP.GE.AND P3, PT, R12.reuse, R246, PT ;  /* 0x000000f60c00720c */ /* 0x040fe20003f66270 */
[----:B------:R-:W-:Y:S01]  /*53e0*/  IMAD.MOV.U32 R27, RZ, RZ, R32 ;  /* 0x000000ffff1b7224 */ /* 0x000fe200078e0020 */
[C---:B------:R-:W-:Y:S01]  /*53f0*/  ISETP.GE.AND P5, PT, R12.reuse, R239, PT ;  /* 0x000000ef0c00720c */ /* 0x040fe20003fa6270 */
[----:B------:R-:W-:Y:S01]  /*5400*/  HMMA.16816.F32 R52, R60, R34, R52 ;  /* 0x000000223c34723c */ /* 0x000fe20000001834 */
[----:B------:R-:W-:Y:S01]  /*5410*/  IABS R32, R16 ;  /* 0x0000001000207213 */ /* 0x000fe20000000000 */
[----:B------:R-:W-:Y:S01]  /*5420*/  IMAD.IADD R16, R245, 0x1, -R12 ;  /* 0x00000001f5107824 */ /* 0x000fe200078e0a0c */
[----:B------:R-:W3:Y:S01]  /*5430*/  I2F R26, R26 ;  /* 0x0000001a001a7306 */ /* 0x000ee20000201400 */
[----:B------:R-:W-:Y:S01]  /*5440*/  IABS R24, R24 ;  /* 0x0000001800187213 */ /* 0x000fe20000000000 */
[----:B-1----:R-:W-:Y:S01]  /*5450*/  FFMA.FTZ R25, R25, -UR32, R18 ;  /* 0x8000002019197c23 */ /* 0x002fe20008010012 */
[----:B------:R-:W-:-:S02]  /*5460*/  ISETP.LT.OR P3, PT, R12, R247, P3 ;  /* 0x000000f70c00720c */ /* 0x000fc40001f61670 */
[----:B------:R-:W-:Y:S01]  /*5470*/  ISETP.LT.OR P5, PT, R12, R244, P5 ;  /* 0x000000f40c00720c */ /* 0x000fe20002fa1670 */
[----:B------:R-:W-:Y:S01]  /*5480*/  IMAD.MOV.U32 R12, RZ, RZ, R32 ;  /* 0x000000ffff0c7224 */ /* 0x000fe200078e0020 */
[C---:B------:R-:W-:Y:S01]  /*5490*/  ISETP.LT.OR P4, PT, R44.reuse, R247, P4 ;  /* 0x000000f72c00720c */ /* 0x040fe20002781670 */
[----:B------:R-:W1:Y:S01]  /*54a0*/  I2F R24, R24 ;  /* 0x0000001800187306 */ /* 0x000e620000201400 */
[----:B------:R-:W-:Y:S01]  /*54b0*/  IADD3 R32, R44, 0x10, RZ ;  /* 0x000000102c207810 */ /* 0x000fe20007ffe0ff */
[----:B--2---:R-:W-:Y:S01]  /*54c0*/  FFMA.FTZ R43, R13, -UR32, R76 ;  /* 0x800000200d2b7c23 */ /* 0x004fe2000801004c */
[----:B------:R-:W-:Y:S01]  /*54d0*/  IABS R16, R16 ;  /* 0x0000001000107213 */ /* 0x000fe20000000000 */
[----:B------:R-:W-:Y:S01]  /*54e0*/  HMMA.16816.F32 R68, R8, R46, R68 ;  /* 0x0000002e0844723c */ /* 0x000fe20000001844 */
[----:B------:R-:W-:Y:S01]  /*54f0*/  FSEL R0, R33, -INF , !P4 ;  /* 0xff80000021007808 */ /* 0x000fe20006000000 */
[----:B------:R-:W-:Y:S01]  /*5500*/  IMAD.IADD R33, R248, 0x1, -R32 ;  /* 0x00000001f8217824 */ /* 0x000fe200078e0a20 */
[----:B------:R-:W-:Y:S01]  /*5510*/  IADD3 R13, R44, 0x11, RZ ;  /* 0x000000112c0d7810 */ /* 0x000fe20007ffe0ff */
[----:B------:R-:W-:Y:S01]  /*5520*/  IMAD.MOV.U32 R18, RZ, RZ, R16 ;  /* 0x000000ffff127224 */ /* 0x000fe200078e0010 */
[----:B------:R-:W2:Y:S01]  /*5530*/  I2F R27, R27 ;  /* 0x0000001b001b7306 */ /* 0x000ea20000201400 */
[----:B---3--:R-:W-:Y:S01]  /*5540*/  FFMA.FTZ R26, R26, -UR32, R17 ;  /* 0x800000201a1a7c23 */ /* 0x008fe20008010011 */
[----:B------:R-:W-:Y:S01]  /*5550*/  IABS R17, R33 ;  /* 0x0000002100117213 */ /* 0x000fe20000000000 */
[----:B------:R-:W-:Y:S01]  /*5560*/  IMAD.IADD R16, R245, 0x1, -R32 ;  /* 0x00000001f5107824 */ /* 0x000fe200078e0a20 */
[----:B------:R-:W-:Y:S01]  /*5570*/  HMMA.16816.F32 R56, R20, R14, R56 ;  /* 0x0000000e1438723c */ /* 0x000fe20000001838 */
[----:B------:R-:W-:Y:S01]  /*5580*/  ISETP.GE.AND P4, PT, R44, R239, PT ;  /* 0x000000ef2c00720c */ /* 0x000fe20003f86270 */
[----:B-1----:R-:W-:-:S02]  /*5590*/  FFMA.FTZ R19, R24, -UR32, R19 ;  /* 0x8000002018137c23 */ /* 0x002fc40008010013 */
[----:B------:R-:W1:Y:S01]  /*55a0*/  I2F R12, R12 ;  /* 0x0000000c000c7306 */ /* 0x000e620000201400 */
[----:B------:R-:W-:Y:S02]  /*55b0*/  IABS R16, R16 ;  /* 0x0000001000107213 */ /* 0x000fe40000000000 */
[--C-:B------:R-:W-:Y:S01]  /*55c0*/  IMAD.IADD R14, R248, 0x1, -R13.reuse ;  /* 0x00000001f80e7824 */ /* 0x100fe200078e0a0d */
[----:B------:R-:W-:Y:S01]  /*55d0*/  FSEL R36, R19, -INF , !P1 ;  /* 0xff80000013247808 */ /* 0x000fe20004800000 */
[----:B------:R-:W-:Y:S01]  /*55e0*/  IMAD.IADD R19, R245, 0x1, -R13 ;  /* 0x00000001f5137824 */ /* 0x000fe200078e0a0d */
[----:B------:R-:W-:Y:S02]  /*55f0*/  FSEL R43, R43, -INF , !P0 ;  /* 0xff8000002b2b7808 */ /* 0x000fe40004000000 */
[----:B------:R-:W3:Y:S01]  /*5600*/  I2F R18, R18 ;  /* 0x0000001200127306 */ /* 0x000ee20000201400 */
[----:B------:R-:W-:Y:S01]  /*5610*/  IABS R14, R14 ;  /* 0x0000000e000e7213 */ /* 0x000fe20000000000 */
[----:B--2---:R-:W-:Y:S01]  /*5620*/  FFMA.FTZ R27, R27, -UR32, R78 ;  /* 0x800000201b1b7c23 */ /* 0x004fe2000801004e */
[----:B------:R-:W-:-:S02]  /*5630*/  ISETP.GE.AND P1, PT, R13, R246, PT ;  /* 0x000000f60d00720c */ /* 0x000fc40003f26270 */
[C---:B------:R-:W-:Y:S02]  /*5640*/  ISETP.GE.AND P0, PT, R13.reuse, R239, PT ;  /* 0x000000ef0d00720c */ /* 0x040fe40003f06270 */
[-C--:B------:R-:W-:Y:S01]  /*5650*/  ISETP.LT.OR P4, PT, R44, R244.reuse, P4 ;  /* 0x000000f42c00720c */ /* 0x080fe20002781670 */
[----:B------:R-:W2:Y:S01]  /*5660*/  I2F R17, R17 ;  /* 0x0000001100117306 */ /* 0x000ea20000201400 */
[----:B-1----:R-:W-:Y:S01]  /*5670*/  FFMA.FTZ R12, R12, -UR32, R77 ;  /* 0x800000200c0c7c23 */ /* 0x002fe2000801004d */
[C---:B------:R-:W-:Y:S02]  /*5680*/  ISETP.LT.OR P1, PT, R13.reuse, R247, P1 ;  /* 0x000000f70d00720c */ /* 0x040fe40000f21670 */
[----:B------:R-:W-:Y:S02]  /*5690*/  ISETP.LT.OR P0, PT, R13, R244, P0 ;  /* 0x000000f40d00720c */ /* 0x000fe40000701670 */
[----:B------:R-:W-:Y:S02]  /*56a0*/  FSEL R37, R25, -INF , !P4 ;  /* 0xff80000019257808 */ /* 0x000fe40006000000 */
[----:B------:R-:W1:Y:S01]  /*56b0*/  I2F R15, R16 ;  /* 0x00000010000f7306 */ /* 0x000e620000201400 */
[----:B------:R-:W-:Y:S01]  /*56c0*/  IADD3 R13, R44, 0x18, RZ ;  /* 0x000000182c0d7810 */ /* 0x000fe20007ffe0ff */
[----:B---3--:R-:W-:Y:S01]  /*56d0*/  FFMA.FTZ R18, R18, -UR32, R79 ;  /* 0x8000002012127c23 */ /* 0x008fe2000801004f */
[----:B------:R-:W-:-:S02]  /*56e0*/  ISETP.GE.AND P4, PT, R32, R246, PT ;  /* 0x000000f62000720c */ /* 0x000fc40003f86270 */
[----:B------:R-:W-:Y:S01]  /*56f0*/  FSEL R40, R27, -INF , !P6 ;  /* 0xff8000001b287808 */ /* 0x000fe20007000000 */
[----:B------:R-:W-:Y:S01]  /*5700*/  IMAD.IADD R33, R248, 0x1, -R13 ;  /* 0x00000001f8217824 */ /* 0x000fe200078e0a0d */
[----:B------:R-:W-:Y:S01]  /*5710*/  FSEL R41, R12, -INF , !P3 ;  /* 0xff8000000c297808 */ /* 0x000fe20005800000 */
[----:B------:R1:W3:Y:S01]  /*5720*/  I2F R16, R14 ;  /* 0x0000000e00107306 */ /* 0x0002e20000201400 */
[----:B--2---:R-:W-:Y:S01]  /*5730*/  FFMA.FTZ R17, R17, -UR32, R48 ;  /* 0x8000002011117c23 */ /* 0x004fe20008010030 */
[----:B------:R-:W-:Y:S02]  /*5740*/  IABS R19, R19 ;  /* 0x0000001300137213 */ /* 0x000fe40000000000 */
[C---:B------:R-:W-:Y:S02]  /*5750*/  ISETP.GE.AND P6, PT, R13.reuse, R246, PT ;  /* 0x000000f60d00720c */ /* 0x040fe40003fc6270 */
[C---:B------:R-:W-:Y:S02]  /*5760*/  ISETP.GE.AND P3, PT, R13.reuse, R239, PT ;  /* 0x000000ef0d00720c */ /* 0x040fe40003f66270 */
[-C--:B------:R-:W-:Y:S01]  /*5770*/  ISETP.LT.OR P4, PT, R32, R247.reuse, P4 ;  /* 0x000000f72000720c */ /* 0x080fe20002781670 */
[----:B------:R2:W4:Y:S01]  /*5780*/  I2F R12, R19 ;  /* 0x00000013000c7306 */ /* 0x0005220000201400 */
[----:B------:R-:W-:-:S02]  /*5790*/  ISETP.LT.OR P6, PT, R13, R247, P6 ;  /* 0x000000f70d00720c */ /* 0x000fc400037c1670 */
[----:B------:R-:W-:Y:S02]  /*57a0*/  ISETP.LT.OR P3, PT, R13, R244, P3 ;  /* 0x000000f40d00720c */ /* 0x000fe40001f61670 */
[----:B------:R-:W-:Y:S01]  /*57b0*/  FSEL R39, R26, -INF , !P2 ;  /* 0xff8000001a277808 */ /* 0x000fe20005000000 */
[----:B-1----:R-:W-:Y:S01]  /*57c0*/  FFMA.FTZ R14, R15, -UR32, R50 ;  /* 0x800000200f0e7c23 */ /* 0x002fe20008010032 */
[----:B------:R-:W-:Y:S01]  /*57d0*/  FSEL R38, R18, -INF , !P5 ;  /* 0xff80000012267808 */ /* 0x000fe20006800000 */
[----:B------:R-:W-:Y:S01]  /*57e0*/  IMAD.IADD R15, R245, 0x1, -R13 ;  /* 0x00000001f50f7824 */ /* 0x000fe200078e0a0d */
[----:B------:R-:W-:Y:S01]  /*57f0*/  FSEL R79, R17, -INF , !P4 ;  /* 0xff800000114f7808 */ /* 0x000fe20006000000 */
[----:B---3--:R-:W-:Y:S01]  /*5800*/  FFMA.FTZ R13, R16, -UR32, R49 ;  /* 0x80000020100d7c23 */ /* 0x008fe20008010031 */
[----:B------:R-:W-:Y:S01]  /*5810*/  ISETP.GE.AND P2, PT, R32, R239, PT ;  /* 0x000000ef2000720c */ /* 0x000fe20003f46270 */
[----:B------:R-:W1:Y:S01]  /*5820*/  LDSM.16.M88.4 R24, [R227+0xf800] ;  /* 0x00f80000e318783b */ /* 0x000e620000000200 */
[----:B------:R-:W-:-:S02]  /*5830*/  IABS R33, R33 ;  /* 0x0000002100217213 */ /* 0x000fc40000000000 */
[----:B------:R-:W-:Y:S01]  /*5840*/  ISETP.LT.OR P2, PT, R32, R244, P2 ;  /* 0x000000f42000720c */ /* 0x000fe20001741670 */
[----:B--2---:R-:W2:Y:S01]  /*5850*/  LDSM.16.M88.4 R16, [R220+0x7000] ;  /* 0x00700000dc10783b */ /* 0x004ea20000000200 */
[----:B------:R-:W-:Y:S01]  /*5860*/  IADD3 R32, R44, 0x19, RZ ;  /* 0x000000192c207810 */ /* 0x000fe20007ffe0ff */
[----:B----4-:R-:W-:Y:S01]  /*5870*/  FFMA.FTZ R12, R12, -UR32, R51 ;  /* 0x800000200c0c7c23 */ /* 0x010fe20008010033 */
[----:B------:R-:W-:Y:S01]  /*5880*/  IABS R15, R15 ;  /* 0x0000000f000f7213 */ /* 0x000fe20000000000 */
[----:B------:R-:W3:Y:S01]  /*5890*/  I2F R33, R33 ;  /* 0x0000002100217306 */ /* 0x000ee20000201400 */
[----:B------:R-:W-:Y:S01]  /*58a0*/  ISETP.GE.AND P5, PT, R32, R246, PT ;  /* 0x000000f62000720c */ /* 0x000fe20003fa6270 */
[----:B------:R-:W-:Y:S01]  /*58b0*/  IMAD.IADD R34, R248, 0x1, -R32 ;  /* 0x00000001f8227824 */ /* 0x000fe200078e0a20 */
[C---:B------:R-:W-:Y:S02]  /*58c0*/  ISETP.GE.AND P4, PT, R32.reuse, R239, PT ;  /* 0x000000ef2000720c */ /* 0x040fe40003f86270 */
[----:B------:R-:W-:-:S02]  /*58d0*/  ISETP.LT.OR P5, PT, R32, R247, P5 ;  /* 0x000000f72000720c */ /* 0x000fc40002fa1670 */
[----:B------:R-:W-:Y:S01]  /*58e0*/  IABS R34, R34 ;  /* 0x0000002200227213 */ /* 0x000fe20000000000 */
[----:B------:R-:W4:Y:S01]  /*58f0*/  I2F R15, R15 ;  /* 0x0000000f000f7306 */ /* 0x000f220000201400 */
[----:B------:R-:W-:Y:S01]  /*5900*/  ISETP.LT.OR P4, PT, R32, R244, P4 ;  /* 0x000000f42000720c */ /* 0x000fe20002781670 */
[----:B------:R-:W-:Y:S01]  /*5910*/  IMAD.IADD R32, R245, 0x1, -R32 ;  /* 0x00000001f5207824 */ /* 0x000fe200078e0a20 */
[----:B------:R-:W-:Y:S02]  /*5920*/  IADD3 R35, R44, 0x21, RZ ;  /* 0x000000212c237810 */ /* 0x000fe40007ffe0ff */
[----:B------:R-:W-:Y:S02]  /*5930*/  FSEL R12, R12, -INF , !P0 ;  /* 0xff8000000c0c7808 */ /* 0x000fe40004000000 */
[----:B------:R-:W-:Y:S01]  /*5940*/  IABS R32, R32 ;  /* 0x0000002000207213 */ /* 0x000fe20000000000 */
[----:B------:R-:W5:Y:S01]  /*5950*/  I2F R34, R34 ;  /* 0x0000002200227306 */ /* 0x000f620000201400 */
[----:B---3--:R-:W-:Y:S01]  /*5960*/  FFMA.FTZ R56, R33, -UR32, R56 ;  /* 0x8000002021387c23 */ /* 0x008fe20008010038 */
[----:B------:R-:W-:Y:S01]  /*5970*/  IADD3 R33, R44, 0x28, RZ ;  /* 0x000000282c217810 */ /* 0x000fe20007ffe0ff */
[--C-:B------:R-:W-:Y:S01]  /*5980*/  IMAD.IADD R42, R248, 0x1, -R35.reuse ;  /* 0x00000001f82a7824 */ /* 0x100fe200078e0a23 */
[----:B------:R-:W-:Y:S01]  /*5990*/  ISETP.GE.AND P0, PT, R35, R246, PT ;  /* 0x000000f62300720c */ /* 0x000fe20003f06270 */
[----:B------:R-:W-:Y:S01]  /*59a0*/  IMAD.IADD R46, R245, 0x1, -R35 ;  /* 0x00000001f52e7824 */ /* 0x000fe200078e0a23 */
[----:B------:R-:W-:Y:S01]  /*59b0*/  FSEL R77, R56, -INF , !P6 ;  /* 0xff800000384d7808 */ /* 0x000fe20007000000 */
[----:B----4-:R-:W-:Y:S01]  /*59c0*/  FFMA.FTZ R15, R15, -UR32, R58 ;  /* 0x800000200f0f7c23 */ /* 0x010fe2000801003a */
[----:B------:R-:W3:Y:S01]  /*59d0*/  I2F R32, R32 ;  /* 0x0000002000207306 */ /* 0x000ee20000201400 */
[----:B------:R-:W-:-:S02]  /*59e0*/  ISETP.GE.AND P6, PT, R35, R239, PT ;  /* 0x000000ef2300720c */ /* 0x000fc40003fc6270 */
[----:B------:R-:W-:Y:S02]  /*59f0*/  IADD3 R48, R44, 0x29, RZ ;  /* 0x000000292c307810 */ /* 0x000fe40007ffe0ff */
[C---:B------:R-:W-:Y:S01]  /*5a00*/  ISETP.LT.OR P0, PT, R35.reuse, R247, P0 ;  /* 0x000000f72300720c */ /* 0x040fe20000701670 */
[----:B-----5:R-:W-:Y:S01]  /*5a10*/  FFMA.FTZ R34, R34, -UR32, R57 ;  /* 0x8000002022227c23 */ /* 0x020fe20008010039 */
[----:B------:R-:W-:Y:S01]  /*5a20*/  ISETP.LT.OR P6, PT, R35, R244, P6 ;  /* 0x000000f42300720c */ /* 0x000fe200037c1670 */
[----:B------:R-:W-:Y:S01]  /*5a30*/  IMAD.IADD R35, R248, 0x1, -R33 ;  /* 0x00000001f8237824 */ /* 0x000fe200078e0a21 */
[----:B-1----:R-:W-:Y:S01]  /*5a40*/  HMMA.16816.F32 R28, R8, R24, R28 ;  /* 0x00000018081c723c */ /* 0x002fe2000000181c */
[----:B------:R-:W-:Y:S01]  /*5a50*/  IADD3 R45, R44, 0x20, RZ ;  /* 0x000000202c2d7810 */ /* 0x000fe20007ffe0ff */
[----:B------:R-:W-:Y:S01]  /*5a60*/  IMAD.IADD R50, R245, 0x1, -R48 ;  /* 0x00000001f5327824 */ /* 0x000fe200078e0a30 */
[----:B------:R-:W-:Y:S02]  /*5a70*/  FSEL R14, R14, -INF , !P2 ;  /* 0xff8000000e0e7808 */ /* 0x000fe40005000000 */
[----:B------:R-:W-:Y:S01]  /*5a80*/  IABS R35, R35 ;  /* 0x0000002300237213 */ /* 0x000fe20000000000 */
[----:B---3--:R-:W-:Y:S01]  /*5a90*/  FFMA.FTZ R59, R32, -UR32, R59 ;  /* 0x80000020203b7c23 */ /* 0x008fe2000801003b */
[----:B------:R-:W-:Y:S01]  /*5aa0*/  FSEL R13, R13, -INF , !P1 ;  /* 0xff8000000d0d7808 */ /* 0x000fe20004800000 */
[----:B--2---:R-:W-:Y:S01]  /*5ab0*/  HMMA.16816.F32 R72, R20, R16, R72 ;  /* 0x000000101448723c */ /* 0x004fe20000001848 */
[----:B------:R1:W2:Y:S01]  /*5ac0*/  I2F R47, R35 ;  /* 0x00000023002f7306 */ /* 0x0002a20000201400 */
[C---:B------:R-:W-:Y:S01]  /*5ad0*/  ISETP.GE.AND P2, PT, R45.reuse, R246, PT ;  /* 0x000000f62d00720c */ /* 0x040fe20003f46270 */
[----:B------:R-:W-:Y:S01]  /*5ae0*/  IMAD.IADD R49, R248, 0x1, -R45 ;  /* 0x00000001f8317824 */ /* 0x000fe200078e0a2d */
[----:B------:R-:W-:-:S02]  /*5af0*/  ISETP.GE.AND P1, PT, R45, R239, PT ;  /* 0x000000ef2d00720c */ /* 0x000fc40003f26270 */
[----:B------:R-:W-:Y:S01]  /*5b00*/  ISETP.LT.OR P2, PT, R45, R247, P2 ;  /* 0x000000f72d00720c */ /* 0x000fe20001741670 */
[----:B------:R-:W-:Y:S01]  /*5b10*/  IMAD.IADD R17, R245, 0x1, -R33 ;  /* 0x00000001f5117824 */ /* 0x000fe200078e0a21 */
[----:B------:R-:W-:Y:S01]  /*5b20*/  FSEL R16, R15, -INF , !P3 ;  /* 0xff8000000f107808 */ /* 0x000fe20005800000 */
[----:B------:R-:W-:Y:S01]  /*5b30*/  HMMA.16816.F32 R52, R8, R26, R52 ;  /* 0x0000001a0834723c */ /* 0x000fe20000001834 */
[----:B------:R-:W-:Y:S01]  /*5b40*/  FSEL R15, R34, -INF , !P5 ;  /* 0xff800000220f7808 */ /* 0x000fe20006800000 */
[----:B------:R-:W-:Y:S01]  /*5b50*/  IMAD.IADD R34, R248, 0x1, -R48 ;  /* 0x00000001f8227824 */ /* 0x000fe200078e0a30 */
[C---:B------:R-:W-:Y:S02]  /*5b60*/  ISETP.GE.AND P3, PT, R33.reuse, R246, PT ;  /* 0x000000f62100720c */ /* 0x040fe40003f66270 */
[C---:B------:R-:W-:Y:S02]  /*5b70*/  ISETP.GE.AND P5, PT, R33.reuse, R239, PT ;  /* 0x000000ef2100720c */ /* 0x040fe40003fa6270 */
[C---:B------:R-:W-:Y:S01]  /*5b80*/  ISETP.LT.OR P3, PT, R33.reuse, R247, P3 ;  /* 0x000000f72100720c */ /* 0x040fe20001f61670 */
[----:B------:R-:W-:Y:S01]  /*5b90*/  HMMA.16816.F32 R68, R20, R18, R68 ;  /* 0x000000121444723c */ /* 0x000fe20000001844 */
[----:B------:R-:W-:-:S02]  /*5ba0*/  ISETP.LT.OR P5, PT, R33, R244, P5 ;  /* 0x000000f42100720c */ /* 0x000fc40002fa1670 */
[----:B------:R-:W-:Y:S02]  /*5bb0*/  IABS R33, R34 ;  /* 0x0000002200217213 */ /* 0x000fe40000000000 */
[----:B------:R-:W-:Y:S01]  /*5bc0*/  ISETP.LT.OR P1, PT, R45, R244, P1 ;  /* 0x000000f42d00720c */ /* 0x000fe20000f21670 */
[----:B------:R-:W-:Y:S01]  /*5bd0*/  IMAD.IADD R45, R245, 0x1, -R45 ;  /* 0x00000001f52d7824 */ /* 0x000fe200078e0a2d */
[----:B------:R-:W-:Y:S01]  /*5be0*/  IABS R42, R42 ;  /* 0x0000002a002a7213 */ /* 0x000fe20000000000 */
[----:B------:R-:W-:Y:S01]  /*5bf0*/  IMAD.MOV.U32 R24, RZ, RZ, R33 ;  /* 0x000000ffff187224 */ /* 0x000fe200078e0021 */
[----:B------:R-:W-:Y:S01]  /*5c00*/  IADD3 R25, R44, 0x30, RZ ;  /* 0x000000302c197810 */ /* 0x000fe20007ffe0ff */
[----:B-1----:R-:W1:Y:S01]  /*5c10*/  LDSM.16.M88.4 R32, [R220+0x7800] ;  /* 0x00780000dc20783b */ /* 0x002e620000000200 */
[----:B------:R-:W-:Y:S01]  /*5c20*/  IABS R45, R45 ;  /* 0x0000002d002d7213 */ /* 0x000fe20000000000 */
[----:B------:R-:W-:-:S04]  /*5c30*/  DEPBAR.LE SB0, 0x0 ;  /* 0x000080000000791a */ /* 0x000fc80000000000 */
[----:B------:R-:W3:Y:S01]  /*5c40*/  I2F R42, R42 ;  /* 0x0000002a002a7306 */ /* 0x000ee20000201400 */
[----:B------:R-:W-:Y:S01]  /*5c50*/  IABS R46, R46 ;  /* 0x0000002e002e7213 */ /* 0x000fe20000000000 */
[--C-:B------:R-:W-:Y:S01]  /*5c60*/  IMAD.IADD R26, R245, 0x1, -R25.reuse ;  /* 0x00000001f51a7824 */ /* 0x100fe200078e0a19 */
[----:B------:R-:W-:Y:S01]  /*5c70*/  IADD3 R11, R44, 0x31, RZ ;  /* 0x000000312c0b7810 */ /* 0x000fe20007ffe0ff */
[C---:B------:R-:W-:Y:S01]  /*5c80*/  IMAD.IADD R9, R248.reuse, 0x1, -R25 ;  /* 0x00000001f8097824 */ /* 0x040fe200078e0a19 */
[----:B------:R-:W-:Y:S02]  /*5c90*/  IABS R49, R49 ;  /* 0x0000003100317213 */ /* 0x000fe40000000000 */
[----:B------:R-:W-:Y:S01]  /*5ca0*/  IABS R26, R26 ;  /* 0x0000001a001a7213 */ /* 0x000fe20000000000 */
[----:B------:R-:W4:Y:S01]  /*5cb0*/  I2F R45, R45 ;  /* 0x0000002d002d7306 */ /* 0x000f220000201400 */
[--C-:B------:R-:W-:Y:S01]  /*5cc0*/  IMAD.IADD R27, R248, 0x1, -R11.reuse ;  /* 0x00000001f81b7824 */ /* 0x100fe200078e0a0b */
[----:B------:R-:W-:Y:S01]  /*5cd0*/  IABS R50, R50 ;  /* 0x0000003200327213 */ /* 0x000fe20000000000 */
[----:B--2---:R-:W-:Y:S01]  /*5ce0*/  FFMA.FTZ R47, R47, -UR32, R68 ;  /* 0x800000202f2f7c23 */ /* 0x004fe20008010044 */
[----:B------:R-:W-:Y:S01]  /*5cf0*/  IADD3 R18, R44, 0x38, RZ ;  /* 0x000000382c127810 */ /* 0x000fe20007ffe0ff */
[----:B------:R-:W-:Y:S01]  /*5d00*/  IMAD.MOV.U32 R19, RZ, RZ, R26 ;  /* 0x000000ffff137224 */ /* 0x000fe200078e001a */
[----:B------:R-:W-:Y:S01]  /*5d10*/  IABS R26, R27 ;  /* 0x0000001b001a7213 */ /* 0x000fe20000000000 */
[----:B------:R-:W-:Y:S01]  /*5d20*/  IMAD.IADD R27, R245, 0x1, -R11 ;  /* 0x00000001f51b7824 */ /* 0x000fe200078e0a0b */
[----:B------:R-:W2:Y:S01]  /*5d30*/  I2F R46, R46 ;  /* 0x0000002e002e7306 */ /* 0x000ea20000201400 */
[----:B---3--:R-:W-:Y:S01]  /*5d40*/  FFMA.FTZ R42, R42, -UR32, R73 ;  /* 0x800000202a2a7c23 */ /* 0x008fe20008010049 */
[----:B------:R-:W-:-:S02]  /*5d50*/  IADD3 R44, R44, 0x39, RZ ;  /* 0x000000392c2c7810 */ /* 0x000fc40007ffe0ff */
[----:B------:R-:W-:Y:S02]  /*5d60*/  IABS R17, R17 ;  /* 0x0000001100117213 */ /* 0x000fe40000000000 */
[----:B------:R-:W-:Y:S01]  /*5d70*/  FSEL R195, R42, -INF , !P0 ;  /* 0xff8000002ac37808 */ /* 0x000fe20004000000 */
[----:B----4-:R-:W-:Y:S01]  /*5d80*/  FFMA.FTZ R45, R45, -UR32, R74 ;  /* 0x800000202d2d7c23 */ /* 0x010fe2000801004a */
[----:B------:R-:W3:Y:S01]  /*5d90*/  I2F R49, R49 ;  /* 0x0000003100317306 */ /* 0x000ee20000201400 */
[----:B------:R-:W-:Y:S02]  /*5da0*/  ISETP.GE.AND P0, PT, R25, R239, PT ;  /* 0x000000ef1900720c */ /* 0x000fe40003f06270 */
[----:B------:R-:W-:Y:S02]  /*5db0*/  IABS R9, R9 ;  /* 0x0000000900097213 */ /* 0x000fe40000000000 */
[----:B------:R-:W-:Y:S02]  /*5dc0*/  FSEL R202, R45, -INF , !P1 ;  /* 0xff8000002dca7808 */ /* 0x000fe40004800000 */
[C---:B------:R-:W-:Y:S01]  /*5dd0*/  ISETP.GE.AND P1, PT, R25.reuse, R246, PT ;  /* 0x000000f61900720c */ /* 0x040fe20003f26270 */
[----:B------:R-:W4:Y:S01]  /*5de0*/  I2F R10, R50 ;  /* 0x00000032000a7306 */ /* 0x000f220000201400 */
[----:B-1----:R-:W-:Y:S01]  /*5df0*/  HMMA.16816.F32 R28, R20, R32, R28 ;  /* 0x00000020141c723c */ /* 0x002fe2000000181c */
[----:B------:R-:W-:Y:S01]  /*5e00*/  IABS R27, R27 ;  /* 0x0000001b001b7213 */ /* 0x000fe20000000000 */
[----:B--2---:R-:W-:Y:S01]  /*5e10*/  FFMA.FTZ R46, R46, -UR32, R75 ;  /* 0x800000202e2e7c23 */ /* 0x004fe2000801004b */
[----:B------:R-:W-:-:S02]  /*5e20*/  ISETP.LT.OR P1, PT, R25, R247, P1 ;  /* 0x000000f71900720c */ /* 0x000fc40000f21670 */
[----:B------:R-:W-:Y:S01]  /*5e30*/  ISETP.LT.OR P0, PT, R25, R244, P0 ;  /* 0x000000f41900720c */ /* 0x000fe20000701670 */
[--C-:B------:R-:W-:Y:S01]  /*5e40*/  IMAD.IADD R25, R248, 0x1, -R18.reuse ;  /* 0x00000001f8197824 */ /* 0x100fe200078e0a12 */
[----:B------:R-:W1:Y:S01]  /*5e50*/  I2F R19, R19 ;  /* 0x0000001300137306 */ /* 0x000e620000201400 */
[----:B------:R-:W-:Y:S01]  /*5e60*/  HMMA.16816.F32 R52, R20, R34, R52 ;  /* 0x000000221434723c */ /* 0x000fe20000001834 */
[----:B------:R-:W-:Y:S01]  /*5e70*/  IMAD.IADD R33, R245, 0x1, -R18 ;  /* 0x00000001f5217824 */ /* 0x000fe200078e0a12 */
[----:B------:R-:W-:Y:S01]  /*5e80*/  FSEL R190, R46, -INF , !P6 ;  /* 0xff8000002ebe7808 */ /* 0x000fe20007000000 */
[----:B---3--:R-:W-:Y:S01]  /*5e90*/  FFMA.FTZ R49, R49, -UR32, R72 ;  /* 0x8000002031317c23 */ /* 0x008fe20008010048 */
[----:B------:R-:W-:Y:S02]  /*5ea0*/  IABS R25, R25 ;  /* 0x0000001900197213 */ /* 0x000fe40000000000 */
[----:B------:R-:W-:Y:S01]  /*5eb0*/  FSEL R193, R47, -INF , !P3 ;  /* 0xff8000002fc17808 */ /* 0x000fe20005800000 */
[----:B------:R-:W-:Y:S01]  /*5ec0*/  IMAD.IADD R20, R245, 0x1, -R44 ;  /* 0x00000001f5147824 */ /* 0x000fe200078e0a2c */
[----:B------:R2:W3:Y:S01]  /*5ed0*/  I2F R32, R27 ;  /* 0x0000001b00207306 */ /* 0x0004e20000201400 */
[C---:B------:R-:W-:Y:S01]  /*5ee0*/  ISETP.GE.AND P6, PT, R11.reuse, R246, PT ;  /* 0x000000f60b00720c */ /* 0x040fe20003fc6270 */
[----:B----4-:R-:W-:Y:S01]  /*5ef0*/  FFMA.FTZ R71, R10, -UR32, R71 ;  /* 0x800000200a477c23 */ /* 0x010fe20008010047 */
[----:B------:R-:W-:-:S02]  /*5f00*/  ISETP.GE.AND P3, PT, R11, R239, PT ;  /* 0x000000ef0b00720c */ /* 0x000fc40003f66270 */
[----:B------:R-:W-:Y:S02]  /*5f10*/  IABS R20, R20 ;  /* 0x0000001400147213 */ /* 0x000fe40000000000 */
[----:B------:R-:W-:Y:S01]  /*5f20*/  IABS R33, R33 ;  /* 0x0000002100217213 */ /* 0x000fe20000000000 */
[----:B------:R-:W4:Y:S01]  /*5f30*/  I2F R17, R17 ;  /* 0x0000001100117306 */ /* 0x000f220000201400 */
[----:B------:R-:W-:Y:S01]  /*5f40*/  ISETP.LT.OR P6, PT, R11, R247, P6 ;  /* 0x000000f70b00720c */ /* 0x000fe200037c1670 */
[----:B-1----:R-:W-:Y:S01]  /*5f50*/  FFMA.FTZ R19, R19, -UR32, R30 ;  /* 0x8000002013137c23 */ /* 0x002fe2000801001e */
[----:B------:R-:W-:Y:S02]  /*5f60*/  ISETP.LT.OR P3, PT, R11, R244, P3 ;  /* 0x000000f40b00720c */ /* 0x000fe40001f61670 */
[----:B------:R-:W-:Y:S02]  /*5f70*/  FSEL R8, R59, -INF , !P4 ;  /* 0xff8000003b087808 */ /* 0x000fe40006000000 */
[----:B------:R-:W-:Y:S01]  /*5f80*/  FSEL R203, R49, -INF , !P2 ;  /* 0xff80000031cb7808 */ /* 0x000fe20005000000 */
[----:B------:R-:W1:Y:S01]  /*5f90*/  I2F R24, R24 ;  /* 0x0000001800187306 */ /* 0x000e620000201400 */
[----:B--2---:R-:W-:Y:S01]  /*5fa0*/  IMAD.IADD R27, R248, 0x1, -R44 ;  /* 0x00000001f81b7824 */ /* 0x004fe200078e0a2c */
[----:B------:R-:W-:Y:S01]  /*5fb0*/  ISETP.GE.AND P4, PT, R48, R246, PT ;  /* 0x000000f63000720c */ /* 0x000fe20003f86270 */
[----:B---3--:R-:W-:Y:S01]  /*5fc0*/  FFMA.FTZ R31, R32, -UR32, R31 ;  /* 0x80000020201f7c23 */ /* 0x008fe2000801001f */
[----:B------:R-:W-:-:S02]  /*5fd0*/  ISETP.GE.AND P2, PT, R48, R239, PT ;  /* 0x000000ef3000720c */ /* 0x000fc40003f46270 */
[----:B------:R-:W-:Y:S02]  /*5fe0*/  IABS R27, R27 ;  /* 0x0000001b001b7213 */ /* 0x000fe40000000000 */
[----:B------:R-:W2:Y:S01]  /*5ff0*/  I2F R9, R9 ;  /* 0x0000000900097306 */ /* 0x000ea20000201400 */
[----:B------:R-:W-:Y:S01]  /*6000*/  FSEL R186, R19, -INF , !P0 ;  /* 0xff80000013ba7808 */ /* 0x000fe20004000000 */
[----:B----4-:R-:W-:Y:S01]  /*6010*/  FFMA.FTZ R17, R17, -UR32, R70 ;  /* 0x8000002011117c23 */ /* 0x010fe20008010046 */
[----:B------:R-:W-:Y:S02]  /*6020*/  PLOP3.LUT P0, PT, PT, PT, UP0, 0x80, 0x0 ;  /* 0x000000000000781c */ /* 0x000fe40003f0f008 */
[C---:B------:R-:W-:Y:S02]  /*6030*/  ISETP.LT.OR P4, PT, R48.reuse, R247, P4 ;  /* 0x000000f73000720c */ /* 0x040fe40002781670 */
[----:B------:R-:W-:Y:S01]  /*6040*/  ISETP.LT.OR P2, PT, R48, R244, P2 ;  /* 0x000000f43000720c */ /* 0x000fe20001741670 */
[----:B------:R-:W3:Y:S01]  /*6050*/  I2F R26, R26 ;  /* 0x0000001a001a7306 */ /* 0x000ee20000201400 */
[----:B-1----:R-:W-:Y:S01]  /*6060*/  FFMA.FTZ R24, R24, -UR32, R69 ;  /* 0x8000002018187c23 */ /* 0x002fe20008010045 */
[----:B------:R-:W-:-:S02]  /*6070*/  FSEL R194, R17, -INF , !P5 ;  /* 0xff80000011c27808 */ /* 0x000fc40006800000 */
[----:B------:R-:W-:Y:S02]  /*6080*/  FSEL R192, R71, -INF , !P2 ;  /* 0xff80000047c07808 */ /* 0x000fe40005000000 */
[----:B------:R-:W-:Y:S02]  /*6090*/  FSEL R187, R24, -INF , !P4 ;  /* 0xff80000018bb7808 */ /* 0x000fe40006000000 */
[----:B------:R-:W1:Y:S01]  /*60a0*/  I2F R25, R25 ;  /* 0x0000001900197306 */ /* 0x000e620000201400 */
[----:B--2---:R-:W-:Y:S01]  /*60b0*/  FFMA.FTZ R9, R9, -UR32, R28 ;  /* 0x8000002009097c23 */ /* 0x004fe2000801001c */
[-C--:B------:R-:W-:Y:S02]  /*60c0*/  ISETP.GE.AND P5, PT, R18, R246.reuse, PT ;  /* 0x000000f61200720c */ /* 0x080fe40003fa6270 */
[----:B------:R-:W-:Y:S02]  /*60d0*/  ISETP.GE.AND P4, PT, R44, R246, PT ;  /* 0x000000f62c00720c */ /* 0x000fe40003f86270 */
[----:B------:R-:W-:-:S02]  /*60e0*/  FSEL R191, R9, -INF , !P1 ;  /* 0xff80000009bf7808 */ /* 0x000fc40004800000 */
[----:B------:R-:W2:Y:S01]  /*60f0*/  I2F R11, R33 ;  /* 0x00000021000b7306 */ /* 0x000ea20000201400 */
[-C--:B------:R-:W-:Y:S01]  /*6100*/  ISETP.GE.AND P2, PT, R18, R239.reuse, PT ;  /* 0x000000ef1200720c */ /* 0x080fe20003f46270 */
[----:B---3--:R-:W-:Y:S01]  /*6110*/  FFMA.FTZ R26, R26, -UR32, R29 ;  /* 0x800000201a1a7c23 */ /* 0x008fe2000801001d */
[----:B------:R-:W-:Y:S02]  /*6120*/  ISETP.GE.AND P1, PT, R44, R239, PT ;  /* 0x000000ef2c00720c */ /* 0x000fe40003f26270 */
[CC--:B------:R-:W-:Y:S02]  /*6130*/  ISETP.LT.OR P5, PT, R18.reuse, R247.reuse, P5 ;  /* 0x000000f71200720c */ /* 0x0c0fe40002fa1670 */
[-C--:B------:R-:W-:Y:S01]  /*6140*/  ISETP.LT.OR P2, PT, R18, R244.reuse, P2 ;  /* 0x000000f41200720c */ /* 0x080fe20001741670 */
[----:B------:R-:W3:Y:S01]  /*6150*/  I2F R10, R27 ;  /* 0x0000001b000a7306 */ /* 0x000ee20000201400 */
[----:B-1----:R-:W-:Y:S01]  /*6160*/  FFMA.FTZ R25, R25, -UR32, R52 ;  /* 0x8000002019197c23 */ /* 0x002fe20008010034 */
[C---:B------:R-:W-:Y:S01]  /*6170*/  ISETP.LT.OR P4, PT, R44.reuse, R247, P4 ;  /* 0x000000f72c00720c */ /* 0x040fe20002781670 */
[----:B------:R-:W-:Y:S01]  /*6180*/  BAR.SYNC.DEFER_BLOCKING 0x0 ;  /* 0x0000000000007b1d */ /* 0x000fe20000010000 */
[----:B------:R-:W-:-:S02]  /*6190*/  ISETP.LT.OR P1, PT, R44, R244, P1 ;  /* 0x000000f42c00720c */ /* 0x000fc40000f21670 */
[----:B------:R-:W-:Y:S01]  /*61a0*/  FSEL R189, R26, -INF , !P6 ;  /* 0xff8000001abd7808 */ /* 0x000fe20007000000 */
[----:B--2---:R-:W-:Y:S02]  /*61b0*/  FFMA.FTZ R11, R11, -UR32, R54 ;  /* 0x800000200b0b7c23 */ /* 0x004fe40008010036 */
[----:B------:R-:W1:Y:S01]  /*61c0*/  I2F R20, R20 ;  /* 0x0000001400147306 */ /* 0x000e620000201400 */
[----:B------:R-:W-:Y:S02]  /*61d0*/  FSEL R184, R31, -INF , !P3 ;  /* 0xff8000001fb87808 */ /* 0x000fe40005800000 */
[----:B------:R-:W-:Y:S02]  /*61e0*/  FSEL R185, R25, -INF , !P5 ;  /* 0xff80000019b97808 */ /* 0x000fe40006800000 */
[----:B------:R-:W-:Y:S01]  /*61f0*/  FSEL R182, R11, -INF , !P2 ;  /* 0xff8000000bb67808 */ /* 0x000fe20005000000 */
[----:B---3--:R-:W-:-:S05]  /*6200*/  FFMA.FTZ R53, R10, -UR32, R53 ;  /* 0x800000200a357c23 */ /* 0x008fca0008010035 */
[----:B------:R-:W-:Y:S01]  /*6210*/  FSEL R183, R53, -INF , !P4 ;  /* 0xff80000035b77808 */ /* 0x000fe20006000000 */
[----:B-1----:R-:W-:-:S05]  /*6220*/  FFMA.FTZ R55, R20, -UR32, R55 ;  /* 0x8000002014377c23 */ /* 0x002fca0008010037 */
        /* <DEDUP_REMOVED lines=132> */
.L_x_1053:
[----:B------:R-:W-:Y:S05]  /*6a70*/  BSYNC B0 ;  /* 0x0000000000007941 */ /* 0x000fea0003800000 */
.L_x_1052:
[----:B------:R-:W0:Y:S02]  /*6a80*/  LDGDEPBAR ;  /* 0x00000000000079af */ /* 0x000e240000000000 */
.L_x_1051:
[----:B------:R-:W-:Y:S01]  /*6a90*/  FMNMX.FTZ R10, R0, R39, !PT ;  /* 0x00000027000a7209 */ /* 0x000fe20007810000 */
[----:B----4-:R-:W-:Y:S01]  /*6aa0*/  IMAD.WIDE.U32 R20, R196, -0x326172a9, RZ ;  /* 0xcd9e8d57c4147825 */ /* 0x010fe200078e00ff */
[----:B------:R-:W-:Y:S01]  /*6ab0*/  FMNMX.FTZ R7, R37, R36, !PT ;  /* 0x0000002425077209 */ /* 0x000fe20007810000 */
[----:B------:R-:W-:Y:S01]  /*6ac0*/  USHF.L.U32 UR4, UR29, 0x1, URZ ;  /* 0x000000011d047899 */ /* 0x000fe2000800063f */
[----:B------:R-:W-:Y:S01]  /*6ad0*/  FMNMX.FTZ R10, R43, R10, !PT ;  /* 0x0000000a2b0a7209 */ /* 0x000fe20007810000 */
[----:B------:R-:W-:Y:S01]  /*6ae0*/  IMAD.WIDE.U32 R22, R165, -0x2daee0ad, RZ ;  /* 0xd2511f53a5167825 */ /* 0x000fe200078e00ff */
        /* <DEDUP_REMOVED lines=48> */
[----:B------:R-:W-:Y:S01]  /*6df0*/  LOP3.LUT R197, R2, UR24, RZ, 0x3c, !PT ;  /* 0x0000001802c57c12 */ /* 0x000fe2000f8e3cff */
[----:B------:R-:W2:Y:S01]  /*6e00*/  SHFL.BFLY PT, R10, R11, 0x2, 0x1f ;  /* 0x0c401f000b0a7f89 */ /* 0x000ea200000e0000 */
[----:B------:R-:W-:Y:S01]  /*6e10*/  IMAD.U32 R2, RZ, RZ, UR4 ;  /* 0x00000004ff027e24 */ /* 0x000fe2000f8e00ff */
[----:B------:R-:W-:Y:S01]  /*6e20*/  PRMT R252, R6, 0x7054, R6 ;  /* 0x0000705406fc7816 */ /* 0x000fe20000000006 */
[----:B------:R-:W-:Y:S01]  /*6e30*/  UIADD3 UR4, UR4, 0x1, URZ ;  /* 0x0000000104047890 */ /* 0x000fe2000fffe03f */
[----:B-1----:R-:W1:Y:S01]  /*6e40*/  SHFL.BFLY PT, R18, R7, 0x2, 0x1f ;  /* 0x0c401f0007127f89 */ /* 0x002e6200000e0000 */
[----:B------:R-:W-:-:S02]  /*6e50*/  LOP3.LUT R206, R21, R197, RZ, 0x3c, !PT ;  /* 0x000000c515ce7212 */ /* 0x000fc400078e3cff */
[----:B------:R-:W-:Y:S01]  /*6e60*/  LOP3.LUT R2, R23, UR25, R2, 0x96, !PT ;  /* 0x0000001917027c12 */ /* 0x000fe2000f8e9602 */
[----:B------:R-:W-:Y:S02]  /*6e70*/  LDSM.16.MT88.4 R72, [R228+0x14000] ;  /* 0x01400000e448783b */ /* 0x000fe40000004200 */
[----:B------:R-:W-:Y:S02]  /*6e80*/  IMAD.WIDE.U32 R206, R206, -0x2daee0ad, RZ ;  /* 0xd2511f53cece7825 */ /* 0x000fe400078e00ff */
[----:B------:R-:W-:Y:S03]  /*6e90*/  LDSM.16.MT88.4 R104, [R228+0x16000] ;  /* 0x01600000e468783b */ /* 0x000fe60000004200 */
[----:B------:R-:W-:Y:S01]  /*6ea0*/  LOP3.LUT R204, R207, UR37, R22, 0x96, !PT ;  /* 0x00000025cfcc7c12 */ /* 0x000fe2000f8e9616 */
[----:B------:R-:W-:Y:S01]  /*6eb0*/  IMAD.WIDE.U32 R22, R2, -0x326172a9, RZ ;  /* 0xcd9e8d5702167825 */ /* 0x000fe200078e00ff */
[----:B------:R-:W-:Y:S03]  /*6ec0*/  LDSM.16.MT88.4 R88, [R225+0x14000] ;  /* 0x01400000e158783b */ /* 0x000fe60000004200 */
[----:B------:R-:W-:Y:S01]  /*6ed0*/  IMAD.WIDE.U32 R204, R204, -0x326172a9, RZ ;  /* 0xcd9e8d57cccc7825 */ /* 0x000fe200078e00ff */
[----:B------:R-:W-:Y:S01]  /*6ee0*/  LDSM.16.MT88.4 R56, [R225+0x12000] ;  /* 0x01200000e138783b */ /* 0x000fe20000004200 */
[----:B--2---:R-:W-:-:S03]  /*6ef0*/  FMNMX.FTZ R10, R11, R10, !PT ;  /* 0x0000000a0b0a7209 */ /* 0x004fc60007810000 */
[----:B------:R-:W-:Y:S01]  /*6f00*/  LDSM.16.MT88.4 R96, [R224+0x14000] ;  /* 0x01400000e060783b */ /* 0x000fe20000004200 */
[----:B------:R-:W-:Y:S02]  /*6f10*/  LOP3.LUT R22, R205, UR7, R22, 0x96, !PT ;  /* 0x00000007cd167c12 */ /* 0x000fe4000f8e9616 */
[----:B-1----:R-:W-:Y:S01]  /*6f20*/  FMNMX.FTZ R18, R7, R18, !PT ;  /* 0x0000001207127209 */ /* 0x002fe20007810000 */
[----:B------:R-:W1:Y:S01]  /*6f30*/  SHFL.BFLY PT, R9, R10, 0x1, 0x1f ;  /* 0x0c201f000a097f89 */ /* 0x000e6200000e0000 */
[----:B------:R-:W-:Y:S01]  /*6f40*/  LOP3.LUT R7, R23, UR38, R20, 0x96, !PT ;  /* 0x0000002617077c12 */ /* 0x000fe2000f8e9614 */
[----:B------:R-:W-:Y:S02]  /*6f50*/  IMAD.WIDE.U32 R22, R22, -0x2daee0ad, RZ ;  /* 0xd2511f5316167825 */ /* 0x000fe400078e00ff */
[----:B------:R-:W-:Y:S02]  /*6f60*/  LDSM.16.MT88.4 R148, [R226+0x10000] ;  /* 0x01000000e294783b */ /* 0x000fe40000004200 */
[----:B------:R-:W-:-:S02]  /*6f70*/  IMAD.WIDE.U32 R20, R7, -0x2daee0ad, RZ ;  /* 0xd2511f5307147825 */ /* 0x000fc400078e00ff */
[----:B------:R-:W2:Y:S03]  /*6f80*/  SHFL.BFLY PT, R7, R18, 0x1, 0x1f ;  /* 0x0c201f0012077f89 */ /* 0x000ea600000e0000 */
[----:B------:R-:W-:Y:S01]  /*6f90*/  LOP3.LUT R20, R23, UR34, R20, 0x96, !PT ;  /* 0x0000002217147c12 */ /* 0x000fe2000f8e9614 */
[----:B------:R-:W-:Y:S04]  /*6fa0*/  LDSM.16.MT88.4 R32, [R224+0x16000] ;  /* 0x01600000e020783b */ /* 0x000fe80000004200 */
[----:B------:R-:W-:Y:S04]  /*6fb0*/  LDSM.16.MT88.4 R156, [R228+0x10000] ;  /* 0x01000000e49c783b */ /* 0x000fe80000004200 */
[----:B------:R-:W-:Y:S01]  /*6fc0*/  LDSM.16.MT88.4 R120, [R225+0x16000] ;  /* 0x01600000e178783b */ /* 0x000fe20000004200 */
[----:B-1----:R-:W-:-:S03]  /*6fd0*/  FMNMX.FTZ R2, R10, R9, !PT ;  /* 0x000000090a027209 */ /* 0x002fc60007810000 */
[----:B------:R-:W-:Y:S01]  /*6fe0*/  LDSM.16.MT88.4 R28, [R228+0x10800] ;  /* 0x01080000e41c783b */ /* 0x000fe20000004200 */
[----:B------:R-:W-:Y:S01]  /*6ff0*/  LOP3.LUT R9, R21, UR36, R206, 0x96, !PT ;  /* 0x0000002415097c12 */ /* 0x000fe2000f8e96ce */
[----:B------:R-:W-:Y:S01]  /*7000*/  IMAD.WIDE.U32 R20, R20, -0x326172a9, RZ ;  /* 0xcd9e8d5714147825 */ /* 0x000fe200078e00ff */
[----:B------:R-:W-:-:S03]  /*7010*/  FSETP.NEU.FTZ.AND P1, PT, R2, -INF , PT ;  /* 0xff8000000200780b */ /* 0x000fc60003f3d000 */
[----:B------:R-:W-:Y:S02]  /*7020*/  FMUL.FTZ R188, R2, c[0x0][0x23c] ;  /* 0x00008f0002bc7a20 */ /* 0x000fe40000410000 */
[----:B------:R-:W-:-:S03]  /*7030*/  IMAD.WIDE.U32 R10, R9, -0x326172a9, RZ ;  /* 0xcd9e8d57090a7825 */ /* 0x000fc600078e00ff */
[----:B------:R-:W-:Y:S02]  /*7040*/  FSEL R188, R188, RZ, P1 ;  /* 0x000000ffbcbc7208 */ /* 0x000fe40000800000 */
[----:B------:R-:W-:-:S03]  /*7050*/  LOP3.LUT R10, R21, UR33, R10, 0x96, !PT ;  /* 0x00000021150a7c12 */ /* 0x000fc6000f8e960a */
[----:B------:R-:W-:Y:S01]  /*7060*/  FFMA.FTZ R177, R0, c[0x0][0x23c], -R188 ;  /* 0x00008f0000b17a23 */ /* 0x000fe200000108bc */
[----:B------:R-:W-:Y:S01]  /*7070*/  LOP3.LUT R0, R11, UR35, R204, 0x96, !PT ;  /* 0x000000230b007c12 */ /* 0x000fe2000f8e96cc */
[----:B------:R-:W-:-:S04]  /*7080*/  IMAD.WIDE.U32 R10, R10, -0x2daee0ad, RZ ;  /* 0xd2511f530a0a7825 */ /* 0x000fc800078e00ff */
[----:B------:R-:W-:Y:S01]  /*7090*/  IMAD.WIDE.U32 R24, R0, -0x2daee0ad, RZ ;  /* 0xd2511f5300187825 */ /* 0x000fe200078e00ff */
[----:B--2---:R-:W-:Y:S01]  /*70a0*/  FMNMX.FTZ R0, R18, R7, !PT ;  /* 0x0000000712007209 */ /* 0x004fe20007810000 */
[----:B------:R-:W-:Y:S02]  /*70b0*/  MUFU.EX2 R177, R177 ;  /* 0x000000b100b17308 */ /* 0x000fe40000000800 */
[----:B------:R-:W-:Y:S01]  /*70c0*/  FFMA.FTZ R175, R43, c[0x0][0x23c], -R188 ;  /* 0x00008f002baf7a23 */ /* 0x000fe200000108bc */
[C---:B------:R-:W-:Y:S01]  /*70d0*/  FSETP.NEU.FTZ.AND P1, PT, R0.reuse, -INF , PT ;  /* 0xff8000000000780b */ /* 0x040fe20003f3d000 */
[----:B------:R-:W-:Y:S01]  /*70e0*/  FMUL.FTZ R181, R0, c[0x0][0x23c] ;  /* 0x00008f0000b57a20 */ /* 0x000fe20000410000 */
[----:B------:R-:W-:Y:S01]  /*70f0*/  LOP3.LUT R7, R11, UR19, R24, 0x96, !PT ;  /* 0x000000130b077c12 */ /* 0x000fe2000f8e9618 */
[----:B------:R-:W-:Y:S01]  /*7100*/  FFMA.FTZ R170, R41, c[0x0][0x23c], -R188 ;  /* 0x00008f0029aa7a23 */ /* 0x000fe200000108bc */
[----:B------:R-:W-:Y:S01]  /*7110*/  LOP3.LUT R18, R25, UR31, R22, 0x96, !PT ;  /* 0x0000001f19127c12 */ /* 0x000fe2000f8e9616 */
[----:B------:R-:W-:Y:S01]  /*7120*/  FFMA.FTZ R176, R39, c[0x0][0x23c], -R188 ;  /* 0x00008f0027b07a23 */ /* 0x000fe200000108bc */
[----:B------:R-:W-:Y:S01]  /*7130*/  FSEL R181, R181, RZ, P1 ;  /* 0x000000ffb5b57208 */ /* 0x000fe20000800000 */
[----:B------:R-:W-:Y:S01]  /*7140*/  IMAD.WIDE.U32 R22, R7, -0x326172a9, RZ ;  /* 0xcd9e8d5707167825 */ /* 0x000fe200078e00ff */
[----:B------:R-:W-:Y:S03]  /*7150*/  MUFU.EX2 R175, R175 ;  /* 0x000000af00af7308 */ /* 0x000fe60000000800 */
[--C-:B------:R-:W-:Y:S01]  /*7160*/  FFMA.FTZ R178, R40, c[0x0][0x23c], -R181.reuse ;  /* 0x00008f0028b27a23 */ /* 0x100fe200000108b5 */
[----:B------:R-:W-:Y:S01]  /*7170*/  SHF.R.U32.HI R7, RZ, 0x10, R22 ;  /* 0x00000010ff077819 */ /* 0x000fe20000011616 */
[--C-:B------:R-:W-:Y:S01]  /*7180*/  FFMA.FTZ R171, R38, c[0x0][0x23c], -R181.reuse ;  /* 0x00008f0026ab7a23 */ /* 0x100fe200000108b5 */
[----:B------:R-:W-:Y:S01]  /*7190*/  LOP3.LUT R24, R22, 0xffff, RZ, 0xc0, !PT ;  /* 0x0000ffff16187812 */ /* 0x000fe200078ec0ff */
[----:B------:R-:W-:Y:S01]  /*71a0*/  IMAD.WIDE.U32 R18, R18, -0x326172a9, RZ ;  /* 0xcd9e8d5712127825 */ /* 0x000fe200078e00ff */
[----:B------:R-:W-:Y:S01]  /*71b0*/  MUFU.EX2 R170, R170 ;  /* 0x000000aa00aa7308 */ /* 0x000fe20000000800 */
[----:B------:R-:W-:Y:S01]  /*71c0*/  LOP3.LUT R9, R22, 0xff, RZ, 0xc0, !PT ;  /* 0x000000ff16097812 */ /* 0x000fe200078ec0ff */
[----:B------:R-:W1:Y:S01]  /*71d0*/  LDSM.16.MT88.4 R40, [R228+0x12000] ;  /* 0x01200000e428783b */ /* 0x000e620000004200 */
[--C-:B------:R-:W-:Y:S01]  /*71e0*/  FFMA.FTZ R174, R37, c[0x0][0x23c], -R181.reuse ;  /* 0x00008f0025ae7a23 */ /* 0x100fe200000108b5 */
[----:B------:R-:W-:Y:S01]  /*71f0*/  LOP3.LUT R11, R23, UR39, R18, 0x96, !PT ;  /* 0x00000027170b7c12 */ /* 0x000fe2000f8e9612 */
[--C-:B------:R-:W-:Y:S01]  /*7200*/  FFMA.FTZ R179, R36, c[0x0][0x23c], -R181.reuse ;  /* 0x00008f0024b37a23 */ /* 0x100fe200000108b5 */
[----:B------:R-:W-:Y:S01]  /*7210*/  SHF.R.U32.HI R22, RZ, 0x18, R22 ;  /* 0x00000018ff167819 */ /* 0x000fe20000011616 */
[--C-:B------:R-:W-:Y:S01]  /*7220*/  FFMA.FTZ R169, R77, c[0x0][0x23c], -R188.reuse ;  /* 0x00008f004da97a23 */ /* 0x100fe200000108bc */
[----:B------:R-:W-:Y:S01]  /*7230*/  MUFU.EX2 R178, R178 ;  /* 0x000000b200b27308 */ /* 0x000fe20000000800 */
[----:B------:R-:W-:Y:S01]  /*7240*/  LOP3.LUT R7, R7, 0xff, RZ, 0xc0, !PT ;  /* 0x000000ff07077812 */ /* 0x000fe200078ec0ff */
[--C-:B------:R-:W-:Y:S01]  /*7250*/  FFMA.FTZ R164, R15, c[0x0][0x23c], -R188.reuse ;  /* 0x00008f000fa47a23 */ /* 0x100fe200000108bc */
[----:B------:R-:W-:Y:S01]  /*7260*/  LOP3.LUT R6, R11, 0xffff, RZ, 0xc0, !PT ;  /* 0x0000ffff0b067812 */ /* 0x000fe200078ec0ff */
[----:B------:R-:W-:Y:S01]  /*7270*/  FFMA.FTZ R166, R16, c[0x0][0x23c], -R181 ;  /* 0x00008f0010a67a23 */ /* 0x000fe200000108b5 */
[----:B------:R-:W-:Y:S01]  /*7280*/  SHF.R.U32.HI R129, RZ, 0x10, R11 ;  /* 0x00000010ff817819 */ /* 0x000fe2000001160b */
[----:B------:R-:W-:Y:S01]  /*7290*/  FFMA.FTZ R168, R13, c[0x0][0x23c], -R188 ;  /* 0x00008f000da87a23 */ /* 0x000fe200000108bc */
[----:B------:R-:W-:Y:S01]  /*72a0*/  SHF.R.U32.HI R24, RZ, 0x8, R24 ;  /* 0x00000008ff187819 */ /* 0x000fe20000011618 */
[----:B------:R-:W2:Y:S01]  /*72b0*/  MUFU.EX2 R171, R171 ;  /* 0x000000ab00ab7308 */ /* 0x000ea20000000800 */
[----:B------:R-:W-:Y:S01]  /*72c0*/  PRMT R7, R7, 0x5410, R22 ;  /* 0x0000541007077816 */ /* 0x000fe20000000016 */
[--C-:B------:R-:W-:Y:S01]  /*72d0*/  FFMA.FTZ R172, R14, c[0x0][0x23c], -R181.reuse ;  /* 0x00008f000eac7a23 */ /* 0x100fe200000108b5 */
[----:B------:R-:W-:Y:S01]  /*72e0*/  LOP3.LUT R3, R11, 0xff, RZ, 0xc0, !PT ;  /* 0x000000ff0b037812 */ /* 0x000fe200078ec0ff */
[----:B------:R-:W-:Y:S01]  /*72f0*/  FFMA.FTZ R167, R12, c[0x0][0x23c], -R181 ;  /* 0x00008f000ca77a23 */ /* 0x000fe200000108b5 */
[----:B------:R-:W-:Y:S01]  /*7300*/  SHF.R.U32.HI R6, RZ, 0x8, R6 ;  /* 0x00000008ff067819 */ /* 0x000fe20000011606 */
[--C-:B------:R-:W-:Y:S01]  /*7310*/  HSET2.LE.AND R7, R7, R252.reuse, PT ;  /* 0x000000fc07077233 */ /* 0x100fe20003803000 */
[----:B------:R-:W-:Y:S01]  /*7320*/  SHF.R.U32.HI R4, RZ, 0x18, R11 ;  /* 0x00000018ff047819 */ /* 0x000fe2000001160b */
[----:B------:R-:W-:Y:S01]  /*7330*/  MUFU.EX2 R174, R174 ;  /* 0x000000ae00ae7308 */ /* 0x000fe20000000800 */
[----:B------:R-:W-:Y:S01]  /*7340*/  LOP3.LUT R129, R129, 0xff, RZ, 0xc0, !PT ;  /* 0x000000ff81817812 */ /* 0x000fe200078ec0ff */
[----:B------:R-:W3:Y:S01]  /*7350*/  LDSM.16.MT88.4 R12, [R226+0x12800] ;  /* 0x01280000e20c783b */ /* 0x000ee20000004200 */
[----:B------:R-:W-:Y:S01]  /*7360*/  LOP3.LUT R18, R19, UR20, R20, 0x96, !PT ;  /* 0x0000001413127c12 */ /* 0x000fe2000f8e9614 */
[----:B------:R-:W-:Y:S01]  /*7370*/  FFMA.FTZ R173, R79, c[0x0][0x23c], -R188 ;  /* 0x00008f004fad7a23 */ /* 0x000fe200000108bc */
[----:B------:R-:W-:Y:S01]  /*7380*/  PRMT R9, R9, 0x5410, R24 ;  /* 0x0000541009097816 */ /* 0x000fe20000000018 */
[----:B------:R-:W-:Y:S01]  /*7390*/  LDSM.16.MT88.4 R20, [R225+0x10800] ;  /* 0x01080000e114783b */ /* 0x000fe20000004200 */
[----:B------:R-:W-:Y:S01]  /*73a0*/  PRMT R3, R3, 0x5410, R6 ;  /* 0x0000541003037816 */ /* 0x000fe20000000006 */
[----:B------:R-:W4:Y:S01]  /*73b0*/  MUFU.EX2 R179, R179 ;  /* 0x000000b300b37308 */ /* 0x000f220000000800 */
[----:B------:R-:W-:Y:S01]  /*73c0*/  PRMT R129, R129, 0x5410, R4 ;  /* 0x0000541081817816 */ /* 0x000fe20000000004 */
[----:B------:R-:W-:Y:S01]  /*73d0*/  IMAD.WIDE.U32 R18, R18, -0x2daee0ad, RZ ;  /* 0xd2511f5312127825 */ /* 0x000fe200078e00ff */
[----:B--2---:R-:W-:Y:S01]  /*73e0*/  F2FP.PACK_AB R6, R171, R178 ;  /* 0x000000b2ab06723e */ /* 0x004fe200000000ff */
[--C-:B------:R-:W-:Y:S01]  /*73f0*/  HSET2.LE.AND R130, R9, R252.reuse, PT ;  /* 0x000000fc09827233 */ /* 0x100fe20003803000 */
[----:B------:R-:W-:Y:S01]  /*7400*/  F2FP.PACK_AB R5, R170, R175 ;  /* 0x000000afaa05723e */ /* 0x000fe200000000ff */
[--C-:B------:R-:W-:Y:S01]  /*7410*/  HSET2.LE.AND R129, R129, R252.reuse, PT ;  /* 0x000000fc81817233 */ /* 0x100fe20003803000 */
[----:B------:R-:W-:Y:S01]  /*7420*/  LOP3.LUT R131, R7, R6, RZ, 0xc0, !PT ;  /* 0x0000000607837212 */ /* 0x000fe200078ec0ff */
[----:B------:R-:W2:Y:S01]  /*7430*/  MUFU.EX2 R176, R176 ;  /* 0x000000b000b07308 */ /* 0x000ea20000000800 */
[----:B------:R-:W-:Y:S01]  /*7440*/  LOP3.LUT R6, R18, 0xffff, RZ, 0xc0, !PT ;  /* 0x0000ffff12067812 */ /* 0x000fe200078ec0ff */
[--C-:B------:R-:W-:Y:S01]  /*7450*/  HSET2.LE.AND R128, R3, R252.reuse, PT ;  /* 0x000000fc03807233 */ /* 0x100fe20003803000 */
[----:B------:R-:W-:Y:S01]  /*7460*/  SHF.R.U32.HI R7, RZ, 0x10, R18 ;  /* 0x00000010ff077819 */ /* 0x000fe20000011612 */
[----:B------:R-:W-:Y:S01]  /*7470*/  LDSM.16.MT88.4 R24, [R226+0x10800] ;  /* 0x01080000e218783b */ /* 0x000fe20000004200 */
[----:B------:R-:W-:Y:S01]  /*7480*/  LOP3.LUT R130, R130, R5, RZ, 0xc0, !PT ;  /* 0x0000000582827212 */ /* 0x000fe200078ec0ff */
[--C-:B------:R-:W-:Y:S01]  /*7490*/  FFMA.FTZ R190, R190, c[0x0][0x23c], -R181.reuse ;  /* 0x00008f00bebe7a23 */ /* 0x100fe200000108b5 */
[----:B------:R-:W-:Y:S01]  /*74a0*/  LOP3.LUT R5, R18, 0xff, RZ, 0xc0, !PT ;  /* 0x000000ff12057812 */ /* 0x000fe200078ec0ff */
[----:B------:R-:W-:Y:S01]  /*74b0*/  MUFU.EX2 R169, R169 ;  /* 0x000000a900a97308 */ /* 0x000fe20000000800 */
[----:B----4-:R-:W-:Y:S01]  /*74c0*/  F2FP.PACK_AB R4, R179, R174 ;  /* 0x000000aeb304723e */ /* 0x010fe200000000ff */
[--C-:B------:R-:W-:Y:S01]  /*74d0*/  FFMA.FTZ R192, R192, c[0x0][0x23c], -R181.reuse ;  /* 0x00008f00c0c07a23 */ /* 0x100fe200000108b5 */
[----:B------:R-:W-:Y:S01]  /*74e0*/  SHF.R.U32.HI R6, RZ, 0x8, R6 ;  /* 0x00000008ff067819 */ /* 0x000fe20000011606 */
[--C-:B------:R-:W-:Y:S01]  /*74f0*/  FFMA.FTZ R191, R191, c[0x0][0x23c], -R188.reuse ;  /* 0x00008f00bfbf7a23 */ /* 0x100fe200000108bc */
[----:B------:R-:W-:Y:S01]  /*7500*/  LOP3.LUT R129, R129, R4, RZ, 0xc0, !PT ;  /* 0x0000000481817212 */ /* 0x000fe200078ec0ff */
[----:B------:R-:W-:Y:S01]  /*7510*/  FFMA.FTZ R185, R185, c[0x0][0x23c], -R188 ;  /* 0x00008f00b9b97a23 */ /* 0x000fe200000108bc */
[----:B------:R-:W-:Y:S01]  /*7520*/  SHF.R.U32.HI R4, RZ, 0x18, R18 ;  /* 0x00000018ff047819 */ /* 0x000fe20000011612 */
[----:B------:R-:W4:Y:S01]  /*7530*/  MUFU.EX2 R164, R164 ;  /* 0x000000a400a47308 */ /* 0x000f220000000800 */
[----:B--2---:R-:W-:Y:S01]  /*7540*/  F2FP.PACK_AB R3, R176, R177 ;  /* 0x000000b1b003723e */ /* 0x004fe200000000ff */
[--C-:B------:R-:W-:Y:S01]  /*7550*/  FFMA.FTZ R184, R184, c[0x0][0x23c], -R181.reuse ;  /* 0x00008f00b8b87a23 */ /* 0x100fe200000108b5 */
[----:B------:R-:W-:Y:S01]  /*7560*/  LOP3.LUT R7, R7, 0xff, RZ, 0xc0, !PT ;  /* 0x000000ff07077812 */ /* 0x000fe200078ec0ff */
[--C-:B------:R-:W-:Y:S01]  /*7570*/  FFMA.FTZ R182, R182, c[0x0][0x23c], -R181.reuse ;  /* 0x00008f00b6b67a23 */ /* 0x100fe200000108b5 */
[----:B------:R-:W-:Y:S01]  /*7580*/  LOP3.LUT R9, R19, UR6, R10, 0x96, !PT ;  /* 0x0000000613097c12 */ /* 0x000fe2000f8e960a */
[----:B------:R-:W-:Y:S01]  /*7590*/  FADD.FTZ R176, R177, R176 ;  /* 0x000000b0b1b07221 */ /* 0x000fe20000010000 */
[----:B------:R-:W-:Y:S01]  /*75a0*/  PRMT R5, R5, 0x5410, R6 ;  /* 0x0000541005057816 */ /* 0x000fe20000000006 */
[----:B------:R-:W-:Y:S01]  /*75b0*/  MUFU.EX2 R166, R166 ;  /* 0x000000a600a67308 */ /* 0x000fe20000000800 */
[----:B------:R-:W-:Y:S01]  /*75c0*/  LOP3.LUT R128, R128, R3, RZ, 0xc0, !PT ;  /* 0x0000000380807212 */ /* 0x000fe200078ec0ff */
[----:B------:R-:W-:Y:S01]  /*75d0*/  FFMA.FTZ R3, R8, c[0x0][0x23c], -R181 ;  /* 0x00008f0008037a23 */ /* 0x000fe200000108b5 */
[----:B------:R-:W-:Y:S01]  /*75e0*/  PRMT R7, R7, 0x5410, R4 ;  /* 0x0000541007077816 */ /* 0x000fe20000000004 */
[--C-:B------:R-:W-:Y:S01]  /*75f0*/  HSET2.LE.AND R8, R5, R252.reuse, PT ;  /* 0x000000fc05087233 */ /* 0x100fe20003803000 */
[C---:B------:R-:W-:Y:S01]  /*7600*/  LOP3.LUT R6, R9.reuse, 0xffff, RZ, 0xc0, !PT ;  /* 0x0000ffff09067812 */ /* 0x040fe200078ec0ff */
[----:B------:R-:W-:Y:S01]  /*7610*/  LDSM.16.MT88.4 R16, [R224+0x10800] ;  /* 0x01080000e010783b */ /* 0x000fe20000004200 */
[--C-:B------:R-:W-:Y:S01]  /*7620*/  SHF.R.U32.HI R4, RZ, 0x10, R9.reuse ;  /* 0x00000010ff047819 */ /* 0x100fe20000011609 */
[----:B------:R-:W2:Y:S01]  /*7630*/  MUFU.EX2 R3, R3 ;  /* 0x0000000300037308 */ /* 0x000ea20000000800 */
[----:B------:R-:W-:Y:S01]  /*7640*/  LOP3.LUT R109, R9, 0xff, RZ, 0xc0, !PT ;  /* 0x000000ff096d7812 */ /* 0x000fe200078ec0ff */
[C---:B------:R-:W-:Y:S01]  /*7650*/  HMMA.16816.F32 R44, R128.reuse, R48, RZ ;  /* 0x00000030802c723c */ /* 0x040fe200000018ff */
[----:B------:R-:W-:Y:S01]  /*7660*/  SHF.R.U32.HI R9, RZ, 0x18, R9 ;  /* 0x00000018ff097819 */ /* 0x000fe20000011609 */
[--C-:B------:R-:W-:Y:S01]  /*7670*/  HSET2.LE.AND R7, R7, R252.reuse, PT ;  /* 0x000000fc07077233 */ /* 0x100fe20003803000 */
[----:B------:R-:W-:Y:S01]  /*7680*/  SHF.R.U32.HI R6, RZ, 0x8, R6 ;  /* 0x00000008ff067819 */ /* 0x000fe20000011606 */
[----:B------:R-:W-:Y:S01]  /*7690*/  FADD.FTZ R179, R174, R179 ;  /* 0x000000b3aeb37221 */ /* 0x000fe20000010000 */
[----:B----4-:R-:W-:Y:S01]  /*76a0*/  F2FP.PACK_AB R11, R164, R169 ;  /* 0x000000a9a40b723e */ /* 0x010fe200000000ff */
[----:B------:R-:W-:Y:S01]  /*76b0*/  MUFU.EX2 R173, R173 ;  /* 0x000000ad00ad7308 */ /* 0x000fe20000000800 */
[----:B------:R-:W-:Y:S01]  /*76c0*/  LOP3.LUT R4, R4, 0xff, RZ, 0xc0, !PT ;  /* 0x000000ff04047812 */ /* 0x000fe200078ec0ff */
[C---:B------:R-:W-:Y:S01]  /*76d0*/  HMMA.16816.F32 R48, R128.reuse, R50, RZ ;  /* 0x000000328030723c */ /* 0x040fe200000018ff */
[----:B------:R-:W-:Y:S01]  /*76e0*/  PRMT R109, R109, 0x5410, R6 ;  /* 0x000054106d6d7816 */ /* 0x000fe20000000006 */
[----:B------:R-:W-:Y:S01]  /*76f0*/  FADD.FTZ R175, R175, R176 ;  /* 0x000000b0afaf7221 */ /* 0x000fe20000010000 */
[----:B------:R-:W-:Y:S01]  /*7700*/  PRMT R5, R4, 0x5410, R9 ;  /* 0x0000541004057816 */ /* 0x000fe20000000009 */
[----:B------:R-:W-:Y:S01]  /*7710*/  FADD.FTZ R178, R178, R179 ;  /* 0x000000b3b2b27221 */ /* 0x000fe20000010000 */
[----:B------:R-:W-:Y:S01]  /*7720*/  LOP3.LUT R6, R8, R11, RZ, 0xc0, !PT ;  /* 0x0000000b08067212 */ /* 0x000fe200078ec0ff */
[----:B------:R-:W4:Y:S01]  /*7730*/  MUFU.EX2 R168, R168 ;  /* 0x000000a800a87308 */ /* 0x000f220000000800 */
[----:B------:R-:W5:Y:S01]  /*7740*/  LDSM.16.MT88.4 R8, [R228+0x12800] ;  /* 0x01280000e408783b */ /* 0x000f620000004200 */
[----:B--2---:R-:W-:Y:S01]  /*7750*/  F2FP.PACK_AB R4, R3, R166 ;  /* 0x000000a60304723e */ /* 0x004fe200000000ff */
[----:B-1----:R-:W-:Y:S01]  /*7760*/  HMMA.16816.F32 R36, R128, R40, RZ ;  /* 0x000000288024723c */ /* 0x002fe200000018ff */
[--C-:B------:R-:W-:Y:S01]  /*7770*/  HSET2.LE.AND R5, R5, R252.reuse, PT ;  /* 0x000000fc05057233 */ /* 0x100fe20003803000 */
[----:B------:R-:W-:Y:S01]  /*7780*/  FADD.FTZ R170, R170, R175 ;  /* 0x000000afaaaa7221 */ /* 0x000fe20000010000 */
[----:B------:R-:W-:Y:S01]  /*7790*/  LOP3.LUT R7, R7, R4, RZ, 0xc0, !PT ;  /* 0x0000000407077212 */ /* 0x000fe200078ec0ff */
[----:B------:R-:W-:Y:S01]  /*77a0*/  HSET2.LE.AND R4, R109, R252, PT ;  /* 0x000000fc6d047233 */ /* 0x000fe20003803000 */
[----:B------:R-:W-:Y:S01]  /*77b0*/  MUFU.EX2 R172, R172 ;  /* 0x000000ac00ac7308 */ /* 0x000fe20000000800 */
[----:B------:R-:W-:-:S02]  /*77c0*/  FADD.FTZ R171, R171, R178 ;  /* 0x000000b2abab7221 */ /* 0x000fc40000010000 */
[C---:B------:R-:W-:Y:S05]  /*77d0*/  HMMA.16816.F32 R40, R128.reuse, R42, RZ ;  /* 0x0000002a8028723c */ /* 0x040fea00000018ff */
[----:B------:R-:W1:Y:S01]  /*77e0*/  MUFU.EX2 R167, R167 ;  /* 0x000000a700a77308 */ /* 0x000e620000000800 */
[----:B----4-:R-:W-:Y:S01]  /*77f0*/  F2FP.PACK_AB R109, R168, R173 ;  /* 0x000000ada86d723e */ /* 0x010fe200000000ff */
[----:B------:R-:W-:Y:S01]  /*7800*/  FADD.FTZ R173, R173, R170 ;  /* 0x000000aaadad7221 */ /* 0x000fe20000010000 */
[----:B------:R-:W-:Y:S02]  /*7810*/  HMMA.16816.F32 R136, R128, R132, RZ ;  /* 0x000000848088723c */ /* 0x000fe400000018ff */
[----:B------:R-:W-:Y:S01]  /*7820*/  LOP3.LUT R4, R4, R109, RZ, 0xc0, !PT ;  /* 0x0000006d04047212 */ /* 0x000fe200078ec0ff */
[----:B------:R-:W-:-:S02]  /*7830*/  FADD.FTZ R168, R168, R173 ;  /* 0x000000ada8a87221 */ /* 0x000fc40000010000 */
[----:B------:R-:W-:Y:S02]  /*7840*/  MUFU.EX2 R190, R190 ;  /* 0x000000be00be7308 */ /* 0x000fe40000000800 */
[----:B------:R-:W-:Y:S01]  /*7850*/  FADD.FTZ R169, R169, R168 ;  /* 0x000000a8a9a97221 */ /* 0x000fe20000010000 */
[C---:B------:R-:W-:Y:S03]  /*7860*/  HMMA.16816.F32 R108, R128.reuse, R112, RZ ;  /* 0x00000070806c723c */ /* 0x040fe600000018ff */
[----:B------:R-:W-:Y:S02]  /*7870*/  FADD.FTZ R169, R164, R169 ;  /* 0x000000a9a4a97221 */ /* 0x000fe40000010000 */
[----:B------:R-:W-:Y:S02]  /*7880*/  MUFU.EX2 R192, R192 ;  /* 0x000000c000c07308 */ /* 0x000fe40000000800 */
[----:B-1----:R-:W-:Y:S01]  /*7890*/  F2FP.PACK_AB R112, R167, R172 ;  /* 0x000000aca770723e */ /* 0x002fe200000000ff */
[----:B------:R-:W-:Y:S01]  /*78a0*/  HMMA.16816.F32 R132, R128, R134, RZ ;  /* 0x000000868084723c */ /* 0x000fe200000018ff */
[----:B------:R-:W-:-:S02]  /*78b0*/  FADD.FTZ R172, R172, R171 ;  /* 0x000000abacac7221 */ /* 0x000fc40000010000 */
[----:B------:R-:W-:Y:S02]  /*78c0*/  LOP3.LUT R5, R5, R112, RZ, 0xc0, !PT ;  /* 0x0000007005057212 */ /* 0x000fe400078ec0ff */
[----:B------:R-:W-:Y:S01]  /*78d0*/  MUFU.EX2 R191, R191 ;  /* 0x000000bf00bf7308 */ /* 0x000fe20000000800 */
[----:B------:R-:W-:Y:S02]  /*78e0*/  FADD.FTZ R167, R167, R172 ;  /* 0x000000aca7a77221 */ /* 0x000fe40000010000 */
[----:B------:R-:W-:Y:S02]  /*78f0*/  HMMA.16816.F32 R76, R128, R80, RZ ;  /* 0x00000050804c723c */ /* 0x000fe400000018ff */
[----:B------:R-:W-:-:S03]  /*7900*/  FADD.FTZ R166, R166, R167 ;  /* 0x000000a7a6a67221 */ /* 0x000fc60000010000 */
[----:B------:R-:W-:Y:S01]  /*7910*/  MUFU.EX2 R185, R185 ;  /* 0x000000b900b97308 */ /* 0x000fe20000000800 */
[----:B------:R-:W-:Y:S02]  /*7920*/  FADD.FTZ R166, R3, R166 ;  /* 0x000000a603a67221 */ /* 0x000fe40000010000 */
[C---:B---3--:R-:W-:Y:S05]  /*7930*/  HMMA.16816.F32 R44, R4.reuse, R12, R44 ;  /* 0x0000000c042c723c */ /* 0x048fea000000182c */
[----:B------:R-:W-:Y:S03]  /*7940*/  MUFU.EX2 R184, R184 ;  /* 0x000000b800b87308 */ /* 0x000fe60000000800 */
[C---:B------:R-:W-:Y:S01]  /*7950*/  HMMA.16816.F32 R48, R4.reuse, R14, R48 ;  /* 0x0000000e0430723c */ /* 0x040fe20000001830 */
[----:B------:R-:W1:Y:S04]  /*7960*/  LDSM.16.MT88.4 R12, [R226+0x14800] ;  /* 0x01480000e20c783b */ /* 0x000e680000004200 */
[----:B------:R-:W-:Y:S03]  /*7970*/  MUFU.EX2 R182, R182 ;  /* 0x000000b600b67308 */ /* 0x000fe60000000800 */
[C---:B-----5:R-:W-:Y:S08]  /*7980*/  HMMA.16816.F32 R36, R4.reuse, R8, R36 ;  /* 0x000000080424723c */ /* 0x060ff00000001824 */
[C---:B------:R-:W-:Y:S01]  /*7990*/  HMMA.16816.F32 R40, R4.reuse, R10, R40 ;  /* 0x0000000a0428723c */ /* 0x040fe20000001828 */
[----:B------:R-:W2:Y:S07]  /*79a0*/  LDSM.16.MT88.4 R8, [R224+0x12800] ;  /* 0x01280000e008783b */ /* 0x000eae0000004200 */
[C---:B------:R-:W-:Y:S08]  /*79b0*/  HMMA.16816.F32 R136, R4.reuse, R16, R136 ;  /* 0x000000100488723c */ /* 0x040ff00000001888 */
[----:B------:R-:W-:Y:S01]  /*79c0*/  HMMA.16816.F32 R132, R4, R18, R132 ;  /* 0x000000120484723c */ /* 0x000fe20000001884 */
[----:B------:R-:W3:Y:S07]  /*79d0*/  LDSM.16.MT88.4 R16, [R228+0x14800] ;  /* 0x01480000e410783b */ /* 0x000eee0000004200 */
[C---:B------:R-:W-:Y:S08]  /*79e0*/  HMMA.16816.F32 R80, R128.reuse, R82, RZ ;  /* 0x000000528050723c */ /* 0x040ff000000018ff */
[C---:B------:R-:W-:Y:S08]  /*79f0*/  HMMA.16816.F32 R60, R128.reuse, R64, RZ ;  /* 0x00000040803c723c */ /* 0x040ff000000018ff */
[C---:B------:R-:W-:Y:S08]  /*7a00*/  HMMA.16816.F32 R64, R128.reuse, R66, RZ ;  /* 0x000000428040723c */ /* 0x040ff000000018ff */
[C---:B------:R-:W-:Y:S08]  /*7a10*/  HMMA.16816.F32 R144, R128.reuse, R140, RZ ;  /* 0x0000008c8090723c */ /* 0x040ff000000018ff */
[C---:B------:R-:W-:Y:S08]  /*7a20*/  HMMA.16816.F32 R140, R128.reuse, R142, RZ ;  /* 0x0000008e808c723c */ /* 0x040ff000000018ff */
[C---:B------:R-:W-:Y:S08]  /*7a30*/  HMMA.16816.F32 R68, R128.reuse, R72, RZ ;  /* 0x000000488044723c */ /* 0x040ff000000018ff */
[----:B------:R-:W-:Y:S08]  /*7a40*/  HMMA.16816.F32 R72, R128, R74, RZ ;  /* 0x0000004a8048723c */ /* 0x000ff000000018ff */
        /* <DEDUP_REMOVED lines=21> */
[----:B------:R-:W-:Y:S01]  /*7ba0*/  IMAD.WIDE.U32 R32, R165, -0x2daee0ad, RZ ;  /* 0xd2511f53a5207825 */ /* 0x000fe200078e00ff */
[C---:B-1----:R-:W-:Y:S07]  /*7bb0*/  HMMA.16816.F32 R100, R4.reuse, R12, R100 ;  /* 0x0000000c0464723c */ /* 0x042fee0000001864 */
[----:B------:R-:W-:Y:S01]  /*7bc0*/  IMAD.U32 R12, RZ, RZ, UR4 ;  /* 0x00000004ff0c7e24 */ /* 0x000fe2000f8e00ff */
[----:B--2---:R-:W-:Y:S04]  /*7bd0*/  HMMA.16816.F32 R84, R4, R8, R84 ;  /* 0x000000080454723c */ /* 0x004fe80000001854 */
[----:B------:R-:W-:Y:S01]  /*7be0*/  LOP3.LUT R12, R33, UR25, R12, 0x96, !PT ;  /* 0x00000019210c7c12 */ /* 0x000fe2000f8e960c */
[----:B------:R-:W-:-:S03]  /*7bf0*/  IMAD.WIDE.U32 R32, R196, -0x326172a9, RZ ;  /* 0xcd9e8d57c4207825 */ /* 0x000fc600078e00ff */
[C---:B------:R-:W-:Y:S01]  /*7c00*/  HMMA.16816.F32 R88, R4.reuse, R10, R88 ;  /* 0x0000000a0458723c */ /* 0x040fe20000001858 */
[----:B------:R-:W1:Y:S01]  /*7c10*/  LDSM.16.MT88.4 R8, [R226+0x16800] ;  /* 0x01680000e208783b */ /* 0x000e620000004200 */
[--C-:B------:R-:W-:Y:S02]  /*7c20*/  FFMA.FTZ R33, R193, c[0x0][0x23c], -R188.reuse ;  /* 0x00008f00c1217a23 */ /* 0x100fe400000108bc */
[----:B------:R-:W-:Y:S02]  /*7c30*/  FFMA.FTZ R193, R194, c[0x0][0x23c], -R181 ;  /* 0x00008f00c2c17a23 */ /* 0x000fe400000108b5 */
[----:B------:R-:W-:Y:S02]  /*7c40*/  FFMA.FTZ R194, R189, c[0x0][0x23c], -R188 ;  /* 0x00008f00bdc27a23 */ /* 0x000fe400000108bc */
[----:B----4-:R-:W-:Y:S01]  /*7c50*/  HMMA.16816.F32 R52, R4, R20, R52 ;  /* 0x000000140434723c */ /* 0x010fe20000001834 */
[----:B------:R-:W-:Y:S06]  /*7c60*/  MUFU.EX2 R33, R33 ;  /* 0x0000002100217308 */ /* 0x000fec0000000800 */
[----:B------:R-:W-:Y:S01]  /*7c70*/  IMAD.WIDE.U32 R20, R12, -0x326172a9, RZ ;  /* 0xcd9e8d570c147825 */ /* 0x000fe200078e00ff */
[----:B------:R-:W-:Y:S01]  /*7c80*/  HMMA.16816.F32 R148, R128, R150, RZ ;  /* 0x000000968094723c */ /* 0x000fe200000018ff */
[----:B------:R-:W-:Y:S03]  /*7c90*/  MUFU.EX2 R193, R193 ;  /* 0x000000c100c17308 */ /* 0x000fe60000000800 */
[----:B------:R-:W-:Y:S01]  /*7ca0*/  LOP3.LUT R12, R21, UR38, R32, 0x96, !PT ;  /* 0x00000026150c7c12 */ /* 0x000fe2000f8e9620 */
[----:B------:R-:W-:Y:S01]  /*7cb0*/  FFMA.FTZ R32, R203, c[0x0][0x23c], -R188 ;  /* 0x00008f00cb207a23 */ /* 0x000fe200000108bc */
[----:B------:R-:W-:-:S02]  /*7cc0*/  LOP3.LUT R20, R205, UR7, R20, 0x96, !PT ;  /* 0x00000007cd147c12 */ /* 0x000fc4000f8e9614 */
[----:B---3--:R-:W-:Y:S01]  /*7cd0*/  HMMA.16816.F32 R92, R4, R16, R92 ;  /* 0x00000010045c723c */ /* 0x008fe2000000185c */
[----:B------:R-:W-:Y:S02]  /*7ce0*/  MUFU.EX2 R194, R194 ;  /* 0x000000c200c27308 */ /* 0x000fe40000000800 */
[----:B------:R-:W-:-:S05]  /*7cf0*/  IMAD.WIDE.U32 R20, R20, -0x2daee0ad, RZ ;  /* 0xd2511f5314147825 */ /* 0x000fca00078e00ff */
[C---:B------:R-:W-:Y:S01]  /*7d00*/  HMMA.16816.F32 R96, R4.reuse, R18, R96 ;  /* 0x000000120460723c */ /* 0x040fe20000001860 */
[----:B------:R-:W2:Y:S01]  /*7d10*/  LDSM.16.MT88.4 R16, [R225+0x16800] ;  /* 0x01680000e110783b */ /* 0x000ea20000004200 */
[----:B------:R-:W-:Y:S06]  /*7d20*/  MUFU.EX2 R32, R32 ;  /* 0x0000002000207308 */ /* 0x000fec0000000800 */
[----:B------:R-:W-:Y:S07]  /*7d30*/  HMMA.16816.F32 R152, R4, R24, R152 ;  /* 0x000000180498723c */ /* 0x000fee0000001898 */
[----:B------:R-:W-:Y:S01]  /*7d40*/  IMAD.WIDE.U32 R24, R12, -0x2daee0ad, RZ ;  /* 0xd2511f530c187825 */ /* 0x000fe200078e00ff */
[----:B------:R-:W-:Y:S04]  /*7d50*/  HMMA.16816.F32 R160, R128, R156, RZ ;  /* 0x0000009c80a0723c */ /* 0x000fe800000018ff */
[----:B------:R-:W-:-:S02]  /*7d60*/  LOP3.LUT R206, R25, UR36, R206, 0x96, !PT ;  /* 0x0000002419ce7c12 */ /* 0x000fc4000f8e96ce */
[----:B------:R-:W-:Y:S02]  /*7d70*/  LOP3.LUT R24, R21, UR34, R24, 0x96, !PT ;  /* 0x0000002215187c12 */ /* 0x000fe4000f8e9618 */
[----:B------:R-:W-:Y:S01]  /*7d80*/  HMMA.16816.F32 R104, R4, R14, R104 ;  /* 0x0000000e0468723c */ /* 0x000fe20000001868 */
[----:B------:R-:W3:Y:S01]  /*7d90*/  LDSM.16.MT88.4 R12, [R224+0x16800] ;  /* 0x01680000e00c783b */ /* 0x000ee20000004200 */
[----:B------:R-:W-:-:S04]  /*7da0*/  IMAD.WIDE.U32 R206, R206, -0x326172a9, RZ ;  /* 0xcd9e8d57cece7825 */ /* 0x000fc800078e00ff */
[----:B------:R-:W-:Y:S01]  /*7db0*/  IMAD.WIDE.U32 R24, R24, -0x326172a9, RZ ;  /* 0xcd9e8d5718187825 */ /* 0x000fe200078e00ff */
[----:B------:R-:W-:Y:S01]  /*7dc0*/  LOP3.LUT R204, R207, UR35, R204, 0x96, !PT ;  /* 0x00000023cfcc7c12 */ /* 0x000fe2000f8e96cc */
[----:B------:R-:W-:Y:S04]  /*7dd0*/  HMMA.16816.F32 R116, R128, R120, RZ ;  /* 0x000000788074723c */ /* 0x000fe800000018ff */
[----:B------:R-:W-:-:S04]  /*7de0*/  IMAD.WIDE.U32 R204, R204, -0x2daee0ad, RZ ;  /* 0xd2511f53cccc7825 */ /* 0x000fc800078e00ff */
[C---:B------:R-:W-:Y:S08]  /*7df0*/  HMMA.16816.F32 R120, R128.reuse, R122, RZ ;  /* 0x0000007a8078723c */ /* 0x040ff000000018ff */
[----:B------:R-:W-:Y:S08]  /*7e00*/  HMMA.16816.F32 R112, R128, R114, RZ ;  /* 0x000000728070723c */ /* 0x000ff000000018ff */
[----:B------:R-:W-:Y:S07]  /*7e10*/  HMMA.16816.F32 R148, R4, R26, R148 ;  /* 0x0000001a0494723c */ /* 0x000fee0000001894 */
[----:B------:R-:W-:Y:S01]  /*7e20*/  LOP3.LUT R26, R25, UR33, R206, 0x96, !PT ;  /* 0x00000021191a7c12 */ /* 0x000fe2000f8e96ce */
[----:B------:R-:W-:Y:S04]  /*7e30*/  HMMA.16816.F32 R156, R128, R158, RZ ;  /* 0x0000009e809c723c */ /* 0x000fe800000018ff */
[----:B------:R-:W-:-:S04]  /*7e40*/  IMAD.WIDE.U32 R26, R26, -0x2daee0ad, RZ ;  /* 0xd2511f531a1a7825 */ /* 0x000fc800078e00ff */
[C---:B------:R-:W-:Y:S08]  /*7e50*/  HMMA.16816.F32 R56, R128.reuse, R58, RZ ;  /* 0x0000003a8038723c */ /* 0x040ff000000018ff */
[----:B------:R-:W-:Y:S07]  /*7e60*/  HMMA.16816.F32 R128, R128, R34, RZ ;  /* 0x000000228080723c */ /* 0x000fee00000018ff */
[--C-:B------:R-:W-:Y:S01]  /*7e70*/  FFMA.FTZ R35, R195, c[0x0][0x23c], -R188.reuse ;  /* 0x00008f00c3237a23 */ /* 0x100fe200000108bc */
[----:B------:R-:W-:Y:S01]  /*7e80*/  HMMA.16816.F32 R160, R4, R28, R160 ;  /* 0x0000001c04a0723c */ /* 0x000fe200000018a0 */
[----:B------:R-:W-:-:S02]  /*7e90*/  FFMA.FTZ R34, R187, c[0x0][0x23c], -R188 ;  /* 0x00008f00bb227a23 */ /* 0x000fc400000108bc */
[--C-:B------:R-:W-:Y:S02]  /*7ea0*/  FFMA.FTZ R187, R202, c[0x0][0x23c], -R181.reuse ;  /* 0x00008f00cabb7a23 */ /* 0x100fe400000108b5 */
[----:B------:R-:W-:Y:S01]  /*7eb0*/  MUFU.EX2 R35, R35 ;  /* 0x0000002300237308 */ /* 0x000fe20000000800 */
[----:B------:R-:W-:Y:S01]  /*7ec0*/  FFMA.FTZ R188, R183, c[0x0][0x23c], -R188 ;  /* 0x00008f00b7bc7a23 */ /* 0x000fe200000108bc */
[----:B------:R-:W-:Y:S01]  /*7ed0*/  LOP3.LUT R28, R205, UR31, R20, 0x96, !PT ;  /* 0x0000001fcd1c7c12 */ /* 0x000fe2000f8e9614 */
[C---:B-1----:R-:W-:Y:S01]  /*7ee0*/  HMMA.16816.F32 R108, R4.reuse, R8, R108 ;  /* 0x00000008046c723c */ /* 0x042fe2000000186c */
[--C-:B------:R-:W-:Y:S02]  /*7ef0*/  FFMA.FTZ R183, R186, c[0x0][0x23c], -R181.reuse ;  /* 0x00008f00bab77a23 */ /* 0x100fe400000108b5 */
[----:B------:R-:W-:Y:S02]  /*7f00*/  FFMA.FTZ R181, R180, c[0x0][0x23c], -R181 ;  /* 0x00008f00b4b57a23 */ /* 0x000fe400000108b5 */
[----:B------:R-:W-:Y:S01]  /*7f10*/  IMAD.WIDE.U32 R28, R28, -0x326172a9, RZ ;  /* 0xcd9e8d571c1c7825 */ /* 0x000fe200078e00ff */
[----:B------:R-:W-:Y:S01]  /*7f20*/  MUFU.EX2 R34, R34 ;  /* 0x0000002200227308 */ /* 0x000fe20000000800 */
[----:B------:R-:W-:Y:S01]  /*7f30*/  LOP3.LUT R8, R27, UR19, R204, 0x96, !PT ;  /* 0x000000131b087c12 */ /* 0x000fe2000f8e96cc */
[----:B--2---:R-:W-:Y:S02]  /*7f40*/  HMMA.16816.F32 R116, R4, R16, R116 ;  /* 0x000000100474723c */ /* 0x004fe40000001874 */
[----:B------:R-:W-:-:S02]  /*7f50*/  LOP3.LUT R24, R29, UR20, R24, 0x96, !PT ;  /* 0x000000141d187c12 */ /* 0x000fc4000f8e9618 */
[----:B------:R-:W-:Y:S02]  /*7f60*/  IMAD.WIDE.U32 R8, R8, -0x326172a9, RZ ;  /* 0xcd9e8d5708087825 */ /* 0x000fe400078e00ff */
[----:B------:R-:W1:Y:S02]  /*7f70*/  MUFU.EX2 R187, R187 ;  /* 0x000000bb00bb7308 */ /* 0x000e640000000800 */
[C---:B------:R-:W-:Y:S01]  /*7f80*/  HMMA.16816.F32 R120, R4.reuse, R18, R120 ;  /* 0x000000120478723c */ /* 0x040fe20000001878 */
[----:B------:R-:W-:Y:S01]  /*7f90*/  LOP3.LUT R16, R9, UR39, R28, 0x96, !PT ;  /* 0x0000002709107c12 */ /* 0x000fe2000f8e961c */
[----:B------:R-:W-:Y:S01]  /*7fa0*/  IMAD.WIDE.U32 R24, R24, -0x2daee0ad, RZ ;  /* 0xd2511f5318187825 */ /* 0x000fe200078e00ff */
[C---:B------:R-:W-:Y:S02]  /*7fb0*/  LOP3.LUT R20, R8.reuse, 0xff, RZ, 0xc0, !PT ;  /* 0x000000ff08147812 */ /* 0x040fe400078ec0ff */
[--C-:B------:R-:W-:Y:S01]  /*7fc0*/  SHF.R.U32.HI R17, RZ, 0x18, R8.reuse ;  /* 0x00000018ff117819 */ /* 0x100fe20000011608 */
[----:B------:R-:W-:Y:S01]  /*7fd0*/  MUFU.EX2 R188, R188 ;  /* 0x000000bc00bc7308 */ /* 0x000fe20000000800 */
[----:B------:R-:W-:Y:S01]  /*7fe0*/  LOP3.LUT R19, R8, 0xffff, RZ, 0xc0, !PT ;  /* 0x0000ffff08137812 */ /* 0x000fe200078ec0ff */
[----:B------:R-:W-:Y:S01]  /*7ff0*/  HMMA.16816.F32 R112, R4, R10, R112 ;  /* 0x0000000a0470723c */ /* 0x000fe20000001870 */
[----:B------:R-:W-:-:S02]  /*8000*/  SHF.R.U32.HI R18, RZ, 0x10, R8 ;  /* 0x00000010ff127819 */ /* 0x000fc40000011608 */
[----:B------:R-:W2:Y:S01]  /*8010*/  LDSM.16.MT88.4 R8, [R226+0x11000] ;  /* 0x01100000e208783b */ /* 0x000ea20000004200 */
[----:B------:R-:W-:Y:S02]  /*8020*/  LOP3.LUT R26, R25, UR6, R26, 0x96, !PT ;  /* 0x00000006191a7c12 */ /* 0x000fe4000f8e961a */
[----:B------:R-:W-:Y:S01]  /*8030*/  LOP3.LUT R18, R18, 0xff, RZ, 0xc0, !PT ;  /* 0x000000ff12127812 */ /* 0x000fe200078ec0ff */
[----:B------:R-:W4:Y:S01]  /*8040*/  MUFU.EX2 R183, R183 ;  /* 0x000000b700b77308 */ /* 0x000f220000000800 */
[C---:B------:R-:W-:Y:S01]  /*8050*/  HMMA.16816.F32 R156, R4.reuse, R30, R156 ;  /* 0x0000001e049c723c */ /* 0x040fe2000000189c */
[----:B------:R-:W-:Y:S02]  /*8060*/  LOP3.LUT R27, R24, 0xff, RZ, 0xc0, !PT ;  /* 0x000000ff181b7812 */ /* 0x000fe400078ec0ff */
[----:B------:R-:W-:Y:S02]  /*8070*/  PRMT R17, R18, 0x5410, R17 ;  /* 0x0000541012117816 */ /* 0x000fe40000000011 */
[----:B-1----:R-:W-:Y:S01]  /*8080*/  F2FP.PACK_AB R18, R190, R187 ;  /* 0x000000bbbe12723e */ /* 0x002fe200000000ff */
[----:B------:R-:W-:Y:S01]  /*8090*/  FADD.FTZ R187, R187, R166 ;  /* 0x000000a6bbbb7221 */ /* 0x000fe20000010000 */
[----:B------:R-:W1:Y:S01]  /*80a0*/  MUFU.EX2 R181, R181 ;  /* 0x000000b500b57308 */ /* 0x000e620000000800 */
[----:B------:R-:W-:Y:S01]  /*80b0*/  HMMA.16816.F32 R56, R4, R22, R56 ;  /* 0x000000160438723c */ /* 0x000fe20000001838 */
[----:B------:R-:W-:Y:S01]  /*80c0*/  LOP3.LUT R29, R26, 0xff, RZ, 0xc0, !PT ;  /* 0x000000ff1a1d7812 */ /* 0x000fe200078ec0ff */
[----:B------:R-:W-:-:S06]  /*80d0*/  FADD.FTZ R190, R190, R187 ;  /* 0x000000bbbebe7221 */ /* 0x000fcc0000010000 */
[C---:B---3--:R-:W-:Y:S08]  /*80e0*/  HMMA.16816.F32 R124, R4.reuse, R12, R124 ;  /* 0x0000000c047c723c */ /* 0x048ff0000000187c */
[----:B------:R-:W-:Y:S01]  /*80f0*/  HMMA.16816.F32 R128, R4, R14, R128 ;  /* 0x0000000e0480723c */ /* 0x000fe20000001880 */
[----:B------:R-:W3:Y:S06]  /*8100*/  LDSM.16.MT88.4 R12, [R228+0x11000] ;  /* 0x01100000e40c783b */ /* 0x000eec0000004200 */
[----:B------:R-:W-:-:S02]  /*8110*/  LOP3.LUT R4, R16, 0xffff, RZ, 0xc0, !PT ;  /* 0x0000ffff10047812 */ /* 0x000fc400078ec0ff */
[----:B------:R-:W-:Y:S02]  /*8120*/  LOP3.LUT R7, R16, 0xff, RZ, 0xc0, !PT ;  /* 0x000000ff10077812 */ /* 0x000fe400078ec0ff */
[----:B------:R-:W-:Y:S02]  /*8130*/  SHF.R.U32.HI R4, RZ, 0x8, R4 ;  /* 0x00000008ff047819 */ /* 0x000fe40000011604 */
[----:B------:R-:W-:Y:S02]  /*8140*/  SHF.R.U32.HI R6, RZ, 0x10, R16 ;  /* 0x00000010ff067819 */ /* 0x000fe40000011610 */
[----:B------:R-:W-:Y:S02]  /*8150*/  PRMT R7, R7, 0x5410, R4 ;  /* 0x0000541007077816 */ /* 0x000fe40000000004 */
[----:B------:R-:W-:Y:S02]  /*8160*/  SHF.R.U32.HI R5, RZ, 0x8, R19 ;  /* 0x00000008ff057819 */ /* 0x000fe40000011613 */
[----:B------:R-:W-:Y:S01]  /*8170*/  SHF.R.U32.HI R16, RZ, 0x18, R16 ;  /* 0x00000018ff107819 */ /* 0x000fe20000011610 */
[----:B------:R-:W-:Y:S01]  /*8180*/  HSET2.LE.AND R4, R7, R252, PT ;  /* 0x000000fc07047233 */ /* 0x000fe20003803000 */
[----:B------:R-:W-:-:S02]  /*8190*/  LOP3.LUT R19, R6, 0xff, RZ, 0xc0, !PT ;  /* 0x000000ff06137812 */ /* 0x000fc400078ec0ff */
[----:B------:R-:W-:Y:S02]  /*81a0*/  PRMT R5, R20, 0x5410, R5 ;  /* 0x0000541014057816 */ /* 0x000fe40000000005 */
[----:B------:R-:W-:Y:S01]  /*81b0*/  F2FP.PACK_AB R7, R35, R32 ;  /* 0x000000202307723e */ /* 0x000fe200000000ff */
[----:B------:R-:W5:Y:S01]  /*81c0*/  LDSM.16.MT88.4 R20, [R225+0x11000] ;  /* 0x01100000e114783b */ /* 0x000f620000004200 */
[----:B------:R-:W-:Y:S01]  /*81d0*/  PRMT R19, R19, 0x5410, R16 ;  /* 0x0000541013137816 */ /* 0x000fe20000000010 */
[--C-:B------:R-:W-:Y:S01]  /*81e0*/  HSET2.LE.AND R6, R5, R252.reuse, PT ;  /* 0x000000fc05067233 */ /* 0x100fe20003803000 */
[----:B------:R-:W-:Y:S01]  /*81f0*/  LOP3.LUT R4, R4, R7, RZ, 0xc0, !PT ;  /* 0x0000000704047212 */ /* 0x000fe200078ec0ff */
[--C-:B------:R-:W-:Y:S01]  /*8200*/  HSET2.LE.AND R7, R17, R252.reuse, PT ;  /* 0x000000fc11077233 */ /* 0x100fe20003803000 */
[----:B------:R-:W-:Y:S01]  /*8210*/  F2FP.PACK_AB R17, R34, R33 ;  /* 0x000000212211723e */ /* 0x000fe200000000ff */
[----:B------:R-:W-:Y:S01]  /*8220*/  HSET2.LE.AND R5, R19, R252, PT ;  /* 0x000000fc13057233 */ /* 0x000fe20003803000 */
[----:B------:R-:W-:Y:S01]  /*8230*/  F2FP.PACK_AB R16, R192, R193 ;  /* 0x000000c1c010723e */ /* 0x000fe200000000ff */
[----:B------:R-:W-:Y:S01]  /*8240*/  FADD.FTZ R32, R32, R169 ;  /* 0x000000a920207221 */ /* 0x000fe20000010000 */
[----:B------:R-:W-:Y:S01]  /*8250*/  LOP3.LUT R6, R6, R17, RZ, 0xc0, !PT ;  /* 0x0000001106067212 */ /* 0x000fe200078ec0ff */
[----:B------:R-:W-:Y:S01]  /*8260*/  FADD.FTZ R193, R193, R190 ;  /* 0x000000bec1c17221 */ /* 0x000fe20000010000 */
[----:B------:R-:W-:Y:S01]  /*8270*/  LOP3.LUT R5, R5, R18, RZ, 0xc0, !PT ;  /* 0x0000001205057212 */ /* 0x000fe200078ec0ff */
[----:B------:R-:W-:Y:S01]  /*8280*/  FADD.FTZ R32, R35, R32 ;  /* 0x0000002023207221 */ /* 0x000fe20000010000 */
[----:B------:R-:W-:Y:S01]  /*8290*/  LOP3.LUT R7, R7, R16, RZ, 0xc0, !PT ;  /* 0x0000001007077212 */ /* 0x000fe200078ec0ff */
[----:B------:R-:W-:Y:S01]  /*82a0*/  FADD.FTZ R192, R192, R193 ;  /* 0x000000c1c0c07221 */ /* 0x000fe20000010000 */
[----:B------:R-:W1:Y:S01]  /*82b0*/  LDSM.16.MT88.4 R16, [R224+0x11000] ;  /* 0x01100000e010783b */ /* 0x000e620000004200 */
[----:B------:R-:W-:-:S04]  /*82c0*/  FADD.FTZ R33, R33, R32 ;  /* 0x0000002021217221 */ /* 0x000fc80000010000 */
[----:B--2---:R-:W-:Y:S01]  /*82d0*/  HMMA.16816.F32 R152, R4, R8, R152 ;  /* 0x000000080498723c */ /* 0x004fe20000001898 */
[----:B------:R-:W-:-:S07]  /*82e0*/  FADD.FTZ R34, R34, R33 ;  /* 0x0000002122227221 */ /* 0x000fce0000010000 */
        /* <DEDUP_REMOVED lines=30> */
[C---:B-1----:R-:W-:Y:S08]  /*84d0*/  HMMA.16816.F32 R92, R4.reuse, R8, R92 ;  /* 0x00000008045c723c */ /* 0x042ff0000000185c */
[C---:B------:R-:W-:Y:S01]  /*84e0*/  HMMA.16816.F32 R96, R4.reuse, R10, R96 ;  /* 0x0000000a0460723c */ /* 0x040fe20000001860 */
[----:B------:R-:W1:Y:S07]  /*84f0*/  LDSM.16.MT88.4 R8, [R225+0x17000] ;  /* 0x01700000e108783b */ /* 0x000e6e0000004200 */
[C---:B------:R-:W-:Y:S01]  /*8500*/  HMMA.16816.F32 R88, R4.reuse, R22, R88 ;  /* 0x000000160458723c */ /* 0x040fe20000001858 */
[----:B------:R-:W5:Y:S07]  /*8510*/  LDSM.16.MT88.4 R20, [R224+0x17000] ;  /* 0x01700000e014783b */ /* 0x000f6e0000004200 */
[C---:B--2---:R-:W-:Y:S07]  /*8520*/  HMMA.16816.F32 R100, R4.reuse, R16, R100 ;  /* 0x000000100464723c */ /* 0x044fee0000001864 */
[----:B------:R-:W-:Y:S01]  /*8530*/  LOP3.LUT R16, R24, 0xffff, RZ, 0xc0, !PT ;  /* 0x0000ffff18107812 */ /* 0x000fe200078ec0ff */
[----:B---3--:R-:W-:Y:S01]  /*8540*/  HMMA.16816.F32 R108, R4, R12, R108 ;  /* 0x0000000c046c723c */ /* 0x008fe2000000186c */
[----:B------:R-:W-:-:S02]  /*8550*/  SHF.R.U32.HI R25, RZ, 0x10, R24 ;  /* 0x00000010ff197819 */ /* 0x000fc40000011618 */
[----:B------:R-:W-:Y:S02]  /*8560*/  SHF.R.U32.HI R16, RZ, 0x8, R16 ;  /* 0x00000008ff107819 */ /* 0x000fe40000011610 */
[----:B------:R-:W-:Y:S02]  /*8570*/  LOP3.LUT R25, R25, 0xff, RZ, 0xc0, !PT ;  /* 0x000000ff19197812 */ /* 0x000fe400078ec0ff */
[----:B------:R-:W-:Y:S01]  /*8580*/  PRMT R27, R27, 0x5410, R16 ;  /* 0x000054101b1b7816 */ /* 0x000fe20000000010 */
[C---:B------:R-:W-:Y:S01]  /*8590*/  HMMA.16816.F32 R112, R4.reuse, R14, R112 ;  /* 0x0000000e0470723c */ /* 0x040fe20000001870 */
[----:B------:R-:W2:Y:S07]  /*85a0*/  LDSM.16.MT88.4 R12, [R228+0x11800] ;  /* 0x01180000e40c783b */ /* 0x000eae0000004200 */
[C---:B------:R-:W-:Y:S01]  /*85b0*/  HMMA.16816.F32 R104, R4.reuse, R18, R104 ;  /* 0x000000120468723c */ /* 0x040fe20000001868 */
[----:B------:R-:W-:Y:S07]  /*85c0*/  LDSM.16.MT88.4 R16, [R226+0x11800] ;  /* 0x01180000e210783b */ /* 0x000fee0000004200 */
[C---:B-1----:R-:W-:Y:S07]  /*85d0*/  HMMA.16816.F32 R116, R4.reuse, R8, R116 ;  /* 0x000000080474723c */ /* 0x042fee0000001874 */
[----:B------:R-:W-:Y:S01]  /*85e0*/  SHF.R.U32.HI R8, RZ, 0x18, R24 ;  /* 0x00000018ff087819 */ /* 0x000fe20000011618 */
[----:B------:R-:W-:Y:S01]  /*85f0*/  HMMA.16816.F32 R120, R4, R10, R120 ;  /* 0x0000000a0478723c */ /* 0x000fe20000001878 */
[----:B------:R-:W-:-:S02]  /*8600*/  LOP3.LUT R24, R26, 0xffff, RZ, 0xc0, !PT ;  /* 0x0000ffff1a187812 */ /* 0x000fc400078ec0ff */
[----:B------:R-:W-:Y:S02]  /*8610*/  PRMT R25, R25, 0x5410, R8 ;  /* 0x0000541019197816 */ /* 0x000fe40000000008 */
[----:B------:R-:W1:Y:S01]  /*8620*/  LDSM.16.MT88.4 R8, [R225+0x11800] ;  /* 0x01180000e108783b */ /* 0x000e620000004200 */
[----:B------:R-:W-:Y:S02]  /*8630*/  SHF.R.U32.HI R24, RZ, 0x8, R24 ;  /* 0x00000008ff187819 */ /* 0x000fe40000011618 */
[----:B-----5:R-:W-:Y:S02]  /*8640*/  HMMA.16816.F32 R124, R4, R20, R124 ;  /* 0x00000014047c723c */ /* 0x020fe4000000187c */
[----:B------:R-:W-:-:S05]  /*8650*/  PRMT R29, R29, 0x5410, R24 ;  /* 0x000054101d1d7816 */ /* 0x000fca0000000018 */
[--C-:B------:R-:W-:Y:S01]  /*8660*/  SHF.R.U32.HI R20, RZ, 0x10, R26.reuse ;  /* 0x00000010ff147819 */ /* 0x100fe2000001161a */
[----:B------:R-:W-:Y:S01]  /*8670*/  HMMA.16816.F32 R128, R4, R22, R128 ;  /* 0x000000160480723c */ /* 0x000fe20000001880 */
[----:B------:R-:W-:Y:S02]  /*8680*/  SHF.R.U32.HI R21, RZ, 0x18, R26 ;  /* 0x00000018ff157819 */ /* 0x000fe4000001161a */
[----:B------:R-:W-:-:S04]  /*8690*/  LOP3.LUT R20, R20, 0xff, RZ, 0xc0, !PT ;  /* 0x000000ff14147812 */ /* 0x000fc800078ec0ff */
[----:B------:R-:W-:Y:S01]  /*86a0*/  PRMT R21, R20, 0x5410, R21 ;  /* 0x0000541014157816 */ /* 0x000fe20000000015 */
[--C-:B------:R-:W-:Y:S01]  /*86b0*/  HSET2.LE.AND R6, R27, R252.reuse, PT ;  /* 0x000000fc1b067233 */ /* 0x100fe20003803000 */
[----:B------:R-:W-:Y:S01]  /*86c0*/  F2FP.PACK_AB R23, R194, R191 ;  /* 0x000000bfc217723e */ /* 0x000fe200000000ff */
[--C-:B------:R-:W-:Y:S01]  /*86d0*/  HSET2.LE.AND R7, R25, R252.reuse, PT ;  /* 0x000000fc19077233 */ /* 0x100fe20003803000 */
[----:B----4-:R-:W-:Y:S01]  /*86e0*/  F2FP.PACK_AB R22, R184, R183 ;  /* 0x000000b7b816723e */ /* 0x010fe200000000ff */
[--C-:B------:R-:W-:Y:S01]  /*86f0*/  HSET2.LE.AND R4, R29, R252.reuse, PT ;  /* 0x000000fc1d047233 */ /* 0x100fe20003803000 */
[----:B------:R-:W-:Y:S01]  /*8700*/  F2FP.PACK_AB R20, R181, R182 ;  /* 0x000000b6b514723e */ /* 0x000fe200000000ff */
[----:B------:R-:W-:Y:S01]  /*8710*/  HSET2.LE.AND R5, R21, R252, PT ;  /* 0x000000fc15057233 */ /* 0x000fe20003803000 */
[----:B------:R-:W-:Y:S01]  /*8720*/  F2FP.PACK_AB R21, R188, R185 ;  /* 0x000000b9bc15723e */ /* 0x000fe200000000ff */
[----:B------:R-:W3:Y:S01]  /*8730*/  LDSM.16.MT88.4 R24, [R228+0x13800] ;  /* 0x01380000e418783b */ /* 0x000ee20000004200 */
[----:B------:R-:W-:Y:S01]  /*8740*/  LOP3.LUT R4, R4, R23, RZ, 0xc0, !PT ;  /* 0x0000001704047212 */ /* 0x000fe200078ec0ff */
[----:B------:R-:W-:Y:S01]  /*8750*/  FADD.FTZ R191, R191, R34 ;  /* 0x00000022bfbf7221 */ /* 0x000fe20000010000 */
[----:B------:R-:W-:Y:S01]  /*8760*/  LOP3.LUT R5, R5, R22, RZ, 0xc0, !PT ;  /* 0x0000001605057212 */ /* 0x000fe200078ec0ff */
[----:B------:R-:W-:Y:S01]  /*8770*/  LDSM.16.MT88.4 R28, [R224+0x11800] ;  /* 0x01180000e01c783b */ /* 0x000fe20000004200 */
[----:B------:R-:W-:Y:S01]  /*8780*/  LOP3.LUT R6, R6, R21, RZ, 0xc0, !PT ;  /* 0x0000001506067212 */ /* 0x000fe200078ec0ff */
[----:B------:R-:W-:Y:S01]  /*8790*/  FADD.FTZ R183, R183, R192 ;  /* 0x000000c0b7b77221 */ /* 0x000fe20000010000 */
[----:B------:R-:W-:Y:S01]  /*87a0*/  LOP3.LUT R7, R7, R20, RZ, 0xc0, !PT ;  /* 0x0000001407077212 */ /* 0x000fe200078ec0ff */
[----:B------:R-:W-:Y:S01]  /*87b0*/  FADD.FTZ R194, R194, R191 ;  /* 0x000000bfc2c27221 */ /* 0x000fe20000010000 */
[----:B------:R-:W-:Y:S01]  /*87c0*/  LDSM.16.MT88.4 R20, [R225+0x13800] ;  /* 0x01380000e114783b */ /* 0x000fe20000004200 */
        /* <DEDUP_REMOVED lines=8> */
[C---:B-1----:R-:W-:Y:S08]  /*8850*/  HMMA.16816.F32 R144, R4.reuse, R8, R144 ;  /* 0x000000080490723c */ /* 0x042ff00000001890 */
[C---:B------:R-:W-:Y:S01]  /*8860*/  HMMA.16816.F32 R140, R4.reuse, R10, R140 ;  /* 0x0000000a048c723c */ /* 0x040fe2000000188c */
[----:B------:R-:W1:Y:S07]  /*8870*/  LDSM.16.MT88.4 R8, [R224+0x13800] ;  /* 0x01380000e008783b */ /* 0x000e6e0000004200 */
[C---:B------:R-:W-:Y:S08]  /*8880*/  HMMA.16816.F32 R152, R4.reuse, R16, R152 ;  /* 0x000000100498723c */ /* 0x040ff00000001898 */
        /* <DEDUP_REMOVED lines=49> */
[----:B------:R-:W-:Y:S01]  /*8ba0*/  IMAD.U32 R164, RZ, RZ, UR29 ;  /* 0x0000001dffa47e24 */ /* 0x000fe2000f8e00ff */
[----:B------:R-:W-:Y:S01]  /*8bb0*/  UISETP.GT.AND UP0, UPT, UR29, UR11, UPT ;  /* 0x0000000b1d00728c */ /* 0x000fe2000bf04270 */
[----:B------:R-:W-:-:S04]  /*8bc0*/  IMAD.WIDE.U32 R16, R16, UR16, R4 ;  /* 0x0000001010107c25 */ /* 0x000fc8000f8e0004 */
[----:B------:R-:W-:Y:S01]  /*8bd0*/  IMAD R164, R164, 0x40, R249 ;  /* 0x00000040a4a47824 */ /* 0x000fe200078e02f9 */
[----:B------:R-:W-:Y:S02]  /*8be0*/  IADD3 R5, R17, UR4, RZ ;  /* 0x0000000411057c10 */ /* 0x000fe4000fffe0ff */
[C---:B------:R-:W-:Y:S02]  /*8bf0*/  @!P5 LEA R14, P6, R16.reuse, c[0x0][0x170], 0x1 ;  /* 0x00005c00100eda11 */ /* 0x040fe400078c08ff */
[C---:B------:R-:W-:Y:S02]  /*8c00*/  @!P4 LEA R10, P1, R16.reuse, c[0x0][0x170], 0x1 ;  /* 0x00005c00100aca11 */ /* 0x040fe400078208ff */
[C---:B------:R-:W-:Y:S01]  /*8c10*/  @!P3 LEA R8, P0, R16.reuse, c[0x0][0x170], 0x1 ;  /* 0x00005c001008ba11 */ /* 0x040fe200078008ff */
[----:B------:R-:W-:Y:S01]  /*8c20*/  @P5 STS.128 [R238+0x10000], RZ ;  /* 0x010000ffee005388 */ /* 0x000fe20000000c00 */
[C---:B------:R-:W-:Y:S02]  /*8c30*/  @!P5 LEA.HI.X R15, R16.reuse, c[0x0][0x174], R5, 0x1, P6 ;  /* 0x00005d00100fda11 */ /* 0x040fe400030f0c05 */
        /* <DEDUP_REMOVED lines=78> */
[----:B------:R-:W-:Y:S01]  /*9120*/  IMAD.IADD R3, R248, 0x1, -R164 ;  /* 0x00000001f8037824 */ /* 0x000fe200078e0aa4 */
[----:B------:R-:W-:Y:S02]  /*9130*/  ISETP.GE.AND P1, PT, R164, R246, PT ;  /* 0x000000f6a400720c */ /* 0x000fe40003f26270 */
[----:B------:R-:W-:Y:S02]  /*9140*/  @P4 STS.128 [R238+0x13000], RZ ;  /* 0x013000ffee004388 */ /* 0x000fe40000000c00 */
[----:B------:R-:W-:-:S02]  /*9150*/  IABS R3, R3 ;  /* 0x0000000300037213 */ /* 0x000fc40000000000 */
[----:B------:R-:W-:Y:S01]  /*9160*/  @!PT LDS RZ, [RZ] ;  /* 0x00000000fffff984 */ /* 0x000fe20000000800 */
[----:B------:R-:W-:Y:S01]  /*9170*/  @!PT LDS RZ, [RZ] ;  /* 0x00000000fffff984 */ /* 0x000fe20000000800 */
[----:B------:R-:W-:Y:S01]  /*9180*/  @!PT LDS RZ, [RZ] ;  /* 0x00000000fffff984 */ /* 0x000fe20000000800 */
[----:B------:R1:W-:Y:S01]  /*9190*/  @!P4 LDGSTS.E.BYPASS.LTC128B.128 [R238+0x13000], [R26.64+0x80] ;  /* 0x130000801aeecfae */ /* 0x0003e2000b901d56 */
[----:B------:R-:W-:-:S03]  /*91a0*/  ISETP.LT.OR P1, PT, R164, R247, P1 ;  /* 0x000000f7a400720c */ /* 0x000fc60000f21670 */
        /* <DEDUP_REMOVED lines=31> */
[----:B-1----:R-:W5:Y:S04]  /*93a0*/  LDSM.16.M88.4 R12, [R233+0x8000] ;  /* 0x00800000e90c783b */ /* 0x002f680000000200 */
[----:B---3--:R-:W2:Y:S04]  /*93b0*/  LDSM.16.M88.4 R4, [R233+0x8800] ;  /* 0x00880000e904783b */ /* 0x008ea80000000200 */
[----:B------:R-:W1:Y:S04]  /*93c0*/  LDSM.16.M88.4 R176, [R233+0x9000] ;  /* 0x00900000e9b0783b */ /* 0x000e680000000200 */
[----:B------:R-:W3:Y:S04]  /*93d0*/  LDSM.16.M88.4 R28, [R233+0x9800] ;  /* 0x00980000e91c783b */ /* 0x000ee80000000200 */
[----:B------:R-:W-:Y:S04]  /*93e0*/  LDSM.16.M88.4 R32, [R232] ;  /* 0x00000000e820783b */ /* 0x000fe80000000200 */
[----:B------:R-:W1:Y:S04]  /*93f0*/  LDSM.16.M88.4 R24, [R231] ;  /* 0x00000000e718783b */ /* 0x000e680000000200 */
[----:B----4-:R-:W4:Y:S04]  /*9400*/  LDSM.16.M88.4 R20, [R223] ;  /* 0x00000000df14783b */ /* 0x010f280000000200 */
[----:B------:R-:W1:Y:S04]  /*9410*/  LDSM.16.M88.4 R192, [R222] ;  /* 0x00000000dec0783b */ /* 0x000e680000000200 */
[----:B------:R-:W-:Y:S04]  /*9420*/  LDSM.16.M88.4 R184, [R230] ;  /* 0x00000000e6b8783b */ /* 0x000fe80000000200 */
[----:B------:R-:W-:Y:S01]  /*9430*/  LDSM.16.M88.4 R188, [R221] ;  /* 0x00000000ddbc783b */ /* 0x000fe20000000200 */
[C---:B-----5:R-:W-:Y:S03]  /*9440*/  HMMA.16816.F32 R16, R168.reuse, R12, RZ ;  /* 0x0000000ca810723c */ /* 0x060fe600000018ff */
[----:B------:R-:W0:Y:S05]  /*9450*/  LDGDEPBAR ;  /* 0x00000000000079af */ /* 0x000e2a0000000000 */
[C---:B--2---:R-:W-:Y:S08]  /*9460*/  HMMA.16816.F32 R8, R168.reuse, R4, RZ ;  /* 0x00000004a808723c */ /* 0x044ff000000018ff */
[C---:B------:R-:W-:Y:S08]  /*9470*/  HMMA.16816.F32 R12, R168.reuse, R14, RZ ;  /* 0x0000000ea80c723c */ /* 0x040ff000000018ff */
[C---:B------:R-:W-:Y:S08]  /*9480*/  HMMA.16816.F32 R4, R168.reuse, R6, RZ ;  /* 0x00000006a804723c */ /* 0x040ff000000018ff */
[C---:B-1----:R-:W-:Y:S08]  /*9490*/  HMMA.16816.F32 R180, R168.reuse, R176, RZ ;  /* 0x000000b0a8b4723c */ /* 0x042ff000000018ff */
[C---:B------:R-:W-:Y:S08]  /*94a0*/  HMMA.16816.F32 R176, R168.reuse, R178, RZ ;  /* 0x000000b2a8b0723c */ /* 0x040ff000000018ff */
[C---:B---3--:R-:W-:Y:S08]  /*94b0*/  HMMA.16816.F32 R172, R168.reuse, R28, RZ ;  /* 0x0000001ca8ac723c */ /* 0x048ff000000018ff */
[----:B------:R-:W-:Y:S01]  /*94c0*/  HMMA.16816.F32 R168, R168, R30, RZ ;  /* 0x0000001ea8a8723c */ /* 0x000fe200000018ff */
[----:B------:R-:W1:Y:S07]  /*94d0*/  LDSM.16.M88.4 R28, [R227+0x8000] ;  /* 0x00800000e31c783b */ /* 0x000e6e0000000200 */
[C---:B------:R-:W-:Y:S08]  /*94e0*/  HMMA.16816.F32 R16, R32.reuse, R24, R16 ;  /* 0x000000182010723c */ /* 0x040ff00000001810 */
        /* <DEDUP_REMOVED lines=8> */
[C---:B-1----:R-:W-:Y:S08]  /*9570*/  HMMA.16816.F32 R16, R184.reuse, R28, R16 ;  /* 0x0000001cb810723c */ /* 0x042ff00000001810 */
[C---:B------:R-:W-:Y:S01]  /*9580*/  HMMA.16816.F32 R12, R184.reuse, R30, R12 ;  /* 0x0000001eb80c723c */ /* 0x040fe2000000180c */
[----:B------:R-:W-:Y:S07]  /*9590*/  LDSM.16.M88.4 R28, [R220] ;  /* 0x00000000dc1c783b */ /* 0x000fee0000000200 */
[C---:B--2---:R-:W-:Y:S08]  /*95a0*/  HMMA.16816.F32 R8, R184.reuse, R24, R8 ;  /* 0x00000018b808723c */ /* 0x044ff00000001808 */
[C---:B------:R-:W-:Y:S01]  /*95b0*/  HMMA.16816.F32 R4, R184.reuse, R26, R4 ;  /* 0x0000001ab804723c */ /* 0x040fe20000001804 */
[----:B------:R-:W1:Y:S07]  /*95c0*/  LDSM.16.M88.4 R24, [R229] ;  /* 0x00000000e518783b */ /* 0x000e6e0000000200 */
[C---:B---3--:R-:W-:Y:S08]  /*95d0*/  HMMA.16816.F32 R180, R184.reuse, R20, R180 ;  /* 0x00000014b8b4723c */ /* 0x048ff000000018b4 */
[----:B------:R-:W-:Y:S01]  /*95e0*/  HMMA.16816.F32 R176, R184, R22, R176 ;  /* 0x00000016b8b0723c */ /* 0x000fe200000018b0 */
[----:B------:R-:W2:Y:S07]  /*95f0*/  LDSM.16.M88.4 R20, [R220+0x800] ;  /* 0x00080000dc14783b */ /* 0x000eae0000000200 */
[C---:B------:R-:W-:Y:S08]  /*9600*/  HMMA.16816.F32 R172, R32.reuse, R188, R172 ;  /* 0x000000bc20ac723c */ /* 0x040ff000000018ac */
[----:B------:R-:W-:Y:S01]  /*9610*/  HMMA.16816.F32 R168, R32, R190, R168 ;  /* 0x000000be20a8723c */ /* 0x000fe200000018a8 */
[----:B------:R-:W3:Y:S04]  /*9620*/  LDSM.16.M88.4 R188, [R227+0x9800] ;  /* 0x00980000e3bc783b */ /* 0x000ee80000000200 */
[----:B------:R-:W4:Y:S03]  /*9630*/  LDSM.16.M88.4 R32, [R220+0x1000] ;  /* 0x00100000dc20783b */ /* 0x000f260000000200 */
[C---:B-1----:R-:W-:Y:S08]  /*9640*/  HMMA.16816.F32 R16, R24.reuse, R28, R16 ;  /* 0x0000001c1810723c */ /* 0x042ff00000001810 */
[C---:B------:R-:W-:Y:S01]  /*9650*/  HMMA.16816.F32 R12, R24.reuse, R30, R12 ;  /* 0x0000001e180c723c */ /* 0x040fe2000000180c */
[----:B------:R-:W-:Y:S07]  /*9660*/  LDSM.16.M88.4 R28, [R234+0x2000] ;  /* 0x00200000ea1c783b */ /* 0x000fee0000000200 */
[C---:B--2---:R-:W-:Y:S08]  /*9670*/  HMMA.16816.F32 R8, R24.reuse, R20, R8 ;  /* 0x000000141808723c */ /* 0x044ff00000001808 */
[----:B------:R-:W-:Y:S01]  /*9680*/  HMMA.16816.F32 R4, R24, R22, R4 ;  /* 0x000000161804723c */ /* 0x000fe20000001804 */
[----:B------:R-:W1:Y:S07]  /*9690*/  LDSM.16.M88.4 R20, [R233+0xa000] ;  /* 0x00a00000e914783b */ /* 0x000e6e0000000200 */
        /* <DEDUP_REMOVED lines=8> */
[----:B------:R-:W-:Y:S01]  /*9720*/  HMMA.16816.F32 R168, R24, R194, R168 ;  /* 0x000000c218a8723c */ /* 0x000fe200000018a8 */
[----:B------:R-:W-:Y:S04]  /*9730*/  LDSM.16.M88.4 R24, [R232+0x2000] ;  /* 0x00200000e818783b */ /* 0x000fe80000000200 */
[----:B------:R-:W-:Y:S03]  /*9740*/  LDSM.16.M88.4 R192, [R220+0x2800] ;  /* 0x00280000dcc0783b */ /* 0x000fe60000000200 */
        /* <DEDUP_REMOVED lines=9> */
[C---:B------:R-:W-:Y:S08]  /*97e0*/  HMMA.16816.F32 R8, R28.reuse, R188, R8 ;  /* 0x000000bc1c08723c */ /* 0x040ff00000001808 */
[----:B------:R-:W-:Y:S01]  /*97f0*/  HMMA.16816.F32 R4, R28, R190, R4 ;  /* 0x000000be1c04723c */ /* 0x000fe20000001804 */
[----:B------:R-:W4:Y:S04]  /*9800*/  LDSM.16.M88.4 R188, [R218] ;  /* 0x00000000dabc783b */ /* 0x000f280000000200 */
        /* <DEDUP_REMOVED lines=39> */
[----:B------:R-:W4:Y:S03]  /*9a80*/  LDSM.16.M88.4 R24, [R215] ;  /* 0x00000000d718783b */ /* 0x000f260000000200 */
[C---:B-1----:R-:W-:Y:S08]  /*9a90*/  HMMA.16816.F32 R16, R28.reuse, R20, R16 ;  /* 0x000000141c10723c */ /* 0x042ff00000001810 */
[C---:B------:R-:W-:Y:S01]  /*9aa0*/  HMMA.16816.F32 R12, R28.reuse, R22, R12 ;  /* 0x000000161c0c723c */ /* 0x040fe2000000180c */
[----:B------:R-:W1:Y:S07]  /*9ab0*/  LDSM.16.M88.4 R20, [R214] ;  /* 0x00000000d614783b */ /* 0x000e6e0000000200 */
[C---:B------:R-:W-:Y:S08]  /*9ac0*/  HMMA.16816.F32 R8, R28.reuse, R188, R8 ;  /* 0x000000bc1c08723c */ /* 0x040ff00000001808 */
[C---:B------:R-:W-:Y:S01]  /*9ad0*/  HMMA.16816.F32 R4, R28.reuse, R190, R4 ;  /* 0x000000be1c04723c */ /* 0x040fe20000001804 */
[----:B------:R-:W5:Y:S07]  /*9ae0*/  LDSM.16.M88.4 R188, [R213] ;  /* 0x00000000d5bc783b */ /* 0x000f6e0000000200 */
[C---:B--2---:R-:W-:Y:S08]  /*9af0*/  HMMA.16816.F32 R180, R28.reuse, R184, R180 ;  /* 0x000000b81cb4723c */ /* 0x044ff000000018b4 */
[C---:B------:R-:W-:Y:S01]  /*9b00*/  HMMA.16816.F32 R176, R28.reuse, R186, R176 ;  /* 0x000000ba1cb0723c */ /* 0x040fe200000018b0 */
[----:B------:R-:W2:Y:S07]  /*9b10*/  LDSM.16.M88.4 R184, [R212] ;  /* 0x00000000d4b8783b */ /* 0x000eae0000000200 */
        /* <DEDUP_REMOVED lines=29> */
[----:B------:R-:W-:Y:S03]  /*9cf0*/  LDSM.16.M88.4 R184, [R233+0xf000] ;  /* 0x00f00000e9b8783b */ /* 0x000fe60000000200 */
[C---:B---3--:R-:W-:Y:S08]  /*9d00*/  HMMA.16816.F32 R180, R28.reuse, R188, R180 ;  /* 0x000000bc1cb4723c */ /* 0x048ff000000018b4 */
[C---:B----4-:R-:W-:Y:S08]  /*9d10*/  HMMA.16816.F32 R16, R28.reuse, R24, R16 ;  /* 0x000000181c10723c */ /* 0x050ff00000001810 */
[C---:B------:R-:W-:Y:S01]  /*9d20*/  HMMA.16816.F32 R12, R28.reuse, R26, R12 ;  /* 0x0000001a1c0c723c */ /* 0x040fe2000000180c */
[----:B------:R-:W2:Y:S07]  /*9d30*/  LDSM.16.M88.4 R24, [R233+0xe000] ;  /* 0x00e00000e918783b */ /* 0x000eae0000000200 */
[C---:B------:R-:W-:Y:S01]  /*9d40*/  HMMA.16816.F32 R176, R28.reuse, R190, R176 ;  /* 0x000000be1cb0723c */ /* 0x040fe200000018b0 */
[----:B------:R-:W3:Y:S07]  /*9d50*/  LDSM.16.M88.4 R188, [R233+0xe800] ;  /* 0x00e80000e9bc783b */ /* 0x000eee0000000200 */
[C---:B-1----:R-:W-:Y:S08]  /*9d60*/  HMMA.16816.F32 R172, R28.reuse, R20, R172 ;  /* 0x000000141cac723c */ /* 0x042ff000000018ac */
[C---:B------:R-:W-:Y:S01]  /*9d70*/  HMMA.16816.F32 R168, R28.reuse, R22, R168 ;  /* 0x000000161ca8723c */ /* 0x040fe200000018a8 */
[----:B------:R-:W1:Y:S07]  /*9d80*/  LDSM.16.M88.4 R20, [R233+0xf800] ;  /* 0x00f80000e914783b */ /* 0x000e6e0000000200 */
[C---:B------:R-:W-:Y:S08]  /*9d90*/  HMMA.16816.F32 R8, R28.reuse, R192, R8 ;  /* 0x000000c01c08723c */ /* 0x040ff00000001808 */
[----:B------:R-:W-:Y:S01]  /*9da0*/  HMMA.16816.F32 R4, R28, R194, R4 ;  /* 0x000000c21c04723c */ /* 0x000fe20000001804 */
[----:B------:R-:W-:Y:S07]  /*9db0*/  LDSM.16.M88.4 R28, [R232+0x6000] ;  /* 0x00600000e81c783b */ /* 0x000fee0000000200 */
[C---:B--2---:R-:W-:Y:S08]  /*9dc0*/  HMMA.16816.F32 R16, R32.reuse, R24, R16 ;  /* 0x000000182010723c */ /* 0x044ff00000001810 */
[C---:B------:R-:W-:Y:S01]  /*9dd0*/  HMMA.16816.F32 R12, R32.reuse, R26, R12 ;  /* 0x0000001a200c723c */ /* 0x040fe2000000180c */
[----:B------:R-:W2:Y:S07]  /*9de0*/  LDSM.16.M88.4 R24, [R211] ;  /* 0x00000000d318783b */ /* 0x000eae0000000200 */
[C---:B---3--:R-:W-:Y:S08]  /*9df0*/  HMMA.16816.F32 R8, R32.reuse, R188, R8 ;  /* 0x000000bc2008723c */ /* 0x048ff00000001808 */
[C---:B------:R-:W-:Y:S01]  /*9e00*/  HMMA.16816.F32 R4, R32.reuse, R190, R4 ;  /* 0x000000be2004723c */ /* 0x040fe20000001804 */
[----:B------:R-:W3:Y:S07]  /*9e10*/  LDSM.16.M88.4 R188, [R210] ;  /* 0x00000000d2bc783b */ /* 0x000eee0000000200 */
[C---:B------:R-:W-:Y:S08]  /*9e20*/  HMMA.16816.F32 R180, R32.reuse, R184, R180 ;  /* 0x000000b820b4723c */ /* 0x040ff000000018b4 */
[C---:B------:R-:W-:Y:S01]  /*9e30*/  HMMA.16816.F32 R176, R32.reuse, R186, R176 ;  /* 0x000000ba20b0723c */ /* 0x040fe200000018b0 */
[----:B------:R-:W4:Y:S07]  /*9e40*/  LDSM.16.M88.4 R184, [R209] ;  /* 0x00000000d1b8783b */ /* 0x000f2e0000000200 */
[C---:B-1----:R-:W-:Y:S08]  /*9e50*/  HMMA.16816.F32 R172, R32.reuse, R20, R172 ;  /* 0x0000001420ac723c */ /* 0x042ff000000018ac */
[----:B------:R-:W-:Y:S01]  /*9e60*/  HMMA.16816.F32 R168, R32, R22, R168 ;  /* 0x0000001620a8723c */ /* 0x000fe200000018a8 */
[----:B------:R-:W1:Y:S04]  /*9e70*/  LDSM.16.M88.4 R20, [R208] ;  /* 0x00000000d014783b */ /* 0x000e680000000200 */
[----:B------:R-:W-:Y:S03]  /*9e80*/  LDSM.16.M88.4 R32, [R230+0x6000] ;  /* 0x00600000e620783b */ /* 0x000fe60000000200 */
        /* <DEDUP_REMOVED lines=17> */
[C---:B----4-:R-:W-:Y:S07]  /*9fa0*/  HMMA.16816.F32 R8, R32.reuse, R184, R8 ;  /* 0x000000b82008723c */ /* 0x050fee0000001808 */
[----:B------:R-:W-:Y:S01]  /*9fb0*/  IMAD.MOV.U32 R185, RZ, RZ, R3 ;  /* 0x000000ffffb97224 */ /* 0x000fe200078e0003 */
[----:B------:R-:W-:Y:S01]  /*9fc0*/  HMMA.16816.F32 R4, R32, R186, R4 ;  /* 0x000000ba2004723c */ /* 0x000fe20000001804 */
[----:B------:R-:W-:-:S04]  /*9fd0*/  IADD3 R3, R164, 0x1, RZ ;  /* 0x00000001a4037810 */ /* 0x000fc80007ffe0ff */
[----:B------:R-:W3:Y:S01]  /*9fe0*/  I2F R185, R185 ;  /* 0x000000b900b97306 */ /* 0x000ee20000201400 */
[----:B------:R-:W-:Y:S01]  /*9ff0*/  IMAD.IADD R184, R248, 0x1, -R3 ;  /* 0x00000001f8b87824 */ /* 0x000fe200078e0a03 */
[C---:B------:R-:W-:Y:S01]  /*a000*/  ISETP.GE.AND P0, PT, R3.reuse, R246, PT ;  /* 0x000000f60300720c */ /* 0x040fe20003f06270 */
[C---:B-1----:R-:W-:Y:S01]  /*a010*/  HMMA.16816.F32 R16, R28.reuse, R20, R16 ;  /* 0x000000141c10723c */ /* 0x042fe20000001810 */
[C---:B------:R-:W-:Y:S02]  /*a020*/  ISETP.GE.AND P6, PT, R3.reuse, R239, PT ;  /* 0x000000ef0300720c */ /* 0x040fe40003fc6270 */
[----:B------:R-:W-:Y:S02]  /*a030*/  IABS R184, R184 ;  /* 0x000000b800b87213 */ /* 0x000fe40000000000 */
[----:B------:R-:W-:Y:S02]  /*a040*/  ISETP.LT.OR P0, PT, R3, R247, P0 ;  /* 0x000000f70300720c */ /* 0x000fe40000701670 */
[----:B------:R-:W-:Y:S01]  /*a050*/  IMAD.IADD R20, R245, 0x1, -R164 ;  /* 0x00000001f5147824 */ /* 0x000fe200078e0aa4 */
[----:B------:R-:W-:Y:S01]  /*a060*/  HMMA.16816.F32 R12, R28, R22, R12 ;  /* 0x000000161c0c723c */ /* 0x000fe2000000180c */
[----:B------:R-:W1:Y:S01]  /*a070*/  I2F R184, R184 ;  /* 0x000000b800b87306 */ /* 0x000e620000201400 */
[----:B------:R-:W-:-:S02]  /*a080*/  ISETP.LT.OR P6, PT, R3, R244, P6 ;  /* 0x000000f40300720c */ /* 0x000fc400037c1670 */
[----:B------:R-:W-:-:S04]  /*a090*/  IABS R20, R20 ;  /* 0x0000001400147213 */ /* 0x000fc80000000000 */
[C---:B--2---:R-:W-:Y:S01]  /*a0a0*/  HMMA.16816.F32 R172, R32.reuse, R24, R172 ;  /* 0x0000001820ac723c */ /* 0x044fe200000018ac */
[----:B------:R2:W4:Y:S06]  /*a0b0*/  I2F R187, R20 ;  /* 0x0000001400bb7306 */ /* 0x00052c0000201400 */
[----:B------:R-:W-:Y:S01]  /*a0c0*/  IMAD.IADD R25, R245, 0x1, -R3 ;  /* 0x00000001f5197824 */ /* 0x000fe200078e0a03 */
[----:B------:R-:W-:Y:S01]  /*a0d0*/  IADD3 R24, R164, 0x8, RZ ;  /* 0x00000008a4187810 */ /* 0x000fe20007ffe0ff */
[----:B---3--:R-:W-:Y:S01]  /*a0e0*/  FFMA.FTZ R185, R185, -UR32, R16 ;  /* 0x80000020b9b97c23 */ /* 0x008fe20008010010 */
[----:B------:R-:W-:Y:S01]  /*a0f0*/  HMMA.16816.F32 R176, R32, R190, R176 ;  /* 0x000000be20b0723c */ /* 0x000fe200000018b0 */
[----:B-1----:R-:W-:Y:S01]  /*a100*/  FFMA.FTZ R184, R184, -UR32, R17 ;  /* 0x80000020b8b87c23 */ /* 0x002fe20008010011 */
[----:B------:R-:W-:Y:S01]  /*a110*/  IABS R25, R25 ;  /* 0x0000001900197213 */ /* 0x000fe20000000000 */
[----:B------:R-:W-:-:S02]  /*a120*/  IMAD.IADD R3, R248, 0x1, -R24 ;  /* 0x00000001f8037824 */ /* 0x000fc400078e0a18 */
[----:B------:R-:W-:Y:S01]  /*a130*/  IMAD.IADD R17, R245, 0x1, -R24 ;  /* 0x00000001f5117824 */ /* 0x000fe200078e0a18 */
[----:B--2---:R-:W1:Y:S01]  /*a140*/  LDSM.16.M88.4 R20, [R220+0x6800] ;  /* 0x00680000dc14783b */ /* 0x004e620000000200 */
[----:B------:R-:W-:Y:S01]  /*a150*/  IMAD.MOV.U32 R16, RZ, RZ, R25 ;  /* 0x000000ffff107224 */ /* 0x000fe200078e0019 */
[----:B------:R-:W-:Y:S01]  /*a160*/  IABS R3, R3 ;  /* 0x0000000300037213 */ /* 0x000fe20000000000 */
[----:B------:R-:W-:Y:S01]  /*a170*/  HMMA.16816.F32 R168, R32, R26, R168 ;  /* 0x0000001a20a8723c */ /* 0x000fe200000018a8 */
[----:B------:R-:W-:Y:S01]  /*a180*/  FSEL R25, R185, -INF , !P1 ;  /* 0xff800000b9197808 */ /* 0x000fe20004800000 */
[----:B----4-:R-:W-:Y:S01]  /*a190*/  FFMA.FTZ R185, R187, -UR32, R18 ;  /* 0x80000020bbb97c23 */ /* 0x010fe20008010012 */
[C---:B------:R-:W-:Y:S01]  /*a1a0*/  ISETP.GE.AND P1, PT, R164.reuse, R239, PT ;  /* 0x000000efa400720c */ /* 0x040fe20003f26270 */
[----:B------:R-:W2:Y:S01]  /*a1b0*/  I2F R16, R16 ;  /* 0x0000001000107306 */ /* 0x000ea20000201400 */
[C---:B------:R-:W-:Y:S02]  /*a1c0*/  IADD3 R18, R164.reuse, 0x9, RZ ;  /* 0x00000009a4127810 */ /* 0x040fe40007ffe0ff */
[----:B------:R-:W-:-:S02]  /*a1d0*/  ISETP.LT.OR P1, PT, R164, R244, P1 ;  /* 0x000000f4a400720c */ /* 0x000fc40000f21670 */
[----:B------:R-:W-:-:S03]  /*a1e0*/  IABS R17, R17 ;  /* 0x0000001100117213 */ /* 0x000fc60000000000 */
[----:B------:R3:W4:Y:S01]  /*a1f0*/  I2F R187, R3 ;  /* 0x0000000300bb7306 */ /* 0x0007220000201400 */
[----:B--2---:R-:W-:Y:S01]  /*a200*/  FFMA.FTZ R16, R16, -UR32, R19 ;  /* 0x8000002010107c23 */ /* 0x004fe20008010013 */
[----:B------:R-:W-:-:S06]  /*a210*/  IADD3 R19, R164, 0x10, RZ ;  /* 0x00000010a4137810 */ /* 0x000fcc0007ffe0ff */
[----:B------:R-:W2:Y:S01]  /*a220*/  I2F R17, R17 ;  /* 0x0000001100117306 */ /* 0x000ea20000201400 */
[----:B---3--:R-:W-:Y:S01]  /*a230*/  FSEL R3, R185, -INF , !P1 ;  /* 0xff800000b9037808 */ /* 0x008fe20004800000 */
[----:B----4-:R-:W-:Y:S01]  /*a240*/  FFMA.FTZ R187, R187, -UR32, R12 ;  /* 0x80000020bbbb7c23 */ /* 0x010fe2000801000c */
[----:B------:R-:W-:Y:S01]  /*a250*/  FSEL R185, R184, -INF , !P0 ;  /* 0xff800000b8b97808 */ /* 0x000fe20004000000 */
[----:B------:R-:W-:Y:S01]  /*a260*/  IMAD.IADD R184, R248, 0x1, -R18 ;  /* 0x00000001f8b87824 */ /* 0x000fe200078e0a12 */
[C---:B------:R-:W-:Y:S02]  /*a270*/  ISETP.GE.AND P1, PT, R24.reuse, R246, PT ;  /* 0x000000f61800720c */ /* 0x040fe40003f26270 */
[C---:B------:R-:W-:Y:S02]  /*a280*/  ISETP.GE.AND P0, PT, R24.reuse, R239, PT ;  /* 0x000000ef1800720c */ /* 0x040fe40003f06270 */
[C---:B------:R-:W-:Y:S01]  /*a290*/  ISETP.LT.OR P1, PT, R24.reuse, R247, P1 ;  /* 0x000000f71800720c */ /* 0x040fe20000f21670 */
[----:B-1----:R-:W-:Y:S01]  /*a2a0*/  HMMA.16816.F32 R8, R28, R20, R8 ;  /* 0x000000141c08723c */ /* 0x002fe20000001808 */
[----:B------:R-:W-:Y:S01]  /*a2b0*/  ISETP.LT.OR P0, PT, R24, R244, P0 ;  /* 0x000000f41800720c */ /* 0x000fe20000701670 */
[----:B--2---:R-:W-:Y:S01]  /*a2c0*/  FFMA.FTZ R186, R17, -UR32, R14 ;  /* 0x8000002011ba7c23 */ /* 0x004fe2000801000e */
[----:B------:R-:W-:-:S02]  /*a2d0*/  IABS R24, R184 ;  /* 0x000000b800187213 */ /* 0x000fc40000000000 */
[----:B------:R-:W-:Y:S01]  /*a2e0*/  FSEL R184, R16, -INF , !P6 ;  /* 0xff80000010b87808 */ /* 0x000fe20007000000 */
[--C-:B------:R-:W-:Y:S01]  /*a2f0*/  IMAD.IADD R16, R248, 0x1, -R19.reuse ;  /* 0x00000001f8107824 */ /* 0x100fe200078e0a13 */
[----:B------:R-:W-:Y:S01]  /*a300*/  FSEL R187, R187, -INF , !P1 ;  /* 0xff800000bbbb7808 */ /* 0x000fe20004800000 */
[C---:B------:R-:W-:Y:S01]  /*a310*/  IMAD.IADD R20, R245.reuse, 0x1, -R18 ;  /* 0x00000001f5147824 */ /* 0x040fe200078e0a12 */
[C---:B------:R-:W-:Y:S01]  /*a320*/  ISETP.GE.AND P6, PT, R18.reuse, R246, PT ;  /* 0x000000f61200720c */ /* 0x040fe20003fc6270 */
[----:B------:R-:W-:Y:S01]  /*a330*/  IMAD.IADD R21, R245, 0x1, -R19 ;  /* 0x00000001f5157824 */ /* 0x000fe200078e0a13 */
[----:B------:R-:W-:Y:S01]  /*a340*/  ISETP.GE.AND P1, PT, R18, R239, PT ;  /* 0x000000ef1200720c */ /* 0x000fe20003f26270 */
[----:B------:R-:W-:Y:S01]  /*a350*/  HMMA.16816.F32 R4, R28, R22, R4 ;  /* 0x000000161c04723c */ /* 0x000fe20000001804 */
[----:B------:R-:W-:Y:S02]  /*a360*/  IABS R12, R20 ;  /* 0x00000014000c7213 */ /* 0x000fe40000000000 */
[----:B------:R-:W1:Y:S01]  /*a370*/  I2F R20, R24 ;  /* 0x0000001800147306 */ /* 0x000e620000201400 */
[----:B------:R-:W-:-:S02]  /*a380*/  IABS R16, R16 ;  /* 0x0000001000107213 */ /* 0x000fc40000000000 */
[C---:B------:R-:W-:Y:S02]  /*a390*/  ISETP.LT.OR P6, PT, R18.reuse, R247, P6 ;  /* 0x000000f71200720c */ /* 0x040fe400037c1670 */
[----:B------:R-:W-:Y:S01]  /*a3a0*/  ISETP.LT.OR P1, PT, R18, R244, P1 ;  /* 0x000000f41200720c */ /* 0x000fe20000f21670 */
[----:B------:R-:W-:Y:S01]  /*a3b0*/  IMAD.MOV.U32 R18, RZ, RZ, R16 ;  /* 0x000000ffff127224 */ /* 0x000fe200078e0010 */
[----:B------:R-:W-:Y:S01]  /*a3c0*/  IADD3 R16, R164, 0x11, RZ ;  /* 0x00000011a4107810 */ /* 0x000fe20007ffe0ff */
[----:B------:R-:W2:Y:S01]  /*a3d0*/  I2F R12, R12 ;  /* 0x0000000c000c7306 */ /* 0x000ea20000201400 */
[----:B------:R-:W-:Y:S02]  /*a3e0*/  IABS R14, R21 ;  /* 0x00000015000e7213 */ /* 0x000fe40000000000 */
[----:B------:R-:W-:Y:S02]  /*a3f0*/  FSEL R186, R186, -INF , !P0 ;  /* 0xff800000baba7808 */ /* 0x000fe40004000000 */
[----:B------:R-:W-:-:S03]  /*a400*/  ISETP.GE.AND P0, PT, R19, R246, PT ;  /* 0x000000f61300720c */ /* 0x000fc60003f06270 */
[----:B------:R3:W4:Y:S01]  /*a410*/  I2F R17, R18 ;  /* 0x0000001200117306 */ /* 0x0007220000201400 */
[----:B-1----:R-:W-:Y:S01]  /*a420*/  FFMA.FTZ R13, R20, -UR32, R13 ;  /* 0x80000020140d7c23 */ /* 0x002fe2000801000d */
[----:B------:R-:W-:Y:S01]  /*a430*/  IADD3 R24, R164, 0x19, RZ ;  /* 0x00000019a4187810 */ /* 0x000fe20007ffe0ff */
[--C-:B------:R-:W-:Y:S01]  /*a440*/  IMAD.IADD R20, R248, 0x1, -R16.reuse ;  /* 0x00000001f8147824 */ /* 0x100fe200078e0a10 */
[----:B------:R-:W-:Y:S02]  /*a450*/  ISETP.LT.OR P0, PT, R19, R247, P0 ;  /* 0x000000f71300720c */ /* 0x000fe40000701670 */
[----:B------:R-:W-:Y:S01]  /*a460*/  FSEL R33, R13, -INF , !P6 ;  /* 0xff8000000d217808 */ /* 0x000fe20007000000 */
[----:B------:R-:W-:Y:S01]  /*a470*/  IMAD.IADD R13, R245, 0x1, -R16 ;  /* 0x00000001f50d7824 */ /* 0x000fe200078e0a10 */
[----:B------:R-:W1:Y:S01]  /*a480*/  I2F R21, R14 ;  /* 0x0000000e00157306 */ /* 0x000e620000201400 */
[----:B------:R-:W-:Y:S01]  /*a490*/  IABS R20, R20 ;  /* 0x0000001400147213 */ /* 0x000fe20000000000 */
[----:B--2---:R-:W-:Y:S01]  /*a4a0*/  FFMA.FTZ R12, R12, -UR32, R15 ;  /* 0x800000200c0c7c23 */ /* 0x004fe2000801000f */
[----:B------:R-:W-:-:S02]  /*a4b0*/  ISETP.GE.AND P6, PT, R19, R239, PT ;  /* 0x000000ef1300720c */ /* 0x000fc40003fc6270 */
[----:B------:R-:W-:Y:S02]  /*a4c0*/  IABS R13, R13 ;  /* 0x0000000d000d7213 */ /* 0x000fe40000000000 */
[----:B------:R-:W-:Y:S01]  /*a4d0*/  FSEL R202, R12, -INF , !P1 ;  /* 0xff8000000cca7808 */ /* 0x000fe20004800000 */
[----:B------:R-:W2:Y:S01]  /*a4e0*/  I2F R20, R20 ;  /* 0x0000001400147306 */ /* 0x000ea20000201400 */
[----:B---3--:R-:W-:Y:S01]  /*a4f0*/  IADD3 R18, R164, 0x18, RZ ;  /* 0x00000018a4127810 */ /* 0x008fe20007ffe0ff */
[----:B----4-:R-:W-:Y:S01]  /*a500*/  FFMA.FTZ R17, R17, -UR32, R8 ;  /* 0x8000002011117c23 */ /* 0x010fe20008010008 */
[----:B------:R-:W-:Y:S01]  /*a510*/  ISETP.LT.OR P6, PT, R19, R244, P6 ;  /* 0x000000f41300720c */ /* 0x000fe200037c1670 */
[----:B------:R-:W-:Y:S01]  /*a520*/  IMAD.IADD R8, R248, 0x1, -R24 ;  /* 0x00000001f8087824 */ /* 0x000fe200078e0a18 */
[----:B------:R-:W-:Y:S01]  /*a530*/  ISETP.GE.AND P1, PT, R16, R246, PT ;  /* 0x000000f61000720c */ /* 0x000fe20003f26270 */
[--C-:B------:R-:W-:Y:S01]  /*a540*/  IMAD.IADD R27, R248, 0x1, -R18.reuse ;  /* 0x00000001f81b7824 */ /* 0x100fe200078e0a12 */
[----:B------:R-:W-:Y:S01]  /*a550*/  FSEL R17, R17, -INF , !P0 ;  /* 0xff80000011117808 */ /* 0x000fe20004000000 */
[----:B------:R3:W4:Y:S01]  /*a560*/  I2F R22, R13 ;  /* 0x0000000d00167306 */ /* 0x0007220000201400 */
[----:B------:R-:W-:Y:S01]  /*a570*/  IMAD.IADD R23, R245, 0x1, -R18 ;  /* 0x00000001f5177824 */ /* 0x000fe200078e0a12 */
[----:B------:R-:W-:Y:S01]  /*a580*/  ISETP.GE.AND P0, PT, R16, R239, PT ;  /* 0x000000ef1000720c */ /* 0x000fe20003f06270 */
[----:B-1----:R-:W-:Y:S01]  /*a590*/  FFMA.FTZ R21, R21, -UR32, R10 ;  /* 0x8000002015157c23 */ /* 0x002fe2000801000a */
[----:B------:R-:W-:-:S02]  /*a5a0*/  IABS R27, R27 ;  /* 0x0000001b001b7213 */ /* 0x000fc40000000000 */
[----:B------:R-:W-:Y:S02]  /*a5b0*/  IABS R23, R23 ;  /* 0x0000001700177213 */ /* 0x000fe40000000000 */
[----:B------:R-:W-:Y:S01]  /*a5c0*/  IABS R10, R8 ;  /* 0x00000008000a7213 */ /* 0x000fe20000000000 */
[----:B--2---:R-:W-:Y:S01]  /*a5d0*/  FFMA.FTZ R19, R20, -UR32, R9 ;  /* 0x8000002014137c23 */ /* 0x004fe20008010009 */
[----:B------:R-:W1:Y:S01]  /*a5e0*/  I2F R27, R27 ;  /* 0x0000001b001b7306 */ /* 0x000e620000201400 */
[----:B------:R-:W-:Y:S01]  /*a5f0*/  IADD3 R8, R164, 0x20, RZ ;  /* 0x00000020a4087810 */ /* 0x000fe20007ffe0ff */
[----:B------:R-:W-:Y:S01]  /*a600*/  IMAD.IADD R9, R245, 0x1, -R24 ;  /* 0x00000001f5097824 */ /* 0x000fe200078e0a18 */
[----:B------:R-:W-:Y:S02]  /*a610*/  FSEL R20, R21, -INF , !P6 ;  /* 0xff80000015147808 */ /* 0x000fe40007000000 */
[----:B------:R-:W-:Y:S01]  /*a620*/  ISETP.LT.OR P1, PT, R16, R247, P1 ;  /* 0x000000f71000720c */ /* 0x000fe20000f21670 */
[----:B---3--:R-:W2:Y:S01]  /*a630*/  LDSM.16.M88.4 R12, [R220+0x7000] ;  /* 0x00700000dc0c783b */ /* 0x008ea20000000200 */
[----:B------:R-:W-:Y:S01]  /*a640*/  IMAD.IADD R21, R248, 0x1, -R8 ;  /* 0x00000001f8157824 */ /* 0x000fe200078e0a08 */
[----:B------:R-:W3:Y:S01]  /*a650*/  I2F R23, R23 ;  /* 0x0000001700177306 */ /* 0x000ee20000201400 */
[----:B------:R-:W-:Y:S01]  /*a660*/  ISETP.LT.OR P0, PT, R16, R244, P0 ;  /* 0x000000f41000720c */ /* 0x000fe20000701670 */
[----:B----4-:R-:W-:Y:S01]  /*a670*/  FFMA.FTZ R16, R22, -UR32, R11 ;  /* 0x8000002016107c23 */ /* 0x010fe2000801000b */
[----:B------:R-:W-:-:S02]  /*a680*/  FSEL R19, R19, -INF , !P1 ;  /* 0xff80000013137808 */ /* 0x000fc40004800000 */
[----:B------:R-:W-:Y:S02]  /*a690*/  IABS R11, R21 ;  /* 0x00000015000b7213 */ /* 0x000fe40000000000 */
[CC--:B------:R-:W-:Y:S01]  /*a6a0*/  ISETP.GE.AND P6, PT, R18.reuse, R246.reuse, PT ;  /* 0x000000f61200720c */ /* 0x0c0fe20003fc6270 */
[----:B------:R-:W4:Y:S01]  /*a6b0*/  I2F R10, R10 ;  /* 0x0000000a000a7306 */ /* 0x000f220000201400 */
[----:B------:R-:W-:Y:S01]  /*a6c0*/  ISETP.GE.AND P1, PT, R18, R239, PT ;  /* 0x000000ef1200720c */ /* 0x000fe20003f26270 */
[----:B-1----:R-:W-:Y:S01]  /*a6d0*/  FFMA.FTZ R21, R27, -UR32, R4 ;  /* 0x800000201b157c23 */ /* 0x002fe20008010004 */
[----:B------:R-:W-:Y:S01]  /*a6e0*/  IABS R9, R9 ;  /* 0x0000000900097213 */ /* 0x000fe20000000000 */
[----:B------:R-:W-:Y:S01]  /*a6f0*/  IMAD.MOV.U32 R35, RZ, RZ, R11 ;  /* 0x000000ffff237224 */ /* 0x000fe200078e000b */
[----:B------:R-:W-:Y:S02]  /*a700*/  IADD3 R4, R164, 0x21, RZ ;  /* 0x00000021a4047810 */ /* 0x000fe40007ffe0ff */
[----:B------:R-:W-:Y:S01]  /*a710*/  FSEL R16, R16, -INF , !P0 ;  /* 0xff80000010107808 */ /* 0x000fe20004000000 */
[----:B------:R1:W5:Y:S01]  /*a720*/  I2F R22, R9 ;  /* 0x0000000900167306 */ /* 0x0003620000201400 */
[----:B------:R-:W-:Y:S01]  /*a730*/  ISETP.GE.AND P0, PT, R24, R246, PT ;  /* 0x000000f61800720c */ /* 0x000fe20003f06270 */
[----:B---3--:R-:W-:Y:S01]  /*a740*/  FFMA.FTZ R6, R23, -UR32, R6 ;  /* 0x8000002017067c23 */ /* 0x008fe20008010006 */
[----:B------:R-:W-:-:S02]  /*a750*/  ISETP.LT.OR P6, PT, R18, R247, P6 ;  /* 0x000000f71200720c */ /* 0x000fc400037c1670 */
[----:B------:R-:W-:Y:S01]  /*a760*/  ISETP.LT.OR P1, PT, R18, R244, P1 ;  /* 0x000000f41200720c */ /* 0x000fe20000f21670 */
[----:B------:R-:W-:Y:S01]  /*a770*/  IMAD.IADD R18, R245, 0x1, -R8 ;  /* 0x00000001f5127824 */ /* 0x000fe200078e0a08 */
[----:B------:R-:W-:Y:S01]  /*a780*/  ISETP.LT.OR P0, PT, R24, R247, P0 ;  /* 0x000000f71800720c */ /* 0x000fe20000701670 */
[----:B----4-:R-:W-:Y:S01]  /*a790*/  FFMA.FTZ R5, R10, -UR32, R5 ;  /* 0x800000200a057c23 */ /* 0x010fe20008010005 */
[----:B------:R-:W-:Y:S01]  /*a7a0*/  FSEL R21, R21, -INF , !P6 ;  /* 0xff80000015157808 */ /* 0x000fe20007000000 */
[----:B------:R-:W3:Y:S01]  /*a7b0*/  I2F R35, R35 ;  /* 0x0000002300237306 */ /* 0x000ee20000201400 */
[----:B------:R-:W-:Y:S02]  /*a7c0*/  IABS R11, R18 ;  /* 0x00000012000b7213 */ /* 0x000fe40000000000 */
[----:B------:R-:W-:Y:S02]  /*a7d0*/  ISETP.GE.AND P6, PT, R24, R239, PT ;  /* 0x000000ef1800720c */ /* 0x000fe40003fc6270 */
[----:B------:R-:W-:Y:S01]  /*a7e0*/  FSEL R18, R6, -INF , !P1 ;  /* 0xff80000006127808 */ /* 0x000fe20004800000 */
[----:B-1----:R-:W-:Y:S01]  /*a7f0*/  IMAD.IADD R9, R248, 0x1, -R4 ;  /* 0x00000001f8097824 */ /* 0x002fe200078e0a04 */
[----:B------:R-:W-:Y:S01]  /*a800*/  FSEL R23, R5, -INF , !P0 ;  /* 0xff80000005177808 */ /* 0x000fe20004000000 */
[----:B------:R-:W1:Y:S01]  /*a810*/  I2F R27, R11 ;  /* 0x0000000b001b7306 */ /* 0x000e620000201400 */
[----:B------:R-:W-:Y:S01]  /*a820*/  ISETP.GE.AND P1, PT, R8, R246, PT ;  /* 0x000000f60800720c */ /* 0x000fe20003f26270 */
[----:B-----5:R-:W-:Y:S01]  /*a830*/  FFMA.FTZ R22, R22, -UR32, R7 ;  /* 0x8000002016167c23 */ /* 0x020fe20008010007 */
[----:B------:R-:W-:Y:S01]  /*a840*/  IABS R9, R9 ;  /* 0x0000000900097213 */ /* 0x000fe20000000000 */
[----:B--2---:R-:W-:Y:S01]  /*a850*/  HMMA.16816.F32 R180, R28, R12, R180 ;  /* 0x0000000c1cb4723c */ /* 0x004fe200000018b4 */
[----:B------:R-:W-:-:S02]  /*a860*/  ISETP.GE.AND P0, PT, R8, R239, PT ;  /* 0x000000ef0800720c */ /* 0x000fc40003f06270 */
[-C--:B------:R-:W-:Y:S02]  /*a870*/  ISETP.LT.OR P6, PT, R24, R244.reuse, P6 ;  /* 0x000000f41800720c */ /* 0x080fe400037c1670 */
[----:B------:R2:W4:Y:S01]  /*a880*/  I2F R24, R9 ;  /* 0x0000000900187306 */ /* 0x0005220000201400 */
[C---:B------:R-:W-:Y:S01]  /*a890*/  ISETP.LT.OR P1, PT, R8.reuse, R247, P1 ;  /* 0x000000f70800720c */ /* 0x040fe20000f21670 */
[C---:B------:R-:W-:Y:S01]  /*a8a0*/  IMAD.IADD R12, R245.reuse, 0x1, -R4 ;  /* 0x00000001f50c7824 */ /* 0x040fe200078e0a04 */
[----:B------:R-:W-:Y:S01]  /*a8b0*/  ISETP.LT.OR P0, PT, R8, R244, P0 ;  /* 0x000000f40800720c */ /* 0x000fe20000701670 */
[----:B------:R-:W-:Y:S01]  /*a8c0*/  HMMA.16816.F32 R176, R28, R14, R176 ;  /* 0x0000000e1cb0723c */ /* 0x000fe200000018b0 */
[----:B------:R-:W-:Y:S02]  /*a8d0*/  IADD3 R13, R164, 0x28, RZ ;  /* 0x00000028a40d7810 */ /* 0x000fe40007ffe0ff */
[----:B------:R-:W-:Y:S02]  /*a8e0*/  IABS R12, R12 ;  /* 0x0000000c000c7213 */ /* 0x000fe40000000000 */
[----:B------:R-:W-:Y:S01]  /*a8f0*/  FSEL R22, R22, -INF , !P6 ;  /* 0xff80000016167808 */ /* 0x000fe20007000000 */
[--C-:B------:R-:W-:Y:S01]  /*a900*/  IMAD.IADD R5, R245, 0x1, -R13.reuse ;  /* 0x00000001f5057824 */ /* 0x100fe200078e0a0d */
[----:B------:R-:W-:Y:S01]  /*a910*/  ISETP.GE.AND P6, PT, R4, R246, PT ;  /* 0x000000f60400720c */ /* 0x000fe20003fc6270 */
[----:B------:R-:W-:-:S02]  /*a920*/  IMAD.IADD R26, R248, 0x1, -R13 ;  /* 0x00000001f81a7824 */ /* 0x000fc400078e0a0d */
[----:B------:R-:W-:Y:S01]  /*a930*/  IMAD.MOV.U32 R6, RZ, RZ, R12 ;  /* 0x000000ffff067224 */ /* 0x000fe200078e000c */
[----:B------:R-:W-:Y:S01]  /*a940*/  IABS R5, R5 ;  /* 0x0000000500057213 */ /* 0x000fe20000000000 */
[----:B--2---:R-:W2:Y:S01]  /*a950*/  LDSM.16.M88.4 R8, [R220+0x7800] ;  /* 0x00780000dc08783b */ /* 0x004ea20000000200 */
[----:B------:R-:W-:Y:S01]  /*a960*/  IABS R26, R26 ;  /* 0x0000001a001a7213 */ /* 0x000fe20000000000 */
[----:B------:R-:W-:-:S04]  /*a970*/  DEPBAR.LE SB0, 0x0 ;  /* 0x000080000000791a */ /* 0x000fc80000000000 */
[----:B---3--:R-:W-:Y:S01]  /*a980*/  FFMA.FTZ R35, R35, -UR32, R180 ;  /* 0x8000002023237c23 */ /* 0x008fe200080100b4 */
[C---:B------:R-:W-:Y:S01]  /*a990*/  IADD3 R12, R164.reuse, 0x29, RZ ;  /* 0x00000029a40c7810 */ /* 0x040fe20007ffe0ff */
[----:B------:R3:W5:Y:S01]  /*a9a0*/  I2F R15, R26 ;  /* 0x0000001a000f7306 */ /* 0x0007620000201400 */
[----:B------:R-:W-:Y:S01]  /*a9b0*/  IMAD.MOV.U32 R32, RZ, RZ, R5 ;  /* 0x000000ffff207224 */ /* 0x000fe200078e0005 */
[----:B------:R-:W-:Y:S01]  /*a9c0*/  IADD3 R5, R164, 0x30, RZ ;  /* 0x00000030a4057810 */ /* 0x000fe20007ffe0ff */
[----:B-1----:R-:W-:Y:S01]  /*a9d0*/  FFMA.FTZ R27, R27, -UR32, R182 ;  /* 0x800000201b1b7c23 */ /* 0x002fe200080100b6 */
[----:B------:R-:W-:Y:S01]  /*a9e0*/  FSEL R193, R35, -INF , !P1 ;  /* 0xff80000023c17808 */ /* 0x000fe20004800000 */
[----:B------:R-:W-:Y:S01]  /*a9f0*/  IMAD.IADD R7, R248, 0x1, -R12 ;  /* 0x00000001f8077824 */ /* 0x000fe200078e0a0c */
[----:B------:R-:W-:Y:S01]  /*aa00*/  ISETP.GE.AND P1, PT, R4, R239, PT ;  /* 0x000000ef0400720c */ /* 0x000fe20003f26270 */
[----:B----4-:R-:W-:Y:S01]  /*aa10*/  FFMA.FTZ R181, R24, -UR32, R181 ;  /* 0x8000002018b57c23 */ /* 0x010fe200080100b5 */
[C---:B------:R-:W-:Y:S01]  /*aa20*/  ISETP.LT.OR P6, PT, R4.reuse, R247, P6 ;  /* 0x000000f70400720c */ /* 0x040fe200037c1670 */
[----:B------:R-:W1:Y:S01]  /*aa30*/  I2F R6, R6 ;  /* 0x0000000600067306 */ /* 0x000e620000201400 */
[----:B------:R-:W-:Y:S01]  /*aa40*/  ISETP.LT.OR P1, PT, R4, R244, P1 ;  /* 0x000000f40400720c */ /* 0x000fe20000f21670 */
[----:B------:R-:W-:Y:S01]  /*aa50*/  IMAD.IADD R4, R248, 0x1, -R5 ;  /* 0x00000001f8047824 */ /* 0x000fe200078e0a05 */
[----:B------:R-:W-:-:S02]  /*aa60*/  IABS R14, R7 ;  /* 0x00000007000e7213 */ /* 0x000fc40000000000 */
[----:B------:R-:W-:Y:S01]  /*aa70*/  FSEL R188, R27, -INF , !P0 ;  /* 0xff8000001bbc7808 */ /* 0x000fe20004000000 */
[----:B---3--:R-:W-:Y:S02]  /*aa80*/  IMAD.IADD R26, R245, 0x1, -R12 ;  /* 0x00000001f51a7824 */ /* 0x008fe400078e0a0c */
[----:B------:R-:W3:Y:S01]  /*aa90*/  I2F R7, R32 ;  /* 0x0000002000077306 */ /* 0x000ee20000201400 */
[----:B------:R-:W-:Y:S01]  /*aaa0*/  IABS R27, R4 ;  /* 0x00000004001b7213 */ /* 0x000fe20000000000 */
[----:B-----5:R-:W-:Y:S01]  /*aab0*/  FFMA.FTZ R15, R15, -UR32, R176 ;  /* 0x800000200f0f7c23 */ /* 0x020fe200080100b0 */
[----:B------:R-:W-:Y:S02]  /*aac0*/  FSEL R195, R181, -INF , !P6 ;  /* 0xff800000b5c37808 */ /* 0x000fe40007000000 */
[----:B------:R-:W-:Y:S02]  /*aad0*/  IABS R26, R26 ;  /* 0x0000001a001a7213 */ /* 0x000fe40000000000 */
[C---:B------:R-:W-:Y:S01]  /*aae0*/  ISETP.GE.AND P0, PT, R13.reuse, R246, PT ;  /* 0x000000f60d00720c */ /* 0x040fe20003f06270 */
[----:B------:R-:W4:Y:S01]  /*aaf0*/  I2F R14, R14 ;  /* 0x0000000e000e7306 */ /* 0x000f220000201400 */
[----:B------:R-:W-:Y:S01]  /*ab00*/  ISETP.GE.AND P6, PT, R13, R239, PT ;  /* 0x000000ef0d00720c */ /* 0x000fe20003fc6270 */
[----:B------:R-:W-:Y:S01]  /*ab10*/  IMAD.MOV.U32 R24, RZ, RZ, R26 ;  /* 0x000000ffff187224 */ /* 0x000fe200078e001a */
[----:B------:R-:W-:Y:S01]  /*ab20*/  IADD3 R4, R164, 0x31, RZ ;  /* 0x00000031a4047810 */ /* 0x000fe20007ffe0ff */
[----:B------:R-:W-:Y:S01]  /*ab30*/  IMAD.IADD R26, R245, 0x1, -R5 ;  /* 0x00000001f51a7824 */ /* 0x000fe200078e0a05 */
[C---:B------:R-:W-:Y:S01]  /*ab40*/  ISETP.LT.OR P0, PT, R13.reuse, R247, P0 ;  /* 0x000000f70d00720c */ /* 0x040fe20000701670 */
[----:B-1----:R-:W-:Y:S01]  /*ab50*/  FFMA.FTZ R183, R6, -UR32, R183 ;  /* 0x8000002006b77c23 */ /* 0x002fe200080100b7 */
[----:B--2---:R-:W-:Y:S01]  /*ab60*/  HMMA.16816.F32 R172, R28, R8, R172 ;  /* 0x000000081cac723c */ /* 0x004fe200000018ac */
[----:B------:R-:W-:Y:S01]  /*ab70*/  ISETP.LT.OR P6, PT, R13, R244, P6 ;  /* 0x000000f40d00720c */ /* 0x000fe200037c1670 */
[----:B------:R-:W1:Y:S01]  /*ab80*/  I2F R24, R24 ;  /* 0x0000001800187306 */ /* 0x000e620000201400 */
[----:B------:R-:W-:Y:S01]  /*ab90*/  IABS R26, R26 ;  /* 0x0000001a001a7213 */ /* 0x000fe20000000000 */
[----:B---3--:R-:W-:Y:S01]  /*aba0*/  FFMA.FTZ R7, R7, -UR32, R178 ;  /* 0x8000002007077c23 */ /* 0x008fe200080100b2 */
[----:B------:R-:W-:-:S02]  /*abb0*/  IADD3 R6, R164, 0x38, RZ ;  /* 0x00000038a4067810 */ /* 0x000fc40007ffe0ff */
[----:B------:R-:W-:Y:S01]  /*abc0*/  IMAD.IADD R8, R248, 0x1, -R4 ;  /* 0x00000001f8087824 */ /* 0x000fe200078e0a04 */
[----:B------:R-:W-:Y:S01]  /*abd0*/  HMMA.16816.F32 R168, R28, R10, R168 ;  /* 0x0000000a1ca8723c */ /* 0x000fe200000018a8 */
[----:B------:R-:W-:Y:S01]  /*abe0*/  IMAD.MOV.U32 R9, RZ, RZ, R26 ;  /* 0x000000ffff097224 */ /* 0x000fe200078e001a */
[----:B------:R-:W2:Y:S01]  /*abf0*/  I2F R13, R27 ;  /* 0x0000001b000d7306 */ /* 0x000ea20000201400 */
[----:B------:R-:W-:Y:S01]  /*ac00*/  IMAD.IADD R26, R245, 0x1, -R4 ;  /* 0x00000001f51a7824 */ /* 0x000fe200078e0a04 */
[----:B------:R-:W-:Y:S01]  /*ac10*/  IABS R8, R8 ;  /* 0x0000000800087213 */ /* 0x000fe20000000000 */
[----:B----4-:R-:W-:Y:S01]  /*ac20*/  FFMA.FTZ R14, R14, -UR32, R177 ;  /* 0x800000200e0e7c23 */ /* 0x010fe200080100b1 */
[----:B------:R-:W-:Y:S01]  /*ac30*/  FSEL R203, R15, -INF , !P0 ;  /* 0xff8000000fcb7808 */ /* 0x000fe20004000000 */
[--C-:B------:R-:W-:Y:S01]  /*ac40*/  IMAD.IADD R10, R245, 0x1, -R6.reuse ;  /* 0x00000001f50a7824 */ /* 0x100fe200078e0a06 */
[----:B------:R-:W-:Y:S01]  /*ac50*/  FSEL R194, R7, -INF , !P6 ;  /* 0xff80000007c27808 */ /* 0x000fe20007000000 */
[----:B------:R-:W-:Y:S01]  /*ac60*/  IMAD.IADD R15, R248, 0x1, -R6 ;  /* 0x00000001f80f7824 */ /* 0x000fe200078e0a06 */
[----:B------:R-:W3:Y:S01]  /*ac70*/  I2F R8, R8 ;  /* 0x0000000800087306 */ /* 0x000ee20000201400 */
[----:B------:R-:W-:Y:S01]  /*ac80*/  ISETP.GE.AND P0, PT, R12, R239, PT ;  /* 0x000000ef0c00720c */ /* 0x000fe20003f06270 */
[----:B-1----:R-:W-:Y:S01]  /*ac90*/  FFMA.FTZ R24, R24, -UR32, R179 ;  /* 0x8000002018187c23 */ /* 0x002fe200080100b3 */
[----:B------:R-:W-:-:S02]  /*aca0*/  ISETP.GE.AND P6, PT, R5, R246, PT ;  /* 0x000000f60500720c */ /* 0x000fc40003fc6270 */
[----:B------:R-:W-:Y:S02]  /*acb0*/  FSEL R190, R183, -INF , !P1 ;  /* 0xff800000b7be7808 */ /* 0x000fe40004800000 */
[C---:B------:R-:W-:Y:S01]  /*acc0*/  ISETP.GE.AND P1, PT, R12.reuse, R246, PT ;  /* 0x000000f60c00720c */ /* 0x040fe20003f26270 */
[----:B--2---:R-:W-:Y:S01]  /*acd0*/  FFMA.FTZ R13, R13, -UR32, R172 ;  /* 0x800000200d0d7c23 */ /* 0x004fe200080100ac */
[----:B------:R-:W-:Y:S01]  /*ace0*/  IABS R26, R26 ;  /* 0x0000001a001a7213 */ /* 0x000fe20000000000 */
[----:B------:R-:W1:Y:S01]  /*acf0*/  I2F R9, R9 ;  /* 0x0000000900097306 */ /* 0x000e620000201400 */
[----:B------:R-:W-:Y:S02]  /*ad00*/  IABS R10, R10 ;  /* 0x0000000a000a7213 */ /* 0x000fe40000000000 */
[----:B------:R-:W-:Y:S02]  /*ad10*/  ISETP.LT.OR P0, PT, R12, R244, P0 ;  /* 0x000000f40c00720c */ /* 0x000fe40000701670 */
[-C--:B------:R-:W-:Y:S01]  /*ad20*/  ISETP.LT.OR P6, PT, R5, R247.reuse, P6 ;  /* 0x000000f70500720c */ /* 0x080fe200037c1670 */
[----:B---3--:R-:W-:Y:S01]  /*ad30*/  FFMA.FTZ R8, R8, -UR32, R173 ;  /* 0x8000002008087c23 */ /* 0x008fe200080100ad */
[----:B------:R-:W-:Y:S01]  /*ad40*/  BAR.SYNC.DEFER_BLOCKING 0x0 ;  /* 0x0000000000007b1d */ /* 0x000fe20000010000 */
[----:B------:R-:W-:Y:S01]  /*ad50*/  ISETP.LT.OR P1, PT, R12, R247, P1 ;  /* 0x000000f70c00720c */ /* 0x000fe20000f21670 */
[----:B------:R-:W-:Y:S01]  /*ad60*/  IMAD.MOV.U32 R12, RZ, RZ, R26 ;  /* 0x000000ffff0c7224 */ /* 0x000fe200078e001a */
[----:B------:R-:W-:-:S02]  /*ad70*/  IABS R15, R15 ;  /* 0x0000000f000f7213 */ /* 0x000fc40000000000 */
[----:B------:R-:W-:Y:S01]  /*ad80*/  FSEL R192, R24, -INF , !P0 ;  /* 0xff80000018c07808 */ /* 0x000fe20004000000 */
[----:B------:R-:W2:Y:S01]  /*ad90*/  I2F R7, R10 ;  /* 0x0000000a00077306 */ /* 0x000ea20000201400 */
[----:B------:R-:W-:Y:S02]  /*ada0*/  FSEL R183, R13, -INF , !P6 ;  /* 0xff8000000db77808 */ /* 0x000fe40007000000 */
[----:B------:R-:W-:Y:S01]  /*adb0*/  IADD3 R164, R164, 0x39, RZ ;  /* 0x00000039a4a47810 */ /* 0x000fe20007ffe0ff */
[----:B-1----:R-:W-:Y:S01]  /*adc0*/  FFMA.FTZ R9, R9, -UR32, R174 ;  /* 0x8000002009097c23 */ /* 0x002fe200080100ae */
[C---:B------:R-:W-:Y:S02]  /*add0*/  ISETP.GE.AND P0, PT, R4.reuse, R246, PT ;  /* 0x000000f60400720c */ /* 0x040fe40003f06270 */
[----:B------:R-:W-:Y:S01]  /*ade0*/  ISETP.GE.AND P6, PT, R4, R239, PT ;  /* 0x000000ef0400720c */ /* 0x000fe20003fc6270 */
[----:B------:R-:W1:Y:S01]  /*adf0*/  I2F R12, R12 ;  /* 0x0000000c000c7306 */ /* 0x000e620000201400 */
[----:B------:R-:W-:Y:S01]  /*ae00*/  FSEL R29, R14, -INF , !P1 ;  /* 0xff8000000e1d7808 */ /* 0x000fe20004800000 */
[----:B------:R-:W-:Y:S01]  /*ae10*/  IMAD.IADD R11, R248, 0x1, -R164 ;  /* 0x00000001f80b7824 */ /* 0x000fe200078e0aa4 */
[----:B------:R-:W-:-:S02]  /*ae20*/  ISETP.LT.OR P0, PT, R4, R247, P0 ;  /* 0x000000f70400720c */ /* 0x000fc40000701670 */
[-C--:B------:R-:W-:Y:S01]  /*ae30*/  ISETP.LT.OR P6, PT, R4, R244.reuse, P6 ;  /* 0x000000f40400720c */ /* 0x080fe200037c1670 */
[----:B------:R-:W-:Y:S01]  /*ae40*/  IMAD.IADD R4, R245, 0x1, -R164 ;  /* 0x00000001f5047824 */ /* 0x000fe200078e0aa4 */
[----:B------:R-:W-:Y:S01]  /*ae50*/  ISETP.GE.AND P1, PT, R5, R239, PT ;  /* 0x000000ef0500720c */ /* 0x000fe20003f26270 */
[----:B------:R-:W3:Y:S01]  /*ae60*/  I2F R15, R15 ;  /* 0x0000000f000f7306 */ /* 0x000ee20000201400 */
[----:B------:R-:W-:Y:S01]  /*ae70*/  IABS R11, R11 ;  /* 0x0000000b000b7213 */ /* 0x000fe20000000000 */
[----:B--2---:R-:W-:Y:S01]  /*ae80*/  FFMA.FTZ R7, R7, -UR32, R170 ;  /* 0x8000002007077c23 */ /* 0x004fe200080100aa */
[----:B------:R-:W-:Y:S02]  /*ae90*/  ISETP.LT.OR P1, PT, R5, R244, P1 ;  /* 0x000000f40500720c */ /* 0x000fe40000f21670 */
[----:B------:R-:W-:Y:S02]  /*aea0*/  IABS R5, R4 ;  /* 0x0000000400057213 */ /* 0x000fe40000000000 */
[----:B------:R-:W-:Y:S01]  /*aeb0*/  FSEL R181, R8, -INF , !P0 ;  /* 0xff80000008b57808 */ /* 0x000fe20004000000 */
[----:B------:R-:W2:Y:S01]  /*aec0*/  I2F R4, R11 ;  /* 0x0000000b00047306 */ /* 0x000ea20000201400 */
[----:B------:R-:W-:Y:S01]  /*aed0*/  ISETP.GE.AND P0, PT, R6, R239, PT ;  /* 0x000000ef0600720c */ /* 0x000fe20003f06270 */
[----:B-1----:R-:W-:Y:S01]  /*aee0*/  FFMA.FTZ R12, R12, -UR32, R175 ;  /* 0x800000200c0c7c23 */ /* 0x002fe200080100af */
[----:B------:R-:W-:-:S02]  /*aef0*/  FSEL R176, R9, -INF , !P1 ;  /* 0xff80000009b07808 */ /* 0x000fc40004800000 */
[C---:B------:R-:W-:Y:S02]  /*af00*/  ISETP.LT.OR P0, PT, R6.reuse, R244, P0 ;  /* 0x000000f40600720c */ /* 0x040fe40000701670 */
[C---:B------:R-:W-:Y:S01]  /*af10*/  ISETP.GE.AND P1, PT, R6.reuse, R246, PT ;  /* 0x000000f60600720c */ /* 0x040fe20003f26270 */
[----:B------:R-:W1:Y:S01]  /*af20*/  I2F R8, R5 ;  /* 0x0000000500087306 */ /* 0x000e620000201400 */
[----:B------:R-:W-:Y:S01]  /*af30*/  FSEL R172, R7, -INF , !P0 ;  /* 0xff80000007ac7808 */ /* 0x000fe20004000000 */
[----:B---3--:R-:W-:Y:S01]  /*af40*/  FFMA.FTZ R15, R15, -UR32, R168 ;  /* 0x800000200f0f7c23 */ /* 0x008fe200080100a8 */
[----:B------:R-:W-:Y:S02]  /*af50*/  PLOP3.LUT P0, PT, PT, PT, UP0, 0x80, 0x0 ;  /* 0x000000000000781c */ /* 0x000fe40003f0f008 */
[----:B------:R-:W-:Y:S02]  /*af60*/  ISETP.LT.OR P1, PT, R6, R247, P1 ;  /* 0x000000f70600720c */ /* 0x000fe40000f21670 */
[----:B------:R-:W-:Y:S01]  /*af70*/  FSEL R174, R12, -INF , !P6 ;  /* 0xff8000000cae7808 */ /* 0x000fe20007000000 */
[----:B--2---:R-:W-:Y:S01]  /*af80*/  FFMA.FTZ R4, R4, -UR32, R169 ;  /* 0x8000002004047c23 */ /* 0x004fe200080100a9 */
[----:B------:R-:W-:-:S02]  /*af90*/  FSEL R179, R15, -INF , !P1 ;  /* 0xff8000000fb37808 */ /* 0x000fc40004800000 */
[C---:B------:R-:W-:Y:S02]  /*afa0*/  ISETP.GE.AND P6, PT, R164.reuse, R246, PT ;  /* 0x000000f6a400720c */ /* 0x040fe40003fc6270 */
[C---:B------:R-:W-:Y:S02]  /*afb0*/  ISETP.GE.AND P1, PT, R164.reuse, R239, PT ;  /* 0x000000efa400720c */ /* 0x040fe40003f26270 */
[----:B------:R-:W-:Y:S01]  /*afc0*/  ISETP.LT.OR P6, PT, R164, R247, P6 ;  /* 0x000000f7a400720c */ /* 0x000fe200037c1670 */
[----:B-1----:R-:W-:Y:S01]  /*afd0*/  FFMA.FTZ R8, R8, -UR32, R171 ;  /* 0x8000002008087c23 */ /* 0x002fe200080100ab */
[----:B------:R-:W-:Y:S02]  /*afe0*/  ISETP.LT.OR P1, PT, R164, R244, P1 ;  /* 0x000000f4a400720c */ /* 0x000fe40000f21670 */
[----:B------:R-:W-:Y:S02]  /*aff0*/  FSEL R177, R4, -INF , !P6 ;  /* 0xff80000004b17808 */ /* 0x000fe40007000000 */
[----:B------:R-:W-:Y:S01]  /*b000*/  FSEL R170, R8, -INF , !P1 ;  /* 0xff80000008aa7808 */ /* 0x000fe20004800000 */
        /* <DEDUP_REMOVED lines=95> */
[----:B------:R1:W-:Y:S01]  /*b600*/  @P3 STS.128 [R238+0xd000], RZ ;  /* 0x00d000ffee003388 */ /* 0x0003e20000000c00 */
[C---:B------:R-:W-:Y:S02]  /*b610*/  @!P3 LEA R6, P0, R4.reuse, c[0x0][0x168], 0x1 ;  /* 0x00005a000406ba11 */ /* 0x040fe400078008ff */
        /* <DEDUP_REMOVED lines=36> */
.L_x_1057:
[----:B------:R-:W-:Y:S05]  /*b860*/  BSYNC B0 ;  /* 0x0000000000007941 */ /* 0x000fea0003800000 */
.L_x_1056:
[----:B------:R-:W0:Y:S02]  /*b870*/  LDGDEPBAR ;  /* 0x00000000000079af */ /* 0x000e240000000000 */
.L_x_1055:
[----:B------:R-:W-:Y:S01]  /*b880*/  FMNMX.FTZ R4, R2, R25, !PT ;  /* 0x0000001902047209 */ /* 0x000fe20007810000 */
[----:B------:R-:W-:Y:S01]  /*b890*/  IMAD.WIDE.U32 R206, R196, -0x326172a9, RZ ;  /* 0xcd9e8d57c4ce7825 */ /* 0x000fe200078e00ff */
[----:B-1----:R-:W-:Y:S01]  /*b8a0*/  FMNMX.FTZ R9, R0, R3, !PT ;  /* 0x0000000300097209 */ /* 0x002fe20007810000 */
[----:B------:R-:W-:Y:S01]  /*b8b0*/  USHF.L.U32 UR4, UR29, 0x1, URZ ;  /* 0x000000011d047899 */ /* 0x000fe2000800063f */
[----:B------:R-:W-:Y:S01]  /*b8c0*/  FMNMX.FTZ R4, R185, R4, !PT ;  /* 0x00000004b9047209 */ /* 0x000fe20007810000 */
[----:B------:R1:W-:Y:S01]  /*b8d0*/  STL.64 [R1+0x50], R198 ;  /* 0x000050c601007387 */ /* 0x0003e20000100a00 */
        /* <DEDUP_REMOVED lines=13> */
[----:B------:R-:W-:Y:S01]  /*b9b0*/  FMNMX.FTZ R4, R193, R4, !PT ;  /* 0x00000004c1047209 */ /* 0x000fe20007810000 */
[----:B-1----:R-:W-:Y:S01]  /*b9c0*/  IMAD.WIDE.U32 R198, R165, -0x2daee0ad, RZ ;  /* 0xd2511f53a5c67825 */ /* 0x002fe200078e00ff */
        /* <DEDUP_REMOVED lines=15> */
[----:B------:R-:W-:Y:S01]  /*bac0*/  LOP3.LUT R204, R207, R197, RZ, 0x3c, !PT ;  /* 0x000000c5cfcc7212 */ /* 0x000fe200078e3cff */
[----:B------:R-:W1:Y:S01]  /*bad0*/  SHFL.BFLY PT, R4, R5, 0x2, 0x1f ;  /* 0x0c401f0005047f89 */ /* 0x000e6200000e0000 */
[----:B------:R-:W-:Y:S01]  /*bae0*/  MOV R7, UR4 ;  /* 0x0000000400077c02 */ /* 0x000fe20008000f00 */
[----:B------:R-:W-:Y:S02]  /*baf0*/  UIADD3 UR4, UR4, 0x1, URZ ;  /* 0x0000000104047890 */ /* 0x000fe4000fffe03f */
        /* <DEDUP_REMOVED lines=8> */
[----:B-1----:R-:W-:-:S03]  /*bb80*/  FMNMX.FTZ R4, R5, R4, !PT ;  /* 0x0000000405047209 */ /* 0x002fc60007810000 */
[----:B------:R-:W-:Y:S01]  /*bb90*/  IMAD.WIDE.U32 R10, R10, -0x2daee0ad, RZ ;  /* 0xd2511f530a0a7825 */ /* 0x000fe200078e00ff */
[----:B------:R-:W1:Y:S01]  /*bba0*/  SHFL.BFLY PT, R5, R6, 0x2, 0x1f ;  /* 0x0c401f0006057f89 */ /* 0x000e6200000e0000 */
[----:B------:R-:W-:-:S03]  /*bbb0*/  LOP3.LUT R7, R9, UR36, R204, 0x96, !PT ;  /* 0x0000002409077c12 */ /* 0x000fc6000f8e96cc */
[----:B------:R-:W2:Y:S01]  /*bbc0*/  SHFL.BFLY PT, R169, R4, 0x1, 0x1f ;  /* 0x0c201f0004a97f89 */ /* 0x000ea200000e0000 */
[----:B------:R-:W-:Y:S01]  /*bbd0*/  LOP3.LUT R8, R11, UR34, R8, 0x96, !PT ;  /* 0x000000220b087c12 */ /* 0x000fe2000f8e9608 */
[----:B------:R-:W-:-:S04]  /*bbe0*/  IMAD.WIDE.U32 R26, R7, -0x326172a9, RZ ;  /* 0xcd9e8d57071a7825 */ /* 0x000fc800078e00ff */
[----:B------:R-:W-:-:S05]  /*bbf0*/  IMAD.WIDE.U32 R8, R8, -0x326172a9, RZ ;  /* 0xcd9e8d5708087825 */ /* 0x000fca00078e00ff */
[----:B------:R-:W-:Y:S02]  /*bc00*/  LOP3.LUT R26, R9, UR33, R26, 0x96, !PT ;  /* 0x00000021091a7c12 */ /* 0x000fe4000f8e961a */
[----:B-1----:R-:W-:Y:S02]  /*bc10*/  FMNMX.FTZ R5, R6, R5, !PT ;  /* 0x0000000506057209 */ /* 0x002fe40007810000 */
[----:B--2---:R-:W-:-:S03]  /*bc20*/  FMNMX.FTZ R169, R4, R169, !PT ;  /* 0x000000a904a97209 */ /* 0x004fc60007810000 */
[----:B------:R-:W1:Y:S01]  /*bc30*/  SHFL.BFLY PT, R168, R5, 0x1, 0x1f ;  /* 0x0c201f0005a87f89 */ /* 0x000e6200000e0000 */
[----:B------:R-:W-:Y:S01]  /*bc40*/  LOP3.LUT R4, R27, UR35, R30, 0x96, !PT ;  /* 0x000000231b047c12 */ /* 0x000fe2000f8e961e */
[----:B------:R-:W-:Y:S01]  /*bc50*/  IMAD.WIDE.U32 R26, R26, -0x2daee0ad, RZ ;  /* 0xd2511f531a1a7825 */ /* 0x000fe200078e00ff */
[----:B------:R-:W-:-:S03]  /*bc60*/  FSETP.NEU.FTZ.AND P1, PT, R169, -INF , PT ;  /* 0xff800000a900780b */ /* 0x000fc60003f3d000 */
[----:B------:R-:W-:-:S04]  /*bc70*/  IMAD.WIDE.U32 R6, R4, -0x2daee0ad, RZ ;  /* 0xd2511f5304067825 */ /* 0x000fc800078e00ff */
[----:B------:R-:W-:Y:S01]  /*bc80*/  FMUL.FTZ R178, R169, c[0x0][0x23c] ;  /* 0x00008f00a9b27a20 */ /* 0x000fe20000410000 */
[----:B------:R-:W-:Y:S02]  /*bc90*/  LOP3.LUT R6, R27, UR19, R6, 0x96, !PT ;  /* 0x000000131b067c12 */ /* 0x000fe4000f8e9606 */
[----:B------:R-:W-:Y:S02]  /*bca0*/  LOP3.LUT R4, R7, UR31, R10, 0x96, !PT ;  /* 0x0000001f07047c12 */ /* 0x000fe4000f8e960a */
[----:B------:R-:W-:Y:S01]  /*bcb0*/  FSEL R178, R178, RZ, P1 ;  /* 0x000000ffb2b27208 */ /* 0x000fe20000800000 */
[----:B------:R-:W-:-:S04]  /*bcc0*/  IMAD.WIDE.U32 R10, R6, -0x326172a9, RZ ;  /* 0xcd9e8d57060a7825 */ /* 0x000fc800078e00ff */
[----:B------:R-:W-:Y:S01]  /*bcd0*/  IMAD.WIDE.U32 R12, R4, -0x326172a9, RZ ;  /* 0xcd9e8d57040c7825 */ /* 0x000fe200078e00ff */
[C---:B------:R-:W-:Y:S02]  /*bce0*/  LOP3.LUT R6, R10.reuse, 0xffff, RZ, 0xc0, !PT ;  /* 0x0000ffff0a067812 */ /* 0x040fe400078ec0ff */
[----:B------:R-:W-:Y:S01]  /*bcf0*/  LOP3.LUT R9, R10, 0xff, RZ, 0xc0, !PT ;  /* 0x000000ff0a097812 */ /* 0x000fe200078ec0ff */
[--C-:B------:R-:W-:Y:S01]  /*bd00*/  FFMA.FTZ R34, R187, c[0x0][0x23c], -R178.reuse ;  /* 0x00008f00bb227a23 */ /* 0x100fe200000108b2 */
[----:B-1----:R-:W-:Y:S01]  /*bd10*/  FMNMX.FTZ R168, R5, R168, !PT ;  /* 0x000000a805a87209 */ /* 0x002fe20007810000 */
[----:B------:R-:W-:Y:S01]  /*bd20*/  FFMA.FTZ R33, R33, c[0x0][0x23c], -R178 ;  /* 0x00008f0021217a23 */ /* 0x000fe200000108b2 */
[----:B------:R-:W-:Y:S01]  /*bd30*/  SHF.R.U32.HI R6, RZ, 0x8, R6 ;  /* 0x00000008ff067819 */ /* 0x000fe20000011606 */
[----:B------:R-:W-:Y:S01]  /*bd40*/  FFMA.FTZ R164, R25, c[0x0][0x23c], -R178 ;  /* 0x00008f0019a47a23 */ /* 0x000fe200000108b2 */
[C---:B------:R-:W-:Y:S01]  /*bd50*/  FSETP.NEU.FTZ.AND P0, PT, R168.reuse, -INF , PT ;  /* 0xff800000a800780b */ /* 0x040fe20003f1d000 */
[----:B------:R-:W-:Y:S01]  /*bd60*/  FMUL.FTZ R175, R168, c[0x0][0x23c] ;  /* 0x00008f00a8af7a20 */ /* 0x000fe20000410000 */
[----:B------:R-:W-:Y:S01]  /*bd70*/  LOP3.LUT R4, R11, UR39, R12, 0x96, !PT ;  /* 0x000000270b047c12 */ /* 0x000fe2000f8e960c */
[----:B------:R-:W-:Y:S01]  /*bd80*/  FFMA.FTZ R35, R185, c[0x0][0x23c], -R178 ;  /* 0x00008f00b9237a23 */ /* 0x000fe200000108b2 */
[----:B------:R-:W-:Y:S01]  /*bd90*/  PRMT R9, R9, 0x5410, R6 ;  /* 0x0000541009097816 */ /* 0x000fe20000000006 */
[----:B------:R-:W-:Y:S01]  /*bda0*/  MUFU.EX2 R34, R34 ;  /* 0x0000002200227308 */ /* 0x000fe20000000800 */
[----:B------:R-:W-:Y:S01]  /*bdb0*/  FSEL R175, R175, RZ, P0 ;  /* 0x000000ffafaf7208 */ /* 0x000fe20000000000 */
[----:B------:R-:W-:Y:S01]  /*bdc0*/  FFMA.FTZ R187, R17, c[0x0][0x23c], -R178 ;  /* 0x00008f0011bb7a23 */ /* 0x000fe200000108b2 */
[C---:B------:R-:W-:Y:S01]  /*bdd0*/  LOP3.LUT R6, R4.reuse, 0xffff, RZ, 0xc0, !PT ;  /* 0x0000ffff04067812 */ /* 0x040fe200078ec0ff */
[----:B------:R-:W-:Y:S01]  /*bde0*/  HSET2.LE.AND R9, R9, R252, PT ;  /* 0x000000fc09097233 */ /* 0x000fe20003803000 */
[----:B------:R-:W-:Y:S01]  /*bdf0*/  LOP3.LUT R24, R13, UR20, R8, 0x96, !PT ;  /* 0x000000140d187c12 */ /* 0x000fe2000f8e9608 */
[--C-:B------:R-:W-:Y:S01]  /*be00*/  FFMA.FTZ R32, R3, c[0x0][0x23c], -R175.reuse ;  /* 0x00008f0003207a23 */ /* 0x100fe200000108af */
[----:B------:R-:W-:Y:S01]  /*be10*/  LOP3.LUT R3, R4, 0xff, RZ, 0xc0, !PT ;  /* 0x000000ff04037812 */ /* 0x000fe200078ec0ff */
[--C-:B------:R-:W-:Y:S01]  /*be20*/  FFMA.FTZ R184, R184, c[0x0][0x23c], -R175.reuse ;  /* 0x00008f00b8b87a23 */ /* 0x100fe200000108af */
[----:B------:R-:W-:Y:S01]  /*be30*/  SHF.R.U32.HI R6, RZ, 0x8, R6 ;  /* 0x00000008ff067819 */ /* 0x000fe20000011606 */
[--C-:B------:R-:W-:Y:S01]  /*be40*/  FFMA.FTZ R171, R202, c[0x0][0x23c], -R175.reuse ;  /* 0x00008f00caab7a23 */ /* 0x100fe200000108af */
[----:B------:R-:W-:Y:S01]  /*be50*/  SHF.R.U32.HI R8, RZ, 0x10, R10 ;  /* 0x00000010ff087819 */ /* 0x000fe2000001160a */
[----:B------:R-:W-:Y:S01]  /*be60*/  MUFU.EX2 R32, R32 ;  /* 0x0000002000207308 */ /* 0x000fe20000000800 */
[----:B------:R-:W-:Y:S01]  /*be70*/  PRMT R11, R3, 0x5410, R6 ;  /* 0x00005410030b7816 */ /* 0x000fe20000000006 */
[----:B------:R-:W-:Y:S01]  /*be80*/  FFMA.FTZ R186, R186, c[0x0][0x23c], -R175 ;  /* 0x00008f00baba7a23 */ /* 0x000fe200000108af */
[----:B------:R-:W-:Y:S01]  /*be90*/  SHF.R.U32.HI R5, RZ, 0x10, R4 ;  /* 0x00000010ff057819 */ /* 0x000fe20000011604 */
[----:B------:R-:W-:Y:S01]  /*bea0*/  IMAD.WIDE.U32 R24, R24, -0x2daee0ad, RZ ;  /* 0xd2511f5318187825 */ /* 0x000fe200078e00ff */
[----:B------:R-:W-:-:S02]  /*beb0*/  SHF.R.U32.HI R7, RZ, 0x18, R10 ;  /* 0x00000018ff077819 */ /* 0x000fc4000001160a */
[----:B------:R-:W-:Y:S01]  /*bec0*/  LOP3.LUT R8, R8, 0xff, RZ, 0xc0, !PT ;  /* 0x000000ff08087812 */ /* 0x000fe200078ec0ff */
[----:B------:R-:W1:Y:S01]  /*bed0*/  MUFU.EX2 R3, R184 ;  /* 0x000000b800037308 */ /* 0x000e620000000800 */
[----:B------:R-:W-:Y:S01]  /*bee0*/  FSEL R13, R169, RZ, P1 ;  /* 0x000000ffa90d7208 */ /* 0x000fe20000800000 */
[----:B------:R-:W-:Y:S01]  /*bef0*/  FFMA.FTZ R185, R21, c[0x0][0x23c], -R178 ;  /* 0x00008f0015b97a23 */ /* 0x000fe200000108b2 */
[----:B------:R-:W-:Y:S01]  /*bf00*/  SHF.R.U32.HI R4, RZ, 0x18, R4 ;  /* 0x00000018ff047819 */ /* 0x000fe20000011604 */
[----:B------:R-:W-:Y:S01]  /*bf10*/  FFMA.FTZ R180, R23, c[0x0][0x23c], -R178 ;  /* 0x00008f0017b47a23 */ /* 0x000fe200000108b2 */
[----:B------:R-:W-:Y:S01]  /*bf20*/  LOP3.LUT R5, R5, 0xff, RZ, 0xc0, !PT ;  /* 0x000000ff05057812 */ /* 0x000fe200078ec0ff */
[----:B------:R-:W-:Y:S01]  /*bf30*/  FFMA.FTZ R182, R20, c[0x0][0x23c], -R175 ;  /* 0x00008f0014b67a23 */ /* 0x000fe200000108af */
[----:B------:R-:W-:Y:S01]  /*bf40*/  PRMT R7, R8, 0x5410, R7 ;  /* 0x0000541008077816 */ /* 0x000fe20000000007 */
[----:B------:R-:W2:Y:S01]  /*bf50*/  MUFU.EX2 R33, R33 ;  /* 0x0000002100217308 */ /* 0x000ea20000000800 */
[----:B------:R-:W-:Y:S01]  /*bf60*/  FADD.FTZ R8, R2, -R13 ;  /* 0x8000000d02087221 */ /* 0x000fe20000010000 */
[----:B------:R-:W-:Y:S01]  /*bf70*/  FSEL R13, R168, RZ, P0 ;  /* 0x000000ffa80d7208 */ /* 0x000fe20000000000 */
[----:B------:R-:W-:Y:S01]  /*bf80*/  FFMA.FTZ R189, R16, c[0x0][0x23c], -R175 ;  /* 0x00008f0010bd7a23 */ /* 0x000fe200000108af */
[----:B------:R-:W-:Y:S01]  /*bf90*/  PRMT R5, R5, 0x5410, R4 ;  /* 0x0000541005057816 */ /* 0x000fe20000000004 */
[--C-:B------:R-:W-:Y:S01]  /*bfa0*/  HSET2.LE.AND R4, R11, R252.reuse, PT ;  /* 0x000000fc0b047233 */ /* 0x100fe20003803000 */
[----:B------:R-:W-:Y:S01]  /*bfb0*/  LOP3.LUT R26, R25, UR6, R26, 0x96, !PT ;  /* 0x00000006191a7c12 */ /* 0x000fe2000f8e961a */
[----:B------:R-:W-:Y:S01]  /*bfc0*/  FADD.FTZ R6, R0, -R13 ;  /* 0x8000000d00067221 */ /* 0x000fe20000010000 */
[----:B------:R-:W-:Y:S01]  /*bfd0*/  MUFU.EX2 R164, R164 ;  /* 0x000000a400a47308 */ /* 0x000fe20000000800 */
[--C-:B------:R-:W-:Y:S01]  /*bfe0*/  HSET2.LE.AND R5, R5, R252.reuse, PT ;  /* 0x000000fc05057233 */ /* 0x100fe20003803000 */
[----:B------:R-:W-:Y:S01]  /*bff0*/  FMUL.FTZ R0, R8, c[0x0][0x23c] ;  /* 0x00008f0008007a20 */ /* 0x000fe20000410000 */
[----:B-1----:R-:W-:Y:S01]  /*c000*/  F2FP.PACK_AB R8, R3, R32 ;  /* 0x000000200308723e */ /* 0x002fe200000000ff */
[----:B------:R-:W-:Y:S01]  /*c010*/  FMUL.FTZ R173, R6, c[0x0][0x23c] ;  /* 0x00008f0006ad7a20 */ /* 0x000fe20000410000 */
[----:B------:R-:W-:Y:S01]  /*c020*/  HSET2.LE.AND R7, R7, R252, PT ;  /* 0x000000fc07077233 */ /* 0x000fe20003803000 */
[----:B------:R-:W1:Y:S01]  /*c030*/  LDSM.16.MT88.4 R12, [R228+0x10000] ;  /* 0x01000000e40c783b */ /* 0x000e620000004200 */
[----:B------:R-:W-:Y:S01]  /*c040*/  LOP3.LUT R5, R5, R8, RZ, 0xc0, !PT ;  /* 0x0000000805057212 */ /* 0x000fe200078ec0ff */
[----:B------:R-:W3:Y:S01]  /*c050*/  MUFU.EX2 R35, R35 ;  /* 0x0000002300237308 */ /* 0x000ee20000000800 */
[----:B--2---:R-:W-:Y:S01]  /*c060*/  F2FP.PACK_AB R8, R33, R34 ;  /* 0x000000222108723e */ /* 0x004fe200000000ff */
[----:B------:R-:W-:-:S02]  /*c070*/  FFMA.FTZ R184, R19, c[0x0][0x23c], -R178 ;  /* 0x00008f0013b87a23 */ /* 0x000fc400000108b2 */
[--C-:B------:R-:W-:Y:S01]  /*c080*/  FFMA.FTZ R191, R18, c[0x0][0x23c], -R175.reuse ;  /* 0x00008f0012bf7a23 */ /* 0x100fe200000108af */
[----:B------:R-:W-:Y:S01]  /*c090*/  LOP3.LUT R6, R9, R8, RZ, 0xc0, !PT ;  /* 0x0000000809067212 */ /* 0x000fe200078ec0ff */
[----:B------:R-:W-:Y:S01]  /*c0a0*/  LDSM.16.MT88.4 R16, [R225+0x10800] ;  /* 0x01080000e110783b */ /* 0x000fe20000004200 */
[--C-:B------:R-:W-:Y:S01]  /*c0b0*/  FFMA.FTZ R202, R193, c[0x0][0x23c], -R178.reuse ;  /* 0x00008f00c1ca7a23 */ /* 0x100fe200000108b2 */
[----:B------:R2:W-:Y:S01]  /*c0c0*/  MUFU.EX2 R2, R186 ;  /* 0x000000ba00027308 */ /* 0x0005e20000000800 */
[--C-:B------:R-:W-:Y:S02]  /*c0d0*/  FFMA.FTZ R195, R195, c[0x0][0x23c], -R178.reuse ;  /* 0x00008f00c3c37a23 */ /* 0x100fe400000108b2 */
[----:B------:R-:W-:Y:S02]  /*c0e0*/  FFMA.FTZ R193, R203, c[0x0][0x23c], -R178 ;  /* 0x00008f00cbc17a23 */ /* 0x000fe400000108b2 */
[--C-:B------:R-:W-:Y:S02]  /*c0f0*/  FFMA.FTZ R203, R192, c[0x0][0x23c], -R175.reuse ;  /* 0x00008f00c0cb7a23 */ /* 0x100fe400000108af */
[----:B------:R-:W-:Y:S01]  /*c100*/  FFMA.FTZ R188, R188, c[0x0][0x23c], -R175 ;  /* 0x00008f00bcbc7a23 */ /* 0x000fe200000108af */
[----:B------:R-:W4:Y:S01]  /*c110*/  MUFU.EX2 R171, R171 ;  /* 0x000000ab00ab7308 */ /* 0x000f220000000800 */
[----:B---3--:R-:W-:-:S04]  /*c120*/  F2FP.PACK_AB R11, R35, R164 ;  /* 0x000000a4230b723e */ /* 0x008fc800000000ff */
[----:B------:R-:W-:-:S03]  /*c130*/  LOP3.LUT R4, R4, R11, RZ, 0xc0, !PT ;  /* 0x0000000b04047212 */ /* 0x000fc600078ec0ff */
[----:B------:R-:W3:Y:S01]  /*c140*/  MUFU.EX2 R0, R0 ;  /* 0x0000000000007308 */ /* 0x000ee20000000800 */
[----:B--2---:R-:W-:Y:S02]  /*c150*/  FFMA.FTZ R186, R22, c[0x0][0x23c], -R175 ;  /* 0x00008f0016ba7a23 */ /* 0x004fe400000108af */
[----:B------:R-:W-:Y:S01]  /*c160*/  LDSM.16.MT88.4 R20, [R226+0x10800] ;  /* 0x01080000e214783b */ /* 0x000fe20000004200 */
[----:B----4-:R-:W-:-:S04]  /*c170*/  F2FP.PACK_AB R8, R171, R2 ;  /* 0x00000002ab08723e */ /* 0x010fc800000000ff */
[----:B------:R-:W2:Y:S01]  /*c180*/  MUFU.EX2 R173, R173 ;  /* 0x000000ad00ad7308 */ /* 0x000ea20000000800 */
[----:B------:R-:W-:Y:S02]  /*c190*/  LOP3.LUT R7, R7, R8, RZ, 0xc0, !PT ;  /* 0x0000000807077212 */ /* 0x000fe400078ec0ff */
[----:B------:R-:W4:Y:S01]  /*c1a0*/  LDSM.16.MT88.4 R8, [R226+0x10000] ;  /* 0x01000000e208783b */ /* 0x000f220000004200 */
[----:B---3--:R-:W-:-:S04]  /*c1b0*/  FMUL.FTZ R152, R152, R0 ;  /* 0x0000000098987220 */ /* 0x008fc80000410000 */
[----:B------:R-:W-:Y:S01]  /*c1c0*/  MUFU.EX2 R187, R187 ;  /* 0x000000bb00bb7308 */ /* 0x000fe20000000800 */
[-C--:B------:R-:W-:Y:S02]  /*c1d0*/  FMUL.FTZ R153, R153, R0.reuse ;  /* 0x0000000099997220 */ /* 0x080fe40000410000 */
[-C--:B------:R-:W-:Y:S02]  /*c1e0*/  FMUL.FTZ R148, R148, R0.reuse ;  /* 0x0000000094947220 */ /* 0x080fe40000410000 */
[-C--:B------:R-:W-:Y:S02]  /*c1f0*/  FMUL.FTZ R149, R149, R0.reuse ;  /* 0x0000000095957220 */ /* 0x080fe40000410000 */
[----:B------:R-:W-:Y:S01]  /*c200*/  FMUL.FTZ R160, R160, R0 ;  /* 0x00000000a0a07220 */ /* 0x000fe20000410000 */
[----:B------:R-:W3:Y:S01]  /*c210*/  MUFU.EX2 R184, R184 ;  /* 0x000000b800b87308 */ /* 0x000ee20000000800 */
[-C--:B--2---:R-:W-:Y:S02]  /*c220*/  FMUL.FTZ R154, R154, R173.reuse ;  /* 0x000000ad9a9a7220 */ /* 0x084fe40000410000 */
[----:B------:R-:W-:-:S02]  /*c230*/  FMUL.FTZ R155, R155, R173 ;  /* 0x000000ad9b9b7220 */ /* 0x000fc40000410000 */
[-C--:B------:R-:W-:Y:S02]  /*c240*/  FMUL.FTZ R150, R150, R173.reuse ;  /* 0x000000ad96967220 */ /* 0x080fe40000410000 */
[-C--:B------:R-:W-:Y:S01]  /*c250*/  FMUL.FTZ R151, R151, R173.reuse ;  /* 0x000000ad97977220 */ /* 0x080fe20000410000 */
[----:B------:R-:W-:Y:S01]  /*c260*/  MUFU.EX2 R185, R185 ;  /* 0x000000b900b97308 */ /* 0x000fe20000000800 */
[-C--:B------:R-:W-:Y:S02]  /*c270*/  FMUL.FTZ R161, R161, R0.reuse ;  /* 0x00000000a1a17220 */ /* 0x080fe40000410000 */
[-C--:B------:R-:W-:Y:S02]  /*c280*/  FMUL.FTZ R162, R162, R173.reuse ;  /* 0x000000ada2a27220 */ /* 0x080fe40000410000 */
[----:B------:R-:W-:Y:S02]  /*c290*/  FMUL.FTZ R163, R163, R173 ;  /* 0x000000ada3a37220 */ /* 0x000fe40000410000 */
[-C--:B------:R-:W-:Y:S01]  /*c2a0*/  FMUL.FTZ R156, R156, R0.reuse ;  /* 0x000000009c9c7220 */ /* 0x080fe20000410000 */
[----:B------:R-:W-:Y:S01]  /*c2b0*/  MUFU.EX2 R180, R180 ;  /* 0x000000b400b47308 */ /* 0x000fe20000000800 */
[----:B------:R-:W-:-:S02]  /*c2c0*/  FMUL.FTZ R157, R157, R0 ;  /* 0x000000009d9d7220 */ /* 0x000fc40000410000 */
[-C--:B------:R-:W-:Y:S01]  /*c2d0*/  FMUL.FTZ R158, R158, R173.reuse ;  /* 0x000000ad9e9e7220 */ /* 0x080fe20000410000 */
[C---:B-1----:R-:W-:Y:S01]  /*c2e0*/  HMMA.16816.F32 R160, R4.reuse, R12, R160 ;  /* 0x0000000c04a0723c */ /* 0x042fe200000018a0 */
[-C--:B------:R-:W-:Y:S02]  /*c2f0*/  FMUL.FTZ R159, R159, R173.reuse ;  /* 0x000000ad9f9f7220 */ /* 0x080fe40000410000 */
[-C--:B------:R-:W-:Y:S01]  /*c300*/  FMUL.FTZ R136, R136, R0.reuse ;  /* 0x0000000088887220 */ /* 0x080fe20000410000 */
[----:B------:R-:W-:Y:S01]  /*c310*/  MUFU.EX2 R182, R182 ;  /* 0x000000b600b67308 */ /* 0x000fe20000000800 */
[----:B------:R-:W-:Y:S02]  /*c320*/  FMUL.FTZ R137, R137, R0 ;  /* 0x0000000089897220 */ /* 0x000fe40000410000 */
[-C--:B------:R-:W-:Y:S01]  /*c330*/  FMUL.FTZ R138, R138, R173.reuse ;  /* 0x000000ad8a8a7220 */ /* 0x080fe20000410000 */
[----:B------:R-:W-:Y:S01]  /*c340*/  HMMA.16816.F32 R156, R4, R14, R156 ;  /* 0x0000000e049c723c */ /* 0x000fe2000000189c */
[----:B------:R-:W1:Y:S01]  /*c350*/  LDSM.16.MT88.4 R12, [R225+0x10000] ;  /* 0x01000000e10c783b */ /* 0x000e620000004200 */
[----:B------:R-:W-:-:S02]  /*c360*/  FMUL.FTZ R139, R139, R173 ;  /* 0x000000ad8b8b7220 */ /* 0x000fc40000410000 */
[-C--:B------:R-:W-:Y:S01]  /*c370*/  FMUL.FTZ R132, R132, R0.reuse ;  /* 0x0000000084847220 */ /* 0x080fe20000410000 */
[----:B------:R-:W2:Y:S01]  /*c380*/  MUFU.EX2 R189, R189 ;  /* 0x000000bd00bd7308 */ /* 0x000ea20000000800 */
[-C--:B------:R-:W-:Y:S02]  /*c390*/  FMUL.FTZ R133, R133, R0.reuse ;  /* 0x0000000085857220 */ /* 0x080fe40000410000 */
[C---:B----4-:R-:W-:Y:S01]  /*c3a0*/  HMMA.16816.F32 R152, R4.reuse, R8, R152 ;  /* 0x000000080498723c */ /* 0x050fe20000001898 */
[-C--:B------:R-:W-:Y:S02]  /*c3b0*/  FMUL.FTZ R134, R134, R173.reuse ;  /* 0x000000ad86867220 */ /* 0x080fe40000410000 */
[-C--:B------:R-:W-:Y:S02]  /*c3c0*/  FMUL.FTZ R135, R135, R173.reuse ;  /* 0x000000ad87877220 */ /* 0x080fe40000410000 */
[-C--:B------:R-:W-:Y:S01]  /*c3d0*/  FMUL.FTZ R144, R144, R0.reuse ;  /* 0x0000000090907220 */ /* 0x080fe20000410000 */
[----:B------:R-:W-:Y:S01]  /*c3e0*/  MUFU.EX2 R191, R191 ;  /* 0x000000bf00bf7308 */ /* 0x000fe20000000800 */
[----:B------:R-:W-:Y:S01]  /*c3f0*/  FMUL.FTZ R145, R145, R0 ;  /* 0x0000000091917220 */ /* 0x000fe20000410000 */
[----:B------:R-:W-:Y:S01]  /*c400*/  HMMA.16816.F32 R148, R4, R10, R148 ;  /* 0x0000000a0494723c */ /* 0x000fe20000001894 */
[----:B------:R-:W4:Y:S01]  /*c410*/  LDSM.16.MT88.4 R8, [R224+0x10000] ;  /* 0x01000000e008783b */ /* 0x000f220000004200 */
[----:B------:R-:W-:-:S02]  /*c420*/  FMUL.FTZ R146, R146, R173 ;  /* 0x000000ad92927220 */ /* 0x000fc40000410000 */
[-C--:B------:R-:W-:Y:S02]  /*c430*/  FMUL.FTZ R147, R147, R173.reuse ;  /* 0x000000ad93937220 */ /* 0x080fe40000410000 */
[-C--:B------:R-:W-:Y:S01]  /*c440*/  FMUL.FTZ R140, R140, R0.reuse ;  /* 0x000000008c8c7220 */ /* 0x080fe20000410000 */
[----:B------:R-:W1:Y:S01]  /*c450*/  MUFU.EX2 R186, R186 ;  /* 0x000000ba00ba7308 */ /* 0x000e620000000800 */
[-C--:B------:R-:W-:Y:S02]  /*c460*/  FMUL.FTZ R141, R141, R0.reuse ;  /* 0x000000008d8d7220 */ /* 0x080fe40000410000 */
[-C--:B------:R-:W-:Y:S02]  /*c470*/  FMUL.FTZ R142, R142, R173.reuse ;  /* 0x000000ad8e8e7220 */ /* 0x080fe40000410000 */
[----:B------:R-:W-:Y:S02]  /*c480*/  FMUL.FTZ R143, R143, R173 ;  /* 0x000000ad8f8f7220 */ /* 0x000fe40000410000 */
[-C--:B------:R-:W-:Y:S01]  /*c490*/  FMUL.FTZ R44, R44, R0.reuse ;  /* 0x000000002c2c7220 */ /* 0x080fe20000410000 */
[----:B------:R-:W-:Y:S01]  /*c4a0*/  MUFU.EX2 R202, R202 ;  /* 0x000000ca00ca7308 */ /* 0x000fe20000000800 */
[----:B------:R-:W-:-:S02]  /*c4b0*/  FMUL.FTZ R45, R45, R0 ;  /* 0x000000002d2d7220 */ /* 0x000fc40000410000 */
[-C--:B------:R-:W-:Y:S02]  /*c4c0*/  FMUL.FTZ R46, R46, R173.reuse ;  /* 0x000000ad2e2e7220 */ /* 0x080fe40000410000 */
[-C--:B------:R-:W-:Y:S02]  /*c4d0*/  FMUL.FTZ R47, R47, R173.reuse ;  /* 0x000000ad2f2f7220 */ /* 0x080fe40000410000 */
[-C--:B------:R-:W-:Y:S01]  /*c4e0*/  FMUL.FTZ R48, R48, R0.reuse ;  /* 0x0000000030307220 */ /* 0x080fe20000410000 */
[----:B------:R-:W2:Y:S01]  /*c4f0*/  MUFU.EX2 R195, R195 ;  /* 0x000000c300c37308 */ /* 0x000ea20000000800 */
[----:B------:R-:W-:Y:S01]  /*c500*/  FMUL.FTZ R49, R49, R0 ;  /* 0x0000000031317220 */ /* 0x000fe20000410000 */
[----:B-1----:R-:W-:Y:S01]  /*c510*/  HMMA.16816.F32 R144, R4, R12, R144 ;  /* 0x0000000c0490723c */ /* 0x002fe20000001890 */
[-C--:B------:R-:W-:Y:S02]  /*c520*/  FMUL.FTZ R50, R50, R173.reuse ;  /* 0x000000ad32327220 */ /* 0x080fe40000410000 */
[----:B------:R-:W-:-:S02]  /*c530*/  FMUL.FTZ R51, R51, R173 ;  /* 0x000000ad33337220 */ /* 0x000fc40000410000 */
[-C--:B------:R-:W-:Y:S01]  /*c540*/  FMUL.FTZ R36, R36, R0.reuse ;  /* 0x0000000024247220 */ /* 0x080fe20000410000 */
[----:B------:R-:W-:Y:S01]  /*c550*/  MUFU.EX2 R193, R193 ;  /* 0x000000c100c17308 */ /* 0x000fe20000000800 */
[-C--:B------:R-:W-:Y:S01]  /*c560*/  FMUL.FTZ R37, R37, R0.reuse ;  /* 0x0000000025257220 */ /* 0x080fe20000410000 */
[C---:B------:R-:W-:Y:S01]  /*c570*/  HMMA.16816.F32 R140, R4.reuse, R14, R140 ;  /* 0x0000000e048c723c */ /* 0x040fe2000000188c */
[----:B------:R-:W1:Y:S01]  /*c580*/  LDSM.16.MT88.4 R12, [R228+0x12000] ;  /* 0x01200000e40c783b */ /* 0x000e620000004200 */
[-C--:B------:R-:W-:Y:S02]  /*c590*/  FMUL.FTZ R38, R38, R173.reuse ;  /* 0x000000ad26267220 */ /* 0x080fe40000410000 */
[----:B------:R-:W-:Y:S02]  /*c5a0*/  FMUL.FTZ R39, R39, R173 ;  /* 0x000000ad27277220 */ /* 0x000fe40000410000 */
[-C--:B------:R-:W-:Y:S01]  /*c5b0*/  FMUL.FTZ R40, R40, R0.reuse ;  /* 0x0000000028287220 */ /* 0x080fe20000410000 */
[----:B------:R-:W-:Y:S01]  /*c5c0*/  MUFU.EX2 R203, R203 ;  /* 0x000000cb00cb7308 */ /* 0x000fe20000000800 */
[----:B----4-:R-:W-:Y:S01]  /*c5d0*/  HMMA.16816.F32 R136, R4, R8, R136 ;  /* 0x000000080488723c */ /* 0x010fe20000001888 */
[----:B------:R-:W-:-:S02]  /*c5e0*/  FMUL.FTZ R41, R41, R0 ;  /* 0x0000000029297220 */ /* 0x000fc40000410000 */
[-C--:B------:R-:W-:Y:S02]  /*c5f0*/  FMUL.FTZ R42, R42, R173.reuse ;  /* 0x000000ad2a2a7220 */ /* 0x080fe40000410000 */
[-C--:B------:R-:W-:Y:S02]  /*c600*/  FMUL.FTZ R43, R43, R173.reuse ;  /* 0x000000ad2b2b7220 */ /* 0x080fe40000410000 */
[-C--:B------:R-:W-:Y:S01]  /*c610*/  FMUL.FTZ R60, R60, R0.reuse ;  /* 0x000000003c3c7220 */ /* 0x080fe20000410000 */
[----:B------:R-:W-:Y:S01]  /*c620*/  HMMA.16816.F32 R132, R4, R10, R132 ;  /* 0x0000000a0484723c */ /* 0x000fe20000001884 */
[----:B------:R-:W4:Y:S01]  /*c630*/  LDSM.16.MT88.4 R8, [R226+0x12000] ;  /* 0x01200000e208783b */ /* 0x000f220000004200 */
[----:B------:R-:W-:Y:S01]  /*c640*/  FMUL.FTZ R61, R61, R0 ;  /* 0x000000003d3d7220 */ /* 0x000fe20000410000 */
[----:B------:R-:W-:Y:S01]  /*c650*/  MUFU.EX2 R188, R188 ;  /* 0x000000bc00bc7308 */ /* 0x000fe20000000800 */
[-C--:B------:R-:W-:Y:S02]  /*c660*/  FMUL.FTZ R62, R62, R173.reuse ;  /* 0x000000ad3e3e7220 */ /* 0x080fe40000410000 */
        /* <DEDUP_REMOVED lines=19> */
[----:B------:R-:W-:Y:S02]  /*c7a0*/  FMUL.FTZ R79, R79, R173 ;  /* 0x000000ad4f4f7220 */ /* 0x000fe40000410000 */
[----:B----4-:R-:W-:Y:S01]  /*c7b0*/  HMMA.16816.F32 R44, R4, R8, R44 ;  /* 0x00000008042c723c */ /* 0x010fe2000000182c */
[----:B------:R-:W-:-:S02]  /*c7c0*/  FMUL.FTZ R80, R80, R0 ;  /* 0x0000000050507220 */ /* 0x000fc40000410000 */
[-C--:B------:R-:W-:Y:S02]  /*c7d0*/  FMUL.FTZ R81, R81, R0.reuse ;  /* 0x0000000051517220 */ /* 0x080fe40000410000 */
[-C--:B------:R-:W-:Y:S02]  /*c7e0*/  FMUL.FTZ R82, R82, R173.reuse ;  /* 0x000000ad52527220 */ /* 0x080fe40000410000 */
[-C--:B------:R-:W-:Y:S01]  /*c7f0*/  FMUL.FTZ R83, R83, R173.reuse ;  /* 0x000000ad53537220 */ /* 0x080fe20000410000 */
[----:B------:R-:W-:Y:S01]  /*c800*/  HMMA.16816.F32 R48, R4, R10, R48 ;  /* 0x0000000a0430723c */ /* 0x000fe20000001830 */
[----:B------:R-:W4:Y:S01]  /*c810*/  LDSM.16.MT88.4 R8, [R224+0x12000] ;  /* 0x01200000e008783b */ /* 0x000f220000004200 */
        /* <DEDUP_REMOVED lines=11> */
[-C--:B------:R-:W-:Y:S01]  /*c8d0*/  FMUL.FTZ R95, R95, R173.reuse ;  /* 0x000000ad5f5f7220 */ /* 0x080fe20000410000 */
[----:B-1----:R-:W-:Y:S01]  /*c8e0*/  HMMA.16816.F32 R52, R4, R12, R52 ;  /* 0x0000000c0434723c */ /* 0x002fe20000001834 */
[-C--:B------:R-:W-:Y:S02]  /*c8f0*/  FMUL.FTZ R96, R96, R0.reuse ;  /* 0x0000000060607220 */ /* 0x080fe40000410000 */
[----:B------:R-:W-:Y:S02]  /*c900*/  FMUL.FTZ R97, R97, R0 ;  /* 0x0000000061617220 */ /* 0x000fe40000410000 */
[----:B------:R-:W-:-:S02]  /*c910*/  FMUL.FTZ R98, R98, R173 ;  /* 0x000000ad62627220 */ /* 0x000fc40000410000 */
[-C--:B------:R-:W-:Y:S01]  /*c920*/  FMUL.FTZ R99, R99, R173.reuse ;  /* 0x000000ad63637220 */ /* 0x080fe20000410000 */
[C---:B------:R-:W-:Y:S01]  /*c930*/  HMMA.16816.F32 R56, R4.reuse, R14, R56 ;  /* 0x0000000e0438723c */ /* 0x040fe20000001838 */
[----:B------:R-:W1:Y:S01]  /*c940*/  LDSM.16.MT88.4 R12, [R228+0x14000] ;  /* 0x01400000e40c783b */ /* 0x000e620000004200 */
[-C--:B------:R-:W-:Y:S02]  /*c950*/  FMUL.FTZ R84, R84, R0.reuse ;  /* 0x0000000054547220 */ /* 0x080fe40000410000 */
[----:B------:R-:W-:Y:S02]  /*c960*/  FMUL.FTZ R85, R85, R0 ;  /* 0x0000000055557220 */ /* 0x000fe40000410000 */
[-C--:B------:R-:W-:Y:S02]  /*c970*/  FMUL.FTZ R86, R86, R173.reuse ;  /* 0x000000ad56567220 */ /* 0x080fe40000410000 */
        /* <DEDUP_REMOVED lines=45> */
[----:B------:R-:W-:Y:S01]  /*cc50*/  FMUL.FTZ R131, R131, R173 ;  /* 0x000000ad83837220 */ /* 0x000fe20000410000 */
[C---:B-1----:R-:W-:Y:S08]  /*cc60*/  HMMA.16816.F32 R84, R4.reuse, R12, R84 ;  /* 0x0000000c0454723c */ /* 0x042ff00000001854 */
[C---:B------:R-:W-:Y:S01]  /*cc70*/  HMMA.16816.F32 R88, R4.reuse, R14, R88 ;  /* 0x0000000e0458723c */ /* 0x040fe20000001858 */
[----:B------:R-:W1:Y:S07]  /*cc80*/  LDSM.16.MT88.4 R12, [R228+0x16000] ;  /* 0x01600000e40c783b */ /* 0x000e6e0000004200 */
[C---:B----4-:R-:W-:Y:S08]  /*cc90*/  HMMA.16816.F32 R92, R4.reuse, R8, R92 ;  /* 0x00000008045c723c */ /* 0x050ff0000000185c */
[C---:B------:R-:W-:Y:S01]  /*cca0*/  HMMA.16816.F32 R96, R4.reuse, R10, R96 ;  /* 0x0000000a0460723c */ /* 0x040fe20000001860 */
[----:B------:R-:W4:Y:S07]  /*ccb0*/  LDSM.16.MT88.4 R8, [R226+0x16000] ;  /* 0x01600000e208783b */ /* 0x000f2e0000004200 */
        /* <DEDUP_REMOVED lines=9> */
[C---:B----4-:R-:W-:Y:S07]  /*cd50*/  HMMA.16816.F32 R124, R4.reuse, R8, R124 ;  /* 0x00000008047c723c */ /* 0x050fee000000187c */
[----:B------:R-:W-:Y:S01]  /*cd60*/  LOP3.LUT R8, R26, 0xffff, RZ, 0xc0, !PT ;  /* 0x0000ffff1a087812 */ /* 0x000fe200078ec0ff */
[----:B------:R-:W-:Y:S03]  /*cd70*/  HMMA.16816.F32 R128, R4, R10, R128 ;  /* 0x0000000a0480723c */ /* 0x000fe60000001880 */
[----:B------:R-:W-:-:S04]  /*cd80*/  SHF.R.U32.HI R8, RZ, 0x8, R8 ;  /* 0x00000008ff087819 */ /* 0x000fc80000011608 */
[----:B------:R-:W-:Y:S02]  /*cd90*/  LOP3.LUT R7, R26, 0xff, RZ, 0xc0, !PT ;  /* 0x000000ff1a077812 */ /* 0x000fe400078ec0ff */
[C---:B------:R-:W-:Y:S02]  /*cda0*/  LOP3.LUT R4, R24.reuse, 0xffff, RZ, 0xc0, !PT ;  /* 0x0000ffff18047812 */ /* 0x040fe400078ec0ff */
[----:B------:R-:W-:Y:S02]  /*cdb0*/  PRMT R7, R7, 0x5410, R8 ;  /* 0x0000541007077816 */ /* 0x000fe40000000008 */
[----:B------:R-:W-:Y:S02]  /*cdc0*/  SHF.R.U32.HI R8, RZ, 0x10, R26 ;  /* 0x00000010ff087819 */ /* 0x000fe4000001161a */
[----:B------:R-:W-:Y:S02]  /*cdd0*/  SHF.R.U32.HI R5, RZ, 0x10, R24 ;  /* 0x00000010ff057819 */ /* 0x000fe40000011618 */
[----:B------:R-:W-:-:S02]  /*cde0*/  LOP3.LUT R6, R24, 0xff, RZ, 0xc0, !PT ;  /* 0x000000ff18067812 */ /* 0x000fc400078ec0ff */
[----:B------:R-:W-:Y:S02]  /*cdf0*/  SHF.R.U32.HI R26, RZ, 0x18, R26 ;  /* 0x00000018ff1a7819 */ /* 0x000fe4000001161a */
[----:B------:R-:W-:Y:S01]  /*ce00*/  SHF.R.U32.HI R9, RZ, 0x8, R4 ;  /* 0x00000008ff097819 */ /* 0x000fe20000011604 */
[----:B------:R-:W-:Y:S01]  /*ce10*/  HSET2.LE.AND R4, R7, R252, PT ;  /* 0x000000fc07047233 */ /* 0x000fe20003803000 */
[----:B------:R-:W-:Y:S02]  /*ce20*/  LOP3.LUT R11, R8, 0xff, RZ, 0xc0, !PT ;  /* 0x000000ff080b7812 */ /* 0x000fe400078ec0ff */
[----:B------:R-:W-:Y:S02]  /*ce30*/  SHF.R.U32.HI R24, RZ, 0x18, R24 ;  /* 0x00000018ff187819 */ /* 0x000fe40000011618 */
[----:B------:R-:W-:Y:S02]  /*ce40*/  LOP3.LUT R5, R5, 0xff, RZ, 0xc0, !PT ;  /* 0x000000ff05057812 */ /* 0x000fe400078ec0ff */
[----:B------:R-:W-:-:S02]  /*ce50*/  PRMT R9, R6, 0x5410, R9 ;  /* 0x0000541006097816 */ /* 0x000fc40000000009 */
[----:B------:R-:W-:Y:S02]  /*ce60*/  PRMT R11, R11, 0x5410, R26 ;  /* 0x000054100b0b7816 */ /* 0x000fe4000000001a */
[----:B---3--:R-:W-:Y:S01]  /*ce70*/  F2FP.PACK_AB R7, R184, R187 ;  /* 0x000000bbb807723e */ /* 0x008fe200000000ff */
[--C-:B------:R-:W-:Y:S01]  /*ce80*/  HSET2.LE.AND R6, R9, R252.reuse, PT ;  /* 0x000000fc09067233 */ /* 0x100fe20003803000 */
[----:B------:R-:W-:Y:S01]  /*ce90*/  PRMT R5, R5, 0x5410, R24 ;  /* 0x0000541005057816 */ /* 0x000fe20000000018 */
[--C-:B------:R-:W-:Y:S01]  /*cea0*/  HSET2.LE.AND R10, R11, R252.reuse, PT ;  /* 0x000000fc0b0a7233 */ /* 0x100fe20003803000 */
[----:B------:R-:W-:Y:S01]  /*ceb0*/  LOP3.LUT R4, R4, R7, RZ, 0xc0, !PT ;  /* 0x0000000704047212 */ /* 0x000fe200078ec0ff */
[----:B------:R-:W-:Y:S01]  /*cec0*/  LDSM.16.MT88.4 R24, [R228+0x10800] ;  /* 0x01080000e418783b */ /* 0x000fe20000004200 */
[----:B--2---:R-:W-:Y:S01]  /*ced0*/  F2FP.PACK_AB R11, R189, R182 ;  /* 0x000000b6bd0b723e */ /* 0x004fe200000000ff */
[----:B------:R-:W-:Y:S01]  /*cee0*/  HSET2.LE.AND R7, R5, R252, PT ;  /* 0x000000fc05077233 */ /* 0x000fe20003803000 */
[----:B------:R-:W-:-:S02]  /*cef0*/  F2FP.PACK_AB R9, R180, R185 ;  /* 0x000000b9b409723e */ /* 0x000fc400000000ff */
[----:B------:R-:W-:Y:S02]  /*cf00*/  F2FP.PACK_AB R8, R186, R191 ;  /* 0x000000bfba08723e */ /* 0x000fe400000000ff */
[----:B------:R-:W-:Y:S02]  /*cf10*/  LOP3.LUT R5, R10, R11, RZ, 0xc0, !PT ;  /* 0x0000000b0a057212 */ /* 0x000fe400078ec0ff */
[----:B------:R-:W-:Y:S02]  /*cf20*/  LOP3.LUT R6, R6, R9, RZ, 0xc0, !PT ;  /* 0x0000000906067212 */ /* 0x000fe400078ec0ff */
[----:B------:R-:W-:Y:S02]  /*cf30*/  LOP3.LUT R7, R7, R8, RZ, 0xc0, !PT ;  /* 0x0000000807077212 */ /* 0x000fe400078ec0ff */
[----:B------:R-:W2:Y:S05]  /*cf40*/  LDSM.16.MT88.4 R8, [R228+0x12800] ;  /* 0x01280000e408783b */ /* 0x000eaa0000004200 */
[C---:B------:R-:W-:Y:S08]  /*cf50*/  HMMA.16816.F32 R144, R4.reuse, R16, R144 ;  /* 0x000000100490723c */ /* 0x040ff00000001890 */
        /* <DEDUP_REMOVED lines=27> */
[C---:B--2---:R-:W-:Y:S07]  /*d110*/  HMMA.16816.F32 R100, R4.reuse, R8, R100 ;  /* 0x000000080464723c */ /* 0x044fee0000001864 */
[----:B------:R-:W-:Y:S01]  /*d120*/  MOV R8, UR4 ;  /* 0x0000000400087c02 */ /* 0x000fe20008000f00 */
[----:B------:R-:W-:Y:S01]  /*d130*/  HMMA.16816.F32 R156, R4, R26, R156 ;  /* 0x0000001a049c723c */ /* 0x000fe2000000189c */
[----:B------:R-:W2:Y:S02]  /*d140*/  LDSM.16.MT88.4 R24, [R226+0x12800] ;  /* 0x01280000e218783b */ /* 0x000ea40000004200 */
[----:B------:R-:W-:-:S05]  /*d150*/  LOP3.LUT R8, R199, UR25, R8, 0x96, !PT ;  /* 0x00000019c7087c12 */ /* 0x000fca000f8e9608 */
[----:B------:R-:W-:Y:S01]  /*d160*/  IMAD.WIDE.U32 R8, R8, -0x326172a9, RZ ;  /* 0xcd9e8d5708087825 */ /* 0x000fe200078e00ff */
[----:B---3--:R-:W-:Y:S04]  /*d170*/  HMMA.16816.F32 R108, R4, R16, R108 ;  /* 0x00000010046c723c */ /* 0x008fe8000000186c */
[----:B------:R-:W-:-:S03]  /*d180*/  LOP3.LUT R206, R9, UR38, R206, 0x96, !PT ;  /* 0x0000002609ce7c12 */ /* 0x000fc6000f8e96ce */
[----:B------:R-:W-:Y:S01]  /*d190*/  LOP3.LUT R16, R31, UR7, R8, 0x96, !PT ;  /* 0x000000071f107c12 */ /* 0x000fe2000f8e9608 */
[----:B------:R-:W-:Y:S01]  /*d1a0*/  HMMA.16816.F32 R104, R4, R10, R104 ;  /* 0x0000000a0468723c */ /* 0x000fe20000001868 */
[----:B------:R-:W3:Y:S01]  /*d1b0*/  LDSM.16.MT88.4 R8, [R224+0x16800] ;  /* 0x01680000e008783b */ /* 0x000ee20000004200 */
[----:B------:R-:W-:-:S04]  /*d1c0*/  IMAD.WIDE.U32 R206, R206, -0x2daee0ad, RZ ;  /* 0xd2511f53cece7825 */ /* 0x000fc800078e00ff */
[----:B------:R-:W-:Y:S01]  /*d1d0*/  IMAD.WIDE.U32 R16, R16, -0x2daee0ad, RZ ;  /* 0xd2511f5310107825 */ /* 0x000fe200078e00ff */
[----:B------:R-:W-:Y:S01]  /*d1e0*/  LOP3.LUT R204, R207, UR36, R204, 0x96, !PT ;  /* 0x00000024cfcc7c12 */ /* 0x000fe2000f8e96cc */
[----:B-1----:R-:W-:Y:S03]  /*d1f0*/  HMMA.16816.F32 R116, R4, R12, R116 ;  /* 0x0000000c0474723c */ /* 0x002fe60000001874 */
[----:B------:R-:W-:Y:S01]  /*d200*/  LOP3.LUT R206, R17, UR34, R206, 0x96, !PT ;  /* 0x0000002211ce7c12 */ /* 0x000fe2000f8e96ce */
[----:B------:R-:W-:-:S04]  /*d210*/  IMAD.WIDE.U32 R204, R204, -0x326172a9, RZ ;  /* 0xcd9e8d57cccc7825 */ /* 0x000fc800078e00ff */
[----:B------:R-:W-:Y:S01]  /*d220*/  IMAD.WIDE.U32 R206, R206, -0x326172a9, RZ ;  /* 0xcd9e8d57cece7825 */ /* 0x000fe200078e00ff */
[----:B------:R-:W-:Y:S01]  /*d230*/  LOP3.LUT R30, R205, UR35, R30, 0x96, !PT ;  /* 0x00000023cd1e7c12 */ /* 0x000fe2000f8e961e */
[----:B------:R-:W-:Y:S02]  /*d240*/  HMMA.16816.F32 R52, R4, R20, R52 ;  /* 0x000000140434723c */ /* 0x000fe40000001834 */
[----:B------:R-:W-:Y:S01]  /*d250*/  FFMA.FTZ R205, R190, c[0x0][0x23c], -R175 ;  /* 0x00008f00becd7a23 */ /* 0x000fe200000108af */
[----:B------:R-:W-:Y:S01]  /*d260*/  LOP3.LUT R12, R207, UR33, R204, 0x96, !PT ;  /* 0x00000021cf0c7c12 */ /* 0x000fe2000f8e96cc */
[----:B------:R-:W-:-:S04]  /*d270*/  IMAD.WIDE.U32 R30, R30, -0x2daee0ad, RZ ;  /* 0xd2511f531e1e7825 */ /* 0x000fc800078e00ff */
[----:B------:R-:W-:Y:S01]  /*d280*/  IMAD.WIDE.U32 R198, R12, -0x2daee0ad, RZ ;  /* 0xd2511f530cc67825 */ /* 0x000fe200078e00ff */
[----:B------:R-:W-:Y:S01]  /*d290*/  LOP3.LUT R13, R31, UR31, R16, 0x96, !PT ;  /* 0x0000001f1f0d7c12 */ /* 0x000fe2000f8e9610 */
[C---:B--2---:R-:W-:Y:S01]  /*d2a0*/  HMMA.16816.F32 R44, R4.reuse, R24, R44 ;  /* 0x00000018042c723c */ /* 0x044fe2000000182c */
[----:B------:R-:W-:Y:S01]  /*d2b0*/  MUFU.EX2 R205, R205 ;  /* 0x000000cd00cd7308 */ /* 0x000fe20000000800 */
[----:B------:R-:W-:Y:S01]  /*d2c0*/  FFMA.FTZ R204, R29, c[0x0][0x23c], -R178 ;  /* 0x00008f001dcc7a23 */ /* 0x000fe200000108b2 */
[----:B------:R-:W-:Y:S01]  /*d2d0*/  LOP3.LUT R12, R199, UR19, R30, 0x96, !PT ;  /* 0x00000013c70c7c12 */ /* 0x000fe2000f8e961e */
[----:B------:R-:W-:Y:S01]  /*d2e0*/  IMAD.WIDE.U32 R20, R13, -0x326172a9, RZ ;  /* 0xcd9e8d570d147825 */ /* 0x000fe200078e00ff */
[----:B------:R-:W1:Y:S03]  /*d2f0*/  LDSM.16.MT88.4 R28, [R228+0x11000] ;  /* 0x01100000e41c783b */ /* 0x000e660000004200 */
[----:B------:R-:W-:Y:S01]  /*d300*/  IMAD.WIDE.U32 R12, R12, -0x326172a9, RZ ;  /* 0xcd9e8d570c0c7825 */ /* 0x000fe200078e00ff */
[----:B------:R-:W-:Y:S01]  /*d310*/  HMMA.16816.F32 R48, R4, R26, R48 ;  /* 0x0000001a0430723c */ /* 0x000fe20000001830 */
[----:B------:R-:W2:Y:S01]  /*d320*/  MUFU.EX2 R204, R204 ;  /* 0x000000cc00cc7308 */ /* 0x000ea20000000800 */
[----:B------:R-:W-:Y:S01]  /*d330*/  LDSM.16.MT88.4 R24, [R226+0x11000] ;  /* 0x01100000e218783b */ /* 0x000fe20000004200 */
[----:B------:R-:W-:-:S05]  /*d340*/  FFMA.FTZ R190, R194, c[0x0][0x23c], -R175 ;  /* 0x00008f00c2be7a23 */ /* 0x000fca00000108af */
[C---:B------:R-:W-:Y:S01]  /*d350*/  HMMA.16816.F32 R56, R4.reuse, R22, R56 ;  /* 0x000000160438723c */ /* 0x040fe20000001838 */
[----:B------:R-:W4:Y:S07]  /*d360*/  MUFU.EX2 R190, R190 ;  /* 0x000000be00be7308 */ /* 0x000f2e0000000800 */
[C---:B------:R-:W-:Y:S01]  /*d370*/  HMMA.16816.F32 R112, R4.reuse, R18, R112 ;  /* 0x000000120470723c */ /* 0x040fe20000001870 */
[----:B------:R-:W-:Y:S07]  /*d380*/  LDSM.16.MT88.4 R16, [R224+0x11000] ;  /* 0x01100000e010783b */ /* 0x000fee0000004200 */
[C---:B------:R-:W-:Y:S08]  /*d390*/  HMMA.16816.F32 R120, R4.reuse, R14, R120 ;  /* 0x0000000e0478723c */ /* 0x040ff00000001878 */
[C---:B---3--:R-:W-:Y:S08]  /*d3a0*/  HMMA.16816.F32 R124, R4.reuse, R8, R124 ;  /* 0x00000008047c723c */ /* 0x048ff0000000187c */
[----:B------:R-:W-:Y:S07]  /*d3b0*/  HMMA.16816.F32 R128, R4, R10, R128 ;  /* 0x0000000a0480723c */ /* 0x000fee0000001880 */
[----:B------:R-:W-:-:S02]  /*d3c0*/  SHF.R.U32.HI R5, RZ, 0x10, R12 ;  /* 0x00000010ff057819 */ /* 0x000fc4000001160c */
[C---:B------:R-:W-:Y:S02]  /*d3d0*/  LOP3.LUT R6, R12.reuse, 0xffff, RZ, 0xc0, !PT ;  /* 0x0000ffff0c067812 */ /* 0x040fe400078ec0ff */
[----:B------:R-:W-:Y:S02]  /*d3e0*/  LOP3.LUT R7, R12, 0xff, RZ, 0xc0, !PT ;  /* 0x000000ff0c077812 */ /* 0x000fe400078ec0ff */
[----:B------:R-:W-:Y:S02]  /*d3f0*/  SHF.R.U32.HI R12, RZ, 0x18, R12 ;  /* 0x00000018ff0c7819 */ /* 0x000fe4000001160c */
[----:B------:R-:W-:Y:S02]  /*d400*/  LOP3.LUT R5, R5, 0xff, RZ, 0xc0, !PT ;  /* 0x000000ff05057812 */ /* 0x000fe400078ec0ff */
[----:B------:R-:W-:Y:S02]  /*d410*/  LOP3.LUT R4, R13, UR39, R20, 0x96, !PT ;  /* 0x000000270d047c12 */ /* 0x000fe4000f8e9614 */
[----:B------:R-:W-:-:S02]  /*d420*/  PRMT R5, R5, 0x5410, R12 ;  /* 0x0000541005057816 */ /* 0x000fc4000000000c */
[----:B------:R-:W3:Y:S01]  /*d430*/  LDSM.16.MT88.4 R12, [R226+0x13000] ;  /* 0x01300000e20c783b */ /* 0x000ee20000004200 */
[C---:B------:R-:W-:Y:S02]  /*d440*/  LOP3.LUT R9, R4.reuse, 0xffff, RZ, 0xc0, !PT ;  /* 0x0000ffff04097812 */ /* 0x040fe400078ec0ff */
[----:B------:R-:W-:Y:S01]  /*d450*/  SHF.R.U32.HI R8, RZ, 0x8, R6 ;  /* 0x00000008ff087819 */ /* 0x000fe20000011606 */
[----:B------:R-:W-:Y:S01]  /*d460*/  HSET2.LE.AND R5, R5, R252, PT ;  /* 0x000000fc05057233 */ /* 0x000fe20003803000 */
[----:B------:R-:W-:Y:S02]  /*d470*/  SHF.R.U32.HI R6, RZ, 0x8, R9 ;  /* 0x00000008ff067819 */ /* 0x000fe40000011609 */
[----:B------:R-:W-:Y:S02]  /*d480*/  LOP3.LUT R9, R4, 0xff, RZ, 0xc0, !PT ;  /* 0x000000ff04097812 */ /* 0x000fe400078ec0ff */
[----:B------:R-:W-:Y:S02]  /*d490*/  PRMT R7, R7, 0x5410, R8 ;  /* 0x0000541007077816 */ /* 0x000fe40000000008 */
[----:B------:R-:W-:-:S02]  /*d4a0*/  SHF.R.U32.HI R8, RZ, 0x10, R4 ;  /* 0x00000010ff087819 */ /* 0x000fc40000011604 */
[----:B------:R-:W-:Y:S02]  /*d4b0*/  PRMT R9, R9, 0x5410, R6 ;  /* 0x0000541009097816 */ /* 0x000fe40000000006 */
[----:B------:R-:W-:Y:S02]  /*d4c0*/  SHF.R.U32.HI R4, RZ, 0x18, R4 ;  /* 0x00000018ff047819 */ /* 0x000fe40000011604 */
[----:B------:R-:W-:Y:S01]  /*d4d0*/  LOP3.LUT R11, R8, 0xff, RZ, 0xc0, !PT ;  /* 0x000000ff080b7812 */ /* 0x000fe200078ec0ff */
[--C-:B------:R-:W-:Y:S01]  /*d4e0*/  HSET2.LE.AND R9, R9, R252.reuse, PT ;  /* 0x000000fc09097233 */ /* 0x100fe20003803000 */
[----:B------:R-:W-:Y:S02]  /*d4f0*/  F2FP.PACK_AB R6, R195, R202 ;  /* 0x000000cac306723e */ /* 0x000fe400000000ff */
[----:B------:R-:W-:Y:S02]  /*d500*/  PRMT R11, R11, 0x5410, R4 ;  /* 0x000054100b0b7816 */ /* 0x000fe40000000004 */
[----:B------:R-:W-:Y:S01]  /*d510*/  LOP3.LUT R4, R9, R6, RZ, 0xc0, !PT ;  /* 0x0000000609047212 */ /* 0x000fe200078ec0ff */
[--C-:B------:R-:W-:Y:S01]  /*d520*/  HSET2.LE.AND R6, R7, R252.reuse, PT ;  /* 0x000000fc07067233 */ /* 0x100fe20003803000 */
[----:B--2---:R-:W-:Y:S01]  /*d530*/  F2FP.PACK_AB R7, R204, R193 ;  /* 0x000000c1cc07723e */ /* 0x004fe200000000ff */
[----:B------:R-:W-:Y:S01]  /*d540*/  HSET2.LE.AND R11, R11, R252, PT ;  /* 0x000000fc0b0b7233 */ /* 0x000fe20003803000 */
[----:B----4-:R-:W-:-:S02]  /*d550*/  F2FP.PACK_AB R10, R203, R190 ;  /* 0x000000becb0a723e */ /* 0x010fc400000000ff */
[----:B------:R-:W-:Y:S02]  /*d560*/  F2FP.PACK_AB R8, R205, R188 ;  /* 0x000000bccd08723e */ /* 0x000fe400000000ff */
[----:B------:R-:W-:Y:S02]  /*d570*/  LOP3.LUT R6, R6, R7, RZ, 0xc0, !PT ;  /* 0x0000000706067212 */ /* 0x000fe400078ec0ff */
[----:B------:R-:W-:Y:S02]  /*d580*/  LOP3.LUT R7, R5, R10, RZ, 0xc0, !PT ;  /* 0x0000000a05077212 */ /* 0x000fe400078ec0ff */
[----:B------:R-:W-:Y:S02]  /*d590*/  LOP3.LUT R5, R11, R8, RZ, 0xc0, !PT ;  /* 0x000000080b057212 */ /* 0x000fe400078ec0ff */
[----:B------:R-:W2:Y:S05]  /*d5a0*/  LDSM.16.MT88.4 R8, [R228+0x13000] ;  /* 0x01300000e408783b */ /* 0x000eaa0000004200 */
[C---:B-1----:R-:W-:Y:S07]  /*d5b0*/  HMMA.16816.F32 R160, R4.reuse, R28, R160 ;  /* 0x0000001c04a0723c */ /* 0x042fee00000018a0 */
[----:B------:R-:W-:Y:S01]  /*d5c0*/  MOV R28, R20 ;  /* 0x00000014001c7202 */ /* 0x000fe20000000f00 */
[----:B---3--:R-:W-:Y:S01]  /*d5d0*/  HMMA.16816.F32 R44, R4, R12, R44 ;  /* 0x0000000c042c723c */ /* 0x008fe2000000182c */
[----:B------:R-:W-:-:S02]  /*d5e0*/  MOV R29, R21 ;  /* 0x00000015001d7202 */ /* 0x000fc40000000f00 */
[----:B------:R-:W-:Y:S04]  /*d5f0*/  LDSM.16.MT88.4 R20, [R225+0x11000] ;  /* 0x01100000e114783b */ /* 0x000fe80000004200 */
[----:B------:R-:W-:Y:S01]  /*d600*/  MOV R12, R28 ;  /* 0x0000001c000c7202 */ /* 0x000fe20000000f00 */
[C---:B------:R-:W-:Y:S01]  /*d610*/  HMMA.16816.F32 R156, R4.reuse, R30, R156 ;  /* 0x0000001e049c723c */ /* 0x040fe2000000189c */
[----:B------:R-:W-:Y:S02]  /*d620*/  MOV R13, R29 ;  /* 0x0000001d000d7202 */ /* 0x000fe40000000f00 */
[----:B------:R-:W1:Y:S05]  /*d630*/  LDSM.16.MT88.4 R28, [R225+0x13000] ;  /* 0x01300000e11c783b */ /* 0x000e6a0000004200 */
[C---:B------:R-:W-:Y:S08]  /*d640*/  HMMA.16816.F32 R136, R4.reuse, R16, R136 ;  /* 0x000000100488723c */ /* 0x040ff00000001888 */
[C---:B------:R-:W-:Y:S01]  /*d650*/  HMMA.16816.F32 R132, R4.reuse, R18, R132 ;  /* 0x000000120484723c */ /* 0x040fe20000001884 */
[----:B------:R-:W3:Y:S07]  /*d660*/  LDSM.16.MT88.4 R16, [R226+0x15000] ;  /* 0x01500000e210783b */ /* 0x000eee0000004200 */
[C---:B------:R-:W-:Y:S07]  /*d670*/  HMMA.16816.F32 R48, R4.reuse, R14, R48 ;  /* 0x0000000e0430723c */ /* 0x040fee0000001830 */
[----:B------:R-:W-:Y:S01]  /*d680*/  MOV R14, R198 ;  /* 0x000000c6000e7202 */ /* 0x000fe20000000f00 */
[----:B--2---:R-:W-:Y:S01]  /*d690*/  HMMA.16816.F32 R36, R4, R8, R36 ;  /* 0x000000080424723c */ /* 0x004fe20000001824 */
[----:B------:R-:W-:-:S02]  /*d6a0*/  MOV R15, R199 ;  /* 0x000000c7000f7202 */ /* 0x000fc40000000f00 */
[----:B------:R2:W5:Y:S05]  /*d6b0*/  LDL.LU.64 R198, [R1+0x50] ;  /* 0x0000500001c67983 */ /* 0x00056a0000300a00 */
[C---:B------:R-:W-:Y:S01]  /*d6c0*/  HMMA.16816.F32 R40, R4.reuse, R10, R40 ;  /* 0x0000000a0428723c */ /* 0x040fe20000001828 */
[----:B------:R-:W4:Y:S07]  /*d6d0*/  LDSM.16.MT88.4 R8, [R225+0x15000] ;  /* 0x01500000e108783b */ /* 0x000f2e0000004200 */
[C---:B-1----:R-:W-:Y:S07]  /*d6e0*/  HMMA.16816.F32 R52, R4.reuse, R28, R52 ;  /* 0x0000001c0434723c */ /* 0x042fee0000001834 */
[----:B------:R-:W-:Y:S01]  /*d6f0*/  MOV R28, R14 ;  /* 0x0000000e001c7202 */ /* 0x000fe20000000f00 */
[----:B------:R-:W-:Y:S01]  /*d700*/  HMMA.16816.F32 R56, R4, R30, R56 ;  /* 0x0000001e0438723c */ /* 0x000fe20000001838 */
[----:B------:R-:W-:-:S06]  /*d710*/  MOV R29, R15 ;  /* 0x0000000f001d7202 */ /* 0x000fcc0000000f00 */
[----:B------:R-:W-:Y:S01]  /*d720*/  MOV R30, R12 ;  /* 0x0000000c001e7202 */ /* 0x000fe20000000f00 */
[C---:B---3--:R-:W-:Y:S01]  /*d730*/  HMMA.16816.F32 R76, R4.reuse, R16, R76 ;  /* 0x00000010044c723c */ /* 0x048fe2000000184c */
[----:B------:R-:W-:Y:S02]  /*d740*/  MOV R31, R13 ;  /* 0x0000000d001f7202 */ /* 0x000fe40000000f00 */
[----:B------:R-:W1:Y:S05]  /*d750*/  LDSM.16.MT88.4 R12, [R228+0x17000] ;  /* 0x01700000e40c783b */ /* 0x000e6a0000004200 */
[C---:B------:R-:W-:Y:S01]  /*d760*/  HMMA.16816.F32 R80, R4.reuse, R18, R80 ;  /* 0x000000120450723c */ /* 0x040fe20000001850 */
[----:B------:R-:W3:Y:S07]  /*d770*/  LDSM.16.MT88.4 R16, [R224+0x15000] ;  /* 0x01500000e010783b */ /* 0x000eee0000004200 */
[C---:B------:R-:W-:Y:S08]  /*d780*/  HMMA.16816.F32 R152, R4.reuse, R24, R152 ;  /* 0x000000180498723c */ /* 0x040ff00000001898 */
[C---:B----4-:R-:W-:Y:S08]  /*d790*/  HMMA.16816.F32 R84, R4.reuse, R8, R84 ;  /* 0x000000080454723c */ /* 0x050ff00000001854 */
[C---:B------:R-:W-:Y:S01]  /*d7a0*/  HMMA.16816.F32 R88, R4.reuse, R10, R88 ;  /* 0x0000000a0458723c */ /* 0x040fe20000001858 */
[----:B------:R-:W4:Y:S07]  /*d7b0*/  LDSM.16.MT88.4 R8, [R226+0x17000] ;  /* 0x01700000e208783b */ /* 0x000f2e0000004200 */
[C---:B------:R-:W-:Y:S01]  /*d7c0*/  HMMA.16816.F32 R148, R4.reuse, R26, R148 ;  /* 0x0000001a0494723c */ /* 0x040fe20000001894 */
[----:B------:R-:W-:Y:S07]  /*d7d0*/  LDSM.16.MT88.4 R24, [R224+0x13000] ;  /* 0x01300000e018783b */ /* 0x000fee0000004200 */
[C---:B-1----:R-:W-:Y:S08]  /*d7e0*/  HMMA.16816.F32 R100, R4.reuse, R12, R100 ;  /* 0x0000000c0464723c */ /* 0x042ff00000001864 */
[C---:B---3--:R-:W-:Y:S08]  /*d7f0*/  HMMA.16816.F32 R92, R4.reuse, R16, R92 ;  /* 0x00000010045c723c */ /* 0x048ff0000000185c */
[C---:B------:R-:W-:Y:S01]  /*d800*/  HMMA.16816.F32 R96, R4.reuse, R18, R96 ;  /* 0x000000120460723c */ /* 0x040fe20000001860 */
[----:B------:R-:W1:Y:S07]  /*d810*/  LDSM.16.MT88.4 R16, [R225+0x17000] ;  /* 0x01700000e110783b */ /* 0x000e6e0000004200 */
[C---:B------:R-:W-:Y:S01]  /*d820*/  HMMA.16816.F32 R104, R4.reuse, R14, R104 ;  /* 0x0000000e0468723c */ /* 0x040fe20000001868 */
[----:B------:R-:W3:Y:S07]  /*d830*/  LDSM.16.MT88.4 R12, [R224+0x17000] ;  /* 0x01700000e00c783b */ /* 0x000eee0000004200 */
[C---:B------:R-:W-:Y:S08]  /*d840*/  HMMA.16816.F32 R144, R4.reuse, R20, R144 ;  /* 0x000000140490723c */ /* 0x040ff00000001890 */
[----:B------:R-:W-:Y:S01]  /*d850*/  HMMA.16816.F32 R140, R4, R22, R140 ;  /* 0x00000016048c723c */ /* 0x000fe2000000188c */
[----:B------:R-:W2:Y:S01]  /*d860*/  LDSM.16.MT88.4 R20, [R228+0x15000] ;  /* 0x01500000e414783b */ /* 0x000ea20000004200 */
[----:B------:R-:W-:-:S05]  /*d870*/  LOP3.LUT R206, R31, UR20, R206, 0x96, !PT ;  /* 0x000000141fce7c12 */ /* 0x000fca000f8e96ce */
[----:B------:R-:W-:Y:S01]  /*d880*/  IMAD.WIDE.U32 R206, R206, -0x2daee0ad, RZ ;  /* 0xd2511f53cece7825 */ /* 0x000fe200078e00ff */
[C---:B----4-:R-:W-:Y:S07]  /*d890*/  HMMA.16816.F32 R108, R4.reuse, R8, R108 ;  /* 0x00000008046c723c */ /* 0x050fee000000186c */
[----:B------:R-:W-:Y:S01]  /*d8a0*/  LOP3.LUT R8, R207, UR6, R28, 0x96, !PT ;  /* 0x00000006cf087c12 */ /* 0x000fe2000f8e961c */
[----:B-1----:R-:W-:Y:S01]  /*d8b0*/  HMMA.16816.F32 R116, R4, R16, R116 ;  /* 0x000000100474723c */ /* 0x002fe20000001874 */
[----:B------:R-:W-:-:S02]  /*d8c0*/  FFMA.FTZ R183, R183, c[0x0][0x23c], -R178 ;  /* 0x00008f00b7b77a23 */ /* 0x000fc400000108b2 */
[----:B------:R-:W-:-:S05]  /*d8d0*/  FFMA.FTZ R192, R181, c[0x0][0x23c], -R178 ;  /* 0x00008f00b5c07a23 */ /* 0x000fca00000108b2 */
[----:B---3--:R-:W-:Y:S01]  /*d8e0*/  HMMA.16816.F32 R124, R4, R12, R124 ;  /* 0x0000000c047c723c */ /* 0x008fe2000000187c */
[----:B------:R-:W-:Y:S01]  /*d8f0*/  LOP3.LUT R16, R206, 0xffff, RZ, 0xc0, !PT ;  /* 0x0000ffffce107812 */ /* 0x000fe200078ec0ff */
[----:B------:R-:W-:-:S06]  /*d900*/  FFMA.FTZ R179, R179, c[0x0][0x23c], -R178 ;  /* 0x00008f00b3b37a23 */ /* 0x000fcc00000108b2 */
[C---:B------:R-:W-:Y:S01]  /*d910*/  HMMA.16816.F32 R60, R4.reuse, R24, R60 ;  /* 0x00000018043c723c */ /* 0x040fe2000000183c */
[----:B------:R-:W-:Y:S01]  /*d920*/  LOP3.LUT R12, R8, 0xffff, RZ, 0xc0, !PT ;  /* 0x0000ffff080c7812 */ /* 0x000fe200078ec0ff */
[--C-:B------:R-:W-:Y:S01]  /*d930*/  FFMA.FTZ R176, R176, c[0x0][0x23c], -R175.reuse ;  /* 0x00008f00b0b07a23 */ /* 0x100fe200000108af */
[----:B------:R-:W-:Y:S01]  /*d940*/  SHF.R.U32.HI R16, RZ, 0x8, R16 ;  /* 0x00000008ff107819 */ /* 0x000fe20000011610 */
[----:B------:R-:W-:Y:S01]  /*d950*/  FFMA.FTZ R172, R172, c[0x0][0x23c], -R175 ;  /* 0x00008f00acac7a23 */ /* 0x000fe200000108af */
[----:B------:R-:W-:Y:S01]  /*d960*/  SHF.R.U32.HI R12, RZ, 0x8, R12 ;  /* 0x00000008ff0c7819 */ /* 0x000fe2000001160c */
[----:B------:R-:W-:Y:S01]  /*d970*/  FFMA.FTZ R0, R167, R0, R164 ;  /* 0x00000000a7007223 */ /* 0x000fe200000100a4 */
[----:B------:R-:W-:Y:S01]  /*d980*/  LOP3.LUT R25, R206, 0xff, RZ, 0xc0, !PT ;  /* 0x000000ffce197812 */ /* 0x000fe200078ec0ff */
[----:B------:R-:W-:Y:S01]  /*d990*/  HMMA.16816.F32 R112, R4, R10, R112 ;  /* 0x0000000a0470723c */ /* 0x000fe20000001870 */
[----:B------:R-:W-:Y:S01]  /*d9a0*/  MUFU.EX2 R183, R183 ;  /* 0x000000b700b77308 */ /* 0x000fe20000000800 */
[----:B------:R-:W-:Y:S01]  /*d9b0*/  FFMA.FTZ R178, R177, c[0x0][0x23c], -R178 ;  /* 0x00008f00b1b27a23 */ /* 0x000fe200000108b2 */
[----:B------:R-:W-:Y:S01]  /*d9c0*/  PRMT R25, R25, 0x5410, R16 ;  /* 0x0000541019197816 */ /* 0x000fe20000000010 */
[----:B------:R-:W-:-:S04]  /*d9d0*/  FFMA.FTZ R32, R166, R173, R32 ;  /* 0x000000ada6207223 */ /* 0x000fc80000010020 */
[C---:B------:R-:W-:Y:S01]  /*d9e0*/  HMMA.16816.F32 R120, R4.reuse, R18, R120 ;  /* 0x000000120478723c */ /* 0x040fe20000001878 */
[----:B------:R-:W-:Y:S01]  /*d9f0*/  LOP3.LUT R11, R8, 0xff, RZ, 0xc0, !PT ;  /* 0x000000ff080b7812 */ /* 0x000fe200078ec0ff */
[----:B------:R-:W1:Y:S01]  /*da00*/  MUFU.EX2 R192, R192 ;  /* 0x000000c000c07308 */ /* 0x000e620000000800 */
[----:B------:R-:W3:Y:S02]  /*da10*/  LDSM.16.MT88.4 R16, [R226+0x11800] ;  /* 0x01180000e210783b */ /* 0x000ee40000004200 */
[----:B------:R-:W-:Y:S01]  /*da20*/  PRMT R11, R11, 0x5410, R12 ;  /* 0x000054100b0b7816 */ /* 0x000fe2000000000c */
[--C-:B------:R-:W-:Y:S02]  /*da30*/  FFMA.FTZ R177, R174, c[0x0][0x23c], -R175.reuse ;  /* 0x00008f00aeb17a23 */ /* 0x100fe400000108af */
[C---:B------:R-:W-:Y:S01]  /*da40*/  HMMA.16816.F32 R128, R4.reuse, R14, R128 ;  /* 0x0000000e0480723c */ /* 0x040fe20000001880 */
[----:B------:R-:W4:Y:S01]  /*da50*/  LDSM.16.MT88.4 R12, [R225+0x11800] ;  /* 0x01180000e10c783b */ /* 0x000f220000004200 */
[----:B------:R-:W-:Y:S01]  /*da60*/  MUFU.EX2 R176, R176 ;  /* 0x000000b000b07308 */ /* 0x000fe20000000800 */
[----:B------:R-:W-:Y:S01]  /*da70*/  FFMA.FTZ R175, R170, c[0x0][0x23c], -R175 ;  /* 0x00008f00aaaf7a23 */ /* 0x000fe200000108af */
[--C-:B------:R-:W-:Y:S01]  /*da80*/  SHF.R.U32.HI R10, RZ, 0x10, R206.reuse ;  /* 0x00000010ff0a7819 */ /* 0x100fe200000116ce */
[----:B------:R-:W-:Y:S03]  /*da90*/  LDSM.16.MT88.4 R28, [R228+0x13800] ;  /* 0x01380000e41c783b */ /* 0x000fe60000004200 */
[C---:B------:R-:W-:Y:S02]  /*daa0*/  HMMA.16816.F32 R64, R4.reuse, R26, R64 ;  /* 0x0000001a0440723c */ /* 0x040fe40000001840 */
[----:B------:R-:W1:Y:S06]  /*dab0*/  MUFU.EX2 R177, R177 ;  /* 0x000000b100b17308 */ /* 0x000e6c0000000800 */
[C---:B--2---:R-:W-:Y:S02]  /*dac0*/  HMMA.16816.F32 R68, R4.reuse, R20, R68 ;  /* 0x000000140444723c */ /* 0x044fe40000001844 */
[----:B------:R-:W-:Y:S06]  /*dad0*/  MUFU.EX2 R179, R179 ;  /* 0x000000b300b37308 */ /* 0x000fec0000000800 */
[----:B------:R-:W-:Y:S02]  /*dae0*/  HMMA.16816.F32 R72, R4, R22, R72 ;  /* 0x000000160448723c */ /* 0x000fe40000001848 */
[----:B------:R-:W2:Y:S01]  /*daf0*/  MUFU.EX2 R178, R178 ;  /* 0x000000b200b27308 */ /* 0x000ea20000000800 */
[----:B------:R-:W-:Y:S01]  /*db00*/  SHF.R.U32.HI R9, RZ, 0x18, R206 ;  /* 0x00000018ff097819 */ /* 0x000fe200000116ce */
[----:B------:R-:W-:Y:S03]  /*db10*/  LDSM.16.MT88.4 R20, [R228+0x11800] ;  /* 0x01180000e414783b */ /* 0x000fe60000004200 */
[----:B------:R-:W-:-:S02]  /*db20*/  SHF.R.U32.HI R5, RZ, 0x10, R8 ;  /* 0x00000010ff057819 */ /* 0x000fc40000011608 */
[----:B------:R-:W-:Y:S01]  /*db30*/  SHF.R.U32.HI R8, RZ, 0x18, R8 ;  /* 0x00000018ff087819 */ /* 0x000fe20000011608 */
[----:B------:R-:W-:Y:S01]  /*db40*/  MUFU.EX2 R172, R172 ;  /* 0x000000ac00ac7308 */ /* 0x000fe20000000800 */
[----:B------:R-:W-:Y:S01]  /*db50*/  LOP3.LUT R5, R5, 0xff, RZ, 0xc0, !PT ;  /* 0x000000ff05057812 */ /* 0x000fe200078ec0ff */
[----:B------:R-:W-:Y:S01]  /*db60*/  HSET2.LE.AND R4, R11, R252, PT ;  /* 0x000000fc0b047233 */ /* 0x000fe20003803000 */
[----:B------:R-:W-:Y:S02]  /*db70*/  LOP3.LUT R10, R10, 0xff, RZ, 0xc0, !PT ;  /* 0x000000ff0a0a7812 */ /* 0x000fe400078ec0ff */
[----:B-1----:R-:W-:-:S03]  /*db80*/  F2FP.PACK_AB R11, R192, R183 ;  /* 0x000000b7c00b723e */ /* 0x002fc600000000ff */
[----:B------:R-:W1:Y:S01]  /*db90*/  MUFU.EX2 R175, R175 ;  /* 0x000000af00af7308 */ /* 0x000e620000000800 */
[----:B------:R-:W-:Y:S02]  /*dba0*/  PRMT R5, R5, 0x5410, R8 ;  /* 0x0000541005057816 */ /* 0x000fe40000000008 */
[----:B------:R-:W-:Y:S02]  /*dbb0*/  PRMT R7, R10, 0x5410, R9 ;  /* 0x000054100a077816 */ /* 0x000fe40000000009 */
[----:B------:R-:W-:Y:S01]  /*dbc0*/  LOP3.LUT R4, R4, R11, RZ, 0xc0, !PT ;  /* 0x0000000b04047212 */ /* 0x000fe200078ec0ff */
[--C-:B------:R-:W-:Y:S01]  /*dbd0*/  HSET2.LE.AND R5, R5, R252.reuse, PT ;  /* 0x000000fc05057233 */ /* 0x100fe20003803000 */
[----:B------:R-:W4:Y:S01]  /*dbe0*/  LDSM.16.MT88.4 R8, [R224+0x11800] ;  /* 0x01180000e008783b */ /* 0x000f220000004200 */
[----:B------:R-:W-:Y:S01]  /*dbf0*/  F2FP.PACK_AB R6, R177, R176 ;  /* 0x000000b0b106723e */ /* 0x000fe200000000ff */
[----:B------:R-:W-:-:S03]  /*dc00*/  HSET2.LE.AND R7, R7, R252, PT ;  /* 0x000000fc07077233 */ /* 0x000fc60003803000 */
[----:B------:R-:W-:Y:S01]  /*dc10*/  LOP3.LUT R5, R5, R6, RZ, 0xc0, !PT ;  /* 0x0000000605057212 */ /* 0x000fe200078ec0ff */
[----:B------:R-:W-:Y:S01]  /*dc20*/  HSET2.LE.AND R6, R25, R252, PT ;  /* 0x000000fc19067233 */ /* 0x000fe20003803000 */
[----:B--2---:R-:W-:Y:S02]  /*dc30*/  F2FP.PACK_AB R25, R178, R179 ;  /* 0x000000b3b219723e */ /* 0x004fe400000000ff */
[----:B-1----:R-:W-:Y:S02]  /*dc40*/  F2FP.PACK_AB R24, R175, R172 ;  /* 0x000000acaf18723e */ /* 0x002fe400000000ff */
[----:B------:R-:W-:Y:S02]  /*dc50*/  LOP3.LUT R6, R6, R25, RZ, 0xc0, !PT ;  /* 0x0000001906067212 */ /* 0x000fe400078ec0ff */
[----:B------:R-:W-:Y:S01]  /*dc60*/  LOP3.LUT R7, R7, R24, RZ, 0xc0, !PT ;  /* 0x0000001807077212 */ /* 0x000fe200078ec0ff */
[----:B------:R-:W-:Y:S01]  /*dc70*/  FADD.FTZ R35, R35, R0 ;  /* 0x0000000023237221 */ /* 0x000fe20000010000 */
[----:B------:R-:W-:Y:S05]  /*dc80*/  LDSM.16.MT88.4 R24, [R226+0x13800] ;  /* 0x01380000e218783b */ /* 0x000fea0000004200 */
[C---:B---3--:R-:W-:Y:S08]  /*dc90*/  HMMA.16816.F32 R152, R4.reuse, R16, R152 ;  /* 0x000000100498723c */ /* 0x048ff00000001898 */
        /* <DEDUP_REMOVED lines=18> */
[----:B------:R-:W-:Y:S01]  /*ddc0*/  HMMA.16816.F32 R80, R4, R10, R80 ;  /* 0x0000000a0450723c */ /* 0x000fe20000001850 */
[----:B------:R-:W3:Y:S01]  /*ddd0*/  LDSM.16.MT88.4 R8, [R226+0x17800] ;  /* 0x01780000e208783b */ /* 0x000ee20000004200 */
[----:B------:R-:W-:-:S06]  /*dde0*/  FADD.FTZ R3, R3, R32 ;  /* 0x0000002003037221 */ /* 0x000fcc0000010000 */
[----:B----4-:R-:W-:Y:S01]  /*ddf0*/  HMMA.16816.F32 R60, R4, R20, R60 ;  /* 0x00000014043c723c */ /* 0x010fe2000000183c */
[----:B------:R-:W-:-:S07]  /*de00*/  FADD.FTZ R0, R34, R35 ;  /* 0x0000002322007221 */ /* 0x000fce0000010000 */
[C---:B------:R-:W-:Y:S01]  /*de10*/  HMMA.16816.F32 R64, R4.reuse, R22, R64 ;  /* 0x000000160440723c */ /* 0x040fe20000001840 */
[----:B------:R-:W4:Y:S07]  /*de20*/  LDSM.16.MT88.4 R20, [R224+0x15800] ;  /* 0x01580000e014783b */ /* 0x000f2e0000004200 */
[----:B-1----:R-:W-:Y:S01]  /*de30*/  HMMA.16816.F32 R84, R4, R16, R84 ;  /* 0x000000100454723c */ /* 0x002fe20000001854 */
[----:B------:R-:W-:-:S07]  /*de40*/  FADD.FTZ R2, R2, R3 ;  /* 0x0000000302027221 */ /* 0x000fce0000010000 */
[C---:B------:R-:W-:Y:S01]  /*de50*/  HMMA.16816.F32 R88, R4.reuse, R18, R88 ;  /* 0x000000120458723c */ /* 0x040fe20000001858 */
[----:B------:R-:W1:Y:S07]  /*de60*/  LDSM.16.MT88.4 R16, [R225+0x17800] ;  /* 0x01780000e110783b */ /* 0x000e6e0000004200 */
[C---:B--2---:R-:W-:Y:S08]  /*de70*/  HMMA.16816.F32 R100, R4.reuse, R12, R100 ;  /* 0x0000000c0464723c */ /* 0x044ff00000001864 */
[----:B------:R-:W-:Y:S01]  /*de80*/  HMMA.16816.F32 R104, R4, R14, R104 ;  /* 0x0000000e0468723c */ /* 0x000fe20000001868 */
[----:B------:R-:W2:Y:S01]  /*de90*/  LDSM.16.MT88.4 R12, [R224+0x17800] ;  /* 0x01780000e00c783b */ /* 0x000ea20000004200 */
[----:B------:R-:W-:-:S02]  /*dea0*/  FADD.FTZ R0, R33, R0 ;  /* 0x0000000021007221 */ /* 0x000fc40000010000 */
[----:B------:R-:W-:Y:S02]  /*deb0*/  FADD.FTZ R171, R171, R2 ;  /* 0x00000002abab7221 */ /* 0x000fe40000010000 */
[----:B------:R-:W-:Y:S02]  /*dec0*/  FADD.FTZ R187, R187, R0 ;  /* 0x00000000bbbb7221 */ /* 0x000fe40000010000 */
[----:B------:R-:W-:Y:S02]  /*ded0*/  FADD.FTZ R0, R182, R171 ;  /* 0x000000abb6007221 */ /* 0x000fe40000010000 */
[----:B------:R-:W-:Y:S02]  /*dee0*/  FADD.FTZ R184, R184, R187 ;  /* 0x000000bbb8b87221 */ /* 0x000fe40000010000 */
[----:B------:R-:W-:Y:S01]  /*def0*/  FADD.FTZ R0, R189, R0 ;  /* 0x00000000bd007221 */ /* 0x000fe20000010000 */
[----:B---3--:R-:W-:Y:S01]  /*df00*/  HMMA.16816.F32 R108, R4, R8, R108 ;  /* 0x00000008046c723c */ /* 0x008fe2000000186c */
[----:B------:R-:W-:-:S06]  /*df10*/  FADD.FTZ R3, R185, R184 ;  /* 0x000000b8b9037221 */ /* 0x000fcc0000010000 */
        /* <DEDUP_REMOVED lines=9> */
[----:B------:R-:W-:Y:S01]  /*dfb0*/  HMMA.16816.F32 R36, R4, R28, R36 ;  /* 0x0000001c0424723c */ /* 0x000fe20000001824 */
[----:B------:R-:W-:Y:S02]  /*dfc0*/  FADD.FTZ R204, R204, R193 ;  /* 0x000000c1cccc7221 */ /* 0x000fe40000010000 */
[----:B------:R-:W-:-:S05]  /*dfd0*/  FADD.FTZ R203, R203, R190 ;  /* 0x000000becbcb7221 */ /* 0x000fca0000010000 */
[----:B------:R-:W-:Y:S01]  /*dfe0*/  HMMA.16816.F32 R40, R4, R30, R40 ;  /* 0x0000001e0428723c */ /* 0x000fe20000001828 */
[----:B------:R-:W-:-:S07]  /*dff0*/  FADD.FTZ R183, R183, R204 ;  /* 0x000000ccb7b77221 */ /* 0x000fce0000010000 */
[----:B------:R-:W-:Y:S01]  /*e000*/  HMMA.16816.F32 R44, R4, R24, R44 ;  /* 0x00000018042c723c */ /* 0x000fe2000000182c */
[----:B------:R-:W-:-:S07]  /*e010*/  FADD.FTZ R176, R176, R203 ;  /* 0x000000cbb0b07221 */ /* 0x000fce0000010000 */
[C---:B------:R-:W-:Y:S08]  /*e020*/  HMMA.16816.F32 R48, R4.reuse, R26, R48 ;  /* 0x0000001a0430723c */ /* 0x040ff00000001830 */
[C---:B----4-:R-:W-:Y:S08]  /*e030*/  HMMA.16816.F32 R92, R4.reuse, R20, R92 ;  /* 0x00000014045c723c */ /* 0x050ff0000000185c */
[C---:B------:R-:W-:Y:S08]  /*e040*/  HMMA.16816.F32 R96, R4.reuse, R22, R96 ;  /* 0x000000160460723c */ /* 0x040ff00000001860 */
[C---:B------:R-:W-:Y:S08]  /*e050*/  HMMA.16816.F32 R112, R4.reuse, R10, R112 ;  /* 0x0000000a0470723c */ /* 0x040ff00000001870 */
[C---:B-1----:R-:W-:Y:S08]  /*e060*/  HMMA.16816.F32 R116, R4.reuse, R16, R116 ;  /* 0x000000100474723c */ /* 0x042ff00000001874 */
[C---:B------:R-:W-:Y:S08]  /*e070*/  HMMA.16816.F32 R120, R4.reuse, R18, R120 ;  /* 0x000000120478723c */ /* 0x040ff00000001878 */
[C---:B--2---:R-:W-:Y:S08]  /*e080*/  HMMA.16816.F32 R124, R4.reuse, R12, R124 ;  /* 0x0000000c047c723c */ /* 0x044ff0000000187c */
[----:B------:R-:W-:Y:S01]  /*e090*/  HMMA.16816.F32 R128, R4, R14, R128 ;  /* 0x0000000e0480723c */ /* 0x000fe20000001880 */
[----:B------:R-:W-:-:S02]  /*e0a0*/  FADD.FTZ R192, R192, R183 ;  /* 0x000000b7c0c07221 */ /* 0x000fc40000010000 */
[----:B------:R-:W-:Y:S02]  /*e0b0*/  FADD.FTZ R177, R177, R176 ;  /* 0x000000b0b1b17221 */ /* 0x000fe40000010000 */
[----:B------:R-:W-:Y:S02]  /*e0c0*/  FADD.FTZ R167, R179, R192 ;  /* 0x000000c0b3a77221 */ /* 0x000fe40000010000 */
[----:B------:R-:W-:Y:S01]  /*e0d0*/  FADD.FTZ R166, R172, R177 ;  /* 0x000000b1aca67221 */ /* 0x000fe20000010000 */
[----:B------:R-:W-:Y:S01]  /*e0e0*/  MOV R0, R168 ;  /* 0x000000a800007202 */ /* 0x000fe20000000f00 */
[----:B------:R-:W-:Y:S01]  /*e0f0*/  FADD.FTZ R167, R178, R167 ;  /* 0x000000a7b2a77221 */ /* 0x000fe20000010000 */
[----:B------:R-:W-:Y:S01]  /*e100*/  MOV R2, R169 ;  /* 0x000000a900027202 */ /* 0x000fe20000000f00 */
[----:B------:R-:W-:Y:S02]  /*e110*/  FADD.FTZ R166, R175, R166 ;  /* 0x000000a6afa67221 */ /* 0x000fe40000010000 */
.L_x_1054:
        /* <DEDUP_REMOVED lines=9> */
[----:B------:R-:W-:Y:S01]  /*e1b0*/  IMAD.U32 R10, RZ, RZ, UR8 ;  /* 0x00000008ff0a7e24 */ /* 0x000fe2000f8e00ff */
[----:B------:R-:W-:Y:S01]  /*e1c0*/  UIMAD UR6, UR10, UR6, URZ ;  /* 0x000000060a0672a4 */ /* 0x000fe2000f8e023f */
[----:B------:R-:W-:Y:S01]  /*e1d0*/  IMAD.MOV.U32 R4, RZ, RZ, R250 ;  /* 0x000000ffff047224 */ /* 0x000fe200078e00fa */
[----:B------:R-:W-:Y:S01]  /*e1e0*/  UIMAD UR4, UR10, UR4, URZ ;  /* 0x000000040a0472a4 */ /* 0x000fe2000f8e023f */
[----:B------:R-:W-:Y:S01]  /*e1f0*/  IMAD.MOV.U32 R164, RZ, RZ, R2 ;  /* 0x000000ffffa47224 */ /* 0x000fe200078e0002 */
[----:B------:R-:W-:Y:S01]  /*e200*/  UIMAD UR6, UR8, UR7, UR6 ;  /* 0x00000007080672a4 */ /* 0x000fe2000f8e0206 */
[--C-:B------:R-:W-:Y:S01]  /*e210*/  IMAD.WIDE.U32 R12, R12, c[0x0][0x1b0], R4.reuse ;  /* 0x00006c000c0c7a25 */ /* 0x100fe200078e0004 */
[----:B------:R-:W-:Y:S01]  /*e220*/  UIMAD UR4, UR8, UR5, UR4 ;  /* 0x00000005080472a4 */ /* 0x000fe2000f8e0204 */
[----:B------:R-:W-:Y:S01]  /*e230*/  ISETP.GE.AND P5, PT, R250, c[0x0][0x220], PT ;  /* 0x00008800fa007a0c */ /* 0x000fe20003fa6270 */
[----:B------:R-:W-:Y:S01]  /*e240*/  UIADD3 UR8, UR29, -0x2, URZ ;  /* 0xfffffffe1d087890 */ /* 0x000fe2000fffe03f */
        /* <DEDUP_REMOVED lines=8> */
[----:B------:R-:W-:Y:S01]  /*e2d0*/  UMOV UR10, URZ ;  /* 0x0000003f000a7c82 */ /* 0x000fe20008000000 */
[----:B-1----:R-:W-:-:S02]  /*e2e0*/  SHF.R.S32.HI R7, RZ, 0x1f, R8 ;  /* 0x0000001fff077819 */ /* 0x002fc40000011408 */
[----:B------:R-:W-:Y:S02]  /*e2f0*/  IADD3.X R5, R5, UR13, R13, P1, !PT ;  /* 0x0000000d05057c10 */ /* 0x000fe40008ffe40d */
[----:B------:R-:W-:Y:S02]  /*e300*/  LEA.HI R7, R7, R8, RZ, 0x3 ;  /* 0x0000000807077211 */ /* 0x000fe400078f18ff */
[----:B------:R-:W-:Y:S02]  /*e310*/  IADD3.X R3, R3, UR26, R11, P0, !PT ;  /* 0x0000001a03037c10 */ /* 0x000fe400087fe40b */
[----:B------:R-:W-:Y:S02]  /*e320*/  LEA R11, P1, R6, c[0x0][0x168], 0x1 ;  /* 0x00005a00060b7a11 */ /* 0x000fe400078208ff */
[----:B------:R-:W-:Y:S02]  /*e330*/  LEA R10, P0, R4, c[0x0][0x170], 0x1 ;  /* 0x00005c00040a7a11 */ /* 0x000fe400078008ff */
[----:B------:R-:W-:Y:S01]  /*e340*/  SHF.R.S32.HI R8, RZ, 0x3, R7 ;  /* 0x00000003ff087819 */ /* 0x000fe20000011407 */
[----:B------:R-:W-:Y:S01]  /*e350*/  STL [R1+0xc], R11 ;  /* 0x00000c0b01007387 */ /* 0x000fe20000100800 */
[----:B------:R-:W-:-:S02]  /*e360*/  LEA.HI.X R5, R6, c[0x0][0x16c], R5, 0x1, P1 ;  /* 0x00005b0006057a11 */ /* 0x000fc400008f0c05 */
[----:B------:R-:W-:Y:S01]  /*e370*/  LEA.HI.X R3, R4, c[0x0][0x174], R3, 0x1, P0 ;  /* 0x00005d0004037a11 */ /* 0x000fe200000f0c03 */
[----:B------:R1:W-:Y:S01]  /*e380*/  STL [R1+0x4], R10 ;  /* 0x0000040a01007387 */ /* 0x0003e20000100800 */
[----:B------:R-:W-:Y:S02]  /*e390*/  SHF.R.S32.HI R9, RZ, 0x1f, R8 ;  /* 0x0000001fff097819 */ /* 0x000fe40000011408 */
[C---:B------:R-:W-:Y:S01]  /*e3a0*/  IADD3 R12, P2, R8.reuse, 0x10, RZ ;  /* 0x00000010080c7810 */ /* 0x040fe20007f5e0ff */
[----:B------:R2:W-:Y:S01]  /*e3b0*/  STL [R1+0x8], R5 ;  /* 0x0000080501007387 */ /* 0x0005e20000100800 */
[----:B------:R-:W-:-:S03]  /*e3c0*/  IADD3 R6, P0, R8, 0x30, RZ ;  /* 0x0000003008067810 */ /* 0x000fc60007f1e0ff */
[--C-:B------:R-:W-:Y:S01]  /*e3d0*/  IMAD.X R13, RZ, RZ, R9.reuse, P2 ;  /* 0x000000ffff0d7224 */ /* 0x100fe200010e0609 */
[----:B------:R3:W-:Y:S01]  /*e3e0*/  STL [R1], R3 ;  /* 0x0000000301007387 */ /* 0x0007e20000100800 */
[----:B------:R-:W-:Y:S01]  /*e3f0*/  IMAD.X R7, RZ, RZ, R9, P0 ;  /* 0x000000ffff077224 */ /* 0x000fe200000e0609 */
[----:B------:R-:W-:Y:S02]  /*e400*/  ISETP.GE.AND P2, PT, R235, c[0x0][0x220], PT ;  /* 0x00008800eb007a0c */ /* 0x000fe40003f46270 */
[----:B------:R4:W-:Y:S04]  /*e410*/  STL.64 [R1+0x30], R8 ;  /* 0x0000300801007387 */ /* 0x0009e80000100a00 */
[----:B------:R-:W-:Y:S04]  /*e420*/  STL.64 [R1+0x48], R12 ;  /* 0x0000480c01007387 */ /* 0x000fe80000100a00 */
[----:B------:R4:W-:Y:S01]  /*e430*/  STL.64 [R1+0x38], R6 ;  /* 0x0000380601007387 */ /* 0x0009e20000100a00 */
[----:B-1----:R-:W-:Y:S01]  /*e440*/  IADD3 R10, P1, R8, 0x20, RZ ;  /* 0x00000020080a7810 */ /* 0x002fe20007f3e0ff */
[----:B--2---:R-:W-:-:S04]  /*e450*/  IMAD.WIDE.U32 R4, R196, -0x326172a9, RZ ;  /* 0xcd9e8d57c4047825 */ /* 0x004fc800078e00ff */
[----:B------:R-:W-:Y:S01]  /*e460*/  IMAD.X R11, RZ, RZ, R9, P1 ;  /* 0x000000ffff0b7224 */ /* 0x000fe200008e0609 */
[----:B------:R-:W-:Y:S01]  /*e470*/  LOP3.LUT R197, R5, R197, RZ, 0x3c, !PT ;  /* 0x000000c505c57212 */ /* 0x000fe200078e3cff */
[----:B---3--:R-:W-:-:S03]  /*e480*/  IMAD.MOV.U32 R3, RZ, RZ, R0 ;  /* 0x000000ffff037224 */ /* 0x008fc600078e0000 */
[----:B------:R-:W-:Y:S01]  /*e490*/  STL.64 [R1+0x40], R10 ;  /* 0x0000400a01007387 */ /* 0x000fe20000100a00 */
[----:B----4-:R-:W-:-:S03]  /*e4a0*/  IMAD.WIDE.U32 R8, R165, -0x2daee0ad, RZ ;  /* 0xd2511f53a5087825 */ /* 0x010fc600078e00ff */
[----:B------:R1:W-:Y:S04]  /*e4b0*/  STL.64 [R1+0x18], R4 ;  /* 0x0000180401007387 */ /* 0x0003e80000100a00 */
[----:B------:R2:W-:Y:S01]  /*e4c0*/  STL.64 [R1+0x20], R8 ;  /* 0x0000200801007387 */ /* 0x0005e20000100a00 */
[----:B------:R-:W-:-:S04]  /*e4d0*/  IMAD.WIDE.U32 R6, R197, -0x2daee0ad, RZ ;  /* 0xd2511f53c5067825 */ /* 0x000fc800078e00ff */
[----:B-1---5:R-:W-:Y:S02]  /*e4e0*/  IMAD.MOV.U32 R4, RZ, RZ, R198 ;  /* 0x000000ffff047224 */ /* 0x022fe400078e00c6 */
[----:B------:R-:W-:-:S05]  /*e4f0*/  IMAD.MOV.U32 R5, RZ, RZ, R201 ;  /* 0x000000ffff057224 */ /* 0x000fca00078e00c9 */
[----:B------:R2:W-:Y:S04]  /*e500*/  STL.64 [R1+0x28], R4 ;  /* 0x0000280401007387 */ /* 0x0005e80000100a00 */
[----:B------:R2:W-:Y:S01]  /*e510*/  STL.64 [R1+0x10], R6 ;  /* 0x0000100601007387 */ /* 0x0005e20000100a00 */
[----:B------:R-:W-:Y:S05]  /*e520*/  BRA `(.L_x_1059) ;  /* 0x000006c000007947 */ /* 0x000fea0003800000 */
.L_x_1061:
        /* <DEDUP_REMOVED lines=108> */
.L_x_1059:
[----:B--2---:R-:W2:Y:S01]  /*ebf0*/  LDL.64 R6, [R1+0x28] ;  /* 0x0000280001067983 */ /* 0x004ea20000100a00 */
[----:B------:R-:W-:Y:S01]  /*ec00*/  UIADD3 UR6, UR29, -0x1, URZ ;  /* 0xffffffff1d067890 */ /* 0x000fe2000fffe03f */
[----:B------:R-:W-:Y:S04]  /*ec10*/  DEPBAR.LE SB0, 0x0 ;  /* 0x000080000000791a */ /* 0x000fe80000000000 */
[----:B------:R-:W3:Y:S01]  /*ec20*/  LDL.64 R8, [R1+0x30] ;  /* 0x0000300001087983 */ /* 0x000ee20000100a00 */
[----:B------:R-:W-:Y:S01]  /*ec30*/  UIADD3 UR13, UR7, -UR10, URZ ;  /* 0x8000000a070d7290 */ /* 0x000fe2000fffe03f */
[----:B------:R-:W-:Y:S01]  /*ec40*/  IMAD.U32 R2, RZ, RZ, UR6 ;  /* 0x00000006ff027e24 */ /* 0x000fe2000f8e00ff */
[----:B------:R-:W-:Y:S01]  /*ec50*/  USHF.R.S32.HI UR5, URZ, 0x1f, UR6 ;  /* 0x0000001f3f057899 */ /* 0x000fe20008011406 */
[----:B------:R-:W4:Y:S01]  /*ec60*/  LDL R5, [R1+0x4] ;  /* 0x0000040001057983 */ /* 0x000f220000100800 */
[----:B------:R-:W-:Y:S02]  /*ec70*/  UIMAD UR4, UR9, UR6, URZ ;  /* 0x00000006090472a4 */ /* 0x000fe4000f8e023f */
[----:B------:R-:W-:Y:S01]  /*ec80*/  IMAD.U32 R0, RZ, RZ, UR13 ;  /* 0x0000000dff007e24 */ /* 0x000fe2000f8e00ff */
[----:B------:R-:W5:Y:S01]  /*ec90*/  LDL R4, [R1] ;  /* 0x0000000001047983 */ /* 0x000f620000100800 */
[----:B------:R-:W-:Y:S02]  /*eca0*/  UIMAD UR4, UR5, UR16, UR4 ;  /* 0x00000010050472a4 */ /* 0x000fe4000f8e0204 */
[----:B------:R-:W-:Y:S01]  /*ecb0*/  UISETP.GT.AND UP0, UPT, UR6, UR11, UPT ;  /* 0x0000000b0600728c */ /* 0x000fe2000bf04270 */
[----:B------:R-:W4:Y:S04]  /*ecc0*/  LDL.64 R12, [R1+0x48] ;  /* 0x00004800010c7983 */ /* 0x000f280000100a00 */
[----:B------:R-:W4:Y:S04]  /*ecd0*/  LDL.64 R16, [R1+0x40] ;  /* 0x0000400001107983 */ /* 0x000f280000100a00 */
        /* <DEDUP_REMOVED lines=12> */
[C---:B------:R-:W-:Y:S02]  /*eda0*/  @!P5 LEA R174, P6, R178.reuse, c[0x0][0x170], 0x1 ;  /* 0x00005c00b2aeda11 */ /* 0x040fe400078c08ff */
[C---:B------:R-:W-:Y:S02]  /*edb0*/  @!P5 LEA.HI.X R207, R33.reuse, c[0x0][0x174], R2, 0x1, P1 ;  /* 0x00005d0021cfda11 */ /* 0x040fe400008f0c02 */
[----:B------:R-:W-:Y:S01]  /*edc0*/  IADD3 R165, P0, R33, UR17, RZ ;  /* 0x0000001121a57c10 */ /* 0x000fe2000ff1e0ff */
[----:B------:R-:W-:Y:S01]  /*edd0*/  IMAD R33, R183, c[0x0][0x1a0], RZ ;  /* 0x00006800b7217a24 */ /* 0x000fe200078e02ff */
[----:B------:R-:W-:Y:S02]  /*ede0*/  @!P5 LEA.HI.X R175, R178, c[0x0][0x174], R34, 0x1, P6 ;  /* 0x00005d00b2afda11 */ /* 0x000fe400030f0c22 */
[----:B------:R-:W-:Y:S01]  /*edf0*/  IADD3.X R2, R2, UR12, RZ, P0, !PT ;  /* 0x0000000c02027c10 */ /* 0x000fe200087fe4ff */
[----:B------:R-:W-:Y:S01]  /*ee00*/  IMAD R33, R182, c[0x0][0x1a4], R33 ;  /* 0x00006900b6217a24 */ /* 0x000fe200078e0221 */
[C---:B------:R-:W-:Y:S01]  /*ee10*/  @!P5 LEA R178, P0, R165.reuse, c[0x0][0x170], 0x1 ;  /* 0x00005c00a5b2da11 */ /* 0x040fe200078008ff */
[----:B------:R-:W-:Y:S01]  /*ee20*/  @!PT LDS RZ, [RZ] ;  /* 0x00000000fffff984 */ /* 0x000fe20000000800 */
[----:B------:R-:W-:Y:S01]  /*ee30*/  @!PT LDS RZ, [RZ] ;  /* 0x00000000fffff984 */ /* 0x000fe20000000800 */
[----:B------:R-:W-:Y:S01]  /*ee40*/  @!PT LDS RZ, [RZ] ;  /* 0x00000000fffff984 */ /* 0x000fe20000000800 */
[----:B------:R1:W-:Y:S01]  /*ee50*/  @!P5 LDGSTS.E.BYPASS.LTC128B.128 [R238+0x10000], [R174.64] ;  /* 0x10000000aeeedfae */ /* 0x0003e2000b901d56 */
[C---:B------:R-:W-:Y:S02]  /*ee60*/  @!P5 IADD3 R35, P1, R165.reuse, UR17, RZ ;  /* 0x00000011a523dc10 */ /* 0x040fe4000ff3e0ff */
[----:B------:R-:W-:Y:S01]  /*ee70*/  @!P5 LEA.HI.X R179, R165, c[0x0][0x174], R2, 0x1, P0 ;  /* 0x00005d00a5b3da11 */ /* 0x000fe200000f0c02 */
[----:B------:R-:W-:Y:S01]  /*ee80*/  @P4 STS.128 [R238+0x12000], RZ ;  /* 0x012000ffee004388 */ /* 0x000fe20000000c00 */
[----:B------:R-:W-:Y:S01]  /*ee90*/  @!P5 IADD3.X R34, R2, UR12, RZ, P1, !PT ;  /* 0x0000000c0222dc10 */ /* 0x000fe20008ffe4ff */
[----:B------:R-:W-:Y:S01]  /*eea0*/  IMAD.IADD R2, R199, 0x1, R33 ;  /* 0x00000001c7027824 */ /* 0x000fe200078e0221 */
[C---:B----4-:R-:W-:Y:S02]  /*eeb0*/  LEA R182, P0, R198.reuse, R5, 0x1 ;  /* 0x00000005c6b67211 */ /* 0x050fe400078008ff */
[C---:B------:R-:W-:Y:S02]  /*eec0*/  @!P5 LEA R186, P1, R35.reuse, c[0x0][0x170], 0x1 ;  /* 0x00005c0023bada11 */ /* 0x040fe400078208ff */
[----:B-----5:R-:W-:Y:S02]  /*eed0*/  LEA.HI.X R183, R198, R4, R2, 0x1, P0 ;  /* 0x00000004c6b77211 */ /* 0x020fe400000f0c02 */
[----:B------:R-:W-:Y:S02]  /*eee0*/  @!P5 LEA.HI.X R187, R35, c[0x0][0x174], R34, 0x1, P1 ;  /* 0x00005d0023bbda11 */ /* 0x000fe400008f0c22 */
[C---:B------:R-:W-:Y:S01]  /*eef0*/  LEA R34, P6, R0.reuse, R12, 0x6 ;  /* 0x0000000c00227211 */ /* 0x040fe200078c30ff */
[----:B------:R-:W-:Y:S01]  /*ef00*/  @!PT LDS RZ, [RZ] ;  /* 0x00000000fffff984 */ /* 0x000fe20000000800 */
[----:B------:R-:W-:Y:S01]  /*ef10*/  @!PT LDS RZ, [RZ] ;  /* 0x00000000fffff984 */ /* 0x000fe20000000800 */
[----:B------:R-:W-:Y:S01]  /*ef20*/  @!PT LDS RZ, [RZ] ;  /* 0x00000000fffff984 */ /* 0x000fe20000000800 */
[----:B------:R2:W-:Y:S01]  /*ef30*/  @!P4 LDGSTS.E.BYPASS.LTC128B.128 [R238+0x12000], [R182.64+0x80] ;  /* 0x12000080b6eecfae */ /* 0x0005e2000b901d56 */
[C---:B------:R-:W-:Y:S02]  /*ef40*/  LEA R194, P1, R0.reuse, R16, 0x6 ;  /* 0x0000001000c27211 */ /* 0x040fe400078230ff */
[C---:B------:R-:W-:Y:S01]  /*ef50*/  LEA.HI.X.SX32 R35, R0.reuse, R13, 0x6, P6 ;  /* 0x0000000d00237211 */ /* 0x040fe200030f36ff */
[----:B------:R-:W-:Y:S01]  /*ef60*/  @P3 STS.128 [R238+0x14000], RZ ;  /* 0x014000ffee003388 */ /* 0x000fe20000000c00 */
[C---:B------:R-:W-:Y:S02]  /*ef70*/  LEA.HI.X.SX32 R195, R0.reuse, R17, 0x6, P1 ;  /* 0x0000001100c37211 */ /* 0x040fe400008f36ff */
[----:B------:R-:W-:Y:S01]  /*ef80*/  LEA R198, P0, R0, R20, 0x6 ;  /* 0x0000001400c67211 */ /* 0x000fe200078030ff */
[----:B------:R-:W-:Y:S01]  /*ef90*/  @!PT LDS RZ, [RZ] ;  /* 0x00000000fffff984 */ /* 0x000fe20000000800 */
[----:B------:R-:W-:Y:S01]  /*efa0*/  @!PT LDS RZ, [RZ] ;  /* 0x00000000fffff984 */ /* 0x000fe20000000800 */
[----:B------:R-:W-:Y:S01]  /*efb0*/  @!PT LDS RZ, [RZ] ;  /* 0x00000000fffff984 */ /* 0x000fe20000000800 */
[----:B------:R2:W-:Y:S01]  /*efc0*/  @!P3 LDGSTS.E.BYPASS.LTC128B.128 [R238+0x14000], [R182.64+0x100] ;  /* 0x14000100b6eebfae */ /* 0x0005e2000b901d56 */
[----:B------:R-:W-:Y:S02]  /*efd0*/  IMAD R165, R35, c[0x0][0x1a0], RZ ;  /* 0x0000680023a57a24 */ /* 0x000fe400078e02ff */
[----:B------:R-:W-:Y:S01]  /*efe0*/  IMAD R2, R195, c[0x0][0x1a0], RZ ;  /* 0x00006800c3027a24 */ /* 0x000fe200078e02ff */
[----:B------:R-:W-:Y:S01]  /*eff0*/  @P2 STS.128 [R238+0x16000], RZ ;  /* 0x016000ffee002388 */ /* 0x000fe20000000c00 */
[----:B------:R-:W-:Y:S01]  /*f000*/  IMAD R165, R34, c[0x0][0x1a4], R165 ;  /* 0x0000690022a57a24 */ /* 0x000fe200078e02a5 */
[----:B------:R-:W-:Y:S01]  /*f010*/  LEA.HI.X.SX32 R199, R0, R21, 0x6, P0 ;  /* 0x0000001500c77211 */ /* 0x000fe200000f36ff */
[----:B------:R-:W-:Y:S01]  /*f020*/  IMAD.WIDE.U32 R34, R34, c[0x0][0x1a0], RZ ;  /* 0x0000680022227a25 */ /* 0x000fe200078e00ff */
[----:B------:R-:W-:Y:S01]  /*f030*/  @!PT LDS RZ, [RZ] ;  /* 0x00000000fffff984 */ /* 0x000fe20000000800 */
[----:B------:R-:W-:Y:S01]  /*f040*/  @!PT LDS RZ, [RZ] ;  /* 0x00000000fffff984 */ /* 0x000fe20000000800 */
[----:B------:R-:W-:Y:S01]  /*f050*/  @!PT LDS RZ, [RZ] ;  /* 0x00000000fffff984 */ /* 0x000fe20000000800 */
[----:B------:R2:W-:Y:S03]  /*f060*/  @!P2 LDGSTS.E.BYPASS.LTC128B.128 [R238+0x16000], [R182.64+0x180] ;  /* 0x16000180b6eeafae */ /* 0x0005e6000b901d56 */
[----:B------:R-:W-:Y:S01]  /*f070*/  IMAD.IADD R165, R35, 0x1, R165 ;  /* 0x0000000123a57824 */ /* 0x000fe200078e02a5 */
[----:B------:R-:W-:Y:S01]  /*f080*/  @P5 STS.128 [R238+0x10800], RZ ;  /* 0x010800ffee005388 */ /* 0x000fe20000000c00 */
[-C--:B------:R-:W-:Y:S01]  /*f090*/  LEA R202, P6, R34, R5.reuse, 0x1 ;  /* 0x0000000522ca7211 */ /* 0x080fe200078c08ff */
[----:B------:R-:W-:Y:S02]  /*f0a0*/  IMAD R2, R194, c[0x0][0x1a4], R2 ;  /* 0x00006900c2027a24 */ /* 0x000fe400078e0202 */
[----:B------:R-:W-:Y:S01]  /*f0b0*/  @!PT LDS RZ, [RZ] ;  /* 0x00000000fffff984 */ /* 0x000fe20000000800 */
[----:B------:R-:W-:Y:S01]  /*f0c0*/  @!PT LDS RZ, [RZ] ;  /* 0x00000000fffff984 */ /* 0x000fe20000000800 */
[----:B------:R-:W-:Y:S01]  /*f0d0*/  @!PT LDS RZ, [RZ] ;  /* 0x00000000fffff984 */ /* 0x000fe20000000800 */
[----:B------:R3:W-:Y:S01]  /*f0e0*/  @!P5 LDGSTS.E.BYPASS.LTC128B.128 [R238+0x10800], [R206.64] ;  /* 0x10800000ceeedfae */ /* 0x0007e2000b901d56 */
[-C--:B------:R-:W-:Y:S01]  /*f0f0*/  LEA.HI.X R203, R34, R4.reuse, R165, 0x1, P6 ;  /* 0x0000000422cb7211 */ /* 0x080fe200030f0ca5 */
[----:B------:R-:W-:Y:S02]  /*f100*/  IMAD.WIDE.U32 R194, R194, c[0x0][0x1a0], RZ ;  /* 0x00006800c2c27a25 */ /* 0x000fe400078e00ff */
[----:B------:R-:W-:Y:S02]  /*f110*/  @P4 STS.128 [R238+0x12800], RZ ;  /* 0x012800ffee004388 */ /* 0x000fe40000000c00 */
[----:B------:R-:W-:Y:S02]  /*f120*/  IMAD R0, R199, c[0x0][0x1a0], RZ ;  /* 0x00006800c7007a24 */ /* 0x000fe400078e02ff */
[----:B------:R-:W-:Y:S01]  /*f130*/  @!PT LDS RZ, [RZ] ;  /* 0x00000000fffff984 */ /* 0x000fe20000000800 */
[----:B------:R-:W-:Y:S01]  /*f140*/  @!PT LDS RZ, [RZ] ;  /* 0x00000000fffff984 */ /* 0x000fe20000000800 */
[----:B------:R-:W-:Y:S01]  /*f150*/  @!PT LDS RZ, [RZ] ;  /* 0x00000000fffff984 */ /* 0x000fe20000000800 */
[----:B------:R4:W-:Y:S01]  /*f160*/  @!P4 LDGSTS.E.BYPASS.LTC128B.128 [R238+0x12800], [R202.64+0x80] ;  /* 0x12800080caeecfae */ /* 0x0009e2000b901d56 */
[----:B------:R-:W-:Y:S02]  /*f170*/  IMAD.IADD R2, R195, 0x1, R2 ;  /* 0x00000001c3027824 */ /* 0x000fe400078e0202 */
[C---:B------:R-:W-:Y:S01]  /*f180*/  IMAD R0, R198.reuse, c[0x0][0x1a4], R0 ;  /* 0x00006900c6007a24 */ /* 0x040fe200078e0200 */
[----:B------:R-:W-:Y:S01]  /*f190*/  @P3 STS.128 [R238+0x14800], RZ ;  /* 0x014800ffee003388 */ /* 0x000fe20000000c00 */
[----:B------:R-:W-:Y:S01]  /*f1a0*/  IMAD.WIDE.U32 R6, R198, c[0x0][0x1a0], RZ ;  /* 0x00006800c6067a25 */ /* 0x000fe200078e00ff */
[CC--:B------:R-:W-:Y:S02]  /*f1b0*/  LEA R198, P1, R194.reuse, R5.reuse, 0x1 ;  /* 0x00000005c2c67211 */ /* 0x0c0fe400078208ff */
[----:B------:R-:W-:Y:S01]  /*f1c0*/  @!PT LDS RZ, [RZ] ;  /* 0x00000000fffff984 */ /* 0x000fe20000000800 */
[----:B------:R-:W-:Y:S01]  /*f1d0*/  @!PT LDS RZ, [RZ] ;  /* 0x00000000fffff984 */ /* 0x000fe20000000800 */
[----:B------:R-:W-:Y:S01]  /*f1e0*/  @!PT LDS RZ, [RZ] ;  /* 0x00000000fffff984 */ /* 0x000fe20000000800 */
[----:B------:R4:W-:Y:S01]  /*f1f0*/  @!P3 LDGSTS.E.BYPASS.LTC128B.128 [R238+0x14800], [R202.64+0x100] ;  /* 0x14800100caeebfae */ /* 0x0009e2000b901d56 */
[----:B------:R-:W-:Y:S01]  /*f200*/  IMAD.IADD R0, R7, 0x1, R0 ;  /* 0x0000000107007824 */ /* 0x000fe200078e0200 */
[-C--:B------:R-:W-:Y:S02]  /*f210*/  LEA.HI.X R199, R194, R4.reuse, R2, 0x1, P1 ;  /* 0x00000004c2c77211 */ /* 0x080fe400008f0c02 */
[----:B------:R-:W-:Y:S01]  /*f220*/  @P2 STS.128 [R238+0x16800], RZ ;  /* 0x016800ffee002388 */ /* 0x000fe20000000c00 */
[C---:B------:R-:W-:Y:S03]  /*f230*/  LEA R32, P0, R6.reuse, R5, 0x1 ;  /* 0x0000000506207211 */ /* 0x040fe600078008ff */
[----:B------:R-:W-:Y:S01]  /*f240*/  @!PT LDS RZ, [RZ] ;  /* 0x00000000fffff984 */ /* 0x000fe20000000800 */
[----:B------:R-:W-:Y:S01]  /*f250*/  @!PT LDS RZ, [RZ] ;  /* 0x00000000fffff984 */ /* 0x000fe20000000800 */
[----:B------:R-:W-:Y:S01]  /*f260*/  @!PT LDS RZ, [RZ] ;  /* 0x00000000fffff984 */ /* 0x000fe20000000800 */
[----:B------:R4:W-:Y:S01]  /*f270*/  @!P2 LDGSTS.E.BYPASS.LTC128B.128 [R238+0x16800], [R202.64+0x180] ;  /* 0x16800180caeeafae */ /* 0x0009e2000b901d56 */
[----:B------:R-:W-:Y:S02]  /*f280*/  LEA.HI.X R33, R6, R4, R0, 0x1, P0 ;  /* 0x0000000406217211 */ /* 0x000fe400000f0c00 */
[----:B------:R-:W-:Y:S01]  /*f290*/  MOV R0, UR4 ;  /* 0x0000000400007c02 */ /* 0x000fe20008000f00 */
        /* <DEDUP_REMOVED lines=42> */
[----:B-----5:R-:W5:Y:S04]  /*f540*/  LDSM.16.M88.4 R176, [R233+0x8800] ;  /* 0x00880000e9b0783b */ /* 0x020f680000000200 */
[----:B--2---:R-:W2:Y:S04]  /*f550*/  LDSM.16.M88.4 R180, [R233+0x9000] ;  /* 0x00900000e9b4783b */ /* 0x004ea80000000200 */
[----:B------:R-:W0:Y:S04]  /*f560*/  LDGDEPBAR ;  /* 0x00000000000079af */ /* 0x000e280000000000 */
[----:B------:R-:W2:Y:S04]  /*f570*/  LDSM.16.M88.4 R184, [R233+0x9800] ;  /* 0x00980000e9b8783b */ /* 0x000ea80000000200 */
[----:B------:R-:W-:Y:S04]  /*f580*/  LDSM.16.M88.4 R188, [R232] ;  /* 0x00000000e8bc783b */ /* 0x000fe80000000200 */
[----:B------:R-:W2:Y:S04]  /*f590*/  LDSM.16.M88.4 R192, [R231] ;  /* 0x00000000e7c0783b */ /* 0x000ea80000000200 */
[----:B------:R-:W2:Y:S04]  /*f5a0*/  LDSM.16.M88.4 R196, [R223] ;  /* 0x00000000dfc4783b */ /* 0x000ea80000000200 */
[----:B----4-:R-:W4:Y:S04]  /*f5b0*/  LDSM.16.M88.4 R200, [R222] ;  /* 0x00000000dec8783b */ /* 0x010f280000000200 */
[----:B---3--:R-:W3:Y:S01]  /*f5c0*/  LDSM.16.M88.4 R204, [R221] ;  /* 0x00000000ddcc783b */ /* 0x008ee20000000200 */
[C---:B-1----:R-:W-:Y:S07]  /*f5d0*/  HMMA.16816.F32 R4, R168.reuse, R172, RZ ;  /* 0x000000aca804723c */ /* 0x042fee00000018ff */
[----:B------:R-:W-:Y:S02]  /*f5e0*/  IMAD.MOV.U32 R172, RZ, RZ, R8 ;  /* 0x000000ffffac7224 */ /* 0x000fe400078e0008 */
[----:B------:R-:W-:Y:S02]  /*f5f0*/  IMAD.MOV.U32 R173, RZ, RZ, R9 ;  /* 0x000000ffffad7224 */ /* 0x000fe400078e0009 */
[C---:B------:R-:W-:Y:S07]  /*f600*/  HMMA.16816.F32 R8, R168.reuse, R174, RZ ;  /* 0x000000aea808723c */ /* 0x040fee00000018ff */
[----:B------:R-:W-:Y:S01]  /*f610*/  MOV R175, R13 ;  /* 0x0000000d00af7202 */ /* 0x000fe20000000f00 */
[----:B------:R-:W-:Y:S02]  /*f620*/  IMAD.MOV.U32 R174, RZ, RZ, R12 ;  /* 0x000000ffffae7224 */ /* 0x000fe400078e000c */
[C---:B-----5:R-:W-:Y:S07]  /*f630*/  HMMA.16816.F32 R12, R168.reuse, R176, RZ ;  /* 0x000000b0a80c723c */ /* 0x060fee00000018ff */
[----:B------:R-:W-:Y:S02]  /*f640*/  IMAD.MOV.U32 R176, RZ, RZ, R16 ;  /* 0x000000ffffb07224 */ /* 0x000fe400078e0010 */
[----:B------:R-:W-:Y:S02]  /*f650*/  IMAD.MOV.U32 R177, RZ, RZ, R17 ;  /* 0x000000ffffb17224 */ /* 0x000fe400078e0011 */
[C---:B------:R-:W-:Y:S07]  /*f660*/  HMMA.16816.F32 R16, R168.reuse, R178, RZ ;  /* 0x000000b2a810723c */ /* 0x040fee00000018ff */
[----:B------:R-:W-:Y:S02]  /*f670*/  IMAD.MOV.U32 R178, RZ, RZ, R20 ;  /* 0x000000ffffb27224 */ /* 0x000fe400078e0014 */
[----:B------:R-:W-:Y:S02]  /*f680*/  IMAD.MOV.U32 R179, RZ, RZ, R21 ;  /* 0x000000ffffb37224 */ /* 0x000fe400078e0015 */
[C---:B--2---:R-:W-:Y:S08]  /*f690*/  HMMA.16816.F32 R20, R168.reuse, R180, RZ ;  /* 0x000000b4a814723c */ /* 0x044ff000000018ff */
[C---:B------:R-:W-:Y:S01]  /*f6a0*/  HMMA.16816.F32 R24, R168.reuse, R182, RZ ;  /* 0x000000b6a818723c */ /* 0x040fe200000018ff */
[----:B------:R-:W-:Y:S07]  /*f6b0*/  LDSM.16.M88.4 R180, [R227+0x9000] ;  /* 0x00900000e3b4783b */ /* 0x000fee0000000200 */
[C---:B------:R-:W-:Y:S08]  /*f6c0*/  HMMA.16816.F32 R28, R168.reuse, R184, RZ ;  /* 0x000000b8a81c723c */ /* 0x040ff000000018ff */
[----:B------:R-:W-:Y:S01]  /*f6d0*/  HMMA.16816.F32 R32, R168, R186, RZ ;  /* 0x000000baa820723c */ /* 0x000fe200000018ff */
[----:B------:R-:W-:Y:S04]  /*f6e0*/  LDSM.16.M88.4 R168, [R230] ;  /* 0x00000000e6a8783b */ /* 0x000fe80000000200 */
[----:B------:R-:W-:Y:S03]  /*f6f0*/  LDSM.16.M88.4 R184, [R227+0x9800] ;  /* 0x00980000e3b8783b */ /* 0x000fe60000000200 */
[C---:B------:R-:W-:Y:S01]  /*f700*/  HMMA.16816.F32 R4, R188.reuse, R192, R4 ;  /* 0x000000c0bc04723c */ /* 0x040fe20000001804 */
[----:B------:R-:W2:Y:S04]  /*f710*/  LDL R192, [R1+0xc] ;  /* 0x00000c0001c07983 */ /* 0x000ea80000100800 */
[----:B------:R-:W5:Y:S03]  /*f720*/  LDL R193, [R1+0x8] ;  /* 0x0000080001c17983 */ /* 0x000f660000100800 */
[C---:B------:R-:W-:Y:S07]  /*f730*/  HMMA.16816.F32 R8, R188.reuse, R194, R8 ;  /* 0x000000c2bc08723c */ /* 0x040fee0000001808 */
[----:B------:R-:W-:Y:S01]  /*f740*/  IMAD.MOV.U32 R194, RZ, RZ, R178 ;  /* 0x000000ffffc27224 */ /* 0x000fe200078e00b2 */
[C---:B------:R-:W-:Y:S04]  /*f750*/  HMMA.16816.F32 R12, R188.reuse, R196, R12 ;  /* 0x000000c4bc0c723c */ /* 0x040fe8000000180c */
[----:B------:R-:W-:Y:S03]  /*f760*/  IMAD.MOV.U32 R195, RZ, RZ, R179 ;  /* 0x000000ffffc37224 */ /* 0x000fe600078e00b3 */
[----:B------:R-:W-:Y:S01]  /*f770*/  MOV R196, R176 ;  /* 0x000000b000c47202 */ /* 0x000fe20000000f00 */
[C---:B------:R-:W-:Y:S04]  /*f780*/  HMMA.16816.F32 R16, R188.reuse, R198, R16 ;  /* 0x000000c6bc10723c */ /* 0x040fe80000001810 */
[----:B------:R-:W-:Y:S02]  /*f790*/  IMAD.MOV.U32 R197, RZ, RZ, R177 ;  /* 0x000000ffffc57224 */ /* 0x000fe400078e00b1 */
[----:B------:R-:W-:Y:S01]  /*f7a0*/  LDSM.16.M88.4 R176, [R227+0x8800] ;  /* 0x00880000e3b0783b */ /* 0x000fe20000000200 */
[----:B------:R-:W-:Y:S01]  /*f7b0*/  IMAD.MOV.U32 R198, RZ, RZ, R174 ;  /* 0x000000ffffc67224 */ /* 0x000fe200078e00ae */
[C---:B----4-:R-:W-:Y:S04]  /*f7c0*/  HMMA.16816.F32 R20, R188.reuse, R200, R20 ;  /* 0x000000c8bc14723c */ /* 0x050fe80000001814 */
[----:B------:R-:W-:Y:S03]  /*f7d0*/  IMAD.MOV.U32 R199, RZ, RZ, R175 ;  /* 0x000000ffffc77224 */ /* 0x000fe600078e00af */
[----:B------:R-:W-:Y:S01]  /*f7e0*/  IMAD.MOV.U32 R200, RZ, RZ, R172 ;  /* 0x000000ffffc87224 */ /* 0x000fe200078e00ac */
[C---:B------:R-:W-:Y:S04]  /*f7f0*/  HMMA.16816.F32 R24, R188.reuse, R202, R24 ;  /* 0x000000cabc18723c */ /* 0x040fe80000001818 */
[----:B------:R-:W-:Y:S02]  /*f800*/  IMAD.MOV.U32 R201, RZ, RZ, R173 ;  /* 0x000000ffffc97224 */ /* 0x000fe400078e00ad */
[----:B------:R-:W1:Y:S02]  /*f810*/  LDSM.16.M88.4 R172, [R227+0x8000] ;  /* 0x00800000e3ac783b */ /* 0x000e640000000200 */
[C---:B---3--:R-:W-:Y:S08]  /*f820*/  HMMA.16816.F32 R28, R188.reuse, R204, R28 ;  /* 0x000000ccbc1c723c */ /* 0x048ff0000000181c */
[----:B------:R-:W-:Y:S01]  /*f830*/  HMMA.16816.F32 R32, R188, R206, R32 ;  /* 0x000000cebc20723c */ /* 0x000fe20000001820 */
[----:B------:R-:W-:Y:S06]  /*f840*/  LDSM.16.M88.4 R188, [R220+0x1000] ;  /* 0x00100000dcbc783b */ /* 0x000fec0000000200 */
[C---:B------:R-:W-:Y:S05]  /*f850*/  LEA R206, P0, R0.reuse, R200, 0x6 ;  /* 0x000000c800ce7211 */ /* 0x040fea00078030ff */
[----:B------:R-:W-:Y:S05]  /*f860*/  LEA.HI.X.SX32 R207, R0, R201, 0x6, P0 ;  /* 0x000000c900cf7211 */ /* 0x000fea00000f36ff */
[----:B------:R-:W-:Y:S04]  /*f870*/  IMAD R2, R207, c[0x0][0x198], RZ ;  /* 0x00006600cf027a24 */ /* 0x000fe800078e02ff */
[----:B------:R-:W-:Y:S01]  /*f880*/  IMAD R2, R206, c[0x0][0x19c], R2 ;  /* 0x00006700ce027a24 */ /* 0x000fe200078e0202 */
        /* <DEDUP_REMOVED lines=9> */
[C---:B------:R-:W-:Y:S08]  /*f920*/  HMMA.16816.F32 R28, R168.reuse, R184, R28 ;  /* 0x000000b8a81c723c */ /* 0x040ff0000000181c */
[----:B------:R-:W-:Y:S01]  /*f930*/  HMMA.16816.F32 R32, R168, R186, R32 ;  /* 0x000000baa820723c */ /* 0x000fe20000001820 */
[----:B------:R-:W4:Y:S04]  /*f940*/  LDSM.16.M88.4 R168, [R220+0x1800] ;  /* 0x00180000dca8783b */ /* 0x000f280000000200 */
[----:B------:R-:W-:Y:S03]  /*f950*/  LDSM.16.M88.4 R184, [R233+0xa800] ;  /* 0x00a80000e9b8783b */ /* 0x000fe60000000200 */
[C---:B-1----:R-:W-:Y:S08]  /*f960*/  HMMA.16816.F32 R4, R172.reuse, R176, R4 ;  /* 0x000000b0ac04723c */ /* 0x042ff00000001804 */
[C---:B------:R-:W-:Y:S01]  /*f970*/  HMMA.16816.F32 R8, R172.reuse, R178, R8 ;  /* 0x000000b2ac08723c */ /* 0x040fe20000001808 */
[----:B------:R-:W-:Y:S07]  /*f980*/  LDSM.16.M88.4 R176, [R234+0x2000] ;  /* 0x00200000eab0783b */ /* 0x000fee0000000200 */
[C---:B---3--:R-:W-:Y:S08]  /*f990*/  HMMA.16816.F32 R12, R172.reuse, R180, R12 ;  /* 0x000000b4ac0c723c */ /* 0x048ff0000000180c */
[C---:B------:R-:W-:Y:S01]  /*f9a0*/  HMMA.16816.F32 R16, R172.reuse, R182, R16 ;  /* 0x000000b6ac10723c */ /* 0x040fe20000001810 */
[----:B------:R-:W1:Y:S07]  /*f9b0*/  LDSM.16.M88.4 R180, [R233+0xa000] ;  /* 0x00a00000e9b4783b */ /* 0x000e6e0000000200 */
[C---:B------:R-:W-:Y:S08]  /*f9c0*/  HMMA.16816.F32 R20, R172.reuse, R188, R20 ;  /* 0x000000bcac14723c */ /* 0x040ff00000001814 */
        /* <DEDUP_REMOVED lines=8> */
[----:B------:R-:W1:Y:S07]  /*fa50*/  LDSM.16.M88.4 R180, [R219] ;  /* 0x00000000dbb4783b */ /* 0x000e6e0000000200 */
[C---:B------:R-:W-:Y:S08]  /*fa60*/  HMMA.16816.F32 R12, R176.reuse, R184, R12 ;  /* 0x000000b8b00c723c */ /* 0x040ff0000000180c */
[C---:B------:R-:W-:Y:S01]  /*fa70*/  HMMA.16816.F32 R16, R176.reuse, R186, R16 ;  /* 0x000000bab010723c */ /* 0x040fe20000001810 */
[----:B------:R-:W1:Y:S07]  /*fa80*/  LDSM.16.M88.4 R184, [R218] ;  /* 0x00000000dab8783b */ /* 0x000e6e0000000200 */
[C---:B---3--:R-:W-:Y:S08]  /*fa90*/  HMMA.16816.F32 R20, R176.reuse, R188, R20 ;  /* 0x000000bcb014723c */ /* 0x048ff00000001814 */
[C---:B------:R-:W-:Y:S01]  /*faa0*/  HMMA.16816.F32 R24, R176.reuse, R190, R24 ;  /* 0x000000beb018723c */ /* 0x040fe20000001818 */
[----:B------:R-:W3:Y:S07]  /*fab0*/  LDSM.16.M88.4 R188, [R217] ;  /* 0x00000000d9bc783b */ /* 0x000eee0000000200 */
[C---:B----4-:R-:W-:Y:S08]  /*fac0*/  HMMA.16816.F32 R28, R176.reuse, R168, R28 ;  /* 0x000000a8b01c723c */ /* 0x050ff0000000181c */
[----:B------:R-:W-:Y:S01]  /*fad0*/  HMMA.16816.F32 R32, R176, R170, R32 ;  /* 0x000000aab020723c */ /* 0x000fe20000001820 */
[----:B------:R-:W4:Y:S04]  /*fae0*/  LDSM.16.M88.4 R168, [R216] ;  /* 0x00000000d8a8783b */ /* 0x000f280000000200 */
[----:B------:R-:W-:Y:S03]  /*faf0*/  LDSM.16.M88.4 R176, [R230+0x2000] ;  /* 0x00200000e6b0783b */ /* 0x000fe60000000200 */
        /* <DEDUP_REMOVED lines=128> */
[----:B------:R-:W4:Y:S01]  /*10300*/  LDSM.16.M88.4 R168, [R220+0x7800] ;  /* 0x00780000dca8783b */ /* 0x000f220000000200 */
[----:B------:R-:W-:Y:S04]  /*10310*/  DEPBAR.LE SB0, 0x0 ;  /* 0x000080000000791a */ /* 0x000fe80000000000 */
[----:B------:R-:W-:Y:S01]  /*10320*/  BAR.SYNC.DEFER_BLOCKING 0x0 ;  /* 0x0000000000007b1d */ /* 0x000fe20000010000 */
[C---:B------:R-:W-:Y:S01]  /*10330*/  LEA R178, P0, R0.reuse, R194, 0x6 ;  /* 0x000000c200b27211 */ /* 0x040fe200078030ff */
[C---:B-1----:R-:W-:Y:S05]  /*10340*/  HMMA.16816.F32 R4, R172.reuse, R180, R4 ;  /* 0x000000b4ac04723c */ /* 0x042fea0000001804 */
[----:B------:R-:W-:Y:S01]  /*10350*/  LEA.HI.X.SX32 R179, R0, R195, 0x6, P0 ;  /* 0x000000c300b37211 */ /* 0x000fe200000f36ff */
[----:B------:R-:W-:Y:S02]  /*10360*/  IMAD.WIDE.U32 R202, R178, c[0x0][0x198], RZ ;  /* 0x00006600b2ca7a25 */ /* 0x000fe400078e00ff */
[C---:B------:R-:W-:Y:S04]  /*10370*/  HMMA.16816.F32 R8, R172.reuse, R182, R8 ;  /* 0x000000b6ac08723c */ /* 0x040fe80000001808 */
[----:B------:R-:W-:Y:S03]  /*10380*/  IMAD R165, R179, c[0x0][0x198], RZ ;  /* 0x00006600b3a57a24 */ /* 0x000fe600078e02ff */
[C---:B------:R-:W-:Y:S01]  /*10390*/  LEA R182, P1, R0.reuse, R196, 0x6 ;  /* 0x000000c400b67211 */ /* 0x040fe200078230ff */
[C---:B--2---:R-:W-:Y:S04]  /*103a0*/  HMMA.16816.F32 R12, R172.reuse, R184, R12 ;  /* 0x000000b8ac0c723c */ /* 0x044fe8000000180c */
[----:B------:R-:W-:Y:S01]  /*103b0*/  LEA.HI.X.SX32 R183, R0, R197, 0x6, P1 ;  /* 0x000000c500b77211 */ /* 0x000fe200008f36ff */
[----:B------:R-:W-:Y:S03]  /*103c0*/  IMAD.WIDE.U32 R194, R182, c[0x0][0x198], RZ ;  /* 0x00006600b6c27a25 */ /* 0x000fe600078e00ff */
[C---:B------:R-:W-:Y:S04]  /*103d0*/  HMMA.16816.F32 R16, R172.reuse, R186, R16 ;  /* 0x000000baac10723c */ /* 0x040fe80000001810 */
[----:B------:R-:W-:Y:S03]  /*103e0*/  IMAD R165, R178, c[0x0][0x19c], R165 ;  /* 0x00006700b2a57a24 */ /* 0x000fe600078e02a5 */
[C---:B------:R-:W-:Y:S01]  /*103f0*/  LEA R186, P6, R0.reuse, R198, 0x6 ;  /* 0x000000c600ba7211 */ /* 0x040fe200078c30ff */
[C---:B---3--:R-:W-:Y:S04]  /*10400*/  HMMA.16816.F32 R20, R172.reuse, R188, R20 ;  /* 0x000000bcac14723c */ /* 0x048fe80000001814 */
[----:B------:R-:W-:Y:S01]  /*10410*/  LEA.HI.X.SX32 R187, R0, R199, 0x6, P6 ;  /* 0x000000c700bb7211 */ /* 0x000fe200030f36ff */
[----:B------:R-:W-:Y:S03]  /*10420*/  IMAD.WIDE.U32 R198, R206, c[0x0][0x198], RZ ;  /* 0x00006600cec67a25 */ /* 0x000fe600078e00ff */
[C---:B------:R-:W-:Y:S04]  /*10430*/  HMMA.16816.F32 R24, R172.reuse, R190, R24 ;  /* 0x000000beac18723c */ /* 0x040fe80000001818 */
[----:B------:R-:W-:Y:S02]  /*10440*/  IMAD R0, R187, c[0x0][0x198], RZ ;  /* 0x00006600bb007a24 */ /* 0x000fe400078e02ff */
[----:B------:R-:W-:Y:S02]  /*10450*/  IMAD R206, R183, c[0x0][0x198], RZ ;  /* 0x00006600b7ce7a24 */ /* 0x000fe400078e02ff */
[C---:B----4-:R-:W-:Y:S04]  /*10460*/  HMMA.16816.F32 R28, R172.reuse, R168, R28 ;  /* 0x000000a8ac1c723c */ /* 0x050fe8000000181c */
[C---:B------:R-:W-:Y:S02]  /*10470*/  IMAD R0, R186.reuse, c[0x0][0x19c], R0 ;  /* 0x00006700ba007a24 */ /* 0x040fe400078e0200 */
[----:B------:R-:W-:Y:S02]  /*10480*/  IMAD.WIDE.U32 R186, R186, c[0x0][0x198], RZ ;  /* 0x00006600baba7a25 */ /* 0x000fe400078e00ff */
[----:B------:R-:W-:Y:S04]  /*10490*/  HMMA.16816.F32 R32, R172, R170, R32 ;  /* 0x000000aaac20723c */ /* 0x000fe80000001820 */
[----:B------:R-:W-:Y:S02]  /*104a0*/  IMAD.IADD R0, R187, 0x1, R0 ;  /* 0x00000001bb007824 */ /* 0x000fe400078e0200 */
[----:B------:R-:W-:Y:S01]  /*104b0*/  IMAD R206, R182, c[0x0][0x19c], R206 ;  /* 0x00006700b6ce7a24 */ /* 0x000fe200078e02ce */
[-C--:B------:R-:W-:Y:S01]  /*104c0*/  LEA R182, P0, R186, R192.reuse, 0x1 ;  /* 0x000000c0bab67211 */ /* 0x080fe200078008ff */
[----:B------:R-:W-:Y:S01]  /*104d0*/  IMAD.IADD R2, R199, 0x1, R2 ;  /* 0x00000001c7027824 */ /* 0x000fe200078e0202 */
[-C--:B------:R-:W-:Y:S03]  /*104e0*/  LEA R174, P1, R198, R192.reuse, 0x1 ;  /* 0x000000c0c6ae7211 */ /* 0x080fe600078208ff */
[-C--:B-----5:R-:W-:Y:S01]  /*104f0*/  LEA.HI.X R183, R186, R193.reuse, R0, 0x1, P0 ;  /* 0x000000c1bab77211 */ /* 0x0a0fe200000f0c00 */
[----:B------:R-:W-:Y:S01]  /*10500*/  IMAD.IADD R0, R195, 0x1, R206 ;  /* 0x00000001c3007824 */ /* 0x000fe200078e02ce */
[----:B------:R-:W-:Y:S01]  /*10510*/  PLOP3.LUT P0, PT, PT, PT, UP0, 0x80, 0x0 ;  /* 0x000000000000781c */ /* 0x000fe20003f0f008 */
[----:B------:R-:W-:Y:S01]  /*10520*/  IMAD.IADD R165, R203, 0x1, R165 ;  /* 0x00000001cba57824 */ /* 0x000fe200078e02a5 */
[-C--:B------:R-:W-:Y:S02]  /*10530*/  LEA.HI.X R175, R198, R193.reuse, R2, 0x1, P1 ;  /* 0x000000c1c6af7211 */ /* 0x080fe400008f0c02 */
[-C--:B------:R-:W-:Y:S02]  /*10540*/  LEA R186, P6, R194, R192.reuse, 0x1 ;  /* 0x000000c0c2ba7211 */ /* 0x080fe400078c08ff */
[----:B------:R-:W-:Y:S02]  /*10550*/  LEA R178, P1, R202, R192, 0x1 ;  /* 0x000000c0cab27211 */ /* 0x000fe400078208ff */
[-C--:B------:R-:W-:Y:S02]  /*10560*/  LEA.HI.X R187, R194, R193.reuse, R0, 0x1, P6 ;  /* 0x000000c1c2bb7211 */ /* 0x080fe400030f0c00 */
[----:B------:R-:W-:Y:S03]  /*10570*/  LEA.HI.X R179, R202, R193, R165, 0x1, P1 ;  /* 0x000000c1cab37211 */ /* 0x000fe600008f0ca5 */
[----:B------:R-:W-:-:S05]  /*10580*/  @P0 BRA `(.L_x_1061) ;  /* 0xffffdfa000000947 */ /* 0x000fca000383ffff */
.L_x_1060:
[----:B-1----:R-:W-:Y:S01]  /*10590*/  IMAD.U32 R172, RZ, RZ, UR6 ;  /* 0x00000006ffac7e24 */ /* 0x002fe2000f8e00ff */
[----:B------:R-:W-:Y:S02]  /*105a0*/  USHF.L.U32 UR26, UR6, 0x1, URZ ;  /* 0x00000001061a7899 */ /* 0x000fe4000800063f */
[----:B------:R-:W-:Y:S01]  /*105b0*/  UIADD3 UR4, UR25, -0x4498517b, URZ ;  /* 0xbb67ae8519047890 */ /* 0x000fe2000fffe03f */
[----:B------:R-:W-:Y:S01]  /*105c0*/  IMAD R172, R172, 0x40, R249 ;  /* 0x00000040acac7824 */ /* 0x000fe200078e02f9 */
[----:B------:R-:W-:Y:S02]  /*105d0*/  UIADD3 UR5, UR24, -0x61c88647, URZ ;  /* 0x9e3779b918057890 */ /* 0x000fe4000fffe03f */
[----:B------:R-:W-:Y:S01]  /*105e0*/  UIADD3 UR14, UR24, 0x3c6ef372, URZ ;  /* 0x3c6ef372180e7890 */ /* 0x000fe2000fffe03f */
[--C-:B------:R-:W-:Y:S01]  /*105f0*/  IMAD.IADD R0, R248, 0x1, -R172.reuse ;  /* 0x00000001f8007824 */ /* 0x100fe200078e0aac */
[C---:B------:R-:W-:Y:S01]  /*10600*/  IADD3 R178, R172.reuse, 0x9, RZ ;  /* 0x00000009acb27810 */ /* 0x040fe20007ffe0ff */
[----:B------:R-:W-:Y:S01]  /*10610*/  UIADD3 UR13, UR25, 0x646e171e, URZ ;  /* 0x646e171e190d7890 */ /* 0x000fe2000fffe03f */
[C---:B------:R-:W-:Y:S01]  /*10620*/  IADD3 R185, R172.reuse, 0x8, RZ ;  /* 0x00000008acb97810 */ /* 0x040fe20007ffe0ff */
[----:B------:R-:W-:Y:S01]  /*10630*/  UISETP.GT.AND UP0, UPT, UR6, UR11, UPT ;  /* 0x0000000b0600728c */ /* 0x000fe2000bf04270 */
[----:B------:R-:W-:Y:S01]  /*10640*/  IABS R171, R0 ;  /* 0x0000000000ab7213 */ /* 0x000fe20000000000 */
[C---:B------:R-:W-:Y:S01]  /*10650*/  IMAD.IADD R0, R245.reuse, 0x1, -R172 ;  /* 0x00000001f5007824 */ /* 0x040fe200078e0aac */
[----:B------:R-:W-:Y:S01]  /*10660*/  IADD3 R177, R172, 0x10, RZ ;  /* 0x00000010acb17810 */ /* 0x000fe20007ffe0ff */
[----:B------:R-:W-:Y:S01]  /*10670*/  IMAD.IADD R165, R248, 0x1, -R178 ;  /* 0x00000001f8a57824 */ /* 0x000fe200078e0ab2 */
[C---:B------:R-:W-:Y:S01]  /*10680*/  IADD3 R176, R172.reuse, 0x11, RZ ;  /* 0x00000011acb07810 */ /* 0x040fe20007ffe0ff */
[----:B------:R-:W-:Y:S01]  /*10690*/  UIADD3 UR10, UR10, 0x1, URZ ;  /* 0x000000010a0a7890 */ /* 0x000fe2000fffe03f */
[----:B------:R-:W-:Y:S01]  /*106a0*/  IABS R175, R0 ;  /* 0x0000000000af7213 */ /* 0x000fe20000000000 */
[----:B------:R-:W-:Y:S01]  /*106b0*/  I2F R171, R171 ;  /* 0x000000ab00ab7306 */ /* 0x000fe20000201400 */
[C---:B------:R-:W-:Y:S01]  /*106c0*/  IADD3 R0, R172.reuse, 0x1, RZ ;  /* 0x00000001ac007810 */ /* 0x040fe20007ffe0ff */
[----:B------:R-:W-:Y:S01]  /*106d0*/  UMOV UR29, UR6 ;  /* 0x00000006001d7c82 */ /* 0x000fe20008000000 */
[-C--:B------:R-:W-:Y:S02]  /*106e0*/  ISETP.GE.AND P6, PT, R172, R247.reuse, PT ;  /* 0x000000f7ac00720c */ /* 0x080fe40003fc6270 */
[----:B------:R-:W-:Y:S01]  /*106f0*/  ISETP.GE.AND P1, PT, R0, R247, PT ;  /* 0x000000f70000720c */ /* 0x000fe20003f26270 */
[----:B------:R-:W-:Y:S01]  /*10700*/  IMAD.IADD R2, R248, 0x1, -R0 ;  /* 0x00000001f8027824 */ /* 0x000fe200078e0a00 */
[C---:B------:R-:W-:Y:S02]  /*10710*/  ISETP.GE.AND P0, PT, R0.reuse, R244, PT ;  /* 0x000000f40000720c */ /* 0x040fe40003f06270 */
[----:B------:R-:W-:Y:S01]  /*10720*/  ISETP.GE.OR P1, PT, R0, R246, !P1 ;  /* 0x000000f60000720c */ /* 0x000fe20004f26670 */
[----:B------:R-:W-:Y:S01]  /*10730*/  I2F R175, R175 ;  /* 0x000000af00af7306 */ /* 0x000fe20000201400 */
[----:B------:R-:W-:Y:S01]  /*10740*/  IABS R180, R2 ;  /* 0x0000000200b47213 */ /* 0x000fe20000000000 */
[----:B------:R-:W-:Y:S01]  /*10750*/  IMAD.IADD R2, R248, 0x1, -R185 ;  /* 0x00000001f8027824 */ /* 0x000fe200078e0ab9 */
[----:B------:R-:W-:Y:S02]  /*10760*/  ISETP.GE.OR P0, PT, R0, R239, !P0 ;  /* 0x000000ef0000720c */ /* 0x000fe40004706670 */
[----:B------:R-:W-:Y:S02]  /*10770*/  ISETP.GE.OR P6, PT, R172, R246, !P6 ;  /* 0x000000f6ac00720c */ /* 0x000fe400077c6670 */
[----:B------:R-:W-:Y:S02]  /*10780*/  IABS R169, R2 ;  /* 0x0000000200a97213 */ /* 0x000fe40000000000 */
[----:B------:R-:W-:Y:S01]  /*10790*/  IABS R2, R165 ;  /* 0x000000a500027213 */ /* 0x000fe20000000000 */
[----:B------:R-:W-:Y:S01]  /*107a0*/  IMAD.IADD R165, R248, 0x1, -R177 ;  /* 0x00000001f8a57824 */ /* 0x000fe200078e0ab1 */
[C---:B------:R-:W-:Y:S01]  /*107b0*/  IADD3 R170, R172.reuse, 0x18, RZ ;  /* 0x00000018acaa7810 */ /* 0x040fe20007ffe0ff */
[----:B------:R-:W-:Y:S01]  /*107c0*/  I2F R180, R180 ;  /* 0x000000b400b47306 */ /* 0x000fe20000201400 */
[----:B------:R-:W-:Y:S02]  /*107d0*/  IADD3 R168, R172, 0x19, RZ ;  /* 0x00000019aca87810 */ /* 0x000fe40007ffe0ff */
[----:B------:R-:W-:Y:S01]  /*107e0*/  IABS R173, R165 ;  /* 0x000000a500ad7213 */ /* 0x000fe20000000000 */
[----:B------:R-:W-:Y:S05]  /*107f0*/  IMAD.IADD R165, R248, 0x1, -R176 ;  /* 0x00000001f8a57824 */ /* 0x000fea00078e0ab0 */
[----:B------:R-:W-:Y:S01]  /*10800*/  IABS R188, R165 ;  /* 0x000000a500bc7213 */ /* 0x000fe20000000000 */
[C---:B------:R-:W-:Y:S01]  /*10810*/  IMAD.IADD R165, R245.reuse, 0x1, -R0 ;  /* 0x00000001f5a57824 */ /* 0x040fe200078e0a00 */
[----:B------:R-:W-:Y:S01]  /*10820*/  IADD3 R0, R172, 0x21, RZ ;  /* 0x00000021ac007810 */ /* 0x000fe20007ffe0ff */
[----:B------:R-:W-:Y:S03]  /*10830*/  I2F R2, R2 ;  /* 0x0000000200027306 */ /* 0x000fe60000201400 */
[----:B------:R-:W-:Y:S01]  /*10840*/  IABS R186, R165 ;  /* 0x000000a500ba7213 */ /* 0x000fe20000000000 */
[C---:B------:R-:W-:Y:S05]  /*10850*/  IMAD.IADD R165, R248.reuse, 0x1, -R170 ;  /* 0x00000001f8a57824 */ /* 0x040fea00078e0aaa */
[----:B------:R-:W-:Y:S01]  /*10860*/  IABS R181, R165 ;  /* 0x000000a500b57213 */ /* 0x000fe20000000000 */
[----:B------:R-:W-:Y:S01]  /*10870*/  I2F R169, R169 ;  /* 0x000000a900a97306 */ /* 0x000fe20000201400 */
[C---:B------:R-:W-:Y:S05]  /*10880*/  IMAD.IADD R165, R245.reuse, 0x1, -R185 ;  /* 0x00000001f5a57824 */ /* 0x040fea00078e0ab9 */
[----:B------:R-:W-:Y:S01]  /*10890*/  IABS R187, R165 ;  /* 0x000000a500bb7213 */ /* 0x000fe20000000000 */
[----:B------:R-:W-:Y:S03]  /*108a0*/  IMAD.IADD R165, R248, 0x1, -R168 ;  /* 0x00000001f8a57824 */ /* 0x000fe600078e0aa8 */
[----:B------:R-:W-:Y:S02]  /*108b0*/  I2F R181, R181 ;  /* 0x000000b500b57306 */ /* 0x000fe40000201400 */
[----:B------:R-:W-:Y:S01]  /*108c0*/  IABS R184, R165 ;  /* 0x000000a500b87213 */ /* 0x000fe20000000000 */
[----:B------:R-:W-:Y:S05]  /*108d0*/  IMAD.IADD R165, R245, 0x1, -R178 ;  /* 0x00000001f5a57824 */ /* 0x000fea00078e0ab2 */
[----:B------:R-:W-:Y:S02]  /*108e0*/  IABS R174, R165 ;  /* 0x000000a500ae7213 */ /* 0x000fe40000000000 */
[----:B------:R-:W-:Y:S01]  /*108f0*/  I2F R173, R173 ;  /* 0x000000ad00ad7306 */ /* 0x000fe20000201400 */
[----:B------:R-:W-:Y:S05]  /*10900*/  IADD3 R165, R172, 0x20, RZ ;  /* 0x00000020aca57810 */ /* 0x000fea0007ffe0ff */
[C---:B------:R-:W-:Y:S04]  /*10910*/  IMAD.IADD R179, R248.reuse, 0x1, -R165 ;  /* 0x00000001f8b37824 */ /* 0x040fe800078e0aa5 */
[----:B------:R-:W-:Y:S01]  /*10920*/  I2F R186, R186 ;  /* 0x000000ba00ba7306 */ /* 0x000fe20000201400 */
[----:B------:R-:W-:Y:S09]  /*10930*/  IABS R179, R179 ;  /* 0x000000b300b37213 */ /* 0x000ff20000000000 */
[----:B------:R-:W-:Y:S10]  /*10940*/  I2F R188, R188 ;  /* 0x000000bc00bc7306 */ /* 0x000ff40000201400 */
[----:B------:R-:W-:Y:S10]  /*10950*/  I2F R184, R184 ;  /* 0x000000b800b87306 */ /* 0x000ff40000201400 */
[----:B------:R-:W-:Y:S10]  /*10960*/  I2F R187, R187 ;  /* 0x000000bb00bb7306 */ /* 0x000ff40000201400 */
[----:B------:R-:W-:Y:S10]  /*10970*/  I2F R174, R174 ;  /* 0x000000ae00ae7306 */ /* 0x000ff40000201400 */
[----:B------:R-:W1:Y:S02]  /*10980*/  I2F R179, R179 ;  /* 0x000000b300b37306 */ /* 0x000e640000201400 */
[----:B-1----:R-:W-:Y:S02]  /*10990*/  FFMA.FTZ R20, R179, -UR32, R20 ;  /* 0x80000020b3147c23 */ /* 0x002fe40008010014 */
[----:B------:R-:W-:Y:S02]  /*109a0*/  FFMA.FTZ R6, R175, -UR32, R6 ;  /* 0x80000020af067c23 */ /* 0x000fe40008010006 */
[----:B------:R-:W-:Y:S02]  /*109b0*/  IMAD.IADD R175, R248, 0x1, -R0 ;  /* 0x00000001f8af7824 */ /* 0x000fe400078e0a00 */
[----:B------:R-:W-:Y:S02]  /*109c0*/  FFMA.FTZ R4, R171, -UR32, R4 ;  /* 0x80000020ab047c23 */ /* 0x000fe40008010004 */
[----:B------:R-:W-:Y:S01]  /*109d0*/  IMAD.IADD R171, R245, 0x1, -R177 ;  /* 0x00000001f5ab7824 */ /* 0x000fe200078e0ab1 */
[----:B------:R-:W-:Y:S01]  /*109e0*/  IABS R175, R175 ;  /* 0x000000af00af7213 */ /* 0x000fe20000000000 */
[----:B------:R-:W-:Y:S01]  /*109f0*/  FFMA.FTZ R9, R2, -UR32, R9 ;  /* 0x8000002002097c23 */ /* 0x000fe20008010009 */
[----:B------:R-:W-:Y:S01]  /*10a00*/  IADD3 R2, R172, 0x28, RZ ;  /* 0x00000028ac027810 */ /* 0x000fe20007ffe0ff */
[----:B------:R-:W-:Y:S01]  /*10a10*/  FFMA.FTZ R8, R169, -UR32, R8 ;  /* 0x80000020a9087c23 */ /* 0x000fe20008010008 */
[----:B------:R1:W2:Y:S01]  /*10a20*/  I2F R182, R175 ;  /* 0x000000af00b67306 */ /* 0x0002a20000201400 */
[----:B------:R-:W-:Y:S01]  /*10a30*/  IABS R171, R171 ;  /* 0x000000ab00ab7213 */ /* 0x000fe20000000000 */
[----:B------:R-:W-:Y:S02]  /*10a40*/  FFMA.FTZ R5, R180, -UR32, R5 ;  /* 0x80000020b4057c23 */ /* 0x000fe40008010005 */
[----:B------:R-:W-:Y:S02]  /*10a50*/  FFMA.FTZ R16, R181, -UR32, R16 ;  /* 0x80000020b5107c23 */ /* 0x000fe40008010010 */
[----:B------:R-:W-:Y:S01]  /*10a60*/  IMAD.MOV.U32 R183, RZ, RZ, R171 ;  /* 0x000000ffffb77224 */ /* 0x000fe200078e00ab */
[----:B------:R-:W-:Y:S01]  /*10a70*/  FSEL R171, R4, -INF , !P6 ;  /* 0xff80000004ab7808 */ /* 0x000fe20007000000 */
[----:B------:R-:W-:Y:S01]  /*10a80*/  IMAD.IADD R4, R248, 0x1, -R2 ;  /* 0x00000001f8047824 */ /* 0x000fe200078e0a02 */
[C---:B------:R-:W-:Y:S01]  /*10a90*/  ISETP.GE.AND P6, PT, R172.reuse, R244, PT ;  /* 0x000000f4ac00720c */ /* 0x040fe20003fc6270 */
[----:B------:R-:W-:Y:S01]  /*10aa0*/  FFMA.FTZ R12, R173, -UR32, R12 ;  /* 0x80000020ad0c7c23 */ /* 0x000fe2000801000c */
[----:B------:R-:W-:Y:S01]  /*10ab0*/  FSEL R169, R5, -INF , !P1 ;  /* 0xff80000005a97808 */ /* 0x000fe20004800000 */
[----:B------:R-:W-:Y:S01]  /*10ac0*/  IMAD.IADD R5, R245, 0x1, -R170 ;  /* 0x00000001f5057824 */ /* 0x000fe200078e0aaa */
[----:B------:R-:W-:Y:S01]  /*10ad0*/  ISETP.GE.OR P6, PT, R172, R239, !P6 ;  /* 0x000000efac00720c */ /* 0x000fe200077c6670 */
[----:B------:R-:W-:Y:S01]  /*10ae0*/  FFMA.FTZ R7, R186, -UR32, R7 ;  /* 0x80000020ba077c23 */ /* 0x000fe20008010007 */
[----:B------:R-:W-:Y:S01]  /*10af0*/  IABS R4, R4 ;  /* 0x0000000400047213 */ /* 0x000fe20000000000 */
[----:B------:R-:W-:Y:S01]  /*10b00*/  FFMA.FTZ R13, R188, -UR32, R13 ;  /* 0x80000020bc0d7c23 */ /* 0x000fe2000801000d */
[----:B------:R-:W-:Y:S01]  /*10b10*/  FSEL R6, R6, -INF , !P6 ;  /* 0xff80000006067808 */ /* 0x000fe20007000000 */
[----:B------:R-:W-:Y:S01]  /*10b20*/  FFMA.FTZ R17, R184, -UR32, R17 ;  /* 0x80000020b8117c23 */ /* 0x000fe20008010011 */
[----:B------:R-:W-:Y:S01]  /*10b30*/  ISETP.GE.AND P6, PT, R185, R247, PT ;  /* 0x000000f7b900720c */ /* 0x000fe20003fc6270 */
[----:B------:R-:W-:Y:S01]  /*10b40*/  FFMA.FTZ R10, R187, -UR32, R10 ;  /* 0x80000020bb0a7c23 */ /* 0x000fe2000801000a */
[----:B------:R-:W-:Y:S01]  /*10b50*/  IABS R5, R5 ;  /* 0x0000000500057213 */ /* 0x000fe20000000000 */
[----:B------:R-:W-:Y:S01]  /*10b60*/  IMAD.IADD R180, R245, 0x1, -R176 ;  /* 0x00000001f5b47824 */ /* 0x000fe200078e0ab0 */
[C---:B------:R-:W-:Y:S01]  /*10b70*/  ISETP.GE.OR P6, PT, R185.reuse, R246, !P6 ;  /* 0x000000f6b900720c */ /* 0x040fe200077c6670 */
[----:B------:R-:W3:Y:S01]  /*10b80*/  I2F R183, R183 ;  /* 0x000000b700b77306 */ /* 0x000ee20000201400 */
[----:B------:R-:W-:Y:S01]  /*10b90*/  ISETP.GE.AND P1, PT, R178, R247, PT ;  /* 0x000000f7b200720c */ /* 0x000fe20003f26270 */
[----:B------:R-:W-:Y:S01]  /*10ba0*/  FFMA.FTZ R11, R174, -UR32, R11 ;  /* 0x80000020ae0b7c23 */ /* 0x000fe2000801000b */
[----:B-1----:R-:W-:Y:S01]  /*10bb0*/  FSEL R175, R8, -INF , !P6 ;  /* 0xff80000008af7808 */ /* 0x002fe20007000000 */
[----:B--2---:R-:W-:Y:S01]  /*10bc0*/  FFMA.FTZ R21, R182, -UR32, R21 ;  /* 0x80000020b6157c23 */ /* 0x004fe20008010015 */
[C---:B------:R-:W-:Y:S02]  /*10bd0*/  ISETP.GE.AND P6, PT, R185.reuse, R244, PT ;  /* 0x000000f4b900720c */ /* 0x040fe40003fc6270 */
[-C--:B------:R-:W-:Y:S02]  /*10be0*/  ISETP.GE.OR P1, PT, R178, R246.reuse, !P1 ;  /* 0x000000f6b200720c */ /* 0x080fe40004f26670 */
[----:B------:R-:W-:Y:S01]  /*10bf0*/  ISETP.GE.OR P6, PT, R185, R239, !P6 ;  /* 0x000000efb900720c */ /* 0x000fe200077c6670 */
[----:B------:R-:W1:Y:S01]  /*10c00*/  I2F R181, R5 ;  /* 0x0000000500b57306 */ /* 0x000e620000201400 */
[----:B------:R-:W-:Y:S02]  /*10c10*/  FSEL R173, R9, -INF , !P1 ;  /* 0xff80000009ad7808 */ /* 0x000fe40004800000 */
[-C--:B------:R-:W-:Y:S02]  /*10c20*/  ISETP.GE.AND P1, PT, R177, R247.reuse, PT ;  /* 0x000000f7b100720c */ /* 0x080fe40003f26270 */
[----:B------:R-:W-:Y:S02]  /*10c30*/  FSEL R9, R7, -INF , !P0 ;  /* 0xff80000007097808 */ /* 0x000fe40004000000 */
[-C--:B------:R-:W-:Y:S02]  /*10c40*/  ISETP.GE.OR P1, PT, R177, R246.reuse, !P1 ;  /* 0x000000f6b100720c */ /* 0x080fe40004f26670 */
[-C--:B------:R-:W-:Y:S01]  /*10c50*/  ISETP.GE.AND P0, PT, R168, R247.reuse, PT ;  /* 0x000000f7a800720c */ /* 0x080fe20003f06270 */
[----:B------:R-:W2:Y:S01]  /*10c60*/  I2F R185, R4 ;  /* 0x0000000400b97306 */ /* 0x000ea20000201400 */
[----:B------:R-:W-:Y:S02]  /*10c70*/  FSEL R197, R12, -INF , !P1 ;  /* 0xff8000000cc57808 */ /* 0x000fe40004800000 */
[-C--:B------:R-:W-:Y:S01]  /*10c80*/  ISETP.GE.AND P1, PT, R176, R247.reuse, PT ;  /* 0x000000f7b000720c */ /* 0x080fe20003f26270 */
[----:B---3--:R-:W-:Y:S01]  /*10c90*/  FFMA.FTZ R14, R183, -UR32, R14 ;  /* 0x80000020b70e7c23 */ /* 0x008fe2000801000e */
[-C--:B------:R-:W-:Y:S02]  /*10ca0*/  ISETP.GE.OR P0, PT, R168, R246.reuse, !P0 ;  /* 0x000000f6a800720c */ /* 0x080fe40004706670 */
[----:B------:R-:W-:Y:S02]  /*10cb0*/  ISETP.GE.OR P1, PT, R176, R246, !P1 ;  /* 0x000000f6b000720c */ /* 0x000fe40004f26670 */
[----:B------:R-:W-:Y:S02]  /*10cc0*/  FSEL R195, R17, -INF , !P0 ;  /* 0xff80000011c37808 */ /* 0x000fe40004000000 */
[----:B------:R-:W-:Y:S01]  /*10cd0*/  FSEL R190, R13, -INF , !P1 ;  /* 0xff8000000dbe7808 */ /* 0x000fe20004800000 */
[----:B------:R-:W-:Y:S01]  /*10ce0*/  IMAD.IADD R13, R245, 0x1, -R168 ;  /* 0x00000001f50d7824 */ /* 0x000fe200078e0aa8 */
[----:B------:R-:W-:Y:S01]  /*10cf0*/  IABS R180, R180 ;  /* 0x000000b400b47213 */ /* 0x000fe20000000000 */
[----:B-1----:R-:W-:Y:S01]  /*10d00*/  FFMA.FTZ R18, R181, -UR32, R18 ;  /* 0x80000020b5127c23 */ /* 0x002fe20008010012 */
[----:B------:R-:W-:Y:S02]  /*10d10*/  ISETP.GE.AND P1, PT, R170, R247, PT ;  /* 0x000000f7aa00720c */ /* 0x000fe40003f26270 */
[----:B------:R-:W-:Y:S02]  /*10d20*/  IABS R7, R13 ;  /* 0x0000000d00077213 */ /* 0x000fe40000000000 */
[----:B------:R-:W-:Y:S01]  /*10d30*/  FSEL R13, R10, -INF , !P6 ;  /* 0xff8000000a0d7808 */ /* 0x000fe20007000000 */
[----:B------:R-:W1:Y:S01]  /*10d40*/  I2F R180, R180 ;  /* 0x000000b400b47306 */ /* 0x000e620000201400 */
[----:B------:R-:W-:Y:S02]  /*10d50*/  ISETP.GE.OR P1, PT, R170, R246, !P1 ;  /* 0x000000f6aa00720c */ /* 0x000fe40004f26670 */
[-C--:B------:R-:W-:Y:S01]  /*10d60*/  ISETP.GE.AND P6, PT, R177, R244.reuse, PT ;  /* 0x000000f4b100720c */ /* 0x080fe20003fc6270 */
[----:B--2---:R-:W-:Y:S01]  /*10d70*/  FFMA.FTZ R24, R185, -UR32, R24 ;  /* 0x80000020b9187c23 */ /* 0x004fe20008010018 */
[----:B------:R-:W-:Y:S02]  /*10d80*/  IADD3 R4, R172, 0x29, RZ ;  /* 0x00000029ac047810 */ /* 0x000fe40007ffe0ff */
[----:B------:R-:W-:Y:S01]  /*10d90*/  FSEL R193, R16, -INF , !P1 ;  /* 0xff80000010c17808 */ /* 0x000fe20004800000 */
[----:B------:R-:W-:Y:S01]  /*10da0*/  IMAD.IADD R16, R245, 0x1, -R165 ;  /* 0x00000001f5107824 */ /* 0x000fe200078e0aa5 */
[----:B------:R-:W-:Y:S01]  /*10db0*/  ISETP.GE.AND P1, PT, R178, R244, PT ;  /* 0x000000f4b200720c */ /* 0x000fe20003f26270 */
[----:B------:R-:W-:Y:S01]  /*10dc0*/  IMAD.IADD R8, R248, 0x1, -R4 ;  /* 0x00000001f8087824 */ /* 0x000fe200078e0a04 */
[----:B------:R-:W2:Y:S01]  /*10dd0*/  I2F R10, R7 ;  /* 0x00000007000a7306 */ /* 0x000ea20000201400 */
[-C--:B------:R-:W-:Y:S02]  /*10de0*/  ISETP.GE.OR P6, PT, R177, R239.reuse, !P6 ;  /* 0x000000efb100720c */ /* 0x080fe400077c6670 */
[----:B------:R-:W-:Y:S02]  /*10df0*/  IABS R177, R16 ;  /* 0x0000001000b17213 */ /* 0x000fe40000000000 */
[----:B------:R-:W-:Y:S02]  /*10e00*/  IABS R8, R8 ;  /* 0x0000000800087213 */ /* 0x000fe40000000000 */
[----:B------:R-:W-:Y:S02]  /*10e10*/  ISETP.GE.AND P0, PT, R176, R244, PT ;  /* 0x000000f4b000720c */ /* 0x000fe40003f06270 */
[-C--:B------:R-:W-:Y:S01]  /*10e20*/  ISETP.GE.OR P1, PT, R178, R239.reuse, !P1 ;  /* 0x000000efb200720c */ /* 0x080fe20004f26670 */
[----:B------:R-:W-:Y:S01]  /*10e30*/  IMAD.MOV.U32 R12, RZ, RZ, R8 ;  /* 0x000000ffff0c7224 */ /* 0x000fe200078e0008 */
[----:B------:R-:W-:Y:S01]  /*10e40*/  IADD3 R8, R172, 0x30, RZ ;  /* 0x00000030ac087810 */ /* 0x000fe20007ffe0ff */
[----:B------:R-:W3:Y:S01]  /*10e50*/  I2F R177, R177 ;  /* 0x000000b100b17306 */ /* 0x000ee20000201400 */
[----:B-1----:R-:W-:Y:S01]  /*10e60*/  FFMA.FTZ R15, R180, -UR32, R15 ;  /* 0x80000020b40f7c23 */ /* 0x002fe2000801000f */
[----:B------:R-:W-:Y:S02]  /*10e70*/  ISETP.GE.OR P0, PT, R176, R239, !P0 ;  /* 0x000000efb000720c */ /* 0x000fe40004706670 */
[----:B------:R-:W-:Y:S01]  /*10e80*/  IMAD.IADD R5, R248, 0x1, -R8 ;  /* 0x00000001f8057824 */ /* 0x000fe200078e0a08 */
[----:B------:R-:W-:Y:S02]  /*10e90*/  FSEL R11, R11, -INF , !P1 ;  /* 0xff8000000b0b7808 */ /* 0x000fe40004800000 */
[----:B------:R-:W-:Y:S02]  /*10ea0*/  ISETP.GE.AND P1, PT, R165, R247, PT ;  /* 0x000000f7a500720c */ /* 0x000fe40003f26270 */
[----:B------:R-:W-:Y:S01]  /*10eb0*/  IABS R5, R5 ;  /* 0x0000000500057213 */ /* 0x000fe20000000000 */
[----:B------:R-:W1:Y:S01]  /*10ec0*/  I2F R12, R12 ;  /* 0x0000000c000c7306 */ /* 0x000e620000201400 */
[----:B------:R-:W-:Y:S01]  /*10ed0*/  FSEL R199, R15, -INF , !P0 ;  /* 0xff8000000fc77808 */ /* 0x000fe20004000000 */
[----:B--2---:R-:W-:Y:S01]  /*10ee0*/  FFMA.FTZ R19, R10, -UR32, R19 ;  /* 0x800000200a137c23 */ /* 0x004fe20008010013 */
[-C--:B------:R-:W-:Y:S02]  /*10ef0*/  ISETP.GE.OR P1, PT, R165, R246.reuse, !P1 ;  /* 0x000000f6a500720c */ /* 0x080fe40004f26670 */
[----:B------:R-:W-:Y:S02]  /*10f00*/  FSEL R192, R14, -INF , !P6 ;  /* 0xff8000000ec07808 */ /* 0x000fe40007000000 */
[----:B------:R-:W-:Y:S01]  /*10f10*/  FSEL R207, R20, -INF , !P1 ;  /* 0xff80000014cf7808 */ /* 0x000fe20004800000 */
[----:B------:R-:W-:Y:S01]  /*10f20*/  IMAD.IADD R20, R245, 0x1, -R0 ;  /* 0x00000001f5147824 */ /* 0x000fe200078e0a00 */
[-C--:B------:R-:W-:Y:S01]  /*10f30*/  ISETP.GE.AND P1, PT, R0, R247.reuse, PT ;  /* 0x000000f70000720c */ /* 0x080fe20003f26270 */
[----:B------:R-:W2:Y:S01]  /*10f40*/  I2F R17, R5 ;  /* 0x0000000500117306 */ /* 0x000ea20000201400 */
[----:B------:R-:W-:Y:S02]  /*10f50*/  ISETP.GE.AND P6, PT, R2, R247, PT ;  /* 0x000000f70200720c */ /* 0x000fe40003fc6270 */
[-C--:B------:R-:W-:Y:S01]  /*10f60*/  ISETP.GE.OR P1, PT, R0, R246.reuse, !P1 ;  /* 0x000000f60000720c */ /* 0x080fe20004f26670 */
[----:B---3--:R-:W-:Y:S01]  /*10f70*/  FFMA.FTZ R22, R177, -UR32, R22 ;  /* 0x80000020b1167c23 */ /* 0x008fe20008010016 */
[----:B------:R-:W-:Y:S02]  /*10f80*/  ISETP.GE.OR P6, PT, R2, R246, !P6 ;  /* 0x000000f60200720c */ /* 0x000fe400077c6670 */
[----:B------:R-:W-:Y:S02]  /*10f90*/  FSEL R203, R21, -INF , !P1 ;  /* 0xff80000015cb7808 */ /* 0x000fe40004800000 */
[-C--:B------:R-:W-:Y:S02]  /*10fa0*/  ISETP.GE.AND P1, PT, R170, R244.reuse, PT ;  /* 0x000000f4aa00720c */ /* 0x080fe40003f26270 */
[----:B------:R-:W-:Y:S02]  /*10fb0*/  FSEL R198, R24, -INF , !P6 ;  /* 0xff80000018c67808 */ /* 0x000fe40007000000 */
[-C--:B------:R-:W-:Y:S01]  /*10fc0*/  ISETP.GE.AND P6, PT, R165, R244.reuse, PT ;  /* 0x000000f4a500720c */ /* 0x080fe20003fc6270 */
[----:B-1----:R-:W-:Y:S01]  /*10fd0*/  FFMA.FTZ R25, R12, -UR32, R25 ;  /* 0x800000200c197c23 */ /* 0x002fe20008010019 */
[-C--:B------:R-:W-:Y:S01]  /*10fe0*/  ISETP.GE.OR P1, PT, R170, R239.reuse, !P1 ;  /* 0x000000efaa00720c */ /* 0x080fe20004f26670 */
[----:B------:R-:W-:Y:S01]  /*10ff0*/  IMAD.IADD R12, R245, 0x1, -R4 ;  /* 0x00000001f50c7824 */ /* 0x000fe200078e0a04 */
[----:B------:R-:W-:Y:S02]  /*11000*/  ISETP.GE.OR P6, PT, R165, R239, !P6 ;  /* 0x000000efa500720c */ /* 0x000fe400077c6670 */
[----:B------:R-:W-:Y:S02]  /*11010*/  FSEL R186, R18, -INF , !P1 ;  /* 0xff80000012ba7808 */ /* 0x000fe40004800000 */
[----:B------:R-:W-:Y:S02]  /*11020*/  ISETP.GE.AND P1, PT, R4, R247, PT ;  /* 0x000000f70400720c */ /* 0x000fe40003f26270 */
[----:B------:R-:W-:Y:S01]  /*11030*/  FSEL R205, R22, -INF , !P6 ;  /* 0xff80000016cd7808 */ /* 0x000fe20007000000 */
[----:B--2---:R-:W-:Y:S01]  /*11040*/  FFMA.FTZ R28, R17, -UR32, R28 ;  /* 0x80000020111c7c23 */ /* 0x004fe2000801001c */
[----:B------:R-:W-:Y:S02]  /*11050*/  IADD3 R5, R172, 0x31, RZ ;  /* 0x00000031ac057810 */ /* 0x000fe40007ffe0ff */
[----:B------:R-:W-:Y:S02]  /*11060*/  ISETP.GE.AND P6, PT, R2, R244, PT ;  /* 0x000000f40200720c */ /* 0x000fe40003fc6270 */
[----:B------:R-:W-:Y:S01]  /*11070*/  ISETP.GE.OR P1, PT, R4, R246, !P1 ;  /* 0x000000f60400720c */ /* 0x000fe20004f26670 */
[----:B------:R-:W-:Y:S01]  /*11080*/  IMAD.IADD R7, R248, 0x1, -R5 ;  /* 0x00000001f8077824 */ /* 0x000fe200078e0a05 */
[----:B------:R-:W-:Y:S02]  /*11090*/  ISETP.GE.OR P6, PT, R2, R239, !P6 ;  /* 0x000000ef0200720c */ /* 0x000fe400077c6670 */
[----:B------:R-:W-:Y:S01]  /*110a0*/  IABS R14, R20 ;  /* 0x00000014000e7213 */ /* 0x000fe20000000000 */
[C---:B------:R-:W-:Y:S01]  /*110b0*/  IMAD.IADD R20, R245.reuse, 0x1, -R2 ;  /* 0x00000001f5147824 */ /* 0x040fe200078e0a02 */
[----:B------:R-:W-:Y:S01]  /*110c0*/  IABS R7, R7 ;  /* 0x0000000700077213 */ /* 0x000fe20000000000 */
[----:B------:R-:W-:Y:S01]  /*110d0*/  IMAD.IADD R2, R245, 0x1, -R8 ;  /* 0x00000001f5027824 */ /* 0x000fe200078e0a08 */
[----:B------:R-:W-:Y:S02]  /*110e0*/  FSEL R200, R25, -INF , !P1 ;  /* 0xff80000019c87808 */ /* 0x000fe40004800000 */
[----:B------:R-:W-:Y:S01]  /*110f0*/  ISETP.GE.AND P1, PT, R8, R247, PT ;  /* 0x000000f70800720c */ /* 0x000fe20003f26270 */
[----:B------:R-:W-:Y:S01]  /*11100*/  IMAD.MOV.U32 R16, RZ, RZ, R7 ;  /* 0x000000ffff107224 */ /* 0x000fe200078e0007 */
[C---:B------:R-:W-:Y:S01]  /*11110*/  IADD3 R7, R172.reuse, 0x38, RZ ;  /* 0x00000038ac077810 */ /* 0x040fe20007ffe0ff */
[----:B------:R-:W1:Y:S01]  /*11120*/  I2F R14, R14 ;  /* 0x0000000e000e7306 */ /* 0x000e620000201400 */
[----:B------:R-:W-:Y:S02]  /*11130*/  IADD3 R172, R172, 0x39, RZ ;  /* 0x00000039acac7810 */ /* 0x000fe40007ffe0ff */
[----:B------:R-:W-:Y:S01]  /*11140*/  ISETP.GE.OR P1, PT, R8, R246, !P1 ;  /* 0x000000f60800720c */ /* 0x000fe20004f26670 */
[C---:B------:R-:W-:Y:S01]  /*11150*/  IMAD.IADD R15, R248.reuse, 0x1, -R7 ;  /* 0x00000001f80f7824 */ /* 0x040fe200078e0a07 */
[----:B------:R-:W-:Y:S01]  /*11160*/  IABS R2, R2 ;  /* 0x0000000200027213 */ /* 0x000fe20000000000 */
[----:B------:R-:W-:Y:S01]  /*11170*/  IMAD.IADD R10, R248, 0x1, -R172 ;  /* 0x00000001f80a7824 */ /* 0x000fe200078e0aac */
[----:B------:R-:W-:Y:S02]  /*11180*/  IABS R20, R20 ;  /* 0x0000001400147213 */ /* 0x000fe40000000000 */
[----:B------:R-:W-:Y:S01]  /*11190*/  IABS R15, R15 ;  /* 0x0000000f000f7213 */ /* 0x000fe20000000000 */
[----:B------:R-:W2:Y:S01]  /*111a0*/  I2F R16, R16 ;  /* 0x0000001000107306 */ /* 0x000ea20000201400 */
[----:B------:R-:W-:Y:S02]  /*111b0*/  FSEL R191, R28, -INF , !P1 ;  /* 0xff8000001cbf7808 */ /* 0x000fe40004800000 */
[C---:B------:R-:W-:Y:S02]  /*111c0*/  ISETP.GE.AND P1, PT, R0.reuse, R244, PT ;  /* 0x000000f40000720c */ /* 0x040fe40003f26270 */
[----:B------:R-:W-:Y:S02]  /*111d0*/  IABS R10, R10 ;  /* 0x0000000a000a7213 */ /* 0x000fe40000000000 */
[-C--:B------:R-:W-:Y:S02]  /*111e0*/  ISETP.GE.OR P1, PT, R0, R239.reuse, !P1 ;  /* 0x000000ef0000720c */ /* 0x080fe40004f26670 */
[----:B------:R-:W-:Y:S01]  /*111f0*/  FMNMX.FTZ R0, R171, R164, !PT ;  /* 0x000000a4ab007209 */ /* 0x000fe20007810000 */
[----:B------:R-:W3:Y:S01]  /*11200*/  I2F R15, R15 ;  /* 0x0000000f000f7306 */ /* 0x000ee20000201400 */
[----:B------:R-:W-:Y:S02]  /*11210*/  ISETP.GE.AND P0, PT, R168, R244, PT ;  /* 0x000000f4a800720c */ /* 0x000fe40003f06270 */
[----:B------:R-:W-:Y:S01]  /*11220*/  IABS R12, R12 ;  /* 0x0000000c000c7213 */ /* 0x000fe20000000000 */
[----:B-1----:R-:W-:Y:S01]  /*11230*/  FFMA.FTZ R23, R14, -UR32, R23 ;  /* 0x800000200e177c23 */ /* 0x002fe20008010017 */
[----:B------:R-:W-:Y:S02]  /*11240*/  ISETP.GE.OR P0, PT, R168, R239, !P0 ;  /* 0x000000efa800720c */ /* 0x000fe40004706670 */
[----:B------:R-:W-:Y:S02]  /*11250*/  FMNMX.FTZ R0, R169, R0, !PT ;  /* 0x00000000a9007209 */ /* 0x000fe40007810000 */
[----:B------:R-:W-:Y:S01]  /*11260*/  FSEL R202, R19, -INF , !P0 ;  /* 0xff80000013ca7808 */ /* 0x000fe20004000000 */
[----:B------:R-:W1:Y:S01]  /*11270*/  I2F R17, R20 ;  /* 0x0000001400117306 */ /* 0x000e620000201400 */
[-C--:B------:R-:W-:Y:S02]  /*11280*/  ISETP.GE.AND P0, PT, R5, R247.reuse, PT ;  /* 0x000000f70500720c */ /* 0x080fe40003f06270 */
[----:B------:R-:W-:Y:S01]  /*11290*/  FMNMX.FTZ R0, R175, R0, !PT ;  /* 0x00000000af007209 */ /* 0x000fe20007810000 */
[----:B--2---:R-:W-:Y:S01]  /*112a0*/  FFMA.FTZ R29, R16, -UR32, R29 ;  /* 0x80000020101d7c23 */ /* 0x004fe2000801001d */
[----:B------:R-:W-:Y:S02]  /*112b0*/  ISETP.GE.OR P0, PT, R5, R246, !P0 ;  /* 0x000000f60500720c */ /* 0x000fe40004706670 */
[----:B------:R-:W-:Y:S02]  /*112c0*/  FMNMX.FTZ R0, R173, R0, !PT ;  /* 0x00000000ad007209 */ /* 0x000fe40007810000 */
[----:B------:R-:W-:Y:S01]  /*112d0*/  FSEL R189, R29, -INF , !P0 ;  /* 0xff8000001dbd7808 */ /* 0x000fe20004000000 */
[----:B------:R-:W2:Y:S01]  /*112e0*/  I2F R10, R10 ;  /* 0x0000000a000a7306 */ /* 0x000ea20000201400 */
[----:B------:R-:W-:Y:S02]  /*112f0*/  ISETP.GE.AND P0, PT, R7, R247, PT ;  /* 0x000000f70700720c */ /* 0x000fe40003f06270 */
[----:B------:R-:W-:Y:S01]  /*11300*/  FMNMX.FTZ R19, R197, R0, !PT ;  /* 0x00000000c5137209 */ /* 0x000fe20007810000 */
[----:B---3--:R-:W-:Y:S01]  /*11310*/  FFMA.FTZ R32, R15, -UR32, R32 ;  /* 0x800000200f207c23 */ /* 0x008fe20008010020 */
[----:B------:R-:W-:Y:S02]  /*11320*/  FMNMX.FTZ R0, R6, R3, !PT ;  /* 0x0000000306007209 */ /* 0x000fe40007810000 */
[----:B------:R-:W-:Y:S02]  /*11330*/  ISETP.GE.OR P0, PT, R7, R246, !P0 ;  /* 0x000000f60700720c */ /* 0x000fe40004706670 */
[----:B------:R-:W-:Y:S01]  /*11340*/  FSEL R201, R23, -INF , !P1 ;  /* 0xff80000017c97808 */ /* 0x000fe20004800000 */
[----:B------:R3:W4:Y:S01]  /*11350*/  I2F R15, R2 ;  /* 0x00000002000f7306 */ /* 0x0007220000201400 */
[----:B------:R-:W-:Y:S02]  /*11360*/  FSEL R183, R32, -INF , !P0 ;  /* 0xff80000020b77808 */ /* 0x000fe40004000000 */
[-C--:B------:R-:W-:Y:S01]  /*11370*/  ISETP.GE.AND P0, PT, R8, R244.reuse, PT ;  /* 0x000000f40800720c */ /* 0x080fe20003f06270 */
[----:B-1----:R-:W-:Y:S01]  /*11380*/  FFMA.FTZ R26, R17, -UR32, R26 ;  /* 0x80000020111a7c23 */ /* 0x002fe2000801001a */
[----:B------:R-:W-:Y:S01]  /*11390*/  ISETP.GE.AND P1, PT, R4, R244, PT ;  /* 0x000000f40400720c */ /* 0x000fe20003f26270 */
[C---:B------:R-:W-:Y:S01]  /*113a0*/  IMAD.IADD R17, R245.reuse, 0x1, -R7 ;  /* 0x00000001f5117824 */ /* 0x040fe200078e0a07 */
[----:B------:R-:W-:Y:S02]  /*113b0*/  ISETP.GE.OR P0, PT, R8, R239, !P0 ;  /* 0x000000ef0800720c */ /* 0x000fe40004706670 */
[----:B------:R-:W-:Y:S01]  /*113c0*/  FSEL R196, R26, -INF , !P6 ;  /* 0xff8000001ac47808 */ /* 0x000fe20007000000 */
[----:B------:R-:W1:Y:S01]  /*113d0*/  I2F R12, R12 ;  /* 0x0000000c000c7306 */ /* 0x000e620000201400 */
[----:B------:R-:W-:Y:S02]  /*113e0*/  ISETP.GE.AND P6, PT, R172, R247, PT ;  /* 0x000000f7ac00720c */ /* 0x000fe40003fc6270 */
[----:B------:R-:W-:Y:S01]  /*113f0*/  FMNMX.FTZ R8, R190, R19, !PT ;  /* 0x00000013be087209 */ /* 0x000fe20007810000 */
[----:B--2---:R-:W-:Y:S01]  /*11400*/  FFMA.FTZ R33, R10, -UR32, R33 ;  /* 0x800000200a217c23 */ /* 0x004fe20008010021 */
[----:B------:R-:W-:Y:S02]  /*11410*/  ISETP.GE.OR P6, PT, R172, R246, !P6 ;  /* 0x000000f6ac00720c */ /* 0x000fe400077c6670 */
[----:B------:R-:W-:Y:S01]  /*11420*/  ISETP.GE.OR P1, PT, R4, R239, !P1 ;  /* 0x000000ef0400720c */ /* 0x000fe20004f26670 */
[----:B------:R-:W-:Y:S01]  /*11430*/  IMAD.IADD R4, R245, 0x1, -R5 ;  /* 0x00000001f5047824 */ /* 0x000fe200078e0a05 */
[----:B------:R-:W-:Y:S02]  /*11440*/  FSEL R181, R33, -INF , !P6 ;  /* 0xff80000021b57808 */ /* 0x000fe40007000000 */
[----:B------:R-:W2:Y:S01]  /*11450*/  LDL.64 R32, [R1+0x20] ;  /* 0x0000200001207983 */ /* 0x000ea20000100a00 */
[----:B------:R-:W-:Y:S02]  /*11460*/  IABS R17, R17 ;  /* 0x0000001100117213 */ /* 0x000fe40000000000 */
[----:B---3--:R-:W-:Y:S01]  /*11470*/  FMNMX.FTZ R2, R9, R0, !PT ;  /* 0x0000000009027209 */ /* 0x008fe20007810000 */
[----:B------:R-:W-:Y:S01]  /*11480*/  IMAD.IADD R0, R245, 0x1, -R172 ;  /* 0x00000001f5007824 */ /* 0x000fe200078e0aac */
[----:B------:R-:W-:Y:S01]  /*11490*/  IABS R4, R4 ;  /* 0x0000000400047213 */ /* 0x000fe20000000000 */
[----:B----4-:R-:W-:Y:S01]  /*114a0*/  FFMA.FTZ R30, R15, -UR32, R30 ;  /* 0x800000200f1e7c23 */ /* 0x010fe2000801001e */
[----:B------:R-:W-:Y:S01]  /*114b0*/  FMNMX.FTZ R2, R13, R2, !PT ;  /* 0x000000020d027209 */ /* 0x000fe20007810000 */
[----:B------:R-:W3:Y:S01]  /*114c0*/  I2F R17, R17 ;  /* 0x0000001100117306 */ /* 0x000ee20000201400 */
[----:B------:R-:W-:Y:S02]  /*114d0*/  IABS R0, R0 ;  /* 0x0000000000007213 */ /* 0x000fe40000000000 */
[----:B------:R-:W-:Y:S01]  /*114e0*/  FMNMX.FTZ R19, R11, R2, !PT ;  /* 0x000000020b137209 */ /* 0x000fe20007810000 */
[----:B-1----:R-:W-:Y:S01]  /*114f0*/  FFMA.FTZ R27, R12, -UR32, R27 ;  /* 0x800000200c1b7c23 */ /* 0x002fe2000801001b */
[----:B------:R-:W-:Y:S02]  /*11500*/  FMNMX.FTZ R8, R193, R8, !PT ;  /* 0x00000008c1087209 */ /* 0x000fe40007810000 */
[----:B------:R-:W-:Y:S02]  /*11510*/  FMNMX.FTZ R2, R192, R19, !PT ;  /* 0x00000013c0027209 */ /* 0x000fe40007810000 */
[----:B------:R-:W-:Y:S01]  /*11520*/  FSEL R194, R27, -INF , !P1 ;  /* 0xff8000001bc27808 */ /* 0x000fe20004800000 */
[----:B------:R-:W1:Y:S01]  /*11530*/  I2F R4, R4 ;  /* 0x0000000400047306 */ /* 0x000e620000201400 */
[----:B------:R-:W-:Y:S01]  /*11540*/  FMNMX.FTZ R19, R199, R2, !PT ;  /* 0x00000002c7137209 */ /* 0x000fe20007810000 */
[----:B------:R-:W4:Y:S01]  /*11550*/  LDL.64 R26, [R1+0x10] ;  /* 0x00001000011a7983 */ /* 0x000f220000100a00 */
[----:B------:R-:W-:Y:S02]  /*11560*/  FMNMX.FTZ R8, R195, R8, !PT ;  /* 0x00000008c3087209 */ /* 0x000fe40007810000 */
[----:B------:R-:W-:Y:S02]  /*11570*/  FMNMX.FTZ R19, R186, R19, !PT ;  /* 0x00000013ba137209 */ /* 0x000fe40007810000 */
[----:B------:R-:W-:Y:S02]  /*11580*/  FMNMX.FTZ R8, R207, R8, !PT ;  /* 0x00000008cf087209 */ /* 0x000fe40007810000 */
[----:B------:R-:W-:Y:S01]  /*11590*/  FMNMX.FTZ R2, R202, R19, !PT ;  /* 0x00000013ca027209 */ /* 0x000fe20007810000 */
[----:B------:R-:W5:Y:S01]  /*115a0*/  I2F R0, R0 ;  /* 0x0000000000007306 */ /* 0x000f620000201400 */
[----:B------:R-:W4:Y:S01]  /*115b0*/  LDL.64 R18, [R1+0x18] ;  /* 0x0000180001127983 */ /* 0x000f220000100a00 */
[----:B------:R-:W-:Y:S01]  /*115c0*/  ISETP.GE.AND P6, PT, R5, R244, PT ;  /* 0x000000f40500720c */ /* 0x000fe20003fc6270 */
[----:B---3--:R-:W-:Y:S01]  /*115d0*/  FFMA.FTZ R34, R17, -UR32, R34 ;  /* 0x8000002011227c23 */ /* 0x008fe20008010022 */
[----:B------:R-:W-:Y:S02]  /*115e0*/  FMNMX.FTZ R2, R205, R2, !PT ;  /* 0x00000002cd027209 */ /* 0x000fe40007810000 */
[----:B------:R-:W-:Y:S02]  /*115f0*/  FMNMX.FTZ R21, R203, R8, !PT ;  /* 0x00000008cb157209 */ /* 0x000fe40007810000 */
[----:B------:R-:W-:Y:S02]  /*11600*/  ISETP.GE.OR P6, PT, R5, R239, !P6 ;  /* 0x000000ef0500720c */ /* 0x000fe400077c6670 */
[----:B------:R-:W-:Y:S02]  /*11610*/  FMNMX.FTZ R5, R201, R2, !PT ;  /* 0x00000002c9057209 */ /* 0x000fe40007810000 */
[C---:B------:R-:W-:Y:S02]  /*11620*/  ISETP.GE.AND P1, PT, R7.reuse, R244, PT ;  /* 0x000000f40700720c */ /* 0x040fe40003f26270 */
[----:B------:R-:W-:Y:S01]  /*11630*/  FMNMX.FTZ R21, R198, R21, !PT ;  /* 0x00000015c6157209 */ /* 0x000fe20007810000 */
[----:B-1----:R-:W-:Y:S01]  /*11640*/  FFMA.FTZ R31, R4, -UR32, R31 ;  /* 0x80000020041f7c23 */ /* 0x002fe2000801001f */
[----:B------:R-:W-:Y:S02]  /*11650*/  ISETP.GE.OR P1, PT, R7, R239, !P1 ;  /* 0x000000ef0700720c */ /* 0x000fe40004f26670 */
[----:B------:R-:W-:Y:S02]  /*11660*/  FMNMX.FTZ R7, R196, R5, !PT ;  /* 0x00000005c4077209 */ /* 0x000fe40007810000 */
[----:B------:R-:W-:Y:S02]  /*11670*/  FMNMX.FTZ R8, R200, R21, !PT ;  /* 0x00000015c8087209 */ /* 0x000fe40007810000 */
[----:B------:R-:W-:Y:S01]  /*11680*/  FSEL R187, R30, -INF , !P0 ;  /* 0xff8000001ebb7808 */ /* 0x000fe20004000000 */
[----:B------:R-:W-:Y:S01]  /*11690*/  LDSM.16.MT88.4 R20, [R226+0x10000] ;  /* 0x01000000e214783b */ /* 0x000fe20000004200 */
[----:B------:R-:W-:Y:S01]  /*116a0*/  FMNMX.FTZ R4, R194, R7, !PT ;  /* 0x00000007c2047209 */ /* 0x000fe20007810000 */
[----:B-----5:R-:W-:Y:S01]  /*116b0*/  FFMA.FTZ R35, R0, -UR32, R35 ;  /* 0x8000002000237c23 */ /* 0x020fe20008010023 */
[----:B------:R-:W-:Y:S02]  /*116c0*/  FSEL R185, R31, -INF , !P6 ;  /* 0xff8000001fb97808 */ /* 0x000fe40007000000 */
[----:B------:R-:W-:Y:S02]  /*116d0*/  FMNMX.FTZ R4, R187, R4, !PT ;  /* 0x00000004bb047209 */ /* 0x000fe40007810000 */
[----:B------:R-:W-:Y:S02]  /*116e0*/  ISETP.GE.AND P0, PT, R172, R244, PT ;  /* 0x000000f4ac00720c */ /* 0x000fe40003f06270 */
[----:B------:R-:W-:Y:S02]  /*116f0*/  FMNMX.FTZ R8, R191, R8, !PT ;  /* 0x00000008bf087209 */ /* 0x000fe40007810000 */
[----:B------:R-:W-:Y:S02]  /*11700*/  FSEL R180, R34, -INF , !P1 ;  /* 0xff80000022b47808 */ /* 0x000fe40004800000 */
[----:B------:R-:W-:Y:S02]  /*11710*/  FMNMX.FTZ R17, R185, R4, !PT ;  /* 0x00000004b9117209 */ /* 0x000fe40007810000 */
[----:B------:R-:W-:Y:S02]  /*11720*/  FMNMX.FTZ R8, R189, R8, !PT ;  /* 0x00000008bd087209 */ /* 0x000fe40007810000 */
[----:B------:R-:W-:Y:S02]  /*11730*/  ISETP.GE.OR P0, PT, R172, R239, !P0 ;  /* 0x000000efac00720c */ /* 0x000fe40004706670 */
[----:B------:R-:W-:Y:S02]  /*11740*/  FMNMX.FTZ R8, R183, R8, !PT ;  /* 0x00000008b7087209 */ /* 0x000fe40007810000 */
[----:B------:R-:W-:Y:S02]  /*11750*/  FSEL R165, R35, -INF , !P0 ;  /* 0xff80000023a57808 */ /* 0x000fe40004000000 */
        /* <DEDUP_REMOVED lines=11> */
[----:B------:R-:W-:Y:S01]  /*11810*/  FMUL.FTZ R184, R2, c[0x0][0x23c] ;  /* 0x00008f0002b87a20 */ /* 0x000fe20000410000 */
[----:B---3--:R-:W-:Y:S01]  /*11820*/  FMNMX.FTZ R0, R5, R0, !PT ;  /* 0x0000000005007209 */ /* 0x008fe20007810000 */
[----:B------:R-:W-:Y:S03]  /*11830*/  IMAD.U32 R5, RZ, RZ, UR25 ;  /* 0x00000019ff057e24 */ /* 0x000fe6000f8e00ff */
[----:B------:R-:W-:Y:S02]  /*11840*/  FSEL R184, R184, RZ, P1 ;  /* 0x000000ffb8b87208 */ /* 0x000fe40000800000 */
[C---:B------:R-:W-:Y:S01]  /*11850*/  FSETP.NEU.FTZ.AND P0, PT, R0.reuse, -INF , PT ;  /* 0xff8000000000780b */ /* 0x040fe20003f1d000 */
[----:B------:R-:W-:Y:S02]  /*11860*/  FMUL.FTZ R182, R0, c[0x0][0x23c] ;  /* 0x00008f0000b67a20 */ /* 0x000fe40000410000 */
[--C-:B------:R-:W-:Y:S02]  /*11870*/  FFMA.FTZ R174, R173, c[0x0][0x23c], -R184.reuse ;  /* 0x00008f00adae7a23 */ /* 0x100fe400000108b8 */
[--C-:B------:R-:W-:Y:S01]  /*11880*/  FFMA.FTZ R175, R175, c[0x0][0x23c], -R184.reuse ;  /* 0x00008f00afaf7a23 */ /* 0x100fe200000108b8 */
[----:B------:R-:W-:Y:S01]  /*11890*/  FSEL R182, R182, RZ, P0 ;  /* 0x000000ffb6b67208 */ /* 0x000fe20000000000 */
[--C-:B------:R-:W-:Y:S02]  /*118a0*/  FFMA.FTZ R179, R171, c[0x0][0x23c], -R184.reuse ;  /* 0x00008f00abb37a23 */ /* 0x100fe400000108b8 */
[----:B------:R-:W-:Y:S01]  /*118b0*/  FFMA.FTZ R176, R169, c[0x0][0x23c], -R184 ;  /* 0x00008f00a9b07a23 */ /* 0x000fe200000108b8 */
[----:B------:R-:W-:Y:S01]  /*118c0*/  MUFU.EX2 R174, R174 ;  /* 0x000000ae00ae7308 */ /* 0x000fe20000000800 */
[--C-:B------:R-:W-:Y:S02]  /*118d0*/  FFMA.FTZ R172, R11, c[0x0][0x23c], -R182.reuse ;  /* 0x00008f000bac7a23 */ /* 0x100fe400000108b6 */
[--C-:B------:R-:W-:Y:S02]  /*118e0*/  FFMA.FTZ R173, R13, c[0x0][0x23c], -R182.reuse ;  /* 0x00008f000dad7a23 */ /* 0x100fe400000108b6 */
[--C-:B------:R-:W-:Y:S02]  /*118f0*/  FFMA.FTZ R178, R6, c[0x0][0x23c], -R182.reuse ;  /* 0x00008f0006b27a23 */ /* 0x100fe400000108b6 */
[----:B------:R-:W-:Y:S02]  /*11900*/  FFMA.FTZ R177, R9, c[0x0][0x23c], -R182 ;  /* 0x00008f0009b17a23 */ /* 0x000fe400000108b6 */
[--C-:B------:R-:W-:Y:S01]  /*11910*/  FFMA.FTZ R193, R193, c[0x0][0x23c], -R184.reuse ;  /* 0x00008f00c1c17a23 */ /* 0x100fe200000108b8 */
[----:B------:R-:W-:Y:S01]  /*11920*/  MUFU.EX2 R175, R175 ;  /* 0x000000af00af7308 */ /* 0x000fe20000000800 */
[----:B------:R-:W-:Y:S02]  /*11930*/  FFMA.FTZ R188, R195, c[0x0][0x23c], -R184 ;  /* 0x00008f00c3bc7a23 */ /* 0x000fe400000108b8 */
[--C-:B------:R-:W-:Y:S02]  /*11940*/  FFMA.FTZ R186, R186, c[0x0][0x23c], -R182.reuse ;  /* 0x00008f00baba7a23 */ /* 0x100fe400000108b6 */
[----:B------:R-:W-:Y:S02]  /*11950*/  FFMA.FTZ R195, R202, c[0x0][0x23c], -R182 ;  /* 0x00008f00cac37a23 */ /* 0x000fe400000108b6 */
[--C-:B------:R-:W-:Y:S02]  /*11960*/  FFMA.FTZ R197, R197, c[0x0][0x23c], -R184.reuse ;  /* 0x00008f00c5c57a23 */ /* 0x100fe400000108b8 */
[----:B------:R-:W-:Y:S01]  /*11970*/  FFMA.FTZ R190, R190, c[0x0][0x23c], -R184 ;  /* 0x00008f00bebe7a23 */ /* 0x000fe200000108b8 */
[----:B------:R-:W-:Y:S01]  /*11980*/  MUFU.EX2 R173, R173 ;  /* 0x000000ad00ad7308 */ /* 0x000fe20000000800 */
[--C-:B------:R-:W-:Y:S02]  /*11990*/  FFMA.FTZ R192, R192, c[0x0][0x23c], -R182.reuse ;  /* 0x00008f00c0c07a23 */ /* 0x100fe400000108b6 */
[----:B------:R-:W-:Y:S02]  /*119a0*/  FFMA.FTZ R199, R199, c[0x0][0x23c], -R182 ;  /* 0x00008f00c7c77a23 */ /* 0x000fe400000108b6 */
[----:B------:R-:W-:Y:S02]  /*119b0*/  FFMA.FTZ R207, R207, c[0x0][0x23c], -R184 ;  /* 0x00008f00cfcf7a23 */ /* 0x000fe400000108b8 */
[--C-:B------:R-:W-:Y:S02]  /*119c0*/  FFMA.FTZ R201, R201, c[0x0][0x23c], -R182.reuse ;  /* 0x00008f00c9c97a23 */ /* 0x100fe400000108b6 */
[--C-:B------:R-:W-:Y:S01]  /*119d0*/  FFMA.FTZ R187, R187, c[0x0][0x23c], -R182.reuse ;  /* 0x00008f00bbbb7a23 */ /* 0x100fe200000108b6 */
[----:B------:R-:W-:Y:S01]  /*119e0*/  MUFU.EX2 R172, R172 ;  /* 0x000000ac00ac7308 */ /* 0x000fe20000000800 */
[----:B------:R-:W-:Y:S02]  /*119f0*/  FFMA.FTZ R180, R180, c[0x0][0x23c], -R182 ;  /* 0x00008f00b4b47a23 */ /* 0x000fe400000108b6 */
[--C-:B------:R-:W-:Y:S02]  /*11a00*/  FFMA.FTZ R191, R191, c[0x0][0x23c], -R184.reuse ;  /* 0x00008f00bfbf7a23 */ /* 0x100fe400000108b8 */
[----:B------:R-:W-:Y:S05]  /*11a10*/  FFMA.FTZ R183, R183, c[0x0][0x23c], -R184 ;  /* 0x00008f00b7b77a23 */ /* 0x000fea00000108b8 */
        /* <DEDUP_REMOVED lines=11> */
[----:B--2---:R-:W-:Y:S01]  /*11ad0*/  LOP3.LUT R5, R33, UR26, R5, 0x96, !PT ;  /* 0x0000001a21057c12 */ /* 0x004fe2000f8e9605 */
[----:B------:R-:W-:Y:S04]  /*11ae0*/  UIADD3 UR26, UR26, 0x1, URZ ;  /* 0x000000011a1a7890 */ /* 0x000fe8000fffe03f */
[----:B------:R-:W-:Y:S04]  /*11af0*/  IMAD.WIDE.U32 R14, R5, -0x326172a9, RZ ;  /* 0xcd9e8d57050e7825 */ /* 0x000fe800078e00ff */
[----:B------:R-:W-:Y:S10]  /*11b00*/  MUFU.EX2 R199, R199 ;  /* 0x000000c700c77308 */ /* 0x000ff40000000800 */
[----:B------:R-:W-:Y:S01]  /*11b10*/  MUFU.EX2 R207, R207 ;  /* 0x000000cf00cf7308 */ /* 0x000fe20000000800 */
[----:B----4-:R-:W-:Y:S01]  /*11b20*/  LOP3.LUT R4, R27, UR4, R32, 0x96, !PT ;  /* 0x000000041b047c12 */ /* 0x010fe2000f8e9620 */
[----:B------:R-:W-:Y:S04]  /*11b30*/  UIADD3 UR4, UR24, -0x4ab325aa, URZ ;  /* 0xb54cda5618047890 */ /* 0x000fe8000fffe03f */
[----:B------:R-:W-:Y:S04]  /*11b40*/  IMAD.WIDE.U32 R30, R4, -0x326172a9, RZ ;  /* 0xcd9e8d57041e7825 */ /* 0x000fe800078e00ff */
[----:B------:R-:W-:Y:S01]  /*11b50*/  MUFU.EX2 R201, R201 ;  /* 0x000000c900c97308 */ /* 0x000fe20000000800 */
[----:B------:R-:W-:Y:S02]  /*11b60*/  LOP3.LUT R4, R15, UR5, R18, 0x96, !PT ;  /* 0x000000050f047c12 */ /* 0x000fe4000f8e9612 */
[----:B------:R-:W-:Y:S03]  /*11b70*/  LOP3.LUT R10, R31, UR14, R14, 0x96, !PT ;  /* 0x0000000e1f0a7c12 */ /* 0x000fe6000f8e960e */
[----:B------:R-:W-:Y:S04]  /*11b80*/  IMAD.WIDE.U32 R4, R4, -0x2daee0ad, RZ ;  /* 0xd2511f5304047825 */ /* 0x000fe800078e00ff */
[----:B------:R-:W-:Y:S01]  /*11b90*/  MUFU.EX2 R191, R191 ;  /* 0x000000bf00bf7308 */ /* 0x000fe20000000800 */
[----:B------:R-:W-:Y:S01]  /*11ba0*/  IMAD.WIDE.U32 R10, R10, -0x2daee0ad, RZ ;  /* 0xd2511f530a0a7825 */ /* 0x000fe200078e00ff */
[----:B------:R-:W-:Y:S04]  /*11bb0*/  LOP3.LUT R5, R5, UR36, R26, 0x96, !PT ;  /* 0x0000002405057c12 */ /* 0x000fe8000f8e961a */
[----:B------:R-:W-:Y:S01]  /*11bc0*/  LOP3.LUT R4, R11, UR34, R4, 0x96, !PT ;  /* 0x000000220b047c12 */ /* 0x000fe2000f8e9604 */
[----:B------:R-:W-:Y:S03]  /*11bd0*/  IMAD.WIDE.U32 R12, R5, -0x326172a9, RZ ;  /* 0xcd9e8d57050c7825 */ /* 0x000fe600078e00ff */
[----:B------:R-:W-:Y:S01]  /*11be0*/  MUFU.EX2 R187, R187 ;  /* 0x000000bb00bb7308 */ /* 0x000fe20000000800 */
[----:B------:R-:W-:Y:S01]  /*11bf0*/  IMAD.WIDE.U32 R24, R4, -0x326172a9, RZ ;  /* 0xcd9e8d5704187825 */ /* 0x000fe200078e00ff */
[----:B------:R-:W-:Y:S04]  /*11c00*/  LOP3.LUT R4, R13, UR35, R30, 0x96, !PT ;  /* 0x000000230d047c12 */ /* 0x000fe8000f8e961e */
[----:B------:R-:W-:Y:S01]  /*11c10*/  LOP3.LUT R5, R25, UR33, R12, 0x96, !PT ;  /* 0x0000002119057c12 */ /* 0x000fe2000f8e960c */
[----:B------:R-:W-:Y:S03]  /*11c20*/  IMAD.WIDE.U32 R12, R4, -0x2daee0ad, RZ ;  /* 0xd2511f53040c7825 */ /* 0x000fe600078e00ff */
[----:B------:R-:W-:Y:S01]  /*11c30*/  MUFU.EX2 R183, R183 ;  /* 0x000000b700b77308 */ /* 0x000fe20000000800 */
[----:B------:R-:W-:Y:S01]  /*11c40*/  IMAD.WIDE.U32 R34, R5, -0x2daee0ad, RZ ;  /* 0xd2511f5305227825 */ /* 0x000fe200078e00ff */
[----:B------:R-:W-:Y:S02]  /*11c50*/  LOP3.LUT R4, R13, UR31, R10, 0x96, !PT ;  /* 0x0000001f0d047c12 */ /* 0x000fe4000f8e960a */
[----:B------:R-:W-:Y:S02]  /*11c60*/  FSEL R5, R2, RZ, P1 ;  /* 0x000000ff02057208 */ /* 0x000fe40000800000 */
[----:B------:R-:W-:Y:S01]  /*11c70*/  LOP3.LUT R6, R35, UR19, R12, 0x96, !PT ;  /* 0x0000001323067c12 */ /* 0x000fe2000f8e960c */
[----:B------:R-:W-:Y:S01]  /*11c80*/  IMAD.WIDE.U32 R28, R4, -0x326172a9, RZ ;  /* 0xcd9e8d57041c7825 */ /* 0x000fe200078e00ff */
[----:B------:R-:W-:Y:S01]  /*11c90*/  FSEL R4, R0, RZ, P0 ;  /* 0x000000ff00047208 */ /* 0x000fe20000000000 */
[----:B------:R-:W1:Y:S01]  /*11ca0*/  LDSM.16.MT88.4 R12, [R228+0x10000] ;  /* 0x01000000e40c783b */ /* 0x000e620000004200 */
[----:B------:R-:W-:Y:S01]  /*11cb0*/  MUFU.EX2 R180, R180 ;  /* 0x000000b400b47308 */ /* 0x000fe20000000800 */
[----:B------:R-:W-:Y:S01]  /*11cc0*/  FADD.FTZ R164, -R5, R164 ;  /* 0x000000a405a47221 */ /* 0x000fe20000010100 */
[----:B------:R-:W-:Y:S01]  /*11cd0*/  PLOP3.LUT P0, PT, PT, PT, UP0, 0x80, 0x0 ;  /* 0x000000000000781c */ /* 0x000fe20003f0f008 */
[----:B------:R-:W-:Y:S02]  /*11ce0*/  FADD.FTZ R4, -R4, R3 ;  /* 0x0000000304047221 */ /* 0x000fe40000010100 */
[----:B------:R-:W-:Y:S04]  /*11cf0*/  IMAD.WIDE.U32 R6, R6, -0x326172a9, RZ ;  /* 0xcd9e8d5706067825 */ /* 0x000fe800078e00ff */
[----:B------:R-:W-:Y:S01]  /*11d00*/  FMUL.FTZ R164, R164, c[0x0][0x23c] ;  /* 0x00008f00a4a47a20 */ /* 0x000fe20000410000 */
[--C-:B------:R-:W-:Y:S01]  /*11d10*/  SHF.R.U32.HI R171, RZ, 0x10, R6.reuse ;  /* 0x00000010ffab7819 */ /* 0x100fe20000011606 */
[----:B------:R-:W-:Y:S01]  /*11d20*/  FMUL.FTZ R3, R4, c[0x0][0x23c] ;  /* 0x00008f0004037a20 */ /* 0x000fe20000410000 */
[C---:B------:R-:W-:Y:S02]  /*11d30*/  LOP3.LUT R10, R6.reuse, 0xffff, RZ, 0xc0, !PT ;  /* 0x0000ffff060a7812 */ /* 0x040fe400078ec0ff */
[----:B------:R-:W-:Y:S01]  /*11d40*/  LOP3.LUT R5, R6, 0xff, RZ, 0xc0, !PT ;  /* 0x000000ff06057812 */ /* 0x000fe200078ec0ff */
[----:B------:R-:W2:Y:S01]  /*11d50*/  MUFU.EX2 R164, R164 ;  /* 0x000000a400a47308 */ /* 0x000ea20000000800 */
[----:B------:R-:W-:Y:S02]  /*11d60*/  SHF.R.U32.HI R8, RZ, 0x18, R6 ;  /* 0x00000018ff087819 */ /* 0x000fe40000011606 */
[----:B------:R-:W-:Y:S02]  /*11d70*/  LOP3.LUT R6, R7, UR4, R28, 0x96, !PT ;  /* 0x0000000407067c12 */ /* 0x000fe4000f8e961c */
[----:B------:R-:W-:Y:S02]  /*11d80*/  LOP3.LUT R171, R171, 0xff, RZ, 0xc0, !PT ;  /* 0x000000ffabab7812 */ /* 0x000fe400078ec0ff */
[----:B------:R-:W-:Y:S02]  /*11d90*/  SHF.R.U32.HI R10, RZ, 0x8, R10 ;  /* 0x00000008ff0a7819 */ /* 0x000fe4000001160a */
[----:B------:R-:W-:Y:S01]  /*11da0*/  SHF.R.U32.HI R9, RZ, 0x10, R6 ;  /* 0x00000010ff097819 */ /* 0x000fe20000011606 */
[----:B------:R-:W3:Y:S01]  /*11db0*/  MUFU.EX2 R3, R3 ;  /* 0x0000000300037308 */ /* 0x000ee20000000800 */
[----:B------:R-:W-:Y:S02]  /*11dc0*/  PRMT R171, R171, 0x5410, R8 ;  /* 0x00005410abab7816 */ /* 0x000fe40000000008 */
[C---:B------:R-:W-:Y:S02]  /*11dd0*/  LOP3.LUT R8, R6.reuse, 0xffff, RZ, 0xc0, !PT ;  /* 0x0000ffff06087812 */ /* 0x040fe400078ec0ff */
[----:B------:R-:W-:Y:S01]  /*11de0*/  PRMT R5, R5, 0x5410, R10 ;  /* 0x0000541005057816 */ /* 0x000fe2000000000a */
[--C-:B------:R-:W-:Y:S01]  /*11df0*/  HSET2.LE.AND R171, R171, R252.reuse, PT ;  /* 0x000000fcabab7233 */ /* 0x100fe20003803000 */
[----:B------:R-:W-:Y:S02]  /*11e00*/  SHF.R.U32.HI R8, RZ, 0x8, R8 ;  /* 0x00000008ff087819 */ /* 0x000fe40000011608 */
[----:B------:R-:W-:Y:S01]  /*11e10*/  LOP3.LUT R4, R9, 0xff, RZ, 0xc0, !PT ;  /* 0x000000ff09047812 */ /* 0x000fe200078ec0ff */
[--C-:B------:R-:W-:Y:S01]  /*11e20*/  HSET2.LE.AND R170, R5, R252.reuse, PT ;  /* 0x000000fc05aa7233 */ /* 0x100fe20003803000 */
[----:B------:R-:W-:Y:S02]  /*11e30*/  LOP3.LUT R7, R6, 0xff, RZ, 0xc0, !PT ;  /* 0x000000ff06077812 */ /* 0x000fe400078ec0ff */
[----:B------:R-:W-:Y:S01]  /*11e40*/  SHF.R.U32.HI R169, RZ, 0x18, R6 ;  /* 0x00000018ffa97819 */ /* 0x000fe20000011606 */
[C---:B--2---:R-:W-:Y:S01]  /*11e50*/  FMUL.FTZ R9, R164.reuse, R157 ;  /* 0x0000009da4097220 */ /* 0x044fe20000410000 */
[----:B------:R-:W-:Y:S01]  /*11e60*/  PRMT R7, R7, 0x5410, R8 ;  /* 0x0000541007077816 */ /* 0x000fe20000000008 */
[----:B------:R-:W-:Y:S01]  /*11e70*/  FMUL.FTZ R8, R164, R156 ;  /* 0x0000009ca4087220 */ /* 0x000fe20000410000 */
[----:B------:R-:W-:Y:S01]  /*11e80*/  PRMT R169, R4, 0x5410, R169 ;  /* 0x0000541004a97816 */ /* 0x000fe200000000a9 */
[----:B------:R-:W-:Y:S01]  /*11e90*/  IMAD.MOV.U32 R156, RZ, RZ, R18 ;  /* 0x000000ffff9c7224 */ /* 0x000fe200078e0012 */
[----:B------:R-:W-:Y:S01]  /*11ea0*/  F2FP.PACK_AB R5, R174, R175 ;  /* 0x000000afae05723e */ /* 0x000fe200000000ff */
[--C-:B------:R-:W-:Y:S01]  /*11eb0*/  HSET2.LE.AND R168, R7, R252.reuse, PT ;  /* 0x000000fc07a87233 */ /* 0x100fe20003803000 */
[----:B------:R-:W-:Y:S01]  /*11ec0*/  F2FP.PACK_AB R4, R172, R173 ;  /* 0x000000adac04723e */ /* 0x000fe200000000ff */
[--C-:B------:R-:W-:Y:S01]  /*11ed0*/  HSET2.LE.AND R169, R169, R252.reuse, PT ;  /* 0x000000fca9a97233 */ /* 0x100fe20003803000 */
[----:B------:R-:W-:Y:S01]  /*11ee0*/  LOP3.LUT R170, R170, R5, RZ, 0xc0, !PT ;  /* 0x00000005aaaa7212 */ /* 0x000fe200078ec0ff */
[----:B---3--:R-:W-:Y:S01]  /*11ef0*/  FMUL.FTZ R6, R3, R162 ;  /* 0x000000a203067220 */ /* 0x008fe20000410000 */
[----:B------:R-:W-:Y:S01]  /*11f00*/  LOP3.LUT R171, R171, R4, RZ, 0xc0, !PT ;  /* 0x00000004abab7212 */ /* 0x000fe200078ec0ff */
[C---:B------:R-:W-:Y:S01]  /*11f10*/  FMUL.FTZ R7, R3.reuse, R163 ;  /* 0x000000a303077220 */ /* 0x040fe20000410000 */
[----:B------:R-:W-:Y:S01]  /*11f20*/  F2FP.PACK_AB R5, R176, R179 ;  /* 0x000000b3b005723e */ /* 0x000fe200000000ff */
[----:B------:R-:W-:Y:S01]  /*11f30*/  FMUL.FTZ R10, R3, R158 ;  /* 0x0000009e030a7220 */ /* 0x000fe20000410000 */
[----:B------:R-:W-:Y:S01]  /*11f40*/  F2FP.PACK_AB R4, R177, R178 ;  /* 0x000000b2b104723e */ /* 0x000fe200000000ff */
[----:B------:R-:W-:Y:S01]  /*11f50*/  FMUL.FTZ R11, R3, R159 ;  /* 0x0000009f030b7220 */ /* 0x000fe20000410000 */
[----:B------:R-:W-:Y:S01]  /*11f60*/  LOP3.LUT R168, R168, R5, RZ, 0xc0, !PT ;  /* 0x00000005a8a87212 */ /* 0x000fe200078ec0ff */
[C---:B------:R-:W-:Y:S01]  /*11f70*/  FMUL.FTZ R5, R164.reuse, R161 ;  /* 0x000000a1a4057220 */ /* 0x040fe20000410000 */
[----:B------:R-:W-:Y:S01]  /*11f80*/  LOP3.LUT R169, R169, R4, RZ, 0xc0, !PT ;  /* 0x00000004a9a97212 */ /* 0x000fe200078ec0ff */
[C---:B------:R-:W-:Y:S02]  /*11f90*/  FMUL.FTZ R4, R164.reuse, R160 ;  /* 0x000000a0a4047220 */ /* 0x040fe40000410000 */
[----:B------:R-:W-:Y:S02]  /*11fa0*/  IMAD.MOV.U32 R160, RZ, RZ, R30 ;  /* 0x000000ffffa07224 */ /* 0x000fe400078e001e */
[----:B------:R-:W-:Y:S02]  /*11fb0*/  IMAD.MOV.U32 R161, RZ, RZ, R31 ;  /* 0x000000ffffa17224 */ /* 0x000fe400078e001f */
[----:B------:R-:W-:Y:S01]  /*11fc0*/  IMAD.MOV.U32 R157, RZ, RZ, R19 ;  /* 0x000000ffff9d7224 */ /* 0x000fe200078e0013 */
[C---:B-1----:R-:W-:Y:S01]  /*11fd0*/  HMMA.16816.F32 R4, R168.reuse, R12, R4 ;  /* 0x0000000ca804723c */ /* 0x042fe20000001804 */
[----:B------:R-:W-:Y:S02]  /*11fe0*/  IMAD.MOV.U32 R158, RZ, RZ, R32 ;  /* 0x000000ffff9e7224 */ /* 0x000fe400078e0020 */
[----:B------:R-:W-:Y:S02]  /*11ff0*/  IMAD.MOV.U32 R159, RZ, RZ, R33 ;  /* 0x000000ffff9f7224 */ /* 0x000fe400078e0021 */
[C---:B------:R-:W-:Y:S02]  /*12000*/  FMUL.FTZ R32, R164.reuse, R132 ;  /* 0x00000084a4207220 */ /* 0x040fe40000410000 */
[C---:B------:R-:W-:Y:S01]  /*12010*/  FMUL.FTZ R33, R164.reuse, R133 ;  /* 0x00000085a4217220 */ /* 0x040fe20000410000 */
[C---:B------:R-:W-:Y:S01]  /*12020*/  HMMA.16816.F32 R8, R168.reuse, R14, R8 ;  /* 0x0000000ea808723c */ /* 0x040fe20000001808 */
[C---:B------:R-:W-:Y:S03]  /*12030*/  FMUL.FTZ R12, R164.reuse, R152 ;  /* 0x00000098a40c7220 */ /* 0x040fe60000410000 */
[C---:B------:R-:W-:Y:S02]  /*12040*/  FMUL.FTZ R13, R164.reuse, R153 ;  /* 0x00000099a40d7220 */ /* 0x040fe40000410000 */
[C---:B------:R-:W-:Y:S02]  /*12050*/  FMUL.FTZ R18, R3.reuse, R150 ;  /* 0x0000009603127220 */ /* 0x040fe40000410000 */
[C---:B------:R-:W-:Y:S04]  /*12060*/  FMUL.FTZ R14, R3.reuse, R154 ;  /* 0x0000009a030e7220 */ /* 0x040fe80000410000 */
[----:B------:R-:W-:Y:S02]  /*12070*/  IMAD.MOV.U32 R154, RZ, RZ, R28 ;  /* 0x000000ffff9a7224 */ /* 0x000fe400078e001c */
[C---:B------:R-:W-:Y:S02]  /*12080*/  FMUL.FTZ R15, R3.reuse, R155 ;  /* 0x0000009b030f7220 */ /* 0x040fe40000410000 */
[----:B------:R-:W-:Y:S02]  /*12090*/  IMAD.MOV.U32 R155, RZ, RZ, R29 ;  /* 0x000000ffff9b7224 */ /* 0x000fe400078e001d */
[----:B------:R-:W1:Y:S01]  /*120a0*/  LDSM.16.MT88.4 R28, [R225+0x10000] ;  /* 0x01000000e11c783b */ /* 0x000e620000004200 */
[----:B------:R-:W-:Y:S02]  /*120b0*/  IMAD.MOV.U32 R162, RZ, RZ, R26 ;  /* 0x000000ffffa27224 */ /* 0x000fe400078e001a */
[C---:B------:R-:W-:Y:S01]  /*120c0*/  HMMA.16816.F32 R12, R168.reuse, R20, R12 ;  /* 0x00000014a80c723c */ /* 0x040fe2000000180c */
[C---:B------:R-:W-:Y:S02]  /*120d0*/  FMUL.FTZ R16, R164.reuse, R148 ;  /* 0x00000094a4107220 */ /* 0x040fe40000410000 */
[C---:B------:R-:W-:Y:S02]  /*120e0*/  FMUL.FTZ R17, R164.reuse, R149 ;  /* 0x00000095a4117220 */ /* 0x040fe40000410000 */
[C---:B------:R-:W-:Y:S02]  /*120f0*/  FMUL.FTZ R19, R3.reuse, R151 ;  /* 0x0000009703137220 */ /* 0x040fe40000410000 */
[C---:B------:R-:W-:Y:S02]  /*12100*/  FMUL.FTZ R20, R164.reuse, R144 ;  /* 0x00000090a4147220 */ /* 0x040fe40000410000 */
[C---:B------:R-:W-:Y:S03]  /*12110*/  FMUL.FTZ R21, R164.reuse, R145 ;  /* 0x00000091a4157220 */ /* 0x040fe60000410000 */
[C---:B------:R-:W-:Y:S01]  /*12120*/  HMMA.16816.F32 R16, R168.reuse, R22, R16 ;  /* 0x00000016a810723c */ /* 0x040fe20000001810 */
[C---:B------:R-:W-:Y:S02]  /*12130*/  FMUL.FTZ R26, R3.reuse, R142 ;  /* 0x0000008e031a7220 */ /* 0x040fe40000410000 */
[----:B------:R-:W-:Y:S02]  /*12140*/  IMAD.MOV.U32 R163, RZ, RZ, R27 ;  /* 0x000000ffffa37224 */ /* 0x000fe400078e001b */
[C---:B------:R-:W-:Y:S02]  /*12150*/  FMUL.FTZ R27, R3.reuse, R143 ;  /* 0x0000008f031b7220 */ /* 0x040fe40000410000 */
[C---:B------:R-:W-:Y:S02]  /*12160*/  FMUL.FTZ R22, R3.reuse, R146 ;  /* 0x0000009203167220 */ /* 0x040fe40000410000 */
[C---:B------:R-:W-:Y:S02]  /*12170*/  FMUL.FTZ R23, R3.reuse, R147 ;  /* 0x0000009303177220 */ /* 0x040fe40000410000 */
[----:B------:R-:W2:Y:S01]  /*12180*/  LDSM.16.MT88.4 R144, [R224+0x10000] ;  /* 0x01000000e090783b */ /* 0x000ea20000004200 */
[----:B------:R-:W-:Y:S02]  /*12190*/  IMAD.MOV.U32 R152, RZ, RZ, R34 ;  /* 0x000000ffff987224 */ /* 0x000fe400078e0022 */
[C---:B------:R-:W-:Y:S02]  /*121a0*/  FMUL.FTZ R34, R3.reuse, R134 ;  /* 0x0000008603227220 */ /* 0x040fe40000410000 */
[----:B------:R-:W-:Y:S02]  /*121b0*/  IMAD.MOV.U32 R153, RZ, RZ, R35 ;  /* 0x000000ffff997224 */ /* 0x000fe400078e0023 */
[----:B------:R-:W-:Y:S02]  /*121c0*/  FMUL.FTZ R35, R3, R135 ;  /* 0x0000008703237220 */ /* 0x000fe40000410000 */
[----:B------:R-:W-:Y:S01]  /*121d0*/  LDSM.16.MT88.4 R132, [R226+0x12000] ;  /* 0x01200000e284783b */ /* 0x000fe20000004200 */
[C---:B------:R-:W-:Y:S02]  /*121e0*/  FMUL.FTZ R36, R164.reuse, R36 ;  /* 0x00000024a4247220 */ /* 0x040fe40000410000 */
[C---:B------:R-:W-:Y:S01]  /*121f0*/  FMUL.FTZ R37, R164.reuse, R37 ;  /* 0x00000025a4257220 */ /* 0x040fe20000410000 */
[C---:B-1----:R-:W-:Y:S01]  /*12200*/  HMMA.16816.F32 R20, R168.reuse, R28, R20 ;  /* 0x0000001ca814723c */ /* 0x042fe20000001814 */
[----:B------:R-:W-:Y:S02]  /*12210*/  IMAD.MOV.U32 R148, RZ, RZ, R24 ;  /* 0x000000ffff947224 */ /* 0x000fe400078e0018 */
[----:B------:R-:W-:Y:S02]  /*12220*/  IMAD.MOV.U32 R149, RZ, RZ, R25 ;  /* 0x000000ffff957224 */ /* 0x000fe400078e0019 */
[C---:B------:R-:W-:Y:S01]  /*12230*/  FMUL.FTZ R24, R164.reuse, R140 ;  /* 0x0000008ca4187220 */ /* 0x040fe20000410000 */
[----:B------:R-:W-:Y:S01]  /*12240*/  LOP3.LUT R140, R155, UR20, R148, 0x96, !PT ;  /* 0x000000149b8c7c12 */ /* 0x000fe2000f8e9694 */
[C---:B------:R-:W-:Y:S02]  /*12250*/  FMUL.FTZ R25, R164.reuse, R141 ;  /* 0x0000008da4197220 */ /* 0x040fe40000410000 */
[C---:B------:R-:W-:Y:S03]  /*12260*/  FMUL.FTZ R28, R164.reuse, R136 ;  /* 0x00000088a41c7220 */ /* 0x040fe60000410000 */
[C---:B------:R-:W-:Y:S02]  /*12270*/  FMUL.FTZ R29, R164.reuse, R137 ;  /* 0x00000089a41d7220 */ /* 0x040fe40000410000 */
[C---:B------:R-:W-:Y:S01]  /*12280*/  HMMA.16816.F32 R24, R168.reuse, R30, R24 ;  /* 0x0000001ea818723c */ /* 0x040fe20000001818 */
[C---:B------:R-:W-:Y:S02]  /*12290*/  FMUL.FTZ R38, R3.reuse, R38 ;  /* 0x0000002603267220 */ /* 0x040fe40000410000 */
[C---:B------:R-:W-:Y:S02]  /*122a0*/  FMUL.FTZ R39, R3.reuse, R39 ;  /* 0x0000002703277220 */ /* 0x040fe40000410000 */
[C---:B------:R-:W-:Y:S02]  /*122b0*/  FMUL.FTZ R40, R164.reuse, R40 ;  /* 0x00000028a4287220 */ /* 0x040fe40000410000 */
[C---:B------:R-:W-:Y:S02]  /*122c0*/  FMUL.FTZ R30, R3.reuse, R138 ;  /* 0x0000008a031e7220 */ /* 0x040fe40000410000 */
[C---:B------:R-:W-:Y:S02]  /*122d0*/  FMUL.FTZ R31, R3.reuse, R139 ;  /* 0x0000008b031f7220 */ /* 0x040fe40000410000 */
[----:B------:R-:W1:Y:S01]  /*122e0*/  LDSM.16.MT88.4 R136, [R228+0x12000] ;  /* 0x01200000e488783b */ /* 0x000e620000004200 */
[C---:B------:R-:W-:Y:S02]  /*122f0*/  FMUL.FTZ R41, R164.reuse, R41 ;  /* 0x00000029a4297220 */ /* 0x040fe40000410000 */
[C---:B------:R-:W-:Y:S02]  /*12300*/  FMUL.FTZ R42, R3.reuse, R42 ;  /* 0x0000002a032a7220 */ /* 0x040fe40000410000 */
[C---:B--2---:R-:W-:Y:S01]  /*12310*/  HMMA.16816.F32 R28, R168.reuse, R144, R28 ;  /* 0x00000090a81c723c */ /* 0x044fe2000000181c */
[----:B------:R-:W-:Y:S02]  /*12320*/  FMUL.FTZ R43, R3, R43 ;  /* 0x0000002b032b7220 */ /* 0x000fe40000410000 */
[C---:B------:R-:W-:Y:S02]  /*12330*/  FMUL.FTZ R44, R164.reuse, R44 ;  /* 0x0000002ca42c7220 */ /* 0x040fe40000410000 */
[C---:B------:R-:W-:Y:S02]  /*12340*/  FMUL.FTZ R45, R164.reuse, R45 ;  /* 0x0000002da42d7220 */ /* 0x040fe40000410000 */
[----:B------:R-:W-:Y:S01]  /*12350*/  F2FP.PACK_AB R144, R199, R192 ;  /* 0x000000c0c790723e */ /* 0x000fe200000000ff */
[C---:B------:R-:W-:Y:S01]  /*12360*/  HMMA.16816.F32 R32, R168.reuse, R146, R32 ;  /* 0x00000092a820723c */ /* 0x040fe20000001820 */
[C---:B------:R-:W-:Y:S03]  /*12370*/  FMUL.FTZ R46, R3.reuse, R46 ;  /* 0x0000002e032e7220 */ /* 0x040fe60000410000 */
[----:B------:R-:W-:Y:S02]  /*12380*/  FMUL.FTZ R47, R3, R47 ;  /* 0x0000002f032f7220 */ /* 0x000fe40000410000 */
[C---:B------:R-:W-:Y:S01]  /*12390*/  FMUL.FTZ R48, R164.reuse, R48 ;  /* 0x00000030a4307220 */ /* 0x040fe20000410000 */
[----:B------:R-:W-:Y:S01]  /*123a0*/  F2FP.PACK_AB R146, R195, R186 ;  /* 0x000000bac392723e */ /* 0x000fe200000000ff */
[C---:B------:R-:W-:Y:S04]  /*123b0*/  FMUL.FTZ R49, R164.reuse, R49 ;  /* 0x00000031a4317220 */ /* 0x040fe80000410000 */
[C---:B------:R-:W-:Y:S02]  /*123c0*/  FMUL.FTZ R50, R3.reuse, R50 ;  /* 0x0000003203327220 */ /* 0x040fe40000410000 */
[C---:B------:R-:W-:Y:S02]  /*123d0*/  FMUL.FTZ R51, R3.reuse, R51 ;  /* 0x0000003303337220 */ /* 0x040fe40000410000 */
[C---:B------:R-:W-:Y:S02]  /*123e0*/  FMUL.FTZ R52, R164.reuse, R52 ;  /* 0x00000034a4347220 */ /* 0x040fe40000410000 */
[C---:B------:R-:W-:Y:S02]  /*123f0*/  FMUL.FTZ R53, R164.reuse, R53 ;  /* 0x00000035a4357220 */ /* 0x040fe40000410000 */
[C---:B------:R-:W-:Y:S02]  /*12400*/  FMUL.FTZ R54, R3.reuse, R54 ;  /* 0x0000003603367220 */ /* 0x040fe40000410000 */
[C---:B------:R-:W-:Y:S02]  /*12410*/  FMUL.FTZ R55, R3.reuse, R55 ;  /* 0x0000003703377220 */ /* 0x040fe40000410000 */
[C---:B------:R-:W-:Y:S02]  /*12420*/  FMUL.FTZ R56, R164.reuse, R56 ;  /* 0x00000038a4387220 */ /* 0x040fe40000410000 */
[C---:B------:R-:W-:Y:S01]  /*12430*/  FMUL.FTZ R57, R164.reuse, R57 ;  /* 0x00000039a4397220 */ /* 0x040fe20000410000 */
[C---:B-1----:R-:W-:Y:S01]  /*12440*/  HMMA.16816.F32 R36, R168.reuse, R136, R36 ;  /* 0x00000088a824723c */ /* 0x042fe20000001824 */
[C---:B------:R-:W-:Y:S02]  /*12450*/  FMUL.FTZ R58, R3.reuse, R58 ;  /* 0x0000003a033a7220 */ /* 0x040fe40000410000 */
[C---:B------:R-:W-:Y:S02]  /*12460*/  FMUL.FTZ R59, R3.reuse, R59 ;  /* 0x0000003b033b7220 */ /* 0x040fe40000410000 */
[C---:B------:R-:W-:Y:S02]  /*12470*/  FMUL.FTZ R60, R164.reuse, R60 ;  /* 0x0000003ca43c7220 */ /* 0x040fe40000410000 */
[C---:B------:R-:W-:Y:S01]  /*12480*/  FMUL.FTZ R61, R164.reuse, R61 ;  /* 0x0000003da43d7220 */ /* 0x040fe20000410000 */
[C---:B------:R-:W-:Y:S01]  /*12490*/  HMMA.16816.F32 R40, R168.reuse, R138, R40 ;  /* 0x0000008aa828723c */ /* 0x040fe20000001828 */
[----:B------:R-:W1:Y:S03]  /*124a0*/  LDSM.16.MT88.4 R136, [R225+0x12000] ;  /* 0x01200000e188783b */ /* 0x000e660000004200 */
[C---:B------:R-:W-:Y:S02]  /*124b0*/  FMUL.FTZ R62, R3.reuse, R62 ;  /* 0x0000003e033e7220 */ /* 0x040fe40000410000 */
[C---:B------:R-:W-:Y:S02]  /*124c0*/  FMUL.FTZ R63, R3.reuse, R63 ;  /* 0x0000003f033f7220 */ /* 0x040fe40000410000 */
[C---:B------:R-:W-:Y:S01]  /*124d0*/  HMMA.16816.F32 R44, R168.reuse, R132, R44 ;  /* 0x00000084a82c723c */ /* 0x040fe2000000182c */
[C---:B------:R-:W-:Y:S03]  /*124e0*/  FMUL.FTZ R64, R164.reuse, R64 ;  /* 0x00000040a4407220 */ /* 0x040fe60000410000 */
[C---:B------:R-:W-:Y:S02]  /*124f0*/  FMUL.FTZ R65, R164.reuse, R65 ;  /* 0x00000041a4417220 */ /* 0x040fe40000410000 */
[C---:B------:R-:W-:Y:S02]  /*12500*/  FMUL.FTZ R66, R3.reuse, R66 ;  /* 0x0000004203427220 */ /* 0x040fe40000410000 */
[C---:B------:R-:W-:Y:S01]  /*12510*/  HMMA.16816.F32 R48, R168.reuse, R134, R48 ;  /* 0x00000086a830723c */ /* 0x040fe20000001830 */
[----:B------:R-:W2:Y:S03]  /*12520*/  LDSM.16.MT88.4 R132, [R224+0x12000] ;  /* 0x01200000e084783b */ /* 0x000ea60000004200 */
[C---:B------:R-:W-:Y:S02]  /*12530*/  FMUL.FTZ R67, R3.reuse, R67 ;  /* 0x0000004303437220 */ /* 0x040fe40000410000 */
[C---:B------:R-:W-:Y:S02]  /*12540*/  FMUL.FTZ R68, R164.reuse, R68 ;  /* 0x00000044a4447220 */ /* 0x040fe40000410000 */
[C---:B------:R-:W-:Y:S04]  /*12550*/  FMUL.FTZ R69, R164.reuse, R69 ;  /* 0x00000045a4457220 */ /* 0x040fe80000410000 */
        /* <DEDUP_REMOVED lines=16> */
[C---:B--2---:R-:W-:Y:S01]  /*12660*/  HMMA.16816.F32 R60, R168.reuse, R132, R60 ;  /* 0x00000084a83c723c */ /* 0x044fe2000000183c */
        /* <DEDUP_REMOVED lines=50> */
[----:B------:R-:W-:Y:S03]  /*12990*/  FMUL.FTZ R121, R164, R121 ;  /* 0x00000079a4797220 */ /* 0x000fe60000410000 */
[C---:B------:R-:W-:Y:S02]  /*129a0*/  FMUL.FTZ R122, R3.reuse, R122 ;  /* 0x0000007a037a7220 */ /* 0x040fe40000410000 */
[----:B------:R-:W-:Y:S02]  /*129b0*/  FMUL.FTZ R123, R3, R123 ;  /* 0x0000007b037b7220 */ /* 0x000fe40000410000 */
[C---:B------:R-:W-:Y:S01]  /*129c0*/  HMMA.16816.F32 R96, R168.reuse, R134, R96 ;  /* 0x00000086a860723c */ /* 0x040fe20000001860 */
[----:B------:R-:W2:Y:S03]  /*129d0*/  LDSM.16.MT88.4 R132, [R226+0x16000] ;  /* 0x01600000e284783b */ /* 0x000ea60000004200 */
[----:B------:R-:W-:Y:S04]  /*129e0*/  IMAD.WIDE.U32 R140, R140, -0x2daee0ad, RZ ;  /* 0xd2511f538c8c7825 */ /* 0x000fe800078e00ff */
[----:B------:R-:W-:Y:S01]  /*129f0*/  IMAD.U32 R148, RZ, RZ, UR26 ;  /* 0x0000001aff947e24 */ /* 0x000fe2000f8e00ff */
[----:B------:R-:W-:Y:S03]  /*12a00*/  LOP3.LUT R147, R140, 0xff, RZ, 0xc0, !PT ;  /* 0x000000ff8c937812 */ /* 0x000fe600078ec0ff */
[----:B------:R-:W-:Y:S01]  /*12a10*/  SHF.R.U32.HI R145, RZ, 0x10, R140 ;  /* 0x00000010ff917819 */ /* 0x000fe2000001168c */
[C---:B------:R-:W-:Y:S01]  /*12a20*/  FMUL.FTZ R124, R164.reuse, R124 ;  /* 0x0000007ca47c7220 */ /* 0x040fe20000410000 */
[----:B------:R-:W-:Y:S01]  /*12a30*/  LOP3.LUT R148, R159, UR25, R148, 0x96, !PT ;  /* 0x000000199f947c12 */ /* 0x000fe2000f8e9694 */
[C---:B------:R-:W-:Y:S01]  /*12a40*/  FMUL.FTZ R125, R164.reuse, R125 ;  /* 0x0000007da47d7220 */ /* 0x040fe20000410000 */
[----:B------:R-:W-:Y:S01]  /*12a50*/  LOP3.LUT R145, R145, 0xff, RZ, 0xc0, !PT ;  /* 0x000000ff91917812 */ /* 0x000fe200078ec0ff */
[C---:B------:R-:W-:Y:S02]  /*12a60*/  FMUL.FTZ R126, R3.reuse, R126 ;  /* 0x0000007e037e7220 */ /* 0x040fe40000410000 */
[C---:B------:R-:W-:Y:S02]  /*12a70*/  FMUL.FTZ R127, R3.reuse, R127 ;  /* 0x0000007f037f7220 */ /* 0x040fe40000410000 */
[C---:B------:R-:W-:Y:S02]  /*12a80*/  FMUL.FTZ R128, R164.reuse, R128 ;  /* 0x00000080a4807220 */ /* 0x040fe40000410000 */
[C---:B------:R-:W-:Y:S01]  /*12a90*/  FMUL.FTZ R129, R164.reuse, R129 ;  /* 0x00000081a4817220 */ /* 0x040fe20000410000 */
[C---:B-1----:R-:W-:Y:S01]  /*12aa0*/  HMMA.16816.F32 R100, R168.reuse, R136, R100 ;  /* 0x00000088a864723c */ /* 0x042fe20000001864 */
[C---:B------:R-:W-:Y:S02]  /*12ab0*/  FMUL.FTZ R130, R3.reuse, R130 ;  /* 0x0000008203827220 */ /* 0x040fe40000410000 */
[C---:B------:R-:W-:Y:S02]  /*12ac0*/  FMUL.FTZ R131, R3.reuse, R131 ;  /* 0x0000008303837220 */ /* 0x040fe40000410000 */
[----:B------:R-:W-:Y:S02]  /*12ad0*/  FFMA.FTZ R179, R164, R167, R179 ;  /* 0x000000a7a4b37223 */ /* 0x000fe400000100b3 */
[----:B------:R-:W-:Y:S01]  /*12ae0*/  FFMA.FTZ R178, R3, R166, R178 ;  /* 0x000000a603b27223 */ /* 0x000fe200000100b2 */
[C---:B------:R-:W-:Y:S01]  /*12af0*/  HMMA.16816.F32 R104, R168.reuse, R138, R104 ;  /* 0x0000008aa868723c */ /* 0x040fe20000001868 */
[----:B------:R-:W1:Y:S03]  /*12b00*/  LDSM.16.MT88.4 R136, [R225+0x16000] ;  /* 0x01600000e188783b */ /* 0x000e660000004200 */
[----:B------:R-:W-:Y:S02]  /*12b10*/  FADD.FTZ R176, R176, R179 ;  /* 0x000000b3b0b07221 */ /* 0x000fe40000010000 */
[----:B------:R-:W-:Y:S02]  /*12b20*/  FADD.FTZ R178, R177, R178 ;  /* 0x000000b2b1b27221 */ /* 0x000fe40000010000 */
[C---:B--2---:R-:W-:Y:S01]  /*12b30*/  HMMA.16816.F32 R108, R168.reuse, R132, R108 ;  /* 0x00000084a86c723c */ /* 0x044fe2000000186c */
[----:B------:R-:W-:Y:S04]  /*12b40*/  FADD.FTZ R175, R175, R176 ;  /* 0x000000b0afaf7221 */ /* 0x000fe80000010000 */
[----:B------:R-:W-:Y:S03]  /*12b50*/  FADD.FTZ R174, R174, R175 ;  /* 0x000000afaeae7221 */ /* 0x000fe60000010000 */
[C---:B------:R-:W-:Y:S01]  /*12b60*/  HMMA.16816.F32 R112, R168.reuse, R134, R112 ;  /* 0x00000086a870723c */ /* 0x040fe20000001870 */
[----:B------:R-:W2:Y:S07]  /*12b70*/  LDSM.16.MT88.4 R132, [R224+0x16000] ;  /* 0x01600000e084783b */ /* 0x000eae0000004200 */
[C---:B-1----:R-:W-:Y:S07]  /*12b80*/  HMMA.16816.F32 R116, R168.reuse, R136, R116 ;  /* 0x00000088a874723c */ /* 0x042fee0000001874 */
[----:B------:R-:W-:Y:S01]  /*12b90*/  SHF.R.U32.HI R136, RZ, 0x18, R140 ;  /* 0x00000018ff887819 */ /* 0x000fe2000001168c */
[C---:B------:R-:W-:Y:S04]  /*12ba0*/  HMMA.16816.F32 R120, R168.reuse, R138, R120 ;  /* 0x0000008aa878723c */ /* 0x040fe80000001878 */
[----:B------:R-:W-:Y:S03]  /*12bb0*/  PRMT R145, R145, 0x5410, R136 ;  /* 0x0000541091917816 */ /* 0x000fe60000000088 */
[----:B------:R-:W-:Y:S01]  /*12bc0*/  LOP3.LUT R138, R140, 0xffff, RZ, 0xc0, !PT ;  /* 0x0000ffff8c8a7812 */ /* 0x000fe200078ec0ff */
[C---:B--2---:R-:W-:Y:S01]  /*12bd0*/  HMMA.16816.F32 R124, R168.reuse, R132, R124 ;  /* 0x00000084a87c723c */ /* 0x044fe2000000187c */
[----:B------:R-:W-:Y:S03]  /*12be0*/  LOP3.LUT R140, R141, UR13, R152, 0x96, !PT ;  /* 0x0000000d8d8c7c12 */ /* 0x000fe6000f8e9698 */
[----:B------:R-:W-:Y:S02]  /*12bf0*/  SHF.R.U32.HI R138, RZ, 0x8, R138 ;  /* 0x00000008ff8a7819 */ /* 0x000fe4000001168a */
[C---:B------:R-:W-:Y:S02]  /*12c00*/  LOP3.LUT R141, R140.reuse, 0xffff, RZ, 0xc0, !PT ;  /* 0x0000ffff8c8d7812 */ /* 0x040fe400078ec0ff */
[----:B------:R-:W-:Y:S01]  /*12c10*/  HMMA.16816.F32 R128, R168, R134, R128 ;  /* 0x00000086a880723c */ /* 0x000fe20000001880 */
[----:B------:R-:W-:Y:S02]  /*12c20*/  PRMT R147, R147, 0x5410, R138 ;  /* 0x0000541093937816 */ /* 0x000fe4000000008a */
[----:B------:R-:W1:Y:S01]  /*12c30*/  LDSM.16.MT88.4 R136, [R228+0x10800] ;  /* 0x01080000e488783b */ /* 0x000e620000004200 */
[--C-:B------:R-:W-:Y:S02]  /*12c40*/  SHF.R.U32.HI R132, RZ, 0x10, R140.reuse ;  /* 0x00000010ff847819 */ /* 0x100fe4000001168c */
[----:B------:R-:W-:Y:S01]  /*12c50*/  LOP3.LUT R149, R140, 0xff, RZ, 0xc0, !PT ;  /* 0x000000ff8c957812 */ /* 0x000fe200078ec0ff */
[--C-:B------:R-:W-:Y:S01]  /*12c60*/  HSET2.LE.AND R134, R147, R252.reuse, PT ;  /* 0x000000fc93867233 */ /* 0x100fe20003803000 */
[----:B------:R-:W-:Y:S01]  /*12c70*/  SHF.R.U32.HI R133, RZ, 0x18, R140 ;  /* 0x00000018ff857819 */ /* 0x000fe2000001168c */
[--C-:B------:R-:W-:Y:S03]  /*12c80*/  HSET2.LE.AND R135, R145, R252.reuse, PT ;  /* 0x000000fc91877233 */ /* 0x100fe60003803000 */
[----:B------:R-:W-:Y:S01]  /*12c90*/  SHF.R.U32.HI R140, RZ, 0x8, R141 ;  /* 0x00000008ff8c7819 */ /* 0x000fe2000001168d */
[--C-:B------:R-:W-:Y:S01]  /*12ca0*/  FFMA.FTZ R170, R196, c[0x0][0x23c], -R182.reuse ;  /* 0x00008f00c4aa7a23 */ /* 0x100fe200000108b6 */
[----:B------:R-:W-:Y:S01]  /*12cb0*/  LOP3.LUT R132, R132, 0xff, RZ, 0xc0, !PT ;  /* 0x000000ff84847812 */ /* 0x000fe200078ec0ff */
[----:B------:R-:W-:Y:S01]  /*12cc0*/  FFMA.FTZ R171, R194, c[0x0][0x23c], -R182 ;  /* 0x00008f00c2ab7a23 */ /* 0x000fe200000108b6 */
[----:B------:R-:W-:Y:S01]  /*12cd0*/  PRMT R149, R149, 0x5410, R140 ;  /* 0x0000541095957816 */ /* 0x000fe2000000008c */
[----:B------:R-:W-:Y:S01]  /*12ce0*/  FFMA.FTZ R194, R203, c[0x0][0x23c], -R184 ;  /* 0x00008f00cbc27a23 */ /* 0x000fe200000108b8 */
[----:B------:R-:W2:Y:S01]  /*12cf0*/  LDSM.16.MT88.4 R140, [R226+0x10800] ;  /* 0x01080000e28c783b */ /* 0x000ea20000004200 */
[----:B------:R-:W-:Y:S01]  /*12d00*/  PRMT R133, R132, 0x5410, R133 ;  /* 0x0000541084857816 */ /* 0x000fe20000000085 */
[----:B------:R-:W-:Y:S01]  /*12d10*/  MUFU.EX2 R170, R170 ;  /* 0x000000aa00aa7308 */ /* 0x000fe20000000800 */
[--C-:B------:R-:W-:Y:S01]  /*12d20*/  HSET2.LE.AND R132, R149, R252.reuse, PT ;  /* 0x000000fc95847233 */ /* 0x100fe20003803000 */
[----:B------:R-:W-:Y:S01]  /*12d30*/  F2FP.PACK_AB R147, R188, R193 ;  /* 0x000000c1bc93723e */ /* 0x000fe200000000ff */
[----:B------:R-:W-:Y:S01]  /*12d40*/  IMAD.WIDE.U32 R148, R148, -0x326172a9, RZ ;  /* 0xcd9e8d5794947825 */ /* 0x000fe200078e00ff */
[--C-:B------:R-:W-:Y:S01]  /*12d50*/  HSET2.LE.AND R133, R133, R252.reuse, PT ;  /* 0x000000fc85857233 */ /* 0x100fe20003803000 */
[----:B------:R-:W-:Y:S02]  /*12d60*/  F2FP.PACK_AB R145, R190, R197 ;  /* 0x000000c5be91723e */ /* 0x000fe400000000ff */
[----:B------:R-:W-:Y:S01]  /*12d70*/  LOP3.LUT R134, R134, R147, RZ, 0xc0, !PT ;  /* 0x0000009386867212 */ /* 0x000fe200078ec0ff */
[----:B------:R-:W-:Y:S01]  /*12d80*/  FFMA.FTZ R196, R205, c[0x0][0x23c], -R182 ;  /* 0x00008f00cdc47a23 */ /* 0x000fe200000108b6 */
[----:B------:R-:W-:Y:S01]  /*12d90*/  LOP3.LUT R135, R135, R146, RZ, 0xc0, !PT ;  /* 0x0000009287877212 */ /* 0x000fe200078ec0ff */
[----:B------:R-:W-:Y:S01]  /*12da0*/  MUFU.EX2 R171, R171 ;  /* 0x000000ab00ab7308 */ /* 0x000fe20000000800 */
[----:B------:R-:W-:Y:S01]  /*12db0*/  LOP3.LUT R132, R132, R145, RZ, 0xc0, !PT ;  /* 0x0000009184847212 */ /* 0x000fe200078ec0ff */
[--C-:B------:R-:W-:Y:S01]  /*12dc0*/  FFMA.FTZ R168, R198, c[0x0][0x23c], -R184.reuse ;  /* 0x00008f00c6a87a23 */ /* 0x100fe200000108b8 */
[----:B------:R-:W-:Y:S01]  /*12dd0*/  LOP3.LUT R133, R133, R144, RZ, 0xc0, !PT ;  /* 0x0000009085857212 */ /* 0x000fe200078ec0ff */
[----:B------:R-:W-:Y:S01]  /*12de0*/  FFMA.FTZ R169, R200, c[0x0][0x23c], -R184 ;  /* 0x00008f00c8a97a23 */ /* 0x000fe200000108b8 */
[----:B------:R-:W3:Y:S01]  /*12df0*/  LDSM.16.MT88.4 R144, [R225+0x10800] ;  /* 0x01080000e190783b */ /* 0x000ee20000004200 */
[--C-:B------:R-:W-:Y:S02]  /*12e00*/  FFMA.FTZ R200, R185, c[0x0][0x23c], -R182.reuse ;  /* 0x00008f00b9c87a23 */ /* 0x100fe400000108b6 */
[----:B------:R-:W-:Y:S02]  /*12e10*/  FFMA.FTZ R182, R165, c[0x0][0x23c], -R182 ;  /* 0x00008f00a5b67a23 */ /* 0x000fe400000108b6 */
[----:B------:R-:W-:Y:S01]  /*12e20*/  MUFU.EX2 R194, R194 ;  /* 0x000000c200c27308 */ /* 0x000fe20000000800 */
[--C-:B------:R-:W-:Y:S01]  /*12e30*/  FFMA.FTZ R198, R189, c[0x0][0x23c], -R184.reuse ;  /* 0x00008f00bdc67a23 */ /* 0x100fe200000108b8 */
[C---:B-1----:R-:W-:Y:S01]  /*12e40*/  HMMA.16816.F32 R4, R132.reuse, R136, R4 ;  /* 0x000000888404723c */ /* 0x042fe20000001804 */
[----:B------:R-:W-:Y:S02]  /*12e50*/  FFMA.FTZ R184, R181, c[0x0][0x23c], -R184 ;  /* 0x00008f00b5b87a23 */ /* 0x000fe400000108b8 */
[----:B------:R-:W-:Y:S05]  /*12e60*/  FADD.FTZ R197, R197, R174 ;  /* 0x000000aec5c57221 */ /* 0x000fea0000010000 */
[----:B------:R-:W-:Y:S01]  /*12e70*/  MUFU.EX2 R196, R196 ;  /* 0x000000c400c47308 */ /* 0x000fe20000000800 */
[C---:B------:R-:W-:Y:S01]  /*12e80*/  HMMA.16816.F32 R8, R132.reuse, R138, R8 ;  /* 0x0000008a8408723c */ /* 0x040fe20000001808 */
[----:B------:R-:W1:Y:S02]  /*12e90*/  LDSM.16.MT88.4 R136, [R224+0x10800] ;  /* 0x01080000e088783b */ /* 0x000e640000004200 */
[----:B------:R-:W-:Y:S05]  /*12ea0*/  FADD.FTZ R190, R190, R197 ;  /* 0x000000c5bebe7221 */ /* 0x000fea0000010000 */
[C---:B--2---:R-:W-:Y:S01]  /*12eb0*/  HMMA.16816.F32 R12, R132.reuse, R140, R12 ;  /* 0x0000008c840c723c */ /* 0x044fe2000000180c */
[----:B------:R-:W-:Y:S03]  /*12ec0*/  MUFU.EX2 R168, R168 ;  /* 0x000000a800a87308 */ /* 0x000fe60000000800 */
[----:B------:R-:W-:Y:S04]  /*12ed0*/  FADD.FTZ R193, R193, R190 ;  /* 0x000000bec1c17221 */ /* 0x000fe80000010000 */
[C---:B------:R-:W-:Y:S01]  /*12ee0*/  HMMA.16816.F32 R16, R132.reuse, R142, R16 ;  /* 0x0000008e8410723c */ /* 0x040fe20000001810 */
[----:B------:R-:W2:Y:S02]  /*12ef0*/  LDSM.16.MT88.4 R140, [R228+0x12800] ;  /* 0x01280000e48c783b */ /* 0x000ea40000004200 */
[----:B------:R-:W-:Y:S01]  /*12f00*/  MUFU.EX2 R169, R169 ;  /* 0x000000a900a97308 */ /* 0x000fe20000000800 */
[----:B------:R-:W-:Y:S04]  /*12f10*/  FADD.FTZ R188, R188, R193 ;  /* 0x000000c1bcbc7221 */ /* 0x000fe80000010000 */
        /* <DEDUP_REMOVED lines=8> */
[----:B------:R-:W4:Y:S06]  /*12fa0*/  MUFU.EX2 R184, R184 ;  /* 0x000000b800b87308 */ /* 0x000f2c0000000800 */
[C---:B--2---:R-:W-:Y:S04]  /*12fb0*/  HMMA.16816.F32 R36, R132.reuse, R140, R36 ;  /* 0x0000008c8424723c */ /* 0x044fe80000001824 */
[----:B------:R-:W2:Y:S04]  /*12fc0*/  MUFU.EX2 R181, R182 ;  /* 0x000000b600b57308 */ /* 0x000ea80000000800 */
[C---:B------:R-:W-:Y:S01]  /*12fd0*/  HMMA.16816.F32 R40, R132.reuse, R142, R40 ;  /* 0x0000008e8428723c */ /* 0x040fe20000001828 */
[----:B------:R-:W5:Y:S07]  /*12fe0*/  LDSM.16.MT88.4 R140, [R224+0x12800] ;  /* 0x01280000e08c783b */ /* 0x000f6e0000004200 */
[C---:B---3--:R-:W-:Y:S01]  /*12ff0*/  HMMA.16816.F32 R44, R132.reuse, R144, R44 ;  /* 0x00000090842c723c */ /* 0x048fe2000000182c */
[----:B----4-:R-:W-:Y:S07]  /*13000*/  F2FP.PACK_AB R3, R184, R183 ;  /* 0x000000b7b803723e */ /* 0x010fee00000000ff */
[C---:B------:R-:W-:Y:S01]  /*13010*/  HMMA.16816.F32 R48, R132.reuse, R146, R48 ;  /* 0x000000928430723c */ /* 0x040fe20000001830 */
[----:B------:R-:W3:Y:S07]  /*13020*/  LDSM.16.MT88.4 R144, [R228+0x14800] ;  /* 0x01480000e490783b */ /* 0x000eee0000004200 */
[C---:B-1----:R-:W-:Y:S08]  /*13030*/  HMMA.16816.F32 R52, R132.reuse, R136, R52 ;  /* 0x000000888434723c */ /* 0x042ff00000001834 */
[C---:B------:R-:W-:Y:S01]  /*13040*/  HMMA.16816.F32 R56, R132.reuse, R138, R56 ;  /* 0x0000008a8438723c */ /* 0x040fe20000001838 */
[----:B------:R-:W1:Y:S07]  /*13050*/  LDSM.16.MT88.4 R136, [R226+0x14800] ;  /* 0x01480000e288783b */ /* 0x000e6e0000004200 */
        /* <DEDUP_REMOVED lines=12> */
[C---:B---3--:R-:W-:Y:S07]  /*13120*/  HMMA.16816.F32 R92, R132.reuse, R144, R92 ;  /* 0x00000090845c723c */ /* 0x048fee000000185c */
[----:B------:R-:W-:Y:S01]  /*13130*/  LOP3.LUT R145, R149, UR5, R156, 0x96, !PT ;  /* 0x0000000595917c12 */ /* 0x000fe2000f8e969c */
[C---:B------:R-:W-:Y:S01]  /*13140*/  HMMA.16816.F32 R96, R132.reuse, R146, R96 ;  /* 0x000000928460723c */ /* 0x040fe20000001860 */
[----:B------:R-:W-:Y:S03]  /*13150*/  LDSM.16.MT88.4 R156, [R228+0x11800] ;  /* 0x01180000e49c783b */ /* 0x000fe60000004200 */
[----:B------:R-:W-:Y:S04]  /*13160*/  LOP3.LUT R144, R161, UR14, R148, 0x96, !PT ;  /* 0x0000000ea1907c12 */ /* 0x000fe8000f8e9694 */
[C---:B-1----:R-:W-:Y:S07]  /*13170*/  HMMA.16816.F32 R100, R132.reuse, R136, R100 ;  /* 0x000000888464723c */ /* 0x042fee0000001864 */
[----:B------:R-:W-:Y:S01]  /*13180*/  IMAD.WIDE.U32 R136, R145, -0x2daee0ad, RZ ;  /* 0xd2511f5391887825 */ /* 0x000fe200078e00ff */
[C---:B------:R-:W-:Y:S04]  /*13190*/  HMMA.16816.F32 R104, R132.reuse, R138, R104 ;  /* 0x0000008a8468723c */ /* 0x040fe80000001868 */
[----:B------:R-:W-:Y:S01]  /*131a0*/  IMAD.WIDE.U32 R144, R144, -0x2daee0ad, RZ ;  /* 0xd2511f5390907825 */ /* 0x000fe200078e00ff */
[----:B------:R-:W-:Y:S03]  /*131b0*/  LOP3.LUT R146, R137, UR36, R162, 0x96, !PT ;  /* 0x0000002489927c12 */ /* 0x000fe6000f8e96a2 */
[C---:B----4-:R-:W-:Y:S01]  /*131c0*/  HMMA.16816.F32 R108, R132.reuse, R140, R108 ;  /* 0x0000008c846c723c */ /* 0x050fe2000000186c */
[----:B------:R-:W-:Y:S02]  /*131d0*/  LOP3.LUT R145, R145, UR34, R136, 0x96, !PT ;  /* 0x0000002291917c12 */ /* 0x000fe4000f8e9688 */
[----:B------:R-:W1:Y:S01]  /*131e0*/  LDSM.16.MT88.4 R136, [R225+0x16800] ;  /* 0x01680000e188783b */ /* 0x000e620000004200 */
[----:B------:R-:W-:Y:S04]  /*131f0*/  IMAD.WIDE.U32 R148, R146, -0x326172a9, RZ ;  /* 0xcd9e8d5792947825 */ /* 0x000fe800078e00ff */
[C---:B------:R-:W-:Y:S01]  /*13200*/  HMMA.16816.F32 R112, R132.reuse, R142, R112 ;  /* 0x0000008e8470723c */ /* 0x040fe20000001870 */
[----:B------:R-:W-:Y:S02]  /*13210*/  IMAD.WIDE.U32 R146, R145, -0x326172a9, RZ ;  /* 0xcd9e8d5791927825 */ /* 0x000fe400078e00ff */
[----:B------:R-:W3:Y:S01]  /*13220*/  LDSM.16.MT88.4 R140, [R224+0x16800] ;  /* 0x01680000e08c783b */ /* 0x000ee20000004200 */
[----:B------:R-:W-:Y:S02]  /*13230*/  LOP3.LUT R145, R149, UR35, R160, 0x96, !PT ;  /* 0x0000002395917c12 */ /* 0x000fe4000f8e96a0 */
[----:B------:R-:W-:Y:S06]  /*13240*/  LOP3.LUT R148, R147, UR33, R148, 0x96, !PT ;  /* 0x0000002193947c12 */ /* 0x000fec000f8e9694 */
[----:B------:R-:W-:Y:S01]  /*13250*/  IMAD.WIDE.U32 R148, R148, -0x2daee0ad, RZ ;  /* 0xd2511f5394947825 */ /* 0x000fe200078e00ff */
[C---:B-1----:R-:W-:Y:S07]  /*13260*/  HMMA.16816.F32 R116, R132.reuse, R136, R116 ;  /* 0x000000888474723c */ /* 0x042fee0000001874 */
[----:B------:R-:W-:Y:S01]  /*13270*/  IMAD.WIDE.U32 R136, R145, -0x2daee0ad, RZ ;  /* 0xd2511f5391887825 */ /* 0x000fe200078e00ff */
[C---:B------:R-:W-:Y:S04]  /*13280*/  HMMA.16816.F32 R120, R132.reuse, R138, R120 ;  /* 0x0000008a8478723c */ /* 0x040fe80000001878 */
[----:B------:R-:W-:Y:S02]  /*13290*/  LOP3.LUT R144, R137, UR31, R144, 0x96, !PT ;  /* 0x0000001f89907c12 */ /* 0x000fe4000f8e9690 */
[----:B------:R-:W-:Y:S02]  /*132a0*/  LOP3.LUT R136, R149, UR19, R136, 0x96, !PT ;  /* 0x0000001395887c12 */ /* 0x000fe4000f8e9688 */
[C---:B---3--:R-:W-:Y:S01]  /*132b0*/  HMMA.16816.F32 R124, R132.reuse, R140, R124 ;  /* 0x0000008c847c723c */ /* 0x048fe2000000187c */
[----:B------:R-:W-:Y:S04]  /*132c0*/  IMAD.WIDE.U32 R144, R144, -0x326172a9, RZ ;  /* 0xcd9e8d5790907825 */ /* 0x000fe800078e00ff */
[----:B------:R-:W-:Y:S01]  /*132d0*/  IMAD.WIDE.U32 R136, R136, -0x326172a9, RZ ;  /* 0xcd9e8d5788887825 */ /* 0x000fe200078e00ff */
[----:B------:R-:W-:Y:S02]  /*132e0*/  LOP3.LUT R149, R145, UR20, R146, 0x96, !PT ;  /* 0x0000001491957c12 */ /* 0x000fe4000f8e9692 */
[----:B------:R-:W-:Y:S04]  /*132f0*/  HMMA.16816.F32 R128, R132, R142, R128 ;  /* 0x0000008e8480723c */ /* 0x000fe80000001880 */
[----:B------:R-:W-:Y:S02]  /*13300*/  LOP3.LUT R144, R137, UR4, R144, 0x96, !PT ;  /* 0x0000000489907c12 */ /* 0x000fe4000f8e9690 */
[C---:B------:R-:W-:Y:S02]  /*13310*/  LOP3.LUT R147, R136.reuse, 0xffff, RZ, 0xc0, !PT ;  /* 0x0000ffff88937812 */ /* 0x040fe400078ec0ff */
[--C-:B------:R-:W-:Y:S04]  /*13320*/  SHF.R.U32.HI R150, RZ, 0x10, R136.reuse ;  /* 0x00000010ff967819 */ /* 0x100fe80000011688 */
[----:B------:R-:W-:Y:S02]  /*13330*/  LOP3.LUT R146, R136, 0xff, RZ, 0xc0, !PT ;  /* 0x000000ff88927812 */ /* 0x000fe400078ec0ff */
[----:B------:R-:W-:Y:S02]  /*13340*/  SHF.R.U32.HI R145, RZ, 0x18, R136 ;  /* 0x00000018ff917819 */ /* 0x000fe40000011688 */
[----:B------:R-:W1:Y:S01]  /*13350*/  LDSM.16.MT88.4 R136, [R228+0x11000] ;  /* 0x01100000e488783b */ /* 0x000e620000004200 */
[----:B------:R-:W-:Y:S02]  /*13360*/  SHF.R.U32.HI R141, RZ, 0x8, R147 ;  /* 0x00000008ff8d7819 */ /* 0x000fe40000011693 */
[----:B------:R-:W-:Y:S02]  /*13370*/  LOP3.LUT R132, R144, 0xffff, RZ, 0xc0, !PT ;  /* 0x0000ffff90847812 */ /* 0x000fe400078ec0ff */
[----:B------:R-:W-:Y:S02]  /*13380*/  PRMT R141, R146, 0x5410, R141 ;  /* 0x00005410928d7816 */ /* 0x000fe4000000008d */
[--C-:B------:R-:W-:Y:S02]  /*13390*/  SHF.R.U32.HI R147, RZ, 0x10, R144.reuse ;  /* 0x00000010ff937819 */ /* 0x100fe40000011690 */
[----:B------:R-:W-:Y:S01]  /*133a0*/  LOP3.LUT R150, R150, 0xff, RZ, 0xc0, !PT ;  /* 0x000000ff96967812 */ /* 0x000fe200078ec0ff */
[--C-:B------:R-:W-:Y:S01]  /*133b0*/  HSET2.LE.AND R134, R141, R252.reuse, PT ;  /* 0x000000fc8d867233 */ /* 0x100fe20003803000 */
[----:B------:R-:W-:Y:S01]  /*133c0*/  LOP3.LUT R151, R144, 0xff, RZ, 0xc0, !PT ;  /* 0x000000ff90977812 */ /* 0x000fe200078ec0ff */
[----:B------:R-:W3:Y:S01]  /*133d0*/  LDSM.16.MT88.4 R140, [R226+0x11000] ;  /* 0x01100000e28c783b */ /* 0x000ee20000004200 */
[----:B------:R-:W-:Y:S02]  /*133e0*/  SHF.R.U32.HI R144, RZ, 0x18, R144 ;  /* 0x00000018ff907819 */ /* 0x000fe40000011690 */
[----:B------:R-:W-:Y:S02]  /*133f0*/  SHF.R.U32.HI R132, RZ, 0x8, R132 ;  /* 0x00000008ff847819 */ /* 0x000fe40000011684 */
[----:B------:R-:W-:Y:S02]  /*13400*/  LOP3.LUT R147, R147, 0xff, RZ, 0xc0, !PT ;  /* 0x000000ff93937812 */ /* 0x000fe400078ec0ff */
[----:B------:R-:W-:Y:S02]  /*13410*/  PRMT R145, R150, 0x5410, R145 ;  /* 0x0000541096917816 */ /* 0x000fe40000000091 */
[----:B------:R-:W-:Y:S02]  /*13420*/  PRMT R151, R151, 0x5410, R132 ;  /* 0x0000541097977816 */ /* 0x000fe40000000084 */
[----:B------:R-:W-:Y:S01]  /*13430*/  PRMT R147, R147, 0x5410, R144 ;  /* 0x0000541093937816 */ /* 0x000fe20000000090 */
[--C-:B------:R-:W-:Y:S01]  /*13440*/  HSET2.LE.AND R135, R145, R252.reuse, PT ;  /* 0x000000fc91877233 */ /* 0x100fe20003803000 */
[----:B------:R-:W-:Y:S01]  /*13450*/  F2FP.PACK_AB R133, R169, R168 ;  /* 0x000000a8a985723e */ /* 0x000fe200000000ff */
[--C-:B------:R-:W-:Y:S01]  /*13460*/  HSET2.LE.AND R132, R151, R252.reuse, PT ;  /* 0x000000fc97847233 */ /* 0x100fe20003803000 */
[----:B------:R-:W-:Y:S02]  /*13470*/  F2FP.PACK_AB R146, R171, R170 ;  /* 0x000000aaab92723e */ /* 0x000fe400000000ff */
[----:B------:R-:W-:Y:S01]  /*13480*/  LOP3.LUT R134, R134, R133, RZ, 0xc0, !PT ;  /* 0x0000008586867212 */ /* 0x000fe200078ec0ff */
[--C-:B------:R-:W-:Y:S01]  /*13490*/  HSET2.LE.AND R133, R147, R252.reuse, PT ;  /* 0x000000fc93857233 */ /* 0x100fe20003803000 */
[C---:B------:R-:W-:Y:S01]  /*134a0*/  F2FP.PACK_AB R145, R194.reuse, R207 ;  /* 0x000000cfc291723e */ /* 0x040fe200000000ff */
[----:B------:R-:W-:Y:S01]  /*134b0*/  FADD.FTZ R207, R207, R188 ;  /* 0x000000bccfcf7221 */ /* 0x000fe20000010000 */
[----:B------:R-:W-:Y:S02]  /*134c0*/  F2FP.PACK_AB R144, R201, R196 ;  /* 0x000000c4c990723e */ /* 0x000fe400000000ff */
[----:B------:R-:W-:Y:S01]  /*134d0*/  LOP3.LUT R135, R135, R146, RZ, 0xc0, !PT ;  /* 0x0000009287877212 */ /* 0x000fe200078ec0ff */
[----:B------:R-:W-:Y:S01]  /*134e0*/  FADD.FTZ R207, R194, R207 ;  /* 0x000000cfc2cf7221 */ /* 0x000fe20000010000 */
[----:B------:R-:W-:Y:S02]  /*134f0*/  LOP3.LUT R132, R132, R145, RZ, 0xc0, !PT ;  /* 0x0000009184847212 */ /* 0x000fe400078ec0ff */
[----:B------:R-:W-:Y:S01]  /*13500*/  LOP3.LUT R133, R133, R144, RZ, 0xc0, !PT ;  /* 0x0000009085857212 */ /* 0x000fe200078ec0ff */
[----:B------:R-:W-:Y:S01]  /*13510*/  FADD.FTZ R168, R168, R207 ;  /* 0x000000cfa8a87221 */ /* 0x000fe20000010000 */
[----:B------:R-:W4:Y:S03]  /*13520*/  LDSM.16.MT88.4 R144, [R225+0x11000] ;  /* 0x01100000e190783b */ /* 0x000f260000004200 */
[----:B------:R-:W-:Y:S02]  /*13530*/  FADD.FTZ R168, R169, R168 ;  /* 0x000000a8a9a87221 */ /* 0x000fe40000010000 */
        /* <DEDUP_REMOVED lines=39> */
[C---:B---3--:R-:W-:Y:S07]  /*137b0*/  HMMA.16816.F32 R108, R132.reuse, R140, R108 ;  /* 0x0000008c846c723c */ /* 0x048fee000000186c */
[----:B------:R-:W-:Y:S01]  /*137c0*/  IMAD.WIDE.U32 R140, R149, -0x2daee0ad, RZ ;  /* 0xd2511f53958c7825 */ /* 0x000fe200078e00ff */
[C---:B------:R-:W-:Y:S07]  /*137d0*/  HMMA.16816.F32 R112, R132.reuse, R142, R112 ;  /* 0x0000008e8470723c */ /* 0x040fee0000001870 */
[----:B------:R-:W-:Y:S01]  /*137e0*/  SHF.R.U32.HI R142, RZ, 0x18, R140 ;  /* 0x00000018ff8e7819 */ /* 0x000fe2000001168c */
[C---:B----4-:R-:W-:Y:S07]  /*137f0*/  HMMA.16816.F32 R116, R132.reuse, R144, R116 ;  /* 0x000000908474723c */ /* 0x050fee0000001874 */
[C---:B------:R-:W-:Y:S01]  /*13800*/  LOP3.LUT R144, R140.reuse, 0xffff, RZ, 0xc0, !PT ;  /* 0x0000ffff8c907812 */ /* 0x040fe200078ec0ff */
[C---:B------:R-:W-:Y:S01]  /*13810*/  HMMA.16816.F32 R120, R132.reuse, R146, R120 ;  /* 0x000000928478723c */ /* 0x040fe20000001878 */
[----:B------:R-:W-:Y:S03]  /*13820*/  LOP3.LUT R145, R140, 0xff, RZ, 0xc0, !PT ;  /* 0x000000ff8c917812 */ /* 0x000fe600078ec0ff */
[----:B------:R-:W-:Y:S03]  /*13830*/  SHF.R.U32.HI R144, RZ, 0x8, R144 ;  /* 0x00000008ff907819 */ /* 0x000fe60000011690 */
[----:B------:R-:W-:Y:S01]  /*13840*/  SHF.R.U32.HI R147, RZ, 0x10, R140 ;  /* 0x00000010ff937819 */ /* 0x000fe2000001168c */
[C---:B-1----:R-:W-:Y:S01]  /*13850*/  HMMA.16816.F32 R124, R132.reuse, R136, R124 ;  /* 0x00000088847c723c */ /* 0x042fe2000000187c */
[----:B------:R-:W-:Y:S02]  /*13860*/  LOP3.LUT R140, R141, UR13, R148, 0x96, !PT ;  /* 0x0000000d8d8c7c12 */ /* 0x000fe4000f8e9694 */
[----:B------:R-:W1:Y:S01]  /*13870*/  LDSM.16.MT88.4 R148, [R226+0x11800] ;  /* 0x01180000e294783b */ /* 0x000e620000004200 */
[----:B------:R-:W-:Y:S02]  /*13880*/  LOP3.LUT R147, R147, 0xff, RZ, 0xc0, !PT ;  /* 0x000000ff93937812 */ /* 0x000fe400078ec0ff */
[--C-:B------:R-:W-:Y:S02]  /*13890*/  SHF.R.U32.HI R165, RZ, 0x10, R140.reuse ;  /* 0x00000010ffa57819 */ /* 0x100fe4000001168c */
[----:B------:R-:W-:Y:S01]  /*138a0*/  HMMA.16816.F32 R128, R132, R138, R128 ;  /* 0x0000008a8480723c */ /* 0x000fe20000001880 */
[C---:B------:R-:W-:Y:S02]  /*138b0*/  LOP3.LUT R136, R140.reuse, 0xffff, RZ, 0xc0, !PT ;  /* 0x0000ffff8c887812 */ /* 0x040fe400078ec0ff */
[----:B------:R-:W-:Y:S01]  /*138c0*/  LDSM.16.MT88.4 R132, [R224+0x11800] ;  /* 0x01180000e084783b */ /* 0x000fe20000004200 */
[----:B------:R-:W-:Y:S02]  /*138d0*/  LOP3.LUT R137, R140, 0xff, RZ, 0xc0, !PT ;  /* 0x000000ff8c897812 */ /* 0x000fe400078ec0ff */
[----:B------:R-:W-:Y:S02]  /*138e0*/  SHF.R.U32.HI R140, RZ, 0x18, R140 ;  /* 0x00000018ff8c7819 */ /* 0x000fe4000001168c */
[----:B------:R-:W-:Y:S04]  /*138f0*/  LOP3.LUT R165, R165, 0xff, RZ, 0xc0, !PT ;  /* 0x000000ffa5a57812 */ /* 0x000fe800078ec0ff */
[----:B------:R-:W-:Y:S02]  /*13900*/  SHF.R.U32.HI R136, RZ, 0x8, R136 ;  /* 0x00000008ff887819 */ /* 0x000fe40000011688 */
        /* <DEDUP_REMOVED lines=8> */
[----:B--2---:R-:W-:Y:S01]  /*13990*/  F2FP.PACK_AB R136, R181, R180 ;  /* 0x000000b4b588723e */ /* 0x004fe200000000ff */
[----:B------:R-:W-:Y:S01]  /*139a0*/  HSET2.LE.AND R164, R137, R252, PT ;  /* 0x000000fc89a47233 */ /* 0x000fe20003803000 */
[----:B------:R-:W-:Y:S01]  /*139b0*/  F2FP.PACK_AB R137, R198, R191 ;  /* 0x000000bfc689723e */ /* 0x000fe200000000ff */
[----:B------:R-:W2:Y:S01]  /*139c0*/  LDSM.16.MT88.4 R140, [R225+0x11800] ;  /* 0x01180000e18c783b */ /* 0x000ea20000004200 */
[----:B------:R-:W-:Y:S01]  /*139d0*/  LOP3.LUT R165, R165, R138, RZ, 0xc0, !PT ;  /* 0x0000008aa5a57212 */ /* 0x000fe200078ec0ff */
[----:B------:R-:W-:Y:S01]  /*139e0*/  FADD.FTZ R191, R191, R168 ;  /* 0x000000a8bfbf7221 */ /* 0x000fe20000010000 */
[----:B------:R-:W-:Y:S02]  /*139f0*/  LOP3.LUT R164, R164, R137, RZ, 0xc0, !PT ;  /* 0x00000089a4a47212 */ /* 0x000fe400078ec0ff */
[----:B------:R-:W-:Y:S01]  /*13a00*/  LOP3.LUT R166, R166, R3, RZ, 0xc0, !PT ;  /* 0x00000003a6a67212 */ /* 0x000fe200078ec0ff */
[----:B------:R-:W-:Y:S01]  /*13a10*/  FADD.FTZ R3, R173, R178 ;  /* 0x000000b2ad037221 */ /* 0x000fe20000010000 */
[----:B------:R-:W-:Y:S01]  /*13a20*/  LOP3.LUT R167, R167, R136, RZ, 0xc0, !PT ;  /* 0x00000088a7a77212 */ /* 0x000fe200078ec0ff */
[----:B------:R-:W-:Y:S02]  /*13a30*/  FADD.FTZ R198, R198, R191 ;  /* 0x000000bfc6c67221 */ /* 0x000fe40000010000 */
[----:B------:R-:W-:Y:S04]  /*13a40*/  FADD.FTZ R3, R172, R3 ;  /* 0x00000003ac037221 */ /* 0x000fe80000010000 */
[C---:B------:R-:W-:Y:S01]  /*13a50*/  HMMA.16816.F32 R160, R164.reuse, R156, R4 ;  /* 0x0000009ca4a0723c */ /* 0x040fe20000001804 */
[----:B------:R-:W3:Y:S01]  /*13a60*/  LDSM.16.MT88.4 R4, [R228+0x13800] ;  /* 0x01380000e404783b */ /* 0x000ee20000004200 */
[----:B------:R-:W-:Y:S02]  /*13a70*/  FADD.FTZ R192, R192, R3 ;  /* 0x00000003c0c07221 */ /* 0x000fe40000010000 */
[----:B------:R-:W-:Y:S02]  /*13a80*/  IMAD.MOV.U32 R3, RZ, RZ, R0 ;  /* 0x000000ffff037224 */ /* 0x000fe400078e0000 */
[----:B------:R-:W-:Y:S02]  /*13a90*/  FADD.FTZ R199, R199, R192 ;  /* 0x000000c0c7c77221 */ /* 0x000fe40000010000 */
        /* <DEDUP_REMOVED lines=13> */
[----:B------:R-:W-:Y:S07]  /*13b70*/  LDSM.16.MT88.4 R24, [R228+0x17800] ;  /* 0x01780000e418783b */ /* 0x000fee0000004200 */
        /* <DEDUP_REMOVED lines=42> */
.L_x_1058:
        /* <DEDUP_REMOVED lines=26> */
[----:B------:R-:W3:Y:S01]  /*13fc0*/  SHFL.BFLY PT, R5, R8, 0x1, 0x1f ;  /* 0x0c201f0008057f89 */ /* 0x000ee200000e0000 */
        /* <DEDUP_REMOVED lines=14> */
[----:B---3--:R-:W-:-:S02]  /*140b0*/  FADD.FTZ R5, R8, R5 ;  /* 0x0000000508057221 */ /* 0x008fc40000010000 */
        /* <DEDUP_REMOVED lines=15> */
[----:B------:R-:W-:-:S02]  /*141b0*/  UIMAD UR11, UR10, UR11, UR4 ;  /* 0x0000000b0a0b72a4 */ /* 0x000fc4000f8e0204 */
        /* <DEDUP_REMOVED lines=351> */
.L_x_1063:
[----:B--234-:R-:W-:Y:S05]  /*157b0*/  BSYNC B0 ;  /* 0x0000000000007941 */ /* 0x01cfea0003800000 */
.L_x_1062:
        /* <DEDUP_REMOVED lines=36> */
.L_x_1065:
[----:B------:R-:W-:Y:S05]  /*15a00*/  BSYNC B0 ;  /* 0x0000000000007941 */ /* 0x000fea0003800000 */
.L_x_1064:
        /* <DEDUP_REMOVED lines=22> */
.L_x_1067:
[----:B------:R-:W-:Y:S05]  /*15b70*/  BSYNC B0 ;  /* 0x0000000000007941 */ /* 0x000fea0003800000 */
.L_x_1066:
        /* <DEDUP_REMOVED lines=22> */
.L_x_1069:
[----:B------:R-:W-:Y:S05]  /*15ce0*/  BSYNC B0 ;  /* 0x0000000000007941 */ /* 0x000fea0003800000 */
.L_x_1068:
        /* <DEDUP_REMOVED lines=23> */
.L_x_1070:
        /* <DEDUP_REMOVED lines=10> */
.L_x_2045:


//--------------------- .text._ZN5flash16flash_fwd_kernelI23Flash_fwd_kernel_traitsILi256ELi64ELi64ELi4ELb0ELb0EN7cutlass6half_tE19Flash_kernel_traitsILi256ELi64ELi64ELi4ES3_EELb1ELb0ELb1ELb0ELb0ELb0ELb0ELb1EEEvNS_16Flash_fwd_paramsE --------------------------
	.section	.text._ZN5flash16flash_fwd_kernelI23Flash_fwd_kernel_traitsILi256ELi64ELi64ELi4ELb0ELb0EN7cutlass6half_tE19Flash_kernel_traitsILi256ELi64ELi64ELi4ES3_EELb1ELb0ELb1ELb0ELb0ELb0ELb0ELb1EEEvNS_16Flash_fwd_paramsE,"ax",@progbits
	.sectioninfo	@"SHI_REGISTERS=255"
	.align	128
        .global         _ZN5flash16flash_fwd_kernelI23Flash_fwd_kernel_traitsILi256ELi64ELi64ELi4ELb0ELb0EN7cutlass6half_tE19Flash_kernel_traitsILi256ELi64ELi64ELi4ES3_EELb1ELb0ELb1ELb0ELb0ELb0ELb0ELb1EEEvNS_16Flash_fwd_paramsE
        .type           _ZN5flash16flash_fwd_kernelI23Flash_fwd_kernel_traitsILi256ELi64ELi64ELi4ELb0ELb0EN7cutlass6half_tE19Flash_kernel_traitsILi256ELi64ELi64ELi4ES3_EELb1ELb0ELb1ELb0ELb0ELb0ELb0ELb1EEEvNS_16Flash_fwd_paramsE,@function
        .size           _ZN5flash16flash_fwd_kernelI23Flash_fwd_kernel_traitsILi256ELi64ELi64ELi4ELb0ELb0EN7cutlass6half_tE19Flash_kernel_traitsILi256ELi64ELi64ELi4ES3_EELb1ELb0ELb1ELb0ELb0ELb0ELb0ELb1EEEvNS_16Flash_fwd_paramsE,(.L_x_2046 - _ZN5flash16flash_fwd_kernelI23Flash_fwd_kernel_traitsILi256ELi64ELi64ELi4ELb0ELb0EN7cutlass6half_tE19Flash_kernel_traitsILi256ELi64ELi64ELi4ES3_EELb1ELb0ELb1ELb0ELb0ELb0ELb0ELb1EEEvNS_16Flash_fwd_paramsE)
        .other          _ZN5flash16flash_fwd_kernelI23Flash_fwd_kernel_traitsILi256ELi64ELi64ELi4ELb0ELb0EN7cutlass6half_tE19Flash_kernel_traitsILi256ELi64ELi64ELi4ES3_EELb1ELb0ELb1ELb0ELb0ELb0ELb0ELb1EEEvNS_16Flash_fwd_paramsE,@"STO_CUDA_ENTRY STV_DEFAULT"
_ZN5flash16flash_fwd_kernelI23Flash_fwd_kernel_traitsILi256ELi64ELi64ELi4ELb0ELb0EN7cutlass6half_tE19Flash_kernel_traitsILi256ELi64ELi64ELi4ES3_EELb1ELb0ELb1ELb0ELb0ELb0ELb0ELb1EEEvNS_16Flash_fwd_paramsE:
.text._ZN5flash16flash_fwd_kernelI23Flash_fwd_kernel_traitsILi256ELi64ELi64ELi4ELb0ELb0EN7cutlass6half_tE19Flash_kernel_traitsILi256ELi64ELi64ELi4ES3_EELb1ELb0ELb1ELb0ELb0ELb0ELb0ELb1EEEvNS_16Flash_fwd_paramsE:
[----:B------:R-:W-:-:S03]  /*0000*/  MOV R1, c[0x0][0x28] ;  /* 0x00000a0000017a02 */ /* 0x000fc60000000f00 */
[----:B------:R-:W-:Y:S01]  /*0010*/  ULDC.U8 UR4, c[0x0][0x304] ;  /* 0x0000c10000047ab9 */ /* 0x000fe20000000000 */
[----:B------:R-:W-:Y:S01]  /*0020*/  IADD3 R1, R1, -0x190, RZ ;  /* 0xfffffe7001017810 */ /* 0x000fe20007ffe0ff */
[----:B------:R-:W-:Y:S01]  /*0030*/  ULDC.64 UR20, c[0x0][0x2f0] ;  /* 0x0000bc0000147ab9 */ /* 0x000fe20000000a00 */
[----:B------:R-:W-:Y:S01]  /*0040*/  ISETP.NE.AND P2, PT, RZ, UR4, PT ;  /* 0x00000004ff007c0c */ /* 0x000fe2000bf45270 */
[----:B------:R-:W-:Y:S01]  /*0050*/  IMAD.U32 R2, RZ, RZ, UR20 ;  /* 0x00000014ff027e24 */ /* 0x000fe2000f8e00ff */
[----:B------:R-:W-:Y:S01]  /*0060*/  ULDC.64 UR18, c[0x0][0x118] ;  /* 0x0000460000127ab9 */ /* 0x000fe20000000a00 */
[----:B------:R-:W-:Y:S01]  /*0070*/  IMAD.U32 R3, RZ, RZ, UR21 ;  /* 0x00000015ff037e24 */ /* 0x000fe2000f8e00ff */
[----:B------:R-:W-:Y:S01]  /*0080*/  MOV R8, c[0x0][0x2fc] ;  /* 0x0000bf0000087a02 */ /* 0x000fe20000000f00 */
[----:B------:R-:W-:Y:S01]  /*0090*/  IMAD.MOV.U32 R7, RZ, RZ, c[0x0][0x2f8] ;  /* 0x0000be00ff077624 */ /* 0x000fe200078e00ff */
[----:B------:R-:W1:Y:S01]  /*00a0*/  S2UR UR13, SR_CTAID.X ;  /* 0x00000000000d79c3 */ /* 0x000e620000002500 */
[----:B------:R-:W2:Y:S01]  /*00b0*/  S2R R29, SR_TID.X ;  /* 0x00000000001d7919 */ /* 0x000ea20000002100 */
[----:B------:R-:W-:-:S05]  /*00c0*/  ULDC.64 UR4, c[0x0][0x240] ;  /* 0x0000900000047ab9 */ /* 0x000fca0000000a00 */
[----:B------:R3:W4:Y:S02]  /*00d0*/  @P2 LDG.E.64 R4, [R2.64] ;  /* 0x0000001202042981 */ /* 0x000724000c1e1b00 */
[----:B---3--:R-:W-:Y:S02]  /*00e0*/  @P2 IMAD.MOV.U32 R2, RZ, RZ, R7 ;  /* 0x000000ffff022224 */ /* 0x008fe400078e0007 */
[----:B------:R-:W-:-:S06]  /*00f0*/  @P2 IMAD.MOV.U32 R3, RZ, RZ, R8 ;  /* 0x000000ffff032224 */ /* 0x000fcc00078e0008 */
[----:B------:R-:W3:Y:S01]  /*0100*/  @P2 LDG.E.64 R2, [R2.64] ;  /* 0x0000001202022981 */ /* 0x000ee2000c1e1b00 */
[----:B------:R-:W5:Y:S01]  /*0110*/  S2UR UR17, SR_CTAID.Y ;  /* 0x00000000001179c3 */ /* 0x000f620000002600 */
[----:B------:R-:W-:Y:S02]  /*0120*/  UISETP.NE.U32.AND UP2, UPT, URZ, UR4, UPT ;  /* 0x000000043f00728c */ /* 0x000fe4000bf45070 */
[----:B------:R-:W-:Y:S02]  /*0130*/  UMOV UR10, 0x4 ;  /* 0x00000004000a7882 */ /* 0x000fe40000000000 */
[----:B------:R-:W-:Y:S02]  /*0140*/  UISETP.NE.AND.EX UP2, UPT, URZ, UR5, UPT, UP2 ;  /* 0x000000053f00728c */ /* 0x000fe4000bf45320 */
[----:B------:R-:W-:Y:S01]  /*0150*/  ULDC.64 UR14, c[0x0][0x240] ;  /* 0x00009000000e7ab9 */ /* 0x000fe20000000a00 */
[----:B------:R-:W1:Y:S01]  /*0160*/  S2UR UR12, SR_CTAID.Z ;  /* 0x00000000000c79c3 */ /* 0x000e620000002700 */
[----:B------:R-:W-:-:S02]  /*0170*/  ULDC.64 UR4, c[0x0][0x250] ;  /* 0x0000940000047ab9 */ /* 0x000fc40000000a00 */
[----:B------:R-:W-:Y:S01]  /*0180*/  PLOP3.LUT P0, PT, PT, PT, UP2, 0x80, 0x0 ;  /* 0x000000000000781c */ /* 0x000fe20003f0f028 */
[----:B------:R-:W-:Y:S02]  /*0190*/  UISETP.NE.U32.AND UP0, UPT, URZ, UR4, UPT ;  /* 0x000000043f00728c */ /* 0x000fe4000bf05070 */
[----:B------:R-:W-:Y:S02]  /*01a0*/  ULDC.U8 UR8, c[0x0][0x312] ;  /* 0x0000c48000087ab9 */ /* 0x000fe40000000000 */
[----:B------:R-:W-:Y:S02]  /*01b0*/  UISETP.NE.AND UP3, UPT, UR8, URZ, UPT ;  /* 0x0000003f0800728c */ /* 0x000fe4000bf65270 */
[----:B------:R-:W-:-:S03]  /*01c0*/  UISETP.NE.AND.EX UP0, UPT, URZ, UR5, UPT, UP0 ;  /* 0x000000053f00728c */ /* 0x000fc6000bf05300 */
[----:B------:R-:W-:Y:S02]  /*01d0*/  ULDC.64 UR4, c[0x0][0x250] ;  /* 0x0000940000047ab9 */ /* 0x000fe40000000a00 */
[----:B-----5:R-:W-:Y:S02]  /*01e0*/  UIMAD.WIDE UR14, UR17, UR10, UR14 ;  /* 0x0000000a110e72a5 */ /* 0x020fe4000f8e020e */
[----:B-1----:R-:W-:-:S06]  /*01f0*/  ULOP3.LUT UR6, UR12, UR13, UR17, 0xfe, !UPT ;  /* 0x0000000d0c067292 */ /* 0x002fcc000f8efe11 */
[----:B--2---:R-:W-:Y:S01]  /*0200*/  LOP3.LUT P3, RZ, R29, UR6, RZ, 0xfc, !PT ;  /* 0x000000061dff7c12 */ /* 0x004fe2000f86fcff */
[----:B------:R-:W-:Y:S02]  /*0210*/  ULDC.64 UR6, c[0x0][0x248] ;  /* 0x0000920000067ab9 */ /* 0x000fe40000000a00 */
[----:B------:R-:W-:-:S04]  /*0220*/  UISETP.EQ.U32.AND UP1, UPT, URZ, UR6, UPT ;  /* 0x000000063f00728c */ /* 0x000fc8000bf22070 */
[----:B------:R-:W-:Y:S02]  /*0230*/  UISETP.EQ.OR.EX UP1, UPT, URZ, UR7, !UP3, UP1 ;  /* 0x000000073f00728c */ /* 0x000fe4000df22710 */
[----:B------:R-:W-:Y:S02]  /*0240*/  @UP0 UIMAD.WIDE UR4, UR17, UR10, UR4 ;  /* 0x0000000a110402a5 */ /* 0x000fe4000f8e0204 */
[----:B------:R-:W-:Y:S02]  /*0250*/  ULDC.64 UR6, c[0x0][0x248] ;  /* 0x0000920000067ab9 */ /* 0x000fe40000000a00 */
[----:B------:R-:W-:Y:S01]  /*0260*/  @!P3 IMAD.MOV.U32 R10, RZ, RZ, c[0x0][0x308] ;  /* 0x0000c200ff0ab624 */ /* 0x000fe200078e00ff */
[----:B------:R-:W-:Y:S01]  /*0270*/  @!P3 MOV R11, c[0x0][0x30c] ;  /* 0x0000c300000bba02 */ /* 0x000fe20000000f00 */
[----:B------:R-:W-:Y:S01]  /*0280*/  UIMAD.WIDE UR6, UR17, UR10, UR6 ;  /* 0x0000000a110672a5 */ /* 0x000fe2000f8e0206 */
[----:B----4-:R-:W1:Y:S08]  /*0290*/  @P2 R2UR UR20, R4 ;  /* 0x00000000041423c2 */ /* 0x010e7000000e0000 */
[----:B------:R-:W2:Y:S01]  /*02a0*/  @P2 R2UR UR21, R5 ;  /* 0x00000000051523c2 */ /* 0x000ea200000e0000 */
[----:B-1----:R-:W-:-:S02]  /*02b0*/  IMAD.U32 R4, RZ, RZ, UR20 ;  /* 0x00000014ff047e24 */ /* 0x002fc4000f8e00ff */
[----:B--2---:R-:W-:Y:S01]  /*02c0*/  IMAD.U32 R5, RZ, RZ, UR21 ;  /* 0x00000015ff057e24 */ /* 0x004fe2000f8e00ff */
[----:B---3--:R-:W-:Y:S02]  /*02d0*/  @P2 IADD3 R7, P1, R2, c[0x0][0x300], RZ ;  /* 0x0000c00002072a10 */ /* 0x008fe40007f3e0ff */
[----:B------:R-:W-:Y:S02]  /*02e0*/  MOV R2, UR14 ;  /* 0x0000000e00027c02 */ /* 0x000fe40008000f00 */
[----:B------:R1:W-:Y:S01]  /*02f0*/  @!P3 STG.E.64 [R10.64], R4 ;  /* 0x000000040a00b986 */ /* 0x0003e2000c101b12 */
[----:B------:R-:W-:Y:S02]  /*0300*/  @P2 IMAD.X R8, RZ, RZ, R3, P1 ;  /* 0x000000ffff082224 */ /* 0x000fe400008e0603 */
[----:B------:R-:W-:Y:S01]  /*0310*/  IMAD.U32 R3, RZ, RZ, UR15 ;  /* 0x0000000fff037e24 */ /* 0x000fe2000f8e00ff */
[----:B------:R-:W-:Y:S01]  /*0320*/  PLOP3.LUT P1, PT, PT, PT, UP0, 0x80, 0x0 ;  /* 0x000000000000781c */ /* 0x000fe20003f2f008 */
[----:B-1----:R-:W-:Y:S01]  /*0330*/  @!P3 IMAD.MOV.U32 R4, RZ, RZ, R7 ;  /* 0x000000ffff04b224 */ /* 0x002fe200078e0007 */
[----:B------:R-:W-:-:S05]  /*0340*/  @!P3 MOV R5, R8 ;  /* 0x000000080005b202 */ /* 0x000fca0000000f00 */
[----:B------:R1:W-:Y:S04]  /*0350*/  @!P3 STG.E.64 [R10.64+0x8], R4 ;  /* 0x000008040a00b986 */ /* 0x0003e8000c101b12 */
[----:B------:R2:W3:Y:S04]  /*0360*/  @P0 LDG.E R9, [R2.64] ;  /* 0x0000001202090981 */ /* 0x0004e8000c1e1900 */
[----:B------:R2:W4:Y:S01]  /*0370*/  @P0 LDG.E R6, [R2.64+0x4] ;  /* 0x0000041202060981 */ /* 0x000522000c1e1900 */
[----:B------:R-:W-:Y:S01]  /*0380*/  PLOP3.LUT P2, PT, PT, PT, UP1, 0x80, 0x0 ;  /* 0x000000000000781c */ /* 0x000fe20003f4f018 */
[----:B-1----:R-:W-:-:S02]  /*0390*/  IMAD.U32 R4, RZ, RZ, UR4 ;  /* 0x00000004ff047e24 */ /* 0x002fc4000f8e00ff */
[----:B------:R-:W-:Y:S01]  /*03a0*/  IMAD.U32 R5, RZ, RZ, UR5 ;  /* 0x00000005ff057e24 */ /* 0x000fe2000f8e00ff */
[----:B--2---:R-:W-:Y:S01]  /*03b0*/  MOV R2, UR6 ;  /* 0x0000000600027c02 */ /* 0x004fe20008000f00 */
[----:B------:R-:W-:-:S03]  /*03c0*/  IMAD.U32 R3, RZ, RZ, UR7 ;  /* 0x00000007ff037e24 */ /* 0x000fc6000f8e00ff */
[----:B------:R-:W2:Y:S05]  /*03d0*/  @P1 LDG.E R4, [R4.64] ;  /* 0x0000001204041981 */ /* 0x000eaa000c1e1900 */
[----:B------:R-:W5:Y:S01]  /*03e0*/  @!P2 LDG.E R0, [R2.64] ;  /* 0x000000120200a981 */ /* 0x000f62000c1e1900 */
[----:B------:R-:W-:Y:S01]  /*03f0*/  UMOV UR11, 0xffffffff ;  /* 0xffffffff000b7882 */ /* 0x000fe20000000000 */
[----:B------:R-:W1:Y:S01]  /*0400*/  LDC.U8 R122, c[0x0][0x2d8] ;  /* 0x0000b600ff7a7b82 */ /* 0x000e620000000000 */
[----:B------:R-:W-:Y:S02]  /*0410*/  UMOV UR24, URZ ;  /* 0x0000003f00187c82 */ /* 0x000fe40008000000 */
[----:B------:R-:W-:-:S05]  /*0420*/  UMOV UR25, 0xffffffff ;  /* 0xffffffff00197882 */ /* 0x000fca0000000000 */
[----:B---3--:R3:W1:Y:S08]  /*0430*/  @P0 R2UR UR11, R9 ;  /* 0x00000000090b03c2 */ /* 0x00867000000e0000 */
[----:B----4-:R-:W1:Y:S01]  /*0440*/  @P0 R2UR UR16, R6 ;  /* 0x00000000061003c2 */ /* 0x010e6200000e0000 */
[----:B------:R-:W-:-:S04]  /*0450*/  ISETP.NE.U32.AND P0, PT, RZ, c[0x0][0x248], PT ;  /* 0x00009200ff007a0c */ /* 0x000fc80003f05070 */
[----:B------:R-:W-:Y:S02]  /*0460*/  ISETP.NE.AND.EX P0, PT, RZ, c[0x0][0x24c], PT, P0 ;  /* 0x00009300ff007a0c */ /* 0x000fe40003f05300 */
[----:B---3--:R-:W-:-:S04]  /*0470*/  SHF.R.S32.HI R9, RZ, 0x1f, R29 ;  /* 0x0000001fff097819 */ /* 0x008fc8000001141d */
[----:B------:R-:W-:Y:S01]  /*0480*/  LEA.HI R14, R9, R29, RZ, 0x5 ;  /* 0x0000001d090e7211 */ /* 0x000fe200078f28ff */
[----:B-1----:R-:W-:Y:S01]  /*0490*/  @UP2 UIADD3 UR16, UR16, -UR11, URZ ;  /* 0x8000000b10102290 */ /* 0x002fe2000fffe03f */
[----:B--2---:R1:W2:Y:S06]  /*04a0*/  @P1 R2UR UR24, R4 ;  /* 0x00000000041813c2 */ /* 0x0042ac00000e0000 */
[----:B------:R-:W-:Y:S02]  /*04b0*/  @!UP2 ULDC UR16, c[0x0][0x214] ;  /* 0x000085000010aab9 */ /* 0x000fe40000000800 */
[----:B-----5:R1:W3:Y:S02]  /*04c0*/  @!P2 R2UR UR25, R0 ;  /* 0x000000000019a3c2 */ /* 0x0202e400000e0000 */
        /* <DEDUP_REMOVED lines=8> */
.L_x_1071:
[----:B------:R-:W-:Y:S02]  /*0550*/  ULDC UR6, c[0x0][0x218] ;  /* 0x0000860000067ab9 */ /* 0x000fe40000000800 */
.L_x_1072:
        /* <DEDUP_REMOVED lines=22> */
[----:B------:R-:W-:Y:S01]  /*06c0*/  LOP3.LUT R0, R14, 0xffffffe0, RZ, 0xc0, !PT ;  /* 0xffffffe00e007812 */ /* 0x000fe200078ec0ff */
[----:B------:R-:W-:Y:S02]  /*06d0*/  UIADD3 UR4, -UR16, 0x7f, UR14 ;  /* 0x0000007f10047890 */ /* 0x000fe4000fffe10e */
[----:B------:R-:W-:Y:S02]  /*06e0*/  ULDC UR9, c[0x0][0x2e4] ;  /* 0x0000b90000097ab9 */ /* 0x000fe40000000800 */
[----:B------:R-:W-:Y:S01]  /*06f0*/  ULDC UR5, c[0x0][0x2e8] ;  /* 0x0000ba0000057ab9 */ /* 0x000fe20000000800 */
[----:B------:R-:W-:Y:S01]  /*0700*/  IMAD.IADD R22, R29, 0x1, -R0 ;  /* 0x000000011d167824 */ /* 0x000fe200078e0a00 */
        /* <DEDUP_REMOVED lines=48> */
[----:B------:R-:W-:Y:S02]  /*0a10*/  @!UP0 UIMAD.WIDE.U32 UR24, UR17, UR4, URZ ;  /* 0x00000004111882a5 */ /* 0x000fe4000f8e003f */
[----:B------:R-:W-:Y:S02]  /*0a20*/  ULDC UR9, c[0x0][0x234] ;  /* 0x00008d0000097ab9 */ /* 0x000fe40000000800 */
        /* <DEDUP_REMOVED lines=49> */
.L_x_1075:
[----:B------:R-:W-:Y:S05]  /*0d40*/  BSYNC B0 ;  /* 0x0000000000007941 */ /* 0x000fea0003800000 */
.L_x_1074:
        /* <DEDUP_REMOVED lines=22> */
.L_x_1077:
[----:B------:R-:W-:Y:S05]  /*0eb0*/  BSYNC B0 ;  /* 0x0000000000007941 */ /* 0x000fea0003800000 */
.L_x_1076:
        /* <DEDUP_REMOVED lines=22> */
.L_x_1079:
[----:B------:R-:W-:Y:S05]  /*1020*/  BSYNC B0 ;  /* 0x0000000000007941 */ /* 0x000fea0003800000 */
.L_x_1078:
        /* <DEDUP_REMOVED lines=21> */
.L_x_1081:
[----:B------:R-:W-:Y:S05]  /*1180*/  BSYNC B0 ;  /* 0x0000000000007941 */ /* 0x000fea0003800000 */
.L_x_1080:
        /* <DEDUP_REMOVED lines=35> */
.L_x_1073:
[----:B------:R-:W-:Y:S01]  /*13c0*/  UISETP.NE.AND UP1, UPT, UR11, -0x1, UPT ;  /* 0xffffffff0b00788c */ /* 0x000fe2000bf25270 */
[----:B------:R-:W-:Y:S01]  /*13d0*/  SHF.R.S32.HI R0, RZ, 0x1f, R22 ;  /* 0x0000001fff007819 */ /* 0x000fe20000011416 */
[----:B------:R-:W-:Y:S02]  /*13e0*/  UISETP.NE.AND UP0, UPT, UR25, -0x1, UPT ;  /* 0xffffffff1900788c */ /* 0x000fe4000bf05270 */
[----:B------:R-:W-:Y:S02]  /*13f0*/  ULDC.64 UR4, c[0x0][0x190] ;  /* 0x0000640000047ab9 */ /* 0x000fe40000000a00 */
[----:B------:R-:W-:Y:S02]  /*1400*/  ULDC.64 UR6, c[0x0][0x178] ;  /* 0x00005e0000067ab9 */ /* 0x000fe40000000a00 */
[----:B------:R-:W-:-:S03]  /*1410*/  PLOP3.LUT P0, PT, PT, PT, UP0, 0x80, 0x0 ;  /* 0x000000000000781c */ /* 0x000fc60003f0f008 */
[----:B------:R-:W-:Y:S02]  /*1420*/  @UP1 UIMAD.WIDE.U32 UR28, UR11, UR4, URZ ;  /* 0x000000040b1c12a5 */ /* 0x000fe4000f8e003f */
[----:B------:R-:W-:Y:S02]  /*1430*/  @UP0 UIADD3 UR26, UR24, UR25, URZ ;  /* 0x00000019181a0290 */ /* 0x000fe4000fffe03f */
[----:B------:R-:W-:Y:S02]  /*1440*/  @UP1 UIMAD UR23, UR11, UR5, UR29 ;  /* 0x000000050b1712a4 */ /* 0x000fe4000f8e021d */
[----:B------:R-:W-:Y:S02]  /*1450*/  @!UP1 USHF.R.S32.HI UR22, URZ, 0x1f, UR17 ;  /* 0x0000001f3f169899 */ /* 0x000fe40008011411 */
[----:B------:R-:W-:Y:S02]  /*1460*/  ULDC.64 UR4, c[0x0][0x198] ;  /* 0x0000660000047ab9 */ /* 0x000fe40000000a00 */
[----:B------:R-:W-:-:S02]  /*1470*/  @UP0 UIMAD.WIDE.U32 UR30, UR26, UR4, URZ ;  /* 0x000000041a1e02a5 */ /* 0x000fc4000f8e003f */
[----:B------:R-:W-:Y:S02]  /*1480*/  @!UP1 UIMAD UR22, UR22, UR6, URZ ;  /* 0x00000006161692a4 */ /* 0x000fe4000f8e023f */
[----:B------:R-:W-:Y:S02]  /*1490*/  @UP0 UIMAD UR26, UR26, UR5, UR31 ;  /* 0x000000051a1a02a4 */ /* 0x000fe4000f8e021f */
[----:B------:R-:W-:Y:S02]  /*14a0*/  ULDC UR4, c[0x0][0x224] ;  /* 0x0000890000047ab9 */ /* 0x000fe40000000800 */
[----:B------:R-:W-:Y:S02]  /*14b0*/  ULDC UR5, c[0x0][0x1c0] ;  /* 0x0000700000057ab9 */ /* 0x000fe40000000800 */
[----:B------:R-:W-:Y:S02]  /*14c0*/  UIMAD UR5, UR17, UR5, UR12 ;  /* 0x00000005110572a4 */ /* 0x000fe4000f8e020c */
[----:B------:R-:W-:-:S02]  /*14d0*/  @!UP1 UIMAD UR7, UR17, UR7, UR22 ;  /* 0x00000007110792a4 */ /* 0x000fc4000f8e0216 */
[----:B------:R-:W-:Y:S02]  /*14e0*/  UIMAD UR4, UR5, UR4, UR14 ;  /* 0x00000004050472a4 */ /* 0x000fe4000f8e020e */
[----:B------:R-:W-:Y:S02]  /*14f0*/  USHF.L.U32 UR5, UR5, 0x5, URZ ;  /* 0x0000000505057899 */ /* 0x000fe4000800063f */
[----:B------:R-:W-:Y:S02]  /*1500*/  ULDC UR22, c[0x0][0x228] ;  /* 0x00008a0000167ab9 */ /* 0x000fe40000000800 */
[----:B------:R-:W-:Y:S02]  /*1510*/  @!UP1 UIMAD.WIDE.U32 UR32, UR17, UR6, URZ ;  /* 0x00000006112092a5 */ /* 0x000fe4000f8e003f */
[----:B------:R-:W-:Y:S01]  /*1520*/  IADD3 R123, P2, P1, R7, UR5, R22 ;  /* 0x00000005077b7c10 */ /* 0x000fe2000f95e016 */
[----:B------:R-:W-:Y:S02]  /*1530*/  UIMAD UR22, UR4, UR22, URZ ;  /* 0x00000016041672a4 */ /* 0x000fe4000f8e023f */
[----:B------:R-:W-:-:S02]  /*1540*/  USHF.R.S32.HI UR4, URZ, 0x1f, UR5 ;  /* 0x0000001f3f047899 */ /* 0x000fc40008011405 */
[----:B------:R1:W-:Y:S01]  /*1550*/  STL [R1+0xe0], R123 ;  /* 0x0000e07b01007387 */ /* 0x0003e20000100800 */
[----:B------:R-:W-:Y:S02]  /*1560*/  @UP1 UMOV UR6, UR28 ;  /* 0x0000001c00061c82 */ /* 0x000fe40008000000 */
[----:B------:R-:W-:Y:S01]  /*1570*/  @!UP1 UIADD3 UR23, UR33, UR7, URZ ;  /* 0x0000000721179290 */ /* 0x000fe2000fffe03f */
[----:B------:R-:W-:Y:S01]  /*1580*/  IADD3.X R105, R8, UR4, R0, P2, P1 ;  /* 0x0000000408697c10 */ /* 0x000fe200097e2400 */
[----:B------:R-:W-:Y:S02]  /*1590*/  @!UP1 UMOV UR6, UR32 ;  /* 0x0000002000069c82 */ /* 0x000fe40008000000 */
[----:B------:R-:W-:Y:S01]  /*15a0*/  @UP0 UMOV UR28, UR30 ;  /* 0x0000001e001c0c82 */ /* 0x000fe20008000000 */
        /* <DEDUP_REMOVED lines=10> */
[----:B------:R-:W-:Y:S02]  /*1650*/  UMOV UR26, UR28 ;  /* 0x0000001c001a7c82 */ /* 0x000fe40008000000 */
[----:B------:R-:W-:Y:S02]  /*1660*/  UIMAD UR5, UR17, UR5, UR7 ;  /* 0x00000005110572a4 */ /* 0x000fe4000f8e0207 */
[----:B------:R-:W-:-:S04]  /*1670*/  UIMAD.WIDE.U32 UR28, UR17, UR4, UR26 ;  /* 0x00000004111c72a5 */ /* 0x000fc8000f8e001a */
[----:B------:R-:W-:Y:S02]  /*1680*/  UIADD3 UR26, UR29, UR5, URZ ;  /* 0x000000051d1a7290 */ /* 0x000fe4000fffe03f */
.L_x_1082:
[----:B------:R-:W-:Y:S01]  /*1690*/  IABS R0, c[0x0][0x1c8] ;  /* 0x0000720000007a13 */ /* 0x000fe20000000000 */
[----:B------:R-:W2:Y:S01]  /*16a0*/  S2R R2, SR_CTAID.Z ;  /* 0x0000000000027919 */ /* 0x000ea20000002700 */
[----:B------:R-:W-:Y:S02]  /*16b0*/  UMOV UR30, URZ ;  /* 0x0000003f001e7c82 */ /* 0x000fe40008000000 */
[----:B------:R-:W3:Y:S01]  /*16c0*/  R2UR UR7, R0 ;  /* 0x00000000000773c2 */ /* 0x000ee200000e0000 */
[----:B------:R-:W-:Y:S01]  /*16d0*/  @UP0 UIADD3 UR29, UR24, UR25, URZ ;  /* 0x00000019181d0290 */ /* 0x000fe2000fffe03f */
[----:B---3--:R-:W3:Y:S08]  /*16e0*/  I2F.RP R0, UR7 ;  /* 0x0000000700007d06 */ /* 0x008ef00008209400 */
[----:B---3--:R-:W3:Y:S02]  /*16f0*/  MUFU.RCP R0, R0 ;  /* 0x0000000000007308 */ /* 0x008ee40000001000 */
[----:B---3--:R-:W-:-:S06]  /*1700*/  IADD3 R0, R0, 0xffffffe, RZ ;  /* 0x0ffffffe00007810 */ /* 0x008fcc0007ffe0ff */
[----:B------:R-:W3:Y:S02]  /*1710*/  F2I.FTZ.U32.TRUNC.NTZ R0, R0 ;  /* 0x0000000000007305 */ /* 0x000ee4000021f000 */
[----:B---3--:R2:W3:Y:S02]  /*1720*/  R2UR UR31, R0 ;  /* 0x00000000001f73c2 */ /* 0x0084e400000e0000 */
[----:B--2---:R-:W-:Y:S01]  /*1730*/  IABS R0, R2 ;  /* 0x0000000200007213 */ /* 0x004fe20000000000 */
[----:B---3--:R-:W-:-:S05]  /*1740*/  UIADD3 UR5, URZ, -UR31, URZ ;  /* 0x8000001f3f057290 */ /* 0x008fca000fffe03f */
[----:B------:R-:W2:Y:S01]  /*1750*/  R2UR UR4, R0 ;  /* 0x00000000000473c2 */ /* 0x000ea200000e0000 */
[----:B------:R-:W-:-:S04]  /*1760*/  UIMAD UR5, UR5, UR7, URZ ;  /* 0x00000007050572a4 */ /* 0x000fc8000f8e023f */
[----:B------:R-:W-:-:S07]  /*1770*/  UIMAD.WIDE.U32 UR30, UR31, UR5, UR30 ;  /* 0x000000051f1e72a5 */ /* 0x000fce000f8e001e */
[----:B------:R-:W-:Y:S02]  /*1780*/  UMOV UR5, UR31 ;  /* 0x0000001f00057c82 */ /* 0x000fe40008000000 */
[----:B--2---:R-:W-:-:S07]  /*1790*/  UIMAD.WIDE.U32 UR30, UR5, UR4, URZ ;  /* 0x00000004051e72a5 */ /* 0x004fce000f8e003f */
[----:B------:R-:W-:Y:S02]  /*17a0*/  UMOV UR5, UR31 ;  /* 0x0000001f00057c82 */ /* 0x000fe40008000000 */
[----:B------:R-:W-:-:S04]  /*17b0*/  UIADD3 UR27, -UR5, URZ, URZ ;  /* 0x0000003f051b7290 */ /* 0x000fc8000fffe13f */
        /* <DEDUP_REMOVED lines=32> */
.L_x_1083:
[CC--:B------:R-:W-:Y:S01]  /*19c0*/  LEA.HI R0, R9.reuse, R29.reuse, RZ, 0x3 ;  /* 0x0000001d09007211 */ /* 0x0c0fe200078f18ff */
[----:B------:R-:W2:Y:S01]  /*19d0*/  S2R R20, SR_CTAID.Z ;  /* 0x0000000000147919 */ /* 0x000ea20000002700 */
[----:B------:R-:W-:Y:S01]  /*19e0*/  LEA.HI R3, R9, R29, RZ, 0x4 ;  /* 0x0000001d09037211 */ /* 0x000fe200078f20ff */
[----:B------:R-:W-:Y:S01]  /*19f0*/  ULDC.64 UR4, c[0x0][0x1b8] ;  /* 0x00006e0000047ab9 */ /* 0x000fe20000000a00 */
[----:B------:R-:W-:Y:S01]  /*1a00*/  SHF.R.S32.HI R6, RZ, 0x3, R0 ;  /* 0x00000003ff067819 */ /* 0x000fe20000011400 */
[----:B------:R-:W-:Y:S01]  /*1a10*/  UIMAD UR4, UR31, UR4, URZ ;  /* 0x000000041f0472a4 */ /* 0x000fe2000f8e023f */
[----:B------:R-:W-:Y:S01]  /*1a20*/  LOP3.LUT R0, R0, 0xfffffff8, RZ, 0xc0, !PT ;  /* 0xfffffff800007812 */ /* 0x000fe200078ec0ff */
[----:B------:R-:W-:Y:S01]  /*1a30*/  IMAD.MOV.U32 R30, RZ, RZ, 0x20 ;  /* 0x00000020ff1e7424 */ /* 0x000fe200078e00ff */
[----:B------:R-:W-:Y:S01]  /*1a40*/  SHF.R.S32.HI R5, RZ, 0x4, R3 ;  /* 0x00000004ff057819 */ /* 0x000fe20000011403 */
[----:B------:R-:W-:Y:S01]  /*1a50*/  IMAD.SHL.U32 R2, R6, 0x40, RZ ;  /* 0x0000004006027824 */ /* 0x000fe200078e00ff */
[----:B------:R-:W-:Y:S01]  /*1a60*/  SHF.R.S32.HI R7, RZ, 0x1f, R6 ;  /* 0x0000001fff077819 */ /* 0x000fe20000011406 */
[----:B------:R-:W-:Y:S01]  /*1a70*/  IMAD.IADD R28, R29, 0x1, -R0 ;  /* 0x000000011d1c7824 */ /* 0x000fe200078e0a00 */
[C---:B------:R-:W-:Y:S01]  /*1a80*/  LEA.HI R0, R3.reuse, R5, RZ, 0x1 ;  /* 0x0000000503007211 */ /* 0x040fe200078f08ff */
[----:B------:R-:W-:Y:S01]  /*1a90*/  UIMAD UR17, UR25, UR5, UR4 ;  /* 0x00000005191172a4 */ /* 0x000fe2000f8e0204 */
[----:B------:R-:W-:Y:S01]  /*1aa0*/  LOP3.LUT R3, R3, 0xfffffff0, RZ, 0xc0, !PT ;  /* 0xfffffff003037812 */ /* 0x000fe200078ec0ff */
[----:B------:R-:W-:Y:S01]  /*1ab0*/  IMAD.SHL.U32 R116, R28, 0x8, RZ ;  /* 0x000000081c747824 */ /* 0x000fe200078e00ff */
[----:B------:R-:W-:Y:S01]  /*1ac0*/  LOP3.LUT R8, R2, 0x1c0, RZ, 0xc0, !PT ;  /* 0x000001c002087812 */ /* 0x000fe200078ec0ff */
[----:B------:R-:W-:Y:S01]  /*1ad0*/  ULDC.64 UR4, c[0x0][0x1a8] ;  /* 0x00006a0000047ab9 */ /* 0x000fe20000000a00 */
[----:B------:R-:W-:Y:S01]  /*1ae0*/  LOP3.LUT R2, R0, 0xfffffffe, RZ, 0xc0, !PT ;  /* 0xfffffffe00027812 */ /* 0x000fe200078ec0ff */
[----:B------:R-:W-:Y:S01]  /*1af0*/  IMAD.IADD R0, R29, 0x1, -R3 ;  /* 0x000000011d007824 */ /* 0x000fe200078e0a03 */
[----:B------:R-:W-:Y:S01]  /*1b00*/  LOP3.LUT R4, R8, 0x38, R116, 0xf8, !PT ;  /* 0x0000003808047812 */ /* 0x000fe200078ef874 */
[----:B------:R-:W-:Y:S01]  /*1b10*/  UIMAD UR4, UR27, UR4, URZ ;  /* 0x000000041b0472a4 */ /* 0x000fe2000f8e023f */
[----:B------:R-:W-:Y:S01]  /*1b20*/  SHF.R.U32.HI R8, RZ, 0x3, R8 ;  /* 0x00000003ff087819 */ /* 0x000fe20000011608 */
[----:B------:R-:W-:Y:S01]  /*1b30*/  IMAD.IADD R27, R5, 0x1, -R2 ;  /* 0x00000001051b7824 */ /* 0x000fe200078e0a02 */
[----:B------:R-:W-:Y:S01]  /*1b40*/  SHF.R.S32.HI R2, RZ, 0x1f, R0 ;  /* 0x0000001fff027819 */ /* 0x000fe20000011400 */
[----:B------:R-:W-:Y:S01]  /*1b50*/  UIMAD UR4, UR12, UR5, UR4 ;  /* 0x000000050c0472a4 */ /* 0x000fe2000f8e0204 */
[----:B------:R-:W-:Y:S01]  /*1b60*/  LOP3.LUT R8, R4, R8, RZ, 0x3c, !PT ;  /* 0x0000000804087212 */ /* 0x000fe200078e3cff */
[----:B------:R-:W-:Y:S01]  /*1b70*/  IMAD.U32 R10, RZ, RZ, UR13 ;  /* 0x0000000dff0a7e24 */ /* 0x000fe2000f8e00ff */
[----:B------:R-:W-:Y:S01]  /*1b80*/  LEA.HI R13, R2, R0, RZ, 0x3 ;  /* 0x00000000020d7211 */ /* 0x000fe200078f18ff */
[----:B------:R-:W-:Y:S01]  /*1b90*/  BSSY B0, `(.L_x_1084) ;  /* 0x000006a000007945 */ /* 0x000fe20003800000 */
[----:B------:R-:W-:Y:S01]  /*1ba0*/  LEA.HI R5, R9, R29, RZ, 0x6 ;  /* 0x0000001d09057211 */ /* 0x000fe200078f30ff */
[----:B------:R-:W-:Y:S01]  /*1bb0*/  IMAD.SHL.U32 R9, R27, 0x8, RZ ;  /* 0x000000081b097824 */ /* 0x000fe200078e00ff */
[----:B------:R-:W-:Y:S01]  /*1bc0*/  LOP3.LUT R4, R13, 0xfffffff8, RZ, 0xc0, !PT ;  /* 0xfffffff80d047812 */ /* 0x000fe200078ec0ff */
[----:B------:R-:W-:Y:S01]  /*1bd0*/  IMAD.WIDE R10, R10, 0x40, R6 ;  /* 0x000000400a0a7825 */ /* 0x000fe200078e0206 */
[----:B------:R-:W-:-:S02]  /*1be0*/  SHF.R.S32.HI R117, RZ, 0x1f, R116 ;  /* 0x0000001fff757819 */ /* 0x000fc40000011474 */
[----:B------:R-:W-:Y:S01]  /*1bf0*/  IADD3 R2, P0, R116, UR6, RZ ;  /* 0x0000000674027c10 */ /* 0x000fe2000ff1e0ff */
[----:B------:R-:W-:Y:S01]  /*1c00*/  IMAD.IADD R0, R0, 0x1, -R4 ;  /* 0x0000000100007824 */ /* 0x000fe200078e0a04 */
[----:B------:R-:W-:Y:S01]  /*1c10*/  ULDC.64 UR6, c[0x0][0x1b0] ;  /* 0x00006c0000067ab9 */ /* 0x000fe20000000a00 */
[----:B------:R-:W-:Y:S01]  /*1c20*/  IMAD.SHL.U32 R5, R5, 0x8, RZ ;  /* 0x0000000805057824 */ /* 0x000fe200078e00ff */
[----:B------:R-:W-:Y:S01]  /*1c30*/  IADD3.X R3, R117, UR23, RZ, P0, !PT ;  /* 0x0000001775037c10 */ /* 0x000fe200087fe4ff */
[C---:B------:R-:W-:Y:S01]  /*1c40*/  IMAD R4, R7.reuse, c[0x0][0x198], RZ ;  /* 0x0000660007047a24 */ /* 0x040fe200078e02ff */
[C---:B------:R-:W-:Y:S01]  /*1c50*/  LOP3.LUT P3, RZ, R0.reuse, 0x4, RZ, 0xc0, !PT ;  /* 0x0000000400ff7812 */ /* 0x040fe2000786c0ff */
[----:B------:R-:W-:Y:S01]  /*1c60*/  UIMAD UR6, UR31, UR6, URZ ;  /* 0x000000061f0672a4 */ /* 0x000fe2000f8e023f */
[C---:B------:R-:W-:Y:S01]  /*1c70*/  LOP3.LUT P2, RZ, R0.reuse, 0x2, RZ, 0xc0, !PT ;  /* 0x0000000200ff7812 */ /* 0x040fe2000784c0ff */
[----:B------:R-:W-:Y:S01]  /*1c80*/  IMAD.SHL.U32 R0, R0, 0x40, RZ ;  /* 0x0000004000007824 */ /* 0x000fe200078e00ff */
[----:B------:R-:W-:Y:S01]  /*1c90*/  LOP3.LUT R209, R8, 0xfffffe00, R5, 0xf8, !PT ;  /* 0xfffffe0008d17812 */ /* 0x000fe200078ef805 */
[----:B--2---:R-:W-:Y:S01]  /*1ca0*/  IMAD.WIDE.U32 R20, R20, c[0x0][0x1a8], R2 ;  /* 0x00006a0014147a25 */ /* 0x004fe200078e0002 */
[----:B------:R-:W-:Y:S01]  /*1cb0*/  UIMAD UR7, UR25, UR7, UR6 ;  /* 0x00000007190772a4 */ /* 0x000fe2000f8e0206 */
[----:B------:R-:W-:Y:S01]  /*1cc0*/  IADD3 R109, R116, 0x40, RZ ;  /* 0x00000040746d7810 */ /* 0x000fe20007ffe0ff */
[----:B------:R2:W-:Y:S01]  /*1cd0*/  STL.64 [R1+0x98], R116 ;  /* 0x0000987401007387 */ /* 0x0005e20000100a00 */
[----:B------:R-:W-:Y:S01]  /*1ce0*/  IMAD R12, R6, c[0x0][0x19c], R4 ;  /* 0x00006700060c7a24 */ /* 0x000fe200078e0204 */
[----:B------:R-:W-:Y:S01]  /*1cf0*/  LOP3.LUT R0, R0, 0x1c0, RZ, 0xc0, !PT ;  /* 0x000001c000007812 */ /* 0x000fe200078ec0ff */
[----:B------:R-:W-:Y:S01]  /*1d00*/  IMAD R8, R7, c[0x0][0x1a0], RZ ;  /* 0x0000680007087a24 */ /* 0x000fe200078e02ff */
[----:B------:R-:W-:Y:S01]  /*1d10*/  IADD3 R108, R116, 0x80, RZ ;  /* 0x00000080746c7810 */ /* 0x000fe20007ffe0ff */
[----:B------:R-:W-:Y:S01]  /*1d20*/  IMAD.WIDE.U32 R4, R6, c[0x0][0x198], R116 ;  /* 0x0000660006047a25 */ /* 0x000fe200078e0074 */
[----:B------:R-:W-:Y:S01]  /*1d30*/  LOP3.LUT R9, R0, 0x8, R9, 0xf8, !PT ;  /* 0x0000000800097812 */ /* 0x000fe200078ef809 */
[----:B------:R-:W-:Y:S01]  /*1d40*/  UIADD3 UR6, -UR14, UR16, URZ ;  /* 0x000000100e067290 */ /* 0x000fe2000fffe13f */
[----:B------:R-:W-:Y:S01]  /*1d50*/  SHF.R.U32.HI R0, RZ, 0x3, R0 ;  /* 0x00000003ff007819 */ /* 0x000fe20000011600 */
[----:B------:R-:W-:Y:S01]  /*1d60*/  IMAD.WIDE.U32 R2, R6, c[0x0][0x1a0], R116 ;  /* 0x0000680006027a25 */ /* 0x000fe200078e0074 */
[----:B------:R-:W-:-:S02]  /*1d70*/  IADD3 R4, P1, R4, UR28, RZ ;  /* 0x0000001c04047c10 */ /* 0x000fc4000ff3e0ff */
[----:B------:R-:W-:Y:S01]  /*1d80*/  LOP3.LUT R9, R9, R0, RZ, 0x3c, !PT ;  /* 0x0000000009097212 */ /* 0x000fe200078e3cff */
[----:B------:R-:W-:Y:S01]  /*1d90*/  IMAD R8, R6, c[0x0][0x1a4], R8 ;  /* 0x0000690006087a24 */ /* 0x000fe200078e0208 */
[----:B------:R-:W-:Y:S01]  /*1da0*/  IADD3 R2, P0, R2, UR30, RZ ;  /* 0x0000001e02027c10 */ /* 0x000fe2000ff1e0ff */
[----:B------:R-:W-:Y:S01]  /*1db0*/  IMAD.U32 R0, RZ, RZ, UR25 ;  /* 0x00000019ff007e24 */ /* 0x000fe2000f8e00ff */
[----:B------:R-:W-:Y:S01]  /*1dc0*/  IADD3.X R5, R5, UR26, R12, P1, !PT ;  /* 0x0000001a05057c10 */ /* 0x000fe20008ffe40c */
[----:B------:R-:W-:Y:S01]  /*1dd0*/  IMAD.SHL.U32 R209, R209, 0x2, RZ ;  /* 0x00000002d1d17824 */ /* 0x000fe200078e00ff */
[----:B------:R-:W-:Y:S01]  /*1de0*/  IADD3.X R3, R3, UR29, R8, P0, !PT ;  /* 0x0000001d03037c10 */ /* 0x000fe200087fe408 */
[----:B------:R-:W-:Y:S01]  /*1df0*/  IMAD.U32 R8, RZ, RZ, UR25 ;  /* 0x00000019ff087e24 */ /* 0x000fe2000f8e00ff */
[----:B------:R-:W-:Y:S02]  /*1e00*/  IADD3 R107, R116, 0xc0, RZ ;  /* 0x000000c0746b7810 */ /* 0x000fe40007ffe0ff */
[----:B------:R-:W-:Y:S01]  /*1e10*/  SHF.R.S32.HI R25, RZ, 0x5, R14 ;  /* 0x00000005ff197819 */ /* 0x000fe2000001140e */
[----:B------:R-:W-:Y:S01]  /*1e20*/  IMAD.WIDE.U32 R36, R8, c[0x0][0x1b0], R4 ;  /* 0x00006c0008247a25 */ /* 0x000fe200078e0004 */
[----:B------:R-:W-:-:S02]  /*1e30*/  ISETP.GE.AND P0, PT, R6, UR6, PT ;  /* 0x0000000606007c0c */ /* 0x000fc4000bf06270 */
[----:B------:R-:W-:Y:S01]  /*1e40*/  SHF.R.S32.HI R5, RZ, 0x1f, R22 ;  /* 0x0000001fff057819 */ /* 0x000fe20000011416 */
[----:B------:R-:W-:Y:S01]  /*1e50*/  IMAD.WIDE.U32 R32, R0, c[0x0][0x1b8], R2 ;  /* 0x00006e0000207a25 */ /* 0x000fe200078e0002 */
[----:B------:R2:W-:Y:S01]  /*1e60*/  STL.64 [R1+0xb8], R36 ;  /* 0x0000b82401007387 */ /* 0x0005e20000100a00 */
[----:B------:R-:W-:Y:S02]  /*1e70*/  IADD3 R39, R37, UR7, RZ ;  /* 0x0000000725277c10 */ /* 0x000fe4000fffe0ff */
[----:B------:R-:W-:Y:S01]  /*1e80*/  SHF.R.S32.HI R0, RZ, 0x1f, R14 ;  /* 0x0000001fff007819 */ /* 0x000fe2000001140e */
[----:B------:R2:W-:Y:S01]  /*1e90*/  STL.64 [R1+0xd8], R32 ;  /* 0x0000d82001007387 */ /* 0x0005e20000100a00 */
[----:B------:R-:W-:Y:S01]  /*1ea0*/  IADD3 R35, R33, UR17, RZ ;  /* 0x0000001121237c10 */ /* 0x000fe2000fffe0ff */
[----:B------:R-:W-:Y:S01]  /*1eb0*/  IMAD.SHL.U32 R4, R13, 0x40, RZ ;  /* 0x000000400d047824 */ /* 0x000fe200078e00ff */
[----:B------:R-:W-:Y:S01]  /*1ec0*/  LEA.HI R0, R0, R25, RZ, 0x2 ;  /* 0x0000001900007211 */ /* 0x000fe200078f10ff */
[----:B------:R2:W-:Y:S01]  /*1ed0*/  STL [R1+0xac], R109 ;  /* 0x0000ac6d01007387 */ /* 0x0005e20000100800 */
[----:B------:R-:W-:Y:S01]  /*1ee0*/  LEA.HI R5, R5, R22, RZ, 0x2 ;  /* 0x0000001605057211 */ /* 0x000fe200078f10ff */
[----:B------:R-:W-:Y:S01]  /*1ef0*/  IMAD.MOV.U32 R3, RZ, RZ, 0x10 ;  /* 0x00000010ff037424 */ /* 0x000fe200078e00ff */
[----:B------:R-:W-:Y:S01]  /*1f00*/  LOP3.LUT R0, R0, 0xffffffc, RZ, 0xc0, !PT ;  /* 0x0ffffffc00007812 */ /* 0x000fe200078ec0ff */
[----:B------:R2:W-:Y:S01]  /*1f10*/  STL [R1+0xa8], R108 ;  /* 0x0000a86c01007387 */ /* 0x0005e20000100800 */
[----:B------:R-:W-:-:S02]  /*1f20*/  SHF.R.S32.HI R26, RZ, 0x2, R5 ;  /* 0x00000002ff1a7819 */ /* 0x000fc40000011405 */
[----:B------:R-:W-:Y:S01]  /*1f30*/  IADD3 R13, R21, UR4, RZ ;  /* 0x00000004150d7c10 */ /* 0x000fe2000fffe0ff */
[----:B------:R2:W-:Y:S01]  /*1f40*/  STL [R1+0xb0], R107 ;  /* 0x0000b06b01007387 */ /* 0x0005e20000100800 */
[----:B------:R-:W-:Y:S01]  /*1f50*/  IMAD.IADD R0, R25, 0x1, -R0 ;  /* 0x0000000119007824 */ /* 0x000fe200078e0a00 */
[----:B------:R-:W-:Y:S02]  /*1f60*/  LOP3.LUT R4, R9, 0xfffffe00, R4, 0xf8, !PT ;  /* 0xfffffe0009047812 */ /* 0x000fe400078ef804 */
[----:B------:R2:W-:Y:S01]  /*1f70*/  STL [R1+0xcc], R35 ;  /* 0x0000cc2301007387 */ /* 0x0005e20000100800 */
[----:B------:R-:W-:Y:S01]  /*1f80*/  IMAD R23, R0, 0x10, R26 ;  /* 0x0000001000177824 */ /* 0x000fe200078e021a */
[----:B------:R-:W-:Y:S02]  /*1f90*/  SEL R3, R3, 0xfffffff0, !P2 ;  /* 0xfffffff003037807 */ /* 0x000fe40005000000 */
[----:B------:R2:W-:Y:S01]  /*1fa0*/  STL [R1+0xa4], R39 ;  /* 0x0000a42701007387 */ /* 0x0005e20000100800 */
        /* <DEDUP_REMOVED lines=40> */
.L_x_1085:
[----:B------:R-:W-:Y:S05]  /*2230*/  BSYNC B0 ;  /* 0x0000000000007941 */ /* 0x000fea0003800000 */
.L_x_1084:
[----:B------:R-:W-:Y:S01]  /*2240*/  LOP3.LUT R0, R5, 0x7ffffffc, RZ, 0xc0, !PT ;  /* 0x7ffffffc05007812 */ /* 0x000fe200078ec0ff */
[----:B------:R-:W-:Y:S01]  /*2250*/  ULEA UR4, UR8, UR22, 0x6 ;  /* 0x0000001608047291 */ /* 0x000fe2000f8e303f */
[----:B------:R-:W-:Y:S01]  /*2260*/  IADD3 R24, R6, 0x10, RZ ;  /* 0x0000001006187810 */ /* 0x000fe20007ffe0ff */
[----:B------:R-:W-:Y:S02]  /*2270*/  BSSY B0, `(.L_x_1086) ;  /* 0x0000034000007945 */ /* 0x000fe40003800000 */
[----:B------:R-:W-:Y:S01]  /*2280*/  IMAD.IADD R0, R22, 0x1, -R0 ;  /* 0x0000000116007824 */ /* 0x000fe200078e0a00 */
[----:B------:R-:W-:Y:S01]  /*2290*/  ISETP.GE.AND P1, PT, R24, UR6, PT ;  /* 0x0000000618007c0c */ /* 0x000fe2000bf26270 */
[----:B------:R-:W-:Y:S02]  /*22a0*/  UIADD3 UR4, UR4, -0x40, URZ ;  /* 0xffffffc004047890 */ /* 0x000fe4000fffe03f */
[----:B------:R-:W-:-:S04]  /*22b0*/  IMAD.SHL.U32 R0, R0, 0x2, RZ ;  /* 0x0000000200007824 */ /* 0x000fc800078e00ff */
[----:B------:R-:W-:Y:S02]  /*22c0*/  IMAD R0, R23, c[0x0][0x228], R0 ;  /* 0x00008a0017007a24 */ /* 0x000fe400078e0200 */
[----:B------:R-:W-:-:S03]  /*22d0*/  IMAD.U32 R5, RZ, RZ, UR4 ;  /* 0x00000004ff057e24 */ /* 0x000fc6000f8e00ff */
[----:B------:R-:W-:Y:S02]  /*22e0*/  IADD3 R127, P0, R0, UR4, RZ ;  /* 0x00000004007f7c10 */ /* 0x000fe4000ff1e0ff */
[----:B------:R-:W-:-:S04]  /*22f0*/  SHF.R.S32.HI R0, RZ, 0x1f, R0 ;  /* 0x0000001fff007819 */ /* 0x000fc80000011400 */
[----:B------:R-:W-:Y:S01]  /*2300*/  LEA.HI.X.SX32 R126, R5, R0, 0x1, P0 ;  /* 0x00000000057e7211 */ /* 0x000fe200000f0eff */
[----:B------:R-:W-:Y:S05]  /*2310*/  @P1 BRA `(.L_x_1087) ;  /* 0x0000029000001947 */ /* 0x000fea0003800000 */
[----:B------:R-:W-:Y:S01]  /*2320*/  IADD3 R0, P0, R10, 0x10, RZ ;  /* 0x000000100a007810 */ /* 0x000fe20007f1e0ff */
[----:B---3--:R-:W-:Y:S01]  /*2330*/  IMAD.MOV.U32 R8, RZ, RZ, R20 ;  /* 0x000000ffff087224 */ /* 0x008fe200078e0014 */
        /* <DEDUP_REMOVED lines=39> */
.L_x_1087:
[----:B------:R-:W-:Y:S05]  /*25b0*/  BSYNC B0 ;  /* 0x0000000000007941 */ /* 0x000fea0003800000 */
.L_x_1086:
[----:B------:R-:W-:Y:S01]  /*25c0*/  IADD3 R22, R6, 0x20, RZ ;  /* 0x0000002006167810 */ /* 0x000fe20007ffe0ff */
[----:B------:R-:W-:Y:S03]  /*25d0*/  BSSY B0, `(.L_x_1088) ;  /* 0x000002c000007945 */ /* 0x000fe60003800000 */
[----:B------:R-:W-:-:S13]  /*25e0*/  ISETP.GE.AND P0, PT, R22, UR6, PT ;  /* 0x0000000616007c0c */ /* 0x000fda000bf06270 */
        /* <DEDUP_REMOVED lines=42> */
.L_x_1089:
[----:B------:R-:W-:Y:S05]  /*2890*/  BSYNC B0 ;  /* 0x0000000000007941 */ /* 0x000fea0003800000 */
.L_x_1088:
[----:B---3--:R-:W-:Y:S01]  /*28a0*/  IADD3 R18, R6, 0x30, RZ ;  /* 0x0000003006127810 */ /* 0x008fe20007ffe0ff */
        /* <DEDUP_REMOVED lines=47> */
.L_x_1091:
[----:B------:R-:W-:Y:S05]  /*2ba0*/  BSYNC B0 ;  /* 0x0000000000007941 */ /* 0x000fea0003800000 */
.L_x_1090:
        /* <DEDUP_REMOVED lines=48> */
.L_x_1093:
[----:B------:R-:W-:Y:S05]  /*2eb0*/  BSYNC B0 ;  /* 0x0000000000007941 */ /* 0x000fea0003800000 */
.L_x_1092:
        /* <DEDUP_REMOVED lines=41> */
.L_x_1095:
[----:B------:R-:W-:Y:S05]  /*3150*/  BSYNC B0 ;  /* 0x0000000000007941 */ /* 0x000fea0003800000 */
.L_x_1094:
[----:B------:R-:W-:Y:S01]  /*3160*/  ISETP.GE.AND P0, PT, R22, UR27, PT ;  /* 0x0000001b16007c0c */ /* 0x000fe2000bf06270 */
[----:B------:R-:W-:-:S12]  /*3170*/  BSSY B0, `(.L_x_1096) ;  /* 0x0000027000007945 */ /* 0x000fd80003800000 */
[----:B------:R-:W-:Y:S05]  /*3180*/  @P0 BRA `(.L_x_1097) ;  /* 0x0000025000000947 */ /* 0x000fea0003800000 */
[----:B------:R-:W-:Y:S01]  /*3190*/  ISETP.GE.AND P5, PT, R116, c[0x0][0x220], PT ;  /* 0x0000880074007a0c */ /* 0x000fe20003fa6270 */
[----:B------:R-:W-:Y:S01]  /*31a0*/  IMAD.MOV.U32 R5, RZ, RZ, c[0x0][0x198] ;  /* 0x00006600ff057624 */ /* 0x000fe200078e00ff */
[----:B------:R-:W-:Y:S01]  /*31b0*/  ISETP.GE.AND P4, PT, R109, c[0x0][0x220], PT ;  /* 0x000088006d007a0c */ /* 0x000fe20003f86270 */
[----:B-1-3--:R-:W-:Y:S01]  /*31c0*/  IMAD.MOV.U32 R12, RZ, RZ, c[0x0][0x19c] ;  /* 0x00006700ff0c7624 */ /* 0x00afe200078e00ff */
        /* <DEDUP_REMOVED lines=33> */
.L_x_1097:
[----:B------:R-:W-:Y:S05]  /*33e0*/  BSYNC B0 ;  /* 0x0000000000007941 */ /* 0x000fea0003800000 */
.L_x_1096:
[----:B------:R-:W-:Y:S01]  /*33f0*/  ISETP.GE.AND P0, PT, R18, UR27, PT ;  /* 0x0000001b12007c0c */ /* 0x000fe2000bf06270 */
[----:B------:R-:W-:Y:S01]  /*3400*/  ULDC.64 UR4, c[0x0][0x1a0] ;  /* 0x0000680000047ab9 */ /* 0x000fe20000000a00 */
[----:B------:R-:W-:Y:S01]  /*3410*/  BSSY B0, `(.L_x_1098) ;  /* 0x000002b000007945 */ /* 0x000fe20003800000 */
[----:B------:R-:W-:Y:S02]  /*3420*/  USHF.L.U64.HI UR12, UR4, UR12, UR5 ;  /* 0x0000000c040c7299 */ /* 0x000fe40008010205 */
[----:B------:R-:W-:-:S08]  /*3430*/  USHF.L.U32 UR17, UR4, 0x6, URZ ;  /* 0x0000000604117899 */ /* 0x000fd0000800063f */
[----:B------:R-:W-:Y:S05]  /*3440*/  @P0 BRA `(.L_x_1099) ;  /* 0x0000027000000947 */ /* 0x000fea0003800000 */
[----:B------:R-:W-:Y:S01]  /*3450*/  ISETP.GE.AND P5, PT, R116, c[0x0][0x220], PT ;  /* 0x0000880074007a0c */ /* 0x000fe20003fa6270 */
[----:B-1-3--:R-:W-:Y:S01]  /*3460*/  IMAD.MOV.U32 R14, RZ, RZ, c[0x0][0x198] ;  /* 0x00006600ff0e7624 */ /* 0x00afe200078e00ff */
        /* <DEDUP_REMOVED lines=37> */
.L_x_1099:
[----:B------:R-:W-:Y:S05]  /*36c0*/  BSYNC B0 ;  /* 0x0000000000007941 */ /* 0x000fea0003800000 */
.L_x_1098:
[----:B------:R-:W0:Y:S01]  /*36d0*/  LDGDEPBAR ;  /* 0x00000000000079af */ /* 0x000e220000000000 */
[----:B------:R-:W-:Y:S01]  /*36e0*/  LEA R0, R25, UR14, 0x4 ;  /* 0x0000000e19007c11 */ /* 0x000fe2000f8e20ff */
[----:B------:R-:W-:Y:S01]  /*36f0*/  IMAD.SHL.U32 R5, R28, 0x40, RZ ;  /* 0x000000401c057824 */ /* 0x000fe200078e00ff */
[C---:B------:R-:W-:Y:S01]  /*3700*/  ISETP.GE.AND P0, PT, R6.reuse, UR27, PT ;  /* 0x0000001b06007c0c */ /* 0x040fe2000bf06270 */
[----:B-1----:R-:W-:Y:S01]  /*3710*/  IMAD.MOV.U32 R10, RZ, RZ, R34 ;  /* 0x000000ffff0a7224 */ /* 0x002fe200078e0022 */
[----:B------:R-:W-:Y:S01]  /*3720*/  SHF.L.U32 R6, R6, 0x3, RZ ;  /* 0x0000000306067819 */ /* 0x000fe200000006ff */
[----:B------:R-:W-:Y:S01]  /*3730*/  IMAD.IADD R104, R26, 0x1, R0 ;  /* 0x000000011a687824 */ /* 0x000fe200078e0200 */
[----:B------:R-:W-:Y:S01]  /*3740*/  LOP3.LUT R0, R5, 0x1c0, RZ, 0xc0, !PT ;  /* 0x000001c005007812 */ /* 0x000fe200078ec0ff */
[----:B------:R-:W-:Y:S01]  /*3750*/  IMAD.MOV.U32 R11, RZ, RZ, R35 ;  /* 0x000000ffff0b7224 */ /* 0x000fe200078e0023 */
[----:B------:R-:W-:Y:S01]  /*3760*/  UIMAD UR5, UR12, UR24, URZ ;  /* 0x000000180c0572a4 */ /* 0x000fe2000f8e023f */
[----:B------:R-:W-:Y:S01]  /*3770*/  IMAD.MOV.U32 R10, RZ, RZ, R32 ;  /* 0x000000ffff0a7224 */ /* 0x000fe200078e0020 */
[----:B------:R-:W-:Y:S01]  /*3780*/  LOP3.LUT R6, R0, 0x8, R6, 0xf8, !PT ;  /* 0x0000000800067812 */ /* 0x000fe200078ef806 */
[----:B------:R-:W-:Y:S01]  /*3790*/  IMAD.U32 R8, RZ, RZ, UR24 ;  /* 0x00000018ff087e24 */ /* 0x000fe2000f8e00ff */
[----:B------:R-:W-:Y:S01]  /*37a0*/  SHF.R.U32.HI R5, RZ, 0x3, R0 ;  /* 0x00000003ff057819 */ /* 0x000fe20000011600 */
[----:B------:R-:W-:Y:S01]  /*37b0*/  IMAD.U32 R0, RZ, RZ, UR13 ;  /* 0x0000000dff007e24 */ /* 0x000fe2000f8e00ff */
[----:B------:R1:W-:Y:S01]  /*37c0*/  STL.64 [R1+0xc8], R10 ;  /* 0x0000c80a01007387 */ /* 0x0003e20000100a00 */
[----:B------:R-:W-:Y:S01]  /*37d0*/  UIMAD UR5, UR23, UR17, UR5 ;  /* 0x00000011170572a4 */ /* 0x000fe2000f8e0205 */
[----:B------:R-:W-:Y:S01]  /*37e0*/  IMAD.WIDE.U32 R8, R8, UR17, R10 ;  /* 0x0000001108087c25 */ /* 0x000fe2000f8e000a */
[----:B------:R-:W-:Y:S01]  /*37f0*/  LOP3.LUT R5, R6, R5, RZ, 0x3c, !PT ;  /* 0x0000000506057212 */ /* 0x000fe200078e3cff */
[----:B------:R-:W-:Y:S01]  /*3800*/  UIADD3 UR22, UR20, -0x4ab325aa, URZ ;  /* 0xb54cda5614167890 */ /* 0x000fe2000fffe03f */
[----:B------:R-:W-:Y:S01]  /*3810*/  LOP3.LUT P1, RZ, R28, 0x4, RZ, 0xc0, !PT ;  /* 0x000000041cff7812 */ /* 0x000fe2000782c0ff */
[----:B------:R-:W-:Y:S01]  /*3820*/  IMAD R120, R0, 0x4, R25 ;  /* 0x0000000400787824 */ /* 0x000fe200078e0219 */
[----:B------:R-:W-:Y:S01]  /*3830*/  SHF.L.U32 R29, R29, 0x1, RZ ;  /* 0x000000011d1d7819 */ /* 0x000fe200000006ff */
[----:B------:R-:W-:Y:S01]  /*3840*/  IMAD R6, R25, 0x400, R4 ;  /* 0x0000040019067824 */ /* 0x000fe200078e0204 */
[----:B------:R-:W-:-:S04]  /*3850*/  DEPBAR.LE SB0, 0x0 ;  /* 0x000080000000791a */ /* 0x000fc80000000000 */
[----:B------:R-:W-:Y:S01]  /*3860*/  BAR.SYNC.DEFER_BLOCKING 0x0 ;  /* 0x0000000000007b1d */ /* 0x000fe20000010000 */
[----:B------:R-:W-:Y:S01]  /*3870*/  UIADD3 UR14, UR21, 0x646e171e, URZ ;  /* 0x646e171e150e7890 */ /* 0x000fe2000fffe03f */
[----:B------:R-:W-:Y:S01]  /*3880*/  IADD3 R7, R9, UR5, RZ ;  /* 0x0000000509077c10 */ /* 0x000fe2000fffe0ff */
[----:B------:R-:W-:Y:S01]  /*3890*/  IMAD.SHL.U32 R189, R6, 0x2, RZ ;  /* 0x0000000206bd7824 */ /* 0x000fe200078e00ff */
[----:B------:R-:W-:Y:S02]  /*38a0*/  LEA R5, R27, R5, 0x9 ;  /* 0x000000051b057211 */ /* 0x000fe400078e48ff */
[----:B------:R1:W-:Y:S01]  /*38b0*/  STL [R1+0xc0], R120 ;  /* 0x0000c07801007387 */ /* 0x0003e20000100800 */
[----:B------:R-:W-:Y:S01]  /*38c0*/  BSSY B0, `(.L_x_1100) ;  /* 0x0000029000007945 */ /* 0x000fe20003800000 */
[----:B------:R-:W-:Y:S02]  /*38d0*/  SEL R0, R30, 0xffffffe0, !P1 ;  /* 0xffffffe01e007807 */ /* 0x000fe40004800000 */
[----:B------:R-:W-:Y:S01]  /*38e0*/  LOP3.LUT R112, R29, 0x6, RZ, 0xc0, !PT ;  /* 0x000000061d707812 */ /* 0x000fe200078ec0ff */
        /* <DEDUP_REMOVED lines=9> */
[C---:B---3--:R-:W-:Y:S01]  /*3980*/  @!P5 LEA R14, P6, R8.reuse, c[0x0][0x170], 0x1 ;  /* 0x00005c00080eda11 */ /* 0x048fe200078c08ff */
[----:B------:R3:W-:Y:S01]  /*3990*/  @P5 STS.128 [R209+0x10000], RZ ;  /* 0x010000ffd1005388 */ /* 0x0007e20000000c00 */
[C---:B------:R-:W-:Y:S02]  /*39a0*/  @!P4 LEA R12, P3, R8.reuse, c[0x0][0x170], 0x1 ;  /* 0x00005c00080cca11 */ /* 0x040fe400078608ff */
[C---:B-1----:R-:W-:Y:S02]  /*39b0*/  @!P2 LEA R10, P1, R8.reuse, c[0x0][0x170], 0x1 ;  /* 0x00005c00080aaa11 */ /* 0x042fe400078208ff */
        /* <DEDUP_REMOVED lines=25> */
.L_x_1101:
[----:B------:R-:W-:Y:S05]  /*3b50*/  BSYNC B0 ;  /* 0x0000000000007941 */ /* 0x000fea0003800000 */
.L_x_1100:
        /* <DEDUP_REMOVED lines=13> */
[----:B-1-3--:R-:W-:-:S04]  /*3c30*/  IADD3 R10, P0, R8, UR23, RZ ;  /* 0x00000017080a7c10 */ /* 0x00afc8000ff1e0ff */
        /* <DEDUP_REMOVED lines=31> */
.L_x_1103:
[----:B------:R-:W-:Y:S05]  /*3e30*/  BSYNC B0 ;  /* 0x0000000000007941 */ /* 0x000fea0003800000 */
.L_x_1102:
        /* <DEDUP_REMOVED lines=8> */
[----:B-1-3--:R-:W-:Y:S01]  /*3ec0*/  IMAD.MOV.U32 R11, RZ, RZ, c[0x0][0x1a0] ;  /* 0x00006800ff0b7624 */ /* 0x00afe200078e00ff */
        /* <DEDUP_REMOVED lines=35> */
.L_x_1105:
[----:B------:R-:W-:Y:S05]  /*4100*/  BSYNC B0 ;  /* 0x0000000000007941 */ /* 0x000fea0003800000 */
.L_x_1104:
[----:B------:R-:W-:Y:S01]  /*4110*/  ISETP.GE.AND P0, PT, R18, UR27, PT ;  /* 0x0000001b12007c0c */ /* 0x000fe2000bf06270 */
[----:B------:R-:W-:Y:S01]  /*4120*/  UIADD3 UR4, UR15, 0x1, -UR16 ;  /* 0x000000010f047890 */ /* 0x000fe2000fffe810 */
[----:B------:R-:W-:Y:S01]  /*4130*/  BSSY B0, `(.L_x_1106) ;  /* 0x0000031000007945 */ /* 0x000fe20003800000 */
[----:B------:R-:W-:Y:S02]  /*4140*/  ULDC UR27, c[0x0][0x2e8] ;  /* 0x0000ba00001b7ab9 */ /* 0x000fe40000000800 */
[----:B------:R-:W-:Y:S02]  /*4150*/  ULDC UR5, c[0x0][0x2e4] ;  /* 0x0000b90000057ab9 */ /* 0x000fe40000000800 */
[----:B------:R-:W-:Y:S02]  /*4160*/  UIADD3 UR27, UR4, UR27, URZ ;  /* 0x0000001b041b7290 */ /* 0x000fe4000fffe03f */
[----:B------:R-:W-:-:S04]  /*4170*/  UIADD3 UR5, UR15, -UR5, -UR16 ;  /* 0x800000050f057290 */ /* 0x000fc8000fffe810 */
        /* <DEDUP_REMOVED lines=44> */
.L_x_1107:
[----:B------:R-:W-:Y:S05]  /*4440*/  BSYNC B0 ;  /* 0x0000000000007941 */ /* 0x000fea0003800000 */
.L_x_1106:
[----:B------:R-:W-:Y:S01]  /*4450*/  IMAD.SHL.U32 R182, R5, 0x2, RZ ;  /* 0x0000000205b67824 */ /* 0x000fe200078e00ff */
[----:B-1-3--:R-:W-:Y:S01]  /*4460*/  LDSM.16.M88.4 R12, [R189] ;  /* 0x00000000bd0c783b */ /* 0x00afe20000000200 */
[----:B------:R-:W-:Y:S01]  /*4470*/  LOP3.LUT P0, RZ, R28, 0x2, RZ, 0xc0, !PT ;  /* 0x000000021cff7812 */ /* 0x000fe2000780c0ff */
[--C-:B------:R-:W-:Y:S01]  /*4480*/  IMAD R190, R3, 0x2, R189.reuse ;  /* 0x0000000203be7824 */ /* 0x100fe200078e02bd */
[----:B------:R-:W-:Y:S01]  /*4490*/  IADD3 R6, R104, UR27, RZ ;  /* 0x0000001b68067c10 */ /* 0x000fe2000fffe0ff */
[----:B------:R-:W1:Y:S01]  /*44a0*/  LDSM.16.M88.4 R16, [R182+0x8000] ;  /* 0x00800000b610783b */ /* 0x000e620000000200 */
[----:B------:R-:W-:Y:S01]  /*44b0*/  IADD3 R5, R182, 0x8000, RZ ;  /* 0x00008000b6057810 */ /* 0x000fe20007ffe0ff */
[----:B------:R-:W-:Y:S01]  /*44c0*/  IMAD R192, R2, 0x2, R189 ;  /* 0x0000000202c07824 */ /* 0x000fe200078e02bd */
[----:B------:R-:W-:Y:S01]  /*44d0*/  IADD3 R193, R182, 0x8020, RZ ;  /* 0x00008020b6c17810 */ /* 0x000fe20007ffe0ff */
[----:B------:R-:W3:Y:S01]  /*44e0*/  LDSM.16.M88.4 R24, [R182+0x8800] ;  /* 0x00880000b618783b */ /* 0x000ee20000000200 */
[----:B------:R-:W-:Y:S01]  /*44f0*/  IMAD R188, R0, 0x2, R182 ;  /* 0x0000000200bc7824 */ /* 0x000fe200078e02b6 */
[----:B------:R-:W-:Y:S01]  /*4500*/  IMNMX R219, R6, UR15, PT ;  /* 0x0000000f06db7c17 */ /* 0x000fe2000b800200 */
[----:B------:R-:W-:Y:S01]  /*4510*/  IMAD R191, R2, 0x2, R190 ;  /* 0x0000000202bf7824 */ /* 0x000fe200078e02be */
[----:B--2---:R-:W2:Y:S01]  /*4520*/  LDSM.16.M88.4 R32, [R182+0x9000] ;  /* 0x00900000b620783b */ /* 0x004ea20000000200 */
[----:B------:R-:W-:Y:S01]  /*4530*/  UISETP.GT.AND UP0, UPT, UR24, UR9, UPT ;  /* 0x000000091800728c */ /* 0x000fe2000bf04270 */
[----:B------:R-:W-:-:S02]  /*4540*/  @P0 IADD3 R193, R5, -0x20, RZ ;  /* 0xffffffe005c10810 */ /* 0x000fc40007ffe0ff */
[----:B------:R-:W5:Y:S01]  /*4550*/  LDSM.16.M88.4 R28, [R182+0x9800] ;  /* 0x00980000b61c783b */ /* 0x000f620000000200 */
[----:B------:R-:W-:Y:S02]  /*4560*/  IADD3 R5, R104, 0x8, RZ ;  /* 0x0000000868057810 */ /* 0x000fe40007ffe0ff */
[----:B------:R-:W-:Y:S01]  /*4570*/  IMAD R187, R0, 0x2, R193 ;  /* 0x0000000200bb7824 */ /* 0x000fe200078e02c1 */
[----:B------:R-:W-:Y:S01]  /*4580*/  LDSM.16.M88.4 R8, [R190] ;  /* 0x00000000be08783b */ /* 0x000fe20000000200 */
[----:B------:R-:W-:Y:S01]  /*4590*/  IMAD.U32 R0, RZ, RZ, UR24 ;  /* 0x00000018ff007e24 */ /* 0x000fe2000f8e00ff */
[C---:B------:R-:W-:Y:S02]  /*45a0*/  IADD3 R7, R5.reuse, UR27, RZ ;  /* 0x0000001b05077c10 */ /* 0x040fe4000fffe0ff */
[----:B------:R-:W4:Y:S01]  /*45b0*/  LDSM.16.M88.4 R48, [R193] ;  /* 0x00000000c130783b */ /* 0x000f220000000200 */
[----:B------:R-:W-:Y:S01]  /*45c0*/  IMAD R0, R0, 0x40, R112 ;  /* 0x0000004000007824 */ /* 0x000fe200078e0270 */
[----:B------:R-:W-:-:S02]  /*45d0*/  IADD3 R6, R5, UR5, RZ ;  /* 0x0000000505067c10 */ /* 0x000fc4000fffe0ff */
[----:B------:R-:W4:Y:S01]  /*45e0*/  LDSM.16.M88.4 R60, [R193+0x800] ;  /* 0x00080000c13c783b */ /* 0x000f220000000200 */
[----:B------:R-:W-:Y:S02]  /*45f0*/  IMNMX R218, R7, UR15, PT ;  /* 0x0000000f07da7c17 */ /* 0x000fe4000b800200 */
[C---:B------:R-:W-:Y:S01]  /*4600*/  IADD3 R5, R0.reuse, 0x1, RZ ;  /* 0x0000000100057810 */ /* 0x040fe20007ffe0ff */
[----:B------:R-:W4:Y:S01]  /*4610*/  LDSM.16.M88.4 R68, [R193+0x1000] ;  /* 0x00100000c144783b */ /* 0x000f220000000200 */
[----:B------:R-:W-:Y:S02]  /*4620*/  IMNMX R216, RZ, R6, !PT ;  /* 0x00000006ffd87217 */ /* 0x000fe40007800200 */
[CC--:B------:R-:W-:Y:S01]  /*4630*/  ISETP.GE.AND P6, PT, R5.reuse, R219.reuse, PT ;  /* 0x000000db0500720c */ /* 0x0c0fe20003fc6270 */
[----:B------:R-:W4:Y:S01]  /*4640*/  LDSM.16.M88.4 R76, [R193+0x1800] ;  /* 0x00180000c14c783b */ /* 0x000f220000000200 */
[-C--:B------:R-:W-:Y:S02]  /*4650*/  ISETP.GE.AND P2, PT, R5, R218.reuse, PT ;  /* 0x000000da0500720c */ /* 0x080fe40003f46270 */
[C---:B------:R-:W-:Y:S01]  /*4660*/  ISETP.GE.AND P0, PT, R0.reuse, R219, PT ;  /* 0x000000db0000720c */ /* 0x040fe20003f06270 */
[----:B------:R-:W-:Y:S01]  /*4670*/  LDSM.16.M88.4 R20, [R192] ;  /* 0x00000000c014783b */ /* 0x000fe20000000200 */
[----:B------:R-:W-:-:S02]  /*4680*/  ISETP.GE.AND P3, PT, R0, R218, PT ;  /* 0x000000da0000720c */ /* 0x000fc40003f66270 */
[-C--:B------:R-:W-:Y:S01]  /*4690*/  ISETP.LT.OR P2, PT, R5, R216.reuse, P2 ;  /* 0x000000d80500720c */ /* 0x080fe20001741670 */
[C---:B-1----:R-:W-:Y:S01]  /*46a0*/  HMMA.16816.F32 R36, R12.reuse, R16, RZ ;  /* 0x000000100c24723c */ /* 0x042fe200000018ff */
[----:B------:R-:W1:Y:S01]  /*46b0*/  LDSM.16.M88.4 R84, [R188+0x8800] ;  /* 0x00880000bc54783b */ /* 0x000e620000000200 */
[C---:B------:R-:W-:Y:S02]  /*46c0*/  ISETP.LT.OR P3, PT, R0.reuse, R216, P3 ;  /* 0x000000d80000720c */ /* 0x040fe40001f61670 */
[----:B------:R-:W-:Y:S01]  /*46d0*/  IADD3 R6, R0, 0x8, RZ ;  /* 0x0000000800067810 */ /* 0x000fe20007ffe0ff */
[----:B------:R-:W1:Y:S01]  /*46e0*/  LDSM.16.M88.4 R88, [R188+0x9000] ;  /* 0x00900000bc58783b */ /* 0x000e620000000200 */
[----:B------:R-:W-:Y:S02]  /*46f0*/  IADD3 R208, R193, 0x800, RZ ;  /* 0x00000800c1d07810 */ /* 0x000fe40007ffe0ff */
[----:B---3--:R-:W-:Y:S01]  /*4700*/  HMMA.16816.F32 R44, R12, R24, RZ ;  /* 0x000000180c2c723c */ /* 0x008fe200000018ff */
[----:B------:R-:W3:Y:S01]  /*4710*/  LDSM.16.M88.4 R80, [R188+0x8000] ;  /* 0x00800000bc50783b */ /* 0x000ee20000000200 */
[----:B------:R-:W-:-:S02]  /*4720*/  ISETP.GE.AND P1, PT, R6, R219, PT ;  /* 0x000000db0600720c */ /* 0x000fc40003f26270 */
[C---:B------:R-:W-:Y:S01]  /*4730*/  ISETP.GE.AND P4, PT, R6.reuse, R218, PT ;  /* 0x000000da0600720c */ /* 0x040fe20003f86270 */
[----:B------:R-:W-:Y:S01]  /*4740*/  LDSM.16.M88.4 R96, [R187+0x2000] ;  /* 0x00200000bb60783b */ /* 0x000fe20000000200 */
[C---:B------:R-:W-:Y:S02]  /*4750*/  IADD3 R207, R193.reuse, 0x1000, RZ ;  /* 0x00001000c1cf7810 */ /* 0x040fe40007ffe0ff */
[----:B--2---:R-:W-:Y:S01]  /*4760*/  HMMA.16816.F32 R56, R12, R32, RZ ;  /* 0x000000200c38723c */ /* 0x004fe200000018ff */
[----:B------:R-:W-:Y:S01]  /*4770*/  LDSM.16.M88.4 R92, [R188+0xb800] ;  /* 0x00b80000bc5c783b */ /* 0x000fe20000000200 */
[----:B------:R-:W-:Y:S02]  /*4780*/  ISETP.LT.OR P4, PT, R6, R216, P4 ;  /* 0x000000d80600720c */ /* 0x000fe40002781670 */
[C---:B------:R-:W-:Y:S01]  /*4790*/  IADD3 R206, R193.reuse, 0x1800, RZ ;  /* 0x00001800c1ce7810 */ /* 0x040fe20007ffe0ff */
[----:B------:R-:W-:Y:S01]  /*47a0*/  LDSM.16.M88.4 R100, [R193+0x6800] ;  /* 0x00680000c164783b */ /* 0x000fe20000000200 */
[----:B------:R-:W-:-:S02]  /*47b0*/  IADD3 R205, R193, 0x2000, RZ ;  /* 0x00002000c1cd7810 */ /* 0x000fc40007ffe0ff */
[C---:B------:R-:W-:Y:S01]  /*47c0*/  HMMA.16816.F32 R40, R12.reuse, R18, RZ ;  /* 0x000000120c28723c */ /* 0x040fe200000018ff */
[----:B------:R-:W0:Y:S01]  /*47d0*/  LDGDEPBAR ;  /* 0x00000000000079af */ /* 0x000e220000000000 */
[C---:B------:R-:W-:Y:S02]  /*47e0*/  IADD3 R204, R193.reuse, 0x2800, RZ ;  /* 0x00002800c1cc7810 */ /* 0x040fe40007ffe0ff */
[C---:B------:R-:W-:Y:S02]  /*47f0*/  IADD3 R203, R193.reuse, 0x3000, RZ ;  /* 0x00003000c1cb7810 */ /* 0x040fe40007ffe0ff */
[C---:B------:R-:W-:Y:S02]  /*4800*/  IADD3 R202, R193.reuse, 0x3800, RZ ;  /* 0x00003800c1ca7810 */ /* 0x040fe40007ffe0ff */
[----:B------:R-:W-:Y:S01]  /*4810*/  HMMA.16816.F32 R24, R12, R26, RZ ;  /* 0x0000001a0c18723c */ /* 0x000fe200000018ff */
[C---:B------:R-:W-:Y:S02]  /*4820*/  IADD3 R201, R193.reuse, 0x4000, RZ ;  /* 0x00004000c1c97810 */ /* 0x040fe40007ffe0ff */
[----:B------:R-:W-:-:S02]  /*4830*/  IADD3 R200, R193, 0x4800, RZ ;  /* 0x00004800c1c87810 */ /* 0x000fc40007ffe0ff */
[C---:B------:R-:W-:Y:S02]  /*4840*/  IADD3 R199, R193.reuse, 0x5000, RZ ;  /* 0x00005000c1c77810 */ /* 0x040fe40007ffe0ff */
[C---:B------:R-:W-:Y:S01]  /*4850*/  IADD3 R198, R193.reuse, 0x5800, RZ ;  /* 0x00005800c1c67810 */ /* 0x040fe20007ffe0ff */
[C---:B------:R-:W-:Y:S01]  /*4860*/  HMMA.16816.F32 R64, R12.reuse, R34, RZ ;  /* 0x000000220c40723c */ /* 0x040fe200000018ff */
[C---:B------:R-:W-:Y:S02]  /*4870*/  IADD3 R197, R193.reuse, 0x6000, RZ ;  /* 0x00006000c1c57810 */ /* 0x040fe40007ffe0ff */
[C---:B------:R-:W-:Y:S02]  /*4880*/  IADD3 R196, R193.reuse, 0x6800, RZ ;  /* 0x00006800c1c47810 */ /* 0x040fe40007ffe0ff */
[C---:B------:R-:W-:Y:S02]  /*4890*/  IADD3 R195, R193.reuse, 0x7000, RZ ;  /* 0x00007000c1c37810 */ /* 0x040fe40007ffe0ff */
[----:B------:R-:W-:Y:S01]  /*48a0*/  IADD3 R194, R193, 0x7800, RZ ;  /* 0x00007800c1c27810 */ /* 0x000fe20007ffe0ff */
[C---:B-----5:R-:W-:Y:S08]  /*48b0*/  HMMA.16816.F32 R52, R12.reuse, R28, RZ ;  /* 0x0000001c0c34723c */ /* 0x060ff000000018ff */
[----:B------:R-:W-:Y:S08]  /*48c0*/  HMMA.16816.F32 R12, R12, R30, RZ ;  /* 0x0000001e0c0c723c */ /* 0x000ff000000018ff */
[C---:B----4-:R-:W-:Y:S08]  /*48d0*/  HMMA.16816.F32 R16, R8.reuse, R48, R36 ;  /* 0x000000300810723c */ /* 0x050ff00000001824 */
[C---:B------:R-:W-:Y:S01]  /*48e0*/  HMMA.16816.F32 R28, R8.reuse, R60, R44 ;  /* 0x0000003c081c723c */ /* 0x040fe2000000182c */
[----:B------:R-:W-:Y:S07]  /*48f0*/  LDSM.16.M88.4 R44, [R187+0x800] ;  /* 0x00080000bb2c783b */ /* 0x000fee0000000200 */
[C---:B------:R-:W-:Y:S08]  /*4900*/  HMMA.16816.F32 R36, R8.reuse, R68, R56 ;  /* 0x000000440824723c */ /* 0x040ff00000001838 */
[C---:B------:R-:W-:Y:S01]  /*4910*/  HMMA.16816.F32 R32, R8.reuse, R50, R40 ;  /* 0x000000320820723c */ /* 0x040fe20000001828 */
[----:B------:R-:W2:Y:S07]  /*4920*/  LDSM.16.M88.4 R48, [R188+0x9800] ;  /* 0x00980000bc30783b */ /* 0x000eae0000000200 */
[C---:B------:R-:W-:Y:S08]  /*4930*/  HMMA.16816.F32 R24, R8.reuse, R62, R24 ;  /* 0x0000003e0818723c */ /* 0x040ff00000001818 */
[C---:B------:R-:W-:Y:S01]  /*4940*/  HMMA.16816.F32 R64, R8.reuse, R70, R64 ;  /* 0x000000460840723c */ /* 0x040fe20000001840 */
[----:B------:R-:W-:Y:S07]  /*4950*/  LDSM.16.M88.4 R68, [R187] ;  /* 0x00000000bb44783b */ /* 0x000fee0000000200 */
[C---:B------:R-:W-:Y:S08]  /*4960*/  HMMA.16816.F32 R72, R8.reuse, R76, R52 ;  /* 0x0000004c0848723c */ /* 0x040ff00000001834 */
[----:B------:R-:W-:Y:S01]  /*4970*/  HMMA.16816.F32 R60, R8, R78, R12 ;  /* 0x0000004e083c723c */ /* 0x000fe2000000180c */
[----:B------:R-:W4:Y:S04]  /*4980*/  LDSM.16.M88.4 R8, [R191] ;  /* 0x00000000bf08783b */ /* 0x000f280000000200 */
[----:B------:R-:W-:Y:S03]  /*4990*/  LDSM.16.M88.4 R76, [R187+0x1800] ;  /* 0x00180000bb4c783b */ /* 0x000fe60000000200 */
[C---:B-1----:R-:W-:Y:S08]  /*49a0*/  HMMA.16816.F32 R40, R20.reuse, R84, R28 ;  /* 0x000000541428723c */ /* 0x042ff0000000181c */
[C---:B------:R-:W-:Y:S01]  /*49b0*/  HMMA.16816.F32 R28, R20.reuse, R88, R36 ;  /* 0x00000058141c723c */ /* 0x040fe20000001824 */
[----:B------:R-:W1:Y:S07]  /*49c0*/  LDSM.16.M88.4 R36, [R187+0x1000] ;  /* 0x00100000bb24783b */ /* 0x000e6e0000000200 */
[C---:B---3--:R-:W-:Y:S01]  /*49d0*/  HMMA.16816.F32 R56, R20.reuse, R80, R16 ;  /* 0x000000501438723c */ /* 0x048fe20000001810 */
[----:B------:R-:W-:Y:S07]  /*49e0*/  LDSM.16.M88.4 R16, [R189+0x2000] ;  /* 0x00200000bd10783b */ /* 0x000fee0000000200 */
[C---:B------:R-:W-:Y:S01]  /*49f0*/  HMMA.16816.F32 R52, R20.reuse, R82, R32 ;  /* 0x000000521434723c */ /* 0x040fe20000001820 */
[----:B------:R-:W-:Y:S07]  /*4a00*/  LDSM.16.M88.4 R80, [R182+0xb000] ;  /* 0x00b00000b650783b */ /* 0x000fee0000000200 */
[C---:B------:R-:W-:Y:S01]  /*4a10*/  HMMA.16816.F32 R32, R20.reuse, R86, R24 ;  /* 0x000000561420723c */ /* 0x040fe20000001818 */
[----:B------:R-:W-:Y:S07]  /*4a20*/  LDSM.16.M88.4 R84, [R188+0xa800] ;  /* 0x00a80000bc54783b */ /* 0x000fee0000000200 */
[C---:B------:R-:W-:Y:S01]  /*4a30*/  HMMA.16816.F32 R24, R20.reuse, R90, R64 ;  /* 0x0000005a1418723c */ /* 0x040fe20000001840 */
[----:B------:R-:W3:Y:S04]  /*4a40*/  LDSM.16.M88.4 R64, [R182+0xa000] ;  /* 0x00a00000b640783b */ /* 0x000ee80000000200 */
[----:B------:R-:W-:Y:S03]  /*4a50*/  LDSM.16.M88.4 R88, [R188+0xa000] ;  /* 0x00a00000bc58783b */ /* 0x000fe60000000200 */
[C---:B--2---:R-:W-:Y:S01]  /*4a60*/  HMMA.16816.F32 R12, R20.reuse, R48, R72 ;  /* 0x00000030140c723c */ /* 0x044fe20000001848 */
[----:B------:R-:W2:Y:S07]  /*4a70*/  LDSM.16.M88.4 R72, [R182+0xa800] ;  /* 0x00a80000b648783b */ /* 0x000eae0000000200 */
[----:B------:R-:W-:Y:S08]  /*4a80*/  HMMA.16816.F32 R20, R20, R50, R60 ;  /* 0x000000321414723c */ /* 0x000ff0000000183c */
[C---:B----4-:R-:W-:Y:S08]  /*4a90*/  HMMA.16816.F32 R56, R8.reuse, R68, R56 ;  /* 0x000000440838723c */ /* 0x050ff00000001838 */
[C---:B------:R-:W-:Y:S08]  /*4aa0*/  HMMA.16816.F32 R68, R8.reuse, R70, R52 ;  /* 0x000000460844723c */ /* 0x040ff00000001834 */
[C---:B------:R-:W-:Y:S08]  /*4ab0*/  HMMA.16816.F32 R60, R8.reuse, R44, R40 ;  /* 0x0000002c083c723c */ /* 0x040ff00000001828 */
[C---:B------:R-:W-:Y:S08]  /*4ac0*/  HMMA.16816.F32 R52, R8.reuse, R46, R32 ;  /* 0x0000002e0834723c */ /* 0x040ff00000001820 */
[C---:B-1----:R-:W-:Y:S01]  /*4ad0*/  HMMA.16816.F32 R48, R8.reuse, R36, R28 ;  /* 0x000000240830723c */ /* 0x042fe2000000181c */
[----:B------:R-:W-:Y:S07]  /*4ae0*/  LDSM.16.M88.4 R28, [R193+0x2000] ;  /* 0x00200000c11c783b */ /* 0x000fee0000000200 */
[C---:B------:R-:W-:Y:S01]  /*4af0*/  HMMA.16816.F32 R44, R8.reuse, R38, R24 ;  /* 0x00000026082c723c */ /* 0x040fe20000001818 */
[----:B------:R-:W1:Y:S07]  /*4b00*/  LDSM.16.M88.4 R36, [R182+0xb800] ;  /* 0x00b80000b624783b */ /* 0x000e6e0000000200 */
[C---:B------:R-:W-:Y:S01]  /*4b10*/  HMMA.16816.F32 R40, R8.reuse, R76, R12 ;  /* 0x0000004c0828723c */ /* 0x040fe2000000180c */
[----:B------:R-:W4:Y:S07]  /*4b20*/  LDSM.16.M88.4 R12, [R190+0x2000] ;  /* 0x00200000be0c783b */ /* 0x000f2e0000000200 */
[----:B------:R-:W-:Y:S01]  /*4b30*/  HMMA.16816.F32 R32, R8, R78, R20 ;  /* 0x0000004e0820723c */ /* 0x000fe20000001814 */
[----:B------:R-:W5:Y:S04]  /*4b40*/  LDSM.16.M88.4 R76, [R193+0x2800] ;  /* 0x00280000c14c783b */ /* 0x000f680000000200 */
        /* <DEDUP_REMOVED lines=9> */
[----:B------:R-:W3:Y:S07]  /*4be0*/  LDSM.16.M88.4 R80, [R193+0x3800] ;  /* 0x00380000c150783b */ /* 0x000eee0000000200 */
[C---:B-1----:R-:W-:Y:S08]  /*4bf0*/  HMMA.16816.F32 R52, R16.reuse, R36, R40 ;  /* 0x000000241034723c */ /* 0x042ff00000001828 */
[----:B------:R-:W-:Y:S01]  /*4c00*/  HMMA.16816.F32 R44, R16, R38, R32 ;  /* 0x00000026102c723c */ /* 0x000fe20000001820 */
[----:B------:R-:W1:Y:S07]  /*4c10*/  LDSM.16.M88.4 R16, [R191+0x2000] ;  /* 0x00200000bf10783b */ /* 0x000e6e0000000200 */
[C---:B----4-:R-:W-:Y:S08]  /*4c20*/  HMMA.16816.F32 R40, R12.reuse, R28, R24 ;  /* 0x0000001c0c28723c */ /* 0x050ff00000001818 */
[C---:B------:R-:W-:Y:S08]  /*4c30*/  HMMA.16816.F32 R36, R12.reuse, R30, R20 ;  /* 0x0000001e0c24723c */ /* 0x040ff00000001814 */
[C---:B-----5:R-:W-:Y:S01]  /*4c40*/  HMMA.16816.F32 R32, R12.reuse, R76, R64 ;  /* 0x0000004c0c20723c */ /* 0x060fe20000001840 */
[----:B------:R-:W-:Y:S07]  /*4c50*/  LDSM.16.M88.4 R64, [R182+0xc800] ;  /* 0x00c80000b640783b */ /* 0x000fee0000000200 */
[C---:B------:R-:W-:Y:S01]  /*4c60*/  HMMA.16816.F32 R28, R12.reuse, R78, R60 ;  /* 0x0000004e0c1c723c */ /* 0x040fe2000000183c */
[----:B------:R-:W-:Y:S07]  /*4c70*/  LDSM.16.M88.4 R76, [R187+0x3000] ;  /* 0x00300000bb4c783b */ /* 0x000fee0000000200 */
[C---:B--2---:R-:W-:Y:S08]  /*4c80*/  HMMA.16816.F32 R24, R12.reuse, R72, R56 ;  /* 0x000000480c18723c */ /* 0x044ff00000001838 */
[C---:B------:R-:W-:Y:S01]  /*4c90*/  HMMA.16816.F32 R20, R12.reuse, R74, R48 ;  /* 0x0000004a0c14723c */ /* 0x040fe20000001830 */
[----:B------:R-:W2:Y:S07]  /*4ca0*/  LDSM.16.M88.4 R72, [R187+0x2800] ;  /* 0x00280000bb48783b */ /* 0x000eae0000000200 */
[----:B---3--:R-:W-:Y:S08]  /*4cb0*/  HMMA.16816.F32 R52, R12, R80, R52 ;  /* 0x000000500c34723c */ /* 0x008ff00000001834 */
[----:B------:R-:W-:Y:S08]  /*4cc0*/  HMMA.16816.F32 R40, R8, R88, R40 ;  /* 0x000000580828723c */ /* 0x000ff00000001828 */
[----:B------:R-:W-:Y:S01]  /*4cd0*/  HMMA.16816.F32 R12, R12, R82, R44 ;  /* 0x000000520c0c723c */ /* 0x000fe2000000182c */
[----:B------:R-:W-:Y:S07]  /*4ce0*/  LDSM.16.M88.4 R80, [R187+0x4000] ;  /* 0x00400000bb50783b */ /* 0x000fee0000000200 */
[C---:B------:R-:W-:Y:S01]  /*4cf0*/  HMMA.16816.F32 R36, R8.reuse, R90, R36 ;  /* 0x0000005a0824723c */ /* 0x040fe20000001824 */
[----:B------:R-:W-:Y:S07]  /*4d00*/  LDSM.16.M88.4 R88, [R182+0xf800] ;  /* 0x00f80000b658783b */ /* 0x000fee0000000200 */
[C---:B------:R-:W-:Y:S08]  /*4d10*/  HMMA.16816.F32 R44, R8.reuse, R84, R32 ;  /* 0x00000054082c723c */ /* 0x040ff00000001820 */
[C---:B------:R-:W-:Y:S01]  /*4d20*/  HMMA.16816.F32 R56, R8.reuse, R86, R28 ;  /* 0x000000560838723c */ /* 0x040fe2000000181c */
[----:B------:R-:W-:Y:S07]  /*4d30*/  LDSM.16.M88.4 R84, [R188+0xe000] ;  /* 0x00e00000bc54783b */ /* 0x000fee0000000200 */
[C---:B------:R-:W-:Y:S01]  /*4d40*/  HMMA.16816.F32 R48, R8.reuse, R68, R24 ;  /* 0x000000440830723c */ /* 0x040fe20000001818 */
[----:B------:R-:W3:Y:S07]  /*4d50*/  LDSM.16.M88.4 R24, [R187+0x3800] ;  /* 0x00380000bb18783b */ /* 0x000eee0000000200 */
[----:B------:R-:W-:Y:S01]  /*4d60*/  HMMA.16816.F32 R32, R8, R70, R20 ;  /* 0x000000460820723c */ /* 0x000fe20000001814 */
[----:B------:R-:W-:Y:S07]  /*4d70*/  LDSM.16.M88.4 R68, [R182+0xd000] ;  /* 0x00d00000b644783b */ /* 0x000fee0000000200 */
[----:B-1----:R-:W-:Y:S08]  /*4d80*/  HMMA.16816.F32 R28, R16, R96, R40 ;  /* 0x00000060101c723c */ /* 0x002ff00000001828 */
[C---:B------:R-:W-:Y:S08]  /*4d90*/  HMMA.16816.F32 R60, R8.reuse, R92, R52 ;  /* 0x0000005c083c723c */ /* 0x040ff00000001834 */
[----:B------:R-:W-:Y:S01]  /*4da0*/  HMMA.16816.F32 R20, R8, R94, R12 ;  /* 0x0000005e0814723c */ /* 0x000fe2000000180c */
[----:B------:R-:W-:Y:S04]  /*4db0*/  LDSM.16.M88.4 R8, [R189+0x4000] ;  /* 0x00400000bd08783b */ /* 0x000fe80000000200 */
[----:B------:R-:W-:Y:S03]  /*4dc0*/  LDSM.16.M88.4 R12, [R190+0x4000] ;  /* 0x00400000be0c783b */ /* 0x000fe60000000200 */
[C---:B------:R-:W-:Y:S01]  /*4dd0*/  HMMA.16816.F32 R40, R16.reuse, R98, R36 ;  /* 0x000000621028723c */ /* 0x040fe20000001824 */
[----:B------:R-:W1:Y:S04]  /*4de0*/  LDSM.16.M88.4 R36, [R182+0xc000] ;  /* 0x00c00000b624783b */ /* 0x000e680000000200 */
[----:B------:R-:W-:Y:S03]  /*4df0*/  LDSM.16.M88.4 R92, [R182+0xf000] ;  /* 0x00f00000b65c783b */ /* 0x000fe60000000200 */
[C---:B--2---:R-:W-:Y:S01]  /*4e00*/  HMMA.16816.F32 R44, R16.reuse, R72, R44 ;  /* 0x00000048102c723c */ /* 0x044fe2000000182c */
[----:B------:R-:W-:Y:S07]  /*4e10*/  LDSM.16.M88.4 R96, [R193+0x6000] ;  /* 0x00600000c160783b */ /* 0x000fee0000000200 */
[C---:B------:R-:W-:Y:S01]  /*4e20*/  HMMA.16816.F32 R56, R16.reuse, R74, R56 ;  /* 0x0000004a1038723c */ /* 0x040fe20000001838 */
[----:B------:R-:W2:Y:S07]  /*4e30*/  LDSM.16.M88.4 R72, [R182+0xd800] ;  /* 0x00d80000b648783b */ /* 0x000eae0000000200 */
[C---:B------:R-:W-:Y:S08]  /*4e40*/  HMMA.16816.F32 R52, R16.reuse, R76, R48 ;  /* 0x0000004c1034723c */ /* 0x040ff00000001830 */
[C---:B------:R-:W-:Y:S01]  /*4e50*/  HMMA.16816.F32 R48, R16.reuse, R78, R32 ;  /* 0x0000004e1030723c */ /* 0x040fe20000001820 */
[----:B------:R-:W4:Y:S07]  /*4e60*/  LDSM.16.M88.4 R76, [R193+0x4000] ;  /* 0x00400000c14c783b */ /* 0x000f2e0000000200 */
[C---:B---3--:R-:W-:Y:S08]  /*4e70*/  HMMA.16816.F32 R60, R16.reuse, R24, R60 ;  /* 0x00000018103c723c */ /* 0x048ff0000000183c */
[----:B------:R-:W-:Y:S01]  /*4e80*/  HMMA.16816.F32 R16, R16, R26, R20 ;  /* 0x0000001a1010723c */ /* 0x000fe20000001814 */
[----:B------:R-:W3:Y:S07]  /*4e90*/  LDSM.16.M88.4 R20, [R193+0x4800] ;  /* 0x00480000c114783b */ /* 0x000eee0000000200 */
[C---:B-1----:R-:W-:Y:S08]  /*4ea0*/  HMMA.16816.F32 R24, R8.reuse, R36, R28 ;  /* 0x000000240818723c */ /* 0x042ff0000000181c */
[C---:B------:R-:W-:Y:S01]  /*4eb0*/  HMMA.16816.F32 R32, R8.reuse, R64, R44 ;  /* 0x000000400820723c */ /* 0x040fe2000000182c */
[----:B------:R-:W1:Y:S07]  /*4ec0*/  LDSM.16.M88.4 R44, [R193+0x5000] ;  /* 0x00500000c12c783b */ /* 0x000e6e0000000200 */
[C---:B------:R-:W-:Y:S01]  /*4ed0*/  HMMA.16816.F32 R28, R8.reuse, R38, R40 ;  /* 0x00000026081c723c */ /* 0x040fe20000001828 */
[----:B------:R-:W5:Y:S07]  /*4ee0*/  LDSM.16.M88.4 R36, [R193+0x5800] ;  /* 0x00580000c124783b */ /* 0x000f6e0000000200 */
[C---:B------:R-:W-:Y:S01]  /*4ef0*/  HMMA.16816.F32 R40, R8.reuse, R66, R56 ;  /* 0x000000420828723c */ /* 0x040fe20000001838 */
[----:B------:R-:W-:Y:S07]  /*4f00*/  LDSM.16.M88.4 R64, [R188+0xc800] ;  /* 0x00c80000bc40783b */ /* 0x000fee0000000200 */
[C---:B------:R-:W-:Y:S08]  /*4f10*/  HMMA.16816.F32 R56, R8.reuse, R68, R52 ;  /* 0x000000440838723c */ /* 0x040ff00000001834 */
[C---:B------:R-:W-:Y:S01]  /*4f20*/  HMMA.16816.F32 R48, R8.reuse, R70, R48 ;  /* 0x000000460830723c */ /* 0x040fe20000001830 */
[----:B------:R-:W-:Y:S07]  /*4f30*/  LDSM.16.M88.4 R68, [R188+0xd000] ;  /* 0x00d00000bc44783b */ /* 0x000fee0000000200 */
[C---:B--2---:R-:W-:Y:S01]  /*4f40*/  HMMA.16816.F32 R52, R8.reuse, R72, R60 ;  /* 0x000000480834723c */ /* 0x044fe2000000183c */
[----:B------:R-:W-:Y:S07]  /*4f50*/  LDSM.16.M88.4 R60, [R188+0xc000] ;  /* 0x00c00000bc3c783b */ /* 0x000fee0000000200 */
        /* <DEDUP_REMOVED lines=10> */
[C---:B------:R-:W-:Y:S08]  /*5000*/  HMMA.16816.F32 R48, R12.reuse, R46, R48 ;  /* 0x0000002e0c30723c */ /* 0x040ff00000001830 */
[C---:B-----5:R-:W-:Y:S01]  /*5010*/  HMMA.16816.F32 R44, R12.reuse, R36, R52 ;  /* 0x000000240c2c723c */ /* 0x060fe20000001834 */
[----:B------:R-:W-:Y:S07]  /*5020*/  LDSM.16.M88.4 R52, [R187+0x5800] ;  /* 0x00580000bb34783b */ /* 0x000fee0000000200 */
[----:B------:R-:W-:Y:S01]  /*5030*/  HMMA.16816.F32 R12, R12, R38, R16 ;  /* 0x000000260c0c723c */ /* 0x000fe20000001810 */
[----:B------:R-:W1:Y:S07]  /*5040*/  LDSM.16.M88.4 R36, [R187+0x4800] ;  /* 0x00480000bb24783b */ /* 0x000e6e0000000200 */
[C---:B--2---:R-:W-:Y:S08]  /*5050*/  HMMA.16816.F32 R16, R8.reuse, R60, R24 ;  /* 0x0000003c0810723c */ /* 0x044ff00000001818 */
[C---:B------:R-:W-:Y:S08]  /*5060*/  HMMA.16816.F32 R24, R8.reuse, R62, R28 ;  /* 0x0000003e0818723c */ /* 0x040ff0000000181c */
[C---:B------:R-:W-:Y:S08]  /*5070*/  HMMA.16816.F32 R32, R8.reuse, R64, R32 ;  /* 0x000000400820723c */ /* 0x040ff00000001820 */
[C---:B------:R-:W-:Y:S08]  /*5080*/  HMMA.16816.F32 R40, R8.reuse, R66, R40 ;  /* 0x000000420828723c */ /* 0x040ff00000001828 */
[C---:B------:R-:W-:Y:S08]  /*5090*/  HMMA.16816.F32 R60, R8.reuse, R68, R56 ;  /* 0x00000044083c723c */ /* 0x040ff00000001838 */
[C---:B------:R-:W-:Y:S01]  /*50a0*/  HMMA.16816.F32 R64, R8.reuse, R70, R48 ;  /* 0x000000460840723c */ /* 0x040fe20000001830 */
[----:B------:R-:W-:Y:S07]  /*50b0*/  LDSM.16.M88.4 R68, [R182+0xe000] ;  /* 0x00e00000b644783b */ /* 0x000fee0000000200 */
[C---:B----4-:R-:W-:Y:S08]  /*50c0*/  HMMA.16816.F32 R56, R8.reuse, R76, R44 ;  /* 0x0000004c0838723c */ /* 0x050ff0000000182c */
[----:B------:R-:W-:Y:S01]  /*50d0*/  HMMA.16816.F32 R48, R8, R78, R12 ;  /* 0x0000004e0830723c */ /* 0x000fe2000000180c */
[----:B------:R-:W2:Y:S04]  /*50e0*/  LDSM.16.M88.4 R8, [R189+0x6000] ;  /* 0x00600000bd08783b */ /* 0x000ea80000000200 */
[----:B------:R-:W4:Y:S03]  /*50f0*/  LDSM.16.M88.4 R76, [R182+0xe800] ;  /* 0x00e80000b64c783b */ /* 0x000f260000000200 */
[C---:B---3--:R-:W-:Y:S01]  /*5100*/  HMMA.16816.F32 R28, R20.reuse, R80, R16 ;  /* 0x00000050141c723c */ /* 0x048fe20000001810 */
[----:B------:R-:W3:Y:S07]  /*5110*/  LDSM.16.M88.4 R16, [R190+0x6000] ;  /* 0x00600000be10783b */ /* 0x000eee0000000200 */
[C---:B------:R-:W-:Y:S01]  /*5120*/  HMMA.16816.F32 R24, R20.reuse, R82, R24 ;  /* 0x000000521418723c */ /* 0x040fe20000001818 */
[----:B------:R-:W-:Y:S07]  /*5130*/  LDSM.16.M88.4 R80, [R193+0x7800] ;  /* 0x00780000c150783b */ /* 0x000fee0000000200 */
[C---:B-1----:R-:W-:Y:S08]  /*5140*/  HMMA.16816.F32 R12, R20.reuse, R36, R32 ;  /* 0x00000024140c723c */ /* 0x042ff00000001820 */
[C---:B------:R-:W-:Y:S08]  /*5150*/  HMMA.16816.F32 R36, R20.reuse, R38, R40 ;  /* 0x000000261424723c */ /* 0x040ff00000001828 */
[C---:B------:R-:W-:Y:S08]  /*5160*/  HMMA.16816.F32 R44, R20.reuse, R72, R60 ;  /* 0x00000048142c723c */ /* 0x040ff0000000183c */
[C---:B------:R-:W-:Y:S08]  /*5170*/  HMMA.16816.F32 R56, R20.reuse, R52, R56 ;  /* 0x000000341438723c */ /* 0x040ff00000001838 */
[C---:B------:R-:W-:Y:S01]  /*5180*/  HMMA.16816.F32 R48, R20.reuse, R54, R48 ;  /* 0x000000361430723c */ /* 0x040fe20000001830 */
[----:B------:R-:W-:Y:S07]  /*5190*/  LDSM.16.M88.4 R52, [R188+0xe800] ;  /* 0x00e80000bc34783b */ /* 0x000fee0000000200 */
[----:B------:R-:W-:Y:S01]  /*51a0*/  HMMA.16816.F32 R64, R20, R74, R64 ;  /* 0x0000004a1440723c */ /* 0x000fe20000001840 */
[----:B------:R-:W1:Y:S07]  /*51b0*/  LDSM.16.M88.4 R72, [R193+0x7000] ;  /* 0x00700000c148783b */ /* 0x000e6e0000000200 */
[C---:B--2---:R-:W-:Y:S08]  /*51c0*/  HMMA.16816.F32 R40, R8.reuse, R68, R28 ;  /* 0x000000440828723c */ /* 0x044ff0000000181c */
[C---:B------:R-:W-:Y:S01]  /*51d0*/  HMMA.16816.F32 R32, R8.reuse, R70, R24 ;  /* 0x000000460820723c */ /* 0x040fe20000001818 */
[----:B------:R-:W-:Y:S07]  /*51e0*/  LDSM.16.M88.4 R68, [R188+0xf000] ;  /* 0x00f00000bc44783b */ /* 0x000fee0000000200 */
[C---:B----4-:R-:W-:Y:S08]  /*51f0*/  HMMA.16816.F32 R20, R8.reuse, R78, R36 ;  /* 0x0000004e0814723c */ /* 0x050ff00000001824 */
[C---:B------:R-:W-:Y:S08]  /*5200*/  HMMA.16816.F32 R28, R8.reuse, R92, R44 ;  /* 0x0000005c081c723c */ /* 0x040ff0000000182c */
[C---:B------:R-:W-:Y:S08]  /*5210*/  HMMA.16816.F32 R60, R8.reuse, R88, R56 ;  /* 0x00000058083c723c */ /* 0x040ff00000001838 */
[C---:B------:R-:W-:Y:S01]  /*5220*/  HMMA.16816.F32 R56, R8.reuse, R90, R48 ;  /* 0x0000005a0838723c */ /* 0x040fe20000001830 */
[----:B------:R-:W-:Y:S07]  /*5230*/  LDSM.16.M88.4 R88, [R187+0x6000] ;  /* 0x00600000bb58783b */ /* 0x000fee0000000200 */
[C---:B------:R-:W-:Y:S01]  /*5240*/  HMMA.16816.F32 R24, R8.reuse, R76, R12 ;  /* 0x0000004c0818723c */ /* 0x040fe2000000180c */
[----:B------:R-:W2:Y:S04]  /*5250*/  LDSM.16.M88.4 R12, [R192+0x6000] ;  /* 0x00600000c00c783b */ /* 0x000ea80000000200 */
[----:B------:R-:W4:Y:S03]  /*5260*/  LDSM.16.M88.4 R76, [R188+0xf800] ;  /* 0x00f80000bc4c783b */ /* 0x000f260000000200 */
[----:B------:R-:W-:Y:S01]  /*5270*/  HMMA.16816.F32 R64, R8, R94, R64 ;  /* 0x0000005e0840723c */ /* 0x000fe20000001840 */
[----:B------:R-:W5:Y:S07]  /*5280*/  LDSM.16.M88.4 R8, [R191+0x6000] ;  /* 0x00600000bf08783b */ /* 0x000f6e0000000200 */
[C---:B---3--:R-:W-:Y:S08]  /*5290*/  HMMA.16816.F32 R48, R16.reuse, R96, R40 ;  /* 0x000000601030723c */ /* 0x048ff00000001828 */
[C---:B------:R-:W-:Y:S08]  /*52a0*/  HMMA.16816.F32 R44, R16.reuse, R98, R32 ;  /* 0x00000062102c723c */ /* 0x040ff00000001820 */
[C---:B------:R-:W-:Y:S08]  /*52b0*/  HMMA.16816.F32 R36, R16.reuse, R102, R20 ;  /* 0x000000661024723c */ /* 0x040ff00000001814 */
[C---:B-1----:R-:W-:Y:S08]  /*52c0*/  HMMA.16816.F32 R32, R16.reuse, R72, R28 ;  /* 0x000000481020723c */ /* 0x042ff0000000181c */
[C---:B------:R-:W-:Y:S08]  /*52d0*/  HMMA.16816.F32 R20, R16.reuse, R82, R56 ;  /* 0x000000521014723c */ /* 0x040ff00000001838 */
[C---:B------:R-:W-:Y:S08]  /*52e0*/  HMMA.16816.F32 R40, R16.reuse, R100, R24 ;  /* 0x000000641028723c */ /* 0x040ff00000001818 */
[C---:B------:R-:W-:Y:S08]  /*52f0*/  HMMA.16816.F32 R28, R16.reuse, R74, R64 ;  /* 0x0000004a101c723c */ /* 0x040ff00000001840 */
[----:B------:R-:W-:Y:S08]  /*5300*/  HMMA.16816.F32 R24, R16, R80, R60 ;  /* 0x000000501018723c */ /* 0x000ff0000000183c */
[C---:B--2---:R-:W-:Y:S08]  /*5310*/  HMMA.16816.F32 R16, R12.reuse, R84, R48 ;  /* 0x000000540c10723c */ /* 0x044ff00000001830 */
[C---:B------:R-:W-:Y:S08]  /*5320*/  HMMA.16816.F32 R48, R12.reuse, R68, R32 ;  /* 0x000000440c30723c */ /* 0x040ff00000001820 */
[C---:B----4-:R-:W-:Y:S01]  /*5330*/  HMMA.16816.F32 R32, R12.reuse, R78, R20 ;  /* 0x0000004e0c20723c */ /* 0x050fe20000001814 */
[----:B------:R-:W1:Y:S07]  /*5340*/  LDSM.16.M88.4 R20, [R187+0x6800] ;  /* 0x00680000bb14783b */ /* 0x000e6e0000000200 */
[C---:B------:R-:W-:Y:S08]  /*5350*/  HMMA.16816.F32 R44, R12.reuse, R86, R44 ;  /* 0x000000560c2c723c */ /* 0x040ff0000000182c */
[----:B------:R-:W-:Y:S08]  /*5360*/  HMMA.16816.F32 R40, R12, R52, R40 ;  /* 0x000000340c28723c */ /* 0x000ff00000001828 */
[----:B-----5:R-:W-:Y:S08]  /*5370*/  HMMA.16816.F32 R16, R8, R88, R16 ;  /* 0x000000580810723c */ /* 0x020ff00000001810 */
[C---:B------:R-:W-:Y:S08]  /*5380*/  HMMA.16816.F32 R36, R12.reuse, R54, R36 ;  /* 0x000000360c24723c */ /* 0x040ff00000001824 */
[C---:B------:R-:W-:Y:S01]  /*5390*/  HMMA.16816.F32 R68, R12.reuse, R70, R28 ;  /* 0x000000460c44723c */ /* 0x040fe2000000181c */
[----:B------:R-:W2:Y:S07]  /*53a0*/  LDSM.16.M88.4 R28, [R187+0x7000] ;  /* 0x00700000bb1c783b */ /* 0x000eae0000000200 */
[----:B------:R-:W-:Y:S07]  /*53b0*/  HMMA.16816.F32 R52, R12, R76, R24 ;  /* 0x0000004c0c34723c */ /* 0x000fee0000001818 */
[----:B------:R-:W-:Y:S01]  /*53c0*/  IADD3 R12, R104, UR5, RZ ;  /* 0x00000005680c7c10 */ /* 0x000fe2000fffe0ff */
[----:B-1----:R-:W-:Y:S03]  /*53d0*/  HMMA.16816.F32 R24, R8, R20, R40 ;  /* 0x000000140818723c */ /* 0x002fe60000001828 */
[----:B------:R-:W-:-:S04]  /*53e0*/  IMNMX R217, RZ, R12, !PT ;  /* 0x0000000cffd97217 */ /* 0x000fc80007800200 */
[-C--:B------:R-:W-:Y:S01]  /*53f0*/  ISETP.LT.OR P6, PT, R5, R217.reuse, P6 ;  /* 0x000000d90500720c */ /* 0x080fe200037c1670 */
[----:B------:R-:W-:Y:S01]  /*5400*/  HMMA.16816.F32 R12, R8, R90, R44 ;  /* 0x0000005a080c723c */ /* 0x000fe2000000182c */
[----:B------:R-:W-:Y:S02]  /*5410*/  ISETP.LT.OR P0, PT, R0, R217, P0 ;  /* 0x000000d90000720c */ /* 0x000fe40000701670 */
[----:B------:R-:W-:Y:S02]  /*5420*/  FSEL R40, R18, -INF , !P3 ;  /* 0xff80000012287808 */ /* 0x000fe40005800000 */
[----:B------:R-:W-:Y:S02]  /*5430*/  FSEL R42, R17, -INF , !P6 ;  /* 0xff800000112a7808 */ /* 0x000fe40007000000 */
[----:B------:R-:W-:Y:S02]  /*5440*/  FSEL R44, R16, -INF , !P0 ;  /* 0xff800000102c7808 */ /* 0x000fe40004000000 */
[----:B------:R-:W-:-:S02]  /*5450*/  FSEL R41, R19, -INF , !P2 ;  /* 0xff80000013297808 */ /* 0x000fc40005000000 */
[----:B------:R-:W-:Y:S01]  /*5460*/  HMMA.16816.F32 R16, R8, R22, R36 ;  /* 0x000000160810723c */ /* 0x000fe20000001824 */
[----:B------:R-:W1:Y:S01]  /*5470*/  LDSM.16.M88.4 R20, [R187+0x7800] ;  /* 0x00780000bb14783b */ /* 0x000e620000000200 */
[----:B------:R-:W-:Y:S01]  /*5480*/  IADD3 R5, R0, 0x9, RZ ;  /* 0x0000000900057810 */ /* 0x000fe20007ffe0ff */
[----:B------:R-:W-:-:S04]  /*5490*/  DEPBAR.LE SB0, 0x0 ;  /* 0x000080000000791a */ /* 0x000fc80000000000 */
[----:B------:R-:W-:Y:S01]  /*54a0*/  BAR.SYNC.DEFER_BLOCKING 0x0 ;  /* 0x0000000000007b1d */ /* 0x000fe20000010000 */
[C---:B------:R-:W-:Y:S02]  /*54b0*/  ISETP.GE.AND P5, PT, R5.reuse, R219, PT ;  /* 0x000000db0500720c */ /* 0x040fe40003fa6270 */
[C---:B------:R-:W-:Y:S02]  /*54c0*/  ISETP.GE.AND P0, PT, R5.reuse, R218, PT ;  /* 0x000000da0500720c */ /* 0x040fe40003f06270 */
[-C--:B------:R-:W-:Y:S02]  /*54d0*/  ISETP.LT.OR P1, PT, R6, R217.reuse, P1 ;  /* 0x000000d90600720c */ /* 0x080fe40000f21670 */
[C---:B------:R-:W-:Y:S02]  /*54e0*/  ISETP.LT.OR P5, PT, R5.reuse, R217, P5 ;  /* 0x000000d90500720c */ /* 0x040fe40002fa1670 */
[----:B------:R-:W-:Y:S02]  /*54f0*/  ISETP.LT.OR P0, PT, R5, R216, P0 ;  /* 0x000000d80500720c */ /* 0x000fe40000701670 */
[----:B------:R-:W-:-:S02]  /*5500*/  IADD3 R6, R0, 0x10, RZ ;  /* 0x0000001000067810 */ /* 0x000fc40007ffe0ff */
[----:B------:R-:W-:Y:S02]  /*5510*/  IADD3 R5, R0, 0x11, RZ ;  /* 0x0000001100057810 */ /* 0x000fe40007ffe0ff */
        /* <DEDUP_REMOVED lines=38> */
[C---:B-1----:R-:W-:Y:S01]  /*5780*/  HMMA.16816.F32 R16, R8.reuse, R20, R52 ;  /* 0x000000140810723c */ /* 0x042fe20000001834 */
        /* <DEDUP_REMOVED lines=8> */
[CC--:B------:R-:W-:Y:S02]  /*5810*/  ISETP.GE.AND P2, PT, R6.reuse, R219.reuse, PT ;  /* 0x000000db0600720c */ /* 0x0c0fe40003f46270 */
[C---:B------:R-:W-:Y:S02]  /*5820*/  ISETP.GE.AND P5, PT, R5.reuse, R219, PT ;  /* 0x000000db0500720c */ /* 0x040fe40003fa6270 */
[-C--:B------:R-:W-:Y:S02]  /*5830*/  ISETP.GE.AND P1, PT, R5, R218.reuse, PT ;  /* 0x000000da0500720c */ /* 0x080fe40003f26270 */
[----:B------:R-:W-:-:S02]  /*5840*/  ISETP.GE.AND P4, PT, R6, R218, PT ;  /* 0x000000da0600720c */ /* 0x000fc40003f86270 */
[CC--:B------:R-:W-:Y:S02]  /*5850*/  ISETP.LT.OR P2, PT, R6.reuse, R217.reuse, P2 ;  /* 0x000000d90600720c */ /* 0x0c0fe40001741670 */
        /* <DEDUP_REMOVED lines=15> */
[----:B------:R-:W-:Y:S02]  /*5950*/  IADD3 R0, R0, 0x39, RZ ;  /* 0x0000003900007810 */ /* 0x000fe40007ffe0ff */
[----:B------:R-:W-:-:S02]  /*5960*/  FSEL R97, R16, -INF , !P0 ;  /* 0xff80000010617808 */ /* 0x000fc40004000000 */
[----:B------:R-:W-:Y:S02]  /*5970*/  ISETP.GE.AND P0, PT, R0, R218, PT ;  /* 0x000000da0000720c */ /* 0x000fe40003f06270 */
[----:B------:R-:W-:Y:S02]  /*5980*/  FSEL R90, R14, -INF , !P3 ;  /* 0xff8000000e5a7808 */ /* 0x000fe40005800000 */
[----:B------:R-:W-:Y:S02]  /*5990*/  ISETP.LT.OR P0, PT, R0, R216, P0 ;  /* 0x000000d80000720c */ /* 0x000fe40000701670 */
[----:B------:R-:W-:Y:S02]  /*59a0*/  FSEL R93, R26, -INF , !P4 ;  /* 0xff8000001a5d7808 */ /* 0x000fe40006000000 */
[----:B------:R-:W-:Y:S02]  /*59b0*/  FSEL R115, R11, -INF , !P0 ;  /* 0xff8000000b737808 */ /* 0x000fe40004000000 */
[----:B------:R-:W-:-:S02]  /*59c0*/  PLOP3.LUT P0, PT, PT, PT, UP0, 0x80, 0x0 ;  /* 0x000000000000781c */ /* 0x000fc40003f0f008 */
[----:B------:R-:W-:Y:S02]  /*59d0*/  FSEL R92, R25, -INF , !P5 ;  /* 0xff800000195c7808 */ /* 0x000fe40006800000 */
[----:B------:R-:W-:Y:S02]  /*59e0*/  FSEL R94, R27, -INF , !P1 ;  /* 0xff8000001b5e7808 */ /* 0x000fe40004800000 */
[-C--:B------:R-:W-:Y:S02]  /*59f0*/  ISETP.GE.AND P3, PT, R6, R218.reuse, PT ;  /* 0x000000da0600720c */ /* 0x080fe40003f66270 */
[CC--:B------:R-:W-:Y:S02]  /*5a00*/  ISETP.GE.AND P5, PT, R5.reuse, R219.reuse, PT ;  /* 0x000000db0500720c */ /* 0x0c0fe40003fa6270 */
[----:B------:R-:W-:Y:S02]  /*5a10*/  ISETP.GE.AND P1, PT, R5, R218, PT ;  /* 0x000000da0500720c */ /* 0x000fe40003f26270 */
[----:B------:R-:W-:-:S02]  /*5a20*/  ISETP.GE.AND P4, PT, R0, R219, PT ;  /* 0x000000db0000720c */ /* 0x000fc40003f86270 */
[-C--:B------:R-:W-:Y:S02]  /*5a30*/  ISETP.LT.OR P3, PT, R6, R216.reuse, P3 ;  /* 0x000000d80600720c */ /* 0x080fe40001f61670 */
[CC--:B------:R-:W-:Y:S02]  /*5a40*/  ISETP.LT.OR P5, PT, R5.reuse, R217.reuse, P5 ;  /* 0x000000d90500720c */ /* 0x0c0fe40002fa1670 */
[----:B------:R-:W-:Y:S02]  /*5a50*/  ISETP.LT.OR P1, PT, R5, R216, P1 ;  /* 0x000000d80500720c */ /* 0x000fe40000f21670 */
        /* <DEDUP_REMOVED lines=138> */
.L_x_1110:
[----:B------:R-:W-:Y:S05]  /*6300*/  BSYNC B0 ;  /* 0x0000000000007941 */ /* 0x000fea0003800000 */
.L_x_1109:
[----:B------:R-:W0:Y:S02]  /*6310*/  LDGDEPBAR ;  /* 0x00000000000079af */ /* 0x000e240000000000 */
.L_x_1108:
[----:B------:R-:W-:Y:S01]  /*6320*/  FMNMX.FTZ R0, R40, R41, !PT ;  /* 0x0000002928007209 */ /* 0x000fe20007810000 */
[----:B------:R-:W-:Y:S01]  /*6330*/  IMAD.WIDE.U32 R120, R120, -0x326172a9, RZ ;  /* 0xcd9e8d5778787825 */ /* 0x000fe200078e00ff */
[----:B------:R-:W-:Y:S01]  /*6340*/  FMNMX.FTZ R5, R44, R42, !PT ;  /* 0x0000002a2c057209 */ /* 0x000fe20007810000 */
[----:B------:R-:W-:Y:S01]  /*6350*/  STL [R1+0x11c], R200 ;  /* 0x00011cc801007387 */ /* 0x000fe20000100800 */
[----:B------:R-:W-:Y:S01]  /*6360*/  FMNMX.FTZ R0, R36, R0, !PT ;  /* 0x0000000024007209 */ /* 0x000fe20007810000 */
[----:B------:R-:W-:Y:S01]  /*6370*/  USHF.L.U32 UR4, UR24, 0x1, URZ ;  /* 0x0000000118047899 */ /* 0x000fe2000800063f */
[----:B------:R-:W-:Y:S01]  /*6380*/  FMNMX.FTZ R5, R43, R5, !PT ;  /* 0x000000052b057209 */ /* 0x000fe20007810000 */
[----:B------:R-:W-:Y:S01]  /*6390*/  STL [R1+0x118], R199 ;  /* 0x000118c701007387 */ /* 0x000fe20000100800 */
[----:B------:R-:W-:Y:S01]  /*63a0*/  FMNMX.FTZ R0, R37, R0, !PT ;  /* 0x0000000025007209 */ /* 0x000fe20007810000 */
[----:B------:R-:W-:Y:S01]  /*63b0*/  ULOP3.LUT UR15, UR4, UR21, URZ, 0x3c, !UPT ;  /* 0x00000015040f7292 */ /* 0x000fe2000f8e3c3f */
[----:B------:R-:W-:Y:S01]  /*63c0*/  FMNMX.FTZ R5, R38, R5, !PT ;  /* 0x0000000526057209 */ /* 0x000fe20007810000 */
[----:B------:R-:W-:Y:S01]  /*63d0*/  STL [R1+0x114], R198 ;  /* 0x000114c601007387 */ /* 0x000fe20000100800 */
[----:B------:R-:W-:Y:S01]  /*63e0*/  FMNMX.FTZ R0, R28, R0, !PT ;  /* 0x000000001c007209 */ /* 0x000fe20007810000 */
[----:B------:R-:W-:Y:S01]  /*63f0*/  UIADD3 UR5, UR21, -0x4498517b, URZ ;  /* 0xbb67ae8515057890 */ /* 0x000fe2000fffe03f */
[----:B------:R-:W-:Y:S01]  /*6400*/  FMNMX.FTZ R5, R45, R5, !PT ;  /* 0x000000052d057209 */ /* 0x000fe20007810000 */
[----:B------:R-:W-:Y:S01]  /*6410*/  STL [R1+0x110], R197 ;  /* 0x000110c501007387 */ /* 0x000fe20000100800 */
[----:B------:R-:W-:Y:S01]  /*6420*/  FMNMX.FTZ R0, R29, R0, !PT ;  /* 0x000000001d007209 */ /* 0x000fe20007810000 */
[----:B------:R-:W-:Y:S01]  /*6430*/  IMAD.WIDE.U32 R86, R123, -0x2daee0ad, RZ ;  /* 0xd2511f537b567825 */ /* 0x000fe200078e00ff */
[----:B------:R-:W-:Y:S01]  /*6440*/  FMNMX.FTZ R5, R39, R5, !PT ;  /* 0x0000000527057209 */ /* 0x000fe20007810000 */
[----:B------:R-:W-:Y:S01]  /*6450*/  STL [R1+0x10c], R196 ;  /* 0x00010cc401007387 */ /* 0x000fe20000100800 */
[----:B------:R-:W-:Y:S01]  /*6460*/  FMNMX.FTZ R0, R30, R0, !PT ;  /* 0x000000001e007209 */ /* 0x000fe20007810000 */
[----:B------:R-:W-:Y:S01]  /*6470*/  UIADD3 UR36, UR20, -0x61c88647, URZ ;  /* 0x9e3779b914247890 */ /* 0x000fe2000fffe03f */
[----:B------:R-:W-:Y:S01]  /*6480*/  FMNMX.FTZ R5, R46, R5, !PT ;  /* 0x000000052e057209 */ /* 0x000fe20007810000 */
[----:B------:R-:W-:Y:S01]  /*6490*/  STL [R1+0x108], R195 ;  /* 0x000108c301007387 */ /* 0x000fe20000100800 */
[----:B------:R-:W-:Y:S01]  /*64a0*/  FMNMX.FTZ R0, R47, R0, !PT ;  /* 0x000000002f007209 */ /* 0x000fe20007810000 */
[----:B------:R-:W-:Y:S01]  /*64b0*/  UIADD3 UR35, UR20, 0x3c6ef372, URZ ;  /* 0x3c6ef37214237890 */ /* 0x000fe2000fffe03f */
        /* <DEDUP_REMOVED lines=11> */
[----:B------:R-:W-:Y:S01]  /*6570*/  UIADD3 UR33, UR20, -0x255992d5, URZ ;  /* 0xdaa66d2b14217890 */ /* 0x000fe2000fffe03f */
        /* <DEDUP_REMOVED lines=11> */
[----:B------:R-:W-:Y:S01]  /*6630*/  IMAD.SHL.U32 R183, R4, 0x2, RZ ;  /* 0x0000000204b77824 */ /* 0x000fe200078e00ff */
[----:B------:R-:W-:Y:S01]  /*6640*/  FMNMX.FTZ R5, R96, R5, !PT ;  /* 0x0000000560057209 */ /* 0x000fe20007810000 */
[----:B------:R-:W-:Y:S01]  /*6650*/  STL [R1+0xec], R188 ;  /* 0x0000ecbc01007387 */ /* 0x000fe20000100800 */
[----:B------:R-:W-:Y:S01]  /*6660*/  FMNMX.FTZ R0, R114, R0, !PT ;  /* 0x0000000072007209 */ /* 0x000fe20007810000 */
[--C-:B------:R-:W-:Y:S01]  /*6670*/  IMAD R184, R3, 0x2, R183.reuse ;  /* 0x0000000203b87824 */ /* 0x100fe200078e02b7 */
[----:B------:R-:W-:Y:S01]  /*6680*/  FMNMX.FTZ R5, R113, R5, !PT ;  /* 0x0000000571057209 */ /* 0x000fe20007810000 */
[----:B------:R-:W-:Y:S01]  /*6690*/  STL [R1+0xe8], R187 ;  /* 0x0000e8bb01007387 */ /* 0x000fe20000100800 */
[----:B------:R-:W-:Y:S01]  /*66a0*/  FMNMX.FTZ R0, R115, R0, !PT ;  /* 0x0000000073007209 */ /* 0x000fe20007810000 */
[----:B------:R-:W-:Y:S01]  /*66b0*/  IMAD R185, R2, 0x2, R184 ;  /* 0x0000000202b97824 */ /* 0x000fe200078e02b8 */
[----:B------:R-:W-:Y:S01]  /*66c0*/  LOP3.LUT R7, R105, UR20, RZ, 0x3c, !PT ;  /* 0x0000001469077c12 */ /* 0x000fe2000f8e3cff */
[----:B------:R-:W-:Y:S01]  /*66d0*/  STL [R1+0xe4], R182 ;  /* 0x0000e4b601007387 */ /* 0x000fe20000100800 */
[----:B------:R-:W-:Y:S01]  /*66e0*/  FMNMX.FTZ R5, R112, R5, !PT ;  /* 0x0000000570057209 */ /* 0x000fe20007810000 */
[----:B------:R-:W-:Y:S01]  /*66f0*/  IMAD R186, R2, 0x2, R183 ;  /* 0x0000000202ba7824 */ /* 0x000fe200078e02b7 */
[----:B------:R-:W-:Y:S01]  /*6700*/  UIADD3 UR4, UR4, 0x1, URZ ;  /* 0x0000000104047890 */ /* 0x000fe2000fffe03f */
[----:B------:R-:W2:Y:S03]  /*6710*/  SHFL.BFLY PT, R6, R0, 0x2, 0x1f ;  /* 0x0c401f0000067f89 */ /* 0x000ea600000e0000 */
[----:B------:R-:W-:Y:S01]  /*6720*/  ULOP3.LUT UR4, UR4, UR21, URZ, 0x3c, !UPT ;  /* 0x0000001504047292 */ /* 0x000fe2000f8e3c3f */
[----:B-1----:R-:W1:Y:S04]  /*6730*/  SHFL.BFLY PT, R10, R5, 0x2, 0x1f ;  /* 0x0c401f00050a7f89 */ /* 0x002e6800000e0000 */
[----:B------:R3:W-:Y:S04]  /*6740*/  STL [R1+0xd0], R7 ;  /* 0x0000d00701007387 */ /* 0x0007e80000100800 */
[----:B------:R-:W-:Y:S04]  /*6750*/  LDSM.16.MT88.4 R32, [R184+0x10000] ;  /* 0x01000000b820783b */ /* 0x000fe80000004200 */
[----:B------:R-:W-:Y:S04]  /*6760*/  LDSM.16.MT88.4 R60, [R185+0x10000] ;  /* 0x01000000b93c783b */ /* 0x000fe80000004200 */
[----:B------:R-:W-:Y:S01]  /*6770*/  LDSM.16.MT88.4 R76, [R185+0x10800] ;  /* 0x01080000b94c783b */ /* 0x000fe20000004200 */
[----:B--2---:R-:W-:-:S03]  /*6780*/  FMNMX.FTZ R0, R0, R6, !PT ;  /* 0x0000000600007209 */ /* 0x004fc60007810000 */
[----:B------:R-:W-:Y:S01]  /*6790*/  LDSM.16.MT88.4 R48, [R186+0x10800] ;  /* 0x01080000ba30783b */ /* 0x000fe20000004200 */
[----:B------:R-:W-:Y:S02]  /*67a0*/  LOP3.LUT R6, R121, R7, RZ, 0x3c, !PT ;  /* 0x0000000779067212 */ /* 0x000fe400078e3cff */
[----:B-1----:R-:W-:Y:S01]  /*67b0*/  FMNMX.FTZ R5, R5, R10, !PT ;  /* 0x0000000a05057209 */ /* 0x002fe20007810000 */
[----:B------:R-:W1:Y:S02]  /*67c0*/  SHFL.BFLY PT, R132, R0, 0x1, 0x1f ;  /* 0x0c201f0000847f89 */ /* 0x000e6400000e0000 */
[----:B------:R-:W-:Y:S01]  /*67d0*/  IMAD.WIDE.U32 R82, R6, -0x2daee0ad, RZ ;  /* 0xd2511f5306527825 */ /* 0x000fe200078e00ff */
[----:B------:R-:W-:Y:S01]  /*67e0*/  LOP3.LUT R6, R87, UR15, RZ, 0x3c, !PT ;  /* 0x0000000f57067c12 */ /* 0x000fe2000f8e3cff */
[----:B------:R-:W2:Y:S01]  /*67f0*/  SHFL.BFLY PT, R133, R5, 0x1, 0x1f ;  /* 0x0c201f0005857f89 */ /* 0x000ea200000e0000 */
[----:B------:R-:W-:Y:S02]  /*6800*/  UIADD3 UR15, UR21, -0x56f99767, URZ ;  /* 0xa9066899150f7890 */ /* 0x000fe4000fffe03f */
[----:B------:R-:W-:Y:S01]  /*6810*/  LOP3.LUT R8, R83, UR5, R86, 0x96, !PT ;  /* 0x0000000553087c12 */ /* 0x000fe2000f8e9656 */
[----:B---3--:R-:W-:Y:S01]  /*6820*/  IMAD.WIDE.U32 R6, R6, -0x326172a9, RZ ;  /* 0xcd9e8d5706067825 */ /* 0x008fe200078e00ff */
[----:B------:R-:W-:Y:S01]  /*6830*/  UIADD3 UR5, UR20, 0x78dde6e4, URZ ;  /* 0x78dde6e414057890 */ /* 0x000fe2000fffe03f */
[----:B------:R-:W-:Y:S02]  /*6840*/  LDSM.16.MT88.4 R72, [R184+0x12000] ;  /* 0x01200000b848783b */ /* 0x000fe40000004200 */
[----:B------:R-:W-:Y:S01]  /*6850*/  IMAD.WIDE.U32 R52, R8, -0x326172a9, RZ ;  /* 0xcd9e8d5708347825 */ /* 0x000fe200078e00ff */
[----:B------:R-:W-:Y:S01]  /*6860*/  LOP3.LUT R7, R7, UR36, R120, 0x96, !PT ;  /* 0x0000002407077c12 */ /* 0x000fe2000f8e9678 */
[----:B------:R-:W-:Y:S02]  /*6870*/  LDSM.16.MT88.4 R56, [R183+0x12000] ;  /* 0x01200000b738783b */ /* 0x000fe40000004200 */
[----:B------:R-:W-:Y:S01]  /*6880*/  IMAD R83, R122, 0x10000, R122 ;  /* 0x000100007a537824 */ /* 0x000fe200078e027a */
[----:B------:R-:W-:Y:S01]  /*6890*/  LOP3.LUT R8, R53, UR35, R6, 0x96, !PT ;  /* 0x0000002335087c12 */ /* 0x000fe2000f8e9606 */
[----:B------:R-:W-:Y:S01]  /*68a0*/  IMAD.WIDE.U32 R6, R7, -0x2daee0ad, RZ ;  /* 0xd2511f5307067825 */ /* 0x000fe200078e00ff */
[----:B------:R-:W-:Y:S03]  /*68b0*/  LDSM.16.MT88.4 R68, [R186+0x12000] ;  /* 0x01200000ba44783b */ /* 0x000fe60000004200 */
[----:B------:R-:W-:Y:S01]  /*68c0*/  IMAD.WIDE.U32 R8, R8, -0x2daee0ad, RZ ;  /* 0xd2511f5308087825 */ /* 0x000fe200078e00ff */
[----:B------:R-:W-:-:S02]  /*68d0*/  LOP3.LUT R7, R7, UR34, R82, 0x96, !PT ;  /* 0x0000002207077c12 */ /* 0x000fc4000f8e9652 */
[----:B-1----:R-:W-:Y:S02]  /*68e0*/  FMNMX.FTZ R132, R0, R132, !PT ;  /* 0x0000008400847209 */ /* 0x002fe40007810000 */
[----:B------:R-:W-:Y:S01]  /*68f0*/  LOP3.LUT R10, R9, UR32, R6, 0x96, !PT ;  /* 0x00000020090a7c12 */ /* 0x000fe2000f8e9606 */
[----:B------:R-:W-:Y:S01]  /*6900*/  IMAD.WIDE.U32 R6, R7, -0x326172a9, RZ ;  /* 0xcd9e8d5707067825 */ /* 0x000fe200078e00ff */
[C---:B------:R-:W-:Y:S02]  /*6910*/  FSETP.NEU.FTZ.AND P1, PT, R132.reuse, -INF , PT ;  /* 0xff8000008400780b */ /* 0x040fe40003f3d000 */
[----:B--2---:R-:W-:Y:S01]  /*6920*/  FMNMX.FTZ R133, R5, R133, !PT ;  /* 0x0000008505857209 */ /* 0x004fe20007810000 */
[----:B------:R-:W-:Y:S01]  /*6930*/  FMUL.FTZ R0, R132, c[0x0][0x23c] ;  /* 0x00008f0084007a20 */ /* 0x000fe20000410000 */
[----:B------:R-:W-:-:S04]  /*6940*/  LOP3.LUT R7, R7, UR33, R52, 0x96, !PT ;  /* 0x0000002107077c12 */ /* 0x000fc8000f8e9634 */
[----:B------:R-:W-:Y:S02]  /*6950*/  FSEL R0, R0, RZ, P1 ;  /* 0x000000ff00007208 */ /* 0x000fe40000800000 */
[----:B------:R-:W-:-:S03]  /*6960*/  FSETP.NEU.FTZ.AND P1, PT, R133, -INF , PT ;  /* 0xff8000008500780b */ /* 0x000fc60003f3d000 */
[--C-:B------:R-:W-:Y:S02]  /*6970*/  FFMA.FTZ R11, R40, c[0x0][0x23c], -R0.reuse ;  /* 0x00008f00280b7a23 */ /* 0x100fe40000010800 */
[----:B------:R-:W-:Y:S02]  /*6980*/  FFMA.FTZ R9, R41, c[0x0][0x23c], -R0 ;  /* 0x00008f0029097a23 */ /* 0x000fe40000010800 */
[----:B------:R1:W-:Y:S08]  /*6990*/  MUFU.EX2 R125, R11 ;  /* 0x0000000b007d7308 */ /* 0x0003f00000000800 */
[----:B------:R2:W-:Y:S01]  /*69a0*/  MUFU.EX2 R124, R9 ;  /* 0x00000009007c7308 */ /* 0x0005e20000000800 */
[----:B-1----:R-:W-:-:S05]  /*69b0*/  IMAD.WIDE.U32 R10, R10, -0x326172a9, RZ ;  /* 0xcd9e8d570a0a7825 */ /* 0x002fca00078e00ff */
[----:B--2---:R-:W-:Y:S01]  /*69c0*/  LOP3.LUT R9, R11, UR5, R6, 0x96, !PT ;  /* 0x000000050b097c12 */ /* 0x004fe2000f8e9606 */
[----:B------:R-:W-:-:S04]  /*69d0*/  IMAD.WIDE.U32 R6, R7, -0x2daee0ad, RZ ;  /* 0xd2511f5307067825 */ /* 0x000fc800078e00ff */
        /* <DEDUP_REMOVED lines=8> */
[----:B------:R-:W-:Y:S02]  /*6a60*/  LOP3.LUT R16, R81, UR27, R10, 0x96, !PT ;  /* 0x0000001b51107c12 */ /* 0x000fe4000f8e960a */
[----:B------:R2:W-:Y:S01]  /*6a70*/  MUFU.EX2 R131, R11 ;  /* 0x0000000b00837308 */ /* 0x0005e20000000800 */
[----:B------:R-:W-:Y:S01]  /*6a80*/  FMUL.FTZ R8, R133, c[0x0][0x23c] ;  /* 0x00008f0085087a20 */ /* 0x000fe20000410000 */
[----:B------:R-:W-:Y:S01]  /*6a90*/  LOP3.LUT R5, R6, 0xffff, RZ, 0xc0, !PT ;  /* 0x0000ffff06057812 */ /* 0x000fe200078ec0ff */
[----:B------:R-:W-:Y:S01]  /*6aa0*/  IMAD.WIDE.U32 R16, R16, -0x2daee0ad, RZ ;  /* 0xd2511f5310107825 */ /* 0x000fe200078e00ff */
[----:B------:R-:W-:Y:S02]  /*6ab0*/  LOP3.LUT R12, R6, 0xff, RZ, 0xc0, !PT ;  /* 0x000000ff060c7812 */ /* 0x000fe400078ec0ff */
[----:B------:R-:W-:Y:S01]  /*6ac0*/  SHF.R.U32.HI R19, RZ, 0x18, R6 ;  /* 0x00000018ff137819 */ /* 0x000fe20000011606 */
[----:B-1----:R-:W-:Y:S01]  /*6ad0*/  FFMA.FTZ R9, R28, c[0x0][0x23c], -R0 ;  /* 0x00008f001c097a23 */ /* 0x002fe20000010800 */
[----:B------:R-:W-:-:S03]  /*6ae0*/  LOP3.LUT R14, R16, 0xff, RZ, 0xc0, !PT ;  /* 0x000000ff100e7812 */ /* 0x000fc600078ec0ff */
[----:B------:R1:W-:Y:S01]  /*6af0*/  MUFU.EX2 R134, R9 ;  /* 0x0000000900867308 */ /* 0x0003e20000000800 */
[----:B--2---:R-:W-:Y:S02]  /*6b00*/  SHF.R.U32.HI R11, RZ, 0x8, R5 ;  /* 0x00000008ff0b7819 */ /* 0x004fe40000011605 */
[----:B------:R-:W-:Y:S02]  /*6b10*/  FSEL R5, R8, RZ, P1 ;  /* 0x000000ff08057208 */ /* 0x000fe40000800000 */
[----:B------:R-:W-:Y:S02]  /*6b20*/  LOP3.LUT R8, R7, UR22, R80, 0x96, !PT ;  /* 0x0000001607087c12 */ /* 0x000fe4000f8e9650 */
[----:B------:R-:W-:Y:S01]  /*6b30*/  PRMT R25, R12, 0x5410, R11 ;  /* 0x000054100c197816 */ /* 0x000fe2000000000b */
[--C-:B------:R-:W-:Y:S01]  /*6b40*/  FFMA.FTZ R10, R42, c[0x0][0x23c], -R5.reuse ;  /* 0x00008f002a0a7a23 */ /* 0x100fe20000010805 */
[C---:B------:R-:W-:Y:S01]  /*6b50*/  LOP3.LUT R11, R8.reuse, 0xffff, RZ, 0xc0, !PT ;  /* 0x0000ffff080b7812 */ /* 0x040fe200078ec0ff */
[----:B------:R-:W-:Y:S01]  /*6b60*/  FFMA.FTZ R13, R43, c[0x0][0x23c], -R5 ;  /* 0x00008f002b0d7a23 */ /* 0x000fe20000010805 */
[----:B------:R-:W-:Y:S01]  /*6b70*/  LOP3.LUT R20, R8, 0xff, RZ, 0xc0, !PT ;  /* 0x000000ff08147812 */ /* 0x000fe200078ec0ff */
[----:B------:R2:W-:Y:S01]  /*6b80*/  MUFU.EX2 R86, R10 ;  /* 0x0000000a00567308 */ /* 0x0005e20000000800 */
[----:B-1----:R-:W-:Y:S01]  /*6b90*/  FFMA.FTZ R9, R29, c[0x0][0x23c], -R0 ;  /* 0x00008f001d097a23 */ /* 0x002fe20000010800 */
[--C-:B------:R-:W-:Y:S01]  /*6ba0*/  SHF.R.U32.HI R15, RZ, 0x10, R8.reuse ;  /* 0x00000010ff0f7819 */ /* 0x100fe20000011608 */
[----:B------:R-:W-:Y:S01]  /*6bb0*/  LDSM.16.MT88.4 R40, [R186+0x10000] ;  /* 0x01000000ba28783b */ /* 0x000fe20000004200 */
[----:B------:R-:W-:-:S02]  /*6bc0*/  SHF.R.U32.HI R18, RZ, 0x18, R8 ;  /* 0x00000018ff127819 */ /* 0x000fc40000011608 */
[----:B------:R-:W-:Y:S02]  /*6bd0*/  LOP3.LUT R8, R16, 0xffff, RZ, 0xc0, !PT ;  /* 0x0000ffff10087812 */ /* 0x000fe400078ec0ff */
[----:B------:R1:W3:Y:S02]  /*6be0*/  MUFU.EX2 R247, R9 ;  /* 0x0000000900f77308 */ /* 0x0002e40000000800 */
[----:B------:R-:W-:-:S04]  /*6bf0*/  SHF.R.U32.HI R8, RZ, 0x8, R8 ;  /* 0x00000008ff087819 */ /* 0x000fc80000011608 */
[----:B------:R-:W-:Y:S02]  /*6c00*/  PRMT R37, R14, 0x5410, R8 ;  /* 0x000054100e257816 */ /* 0x000fe40000000008 */
[----:B--2---:R-:W-:Y:S01]  /*6c10*/  SHF.R.U32.HI R10, RZ, 0x8, R11 ;  /* 0x00000008ff0a7819 */ /* 0x004fe2000001160b */
[----:B------:R-:W-:Y:S01]  /*6c20*/  MUFU.EX2 R130, R13 ;  /* 0x0000000d00827308 */ /* 0x000fe20000000800 */
[----:B------:R-:W-:Y:S01]  /*6c30*/  LOP3.LUT R8, R17, UR14, R84, 0x96, !PT ;  /* 0x0000000e11087c12 */ /* 0x000fe2000f8e9654 */
[----:B------:R-:W-:Y:S01]  /*6c40*/  FFMA.FTZ R11, R30, c[0x0][0x23c], -R0 ;  /* 0x00008f001e0b7a23 */ /* 0x000fe20000010800 */
[----:B------:R-:W-:Y:S01]  /*6c50*/  SHF.R.U32.HI R14, RZ, 0x18, R16 ;  /* 0x00000018ff0e7819 */ /* 0x000fe20000011610 */
[----:B-1----:R-:W-:-:S04]  /*6c60*/  FFMA.FTZ R9, R44, c[0x0][0x23c], -R5 ;  /* 0x00008f002c097a23 */ /* 0x002fc80000010805 */
[----:B------:R1:W-:Y:S01]  /*6c70*/  MUFU.EX2 R188, R11 ;  /* 0x0000000b00bc7308 */ /* 0x0003e20000000800 */
[----:B---3--:R-:W-:-:S04]  /*6c80*/  F2FP.PACK_AB R2, R247, R134 ;  /* 0x00000086f702723e */ /* 0x008fc800000000ff */
[C---:B------:R-:W-:Y:S02]  /*6c90*/  PRMT R238, R2.reuse, 0x7610, R238 ;  /* 0x0000761002ee7816 */ /* 0x040fe400000000ee */
[----:B------:R-:W-:Y:S01]  /*6ca0*/  PRMT R236, R2, 0x7632, R236 ;  /* 0x0000763202ec7816 */ /* 0x000fe200000000ec */
[----:B------:R2:W-:Y:S01]  /*6cb0*/  MUFU.EX2 R129, R9 ;  /* 0x0000000900817308 */ /* 0x0005e20000000800 */
[----:B-1----:R-:W-:Y:S02]  /*6cc0*/  SHF.R.U32.HI R11, RZ, 0x18, R8 ;  /* 0x00000018ff0b7819 */ /* 0x002fe40000011608 */
[----:B--2---:R-:W-:-:S04]  /*6cd0*/  SHF.R.U32.HI R9, RZ, 0x10, R6 ;  /* 0x00000010ff097819 */ /* 0x004fc80000011606 */
[----:B------:R-:W-:Y:S02]  /*6ce0*/  LOP3.LUT R12, R9, 0xff, RZ, 0xc0, !PT ;  /* 0x000000ff090c7812 */ /* 0x000fe400078ec0ff */
[----:B------:R-:W-:Y:S02]  /*6cf0*/  LOP3.LUT R9, R15, 0xff, RZ, 0xc0, !PT ;  /* 0x000000ff0f097812 */ /* 0x000fe400078ec0ff */
[----:B------:R-:W-:Y:S02]  /*6d00*/  PRMT R24, R12, 0x5410, R19 ;  /* 0x000054100c187816 */ /* 0x000fe40000000013 */
[----:B------:R-:W-:Y:S01]  /*6d10*/  PRMT R19, R20, 0x5410, R10 ;  /* 0x0000541014137816 */ /* 0x000fe2000000000a */
[----:B------:R-:W-:Y:S01]  /*6d20*/  FFMA.FTZ R10, R38, c[0x0][0x23c], -R5 ;  /* 0x00008f00260a7a23 */ /* 0x000fe20000010805 */
[----:B------:R-:W-:Y:S01]  /*6d30*/  PRMT R18, R9, 0x5410, R18 ;  /* 0x0000541009127816 */ /* 0x000fe20000000012 */
[----:B------:R-:W1:Y:S01]  /*6d40*/  LDSM.16.MT88.4 R20, [R183+0x10000] ;  /* 0x01000000b714783b */ /* 0x000e620000004200 */
[----:B------:R-:W-:Y:S01]  /*6d50*/  SHF.R.U32.HI R9, RZ, 0x10, R16 ;  /* 0x00000010ff097819 */ /* 0x000fe20000011610 */
[----:B------:R2:W3:Y:S01]  /*6d60*/  MUFU.EX2 R128, R10 ;  /* 0x0000000a00807308 */ /* 0x0004e20000000800 */
[----:B------:R-:W-:Y:S01]  /*6d70*/  LOP3.LUT R15, R8, 0xff, RZ, 0xc0, !PT ;  /* 0x000000ff080f7812 */ /* 0x000fe200078ec0ff */
[----:B------:R-:W-:Y:S01]  /*6d80*/  HSET2.LE.AND R3, R19, R83, PT ;  /* 0x0000005313037233 */ /* 0x000fe20003803000 */
[----:B------:R-:W-:-:S02]  /*6d90*/  LOP3.LUT R12, R9, 0xff, RZ, 0xc0, !PT ;  /* 0x000000ff090c7812 */ /* 0x000fc400078ec0ff */
[----:B------:R-:W-:Y:S02]  /*6da0*/  LOP3.LUT R9, R8, 0xffff, RZ, 0xc0, !PT ;  /* 0x0000ffff08097812 */ /* 0x000fe400078ec0ff */
[----:B------:R-:W-:Y:S02]  /*6db0*/  PRMT R54, R12, 0x5410, R14 ;  /* 0x000054100c367816 */ /* 0x000fe4000000000e */
[----:B------:R-:W-:Y:S01]  /*6dc0*/  SHF.R.U32.HI R13, RZ, 0x8, R9 ;  /* 0x00000008ff0d7819 */ /* 0x000fe20000011609 */
[----:B------:R-:W-:-:S03]  /*6dd0*/  FFMA.FTZ R9, R45, c[0x0][0x23c], -R5 ;  /* 0x00008f002d097a23 */ /* 0x000fc60000010805 */
[----:B------:R-:W-:Y:S01]  /*6de0*/  PRMT R36, R15, 0x5410, R13 ;  /* 0x000054100f247816 */ /* 0x000fe2000000000d */
[----:B------:R4:W-:Y:S01]  /*6df0*/  MUFU.EX2 R85, R9 ;  /* 0x0000000900557308 */ /* 0x0009e20000000800 */
[----:B--2---:R-:W-:Y:S02]  /*6e00*/  SHF.R.U32.HI R10, RZ, 0x10, R8 ;  /* 0x00000010ff0a7819 */ /* 0x004fe40000011608 */
[----:B---3--:R-:W-:Y:S01]  /*6e10*/  F2FP.PACK_AB R4, R128, R130 ;  /* 0x000000828004723e */ /* 0x008fe200000000ff */
[----:B------:R-:W-:Y:S01]  /*6e20*/  HSET2.LE.AND R2, R36, R83, PT ;  /* 0x0000005324027233 */ /* 0x000fe20003803000 */
[----:B------:R-:W-:Y:S02]  /*6e30*/  LOP3.LUT R8, R10, 0xff, RZ, 0xc0, !PT ;  /* 0x000000ff0a087812 */ /* 0x000fe400078ec0ff */
[----:B------:R-:W-:Y:S02]  /*6e40*/  F2FP.PACK_AB R10, R86, R129 ;  /* 0x00000081560a723e */ /* 0x000fe400000000ff */
[----:B------:R-:W-:-:S02]  /*6e50*/  PRMT R11, R8, 0x5410, R11 ;  /* 0x00005410080b7816 */ /* 0x000fc4000000000b */
[----:B------:R-:W-:Y:S02]  /*6e60*/  F2FP.PACK_AB R8, R124, R125 ;  /* 0x0000007d7c08723e */ /* 0x000fe400000000ff */
[----:B------:R-:W-:Y:S02]  /*6e70*/  PRMT R81, R10, 0x7610, R81 ;  /* 0x000076100a517816 */ /* 0x000fe40000000051 */
[C---:B------:R-:W-:Y:S01]  /*6e80*/  PRMT R245, R8.reuse, 0x7610, R245 ;  /* 0x0000761008f57816 */ /* 0x040fe200000000f5 */
[--C-:B----4-:R-:W-:Y:S01]  /*6e90*/  FFMA.FTZ R9, R39, c[0x0][0x23c], -R5.reuse ;  /* 0x00008f0027097a23 */ /* 0x110fe20000010805 */
[----:B------:R-:W-:Y:S01]  /*6ea0*/  PRMT R242, R8, 0x7632, R242 ;  /* 0x0000763208f27816 */ /* 0x000fe200000000f2 */
[----:B------:R-:W-:Y:S01]  /*6eb0*/  FFMA.FTZ R8, R46, c[0x0][0x23c], -R5 ;  /* 0x00008f002e087a23 */ /* 0x000fe20000010805 */
[----:B------:R-:W-:Y:S01]  /*6ec0*/  PRMT R55, R10, 0x7632, R55 ;  /* 0x000076320a377816 */ /* 0x000fe20000000037 */
[----:B------:R2:W3:Y:S01]  /*6ed0*/  MUFU.EX2 R248, R9 ;  /* 0x0000000900f87308 */ /* 0x0004e20000000800 */
[----:B------:R-:W-:-:S02]  /*6ee0*/  PRMT R243, R4, 0x7610, R243 ;  /* 0x0000761004f37816 */ /* 0x000fc400000000f3 */
[----:B------:R-:W-:Y:S02]  /*6ef0*/  PRMT R241, R4, 0x7632, R241 ;  /* 0x0000763204f17816 */ /* 0x000fe400000000f1 */
[----:B------:R-:W-:-:S03]  /*6f00*/  F2FP.PACK_AB R4, R135, R131 ;  /* 0x000000838704723e */ /* 0x000fc600000000ff */
[----:B------:R4:W-:Y:S01]  /*6f10*/  MUFU.EX2 R187, R8 ;  /* 0x0000000800bb7308 */ /* 0x0009e20000000800 */
[C---:B------:R-:W-:Y:S02]  /*6f20*/  PRMT R246, R4.reuse, 0x7610, R246 ;  /* 0x0000761004f67816 */ /* 0x040fe400000000f6 */
[----:B------:R-:W-:Y:S01]  /*6f30*/  PRMT R244, R4, 0x7632, R244 ;  /* 0x0000763204f47816 */ /* 0x000fe200000000f4 */
[----:B------:R-:W-:Y:S01]  /*6f40*/  HSET2.LE.AND R4, R18, R83, PT ;  /* 0x0000005312047233 */ /* 0x000fe20003803000 */
[----:B--2---:R-:W-:Y:S02]  /*6f50*/  FFMA.FTZ R9, R31, c[0x0][0x23c], -R5 ;  /* 0x00008f001f097a23 */ /* 0x004fe40000010805 */
[----:B------:R-:W2:Y:S02]  /*6f60*/  LDSM.16.MT88.4 R28, [R183+0x10800] ;  /* 0x01080000b71c783b */ /* 0x000ea40000004200 */
[----:B------:R1:W1:Y:S01]  /*6f70*/  MUFU.EX2 R182, R9 ;  /* 0x0000000900b67308 */ /* 0x0002620000000800 */
[----:B----4-:R-:W-:-:S04]  /*6f80*/  PRMT R8, R81, 0x5410, R55 ;  /* 0x0000541051087816 */ /* 0x010fc80000000037 */
[----:B------:R-:W-:Y:S01]  /*6f90*/  LOP3.LUT R12, R3, R8, RZ, 0xc0, !PT ;  /* 0x00000008030c7212 */ /* 0x000fe200078ec0ff */
[----:B------:R-:W-:Y:S01]  /*6fa0*/  HSET2.LE.AND R8, R25, R83, PT ;  /* 0x0000005319087233 */ /* 0x000fe20003803000 */
[----:B------:R-:W-:-:S04]  /*6fb0*/  PRMT R3, R245, 0x5410, R242 ;  /* 0x00005410f5037816 */ /* 0x000fc800000000f2 */
[----:B------:R-:W-:Y:S01]  /*6fc0*/  LOP3.LUT R13, R4, R3, RZ, 0xc0, !PT ;  /* 0x00000003040d7212 */ /* 0x000fe200078ec0ff */
[----:B------:R-:W-:Y:S01]  /*6fd0*/  HSET2.LE.AND R3, R24, R83, PT ;  /* 0x0000005318037233 */ /* 0x000fe20003803000 */
[----:B-1----:R-:W-:Y:S01]  /*6fe0*/  FFMA.FTZ R9, R47, c[0x0][0x23c], -R0 ;  /* 0x00008f002f097a23 */ /* 0x002fe20000010800 */
[----:B------:R-:W-:Y:S01]  /*6ff0*/  PRMT R4, R243, 0x5410, R241 ;  /* 0x00005410f3047816 */ /* 0x000fe200000000f1 */
[----:B------:R-:W1:Y:S02]  /*7000*/  LDSM.16.MT88.4 R44, [R184+0x10800] ;  /* 0x01080000b82c783b */ /* 0x000e640000004200 */
[----:B------:R-:W4:Y:S01]  /*7010*/  MUFU.EX2 R189, R9 ;  /* 0x0000000900bd7308 */ /* 0x000f220000000800 */
[----:B------:R-:W-:Y:S02]  /*7020*/  LOP3.LUT R14, R8, R4, RZ, 0xc0, !PT ;  /* 0x00000004080e7212 */ /* 0x000fe400078ec0ff */
[----:B------:R-:W-:-:S04]  /*7030*/  PRMT R4, R246, 0x5410, R244 ;  /* 0x00005410f6047816 */ /* 0x000fc800000000f4 */
[----:B------:R-:W-:Y:S02]  /*7040*/  LOP3.LUT R15, R3, R4, RZ, 0xc0, !PT ;  /* 0x00000004030f7212 */ /* 0x000fe400078ec0ff */
[----:B---3--:R-:W-:Y:S02]  /*7050*/  F2FP.PACK_AB R3, R248, R85 ;  /* 0x00000055f803723e */ /* 0x008fe400000000ff */
[----:B------:R-:W-:Y:S02]  /*7060*/  F2FP.PACK_AB R4, R182, R187 ;  /* 0x000000bbb604723e */ /* 0x000fe400000000ff */
[C---:B------:R-:W-:Y:S01]  /*7070*/  PRMT R240, R3.reuse, 0x7610, R240 ;  /* 0x0000761003f07816 */ /* 0x040fe200000000f0 */
[----:B------:R-:W-:Y:S01]  /*7080*/  HMMA.16816.F32 R24, R12, R20, RZ ;  /* 0x000000140c18723c */ /* 0x000fe200000018ff */
[----:B------:R-:W-:Y:S02]  /*7090*/  PRMT R239, R3, 0x7632, R239 ;  /* 0x0000763203ef7816 */ /* 0x000fe400000000ef */
[----:B----4-:R-:W-:-:S02]  /*70a0*/  F2FP.PACK_AB R3, R189, R188 ;  /* 0x000000bcbd03723e */ /* 0x010fc400000000ff */
[C---:B------:R-:W-:Y:S02]  /*70b0*/  PRMT R237, R4.reuse, 0x7610, R237 ;  /* 0x0000761004ed7816 */ /* 0x040fe400000000ed */
[----:B------:R-:W-:Y:S01]  /*70c0*/  PRMT R211, R4, 0x7632, R211 ;  /* 0x0000763204d37816 */ /* 0x000fe200000000d3 */
[C---:B------:R-:W-:Y:S01]  /*70d0*/  HMMA.16816.F32 R20, R12.reuse, R22, RZ ;  /* 0x000000160c14723c */ /* 0x040fe200000018ff */
[----:B------:R-:W-:Y:S02]  /*70e0*/  PRMT R4, R240, 0x5410, R239 ;  /* 0x00005410f0047816 */ /* 0x000fe400000000ef */
[C---:B------:R-:W-:Y:S02]  /*70f0*/  PRMT R210, R3.reuse, 0x7610, R210 ;  /* 0x0000761003d27816 */ /* 0x040fe400000000d2 */
[----:B------:R-:W-:Y:S01]  /*7100*/  PRMT R181, R3, 0x7632, R181 ;  /* 0x0000763203b57816 */ /* 0x000fe200000000b5 */
[--C-:B------:R-:W-:Y:S01]  /*7110*/  HSET2.LE.AND R3, R11, R83.reuse, PT ;  /* 0x000000530b037233 */ /* 0x100fe20003803000 */
[----:B------:R-:W-:Y:S01]  /*7120*/  LOP3.LUT R8, R2, R4, RZ, 0xc0, !PT ;  /* 0x0000000402087212 */ /* 0x000fe200078ec0ff */
[----:B------:R-:W-:Y:S01]  /*7130*/  HSET2.LE.AND R2, R37, R83, PT ;  /* 0x0000005325027233 */ /* 0x000fe20003803000 */
[----:B------:R-:W-:Y:S01]  /*7140*/  PRMT R4, R238, 0x5410, R236 ;  /* 0x00005410ee047816 */ /* 0x000fe200000000ec */
[----:B------:R-:W-:Y:S03]  /*7150*/  HMMA.16816.F32 R36, R12, R32, RZ ;  /* 0x000000200c24723c */ /* 0x000fe600000018ff */
[----:B------:R-:W-:-:S02]  /*7160*/  LOP3.LUT R9, R3, R4, RZ, 0xc0, !PT ;  /* 0x0000000403097212 */ /* 0x000fc400078ec0ff */
[----:B------:R-:W-:-:S03]  /*7170*/  PRMT R3, R237, 0x5410, R211 ;  /* 0x00005410ed037816 */ /* 0x000fc600000000d3 */
[----:B------:R-:W-:Y:S01]  /*7180*/  HMMA.16816.F32 R32, R12, R34, RZ ;  /* 0x000000220c20723c */ /* 0x000fe200000018ff */
[----:B------:R-:W-:Y:S01]  /*7190*/  LOP3.LUT R10, R2, R3, RZ, 0xc0, !PT ;  /* 0x00000003020a7212 */ /* 0x000fe200078ec0ff */
[----:B------:R-:W-:Y:S01]  /*71a0*/  HSET2.LE.AND R2, R54, R83, PT ;  /* 0x0000005336027233 */ /* 0x000fe20003803000 */
[----:B------:R-:W-:-:S04]  /*71b0*/  PRMT R3, R210, 0x5410, R181 ;  /* 0x00005410d2037816 */ /* 0x000fc800000000b5 */
[----:B------:R-:W-:-:S07]  /*71c0*/  LOP3.LUT R11, R2, R3, RZ, 0xc0, !PT ;  /* 0x00000003020b7212 */ /* 0x000fce00078ec0ff */
[----:B--2---:R-:W-:Y:S08]  /*71d0*/  HMMA.16816.F32 R64, R8, R30, R20 ;  /* 0x0000001e0840723c */ /* 0x004ff00000001814 */
[----:B------:R-:W-:Y:S08]  /*71e0*/  HMMA.16816.F32 R20, R12, R60, RZ ;  /* 0x0000003c0c14723c */ /* 0x000ff000000018ff */
[----:B------:R-:W-:Y:S08]  /*71f0*/  HMMA.16816.F32 R164, R8, R28, R24 ;  /* 0x0000001c08a4723c */ /* 0x000ff00000001818 */
[----:B------:R-:W-:Y:S01]  /*7200*/  HMMA.16816.F32 R24, R12, R42, RZ ;  /* 0x0000002a0c18723c */ /* 0x000fe200000018ff */
[----:B------:R-:W-:-:S02]  /*7210*/  IMAD.MOV.U32 R214, RZ, RZ, R66 ;  /* 0x000000ffffd67224 */ /* 0x000fc400078e0042 */
[----:B------:R-:W-:Y:S02]  /*7220*/  IMAD.MOV.U32 R213, RZ, RZ, R67 ;  /* 0x000000ffffd57224 */ /* 0x000fe400078e0043 */
[----:B------:R-:W-:Y:S02]  /*7230*/  IMAD.MOV.U32 R212, RZ, RZ, R64 ;  /* 0x000000ffffd47224 */ /* 0x000fe400078e0040 */
[----:B------:R-:W-:Y:S01]  /*7240*/  IMAD.MOV.U32 R123, RZ, RZ, R65 ;  /* 0x000000ffff7b7224 */ /* 0x000fe200078e0041 */
[----:B-1----:R-:W-:Y:S01]  /*7250*/  HMMA.16816.F32 R156, R8, R44, R36 ;  /* 0x0000002c089c723c */ /* 0x002fe20000001824 */
[----:B------:R-:W-:Y:S07]  /*7260*/  LDSM.16.MT88.4 R64, [R186+0x12800] ;  /* 0x01280000ba40783b */ /* 0x000fee0000004200 */
[C---:B------:R-:W-:Y:S01]  /*7270*/  HMMA.16816.F32 R36, R12.reuse, R62, RZ ;  /* 0x0000003e0c24723c */ /* 0x040fe200000018ff */
[----:B------:R-:W-:Y:S07]  /*7280*/  LDSM.16.MT88.4 R60, [R183+0x14000] ;  /* 0x01400000b73c783b */ /* 0x000fee0000004200 */
[----:B------:R-:W-:Y:S01]  /*7290*/  HMMA.16816.F32 R28, R12, R40, RZ ;  /* 0x000000280c1c723c */ /* 0x000fe200000018ff */
[----:B------:R-:W1:Y:S07]  /*72a0*/  LDSM.16.MT88.4 R40, [R184+0x12800] ;  /* 0x01280000b828783b */ /* 0x000e6e0000004200 */
[C---:B------:R-:W-:Y:S01]  /*72b0*/  HMMA.16816.F32 R32, R8.reuse, R46, R32 ;  /* 0x0000002e0820723c */ /* 0x040fe20000001820 */
[----:B------:R-:W2:Y:S07]  /*72c0*/  LDSM.16.MT88.4 R44, [R183+0x12800] ;  /* 0x01280000b72c783b */ /* 0x000eae0000004200 */
[C---:B------:R-:W-:Y:S08]  /*72d0*/  HMMA.16816.F32 R20, R8.reuse, R76, R20 ;  /* 0x0000004c0814723c */ /* 0x040ff00000001814 */
[----:B------:R-:W-:Y:S08]  /*72e0*/  HMMA.16816.F32 R140, R8, R50, R24 ;  /* 0x00000032088c723c */ /* 0x000ff00000001818 */
[----:B------:R-:W-:Y:S01]  /*72f0*/  HMMA.16816.F32 R24, R12, R72, RZ ;  /* 0x000000480c18723c */ /* 0x000fe200000018ff */
[----:B------:R-:W-:-:S02]  /*7300*/  IMAD.MOV.U32 R138, RZ, RZ, R32 ;  /* 0x000000ffff8a7224 */ /* 0x000fc400078e0020 */
[----:B------:R-:W-:Y:S02]  /*7310*/  IMAD.MOV.U32 R137, RZ, RZ, R33 ;  /* 0x000000ffff897224 */ /* 0x000fe400078e0021 */
[----:B------:R-:W-:Y:S02]  /*7320*/  IMAD.MOV.U32 R136, RZ, RZ, R34 ;  /* 0x000000ffff887224 */ /* 0x000fe400078e0022 */
[----:B------:R-:W-:Y:S01]  /*7330*/  IMAD.MOV.U32 R19, RZ, RZ, R35 ;  /* 0x000000ffff137224 */ /* 0x000fe200078e0023 */
[----:B------:R-:W-:Y:S01]  /*7340*/  HMMA.16816.F32 R36, R8, R78, R36 ;  /* 0x0000004e0824723c */ /* 0x000fe20000001824 */
[----:B------:R-:W-:Y:S02]  /*7350*/  IMAD.MOV.U32 R18, RZ, RZ, R21 ;  /* 0x000000ffff127224 */ /* 0x000fe400078e0015 */
[----:B------:R-:W-:Y:S02]  /*7360*/  IMAD.MOV.U32 R4, RZ, RZ, R23 ;  /* 0x000000ffff047224 */ /* 0x000fe400078e0017 */
[----:B------:R-:W-:-:S02]  /*7370*/  IMAD.MOV.U32 R3, RZ, RZ, R20 ;  /* 0x000000ffff037224 */ /* 0x000fc400078e0014 */
[----:B------:R-:W-:Y:S01]  /*7380*/  IMAD.MOV.U32 R54, RZ, RZ, R22 ;  /* 0x000000ffff367224 */ /* 0x000fe200078e0016 */
[----:B------:R-:W-:Y:S01]  /*7390*/  HMMA.16816.F32 R148, R8, R48, R28 ;  /* 0x000000300894723c */ /* 0x000fe2000000181c */
[----:B------:R-:W-:Y:S07]  /*73a0*/  LDSM.16.MT88.4 R48, [R184+0x14000] ;  /* 0x01400000b830783b */ /* 0x000fee0000004200 */
[C---:B------:R-:W-:Y:S08]  /*73b0*/  HMMA.16816.F32 R32, R12.reuse, R56, RZ ;  /* 0x000000380c20723c */ /* 0x040ff000000018ff */
[----:B------:R-:W-:Y:S01]  /*73c0*/  HMMA.16816.F32 R28, R12, R58, RZ ;  /* 0x0000003a0c1c723c */ /* 0x000fe200000018ff */
[----:B------:R-:W3:Y:S01]  /*73d0*/  LDSM.16.MT88.4 R56, [R185+0x12000] ;  /* 0x01200000b938783b */ /* 0x000ee20000004200 */
[----:B------:R-:W-:-:S02]  /*73e0*/  IMAD.MOV.U32 R139, RZ, RZ, R39 ;  /* 0x000000ffff8b7224 */ /* 0x000fc400078e0027 */
[----:B------:R-:W-:Y:S02]  /*73f0*/  IMAD.MOV.U32 R227, RZ, RZ, R36 ;  /* 0x000000ffffe37224 */ /* 0x000fe400078e0024 */
[----:B------:R-:W-:Y:S02]  /*7400*/  IMAD.MOV.U32 R226, RZ, RZ, R37 ;  /* 0x000000ffffe27224 */ /* 0x000fe400078e0025 */
[----:B------:R-:W-:Y:S01]  /*7410*/  HMMA.16816.F32 R20, R12, R74, RZ ;  /* 0x0000004a0c14723c */ /* 0x000fe200000018ff */
[----:B------:R-:W-:-:S07]  /*7420*/  IMAD.MOV.U32 R225, RZ, RZ, R38 ;  /* 0x000000ffffe17224 */ /* 0x000fce00078e0026 */
[----:B-1----:R-:W-:Y:S08]  /*7430*/  HMMA.16816.F32 R24, R8, R40, R24 ;  /* 0x000000280818723c */ /* 0x002ff00000001818 */
[----:B------:R-:W-:Y:S08]  /*7440*/  HMMA.16816.F32 R36, R12, R68, RZ ;  /* 0x000000440c24723c */ /* 0x000ff000000018ff */
[C---:B--2---:R-:W-:Y:S08]  /*7450*/  HMMA.16816.F32 R32, R8.reuse, R44, R32 ;  /* 0x0000002c0820723c */ /* 0x044ff00000001820 */
[----:B------:R-:W-:Y:S01]  /*7460*/  HMMA.16816.F32 R28, R8, R46, R28 ;  /* 0x0000002e081c723c */ /* 0x000fe2000000181c */
[----:B------:R-:W1:Y:S01]  /*7470*/  LDSM.16.MT88.4 R44, [R185+0x12800] ;  /* 0x01280000b92c783b */ /* 0x000e620000004200 */
[----:B------:R-:W-:-:S02]  /*7480*/  IMAD.MOV.U32 R249, RZ, RZ, R24 ;  /* 0x000000fffff97224 */ /* 0x000fc400078e0018 */
[----:B------:R-:W-:Y:S02]  /*7490*/  IMAD.MOV.U32 R200, RZ, RZ, R25 ;  /* 0x000000ffffc87224 */ /* 0x000fe400078e0019 */
[----:B------:R-:W-:Y:S02]  /*74a0*/  IMAD.MOV.U32 R199, RZ, RZ, R26 ;  /* 0x000000ffffc77224 */ /* 0x000fe400078e001a */
[----:B------:R-:W-:Y:S01]  /*74b0*/  HMMA.16816.F32 R20, R8, R42, R20 ;  /* 0x0000002a0814723c */ /* 0x000fe20000001814 */
[----:B------:R-:W-:Y:S01]  /*74c0*/  IMAD.MOV.U32 R198, RZ, RZ, R27 ;  /* 0x000000ffffc67224 */ /* 0x000fe200078e001b */
[----:B------:R-:W2:Y:S06]  /*74d0*/  LDSM.16.MT88.4 R40, [R183+0x14800] ;  /* 0x01480000b728783b */ /* 0x000eac0000004200 */
        /* <DEDUP_REMOVED lines=10> */
[C---:B---3--:R-:W-:Y:S01]  /*7580*/  HMMA.16816.F32 R36, R12.reuse, R58, RZ ;  /* 0x0000003a0c24723c */ /* 0x048fe200000018ff */
[----:B------:R-:W-:Y:S02]  /*7590*/  IMAD.MOV.U32 R220, RZ, RZ, R22 ;  /* 0x000000ffffdc7224 */ /* 0x000fe400078e0016 */
[----:B------:R-:W-:Y:S02]  /*75a0*/  IMAD.MOV.U32 R215, RZ, RZ, R23 ;  /* 0x000000ffffd77224 */ /* 0x000fe400078e0017 */
[----:B------:R-:W-:Y:S02]  /*75b0*/  IMAD.MOV.U32 R68, RZ, RZ, R20 ;  /* 0x000000ffff447224 */ /* 0x000fe400078e0014 */
[----:B------:R-:W-:Y:S01]  /*75c0*/  IMAD.MOV.U32 R69, RZ, RZ, R21 ;  /* 0x000000ffff457224 */ /* 0x000fe200078e0015 */
[----:B------:R-:W-:Y:S01]  /*75d0*/  HMMA.16816.F32 R32, R12, R60, RZ ;  /* 0x0000003c0c20723c */ /* 0x000fe200000018ff */
[----:B------:R-:W-:Y:S01]  /*75e0*/  IMAD.MOV.U32 R65, RZ, RZ, R2 ;  /* 0x000000ffff417224 */ /* 0x000fe200078e0002 */
[----:B------:R-:W-:Y:S01]  /*75f0*/  LOP3.LUT R2, R87, UR4, RZ, 0x3c, !PT ;  /* 0x0000000457027c12 */ /* 0x000fe2000f8e3cff */
[----:B------:R-:W-:-:S02]  /*7600*/  IMAD.MOV.U32 R71, RZ, RZ, R139 ;  /* 0x000000ffff477224 */ /* 0x000fc400078e008b */
[----:B------:R-:W-:-:S03]  /*7610*/  IMAD.MOV.U32 R70, RZ, RZ, R136 ;  /* 0x000000ffff467224 */ /* 0x000fc600078e0088 */
[C---:B------:R-:W-:Y:S01]  /*7620*/  HMMA.16816.F32 R20, R12.reuse, R56, RZ ;  /* 0x000000380c14723c */ /* 0x040fe200000018ff */
[----:B------:R-:W-:Y:S07]  /*7630*/  LDSM.16.MT88.4 R56, [R186+0x14000] ;  /* 0x01400000ba38783b */ /* 0x000fee0000004200 */
[----:B------:R-:W-:Y:S01]  /*7640*/  HMMA.16816.F32 R28, R12, R62, RZ ;  /* 0x0000003e0c1c723c */ /* 0x000fe200000018ff */
[----:B------:R-:W3:Y:S07]  /*7650*/  LDSM.16.MT88.4 R60, [R184+0x14800] ;  /* 0x01480000b83c783b */ /* 0x000eee0000004200 */
[C---:B------:R-:W-:Y:S07]  /*7660*/  HMMA.16816.F32 R76, R8.reuse, R66, R24 ;  /* 0x00000042084c723c */ /* 0x040fee0000001818 */
[----:B------:R-:W-:Y:S01]  /*7670*/  IMAD.MOV.U32 R67, RZ, RZ, R18 ;  /* 0x000000ffff437224 */ /* 0x000fe200078e0012 */
[C---:B-1----:R-:W-:Y:S01]  /*7680*/  HMMA.16816.F32 R24, R8.reuse, R46, R36 ;  /* 0x0000002e0818723c */ /* 0x042fe20000001824 */
[----:B------:R-:W1:Y:S07]  /*7690*/  LDSM.16.MT88.4 R36, [R186+0x14800] ;  /* 0x01480000ba24783b */ /* 0x000e6e0000004200 */
[----:B------:R-:W-:Y:S07]  /*76a0*/  HMMA.16816.F32 R144, R8, R44, R20 ;  /* 0x0000002c0890723c */ /* 0x000fee0000001814 */
[----:B------:R-:W-:Y:S01]  /*76b0*/  IMAD.MOV.U32 R44, RZ, RZ, R137 ;  /* 0x000000ffff2c7224 */ /* 0x000fe200078e0089 */
[----:B------:R-:W-:Y:S07]  /*76c0*/  HMMA.16816.F32 R20, R12, R48, RZ ;  /* 0x000000300c14723c */ /* 0x000fee00000018ff */
[----:B------:R-:W-:Y:S01]  /*76d0*/  IMAD.MOV.U32 R48, RZ, RZ, R19 ;  /* 0x000000ffff307224 */ /* 0x000fe200078e0013 */
[----:B--2---:R-:W-:Y:S01]  /*76e0*/  HMMA.16816.F32 R160, R8, R42, R28 ;  /* 0x0000002a08a0723c */ /* 0x004fe2000000181c */
[----:B------:R-:W-:-:S02]  /*76f0*/  IMAD.MOV.U32 R193, RZ, RZ, R24 ;  /* 0x000000ffffc17224 */ /* 0x000fc400078e0018 */
[----:B------:R-:W-:Y:S02]  /*7700*/  IMAD.MOV.U32 R192, RZ, RZ, R25 ;  /* 0x000000ffffc07224 */ /* 0x000fe400078e0019 */
[----:B------:R-:W-:Y:S02]  /*7710*/  IMAD.MOV.U32 R191, RZ, RZ, R26 ;  /* 0x000000ffffbf7224 */ /* 0x000fe400078e001a */
[----:B------:R-:W-:Y:S01]  /*7720*/  IMAD.MOV.U32 R190, RZ, RZ, R27 ;  /* 0x000000ffffbe7224 */ /* 0x000fe200078e001b */
[----:B------:R-:W-:Y:S01]  /*7730*/  HMMA.16816.F32 R228, R8, R40, R32 ;  /* 0x0000002808e4723c */ /* 0x000fe20000001820 */
[----:B------:R-:W-:Y:S01]  /*7740*/  IMAD.MOV.U32 R43, RZ, RZ, R4 ;  /* 0x000000ffff2b7224 */ /* 0x000fe200078e0004 */
[----:B------:R-:W-:Y:S01]  /*7750*/  LOP3.LUT R42, R16, 0xffff, RZ, 0xc0, !PT ;  /* 0x0000ffff102a7812 */ /* 0x000fe200078ec0ff */
[----:B------:R-:W-:Y:S02]  /*7760*/  IMAD.MOV.U32 R49, RZ, RZ, R138 ;  /* 0x000000ffff317224 */ /* 0x000fe400078e008a */
[----:B------:R-:W-:-:S02]  /*7770*/  IMAD.MOV.U32 R197, RZ, RZ, R144 ;  /* 0x000000ffffc57224 */ /* 0x000fc400078e0090 */
[----:B------:R-:W-:Y:S01]  /*7780*/  LOP3.LUT R41, R6, 0xffff, RZ, 0xc0, !PT ;  /* 0x0000ffff06297812 */ /* 0x000fe200078ec0ff */
[----:B------:R-:W-:Y:S01]  /*7790*/  HMMA.16816.F32 R24, R12, R50, RZ ;  /* 0x000000320c18723c */ /* 0x000fe200000018ff */
[----:B------:R-:W-:Y:S02]  /*77a0*/  IMAD.MOV.U32 R196, RZ, RZ, R145 ;  /* 0x000000ffffc47224 */ /* 0x000fe400078e0091 */
[----:B------:R-:W-:Y:S02]  /*77b0*/  IMAD.MOV.U32 R195, RZ, RZ, R146 ;  /* 0x000000ffffc37224 */ /* 0x000fe400078e0092 */
[----:B------:R-:W-:Y:S02]  /*77c0*/  IMAD.MOV.U32 R194, RZ, RZ, R147 ;  /* 0x000000ffffc27224 */ /* 0x000fe400078e0093 */
[----:B------:R-:W-:Y:S01]  /*77d0*/  IMAD.MOV.U32 R51, RZ, RZ, R3 ;  /* 0x000000ffff337224 */ /* 0x000fe200078e0003 */
[----:B---3--:R-:W-:Y:S01]  /*77e0*/  HMMA.16816.F32 R232, R8, R60, R20 ;  /* 0x0000003c08e8723c */ /* 0x008fe20000001814 */
[----:B------:R-:W-:-:S05]  /*77f0*/  IMAD.WIDE.U32 R2, R2, -0x326172a9, RZ ;  /* 0xcd9e8d5702027825 */ /* 0x000fca00078e00ff */
[----:B------:R-:W-:Y:S01]  /*7800*/  LOP3.LUT R3, R3, UR36, R120, 0x96, !PT ;  /* 0x0000002403037c12 */ /* 0x000fe2000f8e9678 */
[----:B------:R-:W-:Y:S01]  /*7810*/  IMAD.MOV.U32 R60, RZ, RZ, R43 ;  /* 0x000000ffff3c7224 */ /* 0x000fe200078e002b */
[----:B------:R-:W-:Y:S01]  /*7820*/  LOP3.LUT R4, R53, UR35, R2, 0x96, !PT ;  /* 0x0000002335047c12 */ /* 0x000fe2000f8e9602 */
[----:B------:R-:W-:Y:S01]  /*7830*/  HMMA.16816.F32 R32, R12, R58, RZ ;  /* 0x0000003a0c20723c */ /* 0x000fe200000018ff */
[----:B------:R-:W-:Y:S02]  /*7840*/  IMAD.MOV.U32 R61, RZ, RZ, R51 ;  /* 0x000000ffff3d7224 */ /* 0x000fe400078e0033 */
[----:B------:R-:W-:-:S04]  /*7850*/  IMAD.WIDE.U32 R2, R3, -0x2daee0ad, RZ ;  /* 0xd2511f5303027825 */ /* 0x000fc800078e00ff */
[----:B------:R-:W-:Y:S01]  /*7860*/  IMAD.WIDE.U32 R20, R4, -0x2daee0ad, RZ ;  /* 0xd2511f5304147825 */ /* 0x000fe200078e00ff */
[----:B------:R-:W-:Y:S01]  /*7870*/  LOP3.LUT R3, R3, UR34, R82, 0x96, !PT ;  /* 0x0000002203037c12 */ /* 0x000fe2000f8e9652 */
[----:B------:R-:W-:Y:S02]  /*7880*/  HMMA.16816.F32 R28, R12, R56, RZ ;  /* 0x000000380c1c723c */ /* 0x000fe400000018ff */
[----:B------:R-:W-:Y:S01]  /*7890*/  IMAD.MOV.U32 R51, RZ, RZ, R123 ;  /* 0x000000ffff337224 */ /* 0x000fe200078e007b */
[----:B------:R-:W-:Y:S01]  /*78a0*/  LOP3.LUT R4, R21, UR32, R2, 0x96, !PT ;  /* 0x0000002015047c12 */ /* 0x000fe2000f8e9602 */
[----:B------:R-:W-:-:S04]  /*78b0*/  IMAD.WIDE.U32 R2, R3, -0x326172a9, RZ ;  /* 0xcd9e8d5703027825 */ /* 0x000fc800078e00ff */
[----:B------:R-:W-:Y:S01]  /*78c0*/  IMAD.WIDE.U32 R18, R4, -0x326172a9, RZ ;  /* 0xcd9e8d5704127825 */ /* 0x000fe200078e00ff */
[----:B------:R-:W-:Y:S01]  /*78d0*/  LOP3.LUT R4, R3, UR33, R52, 0x96, !PT ;  /* 0x0000002103047c12 */ /* 0x000fe2000f8e9634 */
[C---:B------:R-:W-:Y:S02]  /*78e0*/  HMMA.16816.F32 R152, R8.reuse, R62, R24 ;  /* 0x0000003e0898723c */ /* 0x040fe40000001818 */
[----:B------:R-:W-:Y:S01]  /*78f0*/  IMAD.MOV.U32 R53, RZ, RZ, R48 ;  /* 0x000000ffff357224 */ /* 0x000fe200078e0030 */
[----:B------:R-:W-:Y:S01]  /*7900*/  LOP3.LUT R22, R19, UR5, R2, 0x96, !PT ;  /* 0x0000000513167c12 */ /* 0x000fe2000f8e9602 */
[----:B------:R-:W-:Y:S02]  /*7910*/  IMAD.MOV.U32 R48, RZ, RZ, R214 ;  /* 0x000000ffff307224 */ /* 0x000fe400078e00d6 */
[----:B------:R-:W-:Y:S01]  /*7920*/  IMAD.MOV.U32 R58, RZ, RZ, R224 ;  /* 0x000000ffff3a7224 */ /* 0x000fe200078e00e0 */
[----:B------:R-:W-:Y:S01]  /*7930*/  LOP3.LUT R25, R3, UR33, R52, 0x96, !PT ;  /* 0x0000002103197c12 */ /* 0x000fe2000f8e9634 */
[----:B------:R-:W-:Y:S01]  /*7940*/  IMAD.WIDE.U32 R22, R22, -0x2daee0ad, RZ ;  /* 0xd2511f5316167825 */ /* 0x000fe200078e00ff */
[----:B------:R-:W-:Y:S01]  /*7950*/  LOP3.LUT R24, R19, UR5, R2, 0x96, !PT ;  /* 0x0000000513187c12 */ /* 0x000fe2000f8e9602 */
[----:B-1----:R-:W-:Y:S01]  /*7960*/  HMMA.16816.F32 R136, R8, R38, R32 ;  /* 0x000000260888723c */ /* 0x002fe20000001820 */
[----:B------:R-:W-:Y:S01]  /*7970*/  LOP3.LUT R19, R7, UR22, R80, 0x96, !PT ;  /* 0x0000001607137c12 */ /* 0x000fe2000f8e9650 */
[----:B------:R-:W-:-:S04]  /*7980*/  IMAD.WIDE.U32 R2, R4, -0x2daee0ad, RZ ;  /* 0xd2511f5304027825 */ /* 0x000fc800078e00ff */
[----:B------:R-:W-:Y:S01]  /*7990*/  IMAD R4, R25, -0x2daee0ad, RZ ;  /* 0xd2511f5319047824 */ /* 0x000fe200078e02ff */
[----:B------:R-:W-:Y:S01]  /*79a0*/  LOP3.LUT R21, R3, UR31, R20, 0x96, !PT ;  /* 0x0000001f03157c12 */ /* 0x000fe2000f8e9614 */
[----:B------:R-:W-:Y:S01]  /*79b0*/  IMAD.WIDE.U32 R34, R24, -0x2daee0ad, RZ ;  /* 0xd2511f5318227825 */ /* 0x000fe200078e00ff */
[----:B------:R-:W-:Y:S01]  /*79c0*/  LOP3.LUT R2, R23, UR15, R2, 0x96, !PT ;  /* 0x0000000f17027c12 */ /* 0x000fe2000f8e9602 */
[----:B------:R-:W-:Y:S01]  /*79d0*/  HMMA.16816.F32 R144, R8, R36, R28 ;  /* 0x000000240890723c */ /* 0x000fe2000000181c */
[----:B------:R-:W-:Y:S01]  /*79e0*/  LOP3.LUT R25, R6, 0xff, RZ, 0xc0, !PT ;  /* 0x000000ff06197812 */ /* 0x000fe200078ec0ff */
[----:B------:R-:W-:Y:S01]  /*79f0*/  IMAD.MOV.U32 R63, RZ, RZ, R44 ;  /* 0x000000ffff3f7224 */ /* 0x000fe200078e002c */
[--C-:B------:R-:W-:Y:S01]  /*7a00*/  SHF.R.U32.HI R39, RZ, 0x10, R6.reuse ;  /* 0x00000010ff277819 */ /* 0x100fe20000011606 */
[----:B------:R-:W-:Y:S01]  /*7a10*/  IMAD.WIDE.U32 R2, R2, -0x326172a9, RZ ;  /* 0xcd9e8d5702027825 */ /* 0x000fe200078e00ff */
[----:B------:R-:W-:Y:S02]  /*7a20*/  SHF.R.U32.HI R24, RZ, 0x18, R6 ;  /* 0x00000018ff187819 */ /* 0x000fe40000011606 */
[----:B------:R-:W-:Y:S01]  /*7a30*/  LOP3.LUT R20, R35, UR15, R4, 0x96, !PT ;  /* 0x0000000f23147c12 */ /* 0x000fe2000f8e9604 */
[----:B------:R-:W-:Y:S01]  /*7a40*/  IMAD.WIDE.U32 R6, R21, -0x326172a9, RZ ;  /* 0xcd9e8d5715067825 */ /* 0x000fe200078e00ff */
[----:B------:R-:W-:-:S02]  /*7a50*/  LOP3.LUT R23, R2, 0xff, RZ, 0xc0, !PT ;  /* 0x000000ff02177812 */ /* 0x000fc400078ec0ff */
[----:B------:R-:W-:Y:S01]  /*7a60*/  LOP3.LUT R27, R2, 0xffff, RZ, 0xc0, !PT ;  /* 0x0000ffff021b7812 */ /* 0x000fe200078ec0ff */
[----:B------:R-:W-:Y:S01]  /*7a70*/  IMAD.MOV.U32 R62, RZ, RZ, R49 ;  /* 0x000000ffff3e7224 */ /* 0x000fe200078e0031 */
[--C-:B------:R-:W-:Y:S01]  /*7a80*/  SHF.R.U32.HI R26, RZ, 0x10, R2.reuse ;  /* 0x00000010ff1a7819 */ /* 0x100fe20000011602 */
[----:B------:R-:W-:Y:S01]  /*7a90*/  IMAD.MOV.U32 R49, RZ, RZ, R213 ;  /* 0x000000ffff317224 */ /* 0x000fe200078e00d5 */
[----:B------:R-:W-:Y:S01]  /*7aa0*/  SHF.R.U32.HI R21, RZ, 0x18, R2 ;  /* 0x00000018ff157819 */ /* 0x000fe20000011602 */
[----:B------:R-:W-:Y:S01]  /*7ab0*/  IMAD.MOV.U32 R80, RZ, RZ, R70 ;  /* 0x000000ffff507224 */ /* 0x000fe200078e0046 */
[----:B------:R-:W-:Y:S01]  /*7ac0*/  LOP3.LUT R4, R3, UR22, R6, 0x96, !PT ;  /* 0x0000001603047c12 */ /* 0x000fe2000f8e9606 */
[----:B------:R-:W-:Y:S01]  /*7ad0*/  IMAD.WIDE.U32 R2, R20, -0x326172a9, RZ ;  /* 0xcd9e8d5714027825 */ /* 0x000fe200078e00ff */
[C-C-:B------:R-:W-:Y:S02]  /*7ae0*/  LOP3.LUT R28, R7.reuse, UR27, R18.reuse, 0x96, !PT ;  /* 0x0000001b071c7c12 */ /* 0x140fe4000f8e9612 */
[----:B------:R-:W-:Y:S01]  /*7af0*/  LOP3.LUT R40, R7, UR27, R18, 0x96, !PT ;  /* 0x0000001b07287c12 */ /* 0x000fe2000f8e9612 */
[----:B------:R-:W-:Y:S01]  /*7b00*/  IMAD.MOV.U32 R70, RZ, RZ, R220 ;  /* 0x000000ffff467224 */ /* 0x000fe200078e00dc */
[----:B------:R-:W-:-:S02]  /*7b10*/  LOP3.LUT R33, R2, 0xffff, RZ, 0xc0, !PT ;  /* 0x0000ffff02217812 */ /* 0x000fc400078ec0ff */
[----:B------:R-:W-:Y:S02]  /*7b20*/  LOP3.LUT R36, R2, 0xff, RZ, 0xc0, !PT ;  /* 0x000000ff02247812 */ /* 0x000fe400078ec0ff */
[--C-:B------:R-:W-:Y:S02]  /*7b30*/  SHF.R.U32.HI R38, RZ, 0x10, R2.reuse ;  /* 0x00000010ff267819 */ /* 0x100fe40000011602 */
[----:B------:R-:W-:Y:S01]  /*7b40*/  SHF.R.U32.HI R37, RZ, 0x18, R2 ;  /* 0x00000018ff257819 */ /* 0x000fe20000011602 */
[----:B------:R-:W-:Y:S01]  /*7b50*/  FFMA.FTZ R2, R89, c[0x0][0x23c], -R5 ;  /* 0x00008f0059027a23 */ /* 0x000fe20000010805 */
[----:B------:R-:W-:Y:S02]  /*7b60*/  LOP3.LUT R7, R3, UR22, R6, 0x96, !PT ;  /* 0x0000001603077c12 */ /* 0x000fe4000f8e9606 */
[----:B------:R-:W-:Y:S01]  /*7b70*/  LOP3.LUT R3, R4, 0xff, RZ, 0xc0, !PT ;  /* 0x000000ff04037812 */ /* 0x000fe200078ec0ff */
[----:B------:R1:W-:Y:S01]  /*7b80*/  MUFU.EX2 R56, R2 ;  /* 0x0000000200387308 */ /* 0x0003e20000000800 */
[----:B------:R-:W-:Y:S01]  /*7b90*/  LOP3.LUT R6, R17, UR14, R84, 0x96, !PT ;  /* 0x0000000e11067c12 */ /* 0x000fe2000f8e9654 */
[----:B------:R-:W-:Y:S01]  /*7ba0*/  FFMA.FTZ R17, R93, c[0x0][0x23c], -R0 ;  /* 0x00008f005d117a23 */ /* 0x000fe20000010800 */
[----:B------:R-:W-:-:S02]  /*7bb0*/  ISETP.GE.U32.AND P1, PT, R122, R3, PT ;  /* 0x000000037a00720c */ /* 0x000fc40003f26070 */
[----:B------:R-:W-:Y:S02]  /*7bc0*/  LOP3.LUT R32, R16, 0xff, RZ, 0xc0, !PT ;  /* 0x000000ff10207812 */ /* 0x000fe400078ec0ff */
[--C-:B------:R-:W-:Y:S01]  /*7bd0*/  SHF.R.U32.HI R35, RZ, 0x10, R16.reuse ;  /* 0x00000010ff237819 */ /* 0x100fe20000011610 */
[----:B------:R-:W-:Y:S01]  /*7be0*/  MUFU.EX2 R87, R17 ;  /* 0x0000001100577308 */ /* 0x000fe20000000800 */
[----:B------:R-:W-:Y:S02]  /*7bf0*/  SHF.R.U32.HI R18, RZ, 0x18, R16 ;  /* 0x00000018ff127819 */ /* 0x000fe40000011610 */
[C---:B------:R-:W-:Y:S02]  /*7c00*/  ISETP.GE.U32.AND P2, PT, R122.reuse, R23, PT ;  /* 0x000000177a00720c */ /* 0x040fe40003f46070 */
[C---:B------:R-:W-:Y:S02]  /*7c10*/  ISETP.GE.U32.AND P4, PT, R122.reuse, R21, PT ;  /* 0x000000157a00720c */ /* 0x040fe40003f86070 */
[----:B------:R-:W-:Y:S01]  /*7c20*/  ISETP.GE.U32.AND P6, PT, R122, R25, PT ;  /* 0x000000197a00720c */ /* 0x000fe20003fc6070 */
[----:B-1----:R-:W-:Y:S01]  /*7c30*/  FFMA.FTZ R2, R88, c[0x0][0x23c], -R5 ;  /* 0x00008f0058027a23 */ /* 0x002fe20000010805 */
[----:B------:R-:W-:-:S03]  /*7c40*/  ISETP.GE.U32.AND P3, PT, R122, R24, PT ;  /* 0x000000187a00720c */ /* 0x000fc60003f66070 */
[----:B------:R1:W2:Y:S08]  /*7c50*/  MUFU.EX2 R66, R2 ;  /* 0x0000000200427308 */ /* 0x0002b00000000800 */
[----:B------:R-:W-:Y:S02]  /*7c60*/  @!P6 HADD2 R108, -R243.H0_H0, -RZ.H0_H0 ;  /* 0xa00000fff36ce230 */ /* 0x000fe40000000900 */
[----:B------:R-:W-:-:S03]  /*7c70*/  @!P3 HADD2 R111, -R244.H0_H0, -RZ.H0_H0 ;  /* 0xa00000fff46fb230 */ /* 0x000fc60000000900 */
[----:B------:R-:W-:Y:S02]  /*7c80*/  @!P6 PRMT R243, R108, 0x5410, RZ ;  /* 0x000054106cf3e816 */ /* 0x000fe400000000ff */
[----:B------:R-:W-:Y:S02]  /*7c90*/  @!P3 PRMT R244, R111, 0x5410, RZ ;  /* 0x000054106ff4b816 */ /* 0x000fe400000000ff */
[----:B-1----:R-:W-:Y:S02]  /*7ca0*/  LOP3.LUT R2, R4, 0xffff, RZ, 0xc0, !PT ;  /* 0x0000ffff04027812 */ /* 0x002fe400078ec0ff */
[----:B--2---:R-:W-:Y:S02]  /*7cb0*/  F2FP.PACK_AB R3, R66, R56 ;  /* 0x000000384203723e */ /* 0x004fe400000000ff */
[----:B------:R-:W-:Y:S02]  /*7cc0*/  SHF.R.U32.HI R2, RZ, 0x8, R2 ;  /* 0x00000008ff027819 */ /* 0x000fe40000011602 */
[----:B------:R-:W-:-:S02]  /*7cd0*/  PRMT R180, R3, 0x7610, R180 ;  /* 0x0000761003b47816 */ /* 0x000fc400000000b4 */
[----:B------:R-:W-:Y:S02]  /*7ce0*/  LOP3.LUT R2, R2, 0xffff, RZ, 0xc0, !PT ;  /* 0x0000ffff02027812 */ /* 0x000fe400078ec0ff */
[----:B------:R-:W-:Y:S01]  /*7cf0*/  PRMT R179, R3, 0x7632, R179 ;  /* 0x0000763203b37816 */ /* 0x000fe200000000b3 */
[----:B------:R-:W-:Y:S01]  /*7d00*/  @!P1 HADD2 R88, -R180.H0_H0, -RZ.H0_H0 ;  /* 0xa00000ffb4589230 */ /* 0x000fe20000000900 */
[----:B------:R-:W-:Y:S01]  /*7d10*/  ISETP.GE.U32.AND P5, PT, R122, R2, PT ;  /* 0x000000027a00720c */ /* 0x000fe20003fa6070 */
[----:B------:R-:W-:Y:S01]  /*7d20*/  FFMA.FTZ R2, R90, c[0x0][0x23c], -R0 ;  /* 0x00008f005a027a23 */ /* 0x000fe20000010800 */
[----:B------:R-:W-:Y:S01]  /*7d30*/  PRMT R45, R180, 0x5410, R179 ;  /* 0x00005410b42d7816 */ /* 0x000fe200000000b3 */
[----:B------:R-:W-:Y:S01]  /*7d40*/  FFMA.FTZ R3, R95, c[0x0][0x23c], -R5 ;  /* 0x00008f005f037a23 */ /* 0x000fe20000010805 */
[----:B------:R-:W-:Y:S01]  /*7d50*/  @!P1 PRMT R180, R88, 0x5410, RZ ;  /* 0x0000541058b49816 */ /* 0x000fe200000000ff */
[----:B------:R1:W-:Y:S01]  /*7d60*/  MUFU.EX2 R59, R2 ;  /* 0x00000002003b7308 */ /* 0x0003e20000000800 */
[----:B------:R-:W-:-:S07]  /*7d70*/  IMAD.MOV.U32 R88, RZ, RZ, R226 ;  /* 0x000000ffff587224 */ /* 0x000fce00078e00e2 */
[----:B------:R-:W-:Y:S01]  /*7d80*/  @!P5 HADD2 R89, -R179.H0_H0, -RZ.H0_H0 ;  /* 0xa00000ffb359d230 */ /* 0x000fe20000000900 */
[----:B------:R2:W-:Y:S04]  /*7d90*/  MUFU.EX2 R84, R3 ;  /* 0x0000000300547308 */ /* 0x0005e80000000800 */
[----:B------:R-:W-:Y:S01]  /*7da0*/  @!P5 PRMT R179, R89, 0x5410, RZ ;  /* 0x0000541059b3d816 */ /* 0x000fe200000000ff */
[----:B------:R-:W-:Y:S02]  /*7db0*/  IMAD.MOV.U32 R89, RZ, RZ, R227 ;  /* 0x000000ffff597224 */ /* 0x000fe400078e00e3 */
[----:B-1----:R-:W-:-:S04]  /*7dc0*/  FFMA.FTZ R2, R91, c[0x0][0x23c], -R0 ;  /* 0x00008f005b027a23 */ /* 0x002fc80000010800 */
[----:B------:R1:W-:Y:S01]  /*7dd0*/  MUFU.EX2 R57, R2 ;  /* 0x0000000200397308 */ /* 0x0003e20000000800 */
[----:B--2---:R-:W-:-:S07]  /*7de0*/  FFMA.FTZ R3, R92, c[0x0][0x23c], -R5 ;  /* 0x00008f005c037a23 */ /* 0x004fce0000010805 */
[----:B------:R-:W2:Y:S01]  /*7df0*/  MUFU.EX2 R82, R3 ;  /* 0x0000000300527308 */ /* 0x000ea20000000800 */
[----:B-1----:R-:W-:-:S04]  /*7e00*/  SHF.R.U32.HI R2, RZ, 0x18, R4 ;  /* 0x00000018ff027819 */ /* 0x002fc80000011604 */
[----:B------:R-:W-:Y:S02]  /*7e10*/  ISETP.GE.U32.AND P1, PT, R122, R2, PT ;  /* 0x000000027a00720c */ /* 0x000fe40003f26070 */
[----:B------:R-:W-:Y:S02]  /*7e20*/  SHF.R.U32.HI R2, RZ, 0x10, R4 ;  /* 0x00000010ff027819 */ /* 0x000fe40000011604 */
[----:B--2---:R-:W-:Y:S02]  /*7e30*/  F2FP.PACK_AB R16, R82, R84 ;  /* 0x000000545210723e */ /* 0x004fe400000000ff */
[----:B------:R-:W-:Y:S02]  /*7e40*/  LOP3.LUT R2, R2, 0xff, RZ, 0xc0, !PT ;  /* 0x000000ff02027812 */ /* 0x000fe400078ec0ff */
[----:B------:R-:W-:Y:S02]  /*7e50*/  PRMT R176, R16, 0x7610, R176 ;  /* 0x0000761010b07816 */ /* 0x000fe400000000b0 */
[----:B------:R-:W-:-:S02]  /*7e60*/  ISETP.GE.U32.AND P5, PT, R122, R2, PT ;  /* 0x000000027a00720c */ /* 0x000fc40003fa6070 */
[----:B------:R-:W-:Y:S01]  /*7e70*/  F2FP.PACK_AB R2, R57, R59 ;  /* 0x0000003b3902723e */ /* 0x000fe200000000ff */
[----:B------:R-:W-:Y:S01]  /*7e80*/  @!P2 HADD2 R93, -R176.H0_H0, -RZ.H0_H0 ;  /* 0xa00000ffb05da230 */ /* 0x000fe20000000900 */
[----:B------:R-:W-:Y:S01]  /*7e90*/  PRMT R175, R16, 0x7632, R175 ;  /* 0x0000763210af7816 */ /* 0x000fe200000000af */
[----:B------:R-:W-:Y:S01]  /*7ea0*/  FFMA.FTZ R16, R94, c[0x0][0x23c], -R0 ;  /* 0x00008f005e107a23 */ /* 0x000fe20000010800 */
[C---:B------:R-:W-:Y:S02]  /*7eb0*/  PRMT R178, R2.reuse, 0x7632, R178 ;  /* 0x0000763202b27816 */ /* 0x040fe400000000b2 */
[----:B------:R-:W-:Y:S01]  /*7ec0*/  PRMT R177, R2, 0x7610, R177 ;  /* 0x0000761002b17816 */ /* 0x000fe200000000b1 */
[----:B------:R-:W1:Y:S01]  /*7ed0*/  MUFU.EX2 R64, R16 ;  /* 0x0000001000407308 */ /* 0x000e620000000800 */
[----:B------:R-:W-:Y:S01]  /*7ee0*/  LOP3.LUT R2, R26, 0xff, RZ, 0xc0, !PT ;  /* 0x000000ff1a027812 */ /* 0x000fe200078ec0ff */
[----:B------:R-:W-:Y:S01]  /*7ef0*/  @!P1 HADD2 R90, -R178.H0_H0, -RZ.H0_H0 ;  /* 0xa00000ffb25a9230 */ /* 0x000fe20000000900 */
[----:B------:R-:W-:Y:S01]  /*7f00*/  PRMT R52, R177, 0x5410, R178 ;  /* 0x00005410b1347816 */ /* 0x000fe200000000b2 */
[----:B------:R-:W-:Y:S01]  /*7f10*/  @!P5 HADD2 R91, -R177.H0_H0, -RZ.H0_H0 ;  /* 0xa00000ffb15bd230 */ /* 0x000fe20000000900 */
[----:B------:R-:W-:-:S02]  /*7f20*/  PRMT R47, R176, 0x5410, R175 ;  /* 0x00005410b02f7816 */ /* 0x000fc400000000af */
[----:B------:R-:W-:Y:S01]  /*7f30*/  @!P1 PRMT R178, R90, 0x5410, RZ ;  /* 0x000054105ab29816 */ /* 0x000fe200000000ff */
[----:B------:R-:W-:Y:S01]  /*7f40*/  IMAD.MOV.U32 R90, RZ, RZ, R71 ;  /* 0x000000ffff5a7224 */ /* 0x000fe200078e0047 */
[----:B------:R-:W-:Y:S01]  /*7f50*/  ISETP.GE.U32.AND P1, PT, R122, R2, PT ;  /* 0x000000027a00720c */ /* 0x000fe20003f26070 */
[----:B------:R-:W-:Y:S01]  /*7f60*/  IMAD.MOV.U32 R71, RZ, RZ, R215 ;  /* 0x000000ffff477224 */ /* 0x000fe200078e00d7 */
[----:B------:R-:W-:Y:S02]  /*7f70*/  SHF.R.U32.HI R2, RZ, 0x8, R27 ;  /* 0x00000008ff027819 */ /* 0x000fe4000001161b */
[----:B------:R-:W-:Y:S01]  /*7f80*/  @!P5 PRMT R177, R91, 0x5410, RZ ;  /* 0x000054105bb1d816 */ /* 0x000fe200000000ff */
[----:B------:R-:W-:Y:S01]  /*7f90*/  LDSM.16.MT88.4 R24, [R185+0x14800] ;  /* 0x01480000b918783b */ /* 0x000fe20000004200 */
[----:B------:R-:W-:Y:S01]  /*7fa0*/  LOP3.LUT R2, R2, 0xffff, RZ, 0xc0, !PT ;  /* 0x0000ffff02027812 */ /* 0x000fe200078ec0ff */
[----:B------:R-:W-:Y:S01]  /*7fb0*/  IMAD.MOV.U32 R91, RZ, RZ, R225 ;  /* 0x000000ffff5b7224 */ /* 0x000fe200078e00e1 */
[----:B------:R-:W-:-:S02]  /*7fc0*/  @!P2 PRMT R176, R93, 0x5410, RZ ;  /* 0x000054105db0a816 */ /* 0x000fc400000000ff */
[----:B------:R-:W-:Y:S01]  /*7fd0*/  ISETP.GE.U32.AND P5, PT, R122, R2, PT ;  /* 0x000000027a00720c */ /* 0x000fe20003fa6070 */
[----:B------:R-:W-:Y:S01]  /*7fe0*/  IMAD.WIDE.U32 R2, R28, -0x2daee0ad, RZ ;  /* 0xd2511f531c027825 */ /* 0x000fe200078e00ff */
[----:B-1----:R-:W-:Y:S01]  /*7ff0*/  F2FP.PACK_AB R17, R64, R87 ;  /* 0x000000574011723e */ /* 0x002fe200000000ff */
[----:B------:R-:W1:Y:S03]  /*8000*/  LDSM.16.MT88.4 R28, [R185+0x14000] ;  /* 0x01400000b91c783b */ /* 0x000e660000004200 */
[----:B------:R-:W-:Y:S02]  /*8010*/  LOP3.LUT R4, R3, UR14, R22, 0x96, !PT ;  /* 0x0000000e03047c12 */ /* 0x000fe4000f8e9616 */
[----:B------:R-:W-:Y:S02]  /*8020*/  PRMT R174, R17, 0x7632, R174 ;  /* 0x0000763211ae7816 */ /* 0x000fe400000000ae */
[----:B------:R-:W-:-:S02]  /*8030*/  SHF.R.U32.HI R16, RZ, 0x10, R4 ;  /* 0x00000010ff107819 */ /* 0x000fc40000011604 */
[----:B------:R-:W-:Y:S01]  /*8040*/  PRMT R173, R17, 0x7610, R173 ;  /* 0x0000761011ad7816 */ /* 0x000fe200000000ad */
[----:B------:R-:W-:Y:S01]  /*8050*/  @!P5 HADD2 R92, -R175.H0_H0, -RZ.H0_H0 ;  /* 0xa00000ffaf5cd230 */ /* 0x000fe20000000900 */
[----:B------:R-:W-:Y:S01]  /*8060*/  LOP3.LUT R16, R16, 0xff, RZ, 0xc0, !PT ;  /* 0x000000ff10107812 */ /* 0x000fe200078ec0ff */
[----:B------:R-:W-:Y:S01]  /*8070*/  @!P4 HADD2 R94, -R174.H0_H0, -RZ.H0_H0 ;  /* 0xa00000ffae5ec230 */ /* 0x000fe20000000900 */
[----:B------:R-:W-:Y:S01]  /*8080*/  PRMT R46, R173, 0x5410, R174 ;  /* 0x00005410ad2e7816 */ /* 0x000fe200000000ae */
[----:B------:R-:W-:Y:S01]  /*8090*/  @!P1 HADD2 R95, -R173.H0_H0, -RZ.H0_H0 ;  /* 0xa00000ffad5f9230 */ /* 0x000fe20000000900 */
[----:B------:R-:W-:Y:S02]  /*80a0*/  ISETP.GE.U32.AND P2, PT, R122, R16, PT ;  /* 0x000000107a00720c */ /* 0x000fe40003f46070 */
[----:B------:R-:W-:Y:S02]  /*80b0*/  LOP3.LUT R16, R4, 0xff, RZ, 0xc0, !PT ;  /* 0x000000ff04107812 */ /* 0x000fe400078ec0ff */
[----:B------:R-:W-:-:S02]  /*80c0*/  @!P5 PRMT R175, R92, 0x5410, RZ ;  /* 0x000054105cafd816 */ /* 0x000fc400000000ff */
[----:B------:R-:W-:Y:S01]  /*80d0*/  ISETP.GE.U32.AND P5, PT, R122, R16, PT ;  /* 0x000000107a00720c */ /* 0x000fe20003fa6070 */
[----:B------:R-:W-:Y:S01]  /*80e0*/  FFMA.FTZ R16, R97, c[0x0][0x23c], -R5 ;  /* 0x00008f0061107a23 */ /* 0x000fe20000010805 */
[----:B------:R-:W-:Y:S02]  /*80f0*/  @!P4 PRMT R174, R94, 0x5410, RZ ;  /* 0x000054105eaec816 */ /* 0x000fe400000000ff */
[----:B------:R-:W-:Y:S01]  /*8100*/  @!P1 PRMT R173, R95, 0x5410, RZ ;  /* 0x000054105fad9816 */ /* 0x000fe200000000ff */
[----:B------:R2:W-:Y:S01]  /*8110*/  MUFU.EX2 R92, R16 ;  /* 0x00000010005c7308 */ /* 0x0005e20000000800 */
[----:B------:R-:W-:Y:S01]  /*8120*/  SHF.R.U32.HI R17, RZ, 0x18, R2 ;  /* 0x00000018ff117819 */ /* 0x000fe20000011602 */
[----:B-1----:R-:W-:Y:S01]  /*8130*/  HMMA.16816.F32 R20, R12, R28, RZ ;  /* 0x0000001c0c14723c */ /* 0x002fe200000018ff */
[----:B--2---:R-:W-:Y:S02]  /*8140*/  SHF.R.U32.HI R16, RZ, 0x18, R4 ;  /* 0x00000018ff107819 */ /* 0x004fe40000011604 */
[----:B------:R-:W-:-:S02]  /*8150*/  LOP3.LUT R4, R4, 0xffff, RZ, 0xc0, !PT ;  /* 0x0000ffff04047812 */ /* 0x000fc400078ec0ff */
[----:B------:R-:W-:Y:S01]  /*8160*/  ISETP.GE.U32.AND P4, PT, R122, R16, PT ;  /* 0x000000107a00720c */ /* 0x000fe20003f86070 */
[----:B------:R-:W-:Y:S01]  /*8170*/  FFMA.FTZ R16, R96, c[0x0][0x23c], -R5 ;  /* 0x00008f0060107a23 */ /* 0x000fe20000010805 */
[----:B------:R-:W-:-:S03]  /*8180*/  SHF.R.U32.HI R4, RZ, 0x8, R4 ;  /* 0x00000008ff047819 */ /* 0x000fc60000011604 */
[----:B------:R1:W2:Y:S01]  /*8190*/  MUFU.EX2 R50, R16 ;  /* 0x0000001000327308 */ /* 0x0002a20000000800 */
[----:B------:R-:W-:-:S04]  /*81a0*/  LOP3.LUT R4, R4, 0xffff, RZ, 0xc0, !PT ;  /* 0x0000ffff04047812 */ /* 0x000fc800078ec0ff */
[----:B------:R-:W-:Y:S01]  /*81b0*/  ISETP.GE.U32.AND P1, PT, R122, R4, PT ;  /* 0x000000047a00720c */ /* 0x000fe20003f26070 */
[----:B-1----:R-:W-:Y:S02]  /*81c0*/  FFMA.FTZ R16, R99, c[0x0][0x23c], -R0 ;  /* 0x00008f0063107a23 */ /* 0x002fe40000010800 */
[----:B--2---:R-:W-:Y:S02]  /*81d0*/  IMAD.MOV.U32 R95, RZ, RZ, R50 ;  /* 0x000000ffff5f7224 */ /* 0x004fe400078e0032 */
[----:B------:R1:W-:Y:S01]  /*81e0*/  MUFU.EX2 R93, R16 ;  /* 0x00000010005d7308 */ /* 0x0003e20000000800 */
[----:B------:R-:W-:Y:S02]  /*81f0*/  IMAD.MOV.U32 R50, RZ, RZ, R212 ;  /* 0x000000ffff327224 */ /* 0x000fe400078e00d4 */
[----:B------:R-:W-:-:S04]  /*8200*/  F2FP.PACK_AB R4, R95, R92 ;  /* 0x0000005c5f04723e */ /* 0x000fc800000000ff */
[C---:B------:R-:W-:Y:S02]  /*8210*/  PRMT R172, R4.reuse, 0x7610, R172 ;  /* 0x0000761004ac7816 */ /* 0x040fe400000000ac */
[----:B------:R-:W-:Y:S02]  /*8220*/  PRMT R171, R4, 0x7632, R171 ;  /* 0x0000763204ab7816 */ /* 0x000fe400000000ab */
[----:B------:R-:W-:Y:S01]  /*8230*/  LOP3.LUT R4, R6, 0xff, RZ, 0xc0, !PT ;  /* 0x000000ff06047812 */ /* 0x000fe200078ec0ff */
[----:B------:R-:W-:Y:S01]  /*8240*/  @!P5 HADD2 R96, -R172.H0_H0, -RZ.H0_H0 ;  /* 0xa00000ffac60d230 */ /* 0x000fe20000000900 */
[----:B------:R-:W-:Y:S01]  /*8250*/  PRMT R44, R172, 0x5410, R171 ;  /* 0x00005410ac2c7816 */ /* 0x000fe200000000ab */
[----:B------:R-:W-:Y:S01]  /*8260*/  @!P1 HADD2 R97, -R171.H0_H0, -RZ.H0_H0 ;  /* 0xa00000ffab619230 */ /* 0x000fe20000000900 */
[----:B-1----:R-:W-:Y:S02]  /*8270*/  FFMA.FTZ R16, R98, c[0x0][0x23c], -R0 ;  /* 0x00008f0062107a23 */ /* 0x002fe40000010800 */
[----:B------:R-:W-:Y:S01]  /*8280*/  @!P5 PRMT R172, R96, 0x5410, RZ ;  /* 0x0000541060acd816 */ /* 0x000fe200000000ff */
[----:B------:R-:W-:Y:S01]  /*8290*/  IMAD.MOV.U32 R96, RZ, RZ, R223 ;  /* 0x000000ffff607224 */ /* 0x000fe200078e00df */
[----:B------:R-:W-:Y:S01]  /*82a0*/  ISETP.GE.U32.AND P5, PT, R122, R4, PT ;  /* 0x000000047a00720c */ /* 0x000fe20003fa6070 */
[----:B------:R-:W1:Y:S01]  /*82b0*/  MUFU.EX2 R94, R16 ;  /* 0x00000010005e7308 */ /* 0x000e620000000800 */
[----:B------:R-:W-:-:S02]  /*82c0*/  SHF.R.U32.HI R4, RZ, 0x18, R6 ;  /* 0x00000018ff047819 */ /* 0x000fc40000011606 */
[----:B------:R-:W-:Y:S01]  /*82d0*/  @!P1 PRMT R171, R97, 0x5410, RZ ;  /* 0x0000541061ab9816 */ /* 0x000fe200000000ff */
[----:B------:R-:W-:Y:S01]  /*82e0*/  IMAD.MOV.U32 R97, RZ, RZ, R221 ;  /* 0x000000ffff617224 */ /* 0x000fe200078e00dd */
[----:B------:R-:W-:Y:S02]  /*82f0*/  ISETP.GE.U32.AND P1, PT, R122, R4, PT ;  /* 0x000000047a00720c */ /* 0x000fe40003f26070 */
[----:B------:R-:W-:Y:S02]  /*8300*/  SHF.R.U32.HI R4, RZ, 0x10, R6 ;  /* 0x00000010ff047819 */ /* 0x000fe40000011606 */
[----:B------:R-:W-:Y:S02]  /*8310*/  LOP3.LUT R6, R6, 0xffff, RZ, 0xc0, !PT ;  /* 0x0000ffff06067812 */ /* 0x000fe400078ec0ff */
[----:B------:R-:W-:Y:S01]  /*8320*/  LOP3.LUT R4, R4, 0xff, RZ, 0xc0, !PT ;  /* 0x000000ff04047812 */ /* 0x000fe200078ec0ff */
[----:B------:R-:W-:Y:S01]  /*8330*/  @!P5 HADD2 R100, -R240.H0_H0, -RZ.H0_H0 ;  /* 0xa00000fff064d230 */ /* 0x000fe20000000900 */
[----:B-1----:R-:W-:-:S04]  /*8340*/  F2FP.PACK_AB R16, R94, R93 ;  /* 0x0000005d5e10723e */ /* 0x002fc800000000ff */
[----:B------:R-:W-:Y:S01]  /*8350*/  @!P5 PRMT R240, R100, 0x5410, RZ ;  /* 0x0000541064f0d816 */ /* 0x000fe200000000ff */
[----:B------:R-:W-:Y:S01]  /*8360*/  @!P1 HADD2 R101, -R236.H0_H0, -RZ.H0_H0 ;  /* 0xa00000ffec659230 */ /* 0x000fe20000000900 */
[C---:B------:R-:W-:Y:S01]  /*8370*/  PRMT R169, R16.reuse, 0x7610, R169 ;  /* 0x0000761010a97816 */ /* 0x040fe200000000a9 */
[----:B------:R-:W-:Y:S01]  /*8380*/  IMAD.MOV.U32 R100, RZ, RZ, R91 ;  /* 0x000000ffff647224 */ /* 0x000fe200078e005b */
[----:B------:R-:W-:Y:S01]  /*8390*/  PRMT R170, R16, 0x7632, R170 ;  /* 0x0000763210aa7816 */ /* 0x000fe200000000aa */
[----:B------:R-:W-:Y:S01]  /*83a0*/  IMAD.MOV.U32 R91, RZ, RZ, R62 ;  /* 0x000000ffff5b7224 */ /* 0x000fe200078e003e */
[----:B------:R-:W-:Y:S01]  /*83b0*/  @!P1 PRMT R236, R101, 0x5410, RZ ;  /* 0x0000541065ec9816 */ /* 0x000fe200000000ff */
[----:B------:R-:W-:Y:S01]  /*83c0*/  @!P2 HADD2 R99, -R169.H0_H0, -RZ.H0_H0 ;  /* 0xa00000ffa963a230 */ /* 0x000fe20000000900 */
[----:B------:R-:W-:Y:S01]  /*83d0*/  PRMT R43, R169, 0x5410, R170 ;  /* 0x00005410a92b7816 */ /* 0x000fe200000000aa */
[----:B------:R-:W-:Y:S01]  /*83e0*/  @!P4 HADD2 R98, -R170.H0_H0, -RZ.H0_H0 ;  /* 0xa00000ffaa62c230 */ /* 0x000fe20000000900 */
[----:B------:R-:W-:Y:S01]  /*83f0*/  LOP3.LUT R16, R7, 0xff, RZ, 0xc0, !PT ;  /* 0x000000ff07107812 */ /* 0x000fe200078ec0ff */
[----:B------:R-:W-:Y:S01]  /*8400*/  IMAD.MOV.U32 R101, RZ, RZ, R127 ;  /* 0x000000ffff657224 */ /* 0x000fe200078e007f */
[----:B------:R-:W-:Y:S01]  /*8410*/  @!P2 PRMT R169, R99, 0x5410, RZ ;  /* 0x0000541063a9a816 */ /* 0x000fe200000000ff */
[----:B------:R-:W-:Y:S01]  /*8420*/  IMAD.MOV.U32 R62, RZ, RZ, R60 ;  /* 0x000000ffff3e7224 */ /* 0x000fe200078e003c */
[----:B------:R-:W1:Y:S01]  /*8430*/  LDC.U8 R99, c[0x0][0x2d8] ;  /* 0x0000b600ff637b82 */ /* 0x000e620000000000 */
[----:B------:R-:W-:Y:S01]  /*8440*/  @!P4 PRMT R170, R98, 0x5410, RZ ;  /* 0x0000541062aac816 */ /* 0x000fe200000000ff */
[----:B------:R-:W-:Y:S01]  /*8450*/  IMAD.MOV.U32 R98, RZ, RZ, R222 ;  /* 0x000000ffff627224 */ /* 0x000fe200078e00de */
[----:B------:R-:W-:Y:S01]  /*8460*/  ISETP.GE.U32.AND P4, PT, R122, R4, PT ;  /* 0x000000047a00720c */ /* 0x000fe20003f86070 */
[----:B------:R-:W-:Y:S01]  /*8470*/  IMAD.MOV.U32 R60, RZ, RZ, R251 ;  /* 0x000000ffff3c7224 */ /* 0x000fe200078e00fb */
[----:B------:R-:W-:Y:S01]  /*8480*/  SHF.R.U32.HI R4, RZ, 0x8, R6 ;  /* 0x00000008ff047819 */ /* 0x000fe20000011606 */
[----:B------:R-:W-:Y:S01]  /*8490*/  HMMA.16816.F32 R120, R8, R24, R20 ;  /* 0x000000180878723c */ /* 0x000fe20000001814 */
[----:B------:R-:W-:-:S02]  /*84a0*/  LOP3.LUT R6, R2, 0xff, RZ, 0xc0, !PT ;  /* 0x000000ff02067812 */ /* 0x000fc400078ec0ff */
[----:B------:R-:W-:-:S05]  /*84b0*/  LOP3.LUT R4, R4, 0xffff, RZ, 0xc0, !PT ;  /* 0x0000ffff04047812 */ /* 0x000fca00078ec0ff */
[----:B------:R-:W-:Y:S02]  /*84c0*/  HMMA.16816.F32 R20, R12, R30, RZ ;  /* 0x0000001e0c14723c */ /* 0x000fe400000018ff */
[----:B------:R-:W-:-:S05]  /*84d0*/  @!P4 HADD2 R102, -R238.H0_H0, -RZ.H0_H0 ;  /* 0xa00000ffee66c230 */ /* 0x000fca0000000900 */
[----:B------:R-:W-:Y:S01]  /*84e0*/  @!P4 PRMT R238, R102, 0x5410, RZ ;  /* 0x0000541066eec816 */ /* 0x000fe200000000ff */
[----:B------:R-:W-:Y:S01]  /*84f0*/  IMAD.MOV.U32 R102, RZ, RZ, R89 ;  /* 0x000000ffff667224 */ /* 0x000fe200078e0059 */
[----:B-1----:R-:W-:Y:S01]  /*8500*/  ISETP.GE.U32.AND P2, PT, R99, R4, PT ;  /* 0x000000046300720c */ /* 0x002fe20003f46070 */
[----:B------:R-:W-:Y:S01]  /*8510*/  IMAD.MOV.U32 R89, RZ, RZ, R80 ;  /* 0x000000ffff597224 */ /* 0x000fe200078e0050 */
[----:B------:R-:W-:Y:S01]  /*8520*/  SHF.R.U32.HI R4, RZ, 0x10, R19 ;  /* 0x00000010ff047819 */ /* 0x000fe20000011613 */
[----:B------:R-:W-:Y:S02]  /*8530*/  IMAD.MOV.U32 R80, RZ, RZ, R61 ;  /* 0x000000ffff507224 */ /* 0x000fe400078e003d */
[----:B------:R-:W-:Y:S01]  /*8540*/  IMAD.MOV.U32 R61, RZ, RZ, R250 ;  /* 0x000000ffff3d7224 */ /* 0x000fe200078e00fa */
[----:B------:R-:W-:-:S04]  /*8550*/  LOP3.LUT R4, R4, 0xff, RZ, 0xc0, !PT ;  /* 0x000000ff04047812 */ /* 0x000fc800078ec0ff */
[----:B------:R-:W-:Y:S02]  /*8560*/  ISETP.GE.U32.AND P5, PT, R99, R4, PT ;  /* 0x000000046300720c */ /* 0x000fe40003fa6070 */
[----:B------:R-:W-:Y:S01]  /*8570*/  LOP3.LUT R4, R19, 0xffff, RZ, 0xc0, !PT ;  /* 0x0000ffff13047812 */ /* 0x000fe200078ec0ff */
[----:B------:R-:W-:Y:S02]  /*8580*/  @!P2 HADD2 R103, -R239.H0_H0, -RZ.H0_H0 ;  /* 0xa00000ffef67a230 */ /* 0x000fe40000000900 */
[----:B------:R-:W-:Y:S01]  /*8590*/  HMMA.16816.F32 R212, R8, R26, R20 ;  /* 0x0000001a08d4723c */ /* 0x000fe20000001814 */
[----:B------:R-:W1:Y:S01]  /*85a0*/  LDSM.16.MT88.4 R24, [R183+0x16000] ;  /* 0x01600000b718783b */ /* 0x000e620000004200 */
[----:B------:R-:W-:Y:S02]  /*85b0*/  SHF.R.U32.HI R4, RZ, 0x8, R4 ;  /* 0x00000008ff047819 */ /* 0x000fe40000011604 */
[----:B------:R-:W-:Y:S01]  /*85c0*/  @!P2 PRMT R239, R103, 0x5410, RZ ;  /* 0x0000541067efa816 */ /* 0x000fe200000000ff */
[----:B------:R-:W2:Y:S01]  /*85d0*/  LDSM.16.MT88.4 R20, [R183+0x16800] ;  /* 0x01680000b714783b */ /* 0x000ea20000004200 */
[----:B------:R-:W-:Y:S01]  /*85e0*/  LOP3.LUT R4, R4, 0xffff, RZ, 0xc0, !PT ;  /* 0x0000ffff04047812 */ /* 0x000fe200078ec0ff */
[----:B------:R-:W-:Y:S01]  /*85f0*/  IMAD.MOV.U32 R103, RZ, RZ, R88 ;  /* 0x000000ffff677224 */ /* 0x000fe200078e0058 */
[----:B------:R-:W-:-:S02]  /*8600*/  @!P5 HADD2 R104, -R245.H0_H0, -RZ.H0_H0 ;  /* 0xa00000fff568d230 */ /* 0x000fc40000000900 */
[----:B------:R-:W-:Y:S01]  /*8610*/  ISETP.GE.U32.AND P2, PT, R99, R4, PT ;  /* 0x000000046300720c */ /* 0x000fe20003f46070 */
[----:B------:R-:W-:Y:S01]  /*8620*/  IMAD.MOV.U32 R88, RZ, RZ, R53 ;  /* 0x000000ffff587224 */ /* 0x000fe200078e0035 */
[----:B------:R-:W-:Y:S01]  /*8630*/  LOP3.LUT R4, R19, 0xff, RZ, 0xc0, !PT ;  /* 0x000000ff13047812 */ /* 0x000fe200078ec0ff */
[----:B------:R-:W-:Y:S01]  /*8640*/  IMAD.MOV.U32 R53, RZ, RZ, R67 ;  /* 0x000000ffff357224 */ /* 0x000fe200078e0043 */
[----:B------:R-:W-:Y:S01]  /*8650*/  @!P5 PRMT R245, R104, 0x5410, RZ ;  /* 0x0000541068f5d816 */ /* 0x000fe200000000ff */
[----:B------:R-:W-:Y:S01]  /*8660*/  IMAD.MOV.U32 R67, RZ, RZ, R252 ;  /* 0x000000ffff437224 */ /* 0x000fe200078e00fc */
[C---:B------:R-:W-:Y:S01]  /*8670*/  ISETP.GE.U32.AND P1, PT, R99.reuse, R4, PT ;  /* 0x000000046300720c */ /* 0x040fe20003f26070 */
[----:B------:R-:W-:Y:S01]  /*8680*/  IMAD.MOV.U32 R104, RZ, RZ, R58 ;  /* 0x000000ffff687224 */ /* 0x000fe200078e003a */
[----:B------:R-:W-:Y:S02]  /*8690*/  SHF.R.U32.HI R4, RZ, 0x18, R19 ;  /* 0x00000018ff047819 */ /* 0x000fe40000011613 */
[----:B------:R-:W-:-:S02]  /*86a0*/  ISETP.GE.U32.AND P5, PT, R99, R18, PT ;  /* 0x000000126300720c */ /* 0x000fc40003fa6070 */
[----:B------:R-:W-:Y:S01]  /*86b0*/  ISETP.GE.U32.AND P4, PT, R99, R4, PT ;  /* 0x000000046300720c */ /* 0x000fe20003f86070 */
[----:B------:R-:W-:Y:S01]  /*86c0*/  @!P2 HADD2 R105, -R55.H0_H0, -RZ.H0_H0 ;  /* 0xa00000ff3769a230 */ /* 0x000fe20000000900 */
[----:B------:R-:W-:-:S04]  /*86d0*/  LOP3.LUT R4, R39, 0xff, RZ, 0xc0, !PT ;  /* 0x000000ff27047812 */ /* 0x000fc800078ec0ff */
[----:B------:R-:W-:Y:S01]  /*86e0*/  @!P2 PRMT R55, R105, 0x5410, RZ ;  /* 0x000054106937a816 */ /* 0x000fe200000000ff */
[----:B------:R-:W-:Y:S01]  /*86f0*/  @!P1 HADD2 R106, -R81.H0_H0, -RZ.H0_H0 ;  /* 0xa00000ff516a9230 */ /* 0x000fe20000000900 */
[C---:B------:R-:W-:Y:S01]  /*8700*/  ISETP.GE.U32.AND P2, PT, R99.reuse, R32, PT ;  /* 0x000000206300720c */ /* 0x040fe20003f46070 */
[----:B------:R-:W-:Y:S01]  /*8710*/  IMAD.MOV.U32 R105, RZ, RZ, R98 ;  /* 0x000000ffff697224 */ /* 0x000fe200078e0062 */
[----:B------:R-:W-:Y:S01]  /*8720*/  SHF.R.U32.HI R32, RZ, 0x10, R2 ;  /* 0x00000010ff207819 */ /* 0x000fe20000011602 */
[----:B------:R-:W-:Y:S01]  /*8730*/  IMAD.MOV.U32 R98, RZ, RZ, R59 ;  /* 0x000000ffff627224 */ /* 0x000fe200078e003b */
[----:B------:R-:W-:Y:S01]  /*8740*/  @!P1 PRMT R81, R106, 0x5410, RZ ;  /* 0x000054106a519816 */ /* 0x000fe200000000ff */
[----:B------:R-:W-:Y:S01]  /*8750*/  @!P4 HADD2 R107, -R242.H0_H0, -RZ.H0_H0 ;  /* 0xa00000fff26bc230 */ /* 0x000fe20000000900 */
[----:B------:R-:W-:Y:S01]  /*8760*/  ISETP.GE.U32.AND P1, PT, R99, R4, PT ;  /* 0x000000046300720c */ /* 0x000fe20003f26070 */
[----:B------:R-:W-:Y:S01]  /*8770*/  IMAD.MOV.U32 R106, RZ, RZ, R126 ;  /* 0x000000ffff6a7224 */ /* 0x000fe200078e007e */
[----:B------:R-:W-:-:S02]  /*8780*/  SHF.R.U32.HI R4, RZ, 0x8, R33 ;  /* 0x00000008ff047819 */ /* 0x000fc40000011621 */
[----:B------:R-:W-:Y:S02]  /*8790*/  LOP3.LUT R33, R2, 0xffff, RZ, 0xc0, !PT ;  /* 0x0000ffff02217812 */ /* 0x000fe400078ec0ff */
[----:B------:R-:W-:Y:S01]  /*87a0*/  SHF.R.U32.HI R2, RZ, 0x8, R41 ;  /* 0x00000008ff027819 */ /* 0x000fe20000011629 */
[----:B------:R-:W-:Y:S01]  /*87b0*/  @!P2 HADD2 R116, -R237.H0_H0, -RZ.H0_H0 ;  /* 0xa00000ffed74a230 */ /* 0x000fe20000000900 */
[----:B------:R-:W-:Y:S02]  /*87c0*/  LOP3.LUT R3, R38, 0xff, RZ, 0xc0, !PT ;  /* 0x000000ff26037812 */ /* 0x000fe400078ec0ff */
[----:B------:R-:W-:Y:S02]  /*87d0*/  LOP3.LUT R2, R2, 0xffff, RZ, 0xc0, !PT ;  /* 0x0000ffff02027812 */ /* 0x000fe400078ec0ff */
[----:B------:R-:W-:Y:S01]  /*87e0*/  @!P4 PRMT R242, R107, 0x5410, RZ ;  /* 0x000054106bf2c816 */ /* 0x000fe200000000ff */
[----:B------:R-:W-:Y:S01]  /*87f0*/  @!P1 HADD2 R110, -R246.H0_H0, -RZ.H0_H0 ;  /* 0xa00000fff66e9230 */ /* 0x000fe20000000900 */
[----:B------:R-:W-:-:S02]  /*8800*/  ISETP.GE.U32.AND P4, PT, R99, R2, PT ;  /* 0x000000026300720c */ /* 0x000fc40003f86070 */
[----:B------:R-:W-:Y:S01]  /*8810*/  PRMT R38, R3, 0x5410, R37 ;  /* 0x0000541003267816 */ /* 0x000fe20000000025 */
[----:B------:R-:W-:Y:S01]  /*8820*/  IMAD.WIDE.U32 R2, R40, -0x2daee0ad, RZ ;  /* 0xd2511f5328027825 */ /* 0x000fe200078e00ff */
[----:B------:R-:W-:Y:S02]  /*8830*/  PRMT R39, R36, 0x5410, R4 ;  /* 0x0000541024277816 */ /* 0x000fe40000000004 */
[----:B------:R-:W-:Y:S02]  /*8840*/  @!P1 PRMT R246, R110, 0x5410, RZ ;  /* 0x000054106ef69816 */ /* 0x000fe400000000ff */
[C---:B------:R-:W-:Y:S02]  /*8850*/  LOP3.LUT R28, R2.reuse, 0xffff, RZ, 0xc0, !PT ;  /* 0x0000ffff021c7812 */ /* 0x040fe400078ec0ff */
[----:B------:R-:W-:Y:S02]  /*8860*/  LOP3.LUT R29, R2, 0xff, RZ, 0xc0, !PT ;  /* 0x000000ff021d7812 */ /* 0x000fe400078ec0ff */
[--C-:B------:R-:W-:Y:S01]  /*8870*/  SHF.R.U32.HI R31, RZ, 0x10, R2.reuse ;  /* 0x00000010ff1f7819 */ /* 0x100fe20000011602 */
[----:B------:R-:W-:Y:S01]  /*8880*/  @!P4 HADD2 R109, -R241.H0_H0, -RZ.H0_H0 ;  /* 0xa00000fff16dc230 */ /* 0x000fe20000000900 */
[----:B------:R-:W-:-:S02]  /*8890*/  SHF.R.U32.HI R30, RZ, 0x18, R2 ;  /* 0x00000018ff1e7819 */ /* 0x000fc40000011602 */
[----:B------:R-:W-:Y:S02]  /*88a0*/  LOP3.LUT R2, R35, 0xff, RZ, 0xc0, !PT ;  /* 0x000000ff23027812 */ /* 0x000fe400078ec0ff */
[----:B------:R-:W-:Y:S02]  /*88b0*/  LOP3.LUT R4, R3, UR14, R34, 0x96, !PT ;  /* 0x0000000e03047c12 */ /* 0x000fe4000f8e9622 */
[----:B------:R-:W-:Y:S02]  /*88c0*/  ISETP.GE.U32.AND P6, PT, R99, R2, PT ;  /* 0x000000026300720c */ /* 0x000fe40003fc6070 */
[----:B------:R-:W-:Y:S02]  /*88d0*/  LOP3.LUT R2, R7, 0xffff, RZ, 0xc0, !PT ;  /* 0x0000ffff07027812 */ /* 0x000fe400078ec0ff */
[----:B------:R-:W-:Y:S02]  /*88e0*/  ISETP.GE.U32.AND P1, PT, R99, R17, PT ;  /* 0x000000116300720c */ /* 0x000fe40003f26070 */
[----:B------:R-:W-:-:S02]  /*88f0*/  SHF.R.U32.HI R3, RZ, 0x8, R2 ;  /* 0x00000008ff037819 */ /* 0x000fc40000011602 */
[----:B------:R-:W-:Y:S02]  /*8900*/  @!P4 PRMT R241, R109, 0x5410, RZ ;  /* 0x000054106df1c816 */ /* 0x000fe400000000ff */
[----:B------:R-:W-:Y:S02]  /*8910*/  PRMT R36, R16, 0x5410, R3 ;  /* 0x0000541010247816 */ /* 0x000fe40000000003 */
[----:B-1----:R-:W-:Y:S01]  /*8920*/  HMMA.16816.F32 R16, R12, R24, RZ ;  /* 0x000000180c10723c */ /* 0x002fe200000018ff */
[----:B------:R-:W-:Y:S02]  /*8930*/  ISETP.GE.U32.AND P4, PT, R99, R6, PT ;  /* 0x000000066300720c */ /* 0x000fe40003f86070 */
[--C-:B------:R-:W-:Y:S02]  /*8940*/  SHF.R.U32.HI R6, RZ, 0x10, R7.reuse ;  /* 0x00000010ff067819 */ /* 0x100fe40000011607 */
[----:B------:R-:W-:Y:S02]  /*8950*/  SHF.R.U32.HI R7, RZ, 0x18, R7 ;  /* 0x00000018ff077819 */ /* 0x000fe40000011607 */
[----:B------:R-:W-:-:S02]  /*8960*/  LOP3.LUT R2, R6, 0xff, RZ, 0xc0, !PT ;  /* 0x000000ff06027812 */ /* 0x000fc400078ec0ff */
[----:B------:R-:W-:Y:S02]  /*8970*/  LOP3.LUT R3, R32, 0xff, RZ, 0xc0, !PT ;  /* 0x000000ff20037812 */ /* 0x000fe400078ec0ff */
[----:B------:R-:W-:Y:S01]  /*8980*/  PRMT R37, R2, 0x5410, R7 ;  /* 0x0000541002257816 */ /* 0x000fe20000000007 */
[----:B------:R-:W-:Y:S01]  /*8990*/  FADD.FTZ R7, R129, R86 ;  /* 0x0000005681077221 */ /* 0x000fe20000010000 */
[----:B------:R-:W-:Y:S02]  /*89a0*/  SHF.R.U32.HI R2, RZ, 0x8, R42 ;  /* 0x00000008ff027819 */ /* 0x000fe4000001162a */
[----:B------:R-:W-:Y:S01]  /*89b0*/  @!P2 PRMT R237, R116, 0x5410, RZ ;  /* 0x0000541074eda816 */ /* 0x000fe200000000ff */
[----:B------:R-:W-:Y:S01]  /*89c0*/  IMAD.MOV.U32 R116, RZ, RZ, R50 ;  /* 0x000000ffff747224 */ /* 0x000fe200078e0032 */
[----:B------:R-:W-:Y:S02]  /*89d0*/  LOP3.LUT R2, R2, 0xffff, RZ, 0xc0, !PT ;  /* 0x0000ffff02027812 */ /* 0x000fe400078ec0ff */
[----:B------:R-:W-:Y:S01]  /*89e0*/  ISETP.GE.U32.AND P2, PT, R99, R3, PT ;  /* 0x000000036300720c */ /* 0x000fe20003f46070 */
[--C-:B------:R-:W-:Y:S01]  /*89f0*/  FFMA.FTZ R3, R113, c[0x0][0x23c], -R5.reuse ;  /* 0x00008f0071037a23 */ /* 0x100fe20000010805 */
[----:B------:R-:W-:Y:S01]  /*8a00*/  ISETP.GE.U32.AND P3, PT, R99, R2, PT ;  /* 0x000000026300720c */ /* 0x000fe20003f66070 */
[----:B------:R-:W-:Y:S01]  /*8a10*/  FFMA.FTZ R5, R112, c[0x0][0x23c], -R5 ;  /* 0x00008f0070057a23 */ /* 0x000fe20000010805 */
[----:B------:R-:W-:Y:S01]  /*8a20*/  SHF.R.U32.HI R2, RZ, 0x8, R28 ;  /* 0x00000008ff027819 */ /* 0x000fe2000001161c */
[----:B--2---:R-:W-:Y:S01]  /*8a30*/  HMMA.16816.F32 R224, R8, R20, R16 ;  /* 0x0000001408e0723c */ /* 0x004fe20000001810 */
[----:B------:R-:W-:Y:S01]  /*8a40*/  MUFU.EX2 R252, R3 ;  /* 0x0000000300fc7308 */ /* 0x000fe20000000800 */
[----:B------:R-:W-:Y:S01]  /*8a50*/  @!P6 HADD2 R112, -R210.H0_H0, -RZ.H0_H0 ;  /* 0xa00000ffd270e230 */ /* 0x000fe20000000900 */
[----:B------:R-:W-:Y:S01]  /*8a60*/  PRMT R35, R29, 0x5410, R2 ;  /* 0x000054101d237816 */ /* 0x000fe20000000002 */
[----:B------:R-:W-:Y:S01]  /*8a70*/  @!P5 HADD2 R113, -R181.H0_H0, -RZ.H0_H0 ;  /* 0xa00000ffb571d230 */ /* 0x000fe20000000900 */
[----:B------:R-:W-:-:S02]  /*8a80*/  LOP3.LUT R2, R31, 0xff, RZ, 0xc0, !PT ;  /* 0x000000ff1f027812 */ /* 0x000fc400078ec0ff */
[----:B------:R-:W-:Y:S01]  /*8a90*/  @!P6 PRMT R210, R112, 0x5410, RZ ;  /* 0x0000541070d2e816 */ /* 0x000fe200000000ff */
[----:B------:R-:W-:Y:S01]  /*8aa0*/  HMMA.16816.F32 R16, R12, R26, RZ ;  /* 0x0000001a0c10723c */ /* 0x000fe200000018ff */
[----:B------:R-:W-:Y:S01]  /*8ab0*/  LDSM.16.MT88.4 R24, [R184+0x16800] ;  /* 0x01680000b818783b */ /* 0x000fe20000004200 */
[----:B------:R-:W-:Y:S01]  /*8ac0*/  PRMT R34, R2, 0x5410, R30 ;  /* 0x0000541002227816 */ /* 0x000fe2000000001e */
[----:B------:R-:W-:Y:S01]  /*8ad0*/  @!P3 HADD2 R117, -R211.H0_H0, -RZ.H0_H0 ;  /* 0xa00000ffd375b230 */ /* 0x000fe20000000900 */
[----:B------:R-:W-:Y:S01]  /*8ae0*/  SHF.R.U32.HI R2, RZ, 0x8, R33 ;  /* 0x00000008ff027819 */ /* 0x000fe20000011621 */
[----:B------:R1:W-:Y:S01]  /*8af0*/  MUFU.EX2 R251, R5 ;  /* 0x0000000500fb7308 */ /* 0x0003e20000000800 */
[----:B------:R-:W-:Y:S01]  /*8b00*/  LDSM.16.MT88.4 R28, [R186+0x16800] ;  /* 0x01680000ba1c783b */ /* 0x000fe20000004200 */
[----:B------:R-:W-:Y:S01]  /*8b10*/  @!P5 PRMT R181, R113, 0x5410, RZ ;  /* 0x0000541071b5d816 */ /* 0x000fe200000000ff */
[----:B------:R-:W-:Y:S01]  /*8b20*/  IMAD.MOV.U32 R112, RZ, RZ, R102 ;  /* 0x000000ffff707224 */ /* 0x000fe200078e0066 */
[----:B------:R-:W-:Y:S01]  /*8b30*/  LOP3.LUT R2, R2, 0xffff, RZ, 0xc0, !PT ;  /* 0x0000ffff02027812 */ /* 0x000fe200078ec0ff */
[----:B------:R-:W-:Y:S01]  /*8b40*/  IMAD.MOV.U32 R113, RZ, RZ, R103 ;  /* 0x000000ffff717224 */ /* 0x000fe200078e0067 */
[----:B------:R-:W-:Y:S01]  /*8b50*/  @!P3 PRMT R211, R117, 0x5410, RZ ;  /* 0x0000541075d3b816 */ /* 0x000fe200000000ff */
[----:B------:R-:W-:Y:S01]  /*8b60*/  IMAD.MOV.U32 R117, RZ, RZ, R51 ;  /* 0x000000ffff757224 */ /* 0x000fe200078e0033 */
[----:B------:R-:W-:Y:S01]  /*8b70*/  ISETP.GE.U32.AND P3, PT, R99, R2, PT ;  /* 0x000000026300720c */ /* 0x000fe20003f66070 */
[----:B------:R-:W-:-:S02]  /*8b80*/  FADD.FTZ R2, R125, R124 ;  /* 0x0000007c7d027221 */ /* 0x000fc40000010000 */
[----:B------:R-:W-:Y:S02]  /*8b90*/  IMAD.MOV.U32 R99, RZ, RZ, R90 ;  /* 0x000000ffff637224 */ /* 0x000fe400078e005a */
[----:B------:R-:W-:Y:S02]  /*8ba0*/  IMAD.MOV.U32 R90, RZ, RZ, R63 ;  /* 0x000000ffff5a7224 */ /* 0x000fe400078e003f */
[----:B------:R-:W-:Y:S02]  /*8bb0*/  IMAD.MOV.U32 R63, RZ, RZ, R65 ;  /* 0x000000ffff3f7224 */ /* 0x000fe400078e0041 */
[--C-:B-1----:R-:W-:Y:S02]  /*8bc0*/  FFMA.FTZ R5, R114, c[0x0][0x23c], -R0.reuse ;  /* 0x00008f0072057a23 */ /* 0x102fe40000010800 */
[----:B------:R-:W-:Y:S01]  /*8bd0*/  HMMA.16816.F32 R220, R8, R22, R16 ;  /* 0x0000001608dc723c */ /* 0x000fe20000001810 */
[----:B------:R-:W1:Y:S01]  /*8be0*/  LDSM.16.MT88.4 R20, [R184+0x16000] ;  /* 0x01600000b814783b */ /* 0x000e620000004200 */
[----:B------:R-:W-:Y:S01]  /*8bf0*/  FFMA.FTZ R0, R115, c[0x0][0x23c], -R0 ;  /* 0x00008f0073007a23 */ /* 0x000fe20000010800 */
[----:B------:R-:W-:Y:S01]  /*8c00*/  MUFU.EX2 R250, R5 ;  /* 0x0000000500fa7308 */ /* 0x000fe20000000800 */
[----:B------:R-:W-:-:S02]  /*8c10*/  IMAD.MOV.U32 R65, RZ, RZ, R249 ;  /* 0x000000ffff417224 */ /* 0x000fc400078e00f9 */
[----:B------:R-:W-:Y:S01]  /*8c20*/  FADD.FTZ R6, R131, R2 ;  /* 0x0000000283067221 */ /* 0x000fe20000010000 */
[C---:B------:R-:W-:Y:S01]  /*8c30*/  LOP3.LUT R2, R4.reuse, 0xffff, RZ, 0xc0, !PT ;  /* 0x0000ffff04027812 */ /* 0x040fe200078ec0ff */
[----:B------:R-:W-:Y:S02]  /*8c40*/  IMAD.MOV.U32 R102, RZ, RZ, R64 ;  /* 0x000000ffff667224 */ /* 0x000fe400078e0040 */
[----:B------:R-:W-:Y:S01]  /*8c50*/  IMAD.MOV.U32 R64, RZ, RZ, R65 ;  /* 0x000000ffff407224 */ /* 0x000fe200078e0041 */
[----:B------:R-:W2:Y:S01]  /*8c60*/  MUFU.EX2 R249, R0 ;  /* 0x0000000000f97308 */ /* 0x000ea20000000800 */
[----:B------:R-:W-:Y:S01]  /*8c70*/  SHF.R.U32.HI R3, RZ, 0x8, R2 ;  /* 0x00000008ff037819 */ /* 0x000fe20000011602 */
[----:B------:R-:W-:Y:S01]  /*8c80*/  IMAD.MOV.U32 R65, RZ, RZ, R200 ;  /* 0x000000ffff417224 */ /* 0x000fe200078e00c8 */
[----:B------:R-:W-:Y:S01]  /*8c90*/  LOP3.LUT R2, R4, 0xff, RZ, 0xc0, !PT ;  /* 0x000000ff04027812 */ /* 0x000fe200078ec0ff */
[----:B------:R-:W-:Y:S01]  /*8ca0*/  IMAD.MOV.U32 R107, RZ, RZ, R194 ;  /* 0x000000ffff6b7224 */ /* 0x000fe200078e00c2 */
[----:B------:R3:W5:Y:S01]  /*8cb0*/  LDL.LU R200, [R1+0x11c] ;  /* 0x00011c0001c87983 */ /* 0x0007620000300800 */
[----:B--2---:R-:W-:-:S04]  /*8cc0*/  F2FP.PACK_AB R0, R249, R250 ;  /* 0x000000faf900723e */ /* 0x004fc800000000ff */
[----:B------:R-:W-:-:S05]  /*8cd0*/  PRMT R33, R0, 0x7632, R33 ;  /* 0x0000763200217816 */ /* 0x000fca0000000021 */
[----:B------:R-:W-:Y:S01]  /*8ce0*/  @!P1 HADD2 R115, -R33.H0_H0, -RZ.H0_H0 ;  /* 0xa00000ff21739230 */ /* 0x000fe20000000900 */
[----:B-1----:R-:W-:Y:S11]  /*8cf0*/  HMMA.16816.F32 R16, R12, R20, RZ ;  /* 0x000000140c10723c */ /* 0x002ff600000018ff */
[----:B------:R-:W-:Y:S11]  /*8d00*/  @!UPT UIADD3 URZ, URZ, URZ, URZ ;  /* 0x0000003f3f3ff290 */ /* 0x000ff6000fffe03f */
[----:B------:R-:W-:Y:S02]  /*8d10*/  @!UPT UIADD3 URZ, URZ, URZ, URZ ;  /* 0x0000003f3f3ff290 */ /* 0x000fe4000fffe03f */
[----:B------:R-:W-:Y:S08]  /*8d20*/  HMMA.16816.F32 R124, R8, R24, R16 ;  /* 0x00000018087c723c */ /* 0x000ff00000001810 */
[----:B------:R-:W-:Y:S01]  /*8d30*/  HMMA.16816.F32 R16, R12, R22, RZ ;  /* 0x000000160c10723c */ /* 0x000fe200000018ff */
[----:B------:R-:W1:Y:S11]  /*8d40*/  LDSM.16.MT88.4 R20, [R186+0x16000] ;  /* 0x01600000ba14783b */ /* 0x000e760000004200 */
[----:B------:R-:W-:Y:S11]  /*8d50*/  @!UPT UIADD3 URZ, URZ, URZ, URZ ;  /* 0x0000003f3f3ff290 */ /* 0x000ff6000fffe03f */
[----:B------:R-:W-:Y:S01]  /*8d60*/  @!UPT UIADD3 URZ, URZ, URZ, URZ ;  /* 0x0000003f3f3ff290 */ /* 0x000fe2000fffe03f */
[----:B------:R-:W-:Y:S07]  /*8d70*/  HMMA.16816.F32 R108, R8, R26, R16 ;  /* 0x0000001a086c723c */ /* 0x000fee0000001810 */
[----:B------:R-:W-:Y:S02]  /*8d80*/  PRMT R26, R2, 0x5410, R3 ;  /* 0x00005410021a7816 */ /* 0x000fe40000000003 */
[--C-:B------:R-:W-:Y:S02]  /*8d90*/  SHF.R.U32.HI R2, RZ, 0x10, R4.reuse ;  /* 0x00000010ff027819 */ /* 0x100fe40000011604 */
[----:B------:R-:W-:Y:S01]  /*8da0*/  SHF.R.U32.HI R3, RZ, 0x18, R4 ;  /* 0x00000018ff037819 */ /* 0x000fe20000011604 */
[----:B------:R-:W-:Y:S01]  /*8db0*/  FADD.FTZ R4, R130, R7 ;  /* 0x0000000782047221 */ /* 0x000fe20000010000 */
[----:B------:R-:W-:Y:S01]  /*8dc0*/  LOP3.LUT R2, R2, 0xff, RZ, 0xc0, !PT ;  /* 0x000000ff02027812 */ /* 0x000fe200078ec0ff */
[----:B-1----:R-:W-:Y:S03]  /*8dd0*/  HMMA.16816.F32 R16, R12, R20, RZ ;  /* 0x000000140c10723c */ /* 0x002fe600000018ff */
[----:B------:R-:W-:Y:S01]  /*8de0*/  PRMT R7, R2, 0x5410, R3 ;  /* 0x0000541002077816 */ /* 0x000fe20000000003 */
[----:B------:R-:W-:-:S02]  /*8df0*/  FADD.FTZ R2, R135, R6 ;  /* 0x0000000687027221 */ /* 0x000fc40000010000 */
[----:B------:R-:W-:Y:S02]  /*8e00*/  FADD.FTZ R3, R128, R4 ;  /* 0x0000000480037221 */ /* 0x000fe40000010000 */
[----:B------:R-:W-:Y:S01]  /*8e10*/  FADD.FTZ R4, R134, R2 ;  /* 0x0000000286047221 */ /* 0x000fe20000010000 */
[----:B------:R-:W-:Y:S01]  /*8e20*/  PRMT R134, R0, 0x7610, R134 ;  /* 0x0000761000867816 */ /* 0x000fe20000000086 */
[--C-:B------:R-:W-:Y:S01]  /*8e30*/  HSET2.LE.AND R0, R36, R83.reuse, PT ;  /* 0x0000005324007233 */ /* 0x100fe20003803000 */
[----:B------:R-:W-:Y:S01]  /*8e40*/  F2FP.PACK_AB R2, R251, R252 ;  /* 0x000000fcfb02723e */ /* 0x000fe200000000ff */
[----:B------:R-:W-:Y:S01]  /*8e50*/  FADD.FTZ R247, R247, R4 ;  /* 0x00000004f7f77221 */ /* 0x000fe20000010000 */
[----:B------:R-:W-:Y:S01]  /*8e60*/  PRMT R32, R134, 0x5410, R33 ;  /* 0x0000541086207816 */ /* 0x000fe20000000021 */
[----:B------:R-:W-:Y:S01]  /*8e70*/  @!P2 HADD2 R118, -R134.H0_H0, -RZ.H0_H0 ;  /* 0xa00000ff8676a230 */ /* 0x000fe20000000900 */
[----:B------:R-:W-:Y:S01]  /*8e80*/  @!P1 PRMT R33, R115, 0x5410, RZ ;  /* 0x0000541073219816 */ /* 0x000fe200000000ff */
[----:B------:R-:W-:Y:S01]  /*8e90*/  IMAD.MOV.U32 R36, RZ, RZ, R91 ;  /* 0x000000ffff247224 */ /* 0x000fe200078e005b */
[----:B------:R-:W-:Y:S01]  /*8ea0*/  LEA R24, P1, R101, c[0x0][0x1f8], 0x1 ;  /* 0x00007e0065187a11 */ /* 0x000fe200078208ff */
[----:B------:R-:W-:Y:S01]  /*8eb0*/  FADD.FTZ R3, R85, R3 ;  /* 0x0000000355037221 */ /* 0x000fe20000010000 */
[C---:B------:R-:W-:Y:S01]  /*8ec0*/  PRMT R135, R2.reuse, 0x7632, R135 ;  /* 0x0000763202877816 */ /* 0x040fe20000000087 */
[----:B------:R-:W-:Y:S01]  /*8ed0*/  IMAD.MOV.U32 R115, RZ, RZ, R99 ;  /* 0x000000ffff737224 */ /* 0x000fe200078e0063 */
[----:B------:R-:W-:Y:S01]  /*8ee0*/  LEA.HI.X R25, R101, c[0x0][0x1fc], R106, 0x1, P1 ;  /* 0x00007f0065197a11 */ /* 0x000fe200008f0c6a */
[----:B------:R-:W-:Y:S01]  /*8ef0*/  IMAD.MOV.U32 R106, RZ, RZ, R97 ;  /* 0x000000ffff6a7224 */ /* 0x000fe200078e0061 */
[----:B------:R-:W-:Y:S01]  /*8f00*/  PRMT R168, R2, 0x7610, R168 ;  /* 0x0000761002a87816 */ /* 0x000fe200000000a8 */
[----:B------:R-:W-:Y:S01]  /*8f10*/  IMAD.MOV.U32 R101, RZ, RZ, R96 ;  /* 0x000000ffff657224 */ /* 0x000fe200078e0060 */
[----:B------:R-:W-:Y:S01]  /*8f20*/  @!P3 HADD2 R119, -R135.H0_H0, -RZ.H0_H0 ;  /* 0xa00000ff8777b230 */ /* 0x000fe20000000900 */
[----:B------:R-:W-:Y:S01]  /*8f30*/  IMAD.MOV.U32 R97, RZ, RZ, R56 ;  /* 0x000000ffff617224 */ /* 0x000fe200078e0038 */
[----:B------:R-:W-:Y:S01]  /*8f40*/  PRMT R27, R168, 0x5410, R135 ;  /* 0x00005410a81b7816 */ /* 0x000fe20000000087 */
[----:B------:R-:W-:Y:S01]  /*8f50*/  IMAD.MOV.U32 R96, RZ, RZ, R57 ;  /* 0x000000ffff607224 */ /* 0x000fe200078e0039 */
[----:B------:R-:W-:Y:S01]  /*8f60*/  @!P2 PRMT R134, R118, 0x5410, RZ ;  /* 0x000054107686a816 */ /* 0x000fe200000000ff */
[----:B------:R-:W-:Y:S01]  /*8f70*/  HMMA.16816.F32 R56, R8, R28, R16 ;  /* 0x0000001c0838723c */ /* 0x000fe20000001810 */
[----:B------:R-:W-:Y:S01]  /*8f80*/  @!P3 PRMT R135, R119, 0x5410, RZ ;  /* 0x000054107787b816 */ /* 0x000fe200000000ff */
[----:B------:R-:W-:Y:S01]  /*8f90*/  IMAD.MOV.U32 R118, RZ, RZ, R48 ;  /* 0x000000ffff767224 */ /* 0x000fe200078e0030 */
[----:B------:R-:W-:Y:S01]  /*8fa0*/  LOP3.LUT R4, R0, R45, RZ, 0xc0, !PT ;  /* 0x0000002d00047212 */ /* 0x000fe200078ec0ff */
[----:B------:R-:W-:Y:S01]  /*8fb0*/  IMAD.MOV.U32 R119, RZ, RZ, R49 ;  /* 0x000000ffff777224 */ /* 0x000fe200078e0031 */
[--C-:B------:R-:W-:Y:S01]  /*8fc0*/  HSET2.LE.AND R0, R37, R83.reuse, PT ;  /* 0x0000005325007233 */ /* 0x100fe20003803000 */
[----:B------:R-:W-:Y:S01]  /*8fd0*/  IMAD.MOV.U32 R37, RZ, RZ, R90 ;  /* 0x000000ffff257224 */ /* 0x000fe200078e005a */
[--C-:B------:R-:W-:Y:S01]  /*8fe0*/  HSET2.LE.AND R2, R38, R83.reuse, PT ;  /* 0x0000005326027233 */ /* 0x100fe20003803000 */
[----:B------:R-:W-:Y:S01]  /*8ff0*/  HMMA.16816.F32 R16, R12, R22, RZ ;  /* 0x000000160c10723c */ /* 0x000fe200000018ff */
[----:B------:R-:W1:Y:S01]  /*9000*/  LDSM.16.MT88.4 R20, [R185+0x16000] ;  /* 0x01600000b914783b */ /* 0x000e620000004200 */
[----:B------:R-:W-:Y:S01]  /*9010*/  LOP3.LUT R5, R0, R52, RZ, 0xc0, !PT ;  /* 0x0000003400057212 */ /* 0x000fe200078ec0ff */
[--C-:B------:R-:W-:Y:S01]  /*9020*/  HSET2.LE.AND R0, R39, R83.reuse, PT ;  /* 0x0000005327007233 */ /* 0x100fe20003803000 */
[----:B------:R-:W-:Y:S01]  /*9030*/  IMAD.MOV.U32 R38, RZ, RZ, R89 ;  /* 0x000000ffff267224 */ /* 0x000fe200078e0059 */
[----:B------:R-:W-:Y:S01]  /*9040*/  @!P4 HADD2 R114, -R168.H0_H0, -RZ.H0_H0 ;  /* 0xa00000ffa872c230 */ /* 0x000fe20000000900 */
[----:B------:R-:W-:Y:S01]  /*9050*/  IMAD.MOV.U32 R39, RZ, RZ, R88 ;  /* 0x000000ffff277224 */ /* 0x000fe200078e0058 */
[----:B------:R2:W-:Y:S01]  /*9060*/  STG.E.U16 [R24.64+0x2], R55 ;  /* 0x0000023718007986 */ /* 0x0005e2000c101512 */
[----:B------:R-:W-:Y:S01]  /*9070*/  LOP3.LUT R6, R0, R47, RZ, 0xc0, !PT ;  /* 0x0000002f00067212 */ /* 0x000fe200078ec0ff */
[----:B------:R-:W-:Y:S01]  /*9080*/  FADD.FTZ R248, R248, R3 ;  /* 0x00000003f8f87221 */ /* 0x000fe20000010000 */
[----:B------:R-:W-:Y:S01]  /*9090*/  @!P4 PRMT R168, R114, 0x5410, RZ ;  /* 0x0000541072a8c816 */ /* 0x000fe200000000ff */
[----:B------:R-:W-:Y:S01]  /*90a0*/  IMAD.MOV.U32 R114, RZ, RZ, R100 ;  /* 0x000000ffff727224 */ /* 0x000fe200078e0064 */
[----:B------:R-:W-:Y:S01]  /*90b0*/  HSET2.LE.AND R3, R26, R83, PT ;  /* 0x000000531a037233 */ /* 0x000fe20003803000 */
[----:B------:R-:W-:Y:S01]  /*90c0*/  IMAD.MOV.U32 R52, RZ, RZ, R80 ;  /* 0x000000ffff347224 */ /* 0x000fe200078e0050 */
[----:B------:R-:W-:Y:S03]  /*90d0*/  STG.E.U16 [R24.64], R81 ;  /* 0x0000005118007986 */ /* 0x000fe6000c101512 */
[----:B------:R-:W-:-:S07]  /*90e0*/  LOP3.LUT R128, R3, R44, RZ, 0xc0, !PT ;  /* 0x0000002c03807212 */ /* 0x000fce00078ec0ff */
[----:B------:R-:W-:Y:S07]  /*90f0*/  HMMA.16816.F32 R48, R8, R30, R16 ;  /* 0x0000001e0830723c */ /* 0x000fee0000001810 */
[--C-:B------:R-:W-:Y:S01]  /*9100*/  HSET2.LE.AND R16, R7, R83.reuse, PT ;  /* 0x0000005307107233 */ /* 0x100fe20003803000 */
[----:B------:R-:W-:Y:S01]  /*9110*/  LOP3.LUT R7, R2, R46, RZ, 0xc0, !PT ;  /* 0x0000002e02077212 */ /* 0x000fe200078ec0ff */
[--C-:B------:R-:W-:Y:S01]  /*9120*/  HSET2.LE.AND R17, R35, R83.reuse, PT ;  /* 0x0000005323117233 */ /* 0x100fe20003803000 */
[----:B--2---:R-:W-:Y:S01]  /*9130*/  IMAD.MOV.U32 R55, RZ, RZ, R62 ;  /* 0x000000ffff377224 */ /* 0x004fe200078e003e */
[----:B------:R-:W-:Y:S01]  /*9140*/  HSET2.LE.AND R18, R34, R83, PT ;  /* 0x0000005322127233 */ /* 0x000fe20003803000 */
[----:B------:R-:W-:Y:S01]  /*9150*/  LOP3.LUT R129, R16, R43, RZ, 0xc0, !PT ;  /* 0x0000002b10817212 */ /* 0x000fe200078ec0ff */
[----:B------:R-:W-:Y:S01]  /*9160*/  IMAD.MOV.U32 R62, RZ, RZ, R63 ;  /* 0x000000ffff3e7224 */ /* 0x000fe200078e003f */
[----:B------:R-:W-:Y:S01]  /*9170*/  LOP3.LUT R130, R17, R27, RZ, 0xc0, !PT ;  /* 0x0000001b11827212 */ /* 0x000fe200078ec0ff */
[----:B------:R-:W-:Y:S01]  /*9180*/  IMAD.MOV.U32 R63, RZ, RZ, R67 ;  /* 0x000000ffff3f7224 */ /* 0x000fe200078e0043 */
[----:B------:R-:W-:Y:S01]  /*9190*/  LOP3.LUT R131, R18, R32, RZ, 0xc0, !PT ;  /* 0x0000002012837212 */ /* 0x000fe200078ec0ff */
[C---:B-1----:R-:W-:Y:S08]  /*91a0*/  HMMA.16816.F32 R28, R12.reuse, R20, RZ ;  /* 0x000000140c1c723c */ /* 0x042ff000000018ff */
[----:B------:R-:W-:Y:S01]  /*91b0*/  HMMA.16816.F32 R20, R12, R22, RZ ;  /* 0x000000160c14723c */ /* 0x000fe200000018ff */
[----:B------:R-:W1:Y:S11]  /*91c0*/  LDSM.16.MT88.4 R12, [R185+0x16800] ;  /* 0x01680000b90c783b */ /* 0x000e760000004200 */
[----:B------:R-:W-:Y:S04]  /*91d0*/  @!UPT UIADD3 URZ, URZ, URZ, URZ ;  /* 0x0000003f3f3ff290 */ /* 0x000fe8000fffe03f */
[C---:B-1----:R-:W-:Y:S08]  /*91e0*/  HMMA.16816.F32 R28, R8.reuse, R12, R28 ;  /* 0x0000000c081c723c */ /* 0x042ff0000000181c */
[----:B------:R-:W-:Y:S01]  /*91f0*/  HMMA.16816.F32 R20, R8, R14, R20 ;  /* 0x0000000e0814723c */ /* 0x000fe20000001814 */
[----:B------:R-:W1:Y:S04]  /*9200*/  LDSM.16.MT88.4 R8, [R183+0x11000] ;  /* 0x01100000b708783b */ /* 0x000e680000004200 */
[----:B------:R-:W2:Y:S03]  /*9210*/  LDSM.16.MT88.4 R12, [R184+0x11000] ;  /* 0x01100000b80c783b */ /* 0x000ea60000004200 */
[C---:B-1----:R-:W-:Y:S08]  /*9220*/  HMMA.16816.F32 R164, R4.reuse, R8, R164 ;  /* 0x0000000804a4723c */ /* 0x042ff000000018a4 */
[C---:B------:R-:W-:Y:S01]  /*9230*/  HMMA.16816.F32 R16, R4.reuse, R10, R116 ;  /* 0x0000000a0410723c */ /* 0x040fe20000001874 */
[----:B------:R-:W1:Y:S06]  /*9240*/  LDSM.16.MT88.4 R8, [R186+0x11000] ;  /* 0x01100000ba08783b */ /* 0x000e6c0000004200 */
[----:B------:R-:W-:Y:S01]  /*9250*/  IMAD.MOV.U32 R116, RZ, RZ, R104 ;  /* 0x000000ffff747224 */ /* 0x000fe200078e0068 */
[----:B--2---:R-:W-:Y:S01]  /*9260*/  HMMA.16816.F32 R156, R4, R12, R156 ;  /* 0x0000000c049c723c */ /* 0x004fe2000000189c */
[----:B------:R-:W-:-:S02]  /*9270*/  IMAD.MOV.U32 R117, RZ, RZ, R105 ;  /* 0x000000ffff757224 */ /* 0x000fc400078e0069 */
[----:B------:R-:W-:Y:S02]  /*9280*/  IMAD.MOV.U32 R118, RZ, RZ, R106 ;  /* 0x000000ffff767224 */ /* 0x000fe400078e006a */
[----:B------:R-:W-:Y:S02]  /*9290*/  IMAD.MOV.U32 R119, RZ, RZ, R101 ;  /* 0x000000ffff777224 */ /* 0x000fe400078e0065 */
[----:B------:R-:W-:Y:S01]  /*92a0*/  IMAD.MOV.U32 R101, RZ, RZ, R66 ;  /* 0x000000ffff657224 */ /* 0x000fe200078e0042 */
        /* <DEDUP_REMOVED lines=9> */
[----:B------:R-:W-:Y:S01]  /*9340*/  HMMA.16816.F32 R60, R4, R10, R60 ;  /* 0x0000000a043c723c */ /* 0x000fe2000000183c */
[----:B------:R-:W1:Y:S01]  /*9350*/  LDSM.16.MT88.4 R8, [R186+0x13000] ;  /* 0x01300000ba08783b */ /* 0x000e620000004200 */
[----:B------:R-:W-:-:S02]  /*9360*/  IMAD.MOV.U32 R66, RZ, RZ, R199 ;  /* 0x000000ffff427224 */ /* 0x000fc400078e00c7 */
[----:B------:R-:W-:Y:S01]  /*9370*/  IMAD.MOV.U32 R67, RZ, RZ, R198 ;  /* 0x000000ffff437224 */ /* 0x000fe200078e00c6 */
[----:B------:R3:W5:Y:S03]  /*9380*/  LDL.LU R199, [R1+0x118] ;  /* 0x0001180001c77983 */ /* 0x0007660000300800 */
[C---:B--2---:R-:W-:Y:S01]  /*9390*/  HMMA.16816.F32 R68, R4.reuse, R14, R68 ;  /* 0x0000000e0444723c */ /* 0x044fe20000001844 */
[----:B------:R-:W-:Y:S01]  /*93a0*/  IMAD.MOV.U32 R104, RZ, RZ, R197 ;  /* 0x000000ffff687224 */ /* 0x000fe200078e00c5 */
[----:B------:R3:W5:Y:S01]  /*93b0*/  LDL.LU R198, [R1+0x114] ;  /* 0x0001140001c67983 */ /* 0x0007620000300800 */
[----:B------:R-:W-:Y:S02]  /*93c0*/  IMAD.MOV.U32 R105, RZ, RZ, R196 ;  /* 0x000000ffff697224 */ /* 0x000fe400078e00c4 */
[----:B------:R-:W-:Y:S01]  /*93d0*/  IMAD.MOV.U32 R106, RZ, RZ, R195 ;  /* 0x000000ffff6a7224 */ /* 0x000fe200078e00c3 */
[----:B------:R3:W5:Y:S02]  /*93e0*/  LDL.LU R197, [R1+0x110] ;  /* 0x0001100001c57983 */ /* 0x0007640000300800 */
[----:B------:R-:W-:Y:S02]  /*93f0*/  HMMA.16816.F32 R64, R4, R12, R64 ;  /* 0x0000000c0440723c */ /* 0x000fe40000001840 */
[----:B------:R-:W2:Y:S01]  /*9400*/  LDSM.16.MT88.4 R12, [R185+0x13000] ;  /* 0x01300000b90c783b */ /* 0x000ea20000004200 */
[----:B------:R-:W-:-:S02]  /*9410*/  IMAD.MOV.U32 R88, RZ, RZ, R193 ;  /* 0x000000ffff587224 */ /* 0x000fc400078e00c1 */
[----:B------:R-:W-:Y:S01]  /*9420*/  IMAD.MOV.U32 R89, RZ, RZ, R192 ;  /* 0x000000ffff597224 */ /* 0x000fe200078e00c0 */
[----:B------:R3:W5:Y:S01]  /*9430*/  LDL.LU R196, [R1+0x10c] ;  /* 0x00010c0001c47983 */ /* 0x0007620000300800 */
[----:B------:R-:W-:Y:S02]  /*9440*/  IMAD.MOV.U32 R90, RZ, RZ, R191 ;  /* 0x000000ffff5a7224 */ /* 0x000fe400078e00bf */
[----:B------:R-:W-:Y:S01]  /*9450*/  IMAD.MOV.U32 R91, RZ, RZ, R190 ;  /* 0x000000ffff5b7224 */ /* 0x000fe200078e00be */
[----:B------:R3:W5:Y:S01]  /*9460*/  LDL.LU R195, [R1+0x108] ;  /* 0x0001080001c37983 */ /* 0x0007620000300800 */
[----:B------:R-:W-:Y:S02]  /*9470*/  IMAD.MOV.U32 R99, RZ, RZ, R182 ;  /* 0x000000ffff637224 */ /* 0x000fe400078e00b6 */
[----:B------:R-:W-:Y:S01]  /*9480*/  IMAD.MOV.U32 R112, RZ, RZ, R84 ;  /* 0x000000ffff707224 */ /* 0x000fe200078e0054 */
[----:B------:R3:W5:Y:S01]  /*9490*/  LDL.LU R194, [R1+0x104] ;  /* 0x0001040001c27983 */ /* 0x0007620000300800 */
[C---:B-1----:R-:W-:Y:S08]  /*94a0*/  HMMA.16816.F32 R72, R4.reuse, R8, R72 ;  /* 0x000000080448723c */ /* 0x042ff00000001848 */
[----:B------:R-:W-:Y:S01]  /*94b0*/  HMMA.16816.F32 R76, R4, R10, R76 ;  /* 0x0000000a044c723c */ /* 0x000fe2000000184c */
[----:B------:R-:W1:Y:S01]  /*94c0*/  LDSM.16.MT88.4 R8, [R183+0x15000] ;  /* 0x01500000b708783b */ /* 0x000e620000004200 */
[----:B------:R-:W-:-:S02]  /*94d0*/  IMAD.MOV.U32 R117, RZ, RZ, R87 ;  /* 0x000000ffff757224 */ /* 0x000fc400078e0057 */
[----:B------:R-:W-:Y:S01]  /*94e0*/  IMAD.MOV.U32 R83, RZ, RZ, R99 ;  /* 0x000000ffff537224 */ /* 0x000fe200078e0063 */
[----:B------:R3:W5:Y:S01]  /*94f0*/  LDL.LU R193, [R1+0x100] ;  /* 0x0001000001c17983 */ /* 0x0007620000300800 */
[----:B------:R-:W-:Y:S02]  /*9500*/  IMAD.MOV.U32 R0, RZ, RZ, R98 ;  /* 0x000000ffff007224 */ /* 0x000fe400078e0062 */
[----:B------:R-:W-:Y:S01]  /*9510*/  IMAD.MOV.U32 R2, RZ, RZ, R97 ;  /* 0x000000ffff027224 */ /* 0x000fe200078e0061 */
[C---:B--2---:R-:W-:Y:S01]  /*9520*/  HMMA.16816.F32 R84, R4.reuse, R12, R104 ;  /* 0x0000000c0454723c */ /* 0x044fe20000001868 */
[----:B------:R-:W-:Y:S01]  /*9530*/  IMAD.MOV.U32 R3, RZ, RZ, R96 ;  /* 0x000000ffff037224 */ /* 0x000fe200078e0060 */
[----:B------:R3:W5:Y:S01]  /*9540*/  LDL.LU R192, [R1+0xfc] ;  /* 0x0000fc0001c07983 */ /* 0x0007620000300800 */
[----:B------:R-:W-:Y:S02]  /*9550*/  IMAD.MOV.U32 R35, RZ, RZ, R95 ;  /* 0x000000ffff237224 */ /* 0x000fe400078e005f */
[----:B------:R-:W-:Y:S01]  /*9560*/  IMAD.MOV.U32 R34, RZ, RZ, R94 ;  /* 0x000000ffff227224 */ /* 0x000fe200078e005e */
[----:B------:R3:W5:Y:S01]  /*9570*/  LDL.LU R191, [R1+0xf8] ;  /* 0x0000f80001bf7983 */ /* 0x0007620000300800 */
[----:B------:R-:W-:Y:S01]  /*9580*/  IMAD.MOV.U32 R26, RZ, RZ, R92 ;  /* 0x000000ffff1a7224 */ /* 0x000fe200078e005c */
[----:B------:R-:W-:Y:S01]  /*9590*/  HMMA.16816.F32 R88, R4, R14, R88 ;  /* 0x0000000e0458723c */ /* 0x000fe20000001858 */
[----:B------:R-:W-:Y:S01]  /*95a0*/  IMAD.MOV.U32 R27, RZ, RZ, R93 ;  /* 0x000000ffff1b7224 */ /* 0x000fe200078e005d */
[----:B------:R-:W2:Y:S01]  /*95b0*/  LDSM.16.MT88.4 R12, [R184+0x15000] ;  /* 0x01500000b80c783b */ /* 0x000ea20000004200 */
[----:B------:R-:W-:-:S02]  /*95c0*/  IMAD.MOV.U32 R103, RZ, RZ, R82 ;  /* 0x000000ffff677224 */ /* 0x000fc400078e0052 */
[----:B------:R-:W-:Y:S01]  /*95d0*/  IMAD.MOV.U32 R100, RZ, RZ, R187 ;  /* 0x000000ffff647224 */ /* 0x000fe200078e00bb */
[----:B------:R3:W5:Y:S02]  /*95e0*/  LDL.LU R190, [R1+0xf4] ;  /* 0x0000f40001be7983 */ /* 0x0007640000300800 */
[C---:B-1----:R-:W-:Y:S08]  /*95f0*/  HMMA.16816.F32 R92, R4.reuse, R8, R228 ;  /* 0x00000008045c723c */ /* 0x042ff000000018e4 */
[----:B------:R-:W-:Y:S01]  /*9600*/  HMMA.16816.F32 R96, R4, R10, R160 ;  /* 0x0000000a0460723c */ /* 0x000fe200000018a0 */
[----:B------:R-:W1:Y:S01]  /*9610*/  LDSM.16.MT88.4 R8, [R186+0x15000] ;  /* 0x01500000ba08783b */ /* 0x000e620000004200 */
[----:B------:R-:W-:-:S02]  /*9620*/  IMAD.MOV.U32 R116, RZ, RZ, R101 ;  /* 0x000000ffff747224 */ /* 0x000fc400078e0065 */
[----:B------:R-:W-:Y:S01]  /*9630*/  IMAD.MOV.U32 R113, RZ, RZ, R102 ;  /* 0x000000ffff717224 */ /* 0x000fe200078e0066 */
[----:B------:R-:W-:Y:S01]  /*9640*/  LDSM.16.MT88.4 R160, [R183+0x11800] ;  /* 0x01180000b7a0783b */ /* 0x000fe20000004200 */
[----:B------:R-:W-:Y:S02]  /*9650*/  IMAD.MOV.U32 R32, RZ, RZ, R103 ;  /* 0x000000ffff207224 */ /* 0x000fe400078e0067 */
[----:B------:R-:W-:Y:S01]  /*9660*/  IMAD.MOV.U32 R81, RZ, RZ, R100 ;  /* 0x000000ffff517224 */ /* 0x000fe200078e0064 */
[C---:B--2---:R-:W-:Y:S07]  /*9670*/  HMMA.16816.F32 R104, R4.reuse, R14, R152 ;  /* 0x0000000e0468723c */ /* 0x044fee0000001898 */
[----:B------:R-:W-:Y:S01]  /*9680*/  IMAD.MOV.U32 R152, RZ, RZ, R113 ;  /* 0x000000ffff987224 */ /* 0x000fe200078e0071 */
[----:B------:R-:W-:Y:S01]  /*9690*/  HMMA.16816.F32 R100, R4, R12, R232 ;  /* 0x0000000c0464723c */ /* 0x000fe200000018e8 */
[----:B------:R-:W-:Y:S01]  /*96a0*/  IMAD.MOV.U32 R153, RZ, RZ, R112 ;  /* 0x000000ffff997224 */ /* 0x000fe200078e0070 */
[----:B------:R-:W2:Y:S01]  /*96b0*/  LDSM.16.MT88.4 R12, [R185+0x15000] ;  /* 0x01500000b90c783b */ /* 0x000ea20000004200 */
[----:B------:R-:W-:-:S02]  /*96c0*/  IMAD.MOV.U32 R154, RZ, RZ, R117 ;  /* 0x000000ffff9a7224 */ /* 0x000fc400078e0075 */
[----:B------:R-:W-:-:S03]  /*96d0*/  IMAD.MOV.U32 R155, RZ, RZ, R116 ;  /* 0x000000ffff9b7224 */ /* 0x000fc600078e0074 */
[C---:B-1----:R-:W-:Y:S01]  /*96e0*/  HMMA.16816.F32 R112, R4.reuse, R8, R144 ;  /* 0x000000080470723c */ /* 0x042fe20000001890 */
[----:B------:R-:W-:Y:S07]  /*96f0*/  LDSM.16.MT88.4 R144, [R186+0x11800] ;  /* 0x01180000ba90783b */ /* 0x000fee0000004200 */
[C---:B------:R-:W-:Y:S01]  /*9700*/  HMMA.16816.F32 R116, R4.reuse, R10, R136 ;  /* 0x0000000a0474723c */ /* 0x040fe20000001888 */
[----:B------:R-:W1:Y:S04]  /*9710*/  LDSM.16.MT88.4 R8, [R183+0x17000] ;  /* 0x01700000b708783b */ /* 0x000e680000004200 */
[----:B------:R-:W-:Y:S03]  /*9720*/  LDSM.16.MT88.4 R136, [R185+0x11800] ;  /* 0x01180000b988783b */ /* 0x000fe60000004200 */
[C---:B--2---:R-:W-:Y:S08]  /*9730*/  HMMA.16816.F32 R120, R4.reuse, R12, R120 ;  /* 0x0000000c0478723c */ /* 0x044ff00000001878 */
[C---:B------:R-:W-:Y:S01]  /*9740*/  HMMA.16816.F32 R212, R4.reuse, R14, R212 ;  /* 0x0000000e04d4723c */ /* 0x040fe200000018d4 */
[----:B------:R-:W2:Y:S07]  /*9750*/  LDSM.16.MT88.4 R12, [R184+0x17000] ;  /* 0x01700000b80c783b */ /* 0x000eae0000004200 */
[C---:B-1----:R-:W-:Y:S08]  /*9760*/  HMMA.16816.F32 R224, R4.reuse, R8, R224 ;  /* 0x0000000804e0723c */ /* 0x042ff000000018e0 */
[C---:B------:R-:W-:Y:S01]  /*9770*/  HMMA.16816.F32 R220, R4.reuse, R10, R220 ;  /* 0x0000000a04dc723c */ /* 0x040fe200000018dc */
[----:B------:R-:W1:Y:S07]  /*9780*/  LDSM.16.MT88.4 R8, [R186+0x17000] ;  /* 0x01700000ba08783b */ /* 0x000e6e0000004200 */
[C---:B--2---:R-:W-:Y:S08]  /*9790*/  HMMA.16816.F32 R232, R4.reuse, R12, R124 ;  /* 0x0000000c04e8723c */ /* 0x044ff0000000187c */
[C---:B------:R-:W-:Y:S08]  /*97a0*/  HMMA.16816.F32 R228, R4.reuse, R14, R108 ;  /* 0x0000000e04e4723c */ /* 0x040ff0000000186c */
[C---:B-1----:R-:W-:Y:S01]  /*97b0*/  HMMA.16816.F32 R124, R4.reuse, R8, R56 ;  /* 0x00000008047c723c */ /* 0x042fe20000001838 */
[----:B------:R-:W-:Y:S07]  /*97c0*/  LDSM.16.MT88.4 R56, [R186+0x13800] ;  /* 0x01380000ba38783b */ /* 0x000fee0000004200 */
[----:B------:R-:W-:Y:S01]  /*97d0*/  HMMA.16816.F32 R12, R4, R10, R48 ;  /* 0x0000000a040c723c */ /* 0x000fe20000001830 */
[----:B------:R-:W1:Y:S04]  /*97e0*/  LDSM.16.MT88.4 R8, [R185+0x17000] ;  /* 0x01700000b908783b */ /* 0x000e680000004200 */
[----:B------:R-:W-:Y:S03]  /*97f0*/  LDSM.16.MT88.4 R48, [R184+0x13800] ;  /* 0x01380000b830783b */ /* 0x000fe60000004200 */
[C---:B------:R-:W-:Y:S08]  /*9800*/  HMMA.16816.F32 R148, R128.reuse, R144, R148 ;  /* 0x000000908094723c */ /* 0x040ff00000001894 */
[----:B------:R-:W-:Y:S01]  /*9810*/  HMMA.16816.F32 R144, R128, R146, R40 ;  /* 0x000000928090723c */ /* 0x000fe20000001828 */
[----:B------:R-:W-:Y:S07]  /*9820*/  LDSM.16.MT88.4 R40, [R183+0x13800] ;  /* 0x01380000b728783b */ /* 0x000fee0000004200 */
[C---:B-1----:R-:W-:Y:S07]  /*9830*/  HMMA.16816.F32 R28, R4.reuse, R8, R28 ;  /* 0x00000008041c723c */ /* 0x042fee000000181c */
[----:B------:R-:W-:Y:S01]  /*9840*/  IMAD.MOV.U32 R9, RZ, RZ, R152 ;  /* 0x000000ffff097224 */ /* 0x000fe200078e0098 */
[----:B------:R-:W-:Y:S01]  /*9850*/  HMMA.16816.F32 R20, R4, R10, R20 ;  /* 0x0000000a0414723c */ /* 0x000fe20000001814 */
[----:B------:R-:W-:Y:S01]  /*9860*/  IMAD.MOV.U32 R8, RZ, RZ, R153 ;  /* 0x000000ffff087224 */ /* 0x000fe200078e0099 */
[----:B------:R-:W-:Y:S05]  /*9870*/  LDSM.16.MT88.4 R4, [R185+0x17800] ;  /* 0x01780000b904783b */ /* 0x000fea0000004200 */
[----:B------:R-:W-:-:S02]  /*9880*/  IMAD.MOV.U32 R11, RZ, RZ, R154 ;  /* 0x000000ffff0b7224 */ /* 0x000fc400078e009a */
[----:B------:R-:W-:Y:S02]  /*9890*/  IMAD.MOV.U32 R10, RZ, RZ, R155 ;  /* 0x000000ffff0a7224 */ /* 0x000fe400078e009b */
[----:B------:R-:W1:Y:S02]  /*98a0*/  LDSM.16.MT88.4 R152, [R184+0x11800] ;  /* 0x01180000b898783b */ /* 0x000e640000004200 */
[C---:B-1----:R-:W-:Y:S08]  /*98b0*/  HMMA.16816.F32 R156, R128.reuse, R152, R156 ;  /* 0x00000098809c723c */ /* 0x042ff0000000189c */
[C---:B------:R-:W-:Y:S08]  /*98c0*/  HMMA.16816.F32 R152, R128.reuse, R154, R36 ;  /* 0x0000009a8098723c */ /* 0x040ff00000001824 */
[C---:B------:R-:W-:Y:S08]  /*98d0*/  HMMA.16816.F32 R36, R128.reuse, R40, R52 ;  /* 0x000000288024723c */ /* 0x040ff00000001834 */
[C---:B------:R-:W-:Y:S01]  /*98e0*/  HMMA.16816.F32 R52, R128.reuse, R56, R72 ;  /* 0x000000388034723c */ /* 0x040fe20000001848 */
[----:B------:R-:W1:Y:S07]  /*98f0*/  LDSM.16.MT88.4 R72, [R183+0x15800] ;  /* 0x01580000b748783b */ /* 0x000e6e0000004200 */
[C---:B------:R-:W-:Y:S08]  /*9900*/  HMMA.16816.F32 R140, R128.reuse, R136, R140 ;  /* 0x00000088808c723c */ /* 0x040ff0000000188c */
[C---:B------:R-:W-:Y:S08]  /*9910*/  HMMA.16816.F32 R136, R128.reuse, R138, R44 ;  /* 0x0000008a8088723c */ /* 0x040ff0000000182c */
[C---:B------:R-:W-:Y:S01]  /*9920*/  HMMA.16816.F32 R44, R128.reuse, R48, R64 ;  /* 0x00000030802c723c */ /* 0x040fe20000001840 */
[----:B------:R-:W2:Y:S07]  /*9930*/  LDSM.16.MT88.4 R64, [R185+0x13800] ;  /* 0x01380000b940783b */ /* 0x000eae0000004200 */
[C---:B------:R-:W-:Y:S08]  /*9940*/  HMMA.16816.F32 R48, R128.reuse, R50, R68 ;  /* 0x000000328030723c */ /* 0x040ff00000001844 */
[C---:B-1----:R-:W-:Y:S08]  /*9950*/  HMMA.16816.F32 R68, R128.reuse, R72, R92 ;  /* 0x000000488044723c */ /* 0x042ff0000000185c */
[C---:B------:R-:W-:Y:S01]  /*9960*/  HMMA.16816.F32 R72, R128.reuse, R74, R96 ;  /* 0x0000004a8048723c */ /* 0x040fe20000001860 */
[----:B------:R-:W1:Y:S07]  /*9970*/  LDSM.16.MT88.4 R96, [R185+0x15800] ;  /* 0x01580000b960783b */ /* 0x000e6e0000004200 */
[C---:B------:R-:W-:Y:S08]  /*9980*/  HMMA.16816.F32 R40, R128.reuse, R42, R60 ;  /* 0x0000002a8028723c */ /* 0x040ff0000000183c */
[C---:B--2---:R-:W-:Y:S08]  /*9990*/  HMMA.16816.F32 R60, R128.reuse, R64, R84 ;  /* 0x00000040803c723c */ /* 0x044ff00000001854 */
[----:B------:R-:W-:Y:S01]  /*99a0*/  HMMA.16816.F32 R64, R128, R66, R88 ;  /* 0x000000428040723c */ /* 0x000fe20000001858 */
[----:B------:R-:W2:Y:S01]  /*99b0*/  LDSM.16.MT88.4 R88, [R186+0x15800] ;  /* 0x01580000ba58783b */ /* 0x000ea20000004200 */
[----:B------:R-:W-:-:S02]  /*99c0*/  IMAD.MOV.U32 R82, RZ, RZ, R189 ;  /* 0x000000ffff527224 */ /* 0x000fc400078e00bd */
[----:B------:R-:W-:Y:S01]  /*99d0*/  IMAD.MOV.U32 R80, RZ, RZ, R188 ;  /* 0x000000ffff507224 */ /* 0x000fe200078e00bc */
[----:B------:R3:W5:Y:S03]  /*99e0*/  LDL.LU R189, [R1+0xf0] ;  /* 0x0000f00001bd7983 */ /* 0x0007660000300800 */
[C---:B------:R-:W-:Y:S01]  /*99f0*/  HMMA.16816.F32 R164, R128.reuse, R160, R164 ;  /* 0x000000a080a4723c */ /* 0x040fe200000018a4 */
[----:B------:R3:W5:Y:S04]  /*9a00*/  LDL.LU R188, [R1+0xec] ;  /* 0x0000ec0001bc7983 */ /* 0x0007680000300800 */
[----:B------:R3:W5:Y:S03]  /*9a10*/  LDL.LU R187, [R1+0xe8] ;  /* 0x0000e80001bb7983 */ /* 0x0007660000300800 */
[C---:B-1----:R-:W-:Y:S01]  /*9a20*/  HMMA.16816.F32 R92, R128.reuse, R96, R120 ;  /* 0x00000060805c723c */ /* 0x042fe20000001878 */
[----:B------:R-:W1:Y:S04]  /*9a30*/  LDSM.16.MT88.4 R120, [R186+0x17800] ;  /* 0x01780000ba78783b */ /* 0x000e680000004200 */
[----:B------:R3:W5:Y:S03]  /*9a40*/  LDL.LU R182, [R1+0xe4] ;  /* 0x0000e40001b67983 */ /* 0x0007660000300800 */
[----:B------:R-:W-:Y:S07]  /*9a50*/  HMMA.16816.F32 R160, R128, R162, R16 ;  /* 0x000000a280a0723c */ /* 0x000fee0000001810 */
[----:B------:R-:W-:-:S02]  /*9a60*/  IMAD.MOV.U32 R19, RZ, RZ, R3 ;  /* 0x000000ffff137224 */ /* 0x000fc400078e0003 */
[----:B------:R-:W-:Y:S02]  /*9a70*/  IMAD.MOV.U32 R18, RZ, RZ, R2 ;  /* 0x000000ffff127224 */ /* 0x000fe400078e0002 */
[----:B------:R-:W-:Y:S02]  /*9a80*/  IMAD.MOV.U32 R17, RZ, RZ, R0 ;  /* 0x000000ffff117224 */ /* 0x000fe400078e0000 */
[----:B------:R-:W-:Y:S02]  /*9a90*/  IMAD.MOV.U32 R16, RZ, RZ, R83 ;  /* 0x000000ffff107224 */ /* 0x000fe400078e0053 */
[----:B------:R-:W-:Y:S02]  /*9aa0*/  IMAD.MOV.U32 R3, RZ, RZ, R81 ;  /* 0x000000ffff037224 */ /* 0x000fe400078e0051 */
[----:B------:R-:W-:Y:S02]  /*9ab0*/  IMAD.MOV.U32 R0, RZ, RZ, R80 ;  /* 0x000000ffff007224 */ /* 0x000fe400078e0050 */
[----:B------:R-:W-:-:S02]  /*9ac0*/  IMAD.MOV.U32 R2, RZ, RZ, R82 ;  /* 0x000000ffff027224 */ /* 0x000fc400078e0052 */
[----:B------:R-:W4:Y:S01]  /*9ad0*/  LDSM.16.MT88.4 R80, [R184+0x15800] ;  /* 0x01580000b850783b */ /* 0x000f220000004200 */
[----:B------:R-:W-:Y:S01]  /*9ae0*/  HMMA.16816.F32 R96, R128, R98, R212 ;  /* 0x000000628060723c */ /* 0x000fe200000018d4 */
[----:B------:R-:W-:-:S06]  /*9af0*/  FADD.FTZ R0, R0, R247 ;  /* 0x000000f700007221 */ /* 0x000fcc0000010000 */
[----:B------:R-:W-:Y:S01]  /*9b00*/  IMAD.MOV.U32 R215, RZ, RZ, R2 ;  /* 0x000000ffffd77224 */ /* 0x000fe200078e0002 */
[----:B--2---:R-:W-:Y:S01]  /*9b10*/  HMMA.16816.F32 R84, R128, R88, R112 ;  /* 0x000000588054723c */ /* 0x004fe20000001870 */
[----:B------:R-:W-:Y:S01]  /*9b20*/  IMAD.MOV.U32 R2, RZ, RZ, c[0x0][0x228] ;  /* 0x00008a00ff027624 */ /* 0x000fe200078e00ff */
[----:B------:R-:W-:Y:S03]  /*9b30*/  LDSM.16.MT88.4 R112, [R184+0x17800] ;  /* 0x01780000b870783b */ /* 0x000fe60000004200 */
[----:B------:R-:W-:-:S03]  /*9b40*/  IMAD.SHL.U32 R2, R2, 0x8, RZ ;  /* 0x0000000802027824 */ /* 0x000fc600078e00ff */
[----:B------:R-:W-:Y:S01]  /*9b50*/  HMMA.16816.F32 R88, R128, R90, R116 ;  /* 0x0000005a8058723c */ /* 0x000fe20000001874 */
[----:B------:R-:W-:-:S07]  /*9b60*/  FADD.FTZ R0, R215, R0 ;  /* 0x00000000d7007221 */ /* 0x000fce0000010000 */
[C---:B-1----:R-:W-:Y:S08]  /*9b70*/  HMMA.16816.F32 R116, R128.reuse, R120, R124 ;  /* 0x000000788074723c */ /* 0x042ff0000000187c */
[----:B------:R-:W-:Y:S07]  /*9b80*/  HMMA.16816.F32 R124, R128, R4, R28 ;  /* 0x00000004807c723c */ /* 0x000fee000000181c */
[----:B------:R-:W-:-:S02]  /*9b90*/  FADD.FTZ R4, R3, R248 ;  /* 0x000000f803047221 */ /* 0x000fc40000010000 */
[----:B------:R-:W-:-:S04]  /*9ba0*/  IMAD.WIDE R2, R2, 0x2, R24 ;  /* 0x0000000202027825 */ /* 0x000fc800078e0218 */
[----:B------:R-:W-:Y:S02]  /*9bb0*/  FADD.FTZ R4, R16, R4 ;  /* 0x0000000410047221 */ /* 0x000fe40000010000 */
[----:B------:R-:W-:Y:S01]  /*9bc0*/  FADD.FTZ R0, R17, R0 ;  /* 0x0000000011007221 */ /* 0x000fe20000010000 */
[----:B------:R-:W-:Y:S01]  /*9bd0*/  STG.E.U16 [R2.64], R245 ;  /* 0x000000f502007986 */ /* 0x000fe2000c101512 */
[----:B------:R-:W-:-:S03]  /*9be0*/  FADD.FTZ R4, R18, R4 ;  /* 0x0000000412047221 */ /* 0x000fc60000010000 */
[----:B------:R-:W-:Y:S01]  /*9bf0*/  STG.E.U16 [R2.64+0x2], R242 ;  /* 0x000002f202007986 */ /* 0x000fe2000c101512 */
[----:B------:R-:W-:-:S03]  /*9c00*/  FADD.FTZ R0, R19, R0 ;  /* 0x0000000013007221 */ /* 0x000fc60000010000 */
[----:B------:R-:W-:Y:S01]  /*9c10*/  STG.E.U16 [R24.64+0x10], R243 ;  /* 0x000010f318007986 */ /* 0x000fe2000c101512 */
[----:B------:R-:W-:-:S03]  /*9c20*/  FADD.FTZ R4, R10, R4 ;  /* 0x000000040a047221 */ /* 0x000fc60000010000 */
[----:B------:R-:W-:Y:S01]  /*9c30*/  STG.E.U16 [R24.64+0x12], R241 ;  /* 0x000012f118007986 */ /* 0x000fe2000c101512 */
[C---:B------:R-:W-:Y:S03]  /*9c40*/  HMMA.16816.F32 R56, R128.reuse, R58, R76 ;  /* 0x0000003a8038723c */ /* 0x040fe6000000184c */
[----:B------:R-:W-:Y:S04]  /*9c50*/  STG.E.U16 [R2.64+0x10], R246 ;  /* 0x000010f602007986 */ /* 0x000fe8000c101512 */
[----:B------:R-:W-:Y:S01]  /*9c60*/  STG.E.U16 [R2.64+0x12], R244 ;  /* 0x000012f402007986 */ /* 0x000fe2000c101512 */
[----:B----4-:R-:W-:Y:S03]  /*9c70*/  HMMA.16816.F32 R76, R128, R80, R100 ;  /* 0x00000050804c723c */ /* 0x010fe60000001864 */
[----:B------:R-:W-:Y:S01]  /*9c80*/  STG.E.U16 [R24.64+0x20], R240 ;  /* 0x000020f018007986 */ /* 0x000fe2000c101512 */
[----:B------:R-:W-:-:S03]  /*9c90*/  FADD.FTZ R0, R11, R0 ;  /* 0x000000000b007221 */ /* 0x000fc60000010000 */
[----:B------:R-:W-:Y:S01]  /*9ca0*/  STG.E.U16 [R24.64+0x22], R239 ;  /* 0x000022ef18007986 */ /* 0x000fe2000c101512 */
[----:B------:R-:W-:Y:S03]  /*9cb0*/  HMMA.16816.F32 R80, R128, R82, R104 ;  /* 0x000000528050723c */ /* 0x000fe60000001868 */
[----:B------:R-:W-:Y:S01]  /*9cc0*/  STG.E.U16 [R2.64+0x20], R238 ;  /* 0x000020ee02007986 */ /* 0x000fe2000c101512 */
[----:B------:R-:W-:-:S03]  /*9cd0*/  FADD.FTZ R4, R8, R4 ;  /* 0x0000000408047221 */ /* 0x000fc60000010000 */
[----:B------:R-:W-:Y:S04]  /*9ce0*/  STG.E.U16 [R2.64+0x22], R236 ;  /* 0x000022ec02007986 */ /* 0x000fe8000c101512 */
[----:B------:R-:W-:Y:S04]  /*9cf0*/  STG.E.U16 [R24.64+0x30], R237 ;  /* 0x000030ed18007986 */ /* 0x000fe8000c101512 */
[----:B------:R-:W-:Y:S04]  /*9d00*/  STG.E.U16 [R24.64+0x32], R211 ;  /* 0x000032d318007986 */ /* 0x000fe8000c101512 */
[----:B------:R-:W-:Y:S04]  /*9d10*/  STG.E.U16 [R2.64+0x30], R210 ;  /* 0x000030d202007986 */ /* 0x000fe8000c101512 */
[----:B------:R-:W-:Y:S01]  /*9d20*/  STG.E.U16 [R2.64+0x32], R181 ;  /* 0x000032b502007986 */ /* 0x000fe2000c101512 */
[----:B------:R-:W-:-:S03]  /*9d30*/  FADD.FTZ R0, R9, R0 ;  /* 0x0000000009007221 */ /* 0x000fc60000010000 */
[----:B------:R-:W1:Y:S04]  /*9d40*/  LDSM.16.MT88.4 R104, [R183+0x17800] ;  /* 0x01780000b768783b */ /* 0x000e680000004200 */
[----:B------:R-:W-:Y:S04]  /*9d50*/  STG.E.U16 [R24.64+0x40], R180 ;  /* 0x000040b418007986 */ /* 0x000fe8000c101512 */
[----:B------:R-:W-:Y:S01]  /*9d60*/  STG.E.U16 [R24.64+0x42], R179 ;  /* 0x000042b318007986 */ /* 0x000fe2000c101512 */
[----:B------:R-:W-:-:S03]  /*9d70*/  FADD.FTZ R4, R32, R4 ;  /* 0x0000000420047221 */ /* 0x000fc60000010000 */
[----:B------:R-:W-:Y:S04]  /*9d80*/  STG.E.U16 [R2.64+0x40], R177 ;  /* 0x000040b102007986 */ /* 0x000fe8000c101512 */
[----:B------:R-:W-:Y:S04]  /*9d90*/  STG.E.U16 [R2.64+0x42], R178 ;  /* 0x000042b202007986 */ /* 0x000fe8000c101512 */
[----:B------:R-:W-:Y:S04]  /*9da0*/  STG.E.U16 [R24.64+0x50], R176 ;  /* 0x000050b018007986 */ /* 0x000fe8000c101512 */
[----:B------:R-:W-:Y:S04]  /*9db0*/  STG.E.U16 [R24.64+0x52], R175 ;  /* 0x000052af18007986 */ /* 0x000fe8000c101512 */
        /* <DEDUP_REMOVED lines=8> */
[----:B------:R-:W-:Y:S04]  /*9e40*/  STG.E.U16 [R24.64+0x72], R135 ;  /* 0x0000728718007986 */ /* 0x000fe8000c101512 */
[----:B------:R-:W-:Y:S04]  /*9e50*/  STG.E.U16 [R2.64+0x70], R134 ;  /* 0x0000708602007986 */ /* 0x000fe8000c101512 */
[----:B------:R2:W-:Y:S01]  /*9e60*/  STG.E.U16 [R2.64+0x72], R33 ;  /* 0x0000722102007986 */ /* 0x0005e2000c101512 */
[----:B------:R-:W-:-:S04]  /*9e70*/  FADD.FTZ R0, R34, R0 ;  /* 0x0000000022007221 */ /* 0x000fc80000010000 */
[----:B------:R-:W-:-:S04]  /*9e80*/  FADD.FTZ R0, R250, R0 ;  /* 0x00000000fa007221 */ /* 0x000fc80000010000 */
[----:B------:R-:W-:Y:S02]  /*9e90*/  FADD.FTZ R248, R249, R0 ;  /* 0x00000000f9f87221 */ /* 0x000fe40000010000 */
[----:B--2---:R-:W-:-:S04]  /*9ea0*/  FADD.FTZ R2, R26, R4 ;  /* 0x000000041a027221 */ /* 0x004fc80000010000 */
[----:B------:R-:W-:-:S04]  /*9eb0*/  FADD.FTZ R2, R35, R2 ;  /* 0x0000000223027221 */ /* 0x000fc80000010000 */
[----:B------:R-:W-:-:S04]  /*9ec0*/  FADD.FTZ R2, R252, R2 ;  /* 0x00000002fc027221 */ /* 0x000fc80000010000 */
[----:B------:R-:W-:Y:S01]  /*9ed0*/  FADD.FTZ R251, R251, R2 ;  /* 0x00000002fbfb7221 */ /* 0x000fe20000010000 */
[----:B------:R3:W-:Y:S04]  /*9ee0*/  STL [R1+0x80], R248 ;  /* 0x000080f801007387 */ /* 0x0007e80000100800 */
[----:B------:R3:W-:Y:S01]  /*9ef0*/  STL [R1+0x84], R251 ;  /* 0x000084fb01007387 */ /* 0x0007e20000100800 */
[----:B-1----:R-:W-:Y:S01]  /*9f00*/  HMMA.16816.F32 R100, R128, R104, R224 ;  /* 0x000000688064723c */ /* 0x002fe200000018e0 */
[----:B------:R-:W-:-:S07]  /*9f10*/  IADD3 R212, P1, R24, -0x80, RZ ;  /* 0xffffff8018d47810 */ /* 0x000fce0007f3e0ff */
[----:B------:R-:W-:Y:S01]  /*9f20*/  HMMA.16816.F32 R108, R128, R112, R232 ;  /* 0x00000070806c723c */ /* 0x000fe200000018e8 */
[----:B------:R-:W-:-:S07]  /*9f30*/  IADD3.X R213, R25, -0x1, RZ, P1, !PT ;  /* 0xffffffff19d57810 */ /* 0x000fce0000ffe4ff */
[C---:B------:R-:W-:Y:S08]  /*9f40*/  HMMA.16816.F32 R104, R128.reuse, R106, R220 ;  /* 0x0000006a8068723c */ /* 0x040ff000000018dc */
[C---:B------:R-:W-:Y:S08]  /*9f50*/  HMMA.16816.F32 R112, R128.reuse, R114, R228 ;  /* 0x000000728070723c */ /* 0x040ff000000018e4 */
[C---:B------:R-:W-:Y:S08]  /*9f60*/  HMMA.16816.F32 R120, R128.reuse, R122, R12 ;  /* 0x0000007a8078723c */ /* 0x040ff0000000180c */
[----:B------:R-:W-:Y:S01]  /*9f70*/  HMMA.16816.F32 R128, R128, R6, R20 ;  /* 0x000000068080723c */ /* 0x000fe20000001814 */
[----:B------:R-:W-:Y:S07]  /*9f80*/  @!P0 BRA `(.L_x_1111) ;  /* 0x00007e7000008947 */ /* 0x000fee0003800000 */
[----:B---3--:R-:W2:Y:S04]  /*9f90*/  LDL.64 R10, [R1+0x98] ;  /* 0x00009800010a7983 */ /* 0x008ea80000100a00 */
[----:B------:R-:W3:Y:S04]  /*9fa0*/  LDL.64 R8, [R1+0xc8] ;  /* 0x0000c80001087983 */ /* 0x000ee80000100a00 */
[----:B------:R-:W4:Y:S04]  /*9fb0*/  LDL.64 R26, [R1+0xd8] ;  /* 0x0000d800011a7983 */ /* 0x000f280000100a00 */
[----:B------:R-:W4:Y:S04]  /*9fc0*/  LDL R32, [R1+0xac] ;  /* 0x0000ac0001207983 */ /* 0x000f280000100800 */
[----:B------:R-:W4:Y:S04]  /*9fd0*/  LDL R34, [R1+0xa8] ;  /* 0x0000a80001227983 */ /* 0x000f280000100800 */
[----:B------:R-:W4:Y:S01]  /*9fe0*/  LDL R35, [R1+0xb0] ;  /* 0x0000b00001237983 */ /* 0x000f220000100800 */
[----:B------:R-:W-:Y:S01]  /*9ff0*/  UIADD3 UR24, UR8, -0x2, URZ ;  /* 0xfffffffe08187890 */ /* 0x000fe2000fffe03f */
[----:B------:R-:W-:-:S04]  /*a000*/  DEPBAR.LE SB0, 0x0 ;  /* 0x000080000000791a */ /* 0x000fc80000000000 */
[----:B------:R-:W-:Y:S01]  /*a010*/  USHF.R.S32.HI UR5, URZ, 0x1f, UR24 ;  /* 0x0000001f3f057899 */ /* 0x000fe20008011418 */
[----:B------:R-:W-:Y:S01]  /*a020*/  IMAD.U32 R0, RZ, RZ, UR24 ;  /* 0x00000018ff007e24 */ /* 0x000fe2000f8e00ff */
[----:B------:R-:W-:-:S04]  /*a030*/  UIMAD UR4, UR12, UR24, URZ ;  /* 0x000000180c0472a4 */ /* 0x000fc8000f8e023f */
[----:B------:R-:W-:Y:S01]  /*a040*/  UIMAD UR4, UR5, UR17, UR4 ;  /* 0x00000011050472a4 */ /* 0x000fe2000f8e0204 */
[----:B------:R-:W-:Y:S01]  /*a050*/  BAR.SYNC.DEFER_BLOCKING 0x0 ;  /* 0x0000000000007b1d */ /* 0x000fe20000010000 */
[----:B--2---:R-:W-:Y:S01]  /*a060*/  ISETP.GE.AND P6, PT, R10, c[0x0][0x220], PT ;  /* 0x000088000a007a0c */ /* 0x004fe20003fc6270 */
[----:B---3--:R-:W-:Y:S02]  /*a070*/  IMAD.MOV.U32 R3, RZ, RZ, R9 ;  /* 0x000000ffff037224 */ /* 0x008fe400078e0009 */
[----:B----4-:R-:W-:Y:S01]  /*a080*/  IMAD.MOV.U32 R2, RZ, RZ, R26 ;  /* 0x000000ffff027224 */ /* 0x010fe200078e001a */
[----:B------:R-:W-:Y:S02]  /*a090*/  ISETP.GE.AND P5, PT, R32, c[0x0][0x220], PT ;  /* 0x0000880020007a0c */ /* 0x000fe40003fa6270 */
[----:B------:R-:W-:Y:S01]  /*a0a0*/  ISETP.GE.AND P4, PT, R34, c[0x0][0x220], PT ;  /* 0x0000880022007a0c */ /* 0x000fe20003f86270 */
[----:B------:R-:W-:Y:S01]  /*a0b0*/  IMAD.WIDE.U32 R2, R0, UR17, R2 ;  /* 0x0000001100027c25 */ /* 0x000fe2000f8e0002 */
[----:B------:R-:W-:-:S04]  /*a0c0*/  ISETP.GE.AND P3, PT, R35, c[0x0][0x220], PT ;  /* 0x0000880023007a0c */ /* 0x000fc80003f66270 */
[----:B------:R-:W-:Y:S02]  /*a0d0*/  IADD3 R0, R3, UR4, RZ ;  /* 0x0000000403007c10 */ /* 0x000fe4000fffe0ff */
[----:B------:R-:W-:-:S03]  /*a0e0*/  @!P6 LEA R134, P2, R2, c[0x0][0x170], 0x1 ;  /* 0x00005c000286ea11 */ /* 0x000fc600078408ff */
[C---:B------:R-:W-:Y:S02]  /*a0f0*/  @!P5 LEA R32, P1, R2.reuse, c[0x0][0x170], 0x1 ;  /* 0x00005c000220da11 */ /* 0x040fe400078208ff */
[C-C-:B------:R-:W-:Y:S02]  /*a100*/  @!P6 LEA.HI.X R135, R2.reuse, c[0x0][0x174], R0.reuse, 0x1, P2 ;  /* 0x00005d000287ea11 */ /* 0x140fe400010f0c00 */
[C---:B------:R-:W-:Y:S02]  /*a110*/  @!P4 LEA R30, P0, R2.reuse, c[0x0][0x170], 0x1 ;  /* 0x00005c00021eca11 */ /* 0x040fe400078008ff */
[C---:B------:R-:W-:Y:S02]  /*a120*/  IADD3 R3, P2, R2.reuse, UR23, RZ ;  /* 0x0000001702037c10 */ /* 0x040fe4000ff5e0ff */
[C-C-:B------:R-:W-:Y:S02]  /*a130*/  @!P5 LEA.HI.X R33, R2.reuse, c[0x0][0x174], R0.reuse, 0x1, P1 ;  /* 0x00005d000221da11 */ /* 0x140fe400008f0c00 */
[----:B------:R-:W-:-:S02]  /*a140*/  @!P4 LEA.HI.X R31, R2, c[0x0][0x174], R0, 0x1, P0 ;  /* 0x00005d00021fca11 */ /* 0x000fc400000f0c00 */
[----:B------:R-:W-:Y:S02]  /*a150*/  @!P3 LEA R28, P1, R2, c[0x0][0x170], 0x1 ;  /* 0x00005c00021cba11 */ /* 0x000fe400078208ff */
[----:B------:R-:W-:Y:S02]  /*a160*/  IADD3.X R4, R0, UR10, RZ, P2, !PT ;  /* 0x0000000a00047c10 */ /* 0x000fe400097fe4ff */
[C---:B------:R-:W-:Y:S02]  /*a170*/  @!P6 LEA R34, P0, R3.reuse, c[0x0][0x170], 0x1 ;  /* 0x00005c000322ea11 */ /* 0x040fe400078008ff */
[C---:B------:R-:W-:Y:S01]  /*a180*/  @!P5 LEA R26, P2, R3.reuse, c[0x0][0x170], 0x1 ;  /* 0x00005c00031ada11 */ /* 0x040fe200078408ff */
[----:B------:R-:W-:Y:S01]  /*a190*/  @P6 STS.128 [R209+0x10000], RZ ;  /* 0x010000ffd1006388 */ /* 0x000fe20000000c00 */
[----:B------:R-:W-:Y:S02]  /*a1a0*/  @!P3 LEA.HI.X R29, R2, c[0x0][0x174], R0, 0x1, P1 ;  /* 0x00005d00021dba11 */ /* 0x000fe400008f0c00 */
        /* <DEDUP_REMOVED lines=23> */
[----:B------:R-:W-:-:S03]  /*a320*/  @!P5 LEA R16, P2, R0, c[0x0][0x170], 0x1 ;  /* 0x00005c000010da11 */ /* 0x000fc600078408ff */
[----:B------:R-:W-:Y:S01]  /*a330*/  @P3 STS.128 [R209+0x16000], RZ ;  /* 0x016000ffd1003388 */ /* 0x000fe20000000c00 */
[----:B------:R-:W-:-:S03]  /*a340*/  @!P6 LEA.HI.X R19, R0, c[0x0][0x174], R3, 0x1, P0 ;  /* 0x00005d000013ea11 */ /* 0x000fc600000f0c03 */
[----:B------:R-:W-:Y:S01]  /*a350*/  @!PT LDS RZ, [RZ] ;  /* 0x00000000fffff984 */ /* 0x000fe20000000800 */
[----:B------:R-:W-:Y:S01]  /*a360*/  @!PT LDS RZ, [RZ] ;  /* 0x00000000fffff984 */ /* 0x000fe20000000800 */
[----:B------:R-:W-:Y:S01]  /*a370*/  @!PT LDS RZ, [RZ] ;  /* 0x00000000fffff984 */ /* 0x000fe20000000800 */
[----:B------:R3:W-:Y:S01]  /*a380*/  @!P3 LDGSTS.E.BYPASS.LTC128B.128 [R209+0x16000], [R28.64+0x180] ;  /* 0x160001801cd1bfae */ /* 0x0007e2000b901d52 */
[----:B------:R-:W-:-:S03]  /*a390*/  @!P4 LEA R14, P1, R0, c[0x0][0x170], 0x1 ;  /* 0x00005c00000eca11 */ /* 0x000fc600078208ff */
[----:B------:R-:W-:Y:S01]  /*a3a0*/  @P6 STS.128 [R209+0x10800], RZ ;  /* 0x010800ffd1006388 */ /* 0x000fe20000000c00 */
[----:B------:R-:W-:-:S03]  /*a3b0*/  @!P3 LEA R12, P0, R0, c[0x0][0x170], 0x1 ;  /* 0x00005c00000cba11 */ /* 0x000fc600078008ff */
[----:B------:R-:W-:Y:S01]  /*a3c0*/  @!PT LDS RZ, [RZ] ;  /* 0x00000000fffff984 */ /* 0x000fe20000000800 */
[----:B------:R-:W-:Y:S01]  /*a3d0*/  @!PT LDS RZ, [RZ] ;  /* 0x00000000fffff984 */ /* 0x000fe20000000800 */
[----:B------:R-:W-:Y:S01]  /*a3e0*/  @!PT LDS RZ, [RZ] ;  /* 0x00000000fffff984 */ /* 0x000fe20000000800 */
[----:B------:R2:W-:Y:S01]  /*a3f0*/  @!P6 LDGSTS.E.BYPASS.LTC128B.128 [R209+0x10800], [R34.64] ;  /* 0x1080000022d1efae */ /* 0x0005e2000b901d52 */
[----:B------:R-:W-:-:S03]  /*a400*/  @!P5 LEA.HI.X R17, R0, c[0x0][0x174], R3, 0x1, P2 ;  /* 0x00005d000011da11 */ /* 0x000fc600010f0c03 */
[----:B------:R-:W-:Y:S01]  /*a410*/  @P5 STS.128 [R209+0x12800], RZ ;  /* 0x012800ffd1005388 */ /* 0x000fe20000000c00 */
[----:B------:R-:W-:-:S03]  /*a420*/  IADD3 R2, P2, R0, UR23, RZ ;  /* 0x0000001700027c10 */ /* 0x000fc6000ff5e0ff */
        /* <DEDUP_REMOVED lines=10> */
[----:B------:R1:W-:Y:S01]  /*a4d0*/  @!P4 LDGSTS.E.BYPASS.LTC128B.128 [R209+0x14800], [R22.64+0x100] ;  /* 0x1480010016d1cfae */ /* 0x0003e2000b901d52 */
[----:B------:R-:W-:-:S03]  /*a4e0*/  IADD3.X R3, R3, UR10, RZ, P2, !PT ;  /* 0x0000000a03037c10 */ /* 0x000fc600097fe4ff */
[----:B------:R-:W-:Y:S01]  /*a4f0*/  @P3 STS.128 [R209+0x16800], RZ ;  /* 0x016800ffd1003388 */ /* 0x000fe20000000c00 */
[----:B------:R-:W-:-:S03]  /*a500*/  @!P6 LEA R10, P0, R2, c[0x0][0x170], 0x1 ;  /* 0x00005c00020aea11 */ /* 0x000fc600078008ff */
        /* <DEDUP_REMOVED lines=13> */
[----:B------:R-:W-:-:S03]  /*a5e0*/  @!P3 LEA R4, P0, R2, c[0x0][0x170], 0x1 ;  /* 0x00005c000204ba11 */ /* 0x000fc600078008ff */
        /* <DEDUP_REMOVED lines=37> */
[----:B-1---5:R-:W-:Y:S04]  /*a840*/  LDSM.16.M88.4 R16, [R182+0x8000] ;  /* 0x00800000b610783b */ /* 0x022fe80000000200 */
[----:B------:R-:W-:Y:S04]  /*a850*/  LDSM.16.M88.4 R172, [R193] ;  /* 0x00000000c1ac783b */ /* 0x000fe80000000200 */
[----:B--2---:R-:W-:Y:S04]  /*a860*/  LDSM.16.M88.4 R8, [R190] ;  /* 0x00000000be08783b */ /* 0x004fe80000000200 */
[----:B------:R-:W-:Y:S04]  /*a870*/  LDSM.16.M88.4 R32, [R182+0x8800] ;  /* 0x00880000b620783b */ /* 0x000fe80000000200 */
[----:B---3--:R-:W-:Y:S04]  /*a880*/  LDSM.16.M88.4 R28, [R182+0x9000] ;  /* 0x00900000b61c783b */ /* 0x008fe80000000200 */
[----:B------:R-:W-:Y:S04]  /*a890*/  LDSM.16.M88.4 R20, [R182+0x9800] ;  /* 0x00980000b614783b */ /* 0x000fe80000000200 */
[----:B----4-:R-:W1:Y:S04]  /*a8a0*/  LDSM.16.M88.4 R4, [R189] ;  /* 0x00000000bd04783b */ /* 0x010e680000000200 */
[----:B------:R-:W2:Y:S04]  /*a8b0*/  LDSM.16.M88.4 R228, [R208] ;  /* 0x00000000d0e4783b */ /* 0x000ea80000000200 */
[----:B------:R-:W3:Y:S01]  /*a8c0*/  S2R R211, SR_TID.X ;  /* 0x0000000000d37919 */ /* 0x000ee20000002100 */
[----:B------:R-:W-:-:S03]  /*a8d0*/  IMAD.U32 R0, RZ, RZ, UR24 ;  /* 0x00000018ff007e24 */ /* 0x000fc6000f8e00ff */
[----:B------:R-:W0:Y:S01]  /*a8e0*/  LDGDEPBAR ;  /* 0x00000000000079af */ /* 0x000e220000000000 */
[C---:B-1----:R-:W-:Y:S08]  /*a8f0*/  HMMA.16816.F32 R12, R4.reuse, R16, RZ ;  /* 0x00000010040c723c */ /* 0x042ff000000018ff */
[C---:B------:R-:W-:Y:S08]  /*a900*/  HMMA.16816.F32 R16, R4.reuse, R18, RZ ;  /* 0x000000120410723c */ /* 0x040ff000000018ff */
[----:B------:R-:W-:Y:S08]  /*a910*/  HMMA.16816.F32 R224, R4, R32, RZ ;  /* 0x0000002004e0723c */ /* 0x000ff000000018ff */
[C---:B------:R-:W-:Y:S08]  /*a920*/  HMMA.16816.F32 R12, R8.reuse, R172, R12 ;  /* 0x000000ac080c723c */ /* 0x040ff0000000180c */
[----:B------:R-:W-:Y:S01]  /*a930*/  HMMA.16816.F32 R172, R8, R174, R16 ;  /* 0x000000ae08ac723c */ /* 0x000fe20000001810 */
[----:B------:R-:W1:Y:S07]  /*a940*/  LDSM.16.M88.4 R16, [R206] ;  /* 0x00000000ce10783b */ /* 0x000e6e0000000200 */
[C---:B------:R-:W-:Y:S08]  /*a950*/  HMMA.16816.F32 R220, R4.reuse, R34, RZ ;  /* 0x0000002204dc723c */ /* 0x040ff000000018ff */
[C---:B------:R-:W-:Y:S08]  /*a960*/  HMMA.16816.F32 R212, R4.reuse, R28, RZ ;  /* 0x0000001c04d4723c */ /* 0x040ff000000018ff */
[C---:B------:R-:W-:Y:S01]  /*a970*/  HMMA.16816.F32 R176, R4.reuse, R30, RZ ;  /* 0x0000001e04b0723c */ /* 0x040fe200000018ff */
[----:B------:R-:W-:Y:S07]  /*a980*/  LDSM.16.M88.4 R28, [R188+0x8000] ;  /* 0x00800000bc1c783b */ /* 0x000fee0000000200 */
[C---:B------:R-:W-:Y:S08]  /*a990*/  HMMA.16816.F32 R168, R4.reuse, R20, RZ ;  /* 0x0000001404a8723c */ /* 0x040ff000000018ff */
[----:B------:R-:W-:Y:S01]  /*a9a0*/  HMMA.16816.F32 R32, R4, R22, RZ ;  /* 0x000000160420723c */ /* 0x000fe200000018ff */
[----:B------:R-:W4:Y:S04]  /*a9b0*/  LDSM.16.M88.4 R4, [R192] ;  /* 0x00000000c004783b */ /* 0x000f280000000200 */
[----:B------:R-:W3:Y:S03]  /*a9c0*/  LDSM.16.M88.4 R20, [R207] ;  /* 0x00000000cf14783b */ /* 0x000ee60000000200 */
[C---:B--2---:R-:W-:Y:S08]  /*a9d0*/  HMMA.16816.F32 R240, R8.reuse, R230, R220 ;  /* 0x000000e608f0723c */ /* 0x044ff000000018dc */
[C---:B------:R-:W-:Y:S01]  /*a9e0*/  HMMA.16816.F32 R236, R8.reuse, R228, R224 ;  /* 0x000000e408ec723c */ /* 0x040fe200000018e0 */
[----:B------:R-:W2:Y:S07]  /*a9f0*/  LDSM.16.M88.4 R224, [R188+0x8800] ;  /* 0x00880000bce0783b */ /* 0x000eae0000000200 */
[C---:B-1----:R-:W-:Y:S08]  /*aa00*/  HMMA.16816.F32 R220, R8.reuse, R16, R168 ;  /* 0x0000001008dc723c */ /* 0x042ff000000018a8 */
[----:B------:R-:W-:Y:S01]  /*aa10*/  HMMA.16816.F32 R168, R8, R18, R32 ;  /* 0x0000001208a8723c */ /* 0x000fe20000001820 */
[----:B------:R-:W1:Y:S07]  /*aa20*/  LDSM.16.M88.4 R32, [R188+0x9000] ;  /* 0x00900000bc20783b */ /* 0x000e6e0000000200 */
[C---:B----4-:R-:W-:Y:S08]  /*aa30*/  HMMA.16816.F32 R16, R4.reuse, R28, R12 ;  /* 0x0000001c0410723c */ /* 0x050ff0000000180c */
[----:B------:R-:W-:Y:S01]  /*aa40*/  HMMA.16816.F32 R12, R4, R30, R172 ;  /* 0x0000001e040c723c */ /* 0x000fe200000018ac */
[----:B------:R-:W4:Y:S04]  /*aa50*/  LDSM.16.M88.4 R28, [R188+0x9800] ;  /* 0x00980000bc1c783b */ /* 0x000f280000000200 */
[----:B------:R-:W-:Y:S03]  /*aa60*/  LDSM.16.M88.4 R172, [R187+0x1000] ;  /* 0x00100000bbac783b */ /* 0x000fe60000000200 */
[C---:B---3--:R-:W-:Y:S01]  /*aa70*/  HMMA.16816.F32 R232, R8.reuse, R20, R212 ;  /* 0x0000001408e8723c */ /* 0x048fe200000018d4 */
[----:B------:R-:W-:Y:S07]  /*aa80*/  LDSM.16.M88.4 R212, [R187+0x800] ;  /* 0x00080000bbd4783b */ /* 0x000fee0000000200 */
[----:B------:R-:W-:Y:S01]  /*aa90*/  HMMA.16816.F32 R228, R8, R22, R176 ;  /* 0x0000001608e4723c */ /* 0x000fe200000018b0 */
[----:B------:R-:W-:Y:S04]  /*aaa0*/  LDSM.16.M88.4 R8, [R191] ;  /* 0x00000000bf08783b */ /* 0x000fe80000000200 */
[----:B------:R-:W3:Y:S03]  /*aab0*/  LDSM.16.M88.4 R20, [R187] ;  /* 0x00000000bb14783b */ /* 0x000ee60000000200 */
[C---:B--2---:R-:W-:Y:S08]  /*aac0*/  HMMA.16816.F32 R176, R4.reuse, R224, R236 ;  /* 0x000000e004b0723c */ /* 0x044ff000000018ec */
        /* <DEDUP_REMOVED lines=8> */
[----:B------:R-:W-:Y:S03]  /*ab50*/  LDSM.16.M88.4 R4, [R189+0x2000] ;  /* 0x00200000bd04783b */ /* 0x000fe60000000200 */
[C---:B---3--:R-:W-:Y:S08]  /*ab60*/  HMMA.16816.F32 R168, R8.reuse, R20, R16 ;  /* 0x0000001408a8723c */ /* 0x048ff00000001810 */
[C---:B------:R-:W-:Y:S01]  /*ab70*/  HMMA.16816.F32 R16, R8.reuse, R22, R12 ;  /* 0x000000160810723c */ /* 0x040fe2000000180c */
[----:B------:R-:W2:Y:S07]  /*ab80*/  LDSM.16.M88.4 R20, [R182+0xa000] ;  /* 0x00a00000b614783b */ /* 0x000eae0000000200 */
[C---:B------:R-:W-:Y:S08]  /*ab90*/  HMMA.16816.F32 R12, R8.reuse, R212, R176 ;  /* 0x000000d4080c723c */ /* 0x040ff000000018b0 */
[C---:B------:R-:W-:Y:S08]  /*aba0*/  HMMA.16816.F32 R176, R8.reuse, R214, R224 ;  /* 0x000000d608b0723c */ /* 0x040ff000000018e0 */
[C---:B------:R-:W-:Y:S08]  /*abb0*/  HMMA.16816.F32 R212, R8.reuse, R172, R236 ;  /* 0x000000ac08d4723c */ /* 0x040ff000000018ec */
[C---:B------:R-:W-:Y:S08]  /*abc0*/  HMMA.16816.F32 R236, R8.reuse, R174, R232 ;  /* 0x000000ae08ec723c */ /* 0x040ff000000018e8 */
[----:B-1----:R-:W-:Y:S01]  /*abd0*/  HMMA.16816.F32 R232, R8, R28, R228 ;  /* 0x0000001c08e8723c */ /* 0x002fe200000018e4 */
[----:B------:R-:W1:Y:S07]  /*abe0*/  LDSM.16.M88.4 R228, [R182+0xb800] ;  /* 0x00b80000b6e4783b */ /* 0x000e6e0000000200 */
[C---:B--2---:R-:W-:Y:S08]  /*abf0*/  HMMA.16816.F32 R172, R4.reuse, R20, R168 ;  /* 0x0000001404ac723c */ /* 0x044ff000000018a8 */
[----:B------:R-:W-:Y:S08]  /*ac00*/  HMMA.16816.F32 R168, R4, R22, R16 ;  /* 0x0000001604a8723c */ /* 0x000ff00000001810 */
[----:B------:R-:W-:Y:S01]  /*ac10*/  HMMA.16816.F32 R224, R8, R30, R220 ;  /* 0x0000001e08e0723c */ /* 0x000fe200000018dc */
[----:B------:R-:W-:Y:S04]  /*ac20*/  LDSM.16.M88.4 R8, [R190+0x2000] ;  /* 0x00200000be08783b */ /* 0x000fe80000000200 */
[----:B------:R-:W-:Y:S03]  /*ac30*/  LDSM.16.M88.4 R28, [R204] ;  /* 0x00000000cc1c783b */ /* 0x000fe60000000200 */
[C---:B------:R-:W-:Y:S08]  /*ac40*/  HMMA.16816.F32 R20, R4.reuse, R32, R12 ;  /* 0x000000200414723c */ /* 0x040ff0000000180c */
[C---:B------:R-:W-:Y:S01]  /*ac50*/  HMMA.16816.F32 R16, R4.reuse, R34, R176 ;  /* 0x000000220410723c */ /* 0x040fe200000018b0 */
[----:B------:R-:W2:Y:S04]  /*ac60*/  LDSM.16.M88.4 R32, [R205] ;  /* 0x00000000cd20783b */ /* 0x000ea80000000200 */
[----:B------:R-:W3:Y:S03]  /*ac70*/  LDSM.16.M88.4 R176, [R203] ;  /* 0x00000000cbb0783b */ /* 0x000ee60000000200 */
[C---:B------:R-:W-:Y:S08]  /*ac80*/  HMMA.16816.F32 R220, R4.reuse, R242, R236 ;  /* 0x000000f204dc723c */ /* 0x040ff000000018ec */
[C---:B------:R-:W-:Y:S08]  /*ac90*/  HMMA.16816.F32 R12, R4.reuse, R240, R212 ;  /* 0x000000f0040c723c */ /* 0x040ff000000018d4 */
[C---:B-1----:R-:W-:Y:S01]  /*aca0*/  HMMA.16816.F32 R236, R4.reuse, R230, R224 ;  /* 0x000000e604ec723c */ /* 0x042fe200000018e0 */
[----:B------:R-:W1:Y:S07]  /*acb0*/  LDSM.16.M88.4 R224, [R202] ;  /* 0x00000000cae0783b */ /* 0x000e6e0000000200 */
[----:B------:R-:W-:Y:S01]  /*acc0*/  HMMA.16816.F32 R240, R4, R228, R232 ;  /* 0x000000e404f0723c */ /* 0x000fe200000018e8 */
[----:B------:R-:W-:Y:S07]  /*acd0*/  LDSM.16.M88.4 R4, [R192+0x2000] ;  /* 0x00200000c004783b */ /* 0x000fee0000000200 */
[C---:B--2---:R-:W-:Y:S01]  /*ace0*/  HMMA.16816.F32 R228, R8.reuse, R34, R168 ;  /* 0x0000002208e4723c */ /* 0x044fe200000018a8 */
[----:B------:R-:W2:Y:S07]  /*acf0*/  LDSM.16.M88.4 R168, [R188+0xa000] ;  /* 0x00a00000bca8783b */ /* 0x000eae0000000200 */
[C---:B------:R-:W-:Y:S01]  /*ad00*/  HMMA.16816.F32 R232, R8.reuse, R32, R172 ;  /* 0x0000002008e8723c */ /* 0x040fe200000018ac */
[----:B------:R-:W4:Y:S07]  /*ad10*/  LDSM.16.M88.4 R32, [R188+0xa800] ;  /* 0x00a80000bc20783b */ /* 0x000f2e0000000200 */
[C---:B------:R-:W-:Y:S08]  /*ad20*/  HMMA.16816.F32 R212, R8.reuse, R28, R20 ;  /* 0x0000001c08d4723c */ /* 0x040ff00000001814 */
[C---:B------:R-:W-:Y:S01]  /*ad30*/  HMMA.16816.F32 R172, R8.reuse, R30, R16 ;  /* 0x0000001e08ac723c */ /* 0x040fe20000001810 */
[----:B------:R-:W4:Y:S07]  /*ad40*/  LDSM.16.M88.4 R28, [R188+0xb000] ;  /* 0x00b00000bc1c783b */ /* 0x000f2e0000000200 */
[C---:B---3--:R-:W-:Y:S01]  /*ad50*/  HMMA.16816.F32 R16, R8.reuse, R178, R220 ;  /* 0x000000b20810723c */ /* 0x048fe200000018dc */
[----:B------:R-:W3:Y:S07]  /*ad60*/  LDSM.16.M88.4 R220, [R188+0xb800] ;  /* 0x00b80000bcdc783b */ /* 0x000eee0000000200 */
[C---:B------:R-:W-:Y:S08]  /*ad70*/  HMMA.16816.F32 R20, R8.reuse, R176, R12 ;  /* 0x000000b00814723c */ /* 0x040ff0000000180c */
[C---:B-1----:R-:W-:Y:S01]  /*ad80*/  HMMA.16816.F32 R12, R8.reuse, R224, R240 ;  /* 0x000000e0080c723c */ /* 0x042fe200000018f0 */
[----:B------:R-:W-:Y:S07]  /*ad90*/  LDSM.16.M88.4 R240, [R182+0xc000] ;  /* 0x00c00000b6f0783b */ /* 0x000fee0000000200 */
[----:B------:R-:W-:Y:S01]  /*ada0*/  HMMA.16816.F32 R224, R8, R226, R236 ;  /* 0x000000e208e0723c */ /* 0x000fe200000018ec */
[----:B------:R-:W-:Y:S07]  /*adb0*/  LDSM.16.M88.4 R8, [R191+0x2000] ;  /* 0x00200000bf08783b */ /* 0x000fee0000000200 */
[C---:B--2---:R-:W-:Y:S08]  /*adc0*/  HMMA.16816.F32 R236, R4.reuse, R168, R232 ;  /* 0x000000a804ec723c */ /* 0x044ff000000018e8 */
[C---:B------:R-:W-:Y:S01]  /*add0*/  HMMA.16816.F32 R232, R4.reuse, R170, R228 ;  /* 0x000000aa04e8723c */ /* 0x040fe200000018e4 */
[----:B------:R-:W1:Y:S07]  /*ade0*/  LDSM.16.M88.4 R168, [R187+0x2000] ;  /* 0x00200000bba8783b */ /* 0x000e6e0000000200 */
[C---:B----4-:R-:W-:Y:S08]  /*adf0*/  HMMA.16816.F32 R228, R4.reuse, R32, R212 ;  /* 0x0000002004e4723c */ /* 0x050ff000000018d4 */
[C---:B------:R-:W-:Y:S01]  /*ae00*/  HMMA.16816.F32 R212, R4.reuse, R34, R172 ;  /* 0x0000002204d4723c */ /* 0x040fe200000018ac */
[----:B------:R-:W2:Y:S07]  /*ae10*/  LDSM.16.M88.4 R32, [R187+0x2800] ;  /* 0x00280000bb20783b */ /* 0x000eae0000000200 */
[C---:B------:R-:W-:Y:S01]  /*ae20*/  HMMA.16816.F32 R172, R4.reuse, R30, R16 ;  /* 0x0000001e04ac723c */ /* 0x040fe20000001810 */
[----:B------:R-:W4:Y:S07]  /*ae30*/  LDSM.16.M88.4 R16, [R187+0x3800] ;  /* 0x00380000bb10783b */ /* 0x000f2e0000000200 */
        /* <DEDUP_REMOVED lines=8> */
[C---:B--2---:R-:W-:Y:S08]  /*aec0*/  HMMA.16816.F32 R232, R8.reuse, R32, R228 ;  /* 0x0000002008e8723c */ /* 0x044ff000000018e4 */
[C---:B------:R-:W-:Y:S08]  /*aed0*/  HMMA.16816.F32 R228, R8.reuse, R34, R212 ;  /* 0x0000002208e4723c */ /* 0x040ff000000018d4 */
[C---:B----4-:R-:W-:Y:S01]  /*aee0*/  HMMA.16816.F32 R32, R8.reuse, R16, R28 ;  /* 0x000000100820723c */ /* 0x050fe2000000181c */
[----:B------:R-:W2:Y:S07]  /*aef0*/  LDSM.16.M88.4 R28, [R182+0xd000] ;  /* 0x00d00000b61c783b */ /* 0x000eae0000000200 */
[C---:B------:R-:W-:Y:S08]  /*af00*/  HMMA.16816.F32 R224, R8.reuse, R20, R176 ;  /* 0x0000001408e0723c */ /* 0x040ff000000018b0 */
[C---:B------:R-:W-:Y:S01]  /*af10*/  HMMA.16816.F32 R212, R8.reuse, R22, R172 ;  /* 0x0000001608d4723c */ /* 0x040fe200000018ac */
[----:B------:R-:W4:Y:S04]  /*af20*/  LDSM.16.M88.4 R20, [R182+0xd800] ;  /* 0x00d80000b614783b */ /* 0x000f280000000200 */
[----:B------:R-:W-:Y:S03]  /*af30*/  LDSM.16.M88.4 R172, [R201] ;  /* 0x00000000c9ac783b */ /* 0x000fe60000000200 */
[----:B------:R-:W-:Y:S01]  /*af40*/  HMMA.16816.F32 R16, R8, R18, R12 ;  /* 0x000000120810723c */ /* 0x000fe2000000180c */
[----:B------:R-:W4:Y:S07]  /*af50*/  LDSM.16.M88.4 R8, [R190+0x4000] ;  /* 0x00400000be08783b */ /* 0x000f2e0000000200 */
[C---:B---3--:R-:W-:Y:S08]  /*af60*/  HMMA.16816.F32 R12, R4.reuse, R240, R220 ;  /* 0x000000f0040c723c */ /* 0x048ff000000018dc */
[C---:B------:R-:W-:Y:S01]  /*af70*/  HMMA.16816.F32 R176, R4.reuse, R242, R236 ;  /* 0x000000f204b0723c */ /* 0x040fe200000018ec */
[----:B------:R-:W-:Y:S04]  /*af80*/  LDSM.16.M88.4 R236, [R188+0xc800] ;  /* 0x00c80000bcec783b */ /* 0x000fe80000000200 */
[----:B------:R-:W-:Y:S03]  /*af90*/  LDSM.16.M88.4 R240, [R182+0xf000] ;  /* 0x00f00000b6f0783b */ /* 0x000fe60000000200 */
[C---:B-1----:R-:W-:Y:S08]  /*afa0*/  HMMA.16816.F32 R232, R4.reuse, R168, R232 ;  /* 0x000000a804e8723c */ /* 0x042ff000000018e8 */
[C---:B------:R-:W-:Y:S01]  /*afb0*/  HMMA.16816.F32 R228, R4.reuse, R170, R228 ;  /* 0x000000aa04e4723c */ /* 0x040fe200000018e4 */
[----:B------:R-:W1:Y:S07]  /*afc0*/  LDSM.16.M88.4 R168, [R200] ;  /* 0x00000000c8a8783b */ /* 0x000e6e0000000200 */
[C---:B--2---:R-:W-:Y:S08]  /*afd0*/  HMMA.16816.F32 R220, R4.reuse, R30, R212 ;  /* 0x0000001e04dc723c */ /* 0x044ff000000018d4 */
[C---:B----4-:R-:W-:Y:S08]  /*afe0*/  HMMA.16816.F32 R212, R4.reuse, R20, R32 ;  /* 0x0000001404d4723c */ /* 0x050ff00000001820 */
[C---:B------:R-:W-:Y:S01]  /*aff0*/  HMMA.16816.F32 R32, R4.reuse, R22, R16 ;  /* 0x000000160420723c */ /* 0x040fe20000001810 */
[----:B------:R-:W2:Y:S04]  /*b000*/  LDSM.16.M88.4 R20, [R199] ;  /* 0x00000000c714783b */ /* 0x000ea80000000200 */
[----:B------:R-:W3:Y:S03]  /*b010*/  LDSM.16.M88.4 R16, [R198] ;  /* 0x00000000c610783b */ /* 0x000ee60000000200 */
[----:B------:R-:W-:Y:S01]  /*b020*/  HMMA.16816.F32 R224, R4, R28, R224 ;  /* 0x0000001c04e0723c */ /* 0x000fe200000018e0 */
[----:B------:R-:W-:Y:S04]  /*b030*/  LDSM.16.M88.4 R4, [R192+0x4000] ;  /* 0x00400000c004783b */ /* 0x000fe80000000200 */
[----:B------:R-:W4:Y:S03]  /*b040*/  LDSM.16.M88.4 R28, [R188+0xc000] ;  /* 0x00c00000bc1c783b */ /* 0x000f260000000200 */
[C---:B------:R-:W-:Y:S08]  /*b050*/  HMMA.16816.F32 R12, R8.reuse, R172, R12 ;  /* 0x000000ac080c723c */ /* 0x040ff0000000180c */
[C---:B------:R-:W-:Y:S08]  /*b060*/  HMMA.16816.F32 R172, R8.reuse, R174, R176 ;  /* 0x000000ae08ac723c */ /* 0x040ff000000018b0 */
[C---:B-1----:R-:W-:Y:S08]  /*b070*/  HMMA.16816.F32 R176, R8.reuse, R168, R232 ;  /* 0x000000a808b0723c */ /* 0x042ff000000018e8 */
[C---:B------:R-:W-:Y:S08]  /*b080*/  HMMA.16816.F32 R232, R8.reuse, R170, R228 ;  /* 0x000000aa08e8723c */ /* 0x040ff000000018e4 */
[C---:B--2---:R-:W-:Y:S08]  /*b090*/  HMMA.16816.F32 R228, R8.reuse, R20, R224 ;  /* 0x0000001408e4723c */ /* 0x044ff000000018e0 */
[C---:B------:R-:W-:Y:S01]  /*b0a0*/  HMMA.16816.F32 R224, R8.reuse, R22, R220 ;  /* 0x0000001608e0723c */ /* 0x040fe200000018dc */
[----:B------:R-:W-:Y:S07]  /*b0b0*/  LDSM.16.M88.4 R20, [R187+0x4000] ;  /* 0x00400000bb14783b */ /* 0x000fee0000000200 */
[C---:B---3--:R-:W-:Y:S08]  /*b0c0*/  HMMA.16816.F32 R220, R8.reuse, R16, R212 ;  /* 0x0000001008dc723c */ /* 0x048ff000000018d4 */
[----:B------:R-:W-:Y:S01]  /*b0d0*/  HMMA.16816.F32 R212, R8, R18, R32 ;  /* 0x0000001208d4723c */ /* 0x000fe20000001820 */
[----:B------:R-:W1:Y:S07]  /*b0e0*/  LDSM.16.M88.4 R32, [R188+0xd000] ;  /* 0x00d00000bc20783b */ /* 0x000e6e0000000200 */
[C---:B----4-:R-:W-:Y:S01]  /*b0f0*/  HMMA.16816.F32 R16, R4.reuse, R28, R12 ;  /* 0x0000001c0410723c */ /* 0x050fe2000000180c */
[----:B------:R-:W-:Y:S07]  /*b100*/  LDSM.16.M88.4 R12, [R191+0x4000] ;  /* 0x00400000bf0c783b */ /* 0x000fee0000000200 */
[C---:B------:R-:W-:Y:S01]  /*b110*/  HMMA.16816.F32 R8, R4.reuse, R30, R172 ;  /* 0x0000001e0408723c */ /* 0x040fe200000018ac */
[----:B------:R-:W2:Y:S04]  /*b120*/  LDSM.16.M88.4 R28, [R188+0xd800] ;  /* 0x00d80000bc1c783b */ /* 0x000ea80000000200 */
[----:B------:R-:W3:Y:S03]  /*b130*/  LDSM.16.M88.4 R172, [R187+0x4800] ;  /* 0x00480000bbac783b */ /* 0x000ee60000000200 */
[C---:B------:R-:W-:Y:S08]  /*b140*/  HMMA.16816.F32 R168, R4.reuse, R236, R176 ;  /* 0x000000ec04a8723c */ /* 0x040ff000000018b0 */
[C---:B------:R-:W-:Y:S08]  /*b150*/  HMMA.16816.F32 R176, R4.reuse, R238, R232 ;  /* 0x000000ee04b0723c */ /* 0x040ff000000018e8 */
[C---:B-1----:R-:W-:Y:S08]  /*b160*/  HMMA.16816.F32 R236, R4.reuse, R32, R228 ;  /* 0x0000002004ec723c */ /* 0x042ff000000018e4 */
[C---:B------:R-:W-:Y:S01]  /*b170*/  HMMA.16816.F32 R232, R4.reuse, R34, R224 ;  /* 0x0000002204e8723c */ /* 0x040fe200000018e0 */
[----:B------:R-:W1:Y:S04]  /*b180*/  LDSM.16.M88.4 R224, [R187+0x5000] ;  /* 0x00500000bbe0783b */ /* 0x000e680000000200 */
[----:B------:R-:W-:Y:S03]  /*b190*/  LDSM.16.M88.4 R32, [R182+0xe000] ;  /* 0x00e00000b620783b */ /* 0x000fe60000000200 */
[C---:B--2---:R-:W-:Y:S08]  /*b1a0*/  HMMA.16816.F32 R228, R4.reuse, R28, R220 ;  /* 0x0000001c04e4723c */ /* 0x044ff000000018dc */
[----:B------:R-:W-:Y:S01]  /*b1b0*/  HMMA.16816.F32 R220, R4, R30, R212 ;  /* 0x0000001e04dc723c */ /* 0x000fe200000018d4 */
[----:B------:R-:W-:Y:S07]  /*b1c0*/  LDSM.16.M88.4 R28, [R182+0xe800] ;  /* 0x00e80000b61c783b */ /* 0x000fee0000000200 */
[C---:B------:R-:W-:Y:S08]  /*b1d0*/  HMMA.16816.F32 R212, R12.reuse, R20, R16 ;  /* 0x000000140cd4723c */ /* 0x040ff00000001810 */
[C---:B---3--:R-:W-:Y:S01]  /*b1e0*/  HMMA.16816.F32 R16, R12.reuse, R172, R168 ;  /* 0x000000ac0c10723c */ /* 0x048fe200000018a8 */
[----:B------:R-:W2:Y:S07]  /*b1f0*/  LDSM.16.M88.4 R168, [R187+0x5800] ;  /* 0x00580000bba8783b */ /* 0x000eae0000000200 */
[C---:B------:R-:W-:Y:S01]  /*b200*/  HMMA.16816.F32 R20, R12.reuse, R22, R8 ;  /* 0x000000160c14723c */ /* 0x040fe20000001808 */
[----:B------:R-:W3:Y:S07]  /*b210*/  LDSM.16.M88.4 R8, [R189+0x6000] ;  /* 0x00600000bd08783b */ /* 0x000eee0000000200 */
[C---:B------:R-:W-:Y:S08]  /*b220*/  HMMA.16816.F32 R4, R12.reuse, R174, R176 ;  /* 0x000000ae0c04723c */ /* 0x040ff000000018b0 */
[C---:B-1----:R-:W-:Y:S08]  /*b230*/  HMMA.16816.F32 R172, R12.reuse, R224, R236 ;  /* 0x000000e00cac723c */ /* 0x042ff000000018ec */
[C---:B------:R-:W-:Y:S08]  /*b240*/  HMMA.16816.F32 R232, R12.reuse, R226, R232 ;  /* 0x000000e20ce8723c */ /* 0x040ff000000018e8 */
[C---:B--2---:R-:W-:Y:S08]  /*b250*/  HMMA.16816.F32 R236, R12.reuse, R168, R228 ;  /* 0x000000a80cec723c */ /* 0x044ff000000018e4 */
[----:B------:R-:W-:Y:S08]  /*b260*/  HMMA.16816.F32 R228, R12, R170, R220 ;  /* 0x000000aa0ce4723c */ /* 0x000ff000000018dc */
[C---:B---3--:R-:W-:Y:S08]  /*b270*/  HMMA.16816.F32 R168, R8.reuse, R28, R16 ;  /* 0x0000001c08a8723c */ /* 0x048ff00000001810 */
[C---:B------:R-:W-:Y:S01]  /*b280*/  HMMA.16816.F32 R16, R8.reuse, R30, R4 ;  /* 0x0000001e0810723c */ /* 0x040fe20000001804 */
[----:B------:R-:W-:Y:S04]  /*b290*/  LDSM.16.M88.4 R4, [R190+0x6000] ;  /* 0x00600000be04783b */ /* 0x000fe80000000200 */
[----:B------:R-:W1:Y:S03]  /*b2a0*/  LDSM.16.M88.4 R28, [R197] ;  /* 0x00000000c51c783b */ /* 0x000e660000000200 */
[C---:B------:R-:W-:Y:S08]  /*b2b0*/  HMMA.16816.F32 R220, R8.reuse, R32, R212 ;  /* 0x0000002008dc723c */ /* 0x040ff000000018d4 */
[C---:B------:R-:W-:Y:S01]  /*b2c0*/  HMMA.16816.F32 R176, R8.reuse, R34, R20 ;  /* 0x0000002208b0723c */ /* 0x040fe20000001814 */
[----:B------:R-:W2:Y:S04]  /*b2d0*/  LDSM.16.M88.4 R32, [R182+0xf800] ;  /* 0x00f80000b620783b */ /* 0x000ea80000000200 */
[----:B------:R-:W3:Y:S03]  /*b2e0*/  LDSM.16.M88.4 R20, [R196] ;  /* 0x00000000c414783b */ /* 0x000ee60000000200 */
[C---:B------:R-:W-:Y:S01]  /*b2f0*/  HMMA.16816.F32 R12, R8.reuse, R240, R172 ;  /* 0x000000f0080c723c */ /* 0x040fe200000018ac */
[----:B------:R-:W4:Y:S07]  /*b300*/  LDSM.16.M88.4 R172, [R195] ;  /* 0x00000000c3ac783b */ /* 0x000f2e0000000200 */
[----:B------:R-:W-:Y:S01]  /*b310*/  HMMA.16816.F32 R212, R8, R242, R232 ;  /* 0x000000f208d4723c */ /* 0x000fe200000018e8 */
[----:B------:R-:W3:Y:S07]  /*b320*/  LDSM.16.M88.4 R240, [R194] ;  /* 0x00000000c2f0783b */ /* 0x000eee0000000200 */
[----:B-1----:R-:W-:Y:S08]  /*b330*/  HMMA.16816.F32 R224, R4, R30, R176 ;  /* 0x0000001e04e0723c */ /* 0x002ff000000018b0 */
[C---:B--2---:R-:W-:Y:S08]  /*b340*/  HMMA.16816.F32 R236, R8.reuse, R32, R236 ;  /* 0x0000002008ec723c */ /* 0x044ff000000018ec */
[----:B------:R-:W-:Y:S01]  /*b350*/  HMMA.16816.F32 R228, R8, R34, R228 ;  /* 0x0000002208e4723c */ /* 0x000fe200000018e4 */
[----:B------:R-:W-:Y:S04]  /*b360*/  LDSM.16.M88.4 R8, [R192+0x6000] ;  /* 0x00600000c008783b */ /* 0x000fe80000000200 */
[----:B------:R-:W-:Y:S03]  /*b370*/  LDSM.16.M88.4 R32, [R188+0xe800] ;  /* 0x00e80000bc20783b */ /* 0x000fe60000000200 */
[C---:B---3--:R-:W-:Y:S01]  /*b380*/  HMMA.16816.F32 R176, R4.reuse, R22, R16 ;  /* 0x0000001604b0723c */ /* 0x048fe20000001810 */
[----:B------:R-:W1:Y:S07]  /*b390*/  LDSM.16.M88.4 R16, [R188+0xe000] ;  /* 0x00e00000bc10783b */ /* 0x000e6e0000000200 */
[C---:B------:R-:W-:Y:S08]  /*b3a0*/  HMMA.16816.F32 R232, R4.reuse, R28, R220 ;  /* 0x0000001c04e8723c */ /* 0x040ff000000018dc */
[C---:B------:R-:W-:Y:S01]  /*b3b0*/  HMMA.16816.F32 R220, R4.reuse, R20, R168 ;  /* 0x0000001404dc723c */ /* 0x040fe200000018a8 */
[----:B------:R-:W2:Y:S04]  /*b3c0*/  LDSM.16.M88.4 R168, [R188+0xf000] ;  /* 0x00f00000bca8783b */ /* 0x000ea80000000200 */
[----:B------:R-:W-:Y:S03]  /*b3d0*/  LDSM.16.M88.4 R20, [R187+0x6000] ;  /* 0x00600000bb14783b */ /* 0x000fe60000000200 */
[C---:B----4-:R-:W-:Y:S08]  /*b3e0*/  HMMA.16816.F32 R28, R4.reuse, R172, R12 ;  /* 0x000000ac041c723c */ /* 0x050ff0000000180c */
[C---:B------:R-:W-:Y:S01]  /*b3f0*/  HMMA.16816.F32 R172, R4.reuse, R174, R212 ;  /* 0x000000ae04ac723c */ /* 0x040fe200000018d4 */
[----:B------:R-:W-:Y:S01]  /*b400*/  IMAD.SHL.U32 R211, R211, 0x2, RZ ;  /* 0x00000002d3d37824 */ /* 0x000fe200078e00ff */
[----:B------:R-:W-:Y:S06]  /*b410*/  LDSM.16.M88.4 R212, [R188+0xf800] ;  /* 0x00f80000bcd4783b */ /* 0x000fec0000000200 */
[C---:B------:R-:W-:Y:S08]  /*b420*/  HMMA.16816.F32 R236, R4.reuse, R240, R236 ;  /* 0x000000f004ec723c */ /* 0x040ff000000018ec */
[----:B------:R-:W-:Y:S01]  /*b430*/  HMMA.16816.F32 R244, R4, R242, R228 ;  /* 0x000000f204f4723c */ /* 0x000fe200000018e4 */
[----:B------:R-:W3:Y:S07]  /*b440*/  LDSM.16.M88.4 R4, [R191+0x6000] ;  /* 0x00600000bf04783b */ /* 0x000eee0000000200 */
[C---:B-1----:R-:W-:Y:S08]  /*b450*/  HMMA.16816.F32 R12, R8.reuse, R16, R232 ;  /* 0x00000010080c723c */ /* 0x042ff000000018e8 */
[C---:B------:R-:W-:Y:S08]  /*b460*/  HMMA.16816.F32 R16, R8.reuse, R18, R224 ;  /* 0x000000120810723c */ /* 0x040ff000000018e0 */
[C---:B------:R-:W-:Y:S08]  /*b470*/  HMMA.16816.F32 R220, R8.reuse, R32, R220 ;  /* 0x0000002008dc723c */ /* 0x040ff000000018dc */
[C---:B------:R-:W-:Y:S01]  /*b480*/  HMMA.16816.F32 R224, R8.reuse, R34, R176 ;  /* 0x0000002208e0723c */ /* 0x040fe200000018b0 */
[----:B------:R-:W1:Y:S07]  /*b490*/  LDSM.16.M88.4 R32, [R187+0x6800] ;  /* 0x00680000bb20783b */ /* 0x000e6e0000000200 */
[----:B--2---:R-:W-:Y:S01]  /*b4a0*/  HMMA.16816.F32 R240, R8, R168, R28 ;  /* 0x000000a808f0723c */ /* 0x004fe2000000181c */
[----:B------:R-:W-:-:S07]  /*b4b0*/  LOP3.LUT R211, R211, 0x6, RZ, 0xc0, !PT ;  /* 0x00000006d3d37812 */ /* 0x000fce00078ec0ff */
[----:B---3--:R-:W-:Y:S01]  /*b4c0*/  HMMA.16816.F32 R28, R4, R20, R12 ;  /* 0x00000014041c723c */ /* 0x008fe2000000180c */
[----:B------:R-:W-:-:S07]  /*b4d0*/  IMAD R0, R0, 0x40, R211 ;  /* 0x0000004000007824 */ /* 0x000fce00078e02d3 */
[----:B------:R-:W-:Y:S01]  /*b4e0*/  HMMA.16816.F32 R12, R4, R22, R16 ;  /* 0x00000016040c723c */ /* 0x000fe20000001810 */
[----:B------:R-:W2:Y:S01]  /*b4f0*/  LDSM.16.M88.4 R20, [R187+0x7000] ;  /* 0x00700000bb14783b */ /* 0x000ea20000000200 */
[C---:B------:R-:W-:Y:S02]  /*b500*/  ISETP.GE.AND P2, PT, R0.reuse, R219, PT ;  /* 0x000000db0000720c */ /* 0x040fe40003f46270 */
[C---:B------:R-:W-:Y:S02]  /*b510*/  IADD3 R2, R0.reuse, 0x1, RZ ;  /* 0x0000000100027810 */ /* 0x040fe40007ffe0ff */
[----:B------:R-:W-:Y:S02]  /*b520*/  ISETP.LT.OR P2, PT, R0, R217, P2 ;  /* 0x000000d90000720c */ /* 0x000fe40001741670 */
[C---:B------:R-:W-:Y:S02]  /*b530*/  ISETP.GE.AND P1, PT, R2.reuse, R219, PT ;  /* 0x000000db0200720c */ /* 0x040fe40003f26270 */
[----:B------:R-:W-:-:S06]  /*b540*/  ISETP.GE.AND P0, PT, R2, R218, PT ;  /* 0x000000da0200720c */ /* 0x000fcc0003f06270 */
[----:B------:R-:W-:Y:S02]  /*b550*/  FSEL R177, R28, -INF , !P2 ;  /* 0xff8000001cb17808 */ /* 0x000fe40005000000 */
[----:B------:R-:W-:Y:S01]  /*b560*/  ISETP.GE.AND P2, PT, R0, R218, PT ;  /* 0x000000da0000720c */ /* 0x000fe20003f46270 */
[----:B-1----:R-:W-:Y:S01]  /*b570*/  HMMA.16816.F32 R16, R4, R32, R220 ;  /* 0x000000200410723c */ /* 0x002fe200000018dc */
[C---:B------:R-:W-:Y:S01]  /*b580*/  ISETP.LT.OR P1, PT, R2.reuse, R217, P1 ;  /* 0x000000d90200720c */ /* 0x040fe20000f21670 */
[----:B------:R-:W1:Y:S01]  /*b590*/  LDSM.16.M88.4 R220, [R187+0x7800] ;  /* 0x00780000bbdc783b */ /* 0x000e620000000200 */
[-C--:B------:R-:W-:Y:S01]  /*b5a0*/  ISETP.LT.OR P0, PT, R2, R216.reuse, P0 ;  /* 0x000000d80200720c */ /* 0x080fe20000701670 */
[----:B------:R-:W-:Y:S01]  /*b5b0*/  UISETP.GT.AND UP0, UPT, UR24, UR9, UPT ;  /* 0x000000091800728c */ /* 0x000fe2000bf04270 */
[----:B------:R-:W-:Y:S01]  /*b5c0*/  ISETP.LT.OR P2, PT, R0, R216, P2 ;  /* 0x000000d80000720c */ /* 0x000fe20001741670 */
[----:B------:R-:W-:-:S04]  /*b5d0*/  DEPBAR.LE SB0, 0x0 ;  /* 0x000080000000791a */ /* 0x000fc80000000000 */
[C---:B------:R-:W-:Y:S02]  /*b5e0*/  IADD3 R2, R0.reuse, 0x8, RZ ;  /* 0x0000000800027810 */ /* 0x040fe40007ffe0ff */
[----:B------:R-:W-:Y:S01]  /*b5f0*/  IADD3 R3, R0, 0x9, RZ ;  /* 0x0000000900037810 */ /* 0x000fe20007ffe0ff */
[----:B------:R-:W-:Y:S01]  /*b600*/  HMMA.16816.F32 R232, R8, R170, R172 ;  /* 0x000000aa08e8723c */ /* 0x000fe200000018ac */
[----:B------:R-:W-:Y:S02]  /*b610*/  FSEL R179, R29, -INF , !P1 ;  /* 0xff8000001db37808 */ /* 0x000fe40004800000 */
[----:B------:R-:W-:Y:S01]  /*b620*/  FSEL R178, R31, -INF , !P0 ;  /* 0xff8000001fb27808 */ /* 0x000fe20004000000 */
[----:B------:R-:W-:Y:S01]  /*b630*/  BAR.SYNC.DEFER_BLOCKING 0x0 ;  /* 0x0000000000007b1d */ /* 0x000fe20000010000 */
[----:B------:R-:W-:Y:S02]  /*b640*/  ISETP.GE.AND P1, PT, R2, R218, PT ;  /* 0x000000da0200720c */ /* 0x000fe40003f26270 */
[----:B------:R-:W-:-:S02]  /*b650*/  FSEL R174, R30, -INF , !P2 ;  /* 0xff8000001eae7808 */ /* 0x000fc40005000000 */
[CC--:B------:R-:W-:Y:S02]  /*b660*/  ISETP.GE.AND P2, PT, R2.reuse, R219.reuse, PT ;  /* 0x000000db0200720c */ /* 0x0c0fe40003f46270 */
[C---:B------:R-:W-:Y:S01]  /*b670*/  ISETP.GE.AND P0, PT, R3.reuse, R219, PT ;  /* 0x000000db0300720c */ /* 0x040fe20003f06270 */
[----:B------:R-:W-:Y:S01]  /*b680*/  HMMA.16816.F32 R168, R4, R34, R224 ;  /* 0x0000002204a8723c */ /* 0x000fe200000018e0 */
[CC--:B------:R-:W-:Y:S02]  /*b690*/  ISETP.LT.OR P2, PT, R2.reuse, R217.reuse, P2 ;  /* 0x000000d90200720c */ /* 0x0c0fe40001741670 */
[----:B------:R-:W-:Y:S02]  /*b6a0*/  ISETP.LT.OR P1, PT, R2, R216, P1 ;  /* 0x000000d80200720c */ /* 0x000fe40000f21670 */
[----:B------:R-:W-:Y:S02]  /*b6b0*/  ISETP.LT.OR P0, PT, R3, R217, P0 ;  /* 0x000000d90300720c */ /* 0x000fe40000701670 */
[----:B------:R-:W-:-:S02]  /*b6c0*/  IADD3 R2, R0, 0x10, RZ ;  /* 0x0000001000027810 */ /* 0x000fc40007ffe0ff */
[----:B------:R-:W-:Y:S02]  /*b6d0*/  FSEL R176, R12, -INF , !P2 ;  /* 0xff8000000cb07808 */ /* 0x000fe40005000000 */
        /* <DEDUP_REMOVED lines=66> */
[----:B------:R-:W-:Y:S02]  /*bb00*/  ISETP.GE.AND P2, PT, R8, R219, PT ;  /* 0x000000db0800720c */ /* 0x000fe40003f46270 */
[----:B------:R-:W-:Y:S02]  /*bb10*/  FSEL R19, R19, -INF , !P1 ;  /* 0xff80000013137808 */ /* 0x000fe40004800000 */
[----:B------:R-:W-:Y:S02]  /*bb20*/  FSEL R20, R12, -INF , !P0 ;  /* 0xff8000000c147808 */ /* 0x000fe40004000000 */
[----:B------:R-:W-:-:S02]  /*bb30*/  ISETP.GE.AND P1, PT, R3, R218, PT ;  /* 0x000000da0300720c */ /* 0x000fc40003f26270 */
[----:B------:R-:W-:Y:S02]  /*bb40*/  ISETP.GE.AND P0, PT, R2, R218, PT ;  /* 0x000000da0200720c */ /* 0x000fe40003f06270 */
[----:B------:R-:W-:Y:S02]  /*bb50*/  ISETP.LT.OR P2, PT, R8, R217, P2 ;  /* 0x000000d90800720c */ /* 0x000fe40001741670 */
[-C--:B------:R-:W-:Y:S02]  /*bb60*/  ISETP.LT.OR P1, PT, R3, R216.reuse, P1 ;  /* 0x000000d80300720c */ /* 0x080fe40000f21670 */
[----:B------:R-:W-:Y:S02]  /*bb70*/  ISETP.LT.OR P0, PT, R2, R216, P0 ;  /* 0x000000d80200720c */ /* 0x000fe40000701670 */
[----:B------:R-:W-:Y:S02]  /*bb80*/  IADD3 R3, R0, 0x38, RZ ;  /* 0x0000003800037810 */ /* 0x000fe40007ffe0ff */
[----:B------:R-:W-:-:S02]  /*bb90*/  FSEL R21, R17, -INF , !P2 ;  /* 0xff80000011157808 */ /* 0x000fc40005000000 */
[C---:B------:R-:W-:Y:S02]  /*bba0*/  ISETP.GE.AND P2, PT, R2.reuse, R219, PT ;  /* 0x000000db0200720c */ /* 0x040fe40003f46270 */
[----:B------:R-:W-:Y:S02]  /*bbb0*/  FSEL R16, R15, -INF , !P0 ;  /* 0xff8000000f107808 */ /* 0x000fe40004000000 */
[C---:B------:R-:W-:Y:S02]  /*bbc0*/  ISETP.GE.AND P0, PT, R3.reuse, R218, PT ;  /* 0x000000da0300720c */ /* 0x040fe40003f06270 */
[----:B------:R-:W-:Y:S02]  /*bbd0*/  ISETP.LT.OR P2, PT, R2, R217, P2 ;  /* 0x000000d90200720c */ /* 0x000fe40001741670 */
[----:B------:R-:W-:Y:S02]  /*bbe0*/  ISETP.LT.OR P0, PT, R3, R216, P0 ;  /* 0x000000d80300720c */ /* 0x000fe40000701670 */
[----:B------:R-:W-:-:S02]  /*bbf0*/  FSEL R17, R14, -INF , !P1 ;  /* 0xff8000000e117808 */ /* 0x000fc40004800000 */
[----:B------:R-:W-:Y:S02]  /*bc00*/  ISETP.GE.AND P1, PT, R3, R219, PT ;  /* 0x000000db0300720c */ /* 0x000fe40003f26270 */
[----:B------:R-:W-:Y:S02]  /*bc10*/  FSEL R18, R13, -INF , !P2 ;  /* 0xff8000000d127808 */ /* 0x000fe40005000000 */
[----:B------:R-:W-:Y:S02]  /*bc20*/  FSEL R13, R6, -INF , !P0 ;  /* 0xff800000060d7808 */ /* 0x000fe40004000000 */
[----:B------:R-:W-:Y:S02]  /*bc30*/  PLOP3.LUT P0, PT, PT, PT, UP0, 0x80, 0x0 ;  /* 0x000000000000781c */ /* 0x000fe40003f0f008 */
[----:B------:R-:W-:Y:S02]  /*bc40*/  ISETP.LT.OR P1, PT, R3, R217, P1 ;  /* 0x000000d90300720c */ /* 0x000fe40000f21670 */
[----:B------:R-:W-:-:S02]  /*bc50*/  IADD3 R0, R0, 0x39, RZ ;  /* 0x0000003900007810 */ /* 0x000fc40007ffe0ff */
        /* <DEDUP_REMOVED lines=8> */
[----:B------:R-:W2:Y:S01]  /*bce0*/  LDL.64 R180, [R1+0xa0] ;  /* 0x0000a00001b47983 */ /* 0x000ea20000100a00 */
[----:B------:R-:W-:-:S03]  /*bcf0*/  ULDC.64 UR4, c[0x0][0x198] ;  /* 0x0000660000047ab9 */ /* 0x000fc60000000a00 */
[----:B------:R-:W3:Y:S01]  /*bd00*/  LDL.64 R210, [R1+0xb8] ;  /* 0x0000b80001d27983 */ /* 0x000ee20000100a00 */
[----:B------:R-:W-:Y:S01]  /*bd10*/  UMOV UR32, 0x6 ;  /* 0x0000000600207882 */ /* 0x000fe20000000000 */
[----:B------:R-:W-:Y:S01]  /*bd20*/  BSSY B0, `(.L_x_1113) ;  /* 0x0000083000007945 */ /* 0x000fe20003800000 */
[----:B------:R-:W-:Y:S01]  /*bd30*/  UIADD3 UR33, UR8, -0x3, URZ ;  /* 0xfffffffd08217890 */ /* 0x000fe2000fffe03f */
[----:B------:R1:W-:Y:S01]  /*bd40*/  @P6 STS.128 [R209+0x8000], RZ ;  /* 0x008000ffd1006388 */ /* 0x0003e20000000c00 */
[----:B------:R-:W-:Y:S02]  /*bd50*/  USHF.L.U32 UR8, UR4, 0x6, URZ ;  /* 0x0000000604087899 */ /* 0x000fe4000800063f */
[----:B------:R-:W-:Y:S02]  /*bd60*/  USHF.L.U64.HI UR5, UR4, UR32, UR5 ;  /* 0x0000002004057299 */ /* 0x000fe40008010205 */
[----:B------:R-:W-:Y:S02]  /*bd70*/  USHF.R.S32.HI UR4, URZ, 0x1f, UR33 ;  /* 0x0000001f3f047899 */ /* 0x000fe40008011421 */
[----:B------:R-:W-:Y:S01]  /*bd80*/  UIMAD UR5, UR5, UR33, URZ ;  /* 0x00000021050572a4 */ /* 0x000fe2000f8e023f */
[----:B------:R-:W-:-:S03]  /*bd90*/  IMAD.U32 R0, RZ, RZ, UR8 ;  /* 0x00000008ff007e24 */ /* 0x000fc6000f8e00ff */
[----:B------:R-:W-:Y:S01]  /*bda0*/  UIMAD UR4, UR4, UR8, UR5 ;  /* 0x00000008040472a4 */ /* 0x000fe2000f8e0205 */
[----:B--2---:R-:W-:Y:S02]  /*bdb0*/  IMAD.MOV.U32 R3, RZ, RZ, R181 ;  /* 0x000000ffff037224 */ /* 0x004fe400078e00b5 */
[----:B---3--:R-:W-:-:S04]  /*bdc0*/  IMAD.MOV.U32 R2, RZ, RZ, R210 ;  /* 0x000000ffff027224 */ /* 0x008fc800078e00d2 */
[----:B------:R-:W-:-:S05]  /*bdd0*/  IMAD.WIDE.U32 R2, R0, UR33, R2 ;  /* 0x0000002100027c25 */ /* 0x000fca000f8e0002 */
[----:B------:R-:W-:Y:S02]  /*bde0*/  IADD3 R0, R3, UR4, RZ ;  /* 0x0000000403007c10 */ /* 0x000fe4000fffe0ff */
[C---:B------:R-:W-:Y:S02]  /*bdf0*/  @!P6 LEA R6, P0, R2.reuse, c[0x0][0x168], 0x1 ;  /* 0x00005a000206ea11 */ /* 0x040fe400078008ff */
        /* <DEDUP_REMOVED lines=17> */
[----:B------:R-:W-:Y:S02]  /*bf10*/  IADD3.X R2, R0, UR7, RZ, P2, !PT ;  /* 0x0000000700027c10 */ /* 0x000fe400097fe4ff */
[C---:B------:R-:W-:Y:S01]  /*bf20*/  IADD3 R0, P2, R3.reuse, UR6, RZ ;  /* 0x0000000603007c10 */ /* 0x040fe2000ff5e0ff */
        /* <DEDUP_REMOVED lines=21> */
[----:B------:R1:W-:Y:S01]  /*c080*/  @P5 STS.128 [R209+0xa800], RZ ;  /* 0x00a800ffd1005388 */ /* 0x0003e20000000c00 */
[----:B-----5:R-:W-:-:S03]  /*c090*/  @!P4 LEA R10, P1, R3, c[0x0][0x168], 0x1 ;  /* 0x00005a00030aca11 */ /* 0x020fc600078208ff */
[----:B------:R-:W-:Y:S01]  /*c0a0*/  @!PT LDS RZ, [RZ] ;  /* 0x00000000fffff984 */ /* 0x000fe20000000800 */
[----:B------:R-:W-:Y:S01]  /*c0b0*/  @!PT LDS RZ, [RZ] ;  /* 0x00000000fffff984 */ /* 0x000fe20000000800 */
[----:B------:R-:W-:Y:S01]  /*c0c0*/  @!PT LDS RZ, [RZ] ;  /* 0x00000000fffff984 */ /* 0x000fe20000000800 */
[----:B------:R3:W-:Y:S01]  /*c0d0*/  @!P5 LDGSTS.E.BYPASS.LTC128B.128 [R209+0xa800], [R6.64+0x80] ;  /* 0x0a80008006d1dfae */ /* 0x0007e2000b901d52 */
[----:B------:R-:W-:-:S03]  /*c0e0*/  @!P4 LEA.HI.X R11, R3, c[0x0][0x16c], R2, 0x1, P1 ;  /* 0x00005b00030bca11 */ /* 0x000fc600008f0c02 */
[----:B------:R1:W-:Y:S01]  /*c0f0*/  @P4 STS.128 [R209+0xc800], RZ ;  /* 0x00c800ffd1004388 */ /* 0x0003e20000000c00 */
[----:B------:R-:W-:Y:S02]  /*c100*/  IADD3.X R3, R2, UR7, RZ, P2, !PT ;  /* 0x0000000702037c10 */ /* 0x000fe400097fe4ff */
[C---:B------:R-:W-:Y:S01]  /*c110*/  IADD3 R2, P2, R0.reuse, UR6, RZ ;  /* 0x0000000600027c10 */ /* 0x040fe2000ff5e0ff */
        /* <DEDUP_REMOVED lines=27> */
[----:B------:R-:W-:Y:S02]  /*c2d0*/  @!P4 LEA.HI.X R9, R0, c[0x0][0x16c], R3, 0x1, P1 ;  /* 0x00005b000009ca11 */ /* 0x000fe400008f0c03 */
[----:B------:R-:W-:-:S03]  /*c2e0*/  IADD3.X R3, R3, UR7, RZ, P2, !PT ;  /* 0x0000000703037c10 */ /* 0x000fc600097fe4ff */
        /* <DEDUP_REMOVED lines=10> */
[----:B------:R1:W-:Y:S01]  /*c390*/  @!P3 LDGSTS.E.BYPASS.LTC128B.128 [R209+0xf000], [R10.64+0x180] ;  /* 0x0f0001800ad1bfae */ /* 0x0003e2000b901d52 */
[----:B---3--:R-:W-:-:S03]  /*c3a0*/  @!P5 LEA R6, P1, R2, c[0x0][0x168], 0x1 ;  /* 0x00005a000206da11 */ /* 0x008fc600078208ff */
[----:B------:R1:W-:Y:S01]  /*c3b0*/  @P6 STS.128 [R209+0x9800], RZ ;  /* 0x009800ffd1006388 */ /* 0x0003e20000000c00 */
[C---:B------:R-:W-:Y:S02]  /*c3c0*/  @!P5 LEA.HI.X R7, R2.reuse, c[0x0][0x16c], R3, 0x1, P1 ;  /* 0x00005b000207da11 */ /* 0x040fe400008f0c03 */
[----:B----4-:R-:W-:-:S04]  /*c3d0*/  @!P6 LEA R8, P2, R2, c[0x0][0x168], 0x1 ;  /* 0x00005a000208ea11 */ /* 0x010fc800078408ff */
[----:B------:R-:W-:-:S05]  /*c3e0*/  @!P6 LEA.HI.X R9, R2, c[0x0][0x16c], R3, 0x1, P2 ;  /* 0x00005b000209ea11 */ /* 0x000fca00010f0c03 */
        /* <DEDUP_REMOVED lines=22> */
.L_x_1114:
[----:B------:R-:W-:Y:S05]  /*c550*/  BSYNC B0 ;  /* 0x0000000000007941 */ /* 0x000fea0003800000 */
.L_x_1113:
[----:B------:R-:W0:Y:S02]  /*c560*/  LDGDEPBAR ;  /* 0x00000000000079af */ /* 0x000e240000000000 */
.L_x_1112:
[----:B-1----:R-:W2:Y:S04]  /*c570*/  LDL R9, [R1+0xc0] ;  /* 0x0000c00001097983 */ /* 0x002ea80000100800 */
[----:B------:R-:W3:Y:S04]  /*c580*/  LDL R7, [R1+0xd0] ;  /* 0x0000d00001077983 */ /* 0x000ee80000100800 */
[----:B------:R-:W4:Y:S01]  /*c590*/  LDL R5, [R1+0xe0] ;  /* 0x0000e00001057983 */ /* 0x000f220000100800 */
[----:B------:R-:W-:Y:S01]  /*c5a0*/  FMNMX.FTZ R2, R133, R177, !PT ;  /* 0x000000b185027209 */ /* 0x000fe20007810000 */
[----:B------:R-:W-:Y:S01]  /*c5b0*/  USHF.L.U32 UR8, UR24, 0x1, URZ ;  /* 0x0000000118087899 */ /* 0x000fe2000800063f */
[----:B------:R-:W-:Y:S01]  /*c5c0*/  FMNMX.FTZ R0, R132, R174, !PT ;  /* 0x000000ae84007209 */ /* 0x000fe20007810000 */
[----:B------:R-:W-:Y:S01]  /*c5d0*/  STL [R1+0x150], R219 ;  /* 0x000150db01007387 */ /* 0x000fe20000100800 */
[----:B------:R-:W-:Y:S01]  /*c5e0*/  FMNMX.FTZ R2, R179, R2, !PT ;  /* 0x00000002b3027209 */ /* 0x000fe20007810000 */
[----:B------:R-:W-:Y:S01]  /*c5f0*/  UIADD3 UR5, UR8, 0x1, URZ ;  /* 0x0000000108057890 */ /* 0x000fe2000fffe03f */
        /* <DEDUP_REMOVED lines=9> */
[----:B------:R-:W-:Y:S01]  /*c690*/  STL.64 [R1+0x140], R216 ;  /* 0x000140d801007387 */ /* 0x000fe20000100a00 */
        /* <DEDUP_REMOVED lines=17> */
[----:B------:R-:W1:Y:S01]  /*c7b0*/  LDC.U8 R232, c[0x0][0x2d8] ;  /* 0x0000b600ffe87b82 */ /* 0x000e620000000000 */
        /* <DEDUP_REMOVED lines=22> */
[----:B------:R-:W-:Y:S04]  /*c920*/  STL [R1+0x110], R197 ;  /* 0x000110c501007387 */ /* 0x000fe80000100800 */
[----:B------:R-:W1:Y:S04]  /*c930*/  SHFL.BFLY PT, R2, R0, 0x2, 0x1f ;  /* 0x0c401f0000027f89 */ /* 0x000e6800000e0000 */
[----:B------:R-:W1:Y:S04]  /*c940*/  SHFL.BFLY PT, R4, R3, 0x2, 0x1f ;  /* 0x0c401f0003047f89 */ /* 0x000e6800000e0000 */
[----:B------:R-:W-:Y:S04]  /*c950*/  STL [R1+0x10c], R196 ;  /* 0x00010cc401007387 */ /* 0x000fe80000100800 */
[----:B------:R-:W-:Y:S04]  /*c960*/  STL [R1+0x108], R195 ;  /* 0x000108c301007387 */ /* 0x000fe80000100800 */
[----:B------:R-:W-:Y:S04]  /*c970*/  STL [R1+0x104], R194 ;  /* 0x000104c201007387 */ /* 0x000fe80000100800 */
[----:B------:R-:W-:Y:S01]  /*c980*/  STL [R1+0x100], R193 ;  /* 0x000100c101007387 */ /* 0x000fe20000100800 */
[----:B-1----:R-:W-:-:S03]  /*c990*/  FMNMX.FTZ R2, R0, R2, !PT ;  /* 0x0000000200027209 */ /* 0x002fc60007810000 */
[----:B------:R-:W-:Y:S01]  /*c9a0*/  STL [R1+0xfc], R192 ;  /* 0x0000fcc001007387 */ /* 0x000fe20000100800 */
[----:B------:R-:W-:-:S03]  /*c9b0*/  FMNMX.FTZ R0, R3, R4, !PT ;  /* 0x0000000403007209 */ /* 0x000fc60007810000 */
[----:B------:R-:W-:Y:S04]  /*c9c0*/  STL [R1+0xf8], R191 ;  /* 0x0000f8bf01007387 */ /* 0x000fe80000100800 */
[----:B------:R-:W1:Y:S04]  /*c9d0*/  SHFL.BFLY PT, R3, R0, 0x1, 0x1f ;  /* 0x0c201f0000037f89 */ /* 0x000e6800000e0000 */
[----:B------:R-:W1:Y:S04]  /*c9e0*/  SHFL.BFLY PT, R4, R2, 0x1, 0x1f ;  /* 0x0c201f0002047f89 */ /* 0x000e6800000e0000 */
[----:B------:R-:W-:Y:S04]  /*c9f0*/  STL [R1+0xf4], R190 ;  /* 0x0000f4be01007387 */ /* 0x000fe80000100800 */
[----:B------:R2:W-:Y:S04]  /*ca00*/  STL [R1+0xf0], R189 ;  /* 0x0000f0bd01007387 */ /* 0x0005e80000100800 */
[----:B------:R2:W-:Y:S04]  /*ca10*/  STL [R1+0xec], R188 ;  /* 0x0000ecbc01007387 */ /* 0x0005e80000100800 */
[----:B------:R2:W-:Y:S01]  /*ca20*/  STL [R1+0xe8], R187 ;  /* 0x0000e8bb01007387 */ /* 0x0005e20000100800 */
[----:B-1----:R-:W-:-:S03]  /*ca30*/  FMNMX.FTZ R192, R0, R3, !PT ;  /* 0x0000000300c07209 */ /* 0x002fc60007810000 */
[----:B------:R1:W-:Y:S01]  /*ca40*/  STL [R1+0xe4], R182 ;  /* 0x0000e4b601007387 */ /* 0x0003e20000100800 */
[----:B------:R-:W-:Y:S01]  /*ca50*/  FMNMX.FTZ R204, R2, R4, !PT ;  /* 0x0000000402cc7209 */ /* 0x000fe20007810000 */
[C---:B------:R-:W-:Y:S01]  /*ca60*/  FMUL.FTZ R0, R192.reuse, c[0x0][0x23c] ;  /* 0x00008f00c0007a20 */ /* 0x040fe20000410000 */
[----:B------:R-:W-:Y:S01]  /*ca70*/  FSETP.NEU.FTZ.AND P0, PT, R192, -INF , PT ;  /* 0xff800000c000780b */ /* 0x000fe20003f1d000 */
[----:B------:R-:W-:Y:S01]  /*ca80*/  STL [R1+0x154], R192 ;  /* 0x000154c001007387 */ /* 0x000fe20000100800 */
[C---:B------:R-:W-:Y:S01]  /*ca90*/  FSETP.NEU.FTZ.AND P1, PT, R204.reuse, -INF , PT ;  /* 0xff800000cc00780b */ /* 0x040fe20003f3d000 */
[----:B------:R-:W-:Y:S01]  /*caa0*/  FMUL.FTZ R2, R204, c[0x0][0x23c] ;  /* 0x00008f00cc027a20 */ /* 0x000fe20000410000 */
[----:B------:R-:W-:Y:S02]  /*cab0*/  FSEL R0, R0, RZ, P0 ;  /* 0x000000ff00007208 */ /* 0x000fe40000000000 */
[----:B------:R-:W-:Y:S02]  /*cac0*/  FSEL R4, R204, RZ, P1 ;  /* 0x000000ffcc047208 */ /* 0x000fe40000800000 */
[----:B------:R-:W-:Y:S01]  /*cad0*/  FSEL R2, R2, RZ, P1 ;  /* 0x000000ff02027208 */ /* 0x000fe20000800000 */
[----:B------:R-:W-:-:S02]  /*cae0*/  FFMA.FTZ R180, R23, c[0x0][0x23c], -R0 ;  /* 0x00008f0017b47a23 */ /* 0x000fc40000010800 */
[----:B------:R-:W-:Y:S02]  /*caf0*/  FFMA.FTZ R23, R22, c[0x0][0x23c], -R0 ;  /* 0x00008f0016177a23 */ /* 0x000fe40000010800 */
[--C-:B------:R-:W-:Y:S02]  /*cb00*/  FFMA.FTZ R6, R177, c[0x0][0x23c], -R2.reuse ;  /* 0x00008f00b1067a23 */ /* 0x100fe40000010802 */
[--C-:B------:R-:W-:Y:S02]  /*cb10*/  FFMA.FTZ R171, R135, c[0x0][0x23c], -R2.reuse ;  /* 0x00008f0087ab7a23 */ /* 0x100fe40000010802 */
[----:B------:R-:W-:Y:S01]  /*cb20*/  FFMA.FTZ R230, R29, c[0x0][0x23c], -R2 ;  /* 0x00008f001de67a23 */ /* 0x000fe20000010802 */
[----:B------:R-:W-:Y:S01]  /*cb30*/  MUFU.EX2 R23, R23 ;  /* 0x0000001700177308 */ /* 0x000fe20000000800 */
[--C-:B------:R-:W-:Y:S02]  /*cb40*/  FFMA.FTZ R174, R174, c[0x0][0x23c], -R0.reuse ;  /* 0x00008f00aeae7a23 */ /* 0x100fe40000010800 */
[----:B------:R-:W-:-:S02]  /*cb50*/  FFMA.FTZ R178, R178, c[0x0][0x23c], -R0 ;  /* 0x00008f00b2b27a23 */ /* 0x000fc40000010800 */
[--C-:B------:R-:W-:Y:S02]  /*cb60*/  FFMA.FTZ R175, R175, c[0x0][0x23c], -R0.reuse ;  /* 0x00008f00afaf7a23 */ /* 0x100fe40000010800 */
[--C-:B------:R-:W-:Y:S01]  /*cb70*/  FFMA.FTZ R172, R172, c[0x0][0x23c], -R0.reuse ;  /* 0x00008f00acac7a23 */ /* 0x100fe20000010800 */
[----:B------:R-:W-:Y:S01]  /*cb80*/  MUFU.EX2 R174, R174 ;  /* 0x000000ae00ae7308 */ /* 0x000fe20000000800 */
[--C-:B------:R-:W-:Y:S02]  /*cb90*/  FFMA.FTZ R134, R134, c[0x0][0x23c], -R0.reuse ;  /* 0x00008f0086867a23 */ /* 0x100fe40000010800 */
[--C-:B------:R-:W-:Y:S02]  /*cba0*/  FFMA.FTZ R29, R33, c[0x0][0x23c], -R0.reuse ;  /* 0x00008f00211d7a23 */ /* 0x100fe40000010800 */
[--C-:B------:R-:W-:Y:S02]  /*cbb0*/  FFMA.FTZ R135, R31, c[0x0][0x23c], -R0.reuse ;  /* 0x00008f001f877a23 */ /* 0x100fe40000010800 */
[--C-:B------:R-:W-:Y:S01]  /*cbc0*/  FFMA.FTZ R170, R30, c[0x0][0x23c], -R0.reuse ;  /* 0x00008f001eaa7a23 */ /* 0x100fe20000010800 */
[----:B------:R-:W-:Y:S01]  /*cbd0*/  MUFU.EX2 R175, R175 ;  /* 0x000000af00af7308 */ /* 0x000fe20000000800 */
[----:B------:R-:W-:-:S02]  /*cbe0*/  FFMA.FTZ R177, R28, c[0x0][0x23c], -R0 ;  /* 0x00008f001cb17a23 */ /* 0x000fc40000010800 */
[--C-:B------:R-:W-:Y:S02]  /*cbf0*/  FFMA.FTZ R22, R19, c[0x0][0x23c], -R0.reuse ;  /* 0x00008f0013167a23 */ /* 0x100fe40000010800 */
[--C-:B------:R-:W-:Y:S02]  /*cc00*/  FFMA.FTZ R194, R17, c[0x0][0x23c], -R0.reuse ;  /* 0x00008f0011c27a23 */ /* 0x100fe40000010800 */
[--C-:B------:R-:W-:Y:S01]  /*cc10*/  FFMA.FTZ R191, R16, c[0x0][0x23c], -R0.reuse ;  /* 0x00008f0010bf7a23 */ /* 0x100fe20000010800 */
[----:B------:R-:W-:Y:S01]  /*cc20*/  MUFU.EX2 R172, R172 ;  /* 0x000000ac00ac7308 */ /* 0x000fe20000000800 */
[--C-:B------:R-:W-:Y:S02]  /*cc30*/  FFMA.FTZ R197, R13, c[0x0][0x23c], -R0.reuse ;  /* 0x00008f000dc57a23 */ /* 0x100fe40000010800 */
[----:B------:R-:W-:Y:S02]  /*cc40*/  FFMA.FTZ R205, R12, c[0x0][0x23c], -R0 ;  /* 0x00008f000ccd7a23 */ /* 0x000fe40000010800 */
[----:B------:R-:W-:-:S02]  /*cc50*/  FFMA.FTZ R179, R179, c[0x0][0x23c], -R2 ;  /* 0x00008f00b3b37a23 */ /* 0x000fc40000010802 */
        /* <DEDUP_REMOVED lines=13> */
[--C-:B------:R-:W-:Y:S02]  /*cd30*/  FFMA.FTZ R195, R15, c[0x0][0x23c], -R2.reuse ;  /* 0x00008f000fc37a23 */ /* 0x100fe40000010802 */
[----:B------:R-:W-:-:S03]  /*cd40*/  FFMA.FTZ R203, R14, c[0x0][0x23c], -R2 ;  /* 0x00008f000ecb7a23 */ /* 0x000fc60000010802 */
[----:B------:R-:W-:Y:S08]  /*cd50*/  MUFU.EX2 R18, R178 ;  /* 0x000000b200127308 */ /* 0x000ff00000000800 */
        /* <DEDUP_REMOVED lines=9> */
[----:B------:R-:W-:Y:S01]  /*cdf0*/  MUFU.EX2 R203, R203 ;  /* 0x000000cb00cb7308 */ /* 0x000fe20000000800 */
[----:B--2---:R-:W-:-:S07]  /*ce00*/  IMAD.WIDE.U32 R216, R9, -0x326172a9, RZ ;  /* 0xcd9e8d5709d87825 */ /* 0x004fce00078e00ff */
[----:B------:R-:W-:Y:S01]  /*ce10*/  MUFU.EX2 R197, R197 ;  /* 0x000000c500c57308 */ /* 0x000fe20000000800 */
[----:B---3--:R-:W-:Y:S01]  /*ce20*/  LOP3.LUT R0, R217, R7, RZ, 0x3c, !PT ;  /* 0x00000007d9007212 */ /* 0x008fe200078e3cff */
[----:B----4-:R-:W-:-:S06]  /*ce30*/  IMAD.WIDE.U32 R2, R5, -0x2daee0ad, RZ ;  /* 0xd2511f5305027825 */ /* 0x010fcc00078e00ff */
[----:B------:R2:W-:Y:S01]  /*ce40*/  MUFU.EX2 R9, R6 ;  /* 0x0000000600097308 */ /* 0x0005e20000000800 */
[----:B------:R-:W-:Y:S01]  /*ce50*/  IMAD.WIDE.U32 R168, R0, -0x2daee0ad, RZ ;  /* 0xd2511f5300a87825 */ /* 0x000fe200078e00ff */
[C---:B------:R-:W-:Y:S01]  /*ce60*/  LOP3.LUT R0, R3.reuse, UR8, RZ, 0x3c, !PT ;  /* 0x0000000803007c12 */ /* 0x040fe2000f8e3cff */
[----:B------:R-:W-:Y:S01]  /*ce70*/  UIADD3 UR8, UR21, 0x76cf5d0a, URZ ;  /* 0x76cf5d0a15087890 */ /* 0x000fe2000fffe03f */
[----:B------:R-:W-:Y:S01]  /*ce80*/  LOP3.LUT R212, R3, UR5, RZ, 0x3c, !PT ;  /* 0x0000000503d47c12 */ /* 0x000fe2000f8e3cff */
[----:B------:R-:W-:Y:S01]  /*ce90*/  FADD.FTZ R5, R133, -R4 ;  /* 0x8000000485057221 */ /* 0x000fe20000010000 */
[----:B------:R-:W-:Y:S01]  /*cea0*/  LOP3.LUT R20, R169, UR4, R2, 0x96, !PT ;  /* 0x00000004a9147c12 */ /* 0x000fe2000f8e9602 */
[----:B------:R-:W-:Y:S01]  /*ceb0*/  IMAD.WIDE.U32 R2, R0, -0x326172a9, RZ ;  /* 0xcd9e8d5700027825 */ /* 0x000fe200078e00ff */
[----:B------:R-:W-:Y:S01]  /*cec0*/  UIADD3 UR4, UR21, 0x32370b8f, URZ ;  /* 0x32370b8f15047890 */ /* 0x000fe2000fffe03f */
[----:B------:R-:W-:Y:S01]  /*ced0*/  MUFU.EX2 R205, R205 ;  /* 0x000000cd00cd7308 */ /* 0x000fe20000000800 */
[----:B------:R-:W-:Y:S01]  /*cee0*/  UIADD3 UR5, UR20, -0x255992d5, URZ ;  /* 0xdaa66d2b14057890 */ /* 0x000fe2000fffe03f */
[----:B------:R-:W-:Y:S01]  /*cef0*/  IMAD.WIDE.U32 R20, R20, -0x326172a9, RZ ;  /* 0xcd9e8d5714147825 */ /* 0x000fe200078e00ff */
[----:B------:R-:W-:-:S04]  /*cf00*/  LOP3.LUT R4, R3, UR33, R216, 0x96, !PT ;  /* 0x0000002103047c12 */ /* 0x000fc8000f8e96d8 */
[----:B--2---:R-:W-:Y:S01]  /*cf10*/  LOP3.LUT R6, R21, UR32, R2, 0x96, !PT ;  /* 0x0000002015067c12 */ /* 0x004fe2000f8e9602 */
[----:B------:R-:W-:Y:S02]  /*cf20*/  FMUL.FTZ R2, R5, c[0x0][0x23c] ;  /* 0x00008f0005027a20 */ /* 0x000fe40000410000 */
[----:B------:R-:W-:-:S04]  /*cf30*/  IMAD.WIDE.U32 R4, R4, -0x2daee0ad, RZ ;  /* 0xd2511f5304047825 */ /* 0x000fc800078e00ff */
[----:B------:R-:W-:Y:S01]  /*cf40*/  IMAD.WIDE.U32 R6, R6, -0x2daee0ad, RZ ;  /* 0xd2511f5306067825 */ /* 0x000fe200078e00ff */
[----:B------:R-:W-:Y:S01]  /*cf50*/  LOP3.LUT R12, R5, UR8, R168, 0x96, !PT ;  /* 0x00000008050c7c12 */ /* 0x000fe2000f8e96a8 */
[----:B------:R-:W2:Y:S03]  /*cf60*/  MUFU.EX2 R2, R2 ;  /* 0x0000000200027308 */ /* 0x000ea60000000800 */
[----:B------:R-:W-:Y:S01]  /*cf70*/  LOP3.LUT R10, R7, UR4, R4, 0x96, !PT ;  /* 0x00000004070a7c12 */ /* 0x000fe2000f8e9604 */
[----:B------:R-:W-:-:S04]  /*cf80*/  IMAD.WIDE.U32 R12, R12, -0x326172a9, RZ ;  /* 0xcd9e8d570c0c7825 */ /* 0x000fc800078e00ff */
[----:B------:R-:W-:Y:S01]  /*cf90*/  IMAD.WIDE.U32 R10, R10, -0x326172a9, RZ ;  /* 0xcd9e8d570a0a7825 */ /* 0x000fe200078e00ff */
[C-C-:B------:R-:W-:Y:S02]  /*cfa0*/  LOP3.LUT R4, R13.reuse, UR5, R20.reuse, 0x96, !PT ;  /* 0x000000050d047c12 */ /* 0x140fe4000f8e9614 */
[----:B------:R-:W-:Y:S02]  /*cfb0*/  LOP3.LUT R13, R13, UR5, R20, 0x96, !PT ;  /* 0x000000050d0d7c12 */ /* 0x000fe4000f8e9614 */
[C-C-:B------:R-:W-:Y:S01]  /*cfc0*/  LOP3.LUT R7, R11.reuse, UR34, R12.reuse, 0x96, !PT ;  /* 0x000000220b077c12 */ /* 0x140fe2000f8e960c */
[----:B------:R-:W-:Y:S01]  /*cfd0*/  IMAD.WIDE.U32 R4, R4, -0x2daee0ad, RZ ;  /* 0xd2511f5304047825 */ /* 0x000fe200078e00ff */
[----:B------:R-:W-:-:S03]  /*cfe0*/  LOP3.LUT R11, R11, UR34, R12, 0x96, !PT ;  /* 0x000000220b0b7c12 */ /* 0x000fc6000f8e960c */
[----:B--2---:R-:W-:Y:S01]  /*cff0*/  FFMA.FTZ R0, R251, R2, R9 ;  /* 0x00000002fb007223 */ /* 0x004fe20000010009 */
[----:B------:R-:W-:Y:S01]  /*d000*/  LOP3.LUT R14, R5, UR31, R6, 0x96, !PT ;  /* 0x0000001f050e7c12 */ /* 0x000fe2000f8e9606 */
[----:B------:R-:W-:-:S04]  /*d010*/  IMAD.WIDE.U32 R6, R7, -0x2daee0ad, RZ ;  /* 0xd2511f5307067825 */ /* 0x000fc800078e00ff */
[----:B------:R-:W-:Y:S01]  /*d020*/  FADD.FTZ R16, R17, R0 ;  /* 0x0000000011107221 */ /* 0x000fe20000010000 */
[----:B------:R-:W-:Y:S01]  /*d030*/  LOP3.LUT R4, R7, UR15, R4, 0x96, !PT ;  /* 0x0000000f07047c12 */ /* 0x000fe2000f8e9604 */
[----:B------:R-:W-:Y:S01]  /*d040*/  IMAD.WIDE.U32 R14, R14, -0x326172a9, RZ ;  /* 0xcd9e8d570e0e7825 */ /* 0x000fe200078e00ff */
[----:B------:R-:W-:Y:S02]  /*d050*/  FSEL R0, R192, RZ, P0 ;  /* 0x000000ffc0007208 */ /* 0x000fe40000000000 */
[----:B------:R-:W-:Y:S01]  /*d060*/  F2FP.PACK_AB R17, R17, R9 ;  /* 0x000000091111723e */ /* 0x000fe200000000ff */
[----:B------:R-:W-:-:S04]  /*d070*/  IMAD.WIDE.U32 R4, R4, -0x326172a9, RZ ;  /* 0xcd9e8d5704047825 */ /* 0x000fc800078e00ff */
[----:B------:R-:W-:Y:S01]  /*d080*/  FADD.FTZ R7, R132, -R0 ;  /* 0x8000000084077221 */ /* 0x000fe20000010000 */
[----:B------:R-:W-:Y:S01]  /*d090*/  LOP3.LUT R0, R5, UR22, R14, 0x96, !PT ;  /* 0x0000001605007c12 */ /* 0x000fe2000f8e960e */
[-C--:B------:R-:W-:Y:S01]  /*d0a0*/  FMUL.FTZ R233, R65, R2.reuse ;  /* 0x0000000241e97220 */ /* 0x080fe20000410000 */
[----:B------:R-:W-:Y:S01]  /*d0b0*/  LOP3.LUT R5, R4, 0xffff, RZ, 0xc0, !PT ;  /* 0x0000ffff04057812 */ /* 0x000fe200078ec0ff */
[----:B------:R-:W-:Y:S01]  /*d0c0*/  FMUL.FTZ R7, R7, c[0x0][0x23c] ;  /* 0x00008f0007077a20 */ /* 0x000fe20000410000 */
[----:B------:R-:W-:Y:S01]  /*d0d0*/  LOP3.LUT R3, R0, 0xff, RZ, 0xc0, !PT ;  /* 0x000000ff00037812 */ /* 0x000fe200078ec0ff */
[-C--:B------:R-:W-:Y:S02]  /*d0e0*/  FMUL.FTZ R164, R164, R2.reuse ;  /* 0x00000002a4a47220 */ /* 0x080fe40000410000 */
[-C--:B------:R-:W-:Y:S01]  /*d0f0*/  FMUL.FTZ R165, R165, R2.reuse ;  /* 0x00000002a5a57220 */ /* 0x080fe20000410000 */
[----:B------:R-:W-:Y:S01]  /*d100*/  ISETP.GE.U32.AND P2, PT, R232, R3, PT ;  /* 0x00000003e800720c */ /* 0x000fe20003f46070 */
[-C--:B------:R-:W-:Y:S01]  /*d110*/  FMUL.FTZ R160, R160, R2.reuse ;  /* 0x00000002a0a07220 */ /* 0x080fe20000410000 */
[----:B------:R-:W-:Y:S01]  /*d120*/  LOP3.LUT R3, R0, 0xffff, RZ, 0xc0, !PT ;  /* 0x0000ffff00037812 */ /* 0x000fe200078ec0ff */
[----:B------:R-:W-:-:S02]  /*d130*/  FMUL.FTZ R161, R161, R2 ;  /* 0x00000002a1a17220 */ /* 0x000fc40000410000 */
[-C--:B------:R-:W-:Y:S01]  /*d140*/  FMUL.FTZ R156, R156, R2.reuse ;  /* 0x000000029c9c7220 */ /* 0x080fe20000410000 */
[----:B------:R-:W-:Y:S01]  /*d150*/  SHF.R.U32.HI R3, RZ, 0x8, R3 ;  /* 0x00000008ff037819 */ /* 0x000fe20000011603 */
[-C--:B------:R-:W-:Y:S02]  /*d160*/  FMUL.FTZ R157, R157, R2.reuse ;  /* 0x000000029d9d7220 */ /* 0x080fe40000410000 */
[-C--:B------:R-:W-:Y:S01]  /*d170*/  FMUL.FTZ R152, R152, R2.reuse ;  /* 0x0000000298987220 */ /* 0x080fe20000410000 */
[----:B------:R-:W-:Y:S01]  /*d180*/  LOP3.LUT R3, R3, 0xffff, RZ, 0xc0, !PT ;  /* 0x0000ffff03037812 */ /* 0x000fe200078ec0ff */
[-C--:B------:R-:W-:Y:S02]  /*d190*/  FMUL.FTZ R153, R153, R2.reuse ;  /* 0x0000000299997220 */ /* 0x080fe40000410000 */
[----:B------:R-:W-:Y:S01]  /*d1a0*/  @!P2 HADD2 R8, -R17.H0_H0, -RZ.H0_H0 ;  /* 0xa00000ff1108a230 */ /* 0x000fe20000000900 */
[----:B------:R-:W-:Y:S01]  /*d1b0*/  ISETP.GE.U32.AND P5, PT, R232, R3, PT ;  /* 0x00000003e800720c */ /* 0x000fe20003fa6070 */
[-C--:B------:R-:W-:Y:S01]  /*d1c0*/  FMUL.FTZ R148, R148, R2.reuse ;  /* 0x0000000294947220 */ /* 0x080fe20000410000 */
[--C-:B------:R-:W-:Y:S01]  /*d1d0*/  SHF.R.U32.HI R3, RZ, 0x18, R0.reuse ;  /* 0x00000018ff037819 */ /* 0x100fe20000011600 */
[-C--:B------:R-:W-:Y:S01]  /*d1e0*/  FMUL.FTZ R149, R149, R2.reuse ;  /* 0x0000000295957220 */ /* 0x080fe20000410000 */
[----:B------:R-:W-:Y:S01]  /*d1f0*/  SHF.R.U32.HI R0, RZ, 0x10, R0 ;  /* 0x00000010ff007819 */ /* 0x000fe20000011600 */
[-C--:B------:R-:W-:Y:S01]  /*d200*/  FMUL.FTZ R144, R144, R2.reuse ;  /* 0x0000000290907220 */ /* 0x080fe20000410000 */
[----:B------:R-:W-:Y:S01]  /*d210*/  ISETP.GE.U32.AND P4, PT, R232, R3, PT ;  /* 0x00000003e800720c */ /* 0x000fe20003f86070 */
[-C--:B------:R-:W-:Y:S01]  /*d220*/  FMUL.FTZ R145, R145, R2.reuse ;  /* 0x0000000291917220 */ /* 0x080fe20000410000 */
[----:B------:R-:W-:Y:S01]  /*d230*/  LOP3.LUT R0, R0, 0xff, RZ, 0xc0, !PT ;  /* 0x000000ff00007812 */ /* 0x000fe200078ec0ff */
[-C--:B------:R-:W-:Y:S01]  /*d240*/  FMUL.FTZ R140, R140, R2.reuse ;  /* 0x000000028c8c7220 */ /* 0x080fe20000410000 */
[----:B------:R-:W-:Y:S01]  /*d250*/  LOP3.LUT R3, R4, 0xff, RZ, 0xc0, !PT ;  /* 0x000000ff04037812 */ /* 0x000fe200078ec0ff */
[----:B------:R-:W-:Y:S01]  /*d260*/  FMUL.FTZ R141, R141, R2 ;  /* 0x000000028d8d7220 */ /* 0x000fe20000410000 */
[----:B------:R-:W-:Y:S01]  /*d270*/  ISETP.GE.U32.AND P6, PT, R232, R0, PT ;  /* 0x00000000e800720c */ /* 0x000fe20003fc6070 */
[-C--:B------:R-:W-:Y:S01]  /*d280*/  FMUL.FTZ R136, R136, R2.reuse ;  /* 0x0000000288887220 */ /* 0x080fe20000410000 */
[----:B------:R-:W2:Y:S01]  /*d290*/  MUFU.EX2 R0, R7 ;  /* 0x0000000700007308 */ /* 0x000ea20000000800 */
[----:B------:R-:W-:Y:S01]  /*d2a0*/  ISETP.GE.U32.AND P3, PT, R232, R3, PT ;  /* 0x00000003e800720c */ /* 0x000fe20003f66070 */
[-C--:B------:R-:W-:Y:S01]  /*d2b0*/  FMUL.FTZ R137, R137, R2.reuse ;  /* 0x0000000289897220 */ /* 0x080fe20000410000 */
[--C-:B------:R-:W-:Y:S01]  /*d2c0*/  SHF.R.U32.HI R3, RZ, 0x10, R4.reuse ;  /* 0x00000010ff037819 */ /* 0x100fe20000011604 */
[-C--:B------:R-:W-:Y:S01]  /*d2d0*/  FMUL.FTZ R44, R44, R2.reuse ;  /* 0x000000022c2c7220 */ /* 0x080fe20000410000 */
[----:B------:R-:W-:Y:S01]  /*d2e0*/  SHF.R.U32.HI R4, RZ, 0x18, R4 ;  /* 0x00000018ff047819 */ /* 0x000fe20000011604 */
[----:B------:R-:W-:Y:S01]  /*d2f0*/  FMUL.FTZ R45, R45, R2 ;  /* 0x000000022d2d7220 */ /* 0x000fe20000410000 */
[----:B------:R-:W-:Y:S01]  /*d300*/  LOP3.LUT R3, R3, 0xff, RZ, 0xc0, !PT ;  /* 0x000000ff03037812 */ /* 0x000fe200078ec0ff */
[----:B------:R-:W3:Y:S01]  /*d310*/  MUFU.EX2 R7, R173 ;  /* 0x000000ad00077308 */ /* 0x000ee20000000800 */
[----:B------:R-:W-:Y:S01]  /*d320*/  ISETP.GE.U32.AND P0, PT, R232, R4, PT ;  /* 0x00000004e800720c */ /* 0x000fe20003f06070 */
[--C-:B------:R-:W-:Y:S01]  /*d330*/  FADD.FTZ R4, R176, R16.reuse ;  /* 0x00000010b0047221 */ /* 0x100fe20000010000 */
[----:B------:R-:W-:Y:S01]  /*d340*/  ISETP.GE.U32.AND P1, PT, R232, R3, PT ;  /* 0x00000003e800720c */ /* 0x000fe20003f26070 */
[-C--:B------:R-:W-:Y:S01]  /*d350*/  FMUL.FTZ R56, R56, R2.reuse ;  /* 0x0000000238387220 */ /* 0x080fe20000410000 */
[----:B------:R-:W-:Y:S01]  /*d360*/  PRMT R16, R17, 0x7632, R16 ;  /* 0x0000763211107816 */ /* 0x000fe20000000010 */
[----:B------:R-:W-:-:S02]  /*d370*/  FMUL.FTZ R57, R57, R2 ;  /* 0x0000000239397220 */ /* 0x000fc40000410000 */
[----:B--2---:R-:W-:Y:S01]  /*d380*/  FFMA.FTZ R3, R248, R0, R174 ;  /* 0x00000000f8037223 */ /* 0x004fe200000100ae */
[----:B------:R-:W-:Y:S01]  /*d390*/  PRMT R193, R17, 0x5410, R16 ;  /* 0x0000541011c17816 */ /* 0x000fe20000000010 */
[----:B------:R-:W-:Y:S01]  /*d3a0*/  @!P5 HADD2 R215, -R16.H0_H0, -RZ.H0_H0 ;  /* 0xa00000ff10d7d230 */ /* 0x000fe20000000900 */
[----:B------:R-:W-:Y:S01]  /*d3b0*/  @!P2 PRMT R17, R8, 0x5410, RZ ;  /* 0x000054100811a816 */ /* 0x000fe200000000ff */
[----:B------:R-:W-:Y:S01]  /*d3c0*/  FADD.FTZ R169, R18, R3 ;  /* 0x0000000312a97221 */ /* 0x000fe20000010000 */
[----:B------:R-:W-:Y:S01]  /*d3d0*/  SHF.R.U32.HI R3, RZ, 0x8, R5 ;  /* 0x00000008ff037819 */ /* 0x000fe20000011605 */
[----:B------:R-:W-:Y:S01]  /*d3e0*/  FMUL.FTZ R60, R60, R2 ;  /* 0x000000023c3c7220 */ /* 0x000fe20000410000 */
[----:B------:R-:W-:Y:S01]  /*d3f0*/  F2FP.PACK_AB R18, R18, R174 ;  /* 0x000000ae1212723e */ /* 0x000fe200000000ff */
[----:B---3--:R-:W-:Y:S01]  /*d400*/  FADD.FTZ R9, R7, R4 ;  /* 0x0000000407097221 */ /* 0x008fe20000010000 */
[----:B------:R-:W-:Y:S01]  /*d410*/  LOP3.LUT R4, R15, UR27, R10, 0x96, !PT ;  /* 0x0000001b0f047c12 */ /* 0x000fe2000f8e960a */
[----:B------:R-:W-:Y:S01]  /*d420*/  FADD.FTZ R8, R175, R169 ;  /* 0x000000a9af087221 */ /* 0x000fe20000010000 */
[----:B------:R-:W-:Y:S01]  /*d430*/  LOP3.LUT R3, R3, 0xffff, RZ, 0xc0, !PT ;  /* 0x0000ffff03037812 */ /* 0x000fe200078ec0ff */
[----:B------:R-:W-:Y:S01]  /*d440*/  @!P6 HADD2 R214, -R18.H0_H0, -RZ.H0_H0 ;  /* 0xa00000ff12d6e230 */ /* 0x000fe20000000900 */
[----:B------:R-:W-:Y:S01]  /*d450*/  F2FP.PACK_AB R7, R7, R176 ;  /* 0x000000b00707723e */ /* 0x000fe200000000ff */
[----:B------:R-:W-:Y:S01]  /*d460*/  IMAD.WIDE.U32 R4, R4, -0x2daee0ad, RZ ;  /* 0xd2511f5304047825 */ /* 0x000fe200078e00ff */
[----:B------:R-:W-:Y:S01]  /*d470*/  ISETP.GE.U32.AND P2, PT, R232, R3, PT ;  /* 0x00000003e800720c */ /* 0x000fe20003f46070 */
[----:B------:R-:W-:Y:S01]  /*d480*/  STG.E.U16 [R24.64+-0x80], R17 ;  /* 0xffff801118007986 */ /* 0x000fe2000c101512 */
[----:B------:R-:W-:Y:S01]  /*d490*/  @!P5 PRMT R16, R215, 0x5410, RZ ;  /* 0x00005410d710d816 */ /* 0x000fe200000000ff */
[----:B------:R-:W-:Y:S01]  /*d4a0*/  FADD.FTZ R8, R172, R8 ;  /* 0x00000008ac087221 */ /* 0x000fe20000010000 */
[----:B------:R-:W-:Y:S01]  /*d4b0*/  LOP3.LUT R3, R5, UR14, R6, 0x96, !PT ;  /* 0x0000000e05037c12 */ /* 0x000fe2000f8e9606 */
[-C--:B------:R-:W-:Y:S01]  /*d4c0*/  FMUL.FTZ R173, R37, R2.reuse ;  /* 0x0000000225ad7220 */ /* 0x080fe20000410000 */
[----:B------:R-:W-:Y:S01]  /*d4d0*/  PRMT R189, R7, 0x7610, R189 ;  /* 0x0000761007bd7816 */ /* 0x000fe200000000bd */
[-C--:B------:R-:W-:Y:S01]  /*d4e0*/  FMUL.FTZ R176, R40, R2.reuse ;  /* 0x0000000228b07220 */ /* 0x080fe20000410000 */
[----:B------:R-:W-:Y:S01]  /*d4f0*/  SHF.R.U32.HI R6, RZ, 0x10, R3 ;  /* 0x00000010ff067819 */ /* 0x000fe20000011603 */
[-C--:B------:R-:W-:Y:S01]  /*d500*/  FMUL.FTZ R61, R61, R2.reuse ;  /* 0x000000023d3d7220 */ /* 0x080fe20000410000 */
[----:B------:R-:W-:Y:S01]  /*d510*/  PRMT R190, R18, 0x7632, R190 ;  /* 0x0000763212be7816 */ /* 0x000fe200000000be */
[----:B------:R-:W-:Y:S01]  /*d520*/  @!P3 HADD2 R221, -R189.H0_H0, -RZ.H0_H0 ;  /* 0xa00000ffbdddb230 */ /* 0x000fe20000000900 */
[----:B------:R-:W-:Y:S01]  /*d530*/  LOP3.LUT R6, R6, 0xff, RZ, 0xc0, !PT ;  /* 0x000000ff06067812 */ /* 0x000fe200078ec0ff */
[----:B------:R-:W-:Y:S01]  /*d540*/  FMUL.FTZ R236, R68, R2 ;  /* 0x0000000244ec7220 */ /* 0x000fe20000410000 */
[----:B------:R-:W-:Y:S01]  /*d550*/  PRMT R188, R7, 0x7632, R188 ;  /* 0x0000763207bc7816 */ /* 0x000fe200000000bc */
[----:B------:R-:W-:Y:S01]  /*d560*/  @!P4 HADD2 R133, -R190.H0_H0, -RZ.H0_H0 ;  /* 0xa00000ffbe85c230 */ /* 0x000fe20000000900 */
[----:B------:R-:W-:Y:S01]  /*d570*/  ISETP.GE.U32.AND P5, PT, R232, R6, PT ;  /* 0x00000006e800720c */ /* 0x000fe20003fa6070 */
[-C--:B------:R-:W-:Y:S01]  /*d580*/  FMUL.FTZ R237, R69, R2.reuse ;  /* 0x0000000245ed7220 */ /* 0x080fe20000410000 */
[----:B------:R-:W-:Y:S01]  /*d590*/  F2FP.PACK_AB R6, R172, R175 ;  /* 0x000000afac06723e */ /* 0x000fe200000000ff */
[----:B------:R-:W-:Y:S01]  /*d5a0*/  @!P2 HADD2 R220, -R188.H0_H0, -RZ.H0_H0 ;  /* 0xa00000ffbcdca230 */ /* 0x000fe20000000900 */
[----:B------:R-:W-:Y:S01]  /*d5b0*/  PRMT R215, R18, 0x5410, R190 ;  /* 0x0000541012d77816 */ /* 0x000fe200000000be */
[-C--:B------:R-:W-:Y:S01]  /*d5c0*/  FMUL.FTZ R172, R36, R2.reuse ;  /* 0x0000000224ac7220 */ /* 0x080fe20000410000 */
[----:B------:R-:W-:Y:S01]  /*d5d0*/  PRMT R187, R6, 0x7610, R187 ;  /* 0x0000761006bb7816 */ /* 0x000fe200000000bb */
[-C--:B------:R-:W-:Y:S01]  /*d5e0*/  FMUL.FTZ R240, R72, R2.reuse ;  /* 0x0000000248f07220 */ /* 0x080fe20000410000 */
[----:B------:R-:W-:Y:S01]  /*d5f0*/  PRMT R209, R6, 0x7632, R209 ;  /* 0x0000763206d17816 */ /* 0x000fe200000000d1 */
[-C--:B------:R-:W-:Y:S01]  /*d600*/  FMUL.FTZ R241, R73, R2.reuse ;  /* 0x0000000249f17220 */ /* 0x080fe20000410000 */
[----:B------:R-:W-:Y:S01]  /*d610*/  LOP3.LUT R6, R4, 0xff, RZ, 0xc0, !PT ;  /* 0x000000ff04067812 */ /* 0x000fe200078ec0ff */
[----:B------:R-:W-:Y:S01]  /*d620*/  @!P1 HADD2 R213, -R187.H0_H0, -RZ.H0_H0 ;  /* 0xa00000ffbbd59230 */ /* 0x000fe20000000900 */
[----:B------:R-:W-:Y:S01]  /*d630*/  @!P6 PRMT R18, R214, 0x5410, RZ ;  /* 0x00005410d612e816 */ /* 0x000fe200000000ff */
[----:B------:R-:W-:Y:S01]  /*d640*/  @!P0 HADD2 R132, -R209.H0_H0, -RZ.H0_H0 ;  /* 0xa00000ffd1848230 */ /* 0x000fe20000000900 */
[----:B------:R-:W-:Y:S01]  /*d650*/  PRMT R214, R189, 0x5410, R188 ;  /* 0x00005410bdd67816 */ /* 0x000fe200000000bc */
[-C--:B------:R-:W-:Y:S01]  /*d660*/  FMUL.FTZ R244, R76, R2.reuse ;  /* 0x000000024cf47220 */ /* 0x080fe20000410000 */
[----:B------:R-:W-:Y:S01]  /*d670*/  @!P3 PRMT R189, R221, 0x5410, RZ ;  /* 0x00005410ddbdb816 */ /* 0x000fe200000000ff */
[----:B------:R-:W-:Y:S01]  /*d680*/  FMUL.FTZ R221, R49, R2 ;  /* 0x0000000231dd7220 */ /* 0x000fe20000410000 */
[----:B------:R-:W-:Y:S01]  /*d690*/  ISETP.GE.U32.AND P3, PT, R232, R6, PT ;  /* 0x00000006e800720c */ /* 0x000fe20003f66070 */
[-C--:B------:R-:W-:Y:S01]  /*d6a0*/  FMUL.FTZ R245, R77, R2.reuse ;  /* 0x000000024df57220 */ /* 0x080fe20000410000 */
[----:B------:R-:W-:Y:S01]  /*d6b0*/  LOP3.LUT R6, R3, 0xff, RZ, 0xc0, !PT ;  /* 0x000000ff03067812 */ /* 0x000fe200078ec0ff */
[-C--:B------:R-:W-:Y:S01]  /*d6c0*/  FMUL.FTZ R80, R80, R2.reuse ;  /* 0x0000000250507220 */ /* 0x080fe20000410000 */
[----:B------:R-:W-:Y:S01]  /*d6d0*/  @!P2 PRMT R188, R220, 0x5410, RZ ;  /* 0x00005410dcbca816 */ /* 0x000fe200000000ff */
[----:B------:R-:W-:Y:S01]  /*d6e0*/  FMUL.FTZ R220, R48, R2 ;  /* 0x0000000230dc7220 */ /* 0x000fe20000410000 */
[----:B------:R-:W-:Y:S01]  /*d6f0*/  ISETP.GE.U32.AND P2, PT, R232, R6, PT ;  /* 0x00000006e800720c */ /* 0x000fe20003f46070 */
[-C--:B------:R-:W-:Y:S01]  /*d700*/  FMUL.FTZ R81, R81, R2.reuse ;  /* 0x0000000251517220 */ /* 0x080fe20000410000 */
[----:B------:R-:W-:Y:S01]  /*d710*/  SHF.R.U32.HI R6, RZ, 0x18, R3 ;  /* 0x00000018ff067819 */ /* 0x000fe20000011603 */
[-C--:B------:R-:W-:Y:S01]  /*d720*/  FMUL.FTZ R248, R84, R2.reuse ;  /* 0x0000000254f87220 */ /* 0x080fe20000410000 */
[----:B------:R-:W-:Y:S01]  /*d730*/  LOP3.LUT R3, R3, 0xffff, RZ, 0xc0, !PT ;  /* 0x0000ffff03037812 */ /* 0x000fe200078ec0ff */
[-C--:B------:R-:W-:Y:S01]  /*d740*/  FMUL.FTZ R249, R85, R2.reuse ;  /* 0x0000000255f97220 */ /* 0x080fe20000410000 */
[----:B------:R-:W-:Y:S01]  /*d750*/  @!P4 PRMT R190, R133, 0x5410, RZ ;  /* 0x0000541085bec816 */ /* 0x000fe200000000ff */
[----:B------:R-:W-:Y:S01]  /*d760*/  FMUL.FTZ R88, R88, R2 ;  /* 0x0000000258587220 */ /* 0x000fe20000410000 */
[----:B------:R-:W-:Y:S01]  /*d770*/  SHF.R.U32.HI R3, RZ, 0x8, R3 ;  /* 0x00000008ff037819 */ /* 0x000fe20000011603 */
[----:B------:R-:W2:Y:S01]  /*d780*/  MUFU.EX2 R133, R180 ;  /* 0x000000b400857308 */ /* 0x000ea20000000800 */
[----:B------:R-:W-:Y:S01]  /*d790*/  ISETP.GE.U32.AND P4, PT, R232, R6, PT ;  /* 0x00000006e800720c */ /* 0x000fe20003f86070 */
[----:B------:R-:W-:Y:S01]  /*d7a0*/  STL [R1+0x158], R190 ;  /* 0x000158be01007387 */ /* 0x000fe20000100800 */
[----:B------:R-:W-:Y:S01]  /*d7b0*/  LOP3.LUT R3, R3, 0xffff, RZ, 0xc0, !PT ;  /* 0x0000ffff03037812 */ /* 0x000fe200078ec0ff */
[-C--:B------:R-:W-:Y:S01]  /*d7c0*/  FMUL.FTZ R89, R89, R2.reuse ;  /* 0x0000000259597220 */ /* 0x080fe20000410000 */
[--C-:B------:R-:W-:Y:S01]  /*d7d0*/  SHF.R.U32.HI R6, RZ, 0x18, R4.reuse ;  /* 0x00000018ff067819 */ /* 0x100fe20000011604 */
[----:B------:R-:W-:Y:S01]  /*d7e0*/  STL [R1+0x15c], R189 ;  /* 0x00015cbd01007387 */ /* 0x000fe20000100800 */
[----:B------:R-:W-:Y:S01]  /*d7f0*/  LOP3.LUT R7, R4, 0xffff, RZ, 0xc0, !PT ;  /* 0x0000ffff04077812 */ /* 0x000fe200078ec0ff */
[-C--:B------:R-:W-:Y:S01]  /*d800*/  FMUL.FTZ R92, R92, R2.reuse ;  /* 0x000000025c5c7220 */ /* 0x080fe20000410000 */
[----:B------:R-:W-:Y:S01]  /*d810*/  SHF.R.U32.HI R4, RZ, 0x10, R4 ;  /* 0x00000010ff047819 */ /* 0x000fe20000011604 */
[----:B------:R-:W-:Y:S01]  /*d820*/  STL [R1+0x160], R188 ;  /* 0x000160bc01007387 */ /* 0x000fe20000100800 */
[----:B------:R-:W-:Y:S01]  /*d830*/  ISETP.GE.U32.AND P6, PT, R232, R3, PT ;  /* 0x00000003e800720c */ /* 0x000fe20003fc6070 */
[-C--:B------:R-:W-:Y:S01]  /*d840*/  FMUL.FTZ R93, R93, R2.reuse ;  /* 0x000000025d5d7220 */ /* 0x080fe20000410000 */
[----:B------:R-:W-:Y:S01]  /*d850*/  F2FP.PACK_AB R3, R181, R171 ;  /* 0x000000abb503723e */ /* 0x000fe200000000ff */
[-C--:B------:R-:W-:Y:S01]  /*d860*/  FMUL.FTZ R96, R96, R2.reuse ;  /* 0x0000000260607220 */ /* 0x080fe20000410000 */
[----:B------:R-:W-:Y:S01]  /*d870*/  LOP3.LUT R4, R4, 0xff, RZ, 0xc0, !PT ;  /* 0x000000ff04047812 */ /* 0x000fe200078ec0ff */
[-C--:B------:R-:W-:Y:S01]  /*d880*/  FMUL.FTZ R97, R97, R2.reuse ;  /* 0x0000000261617220 */ /* 0x080fe20000410000 */
[----:B------:R-:W-:Y:S01]  /*d890*/  PRMT R218, R3, 0x7610, R218 ;  /* 0x0000761003da7816 */ /* 0x000fe200000000da */
[-C--:B------:R-:W-:Y:S01]  /*d8a0*/  FMUL.FTZ R65, R101, R2.reuse ;  /* 0x0000000265417220 */ /* 0x080fe20000410000 */
[----:B------:R-:W-:Y:S01]  /*d8b0*/  PRMT R169, R187, 0x5410, R209 ;  /* 0x00005410bba97816 */ /* 0x000fe200000000d1 */
[-C--:B------:R-:W-:Y:S01]  /*d8c0*/  FMUL.FTZ R104, R104, R2.reuse ;  /* 0x0000000268687220 */ /* 0x080fe20000410000 */
[----:B------:R-:W-:Y:S01]  /*d8d0*/  @!P1 PRMT R187, R213, 0x5410, RZ ;  /* 0x00005410d5bb9816 */ /* 0x000fe200000000ff */
[----:B------:R-:W-:Y:S01]  /*d8e0*/  @!P2 HADD2 R223, -R218.H0_H0, -RZ.H0_H0 ;  /* 0xa00000ffdadfa230 */ /* 0x000fe20000000900 */
[----:B-1----:R-:W-:Y:S01]  /*d8f0*/  PRMT R182, R3, 0x7632, R182 ;  /* 0x0000763203b67816 */ /* 0x002fe200000000b6 */
[----:B------:R-:W-:Y:S01]  /*d900*/  FMUL.FTZ R105, R105, R2 ;  /* 0x0000000269697220 */ /* 0x000fe20000410000 */
[----:B------:R-:W-:Y:S01]  /*d910*/  ISETP.GE.U32.AND P1, PT, R232, R4, PT ;  /* 0x00000004e800720c */ /* 0x000fe20003f26070 */
[----:B------:R-:W-:Y:S01]  /*d920*/  FADD.FTZ R4, R134, R8 ;  /* 0x0000000886047221 */ /* 0x000fe20000010000 */
[----:B------:R-:W-:Y:S01]  /*d930*/  SHF.R.U32.HI R3, RZ, 0x8, R7 ;  /* 0x00000008ff037819 */ /* 0x000fe20000011607 */
[----:B------:R-:W-:Y:S01]  /*d940*/  @!P6 HADD2 R222, -R182.H0_H0, -RZ.H0_H0 ;  /* 0xa00000ffb6dee230 */ /* 0x000fe20000000900 */
[----:B------:R-:W-:Y:S01]  /*d950*/  PRMT R206, R218, 0x5410, R182 ;  /* 0x00005410dace7816 */ /* 0x000fe200000000b6 */
[----:B------:R-:W-:Y:S01]  /*d960*/  FADD.FTZ R4, R29, R4 ;  /* 0x000000041d047221 */ /* 0x000fe20000010000 */
[----:B------:R-:W-:Y:S01]  /*d970*/  LOP3.LUT R3, R3, 0xffff, RZ, 0xc0, !PT ;  /* 0x0000ffff03037812 */ /* 0x000fe200078ec0ff */
[----:B------:R-:W-:Y:S01]  /*d980*/  STL [R1+0x164], R187 ;  /* 0x000164bb01007387 */ /* 0x000fe20000100800 */
[----:B------:R-:W-:Y:S01]  /*d990*/  @!P2 PRMT R218, R223, 0x5410, RZ ;  /* 0x00005410dfdaa816 */ /* 0x000fe200000000ff */
[----:B------:R-:W-:Y:S01]  /*d9a0*/  FMUL.FTZ R112, R112, R2 ;  /* 0x0000000270707220 */ /* 0x000fe20000410000 */
[----:B------:R-:W-:Y:S01]  /*d9b0*/  F2FP.PACK_AB R5, R29, R134 ;  /* 0x000000861d05723e */ /* 0x000fe200000000ff */
[-C--:B------:R-:W-:Y:S01]  /*d9c0*/  FMUL.FTZ R113, R113, R2.reuse ;  /* 0x0000000271717220 */ /* 0x080fe20000410000 */
[----:B------:R-:W-:Y:S01]  /*d9d0*/  ISETP.GE.U32.AND P2, PT, R232, R3, PT ;  /* 0x00000003e800720c */ /* 0x000fe20003f46070 */
[----:B------:R-:W-:Y:S01]  /*d9e0*/  FADD.FTZ R3, R135, R4 ;  /* 0x0000000487037221 */ /* 0x000fe20000010000 */
[C---:B------:R-:W-:Y:S01]  /*d9f0*/  PRMT R208, R5.reuse, 0x7610, R208 ;  /* 0x0000761005d07816 */ /* 0x040fe200000000d0 */
[----:B------:R-:W-:Y:S01]  /*da00*/  FMUL.FTZ R120, R120, R2 ;  /* 0x0000000278787220 */ /* 0x000fe20000410000 */
[----:B------:R-:W-:Y:S01]  /*da10*/  PRMT R198, R5, 0x7632, R198 ;  /* 0x0000763205c67816 */ /* 0x000fe200000000c6 */
[C---:B------:R-:W-:Y:S01]  /*da20*/  FADD.FTZ R5, R170.reuse, R3 ;  /* 0x00000003aa057221 */ /* 0x040fe20000010000 */
[----:B------:R-:W-:Y:S01]  /*da30*/  F2FP.PACK_AB R3, R170, R135 ;  /* 0x00000087aa03723e */ /* 0x000fe200000000ff */
[----:B------:R-:W-:Y:S01]  /*da40*/  @!P5 HADD2 R226, -R208.H0_H0, -RZ.H0_H0 ;  /* 0xa00000ffd0e2d230 */ /* 0x000fe20000000900 */
[----:B------:R-:W-:Y:S01]  /*da50*/  F2FP.PACK_AB R4, R211, R210 ;  /* 0x000000d2d304723e */ /* 0x000fe200000000ff */
[----:B------:R-:W-:Y:S01]  /*da60*/  @!P4 HADD2 R225, -R198.H0_H0, -RZ.H0_H0 ;  /* 0xa00000ffc6e1c230 */ /* 0x000fe20000000900 */
[----:B------:R-:W-:Y:S01]  /*da70*/  PRMT R201, R3, 0x7610, R201 ;  /* 0x0000761003c97816 */ /* 0x000fe200000000c9 */
[-C--:B------:R-:W-:Y:S01]  /*da80*/  FMUL.FTZ R121, R121, R2.reuse ;  /* 0x0000000279797220 */ /* 0x080fe20000410000 */
[----:B------:R-:W-:Y:S01]  /*da90*/  PRMT R207, R3, 0x7632, R207 ;  /* 0x0000763203cf7816 */ /* 0x000fe200000000cf */
[----:B------:R-:W-:Y:S01]  /*daa0*/  FADD.FTZ R3, R177, R5 ;  /* 0x00000005b1037221 */ /* 0x000fe20000010000 */
[----:B------:R-:W-:Y:S01]  /*dab0*/  PRMT R199, R4, 0x7610, R199 ;  /* 0x0000761004c77816 */ /* 0x000fe200000000c7 */
[----:B------:R-:W-:Y:S01]  /*dac0*/  FMUL.FTZ R124, R124, R2 ;  /* 0x000000027c7c7220 */ /* 0x000fe20000410000 */
[----:B------:R-:W-:Y:S01]  /*dad0*/  @!P0 PRMT R209, R132, 0x5410, RZ ;  /* 0x0000541084d18816 */ /* 0x000fe200000000ff */
[----:B--2---:R-:W-:Y:S01]  /*dae0*/  FADD.FTZ R3, R133, R3 ;  /* 0x0000000385037221 */ /* 0x004fe20000010000 */
[----:B------:R-:W-:Y:S01]  /*daf0*/  PRMT R200, R4, 0x7632, R200 ;  /* 0x0000763204c87816 */ /* 0x000fe200000000c8 */
[----:B------:R-:W-:Y:S01]  /*db00*/  @!P3 HADD2 R229, -R199.H0_H0, -RZ.H0_H0 ;  /* 0xa00000ffc7e5b230 */ /* 0x000fe20000000900 */
[----:B------:R-:W-:Y:S01]  /*db10*/  @!P6 PRMT R182, R222, 0x5410, RZ ;  /* 0x00005410deb6e816 */ /* 0x000fe200000000ff */
[----:B------:R1:W-:Y:S01]  /*db20*/  STL [R1+0x168], R209 ;  /* 0x000168d101007387 */ /* 0x0003e20000100800 */
[----:B------:R-:W-:Y:S01]  /*db30*/  PRMT R213, R208, 0x5410, R198 ;  /* 0x00005410d0d57816 */ /* 0x000fe200000000c6 */
[----:B------:R-:W-:Y:S01]  /*db40*/  FADD.FTZ R3, R23, R3 ;  /* 0x0000000317037221 */ /* 0x000fe20000010000 */
[----:B------:R-:W-:Y:S01]  /*db50*/  ISETP.GE.U32.AND P0, PT, R232, R6, PT ;  /* 0x00000006e800720c */ /* 0x000fe20003f06070 */
[----:B------:R-:W-:Y:S01]  /*db60*/  FADD.FTZ R6, R171, R9 ;  /* 0x00000009ab067221 */ /* 0x000fe20000010000 */
[----:B------:R-:W-:Y:S01]  /*db70*/  @!P5 PRMT R208, R226, 0x5410, RZ ;  /* 0x00005410e2d0d816 */ /* 0x000fe200000000ff */
[----:B------:R-:W-:Y:S01]  /*db80*/  STL [R1+0x16c], R206 ;  /* 0x00016cce01007387 */ /* 0x000fe20000100800 */
[----:B------:R-:W-:Y:S01]  /*db90*/  @!P4 PRMT R198, R225, 0x5410, RZ ;  /* 0x00005410e1c6c816 */ /* 0x000fe200000000ff */
[----:B------:R-:W-:Y:S01]  /*dba0*/  @!P2 HADD2 R224, -R200.H0_H0, -RZ.H0_H0 ;  /* 0xa00000ffc8e0a230 */ /* 0x000fe20000000900 */
[----:B------:R-:W-:Y:S01]  /*dbb0*/  PRMT R171, R199, 0x5410, R200 ;  /* 0x00005410c7ab7816 */ /* 0x000fe200000000c8 */
[----:B------:R-:W-:Y:S01]  /*dbc0*/  STL [R1+0x170], R218 ;  /* 0x000170da01007387 */ /* 0x000fe20000100800 */
[----:B------:R-:W-:Y:S01]  /*dbd0*/  @!P3 PRMT R199, R229, 0x5410, RZ ;  /* 0x00005410e5c7b816 */ /* 0x000fe200000000ff */
[C---:B------:R-:W-:Y:S01]  /*dbe0*/  FADD.FTZ R135, R22.reuse, R3 ;  /* 0x0000000316877221 */ /* 0x040fe20000010000 */
[----:B------:R-:W-:Y:S01]  /*dbf0*/  F2FP.PACK_AB R134, R22, R23 ;  /* 0x000000171686723e */ /* 0x000fe200000000ff */
[----:B------:R2:W-:Y:S01]  /*dc00*/  STL [R1+0x174], R182 ;  /* 0x000174b601007387 */ /* 0x0005e20000100800 */
[----:B------:R-:W-:Y:S01]  /*dc10*/  IMAD.WIDE.U32 R22, R212, -0x326172a9, RZ ;  /* 0xcd9e8d57d4167825 */ /* 0x000fe200078e00ff */
[----:B------:R-:W-:Y:S01]  /*dc20*/  @!P2 PRMT R200, R224, 0x5410, RZ ;  /* 0x00005410e0c8a816 */ /* 0x000fe200000000ff */
[----:B------:R-:W3:Y:S01]  /*dc30*/  LDC.U8 R48, c[0x0][0x2d8] ;  /* 0x0000b600ff307b82 */ /* 0x000ee20000000000 */
[----:B------:R4:W-:Y:S01]  /*dc40*/  STL [R1+0x178], R213 ;  /* 0x000178d501007387 */ /* 0x0009e20000100800 */
[----:B------:R-:W-:Y:S01]  /*dc50*/  F2FP.PACK_AB R133, R133, R177 ;  /* 0x000000b18585723e */ /* 0x000fe200000000ff */
[-C--:B------:R-:W-:Y:S01]  /*dc60*/  FMUL.FTZ R224, R52, R2.reuse ;  /* 0x0000000234e07220 */ /* 0x080fe20000410000 */
[----:B------:R-:W-:Y:S01]  /*dc70*/  @!P0 HADD2 R227, -R207.H0_H0, -RZ.H0_H0 ;  /* 0xa00000ffcfe38230 */ /* 0x000fe20000000900 */
[----:B------:R-:W-:Y:S01]  /*dc80*/  STL [R1+0x17c], R208 ;  /* 0x00017cd001007387 */ /* 0x000fe20000100800 */
[-C--:B------:R-:W-:Y:S01]  /*dc90*/  FMUL.FTZ R177, R41, R2.reuse ;  /* 0x0000000229b17220 */ /* 0x080fe20000410000 */
[----:B------:R-:W-:Y:S01]  /*dca0*/  PRMT R170, R201, 0x5410, R207 ;  /* 0x00005410c9aa7816 */ /* 0x000fe200000000cf */
[-C--:B------:R-:W-:Y:S01]  /*dcb0*/  FMUL.FTZ R225, R53, R2.reuse ;  /* 0x0000000235e17220 */ /* 0x080fe20000410000 */
[----:B------:R-:W-:Y:S01]  /*dcc0*/  STL [R1+0x180], R198 ;  /* 0x000180c601007387 */ /* 0x000fe20000100800 */
[-C--:B------:R-:W-:Y:S01]  /*dcd0*/  FMUL.FTZ R232, R64, R2.reuse ;  /* 0x0000000240e87220 */ /* 0x080fe20000410000 */
[----:B------:R-:W-:Y:S01]  /*dce0*/  @!P0 PRMT R207, R227, 0x5410, RZ ;  /* 0x00005410e3cf8816 */ /* 0x000fe200000000ff */
[-C--:B------:R-:W-:Y:S01]  /*dcf0*/  FMUL.FTZ R52, R100, R2.reuse ;  /* 0x0000000264347220 */ /* 0x080fe20000410000 */
[----:B------:R3:W-:Y:S01]  /*dd00*/  STL [R1+0x184], R171 ;  /* 0x000184ab01007387 */ /* 0x0007e20000100800 */
[-C--:B------:R-:W-:Y:S01]  /*dd10*/  FMUL.FTZ R125, R125, R2.reuse ;  /* 0x000000027d7d7220 */ /* 0x080fe20000410000 */
[----:B------:R4:W-:Y:S01]  /*dd20*/  MUFU.EX2 R29, R230 ;  /* 0x000000e6001d7308 */ /* 0x0009e20000000800 */
[-C--:B-1----:R-:W-:Y:S01]  /*dd30*/  FMUL.FTZ R209, R128, R2.reuse ;  /* 0x0000000280d17220 */ /* 0x082fe20000410000 */
[----:B------:R1:W-:Y:S01]  /*dd40*/  STL [R1+0x188], R199 ;  /* 0x000188c701007387 */ /* 0x0003e20000100800 */
[----:B------:R-:W-:Y:S01]  /*dd50*/  FMUL.FTZ R187, R129, R2 ;  /* 0x0000000281bb7220 */ /* 0x000fe20000410000 */
[----:B------:R-:W-:Y:S01]  /*dd60*/  @!P1 HADD2 R228, -R201.H0_H0, -RZ.H0_H0 ;  /* 0xa00000ffc9e49230 */ /* 0x000fe20000000900 */
[----:B------:R-:W-:Y:S01]  /*dd70*/  FADD.FTZ R6, R181, R6 ;  /* 0x00000006b5067221 */ /* 0x000fe20000010000 */
[----:B------:R-:W-:Y:S01]  /*dd80*/  MOV R69, R234 ;  /* 0x000000ea00457202 */ /* 0x000fe20000000f00 */
[-C--:B--2---:R-:W-:Y:S01]  /*dd90*/  FMUL.FTZ R182, R117, R2.reuse ;  /* 0x0000000275b67220 */ /* 0x084fe20000410000 */
[C---:B------:R-:W-:Y:S01]  /*dda0*/  PRMT R196, R133.reuse, 0x7632, R196 ;  /* 0x0000763285c47816 */ /* 0x040fe200000000c4 */
[----:B------:R-:W-:Y:S01]  /*ddb0*/  FADD.FTZ R4, R210, R6 ;  /* 0x00000006d2047221 */ /* 0x000fe20000010000 */
[----:B------:R-:W-:Y:S01]  /*ddc0*/  @!P1 PRMT R201, R228, 0x5410, RZ ;  /* 0x00005410e4c99816 */ /* 0x000fe200000000ff */
[----:B----4-:R-:W-:Y:S01]  /*ddd0*/  FMUL.FTZ R213, R116, R2 ;  /* 0x0000000274d57220 */ /* 0x010fe20000410000 */
[----:B------:R-:W-:Y:S01]  /*dde0*/  PRMT R219, R133, 0x7610, R219 ;  /* 0x0000761085db7816 */ /* 0x000fe200000000db */
[----:B------:R-:W-:Y:S01]  /*ddf0*/  FADD.FTZ R132, R211, R4 ;  /* 0x00000004d3847221 */ /* 0x000fe20000010000 */
[----:B------:R-:W-:Y:S01]  /*de00*/  LOP3.LUT R4, R21, UR32, R22, 0x96, !PT ;  /* 0x0000002015047c12 */ /* 0x000fe2000f8e9616 */
[----:B------:R-:W-:Y:S01]  /*de10*/  IMAD.MOV.U32 R73, RZ, RZ, R238 ;  /* 0x000000ffff497224 */ /* 0x000fe200078e00ee */
[----:B------:R-:W-:Y:S01]  /*de20*/  PRMT R230, R134, 0x7610, R230 ;  /* 0x0000761086e67816 */ /* 0x000fe200000000e6 */
[----:B------:R-:W-:Y:S01]  /*de30*/  IMAD.MOV.U32 R68, RZ, RZ, R235 ;  /* 0x000000ffff447224 */ /* 0x000fe200078e00eb */
[----:B------:R-:W2:Y:S01]  /*de40*/  LDC.U8 R17, c[0x0][0x2d8] ;  /* 0x0000b600ff117b82 */ /* 0x000ea20000000000 */
[----:B------:R-:W-:Y:S01]  /*de50*/  IMAD.WIDE.U32 R4, R4, -0x2daee0ad, RZ ;  /* 0xd2511f5304047825 */ /* 0x000fe200078e00ff */
[----:B------:R-:W-:Y:S01]  /*de60*/  LOP3.LUT R15, R15, UR27, R10, 0x96, !PT ;  /* 0x0000001b0f0f7c12 */ /* 0x000fe2000f8e960a */
[----:B------:R4:W-:Y:S01]  /*de70*/  STG.E.U16 [R24.64+-0x7e], R16 ;  /* 0xffff821018007986 */ /* 0x0009e2000c101512 */
[----:B------:R-:W-:Y:S01]  /*de80*/  MOV R128, R52 ;  /* 0x0000003400807202 */ /* 0x000fe20000000f00 */
[----:B---3--:R-:W-:Y:S01]  /*de90*/  FMUL.FTZ R171, R109, R2 ;  /* 0x000000026dab7220 */ /* 0x008fe20000410000 */
[----:B------:R-:W-:Y:S01]  /*dea0*/  MOV R129, R65 ;  /* 0x0000004100817202 */ /* 0x000fe20000000f00 */
[----:B------:R-:W-:-:S02]  /*deb0*/  FMUL.FTZ R166, R166, R0 ;  /* 0x00000000a6a67220 */ /* 0x000fc40000410000 */
[----:B-1----:R-:W-:Y:S01]  /*dec0*/  FMUL.FTZ R199, R108, R2 ;  /* 0x000000026cc77220 */ /* 0x002fe20000410000 */
[----:B------:R-:W-:Y:S01]  /*ded0*/  LOP3.LUT R2, R23, UR33, R216, 0x96, !PT ;  /* 0x0000002117027c12 */ /* 0x000fe2000f8e96d8 */
[-C--:B------:R-:W-:Y:S02]  /*dee0*/  FMUL.FTZ R167, R167, R0.reuse ;  /* 0x00000000a7a77220 */ /* 0x080fe40000410000 */
[----:B------:R-:W-:Y:S02]  /*def0*/  FMUL.FTZ R162, R162, R0 ;  /* 0x00000000a2a27220 */ /* 0x000fe40000410000 */
[----:B------:R-:W-:-:S04]  /*df00*/  IMAD.WIDE.U32 R2, R2, -0x2daee0ad, RZ ;  /* 0xd2511f5302027825 */ /* 0x000fc800078e00ff */
[-C--:B------:R-:W-:Y:S01]  /*df10*/  FMUL.FTZ R163, R163, R0.reuse ;  /* 0x00000000a3a37220 */ /* 0x080fe20000410000 */
[----:B------:R-:W-:Y:S01]  /*df20*/  LOP3.LUT R3, R3, UR8, R168, 0x96, !PT ;  /* 0x0000000803037c12 */ /* 0x000fe2000f8e96a8 */
[-C--:B------:R-:W-:Y:S01]  /*df30*/  FMUL.FTZ R158, R158, R0.reuse ;  /* 0x000000009e9e7220 */ /* 0x080fe20000410000 */
[----:B------:R-:W-:Y:S01]  /*df40*/  LOP3.LUT R6, R5, UR4, R2, 0x96, !PT ;  /* 0x0000000405067c12 */ /* 0x000fe2000f8e9602 */
[----:B------:R-:W-:Y:S02]  /*df50*/  FMUL.FTZ R159, R159, R0 ;  /* 0x000000009f9f7220 */ /* 0x000fe40000410000 */
[----:B------:R-:W-:-:S04]  /*df60*/  IMAD.WIDE.U32 R8, R3, -0x326172a9, RZ ;  /* 0xcd9e8d5703087825 */ /* 0x000fc800078e00ff */
[----:B------:R-:W-:Y:S01]  /*df70*/  IMAD.WIDE.U32 R6, R6, -0x326172a9, RZ ;  /* 0xcd9e8d5706067825 */ /* 0x000fe200078e00ff */
[----:B------:R-:W-:-:S03]  /*df80*/  LOP3.LUT R3, R9, UR5, R20, 0x96, !PT ;  /* 0x0000000509037c12 */ /* 0x000fc6000f8e9614 */
        /* <DEDUP_REMOVED lines=10> */
[-C--:B------:R-:W-:Y:S01]  /*e030*/  FMUL.FTZ R146, R146, R0.reuse ;  /* 0x0000000092927220 */ /* 0x080fe20000410000 */
[----:B------:R-:W-:Y:S01]  /*e040*/  LOP3.LUT R2, R9, UR15, R2, 0x96, !PT ;  /* 0x0000000f09027c12 */ /* 0x000fe2000f8e9602 */
[-C--:B------:R-:W-:Y:S02]  /*e050*/  FMUL.FTZ R147, R147, R0.reuse ;  /* 0x0000000093937220 */ /* 0x080fe40000410000 */
[----:B------:R-:W-:Y:S02]  /*e060*/  FMUL.FTZ R142, R142, R0 ;  /* 0x000000008e8e7220 */ /* 0x000fe40000410000 */
[----:B------:R-:W-:-:S04]  /*e070*/  IMAD.WIDE.U32 R2, R2, -0x326172a9, RZ ;  /* 0xcd9e8d5702027825 */ /* 0x000fc800078e00ff */
[-C--:B------:R-:W-:Y:S01]  /*e080*/  FMUL.FTZ R143, R143, R0.reuse ;  /* 0x000000008f8f7220 */ /* 0x080fe20000410000 */
[----:B------:R-:W-:Y:S01]  /*e090*/  LOP3.LUT R4, R3, UR22, R4, 0x96, !PT ;  /* 0x0000001603047c12 */ /* 0x000fe2000f8e9604 */
[-C--:B------:R-:W-:Y:S01]  /*e0a0*/  FMUL.FTZ R138, R138, R0.reuse ;  /* 0x000000008a8a7220 */ /* 0x080fe20000410000 */
[----:B------:R-:W-:Y:S01]  /*e0b0*/  LOP3.LUT R6, R2, 0xffff, RZ, 0xc0, !PT ;  /* 0x0000ffff02067812 */ /* 0x000fe200078ec0ff */
[-C--:B------:R-:W-:Y:S01]  /*e0c0*/  FMUL.FTZ R139, R139, R0.reuse ;  /* 0x000000008b8b7220 */ /* 0x080fe20000410000 */
        /* <DEDUP_REMOVED lines=13> */
[-C--:B------:R-:W-:Y:S01]  /*e1a0*/  FMUL.FTZ R226, R54, R0.reuse ;  /* 0x0000000036e27220 */ /* 0x080fe20000410000 */
[----:B------:R-:W-:Y:S01]  /*e1b0*/  ISETP.GE.U32.AND P3, PT, R48, R5, PT ;  /* 0x000000053000720c */ /* 0x000fe20003f66070 */
[-C--:B------:R-:W-:Y:S01]  /*e1c0*/  FMUL.FTZ R227, R55, R0.reuse ;  /* 0x0000000037e37220 */ /* 0x080fe20000410000 */
[--C-:B------:R-:W-:Y:S01]  /*e1d0*/  SHF.R.U32.HI R5, RZ, 0x10, R4.reuse ;  /* 0x00000010ff057819 */ /* 0x100fe20000011604 */
[-C--:B------:R-:W-:Y:S01]  /*e1e0*/  FMUL.FTZ R58, R58, R0.reuse ;  /* 0x000000003a3a7220 */ /* 0x080fe20000410000 */
[----:B------:R-:W-:Y:S01]  /*e1f0*/  SHF.R.U32.HI R4, RZ, 0x18, R4 ;  /* 0x00000018ff047819 */ /* 0x000fe20000011604 */
[-C--:B------:R-:W-:Y:S01]  /*e200*/  FMUL.FTZ R59, R59, R0.reuse ;  /* 0x000000003b3b7220 */ /* 0x080fe20000410000 */
[----:B------:R-:W-:Y:S01]  /*e210*/  LOP3.LUT R5, R5, 0xff, RZ, 0xc0, !PT ;  /* 0x000000ff05057812 */ /* 0x000fe200078ec0ff */
[----:B------:R-:W-:Y:S01]  /*e220*/  FMUL.FTZ R62, R62, R0 ;  /* 0x000000003e3e7220 */ /* 0x000fe20000410000 */
[----:B------:R-:W-:Y:S01]  /*e230*/  ISETP.GE.U32.AND P0, PT, R48, R4, PT ;  /* 0x000000043000720c */ /* 0x000fe20003f06070 */
[-C--:B------:R-:W-:Y:S01]  /*e240*/  FMUL.FTZ R63, R63, R0.reuse ;  /* 0x000000003f3f7220 */ /* 0x080fe20000410000 */
[----:B------:R-:W-:Y:S01]  /*e250*/  LOP3.LUT R4, R2, 0xff, RZ, 0xc0, !PT ;  /* 0x000000ff02047812 */ /* 0x000fe200078ec0ff */
[-C--:B------:R-:W-:Y:S01]  /*e260*/  FMUL.FTZ R234, R66, R0.reuse ;  /* 0x0000000042ea7220 */ /* 0x080fe20000410000 */
[C---:B------:R-:W-:Y:S01]  /*e270*/  ISETP.GE.U32.AND P5, PT, R48.reuse, R5, PT ;  /* 0x000000053000720c */ /* 0x040fe20003fa6070 */
[----:B------:R-:W-:Y:S01]  /*e280*/  FMUL.FTZ R235, R67, R0 ;  /* 0x0000000043eb7220 */ /* 0x000fe20000410000 */
[----:B------:R-:W-:Y:S01]  /*e290*/  ISETP.GE.U32.AND P2, PT, R48, R4, PT ;  /* 0x000000043000720c */ /* 0x000fe20003f46070 */
[----:B------:R1:W3:Y:S01]  /*e2a0*/  MUFU.EX2 R5, R231 ;  /* 0x000000e700057308 */ /* 0x0002e20000000800 */
[--C-:B------:R-:W-:Y:S01]  /*e2b0*/  SHF.R.U32.HI R4, RZ, 0x10, R2.reuse ;  /* 0x00000010ff047819 */ /* 0x100fe20000011602 */
[-C--:B------:R-:W-:Y:S01]  /*e2c0*/  FMUL.FTZ R238, R70, R0.reuse ;  /* 0x0000000046ee7220 */ /* 0x080fe20000410000 */
[----:B------:R-:W-:Y:S01]  /*e2d0*/  SHF.R.U32.HI R2, RZ, 0x18, R2 ;  /* 0x00000018ff027819 */ /* 0x000fe20000011602 */
[-C--:B------:R-:W-:Y:S01]  /*e2e0*/  FMUL.FTZ R239, R71, R0.reuse ;  /* 0x0000000047ef7220 */ /* 0x080fe20000410000 */
[----:B------:R-:W-:Y:S01]  /*e2f0*/  LOP3.LUT R3, R4, 0xff, RZ, 0xc0, !PT ;  /* 0x000000ff04037812 */ /* 0x000fe200078ec0ff */
[----:B------:R-:W-:Y:S01]  /*e300*/  FMUL.FTZ R242, R74, R0 ;  /* 0x000000004af27220 */ /* 0x000fe20000410000 */
[C---:B------:R-:W-:Y:S01]  /*e310*/  ISETP.GE.U32.AND P1, PT, R48.reuse, R2, PT ;  /* 0x000000023000720c */ /* 0x040fe20003f26070 */
[----:B------:R-:W-:Y:S01]  /*e320*/  FMUL.FTZ R243, R75, R0 ;  /* 0x000000004bf37220 */ /* 0x000fe20000410000 */
[----:B------:R-:W-:Y:S01]  /*e330*/  ISETP.GE.U32.AND P6, PT, R48, R3, PT ;  /* 0x000000033000720c */ /* 0x000fe20003fc6070 */
[----:B------:R-:W-:Y:S01]  /*e340*/  IMAD.WIDE.U32 R2, R7, -0x2daee0ad, RZ ;  /* 0xd2511f5307027825 */ /* 0x000fe200078e00ff */
[----:B------:R-:W-:-:S02]  /*e350*/  @!P0 HADD2 R26, -R196.H0_H0, -RZ.H0_H0 ;  /* 0xa00000ffc41a8230 */ /* 0x000fc40000000900 */
[----:B------:R-:W-:Y:S01]  /*e360*/  @!P5 HADD2 R27, -R219.H0_H0, -RZ.H0_H0 ;  /* 0xa00000ffdb1bd230 */ /* 0x000fe20000000900 */
[-C--:B------:R-:W-:Y:S01]  /*e370*/  FMUL.FTZ R246, R78, R0.reuse ;  /* 0x000000004ef67220 */ /* 0x080fe20000410000 */
[----:B------:R-:W-:Y:S01]  /*e380*/  LOP3.LUT R4, R3, UR14, R8, 0x96, !PT ;  /* 0x0000000e03047c12 */ /* 0x000fe2000f8e9608 */
[-C--:B------:R-:W-:Y:S01]  /*e390*/  FMUL.FTZ R247, R79, R0.reuse ;  /* 0x000000004ff77220 */ /* 0x080fe20000410000 */
[----:B------:R-:W-:Y:S01]  /*e3a0*/  LOP3.LUT R9, R2, 0xffff, RZ, 0xc0, !PT ;  /* 0x0000ffff02097812 */ /* 0x000fe200078ec0ff */
[-C--:B------:R-:W-:Y:S01]  /*e3b0*/  FMUL.FTZ R82, R82, R0.reuse ;  /* 0x0000000052527220 */ /* 0x080fe20000410000 */
[----:B------:R-:W-:Y:S01]  /*e3c0*/  LOP3.LUT R7, R2, 0xff, RZ, 0xc0, !PT ;  /* 0x000000ff02077812 */ /* 0x000fe200078ec0ff */
[-C--:B------:R-:W-:Y:S01]  /*e3d0*/  FMUL.FTZ R83, R83, R0.reuse ;  /* 0x0000000053537220 */ /* 0x080fe20000410000 */
[--C-:B------:R-:W-:Y:S01]  /*e3e0*/  SHF.R.U32.HI R8, RZ, 0x10, R2.reuse ;  /* 0x00000010ff087819 */ /* 0x100fe20000011602 */
[-C--:B------:R-:W-:Y:S01]  /*e3f0*/  FMUL.FTZ R250, R86, R0.reuse ;  /* 0x0000000056fa7220 */ /* 0x080fe20000410000 */
[----:B------:R-:W-:Y:S01]  /*e400*/  SHF.R.U32.HI R3, RZ, 0x18, R2 ;  /* 0x00000018ff037819 */ /* 0x000fe20000011602 */
[-C--:B------:R-:W-:Y:S01]  /*e410*/  FMUL.FTZ R251, R87, R0.reuse ;  /* 0x0000000057fb7220 */ /* 0x080fe20000410000 */
[----:B-1----:R-:W-:Y:S01]  /*e420*/  PRMT R231, R134, 0x7632, R231 ;  /* 0x0000763286e77816 */ /* 0x002fe200000000e7 */
[-C--:B------:R-:W-:Y:S01]  /*e430*/  FMUL.FTZ R90, R90, R0.reuse ;  /* 0x000000005a5a7220 */ /* 0x080fe20000410000 */
[----:B------:R-:W-:Y:S01]  /*e440*/  @!P6 HADD2 R33, -R230.H0_H0, -RZ.H0_H0 ;  /* 0xa00000ffe621e230 */ /* 0x000fe20000000900 */
[----:B------:R-:W-:-:S02]  /*e450*/  FMUL.FTZ R91, R91, R0 ;  /* 0x000000005b5b7220 */ /* 0x000fc40000410000 */
[-C--:B------:R-:W-:Y:S01]  /*e460*/  FMUL.FTZ R94, R94, R0.reuse ;  /* 0x000000005e5e7220 */ /* 0x080fe20000410000 */
[----:B------:R-:W-:Y:S01]  /*e470*/  @!P1 HADD2 R32, -R231.H0_H0, -RZ.H0_H0 ;  /* 0xa00000ffe7209230 */ /* 0x000fe20000000900 */
        /* <DEDUP_REMOVED lines=8> */
[----:B------:R-:W-:Y:S01]  /*e500*/  MOV R134, R106 ;  /* 0x0000006a00867202 */ /* 0x000fe20000000f00 */
[-C--:B------:R-:W-:Y:S02]  /*e510*/  FMUL.FTZ R208, R111, R0.reuse ;  /* 0x000000006fd07220 */ /* 0x080fe40000410000 */
        /* <DEDUP_REMOVED lines=9> */
[----:B------:R-:W-:Y:S01]  /*e5b0*/  FMUL.FTZ R189, R131, R0 ;  /* 0x0000000083bd7220 */ /* 0x000fe20000410000 */
[----:B---3--:R-:W-:Y:S01]  /*e5c0*/  F2FP.PACK_AB R0, R5, R29 ;  /* 0x0000001d0500723e */ /* 0x008fe200000000ff */
[----:B------:R-:W-:Y:S01]  /*e5d0*/  FADD.FTZ R2, R29, R132 ;  /* 0x000000841d027221 */ /* 0x000fe20000010000 */
[----:B------:R-:W-:Y:S01]  /*e5e0*/  MOV R29, R93 ;  /* 0x0000005d001d7202 */ /* 0x000fe20000000f00 */
[----:B------:R-:W-:Y:S01]  /*e5f0*/  IMAD.MOV.U32 R72, RZ, RZ, R68 ;  /* 0x000000ffff487224 */ /* 0x000fe200078e0044 */
[C---:B------:R-:W-:Y:S01]  /*e600*/  PRMT R190, R0.reuse, 0x7610, R190 ;  /* 0x0000761000be7816 */ /* 0x040fe200000000be */
[----:B------:R-:W-:Y:S01]  /*e610*/  FADD.FTZ R2, R5, R2 ;  /* 0x0000000205027221 */ /* 0x000fe20000010000 */
[----:B------:R-:W-:Y:S01]  /*e620*/  PRMT R192, R0, 0x7632, R192 ;  /* 0x0000763200c07816 */ /* 0x000fe200000000c0 */
[----:B------:R-:W1:Y:S01]  /*e630*/  MUFU.EX2 R5, R252 ;  /* 0x000000fc00057308 */ /* 0x000e620000000800 */
[----:B------:R-:W-:Y:S01]  /*e640*/  SHF.R.U32.HI R0, RZ, 0x8, R6 ;  /* 0x00000008ff007819 */ /* 0x000fe20000011606 */
[----:B------:R-:W-:Y:S01]  /*e650*/  @!P4 HADD2 R19, -R190.H0_H0, -RZ.H0_H0 ;  /* 0xa00000ffbe13c230 */ /* 0x000fe20000000900 */
[----:B------:R-:W-:Y:S01]  /*e660*/  PRMT R49, R190, 0x5410, R192 ;  /* 0x00005410be317816 */ /* 0x000fe200000000c0 */
[----:B------:R-:W-:Y:S01]  /*e670*/  IMAD.MOV.U32 R68, RZ, RZ, R194 ;  /* 0x000000ffff447224 */ /* 0x000fe200078e00c2 */
[----:B------:R-:W-:Y:S01]  /*e680*/  LOP3.LUT R0, R0, 0xffff, RZ, 0xc0, !PT ;  /* 0x0000ffff00007812 */ /* 0x000fe200078ec0ff */
[----:B------:R-:W-:Y:S01]  /*e690*/  @!P3 HADD2 R28, -R192.H0_H0, -RZ.H0_H0 ;  /* 0xa00000ffc01cb230 */ /* 0x000fe20000000900 */
[----:B------:R-:W-:Y:S01]  /*e6a0*/  @!P4 PRMT R190, R19, 0x5410, RZ ;  /* 0x0000541013bec816 */ /* 0x000fe200000000ff */
[----:B------:R3:W1:Y:S01]  /*e6b0*/  MUFU.EX2 R6, R69 ;  /* 0x0000004500067308 */ /* 0x0006620000000800 */
[----:B------:R-:W-:Y:S01]  /*e6c0*/  ISETP.GE.U32.AND P4, PT, R48, R0, PT ;  /* 0x000000003000720c */ /* 0x000fe20003f86070 */
[----:B------:R-:W-:Y:S01]  /*e6d0*/  IMAD.MOV.U32 R131, RZ, RZ, R53 ;  /* 0x000000ffff837224 */ /* 0x000fe200078e0035 */
[----:B------:R-:W-:Y:S01]  /*e6e0*/  SHF.R.U32.HI R0, RZ, 0x10, R4 ;  /* 0x00000010ff007819 */ /* 0x000fe20000011604 */
[----:B------:R-:W-:Y:S01]  /*e6f0*/  IMAD.MOV.U32 R130, RZ, RZ, R64 ;  /* 0x000000ffff827224 */ /* 0x000fe200078e0040 */
[----:B------:R-:W-:Y:S01]  /*e700*/  PRMT R19, R230, 0x5410, R231 ;  /* 0x00005410e6137816 */ /* 0x000fe200000000e7 */
[----:B------:R-:W-:Y:S01]  /*e710*/  IMAD.MOV.U32 R133, RZ, RZ, R105 ;  /* 0x000000ffff857224 */ /* 0x000fe200078e0069 */
[----:B------:R-:W-:Y:S01]  /*e720*/  LOP3.LUT R0, R0, 0xff, RZ, 0xc0, !PT ;  /* 0x000000ff00007812 */ /* 0x000fe200078ec0ff */
[----:B------:R-:W-:Y:S01]  /*e730*/  IMAD.MOV.U32 R132, RZ, RZ, R104 ;  /* 0x000000ffff847224 */ /* 0x000fe200078e0068 */
[----:B------:R-:W-:-:S02]  /*e740*/  @!P1 PRMT R231, R32, 0x5410, RZ ;  /* 0x0000541020e79816 */ /* 0x000fc400000000ff */
[----:B------:R-:W-:Y:S02]  /*e750*/  @!P3 PRMT R192, R28, 0x5410, RZ ;  /* 0x000054101cc0b816 */ /* 0x000fe400000000ff */
[----:B------:R-:W-:Y:S02]  /*e760*/  ISETP.GE.U32.AND P3, PT, R48, R7, PT ;  /* 0x000000073000720c */ /* 0x000fe40003f66070 */
[----:B------:R-:W-:Y:S02]  /*e770*/  @!P6 PRMT R230, R33, 0x5410, RZ ;  /* 0x0000541021e6e816 */ /* 0x000fe400000000ff */
[----:B---3--:R-:W-:Y:S02]  /*e780*/  MOV R69, R195 ;  /* 0x000000c300457202 */ /* 0x008fe40000000f00 */
[----:B------:R-:W-:Y:S02]  /*e790*/  PRMT R195, R219, 0x5410, R196 ;  /* 0x00005410dbc37816 */ /* 0x000fe400000000c4 */
[----:B------:R-:W-:Y:S01]  /*e7a0*/  @!P0 PRMT R196, R26, 0x5410, RZ ;  /* 0x000054101ac48816 */ /* 0x000fe200000000ff */
[----:B------:R-:W-:Y:S01]  /*e7b0*/  MUFU.EX2 R7, R69 ;  /* 0x0000004500077308 */ /* 0x000fe20000000800 */
[----:B------:R-:W-:Y:S01]  /*e7c0*/  ISETP.GE.U32.AND P0, PT, R48, R3, PT ;  /* 0x000000033000720c */ /* 0x000fe20003f06070 */
[----:B-1----:R-:W-:Y:S01]  /*e7d0*/  FADD.FTZ R3, R5, R2 ;  /* 0x0000000205037221 */ /* 0x002fe20000010000 */
[----:B------:R-:W-:-:S02]  /*e7e0*/  F2FP.PACK_AB R2, R6, R5 ;  /* 0x000000050602723e */ /* 0x000fc400000000ff */
[----:B------:R-:W-:Y:S01]  /*e7f0*/  @!P5 PRMT R219, R27, 0x5410, RZ ;  /* 0x000054101bdbd816 */ /* 0x000fe200000000ff */
[----:B------:R-:W-:Y:S01]  /*e800*/  FADD.FTZ R3, R6, R3 ;  /* 0x0000000306037221 */ /* 0x000fe20000010000 */
[C---:B------:R-:W-:Y:S01]  /*e810*/  PRMT R212, R2.reuse, 0x7610, R212 ;  /* 0x0000761002d47816 */ /* 0x040fe200000000d4 */
[----:B------:R-:W-:Y:S01]  /*e820*/  MUFU.EX2 R6, R72 ;  /* 0x0000004800067308 */ /* 0x000fe20000000800 */
[----:B------:R-:W-:Y:S02]  /*e830*/  PRMT R252, R2, 0x7632, R252 ;  /* 0x0000763202fc7816 */ /* 0x000fe400000000fc */
[----:B------:R-:W-:Y:S01]  /*e840*/  ISETP.GE.U32.AND P5, PT, R48, R0, PT ;  /* 0x000000003000720c */ /* 0x000fe20003fa6070 */
[----:B------:R-:W-:Y:S01]  /*e850*/  @!P2 HADD2 R31, -R212.H0_H0, -RZ.H0_H0 ;  /* 0xa00000ffd41fa230 */ /* 0x000fe20000000900 */
[----:B------:R-:W-:Y:S01]  /*e860*/  LOP3.LUT R0, R4, 0xff, RZ, 0xc0, !PT ;  /* 0x000000ff04007812 */ /* 0x000fe200078ec0ff */
[----:B------:R-:W-:Y:S01]  /*e870*/  @!P4 HADD2 R30, -R252.H0_H0, -RZ.H0_H0 ;  /* 0xa00000fffc1ec230 */ /* 0x000fe20000000900 */
[----:B------:R-:W-:Y:S01]  /*e880*/  PRMT R194, R212, 0x5410, R252 ;  /* 0x00005410d4c27816 */ /* 0x000fe200000000fc */
[----:B------:R-:W1:Y:S01]  /*e890*/  MUFU.EX2 R2, R73 ;  /* 0x0000004900027308 */ /* 0x000e620000000800 */
[----:B------:R-:W-:Y:S01]  /*e8a0*/  @!P2 PRMT R212, R31, 0x5410, RZ ;  /* 0x000054101fd4a816 */ /* 0x000fe200000000ff */
[----:B------:R-:W-:Y:S01]  /*e8b0*/  IMAD.MOV.U32 R31, RZ, RZ, R95 ;  /* 0x000000ffff1f7224 */ /* 0x000fe200078e005f */
[----:B------:R-:W-:-:S02]  /*e8c0*/  ISETP.GE.U32.AND P2, PT, R48, R0, PT ;  /* 0x000000003000720c */ /* 0x000fc40003f46070 */
[----:B------:R-:W-:Y:S02]  /*e8d0*/  SHF.R.U32.HI R0, RZ, 0x18, R4 ;  /* 0x00000018ff007819 */ /* 0x000fe40000011604 */
[----:B------:R-:W-:Y:S01]  /*e8e0*/  @!P4 PRMT R252, R30, 0x5410, RZ ;  /* 0x000054101efcc816 */ /* 0x000fe200000000ff */
[----:B------:R3:W-:Y:S01]  /*e8f0*/  MUFU.EX2 R5, R191 ;  /* 0x000000bf00057308 */ /* 0x0007e20000000800 */
[----:B------:R-:W-:Y:S01]  /*e900*/  ISETP.GE.U32.AND P4, PT, R48, R0, PT ;  /* 0x000000003000720c */ /* 0x000fe20003f86070 */
[----:B------:R-:W-:Y:S01]  /*e910*/  IMAD.MOV.U32 R30, RZ, RZ, R94 ;  /* 0x000000ffff1e7224 */ /* 0x000fe200078e005e */
[----:B------:R-:W-:Y:S02]  /*e920*/  LOP3.LUT R0, R8, 0xff, RZ, 0xc0, !PT ;  /* 0x000000ff08007812 */ /* 0x000fe400078ec0ff */
[----:B--2---:R-:W-:Y:S02]  /*e930*/  PRMT R8, R17, 0x7054, R17 ;  /* 0x0000705411087816 */ /* 0x004fe40000000011 */
[----:B------:R-:W-:Y:S01]  /*e940*/  ISETP.GE.U32.AND P1, PT, R48, R0, PT ;  /* 0x000000003000720c */ /* 0x000fe20003f26070 */
[----:B-1----:R-:W-:Y:S01]  /*e950*/  FADD.FTZ R3, R2, R3 ;  /* 0x0000000302037221 */ /* 0x002fe20000010000 */
[----:B------:R-:W-:-:S02]  /*e960*/  LOP3.LUT R0, R4, 0xffff, RZ, 0xc0, !PT ;  /* 0x0000ffff04007812 */ /* 0x000fc400078ec0ff */
[----:B------:R-:W1:Y:S01]  /*e970*/  MUFU.EX2 R4, R68 ;  /* 0x0000004400047308 */ /* 0x000e620000000800 */
[C---:B------:R-:W-:Y:S01]  /*e980*/  F2FP.PACK_AB R2, R6.reuse, R2 ;  /* 0x000000020602723e */ /* 0x040fe200000000ff */
[----:B------:R-:W-:Y:S01]  /*e990*/  FADD.FTZ R3, R6, R3 ;  /* 0x0000000306037221 */ /* 0x000fe20000010000 */
[----:B------:R-:W-:Y:S02]  /*e9a0*/  SHF.R.U32.HI R0, RZ, 0x8, R0 ;  /* 0x00000008ff007819 */ /* 0x000fe40000011600 */
[----:B------:R-:W-:Y:S02]  /*e9b0*/  PRMT R229, R2, 0x7610, R229 ;  /* 0x0000761002e57816 */ /* 0x000fe400000000e5 */
[----:B------:R-:W-:Y:S02]  /*e9c0*/  LOP3.LUT R0, R0, 0xffff, RZ, 0xc0, !PT ;  /* 0x0000ffff00007812 */ /* 0x000fe400078ec0ff */
[----:B------:R-:W-:Y:S01]  /*e9d0*/  PRMT R228, R2, 0x7632, R228 ;  /* 0x0000763202e47816 */ /* 0x000fe200000000e4 */
[----:B------:R-:W-:Y:S01]  /*e9e0*/  @!P2 HADD2 R34, -R229.H0_H0, -RZ.H0_H0 ;  /* 0xa00000ffe522a230 */ /* 0x000fe20000000900 */
[----:B------:R-:W-:-:S02]  /*e9f0*/  ISETP.GE.U32.AND P6, PT, R48, R0, PT ;  /* 0x000000003000720c */ /* 0x000fc40003fc6070 */
[----:B------:R-:W-:Y:S02]  /*ea00*/  SHF.R.U32.HI R0, RZ, 0x8, R9 ;  /* 0x00000008ff007819 */ /* 0x000fe40000011609 */
[----:B---3--:R-:W-:Y:S01]  /*ea10*/  PRMT R191, R229, 0x5410, R228 ;  /* 0x00005410e5bf7816 */ /* 0x008fe200000000e4 */
[----:B-1----:R-:W-:Y:S01]  /*ea20*/  FADD.FTZ R2, R4, R135 ;  /* 0x0000008704027221 */ /* 0x002fe20000010000 */
[----:B------:R-:W-:Y:S01]  /*ea30*/  LOP3.LUT R0, R0, 0xffff, RZ, 0xc0, !PT ;  /* 0x0000ffff00007812 */ /* 0x000fe200078ec0ff */
[----:B------:R-:W-:Y:S01]  /*ea40*/  IMAD.MOV.U32 R68, RZ, RZ, R193 ;  /* 0x000000ffff447224 */ /* 0x000fe200078e00c1 */
[----:B------:R-:W-:Y:S01]  /*ea50*/  @!P2 PRMT R229, R34, 0x5410, RZ ;  /* 0x0000541022e5a816 */ /* 0x000fe200000000ff */
[----:B------:R-:W-:Y:S01]  /*ea60*/  FADD.FTZ R193, R5, R2 ;  /* 0x0000000205c17221 */ /* 0x000fe20000010000 */
[----:B------:R-:W-:Y:S01]  /*ea70*/  ISETP.GE.U32.AND P2, PT, R48, R0, PT ;  /* 0x000000003000720c */ /* 0x000fe20003f46070 */
[----:B------:R-:W-:Y:S01]  /*ea80*/  IMAD R2, R13, -0x2daee0ad, RZ ;  /* 0xd2511f530d027824 */ /* 0x000fe200078e02ff */
[----:B------:R-:W-:Y:S01]  /*ea90*/  F2FP.PACK_AB R0, R5, R4 ;  /* 0x000000040500723e */ /* 0x000fe200000000ff */
[----:B------:R-:W-:Y:S01]  /*eaa0*/  IMAD.WIDE.U32 R12, R11, -0x2daee0ad, RZ ;  /* 0xd2511f530b0c7825 */ /* 0x000fe200078e00ff */
[----:B------:R-:W-:Y:S01]  /*eab0*/  MOV R32, c[0x0][0x228] ;  /* 0x00008a0000207a02 */ /* 0x000fe20000000f00 */
[----:B------:R-:W-:Y:S01]  /*eac0*/  @!P6 HADD2 R40, -R228.H0_H0, -RZ.H0_H0 ;  /* 0xa00000ffe428e230 */ /* 0x000fe20000000900 */
[C---:B------:R-:W-:Y:S01]  /*ead0*/  PRMT R211, R0.reuse, 0x7610, R211 ;  /* 0x0000761000d37816 */ /* 0x040fe200000000d3 */
[----:B------:R-:W-:Y:S01]  /*eae0*/  IMAD.MOV.U32 R48, RZ, RZ, R204 ;  /* 0x000000ffff307224 */ /* 0x000fe200078e00cc */
[----:B------:R-:W-:Y:S01]  /*eaf0*/  LOP3.LUT R2, R13, UR15, R2, 0x96, !PT ;  /* 0x0000000f0d027c12 */ /* 0x000fe2000f8e9602 */
[----:B------:R-:W-:Y:S01]  /*eb00*/  FADD.FTZ R204, R7, R3 ;  /* 0x0000000307cc7221 */ /* 0x000fe20000010000 */
[----:B------:R-:W-:Y:S01]  /*eb10*/  PRMT R210, R0, 0x7632, R210 ;  /* 0x0000763200d27816 */ /* 0x000fe200000000d2 */
[----:B------:R-:W-:Y:S01]  /*eb20*/  IMAD.SHL.U32 R32, R32, 0x8, RZ ;  /* 0x0000000820207824 */ /* 0x000fe200078e00ff */
[----:B------:R-:W-:Y:S01]  /*eb30*/  F2FP.PACK_AB R0, R203, R7 ;  /* 0x00000007cb00723e */ /* 0x000fe200000000ff */
[----:B------:R-:W-:Y:S01]  /*eb40*/  IMAD.WIDE.U32 R2, R2, -0x326172a9, RZ ;  /* 0xcd9e8d5702027825 */ /* 0x000fe200078e00ff */
[----:B------:R-:W-:Y:S01]  /*eb50*/  MOV R28, R92 ;  /* 0x0000005c001c7202 */ /* 0x000fe20000000f00 */
[----:B------:R-:W-:Y:S01]  /*eb60*/  @!P5 HADD2 R38, -R211.H0_H0, -RZ.H0_H0 ;  /* 0xa00000ffd326d230 */ /* 0x000fe20000000900 */
[----:B------:R-:W-:Y:S01]  /*eb70*/  PRMT R181, R0, 0x7610, R181 ;  /* 0x0000761000b57816 */ /* 0x000fe200000000b5 */
[----:B------:R-:W-:Y:S01]  /*eb80*/  IMAD.WIDE R32, R32, 0x2, R24 ;  /* 0x0000000220207825 */ /* 0x000fe200078e0218 */
[----:B------:R-:W-:Y:S01]  /*eb90*/  PRMT R180, R0, 0x7632, R180 ;  /* 0x0000763200b47816 */ /* 0x000fe200000000b4 */
[----:B------:R-:W-:Y:S01]  /*eba0*/  @!P4 HADD2 R36, -R210.H0_H0, -RZ.H0_H0 ;  /* 0xa00000ffd224c230 */ /* 0x000fe20000000900 */
[----:B------:R-:W-:Y:S01]  /*ebb0*/  LOP3.LUT R0, R3, UR22, R14, 0x96, !PT ;  /* 0x0000001603007c12 */ /* 0x000fe2000f8e960e */
[----:B----4-:R-:W-:Y:S01]  /*ebc0*/  IMAD.MOV.U32 R16, RZ, RZ, R48 ;  /* 0x000000ffff107224 */ /* 0x010fe200078e0030 */
[----:B------:R-:W-:Y:S01]  /*ebd0*/  LOP3.LUT R7, R2, 0xff, RZ, 0xc0, !PT ;  /* 0x000000ff02077812 */ /* 0x000fe200078ec0ff */
[----:B------:R1:W-:Y:S01]  /*ebe0*/  STG.E.U16 [R32.64+-0x80], R18 ;  /* 0xffff801220007986 */ /* 0x0003e2000c101512 */
[C---:B------:R-:W-:Y:S01]  /*ebf0*/  LOP3.LUT R4, R0.reuse, 0xffff, RZ, 0xc0, !PT ;  /* 0x0000ffff00047812 */ /* 0x040fe200078ec0ff */
[----:B------:R-:W-:Y:S01]  /*ec00*/  IMAD.MOV.U32 R14, RZ, RZ, R115 ;  /* 0x000000ffff0e7224 */ /* 0x000fe200078e0073 */
[----:B------:R-:W-:Y:S01]  /*ec10*/  SHF.R.U32.HI R6, RZ, 0x10, R0 ;  /* 0x00000010ff067819 */ /* 0x000fe20000011600 */
[----:B------:R-:W-:Y:S01]  /*ec20*/  @!P3 HADD2 R41, -R181.H0_H0, -RZ.H0_H0 ;  /* 0xa00000ffb529b230 */ /* 0x000fe20000000900 */
[----:B------:R-:W-:Y:S01]  /*ec30*/  SHF.R.U32.HI R5, RZ, 0x8, R4 ;  /* 0x00000008ff057819 */ /* 0x000fe20000011604 */
[----:B------:R-:W-:Y:S01]  /*ec40*/  @!P2 HADD2 R39, -R180.H0_H0, -RZ.H0_H0 ;  /* 0xa00000ffb427a230 */ /* 0x000fe20000000900 */
[----:B------:R-:W-:Y:S01]  /*ec50*/  LOP3.LUT R4, R0, 0xff, RZ, 0xc0, !PT ;  /* 0x000000ff00047812 */ /* 0x000fe200078ec0ff */
[----:B------:R-:W-:Y:S01]  /*ec60*/  IMAD.MOV.U32 R135, RZ, RZ, R107 ;  /* 0x000000ffff877224 */ /* 0x000fe200078e006b */
[----:B------:R-:W-:-:S02]  /*ec70*/  F2FP.PACK_AB R34, R205, R197 ;  /* 0x000000c5cd22723e */ /* 0x000fc400000000ff */
[----:B------:R-:W-:Y:S02]  /*ec80*/  PRMT R4, R4, 0x5410, R5 ;  /* 0x0000541004047816 */ /* 0x000fe40000000005 */
[----:B------:R-:W-:Y:S01]  /*ec90*/  SHF.R.U32.HI R5, RZ, 0x18, R0 ;  /* 0x00000018ff057819 */ /* 0x000fe20000011600 */
[----:B------:R-:W-:Y:S01]  /*eca0*/  @!P0 HADD2 R35, -R34.H1_H1, -RZ.H0_H0 ;  /* 0xa00000ff22238230 */ /* 0x000fe20000000d00 */
[----:B------:R-:W-:Y:S01]  /*ecb0*/  LOP3.LUT R0, R6, 0xff, RZ, 0xc0, !PT ;  /* 0x000000ff06007812 */ /* 0x000fe200078ec0ff */
[----:B------:R-:W-:Y:S01]  /*ecc0*/  HSET2.LE.AND R4, R4, R8, PT ;  /* 0x0000000804047233 */ /* 0x000fe20003803000 */
[----:B------:R-:W-:Y:S01]  /*ecd0*/  SHF.R.U32.HI R6, RZ, 0x10, R2 ;  /* 0x00000010ff067819 */ /* 0x000fe20000011602 */
[----:B------:R-:W-:Y:S01]  /*ece0*/  @!P1 HADD2 R37, -R34.H0_H0, -RZ.H0_H0 ;  /* 0xa00000ff22259230 */ /* 0x000fe20000000900 */
[----:B------:R-:W-:Y:S02]  /*ecf0*/  PRMT R0, R0, 0x5410, R5 ;  /* 0x0000541000007816 */ /* 0x000fe40000000005 */
[----:B------:R-:W-:-:S02]  /*ed00*/  LOP3.LUT R4, R4, R68, RZ, 0xc0, !PT ;  /* 0x0000004404047212 */ /* 0x000fc400078ec0ff */
[----:B------:R-:W-:Y:S01]  /*ed10*/  @P0 PRMT R27, R34, 0x7632, R27 ;  /* 0x00007632221b0816 */ /* 0x000fe2000000001b */
[----:B------:R-:W-:Y:S01]  /*ed20*/  HSET2.LE.AND R0, R0, R8, PT ;  /* 0x0000000800007233 */ /* 0x000fe20003803000 */
[----:B------:R-:W-:Y:S01]  /*ed30*/  @!P0 PRMT R27, R35, 0x5410, RZ ;  /* 0x00005410231b8816 */ /* 0x000fe200000000ff */
[----:B-1----:R-:W-:Y:S01]  /*ed40*/  IMAD.MOV.U32 R18, RZ, RZ, R49 ;  /* 0x000000ffff127224 */ /* 0x002fe200078e0031 */
[----:B------:R-:W-:Y:S02]  /*ed50*/  PRMT R35, R181, 0x5410, R180 ;  /* 0x00005410b5237816 */ /* 0x000fe400000000b4 */
[----:B------:R-:W-:Y:S02]  /*ed60*/  LOP3.LUT R5, R0, R215, RZ, 0xc0, !PT ;  /* 0x000000d700057212 */ /* 0x000fe400078ec0ff */
[----:B------:R-:W-:Y:S02]  /*ed70*/  LOP3.LUT R0, R2, 0xffff, RZ, 0xc0, !PT ;  /* 0x0000ffff02007812 */ /* 0x000fe400078ec0ff */
[----:B------:R-:W-:-:S02]  /*ed80*/  SHF.R.U32.HI R3, RZ, 0x18, R2 ;  /* 0x00000018ff037819 */ /* 0x000fc40000011602 */
[----:B------:R-:W-:Y:S02]  /*ed90*/  SHF.R.U32.HI R0, RZ, 0x8, R0 ;  /* 0x00000008ff007819 */ /* 0x000fe40000011600 */
[----:B------:R-:W-:Y:S02]  /*eda0*/  LOP3.LUT R2, R6, 0xff, RZ, 0xc0, !PT ;  /* 0x000000ff06027812 */ /* 0x000fe400078ec0ff */
[----:B------:R-:W-:Y:S02]  /*edb0*/  PRMT R0, R7, 0x5410, R0 ;  /* 0x0000541007007816 */ /* 0x000fe40000000000 */
[----:B------:R-:W-:Y:S01]  /*edc0*/  PRMT R2, R2, 0x5410, R3 ;  /* 0x0000541002027816 */ /* 0x000fe20000000003 */
[----:B------:R-:W-:Y:S01]  /*edd0*/  IMAD.MOV.U32 R3, RZ, RZ, R113 ;  /* 0x000000ffff037224 */ /* 0x000fe200078e0071 */
[----:B------:R-:W-:Y:S01]  /*ede0*/  MOV R215, R114 ;  /* 0x0000007200d77202 */ /* 0x000fe20000000f00 */
[--C-:B------:R-:W-:Y:S01]  /*edf0*/  HSET2.LE.AND R0, R0, R8.reuse, PT ;  /* 0x0000000800007233 */ /* 0x100fe20003803000 */
[----:B------:R-:W-:Y:S01]  /*ee00*/  @!P6 PRMT R228, R40, 0x5410, RZ ;  /* 0x0000541028e4e816 */ /* 0x000fe200000000ff */
[----:B------:R-:W-:Y:S01]  /*ee10*/  HSET2.LE.AND R2, R2, R8, PT ;  /* 0x0000000802027233 */ /* 0x000fe20003803000 */
[----:B------:R-:W-:Y:S01]  /*ee20*/  @!P3 PRMT R181, R41, 0x5410, RZ ;  /* 0x0000541029b5b816 */ /* 0x000fe200000000ff */
[----:B------:R-:W1:Y:S01]  /*ee30*/  LDSM.16.MT88.4 R8, [R183+0x10000] ;  /* 0x01000000b708783b */ /* 0x000e620000004200 */
[----:B------:R-:W-:Y:S01]  /*ee40*/  LOP3.LUT R6, R0, R214, RZ, 0xc0, !PT ;  /* 0x000000d600067212 */ /* 0x000fe200078ec0ff */
[----:B------:R-:W-:Y:S01]  /*ee50*/  IMAD.MOV.U32 R214, RZ, RZ, R112 ;  /* 0x000000ffffd67224 */ /* 0x000fe200078e0070 */
[----:B------:R-:W-:Y:S01]  /*ee60*/  LOP3.LUT R7, R2, R169, RZ, 0xc0, !PT ;  /* 0x000000a902077212 */ /* 0x000fe200078ec0ff */
[----:B------:R-:W-:Y:S01]  /*ee70*/  IMAD.MOV.U32 R2, RZ, RZ, R122 ;  /* 0x000000ffff027224 */ /* 0x000fe200078e007a */
[----:B------:R-:W-:-:S02]  /*ee80*/  MOV R0, R123 ;  /* 0x0000007b00007202 */ /* 0x000fc40000000f00 */
[----:B------:R-:W-:Y:S02]  /*ee90*/  PRMT R26, R211, 0x5410, R210 ;  /* 0x00005410d31a7816 */ /* 0x000fe400000000d2 */
[----:B------:R-:W-:Y:S02]  /*eea0*/  @P1 PRMT R202, R34, 0x7610, R202 ;  /* 0x0000761022ca1816 */ /* 0x000fe400000000ca */
[----:B------:R-:W-:Y:S02]  /*eeb0*/  @!P5 PRMT R211, R38, 0x5410, RZ ;  /* 0x0000541026d3d816 */ /* 0x000fe400000000ff */
[----:B------:R-:W-:Y:S02]  /*eec0*/  @!P4 PRMT R210, R36, 0x5410, RZ ;  /* 0x0000541024d2c816 */ /* 0x000fe400000000ff */
[----:B------:R-:W-:Y:S02]  /*eed0*/  @!P1 PRMT R202, R37, 0x5410, RZ ;  /* 0x0000541025ca9816 */ /* 0x000fe400000000ff */
[----:B------:R-:W-:Y:S01]  /*eee0*/  @!P2 PRMT R180, R39, 0x5410, RZ ;  /* 0x0000541027b4a816 */ /* 0x000fe200000000ff */
[C---:B-1----:R-:W-:Y:S07]  /*eef0*/  HMMA.16816.F32 R100, R4.reuse, R8, R164 ;  /* 0x000000080464723c */ /* 0x042fee00000018a4 */
[----:B------:R-:W-:Y:S01]  /*ef00*/  IMAD.MOV.U32 R167, RZ, RZ, R121 ;  /* 0x000000ffffa77224 */ /* 0x000fe200078e0079 */
[----:B------:R-:W-:Y:S01]  /*ef10*/  HMMA.16816.F32 R76, R4, R10, R160 ;  /* 0x0000000a044c723c */ /* 0x000fe200000018a0 */
[----:B------:R-:W1:Y:S01]  /*ef20*/  LDSM.16.MT88.4 R8, [R184+0x10000] ;  /* 0x01000000b808783b */ /* 0x000e620000004200 */
[----:B------:R-:W-:Y:S01]  /*ef30*/  MOV R166, R120 ;  /* 0x0000007800a67202 */ /* 0x000fe20000000f00 */
[----:B------:R-:W-:Y:S01]  /*ef40*/  IMAD.MOV.U32 R164, RZ, RZ, R126 ;  /* 0x000000ffffa47224 */ /* 0x000fe200078e007e */
[----:B------:R-:W-:Y:S01]  /*ef50*/  MOV R126, R98 ;  /* 0x00000062007e7202 */ /* 0x000fe20000000f00 */
[----:B------:R-:W-:-:S02]  /*ef60*/  IMAD.MOV.U32 R165, RZ, RZ, R127 ;  /* 0x000000ffffa57224 */ /* 0x000fc400078e007f */
[----:B------:R-:W-:Y:S01]  /*ef70*/  MOV R163, R125 ;  /* 0x0000007d00a37202 */ /* 0x000fe20000000f00 */
[----:B------:R-:W-:Y:S02]  /*ef80*/  IMAD.MOV.U32 R162, RZ, RZ, R124 ;  /* 0x000000ffffa27224 */ /* 0x000fe400078e007c */
[----:B------:R-:W-:Y:S01]  /*ef90*/  IMAD.MOV.U32 R125, RZ, RZ, R97 ;  /* 0x000000ffff7d7224 */ /* 0x000fe200078e0061 */
[----:B------:R-:W-:Y:S01]  /*efa0*/  MOV R161, R165 ;  /* 0x000000a500a17202 */ /* 0x000fe20000000f00 */
[----:B------:R-:W-:Y:S02]  /*efb0*/  IMAD.MOV.U32 R127, RZ, RZ, R99 ;  /* 0x000000ffff7f7224 */ /* 0x000fe400078e0063 */
[----:B------:R-:W-:Y:S02]  /*efc0*/  IMAD.MOV.U32 R124, RZ, RZ, R96 ;  /* 0x000000ffff7c7224 */ /* 0x000fe400078e0060 */
[----:B------:R-:W-:Y:S01]  /*efd0*/  IMAD.MOV.U32 R160, RZ, RZ, R164 ;  /* 0x000000ffffa07224 */ /* 0x000fe200078e00a4 */
[----:B------:R-:W-:Y:S01]  /*efe0*/  MOV R164, R2 ;  /* 0x0000000200a47202 */ /* 0x000fe20000000f00 */
[----:B------:R-:W-:Y:S01]  /*eff0*/  IMAD.MOV.U32 R2, RZ, RZ, R215 ;  /* 0x000000ffff027224 */ /* 0x000fe200078e00d7 */
[----:B-1----:R-:W-:Y:S01]  /*f000*/  HMMA.16816.F32 R52, R4, R8, R156 ;  /* 0x000000080434723c */ /* 0x002fe2000000189c */
[----:B------:R-:W-:-:S07]  /*f010*/  IMAD.MOV.U32 R165, RZ, RZ, R0 ;  /* 0x000000ffffa57224 */ /* 0x000fce00078e0000 */
[C---:B------:R-:W-:Y:S01]  /*f020*/  HMMA.16816.F32 R120, R4.reuse, R10, R152 ;  /* 0x0000000a0478723c */ /* 0x040fe20000001898 */
[----:B------:R-:W1:Y:S01]  /*f030*/  LDSM.16.MT88.4 R8, [R186+0x10000] ;  /* 0x01000000ba08783b */ /* 0x000e620000004200 */
[----:B------:R-:W-:Y:S01]  /*f040*/  IMAD.MOV.U32 R156, RZ, RZ, R88 ;  /* 0x000000ffff9c7224 */ /* 0x000fe200078e0058 */
[----:B------:R-:W-:Y:S01]  /*f050*/  MOV R157, R89 ;  /* 0x00000059009d7202 */ /* 0x000fe20000000f00 */
[----:B------:R-:W-:Y:S02]  /*f060*/  IMAD.MOV.U32 R158, RZ, RZ, R90 ;  /* 0x000000ffff9e7224 */ /* 0x000fe400078e005a */
[----:B------:R-:W-:Y:S02]  /*f070*/  IMAD.MOV.U32 R159, RZ, RZ, R91 ;  /* 0x000000ffff9f7224 */ /* 0x000fe400078e005b */
[----:B------:R-:W-:Y:S02]  /*f080*/  IMAD.MOV.U32 R215, RZ, RZ, R198 ;  /* 0x000000ffffd77224 */ /* 0x000fe400078e00c6 */
[----:B------:R-:W-:Y:S01]  /*f090*/  IMAD.MOV.U32 R0, RZ, RZ, R14 ;  /* 0x000000ffff007224 */ /* 0x000fe200078e000e */
        /* <DEDUP_REMOVED lines=22> */
[----:B------:R-:W-:Y:S01]  /*f200*/  HMMA.16816.F32 R104, R4, R10, R80 ;  /* 0x0000000a0468723c */ /* 0x000fe20000001850 */
[----:B------:R-:W1:Y:S01]  /*f210*/  LDSM.16.MT88.4 R8, [R186+0x14000] ;  /* 0x01400000ba08783b */ /* 0x000e620000004200 */
[----:B------:R-:W-:-:S06]  /*f220*/  MOV R14, R208 ;  /* 0x000000d0000e7202 */ /* 0x000fcc0000000f00 */
[C---:B-1----:R-:W-:Y:S07]  /*f230*/  HMMA.16816.F32 R56, R4.reuse, R10, R156 ;  /* 0x0000000a0438723c */ /* 0x042fee000000189c */
[----:B------:R-:W-:Y:S01]  /*f240*/  MOV R158, R162 ;  /* 0x000000a2009e7202 */ /* 0x000fe20000000f00 */
[----:B------:R-:W-:Y:S01]  /*f250*/  IMAD.MOV.U32 R159, RZ, RZ, R163 ;  /* 0x000000ffff9f7224 */ /* 0x000fe200078e00a3 */
[----:B------:R-:W-:Y:S01]  /*f260*/  HMMA.16816.F32 R80, R4, R8, R248 ;  /* 0x000000080450723c */ /* 0x000fe200000018f8 */
[----:B------:R-:W-:Y:S01]  /*f270*/  IMAD.MOV.U32 R162, RZ, RZ, R166 ;  /* 0x000000ffffa27224 */ /* 0x000fe200078e00a6 */
[----:B------:R-:W1:Y:S01]  /*f280*/  LDSM.16.MT88.4 R8, [R185+0x14000] ;  /* 0x01400000b908783b */ /* 0x000e620000004200 */
[----:B------:R-:W-:Y:S01]  /*f290*/  IMAD.MOV.U32 R163, RZ, RZ, R167 ;  /* 0x000000ffffa37224 */ /* 0x000fe200078e00a7 */
[----:B------:R-:W-:Y:S01]  /*f2a0*/  MOV R167, R3 ;  /* 0x0000000300a77202 */ /* 0x000fe20000000f00 */
[----:B------:R-:W-:Y:S01]  /*f2b0*/  IMAD.MOV.U32 R166, RZ, RZ, R214 ;  /* 0x000000ffffa67224 */ /* 0x000fe200078e00d6 */
[----:B------:R-:W-:Y:S01]  /*f2c0*/  MOV R214, R199 ;  /* 0x000000c700d67202 */ /* 0x000fe20000000f00 */
[----:B------:R-:W-:Y:S01]  /*f2d0*/  IMAD.MOV.U32 R3, RZ, RZ, R171 ;  /* 0x000000ffff037224 */ /* 0x000fe200078e00ab */
[----:B------:R-:W2:Y:S04]  /*f2e0*/  LDL.LU R199, [R1+0x188] ;  /* 0x0001880001c77983 */ /* 0x000ea80000300800 */
[----:B------:R-:W4:Y:S04]  /*f2f0*/  LDL.LU R171, [R1+0x184] ;  /* 0x0001840001ab7983 */ /* 0x000f280000300800 */
[----:B------:R-:W4:Y:S01]  /*f300*/  LDL.LU R198, [R1+0x180] ;  /* 0x0001800001c67983 */ /* 0x000f220000300800 */
[----:B------:R-:W-:Y:S01]  /*f310*/  IMAD.MOV.U32 R156, RZ, RZ, R158 ;  /* 0x000000ffff9c7224 */ /* 0x000fe200078e009e */
[----:B------:R-:W-:Y:S01]  /*f320*/  MOV R158, R160 ;  /* 0x000000a0009e7202 */ /* 0x000fe20000000f00 */
[----:B------:R-:W-:Y:S01]  /*f330*/  IMAD.MOV.U32 R154, RZ, RZ, R162 ;  /* 0x000000ffff9a7224 */ /* 0x000fe200078e00a2 */
[----:B------:R-:W-:Y:S01]  /*f340*/  MOV R155, R163 ;  /* 0x000000a3009b7202 */ /* 0x000fe20000000f00 */
[----:B------:R-:W-:Y:S01]  /*f350*/  IMAD.MOV.U32 R157, RZ, RZ, R159 ;  /* 0x000000ffff9d7224 */ /* 0x000fe200078e009f */
[----:B------:R-:W-:Y:S01]  /*f360*/  MOV R162, R166 ;  /* 0x000000a600a27202 */ /* 0x000fe20000000f00 */
[----:B------:R-:W-:Y:S01]  /*f370*/  IMAD.MOV.U32 R159, RZ, RZ, R161 ;  /* 0x000000ffff9f7224 */ /* 0x000fe200078e00a1 */
[----:B------:R-:W2:Y:S01]  /*f380*/  LDL.LU R208, [R1+0x17c] ;  /* 0x00017c0001d07983 */ /* 0x000ea20000300800 */
        /* <DEDUP_REMOVED lines=10> */
[----:B------:R-:W4:Y:S01]  /*f430*/  LDL.LU R213, [R1+0x178] ;  /* 0x0001780001d57983 */ /* 0x000f220000300800 */
[----:B------:R-:W-:Y:S02]  /*f440*/  IMAD.MOV.U32 R0, RZ, RZ, R14 ;  /* 0x000000ffff007224 */ /* 0x000fe400078e000e */
[----:B------:R-:W-:Y:S01]  /*f450*/  IMAD.MOV.U32 R215, RZ, RZ, R218 ;  /* 0x000000ffffd77224 */ /* 0x000fe200078e00da */
[----:B------:R-:W4:Y:S01]  /*f460*/  LDL.LU R182, [R1+0x174] ;  /* 0x0001740001b67983 */ /* 0x000f220000300800 */
[----:B------:R-:W-:Y:S01]  /*f470*/  IMAD.MOV.U32 R14, RZ, RZ, R206 ;  /* 0x000000ffff0e7224 */ /* 0x000fe200078e00ce */
[C---:B-1----:R-:W-:Y:S02]  /*f480*/  HMMA.16816.F32 R28, R4.reuse, R8, R28 ;  /* 0x00000008041c723c */ /* 0x042fe4000000181c */
[----:B------:R-:W4:Y:S04]  /*f490*/  LDL.LU R218, [R1+0x170] ;  /* 0x0001700001da7983 */ /* 0x000f280000300800 */
[----:B------:R-:W4:Y:S02]  /*f4a0*/  LDL.LU R206, [R1+0x16c] ;  /* 0x00016c0001ce7983 */ /* 0x000f240000300800 */
[----:B------:R-:W-:Y:S02]  /*f4b0*/  HMMA.16816.F32 R124, R4, R10, R124 ;  /* 0x0000000a047c723c */ /* 0x000fe4000000187c */
[----:B------:R-:W1:Y:S01]  /*f4c0*/  LDSM.16.MT88.4 R8, [R183+0x16000] ;  /* 0x01600000b708783b */ /* 0x000e620000004200 */
        /* <DEDUP_REMOVED lines=9> */
[C---:B-1----:R-:W-:Y:S08]  /*f560*/  HMMA.16816.F32 R128, R4.reuse, R8, R128 ;  /* 0x000000080480723c */ /* 0x042ff00000001880 */
[----:B------:R-:W-:Y:S01]  /*f570*/  HMMA.16816.F32 R132, R4, R10, R132 ;  /* 0x0000000a0484723c */ /* 0x000fe20000001884 */
[----:B------:R-:W1:Y:S01]  /*f580*/  LDSM.16.MT88.4 R8, [R184+0x16000] ;  /* 0x01600000b808783b */ /* 0x000e620000004200 */
[----:B------:R-:W-:-:S02]  /*f590*/  IMAD.MOV.U32 R162, RZ, RZ, R0 ;  /* 0x000000ffffa27224 */ /* 0x000fc400078e0000 */
[----:B------:R-:W-:Y:S02]  /*f5a0*/  IMAD.MOV.U32 R150, RZ, RZ, R165 ;  /* 0x000000ffff967224 */ /* 0x000fe400078e00a5 */
[----:B------:R-:W-:Y:S01]  /*f5b0*/  IMAD.MOV.U32 R161, RZ, RZ, R2 ;  /* 0x000000ffffa17224 */ /* 0x000fe200078e0002 */
[----:B------:R-:W-:Y:S01]  /*f5c0*/  MOV R141, R148 ;  /* 0x00000094008d7202 */ /* 0x000fe20000000f00 */
[----:B------:R-:W-:Y:S01]  /*f5d0*/  IMAD.MOV.U32 R140, RZ, RZ, R147 ;  /* 0x000000ffff8c7224 */ /* 0x000fe200078e0093 */
[----:B------:R-:W-:Y:S01]  /*f5e0*/  MOV R136, R151 ;  /* 0x0000009700887202 */ /* 0x000fe20000000f00 */
[----:B------:R-:W-:Y:S01]  /*f5f0*/  IMAD.MOV.U32 R142, RZ, RZ, R149 ;  /* 0x000000ffff8e7224 */ /* 0x000fe200078e0095 */
[----:B------:R-:W-:Y:S01]  /*f600*/  MOV R139, R162 ;  /* 0x000000a2008b7202 */ /* 0x000fe20000000f00 */
[----:B------:R-:W-:Y:S02]  /*f610*/  IMAD.MOV.U32 R143, RZ, RZ, R150 ;  /* 0x000000ffff8f7224 */ /* 0x000fe400078e0096 */
[----:B------:R-:W-:-:S02]  /*f620*/  IMAD.MOV.U32 R137, RZ, RZ, R160 ;  /* 0x000000ffff897224 */ /* 0x000fc400078e00a0 */
[----:B------:R-:W-:-:S07]  /*f630*/  IMAD.MOV.U32 R138, RZ, RZ, R161 ;  /* 0x000000ffff8a7224 */ /* 0x000fce00078e00a1 */
[C---:B-1----:R-:W-:Y:S08]  /*f640*/  HMMA.16816.F32 R136, R4.reuse, R8, R136 ;  /* 0x000000080488723c */ /* 0x042ff00000001888 */
[----:B------:R-:W-:Y:S01]  /*f650*/  HMMA.16816.F32 R140, R4, R10, R140 ;  /* 0x0000000a048c723c */ /* 0x000fe2000000188c */
[----:B------:R-:W1:Y:S01]  /*f660*/  LDSM.16.MT88.4 R8, [R186+0x16000] ;  /* 0x01600000ba08783b */ /* 0x000e620000004200 */
[----:B------:R-:W-:Y:S01]  /*f670*/  MOV R163, R214 ;  /* 0x000000d600a37202 */ /* 0x000fe20000000f00 */
[----:B------:R-:W-:Y:S01]  /*f680*/  IMAD.MOV.U32 R165, RZ, RZ, R215 ;  /* 0x000000ffffa57224 */ /* 0x000fe200078e00d7 */
[----:B------:R-:W-:Y:S01]  /*f690*/  MOV R166, R14 ;  /* 0x0000000e00a67202 */ /* 0x000fe20000000f00 */
[----:B------:R-:W-:-:S02]  /*f6a0*/  IMAD.MOV.U32 R164, RZ, RZ, R3 ;  /* 0x000000ffffa47224 */ /* 0x000fc400078e0003 */
[----:B------:R-:W-:Y:S01]  /*f6b0*/  IMAD.MOV.U32 R144, RZ, RZ, R163 ;  /* 0x000000ffff907224 */ /* 0x000fe200078e00a3 */
[----:B------:R-:W-:Y:S01]  /*f6c0*/  MOV R146, R165 ;  /* 0x000000a500927202 */ /* 0x000fe20000000f00 */
[----:B------:R-:W-:Y:S02]  /*f6d0*/  IMAD.MOV.U32 R145, RZ, RZ, R164 ;  /* 0x000000ffff917224 */ /* 0x000fe400078e00a4 */
[----:B------:R-:W-:Y:S02]  /*f6e0*/  IMAD.MOV.U32 R147, RZ, RZ, R166 ;  /* 0x000000ffff937224 */ /* 0x000fe400078e00a6 */
[----:B------:R-:W-:Y:S01]  /*f6f0*/  IMAD.MOV.U32 R2, RZ, RZ, R187 ;  /* 0x000000ffff027224 */ /* 0x000fe200078e00bb */
[----:B------:R-:W-:Y:S01]  /*f700*/  MOV R3, R192 ;  /* 0x000000c000037202 */ /* 0x000fe20000000f00 */
[----:B------:R-:W-:Y:S01]  /*f710*/  IMAD.MOV.U32 R167, RZ, RZ, R209 ;  /* 0x000000ffffa77224 */ /* 0x000fe200078e00d1 */
[C---:B-1----:R-:W-:Y:S08]  /*f720*/  HMMA.16816.F32 R152, R4.reuse, R10, R152 ;  /* 0x0000000a0498723c */ /* 0x042ff00000001898 */
[----:B------:R-:W-:Y:S01]  /*f730*/  HMMA.16816.F32 R144, R4, R8, R144 ;  /* 0x000000080490723c */ /* 0x000fe20000001890 */
        /* <DEDUP_REMOVED lines=9> */
[----:B------:R-:W3:Y:S01]  /*f7d0*/  LDL.LU R209, [R1+0x168] ;  /* 0x0001680001d17983 */ /* 0x000ee20000300800 */
[----:B------:R-:W-:-:S02]  /*f7e0*/  IMAD.MOV.U32 R178, RZ, RZ, R172 ;  /* 0x000000ffffb27224 */ /* 0x000fc400078e00ac */
[----:B------:R-:W-:Y:S01]  /*f7f0*/  IMAD.MOV.U32 R172, RZ, RZ, R2 ;  /* 0x000000ffffac7224 */ /* 0x000fe200078e0002 */
[----:B------:R-:W-:Y:S01]  /*f800*/  PRMT R221, R17, 0x7054, R17 ;  /* 0x0000705411dd7816 */ /* 0x000fe20000000011 */
        /* <DEDUP_REMOVED lines=10> */
[C---:B-1----:R-:W-:Y:S08]  /*f8b0*/  HMMA.16816.F32 R156, R4.reuse, R8, R156 ;  /* 0x00000008049c723c */ /* 0x042ff0000000189c */
[----:B------:R-:W-:Y:S01]  /*f8c0*/  HMMA.16816.F32 R148, R4, R10, R148 ;  /* 0x0000000a0494723c */ /* 0x000fe20000001894 */
[----:B------:R-:W1:Y:S01]  /*f8d0*/  LDSM.16.MT88.4 R8, [R183+0x10800] ;  /* 0x01080000b708783b */ /* 0x000e620000004200 */
[----:B------:R-:W-:Y:S01]  /*f8e0*/  MOV R18, R197 ;  /* 0x000000c500127202 */ /* 0x000fe20000000f00 */
[----:B------:R-:W-:-:S02]  /*f8f0*/  IMAD.MOV.U32 R175, RZ, RZ, R205 ;  /* 0x000000ffffaf7224 */ /* 0x000fc400078e00cd */
[----:B------:R-:W-:Y:S01]  /*f900*/  IMAD.MOV.U32 R166, RZ, RZ, R215 ;  /* 0x000000ffffa67224 */ /* 0x000fe200078e00d7 */
[----:B------:R-:W3:Y:S01]  /*f910*/  LDL.LU R188, [R1+0x160] ;  /* 0x0001600001bc7983 */ /* 0x000ee20000300800 */
[----:B------:R-:W-:Y:S02]  /*f920*/  IMAD.MOV.U32 R176, RZ, RZ, R18 ;  /* 0x000000ffffb07224 */ /* 0x000fe400078e0012 */
[----:B--2---:R-:W-:Y:S02]  /*f930*/  IMAD.MOV.U32 R160, RZ, RZ, R208 ;  /* 0x000000ffffa07224 */ /* 0x004fe400078e00d0 */
[----:B----4-:R-:W-:Y:S01]  /*f940*/  IMAD.MOV.U32 R3, RZ, RZ, R198 ;  /* 0x000000ffff037224 */ /* 0x010fe200078e00c6 */
[----:B------:R-:W2:Y:S01]  /*f950*/  LDL.LU R189, [R1+0x15c] ;  /* 0x00015c0001bd7983 */ /* 0x000ea20000300800 */
[----:B------:R-:W-:Y:S02]  /*f960*/  IMAD.MOV.U32 R0, RZ, RZ, R199 ;  /* 0x000000ffff007224 */ /* 0x000fe400078e00c7 */
[----:B------:R-:W-:-:S02]  /*f970*/  IMAD.MOV.U32 R223, RZ, RZ, R3 ;  /* 0x000000ffffdf7224 */ /* 0x000fc400078e0003 */
[----:B------:R-:W-:Y:S01]  /*f980*/  IMAD.WIDE.U32 R2, R15, -0x2daee0ad, RZ ;  /* 0xd2511f530f027825 */ /* 0x000fe200078e00ff */
[----:B------:R-:W-:-:S04]  /*f990*/  MOV R222, R0 ;  /* 0x0000000000de7202 */ /* 0x000fc80000000f00 */
[----:B------:R-:W-:Y:S02]  /*f9a0*/  LOP3.LUT R0, R3, UR14, R12, 0x96, !PT ;  /* 0x0000000e03007c12 */ /* 0x000fe4000f8e960c */
[C---:B------:R-:W-:Y:S02]  /*f9b0*/  LOP3.LUT R3, R2.reuse, 0xffff, RZ, 0xc0, !PT ;  /* 0x0000ffff02037812 */ /* 0x040fe400078ec0ff */
[--C-:B------:R-:W-:Y:S02]  /*f9c0*/  SHF.R.U32.HI R6, RZ, 0x10, R2.reuse ;  /* 0x00000010ff067819 */ /* 0x100fe40000011602 */
[----:B------:R-:W-:Y:S02]  /*f9d0*/  SHF.R.U32.HI R4, RZ, 0x8, R3 ;  /* 0x00000008ff047819 */ /* 0x000fe40000011603 */
[----:B------:R-:W-:Y:S02]  /*f9e0*/  LOP3.LUT R3, R2, 0xff, RZ, 0xc0, !PT ;  /* 0x000000ff02037812 */ /* 0x000fe400078ec0ff */
[----:B------:R-:W-:-:S02]  /*f9f0*/  SHF.R.U32.HI R7, RZ, 0x18, R2 ;  /* 0x00000018ff077819 */ /* 0x000fc40000011602 */
[C---:B------:R-:W-:Y:S02]  /*fa00*/  LOP3.LUT R2, R0.reuse, 0xffff, RZ, 0xc0, !PT ;  /* 0x0000ffff00027812 */ /* 0x040fe400078ec0ff */
[----:B------:R-:W-:Y:S02]  /*fa10*/  PRMT R12, R3, 0x5410, R4 ;  /* 0x00005410030c7816 */ /* 0x000fe40000000004 */
[----:B------:R-:W-:Y:S02]  /*fa20*/  SHF.R.U32.HI R3, RZ, 0x8, R2 ;  /* 0x00000008ff037819 */ /* 0x000fe40000011602 */
[----:B------:R-:W-:-:S04]  /*fa30*/  LOP3.LUT R2, R0, 0xff, RZ, 0xc0, !PT ;  /* 0x000000ff00027812 */ /* 0x000fc800078ec0ff */
[----:B------:R-:W-:Y:S02]  /*fa40*/  PRMT R3, R2, 0x5410, R3 ;  /* 0x0000541002037816 */ /* 0x000fe40000000003 */
[--C-:B------:R-:W-:Y:S02]  /*fa50*/  SHF.R.U32.HI R2, RZ, 0x10, R0.reuse ;  /* 0x00000010ff027819 */ /* 0x100fe40000011600 */
[----:B------:R-:W-:Y:S02]  /*fa60*/  SHF.R.U32.HI R5, RZ, 0x18, R0 ;  /* 0x00000018ff057819 */ /* 0x000fe40000011600 */
[----:B------:R-:W-:Y:S02]  /*fa70*/  LOP3.LUT R2, R2, 0xff, RZ, 0xc0, !PT ;  /* 0x000000ff02027812 */ /* 0x000fe400078ec0ff */
[----:B------:R-:W-:Y:S01]  /*fa80*/  LOP3.LUT R4, R6, 0xff, RZ, 0xc0, !PT ;  /* 0x000000ff06047812 */ /* 0x000fe200078ec0ff */
[----:B------:R-:W-:Y:S01]  /*fa90*/  HSET2.LE.AND R0, R3, R221, PT ;  /* 0x000000dd03007233 */ /* 0x000fe20003803000 */
[----:B------:R-:W-:-:S02]  /*faa0*/  MOV R19, R206 ;  /* 0x000000ce00137202 */ /* 0x000fc40000000f00 */
[----:B------:R-:W-:Y:S02]  /*fab0*/  PRMT R2, R2, 0x5410, R5 ;  /* 0x0000541002027816 */ /* 0x000fe40000000005 */
[----:B------:R-:W-:Y:S02]  /*fac0*/  PRMT R3, R4, 0x5410, R7 ;  /* 0x0000541004037816 */ /* 0x000fe40000000007 */
[----:B------:R-:W-:Y:S01]  /*fad0*/  LOP3.LUT R4, R0, R19, RZ, 0xc0, !PT ;  /* 0x0000001300047212 */ /* 0x000fe200078ec0ff */
[--C-:B------:R-:W-:Y:S01]  /*fae0*/  HSET2.LE.AND R0, R2, R221.reuse, PT ;  /* 0x000000dd02007233 */ /* 0x100fe20003803000 */
[----:B------:R-:W-:Y:S01]  /*faf0*/  IMAD.MOV.U32 R226, RZ, RZ, R222 ;  /* 0x000000ffffe27224 */ /* 0x000fe200078e00de */
[--C-:B------:R-:W-:Y:S01]  /*fb00*/  HSET2.LE.AND R2, R12, R221.reuse, PT ;  /* 0x000000dd0c027233 */ /* 0x100fe20003803000 */
[----:B------:R-:W-:Y:S01]  /*fb10*/  IMAD.MOV.U32 R227, RZ, RZ, R223 ;  /* 0x000000ffffe37224 */ /* 0x000fe200078e00df */
[----:B------:R-:W-:Y:S01]  /*fb20*/  HSET2.LE.AND R3, R3, R221, PT ;  /* 0x000000dd03037233 */ /* 0x000fe20003803000 */
[----:B------:R-:W-:Y:S01]  /*fb30*/  LOP3.LUT R5, R0, R213, RZ, 0xc0, !PT ;  /* 0x000000d500057212 */ /* 0x000fe200078ec0ff */
[----:B------:R-:W-:Y:S01]  /*fb40*/  LDSM.16.MT88.4 R16, [R184+0x10800] ;  /* 0x01080000b810783b */ /* 0x000fe20000004200 */
[----:B------:R-:W-:-:S02]  /*fb50*/  LOP3.LUT R6, R2, R171, RZ, 0xc0, !PT ;  /* 0x000000ab02067212 */ /* 0x000fc400078ec0ff */
[----:B------:R-:W-:Y:S01]  /*fb60*/  LOP3.LUT R7, R3, R170, RZ, 0xc0, !PT ;  /* 0x000000aa03077212 */ /* 0x000fe200078ec0ff */
        /* <DEDUP_REMOVED lines=8> */
[----:B------:R-:W-:Y:S02]  /*fbf0*/  IMAD.MOV.U32 R179, RZ, RZ, R161 ;  /* 0x000000ffffb37224 */ /* 0x000fe400078e00a1 */
[----:B------:R-:W-:Y:S01]  /*fc00*/  IMAD.MOV.U32 R174, RZ, RZ, R162 ;  /* 0x000000ffffae7224 */ /* 0x000fe200078e00a2 */
[----:B------:R-:W-:Y:S01]  /*fc10*/  MOV R162, R164 ;  /* 0x000000a400a27202 */ /* 0x000fe20000000f00 */
[----:B------:R-:W-:Y:S01]  /*fc20*/  IMAD.MOV.U32 R161, RZ, RZ, R165 ;  /* 0x000000ffffa17224 */ /* 0x000fe200078e00a5 */
[----:B-1----:R-:W-:Y:S01]  /*fc30*/  HMMA.16816.F32 R232, R4, R10, R76 ;  /* 0x0000000a04e8723c */ /* 0x002fe2000000184c */
[----:B------:R-:W-:-:S07]  /*fc40*/  IMAD.MOV.U32 R160, RZ, RZ, R166 ;  /* 0x000000ffffa07224 */ /* 0x000fce00078e00a6 */
[----:B------:R-:W-:Y:S01]  /*fc50*/  HMMA.16816.F32 R164, R4, R8, R100 ;  /* 0x0000000804a4723c */ /* 0x000fe20000001864 */
[----:B------:R-:W1:Y:S01]  /*fc60*/  LDSM.16.MT88.4 R8, [R186+0x10800] ;  /* 0x01080000ba08783b */ /* 0x000e620000004200 */
[----:B------:R-:W-:Y:S01]  /*fc70*/  IMAD.MOV.U32 R243, RZ, RZ, R226 ;  /* 0x000000fffff37224 */ /* 0x000fe200078e00e2 */
[----:B------:R-:W-:-:S05]  /*fc80*/  MOV R242, R227 ;  /* 0x000000e300f27202 */ /* 0x000fca0000000f00 */
[C---:B-1----:R-:W-:Y:S08]  /*fc90*/  HMMA.16816.F32 R224, R4.reuse, R8, R96 ;  /* 0x0000000804e0723c */ /* 0x042ff00000001860 */
[----:B------:R-:W-:Y:S01]  /*fca0*/  HMMA.16816.F32 R100, R4, R10, R72 ;  /* 0x0000000a0464723c */ /* 0x000fe20000001848 */
[----:B------:R-:W1:Y:S01]  /*fcb0*/  LDSM.16.MT88.4 R8, [R183+0x12800] ;  /* 0x01280000b708783b */ /* 0x000e620000004200 */
[----:B------:R-:W-:Y:S01]  /*fcc0*/  IMAD.MOV.U32 R78, RZ, RZ, R234 ;  /* 0x000000ffff4e7224 */ /* 0x000fe200078e00ea */
[----:B------:R-:W-:Y:S01]  /*fcd0*/  MOV R3, R232 ;  /* 0x000000e800037202 */ /* 0x000fe20000000f00 */
[----:B------:R-:W-:-:S02]  /*fce0*/  IMAD.MOV.U32 R77, RZ, RZ, R235 ;  /* 0x000000ffff4d7224 */ /* 0x000fc400078e00eb */
[----:B------:R-:W-:Y:S02]  /*fcf0*/  IMAD.MOV.U32 R76, RZ, RZ, R233 ;  /* 0x000000ffff4c7224 */ /* 0x000fe400078e00e9 */
[C---:B------:R-:W-:Y:S08]  /*fd00*/  HMMA.16816.F32 R248, R4.reuse, R16, R52 ;  /* 0x0000001004f8723c */ /* 0x040ff00000001834 */
[C---:B------:R-:W-:Y:S01]  /*fd10*/  HMMA.16816.F32 R236, R4.reuse, R18, R120 ;  /* 0x0000001204ec723c */ /* 0x040fe20000001878 */
[----:B------:R-:W4:Y:S07]  /*fd20*/  LDSM.16.MT88.4 R16, [R184+0x12800] ;  /* 0x01280000b810783b */ /* 0x000f2e0000004200 */
[C---:B-1----:R-:W-:Y:S08]  /*fd30*/  HMMA.16816.F32 R92, R4.reuse, R8, R92 ;  /* 0x00000008045c723c */ /* 0x042ff0000000185c */
[----:B------:R-:W-:Y:S01]  /*fd40*/  HMMA.16816.F32 R232, R4, R10, R68 ;  /* 0x0000000a04e8723c */ /* 0x000fe20000001844 */
[----:B------:R-:W1:Y:S01]  /*fd50*/  LDSM.16.MT88.4 R8, [R186+0x12800] ;  /* 0x01280000ba08783b */ /* 0x000e620000004200 */
[----:B------:R-:W-:Y:S01]  /*fd60*/  IMAD.MOV.U32 R14, RZ, RZ, R190 ;  /* 0x000000ffff0e7224 */ /* 0x000fe200078e00be */
[----:B------:R-:W-:Y:S01]  /*fd70*/  MOV R213, R222 ;  /* 0x000000de00d57202 */ /* 0x000fe20000000f00 */
[----:B------:R-:W-:Y:S01]  /*fd80*/  IMAD.MOV.U32 R170, RZ, RZ, R174 ;  /* 0x000000ffffaa7224 */ /* 0x000fe200078e00ae */
[----:B------:R-:W2:Y:S01]  /*fd90*/  LDL.LU R190, [R1+0x158] ;  /* 0x0001580001be7983 */ /* 0x000ea20000300800 */
[----:B------:R-:W-:-:S02]  /*fda0*/  IMAD.MOV.U32 R241, RZ, RZ, R220 ;  /* 0x000000fffff17224 */ /* 0x000fc400078e00dc */
[----:B------:R-:W-:Y:S02]  /*fdb0*/  IMAD.MOV.U32 R240, RZ, RZ, R221 ;  /* 0x000000fffff07224 */ /* 0x000fe400078e00dd */
[----:B------:R-:W-:Y:S02]  /*fdc0*/  IMAD.MOV.U32 R79, RZ, RZ, R223 ;  /* 0x000000ffff4f7224 */ /* 0x000fe400078e00df */
[----:B------:R-:W-:Y:S02]  /*fdd0*/  IMAD.MOV.U32 R163, RZ, RZ, R218 ;  /* 0x000000ffffa37224 */ /* 0x000fe400078e00da */
[----:B------:R-:W-:Y:S01]  /*fde0*/  IMAD.MOV.U32 R173, RZ, RZ, R201 ;  /* 0x000000ffffad7224 */ /* 0x000fe200078e00c9 */
[----:B------:R-:W-:Y:S01]  /*fdf0*/  MOV R171, R177 ;  /* 0x000000b100ab7202 */ /* 0x000fe20000000f00 */
[----:B------:R-:W-:Y:S01]  /*fe00*/  IMAD.MOV.U32 R174, RZ, RZ, R14 ;  /* 0x000000ffffae7224 */ /* 0x000fe200078e000e */
[----:B----4-:R-:W-:Y:S01]  /*fe10*/  HMMA.16816.F32 R244, R4, R16, R44 ;  /* 0x0000001004f4723c */ /* 0x010fe2000000182c */
[----:B------:R-:W4:Y:S01]  /*fe20*/  LDSM.16.MT88.4 R12, [R185+0x10800] ;  /* 0x01080000b90c783b */ /* 0x000f220000004200 */
[----:B------:R-:W-:Y:S01]  /*fe30*/  IMAD.MOV.U32 R55, RZ, RZ, R176 ;  /* 0x000000ffff377224 */ /* 0x000fe200078e00b0 */
[----:B------:R-:W-:Y:S01]  /*fe40*/  MOV R74, R77 ;  /* 0x0000004d004a7202 */ /* 0x000fe20000000f00 */
[----:B------:R-:W-:-:S02]  /*fe50*/  IMAD.MOV.U32 R0, RZ, RZ, R178 ;  /* 0x000000ffff007224 */ /* 0x000fc400078e00b2 */
        /* <DEDUP_REMOVED lines=8> */
[----:B------:R-:W-:Y:S01]  /*fee0*/  LDSM.16.MT88.4 R16, [R184+0x14800] ;  /* 0x01480000b810783b */ /* 0x000fe20000004200 */
[----:B------:R-:W-:-:S03]  /*fef0*/  MOV R214, R216 ;  /* 0x000000d800d67202 */ /* 0x000fc60000000f00 */
[----:B------:R-:W2:Y:S02]  /*ff00*/  LDL.LU R192, [R1+0x154] ;  /* 0x0001540001c07983 */ /* 0x000ea40000300800 */
[C---:B-1----:R-:W-:Y:S08]  /*ff10*/  HMMA.16816.F32 R220, R4.reuse, R8, R88 ;  /* 0x0000000804dc723c */ /* 0x042ff00000001858 */
[C---:B------:R-:W-:Y:S01]  /*ff20*/  HMMA.16816.F32 R112, R4.reuse, R10, R64 ;  /* 0x0000000a0470723c */ /* 0x040fe20000001840 */
[----:B------:R-:W1:Y:S07]  /*ff30*/  LDSM.16.MT88.4 R8, [R183+0x14800] ;  /* 0x01480000b708783b */ /* 0x000e6e0000004200 */
[C---:B----4-:R-:W-:Y:S08]  /*ff40*/  HMMA.16816.F32 R96, R4.reuse, R12, R48 ;  /* 0x0000000c0460723c */ /* 0x050ff00000001830 */
[----:B------:R-:W-:Y:S01]  /*ff50*/  HMMA.16816.F32 R116, R4, R14, R116 ;  /* 0x0000000e0474723c */ /* 0x000fe20000001874 */
[----:B------:R-:W4:Y:S01]  /*ff60*/  LDSM.16.MT88.4 R12, [R185+0x12800] ;  /* 0x01280000b90c783b */ /* 0x000f220000004200 */
[----:B------:R-:W-:Y:S01]  /*ff70*/  IMAD.MOV.U32 R72, RZ, RZ, R173 ;  /* 0x000000ffff487224 */ /* 0x000fe200078e00ad */
[----:B------:R-:W-:-:S02]  /*ff80*/  MOV R3, R175 ;  /* 0x000000af00037202 */ /* 0x000fc40000000f00 */
[----:B------:R-:W-:Y:S01]  /*ff90*/  MOV R77, R162 ;  /* 0x000000a2004d7202 */ /* 0x000fe20000000f00 */
[----:B---3--:R-:W-:Y:S02]  /*ffa0*/  IMAD.MOV.U32 R212, RZ, RZ, R209 ;  /* 0x000000ffffd47224 */ /* 0x008fe400078e00d1 */
[----:B------:R-:W-:Y:S01]  /*ffb0*/  IMAD.MOV.U32 R215, RZ, RZ, R217 ;  /* 0x000000ffffd77224 */ /* 0x000fe200078e00d9 */
[----:B------:R-:W-:Y:S01]  /*ffc0*/  MOV R46, R241 ;  /* 0x000000f1002e7202 */ /* 0x000fe20000000f00 */
[----:B------:R-:W-:Y:S01]  /*ffd0*/  IMAD.MOV.U32 R44, RZ, RZ, R213 ;  /* 0x000000ffff2c7224 */ /* 0x000fe200078e00d5 */
[----:B------:R3:W5:Y:S01]  /*ffe0*/  LDL.LU R219, [R1+0x150] ;  /* 0x0001500001db7983 */ /* 0x0007620000300800 */
[----:B-1----:R-:W-:Y:S01]  /*fff0*/  HMMA.16816.F32 R48, R4, R8, R84 ;  /* 0x000000080430723c */ /* 0x002fe20000001854 */
[----:B------:R-:W-:Y:S01]  /*10000*/  MOV R67, R170 ;  /* 0x000000aa00437202 */ /* 0x000fe20000000f00 */
[----:B------:R-:W-:Y:S02]  /*10010*/  IMAD.MOV.U32 R89, RZ, RZ, R160 ;  /* 0x000000ffff597224 */ /* 0x000fe400078e00a0 */
[----:B------:R-:W-:-:S02]  /*10020*/  IMAD.MOV.U32 R88, RZ, RZ, R161 ;  /* 0x000000ffff587224 */ /* 0x000fc400078e00a1 */
[----:B------:R-:W-:Y:S02]  /*10030*/  IMAD.MOV.U32 R91, RZ, RZ, R163 ;  /* 0x000000ffff5b7224 */ /* 0x000fe400078e00a3 */
[----:B------:R-:W-:Y:S01]  /*10040*/  IMAD.MOV.U32 R45, RZ, RZ, R240 ;  /* 0x000000ffff2d7224 */ /* 0x000fe200078e00f0 */
[C---:B------:R-:W-:Y:S08]  /*10050*/  HMMA.16816.F32 R8, R4.reuse, R10, R60 ;  /* 0x0000000a0408723c */ /* 0x040ff0000000183c */
[C---:B----4-:R-:W-:Y:S08]  /*10060*/  HMMA.16816.F32 R176, R4.reuse, R12, R40 ;  /* 0x0000000c04b0723c */ /* 0x050ff00000001828 */
[----:B------:R-:W-:Y:S01]  /*10070*/  HMMA.16816.F32 R120, R4, R14, R108 ;  /* 0x0000000e0478723c */ /* 0x000fe2000000186c */
[----:B------:R-:W-:Y:S01]  /*10080*/  MOV R87, R48 ;  /* 0x0000003000577202 */ /* 0x000fe20000000f00 */
[----:B------:R-:W-:Y:S01]  /*10090*/  IMAD.MOV.U32 R86, RZ, RZ, R49 ;  /* 0x000000ffff567224 */ /* 0x000fe200078e0031 */
[----:B------:R-:W-:Y:S01]  /*100a0*/  MOV R84, R51 ;  /* 0x0000003300547202 */ /* 0x000fe20000000f00 */
[----:B------:R-:W-:Y:S01]  /*100b0*/  IMAD.MOV.U32 R85, RZ, RZ, R50 ;  /* 0x000000ffff557224 */ /* 0x000fe200078e0032 */
[----:B------:R-:W-:Y:S03]  /*100c0*/  LDSM.16.MT88.4 R12, [R185+0x14800] ;  /* 0x01480000b90c783b */ /* 0x000fe60000004200 */
[----:B------:R-:W-:Y:S01]  /*100d0*/  IMAD.MOV.U32 R51, RZ, RZ, R8 ;  /* 0x000000ffff337224 */ /* 0x000fe200078e0008 */
[----:B------:R-:W-:Y:S01]  /*100e0*/  MOV R49, R10 ;  /* 0x0000000a00317202 */ /* 0x000fe20000000f00 */
[----:B------:R-:W-:-:S02]  /*100f0*/  IMAD.MOV.U32 R50, RZ, RZ, R9 ;  /* 0x000000ffff327224 */ /* 0x000fc400078e0009 */
[----:B------:R-:W-:Y:S02]  /*10100*/  IMAD.MOV.U32 R47, RZ, RZ, R242 ;  /* 0x000000ffff2f7224 */ /* 0x000fe400078e00f2 */
[----:B------:R-:W-:Y:S01]  /*10110*/  IMAD.MOV.U32 R73, RZ, RZ, R78 ;  /* 0x000000ffff497224 */ /* 0x000fe200078e004e */
[----:B------:R-:W-:Y:S01]  /*10120*/  MOV R64, R55 ;  /* 0x0000003700407202 */ /* 0x000fe20000000f00 */
[----:B------:R-:W-:Y:S01]  /*10130*/  IMAD.MOV.U32 R48, RZ, RZ, R11 ;  /* 0x000000ffff307224 */ /* 0x000fe200078e000b */
[----:B------:R3:W5:Y:S04]  /*10140*/  LDL.LU R218, [R1+0x14c] ;  /* 0x00014c0001da7983 */ /* 0x0007680000300800 */
[----:B------:R-:W1:Y:S01]  /*10150*/  LDSM.16.MT88.4 R8, [R186+0x14800] ;  /* 0x01480000ba08783b */ /* 0x000e620000004200 */
[----:B------:R-:W-:Y:S01]  /*10160*/  IMAD.MOV.U32 R170, RZ, RZ, R174 ;  /* 0x000000ffffaa7224 */ /* 0x000fe200078e00ae */
[----:B------:R-:W-:Y:S01]  /*10170*/  MOV R78, R214 ;  /* 0x000000d6004e7202 */ /* 0x000fe20000000f00 */
[----:B------:R-:W-:-:S02]  /*10180*/  IMAD.MOV.U32 R65, RZ, RZ, R79 ;  /* 0x000000ffff417224 */ /* 0x000fc400078e004f */
[----:B------:R-:W-:Y:S02]  /*10190*/  IMAD.MOV.U32 R43, RZ, RZ, R54 ;  /* 0x000000ffff2b7224 */ /* 0x000fe400078e0036 */
[----:B------:R-:W-:Y:S02]  /*101a0*/  IMAD.MOV.U32 R66, RZ, RZ, R52 ;  /* 0x000000ffff427224 */ /* 0x000fe400078e0034 */
[----:B------:R-:W-:Y:S02]  /*101b0*/  IMAD.MOV.U32 R90, RZ, RZ, R212 ;  /* 0x000000ffff5a7224 */ /* 0x000fe400078e00d4 */
[----:B------:R-:W-:Y:S01]  /*101c0*/  IMAD.MOV.U32 R70, RZ, RZ, R243 ;  /* 0x000000ffff467224 */ /* 0x000fe200078e00f3 */
[----:B------:R-:W-:Y:S01]  /*101d0*/  MOV R111, R64 ;  /* 0x00000040006f7202 */ /* 0x000fe20000000f00 */
[----:B------:R-:W-:Y:S01]  /*101e0*/  IMAD.MOV.U32 R109, RZ, RZ, R72 ;  /* 0x000000ffff6d7224 */ /* 0x000fe200078e0048 */
[----:B------:R-:W-:Y:S01]  /*101f0*/  MOV R108, R71 ;  /* 0x00000047006c7202 */ /* 0x000fe20000000f00 */
[----:B------:R-:W-:Y:S01]  /*10200*/  IMAD.MOV.U32 R27, RZ, RZ, R207 ;  /* 0x000000ffff1b7224 */ /* 0x000fe200078e00cf */
[----:B------:R3:W5:Y:S01]  /*10210*/  LDL.LU R209, [R1+0x148] ;  /* 0x0001480001d17983 */ /* 0x0007620000300800 */
[C---:B-1----:R-:W-:Y:S08]  /*10220*/  HMMA.16816.F32 R172, R4.reuse, R8, R80 ;  /* 0x0000000804ac723c */ /* 0x042ff00000001850 */
[----:B------:R-:W-:Y:S01]  /*10230*/  HMMA.16816.F32 R160, R4, R10, R56 ;  /* 0x0000000a04a0723c */ /* 0x000fe20000001838 */
[----:B------:R-:W1:Y:S01]  /*10240*/  LDSM.16.MT88.4 R8, [R183+0x16800] ;  /* 0x01680000b708783b */ /* 0x000e620000004200 */
[----:B------:R-:W-:-:S02]  /*10250*/  IMAD.MOV.U32 R79, RZ, RZ, R215 ;  /* 0x000000ffff4f7224 */ /* 0x000fc400078e00d7 */
[----:B------:R-:W-:Y:S01]  /*10260*/  IMAD.MOV.U32 R110, RZ, RZ, R65 ;  /* 0x000000ffff6e7224 */ /* 0x000fe200078e0041 */
[----:B------:R3:W5:Y:S03]  /*10270*/  LDL.LU.64 R216, [R1+0x140] ;  /* 0x0001400001d87983 */ /* 0x0007660000300a00 */
[C---:B------:R-:W-:Y:S01]  /*10280*/  HMMA.16816.F32 R212, R4.reuse, R18, R104 ;  /* 0x0000001204d4723c */ /* 0x040fe20000001868 */
[----:B------:R3:W5:Y:S04]  /*10290*/  LDL.LU R208, [R1+0x13c] ;  /* 0x00013c0001d07983 */ /* 0x0007680000300800 */
[----:B------:R3:W5:Y:S02]  /*102a0*/  LDL.LU R207, [R1+0x138] ;  /* 0x0001380001cf7983 */ /* 0x0007640000300800 */
[----:B------:R-:W-:Y:S01]  /*102b0*/  IMAD.MOV.U32 R104, RZ, RZ, R45 ;  /* 0x000000ffff687224 */ /* 0x000fe200078e002d */
[C---:B------:R-:W-:Y:S01]  /*102c0*/  HMMA.16816.F32 R52, R4.reuse, R12, R28 ;  /* 0x0000000c0434723c */ /* 0x040fe2000000181c */
[----:B------:R-:W-:Y:S01]  /*102d0*/  MOV R105, R46 ;  /* 0x0000002e00697202 */ /* 0x000fe20000000f00 */
[----:B------:R-:W-:Y:S01]  /*102e0*/  IMAD.MOV.U32 R106, RZ, RZ, R47 ;  /* 0x000000ffff6a7224 */ /* 0x000fe200078e002f */
[----:B------:R3:W5:Y:S04]  /*102f0*/  LDL.LU R206, [R1+0x134] ;  /* 0x0001340001ce7983 */ /* 0x0007680000300800 */
[----:B------:R-:W-:Y:S01]  /*10300*/  IMAD.MOV.U32 R30, RZ, RZ, R44 ;  /* 0x000000ffff1e7224 */ /* 0x000fe200078e002c */
[C---:B------:R-:W-:Y:S01]  /*10310*/  HMMA.16816.F32 R240, R4.reuse, R16, R36 ;  /* 0x0000001004f0723c */ /* 0x040fe20000001824 */
[----:B------:R-:W4:Y:S07]  /*10320*/  LDSM.16.MT88.4 R16, [R184+0x16800] ;  /* 0x01680000b810783b */ /* 0x000f2e0000004200 */
[C---:B-1----:R-:W-:Y:S01]  /*10330*/  HMMA.16816.F32 R80, R4.reuse, R8, R128 ;  /* 0x000000080450723c */ /* 0x042fe20000001880 */
[----:B------:R-:W-:Y:S01]  /*10340*/  IMAD.MOV.U32 R37, RZ, RZ, R76 ;  /* 0x000000ffff257224 */ /* 0x000fe200078e004c */
[----:B------:R-:W-:Y:S01]  /*10350*/  MOV R29, R67 ;  /* 0x00000043001d7202 */ /* 0x000fe20000000f00 */
[----:B------:R-:W-:Y:S01]  /*10360*/  IMAD.MOV.U32 R31, RZ, RZ, R43 ;  /* 0x000000ffff1f7224 */ /* 0x000fe200078e002b */
[----:B------:R3:W5:Y:S03]  /*10370*/  LDL.LU R205, [R1+0x130] ;  /* 0x0001300001cd7983 */ /* 0x0007660000300800 */
[----:B------:R-:W-:Y:S01]  /*10380*/  IMAD.MOV.U32 R130, RZ, RZ, R78 ;  /* 0x000000ffff827224 */ /* 0x000fe200078e004e */
[----:B------:R-:W-:Y:S01]  /*10390*/  HMMA.16816.F32 R44, R4, R14, R124 ;  /* 0x0000000e042c723c */ /* 0x000fe2000000187c */
[----:B------:R-:W-:Y:S01]  /*103a0*/  IMAD.MOV.U32 R131, RZ, RZ, R79 ;  /* 0x000000ffff837224 */ /* 0x000fe200078e004f */
[----:B------:R-:W1:Y:S01]  /*103b0*/  LDSM.16.MT88.4 R12, [R186+0x16800] ;  /* 0x01680000ba0c783b */ /* 0x000e620000004200 */
[----:B------:R-:W-:Y:S01]  /*103c0*/  IMAD.MOV.U32 R28, RZ, RZ, R66 ;  /* 0x000000ffff1c7224 */ /* 0x000fe200078e0042 */
[----:B------:R-:W-:Y:S01]  /*103d0*/  MOV R39, R74 ;  /* 0x0000004a00277202 */ /* 0x000fe20000000f00 */
[----:B------:R-:W-:Y:S01]  /*103e0*/  IMAD.MOV.U32 R107, RZ, RZ, R70 ;  /* 0x000000ffff6b7224 */ /* 0x000fe200078e0046 */
[----:B------:R3:W5:Y:S01]  /*103f0*/  LDL.LU R204, [R1+0x12c] ;  /* 0x00012c0001cc7983 */ /* 0x0007620000300800 */
[----:B------:R-:W-:-:S02]  /*10400*/  MOV R124, R77 ;  /* 0x0000004d007c7202 */ /* 0x000fc40000000f00 */
[C---:B------:R-:W-:Y:S01]  /*10410*/  HMMA.16816.F32 R76, R4.reuse, R10, R132 ;  /* 0x0000000a044c723c */ /* 0x040fe20000001884 */
[----:B------:R-:W3:Y:S01]  /*10420*/  LDSM.16.MT88.4 R8, [R185+0x16800] ;  /* 0x01680000b908783b */ /* 0x000ee20000004200 */
[----:B------:R-:W-:Y:S01]  /*10430*/  IMAD.MOV.U32 R126, RZ, RZ, R68 ;  /* 0x000000ffff7e7224 */ /* 0x000fe200078e0044 */
[----:B------:R-:W-:Y:S02]  /*10440*/  MOV R127, R2 ;  /* 0x00000002007f7202 */ /* 0x000fe40000000f00 */
[----:B------:R-:W-:Y:S01]  /*10450*/  LOP3.LUT R2, R23, UR33, R130, 0x96, !PT ;  /* 0x0000002117027c12 */ /* 0x000fe2000f8e9682 */
[----:B------:R-:W-:Y:S02]  /*10460*/  IMAD.MOV.U32 R38, RZ, RZ, R73 ;  /* 0x000000ffff267224 */ /* 0x000fe400078e0049 */
[----:B------:R-:W-:Y:S02]  /*10470*/  IMAD.MOV.U32 R36, RZ, RZ, R75 ;  /* 0x000000ffff247224 */ /* 0x000fe400078e004b */
[----:B------:R-:W-:Y:S01]  /*10480*/  IMAD.MOV.U32 R125, RZ, RZ, R69 ;  /* 0x000000ffff7d7224 */ /* 0x000fe200078e0045 */
[----:B------:R-:W-:Y:S01]  /*10490*/  MOV R128, R28 ;  /* 0x0000001c00807202 */ /* 0x000fe20000000f00 */
[----:B------:R-:W-:Y:S01]  /*104a0*/  IMAD.MOV.U32 R132, RZ, RZ, R88 ;  /* 0x000000ffff847224 */ /* 0x000fe200078e0058 */
[----:B------:R2:W5:Y:S01]  /*104b0*/  LDL.LU R203, [R1+0x128] ;  /* 0x0001280001cb7983 */ /* 0x0005620000300800 */
[----:B------:R-:W-:Y:S01]  /*104c0*/  IMAD.MOV.U32 R88, RZ, RZ, R0 ;  /* 0x000000ffff587224 */ /* 0x000fe200078e0000 */
[----:B------:R-:W-:Y:S01]  /*104d0*/  LOP3.LUT R0, R21, UR32, R22, 0x96, !PT ;  /* 0x0000002015007c12 */ /* 0x000fe2000f8e9616 */
[----:B------:R-:W-:Y:S01]  /*104e0*/  IMAD.MOV.U32 R130, RZ, RZ, R126 ;  /* 0x000000ffff827224 */ /* 0x000fe200078e007e */
[----:B----4-:R-:W-:Y:S01]  /*104f0*/  HMMA.16816.F32 R72, R4, R16, R136 ;  /* 0x000000100448723c */ /* 0x010fe20000001888 */
[----:B------:R-:W-:Y:S01]  /*10500*/  MOV R126, R3 ;  /* 0x00000003007e7202 */ /* 0x000fe20000000f00 */
[----:B------:R-:W-:-:S06]  /*10510*/  IMAD.WIDE.U32 R2, R2, -0x2daee0ad, RZ ;  /* 0xd2511f5302027825 */ /* 0x000fcc00078e00ff */
[----:B------:R-:W-:Y:S01]  /*10520*/  HMMA.16816.F32 R68, R4, R18, R140 ;  /* 0x000000120444723c */ /* 0x000fe2000000188c */
[----:B------:R-:W-:-:S07]  /*10530*/  LOP3.LUT R3, R3, UR8, R168, 0x96, !PT ;  /* 0x0000000803037c12 */ /* 0x000fce000f8e96a8 */
[C---:B-1----:R-:W-:Y:S08]  /*10540*/  HMMA.16816.F32 R64, R4.reuse, R12, R144 ;  /* 0x0000000c0440723c */ /* 0x042ff00000001890 */
[C---:B------:R-:W-:Y:S08]  /*10550*/  HMMA.16816.F32 R60, R4.reuse, R14, R152 ;  /* 0x0000000e043c723c */ /* 0x040ff00000001898 */
[C---:B---3--:R-:W-:Y:S08]  /*10560*/  HMMA.16816.F32 R56, R4.reuse, R8, R156 ;  /* 0x000000080438723c */ /* 0x048ff0000000189c */
[----:B------:R-:W-:Y:S01]  /*10570*/  HMMA.16816.F32 R40, R4, R10, R148 ;  /* 0x0000000a0428723c */ /* 0x000fe20000001894 */
[----:B------:R-:W-:Y:S01]  /*10580*/  IMAD.MOV.U32 R134, RZ, RZ, R30 ;  /* 0x000000ffff867224 */ /* 0x000fe200078e001e */
[----:B------:R-:W-:Y:S01]  /*10590*/  MOV R133, R31 ;  /* 0x0000001f00857202 */ /* 0x000fe20000000f00 */
[----:B------:R-:W-:Y:S01]  /*105a0*/  IMAD.MOV.U32 R135, RZ, RZ, R29 ;  /* 0x000000ffff877224 */ /* 0x000fe200078e001d */
[----:B------:R-:W1:Y:S01]  /*105b0*/  LDC.U8 R139, c[0x0][0x2d8] ;  /* 0x0000b600ff8b7b82 */ /* 0x000e620000000000 */
[----:B------:R-:W-:Y:S01]  /*105c0*/  MOV R129, R125 ;  /* 0x0000007d00817202 */ /* 0x000fe20000000f00 */
[----:B------:R-:W-:Y:S01]  /*105d0*/  IMAD.MOV.U32 R131, RZ, RZ, R127 ;  /* 0x000000ffff837224 */ /* 0x000fe200078e007f */
[----:B------:R-:W3:Y:S01]  /*105e0*/  LDSM.16.MT88.4 R16, [R184+0x11000] ;  /* 0x01100000b810783b */ /* 0x000ee20000004200 */
[----:B------:R-:W-:-:S03]  /*105f0*/  IMAD.WIDE.U32 R4, R0, -0x2daee0ad, RZ ;  /* 0xd2511f5300047825 */ /* 0x000fc600078e00ff */
[----:B------:R-:W-:Y:S02]  /*10600*/  LDSM.16.MT88.4 R12, [R186+0x11000] ;  /* 0x01100000ba0c783b */ /* 0x000fe40000004200 */
[----:B------:R-:W-:Y:S01]  /*10610*/  LOP3.LUT R0, R5, UR4, R2, 0x96, !PT ;  /* 0x0000000405007c12 */ /* 0x000fe2000f8e9602 */
[----:B------:R-:W-:Y:S01]  /*10620*/  IMAD.WIDE.U32 R2, R3, -0x326172a9, RZ ;  /* 0xcd9e8d5703027825 */ /* 0x000fe200078e00ff */
[----:B------:R4:W5:Y:S03]  /*10630*/  LDL.LU R202, [R1+0x124] ;  /* 0x0001240001ca7983 */ /* 0x0009660000300800 */
[----:B------:R-:W-:Y:S01]  /*10640*/  IMAD.WIDE.U32 R30, R0, -0x326172a9, RZ ;  /* 0xcd9e8d57001e7825 */ /* 0x000fe200078e00ff */
[----:B------:R-:W-:Y:S01]  /*10650*/  LOP3.LUT R3, R3, UR5, R20, 0x96, !PT ;  /* 0x0000000503037c12 */ /* 0x000fe2000f8e9614 */
[----:B------:R4:W5:Y:S03]  /*10660*/  LDL.LU R201, [R1+0x120] ;  /* 0x0001200001c97983 */ /* 0x0009660000300800 */
[----:B------:R-:W-:Y:S01]  /*10670*/  LOP3.LUT R0, R31, UR34, R2, 0x96, !PT ;  /* 0x000000221f007c12 */ /* 0x000fe2000f8e9602 */
[----:B------:R-:W-:Y:S01]  /*10680*/  IMAD.WIDE.U32 R2, R3, -0x2daee0ad, RZ ;  /* 0xd2511f5303027825 */ /* 0x000fe200078e00ff */
[----:B------:R-:W2:Y:S03]  /*10690*/  LDSM.16.MT88.4 R20, [R183+0x11000] ;  /* 0x01100000b714783b */ /* 0x000ea60000004200 */
[----:B------:R-:W-:Y:S01]  /*106a0*/  IMAD.WIDE.U32 R28, R0, -0x2daee0ad, RZ ;  /* 0xd2511f53001c7825 */ /* 0x000fe200078e00ff */
[----:B------:R-:W-:Y:S01]  /*106b0*/  LOP3.LUT R0, R3, UR31, R4, 0x96, !PT ;  /* 0x0000001f03007c12 */ /* 0x000fe2000f8e9604 */
[----:B------:R4:W5:Y:S03]  /*106c0*/  LDL.LU R200, [R1+0x11c] ;  /* 0x00011c0001c87983 */ /* 0x0009660000300800 */
[----:B------:R-:W-:Y:S01]  /*106d0*/  LOP3.LUT R2, R29, UR15, R2, 0x96, !PT ;  /* 0x0000000f1d027c12 */ /* 0x000fe2000f8e9602 */
[----:B------:R-:W-:Y:S01]  /*106e0*/  IMAD.MOV.U32 R125, RZ, RZ, R89 ;  /* 0x000000ffff7d7224 */ /* 0x000fe200078e0059 */
[----:B------:R-:W-:Y:S01]  /*106f0*/  MOV R89, R27 ;  /* 0x0000001b00597202 */ /* 0x000fe20000000f00 */
[----:B------:R-:W-:Y:S01]  /*10700*/  IMAD.MOV.U32 R127, RZ, RZ, R170 ;  /* 0x000000ffff7f7224 */ /* 0x000fe200078e00aa */
[----:B-1----:R-:W-:Y:S01]  /*10710*/  PRMT R139, R139, 0x7054, R139 ;  /* 0x000070548b8b7816 */ /* 0x002fe2000000008b */
[----:B------:R-:W-:-:S04]  /*10720*/  IMAD.WIDE.U32 R2, R2, -0x326172a9, RZ ;  /* 0xcd9e8d5702027825 */ /* 0x000fc800078e00ff */
[----:B------:R-:W-:Y:S01]  /*10730*/  IMAD.MOV.U32 R138, RZ, RZ, R132 ;  /* 0x000000ffff8a7224 */ /* 0x000fe200078e0084 */
[----:B------:R-:W-:Y:S01]  /*10740*/  MOV R145, R126 ;  /* 0x0000007e00917202 */ /* 0x000fe20000000f00 */
[----:B------:R-:W-:Y:S01]  /*10750*/  IMAD.MOV.U32 R170, RZ, RZ, R26 ;  /* 0x000000ffffaa7224 */ /* 0x000fe200078e001a */
[----:B------:R-:W-:Y:S01]  /*10760*/  LOP3.LUT R4, R2, 0xffff, RZ, 0xc0, !PT ;  /* 0x0000ffff02047812 */ /* 0x000fe200078ec0ff */
[----:B------:R-:W-:Y:S01]  /*10770*/  IMAD.WIDE.U32 R26, R0, -0x326172a9, RZ ;  /* 0xcd9e8d57001a7825 */ /* 0x000fe200078e00ff */
[----:B------:R4:W5:Y:S02]  /*10780*/  LDL.LU R199, [R1+0x118] ;  /* 0x0001180001c77983 */ /* 0x0009640000300800 */
[----:B------:R-:W-:Y:S02]  /*10790*/  SHF.R.U32.HI R5, RZ, 0x8, R4 ;  /* 0x00000008ff057819 */ /* 0x000fe40000011604 */
[----:B------:R-:W-:Y:S02]  /*107a0*/  LOP3.LUT R0, R3, UR22, R26, 0x96, !PT ;  /* 0x0000001603007c12 */ /* 0x000fe4000f8e961a */
[----:B------:R-:W-:-:S02]  /*107b0*/  SHF.R.U32.HI R7, RZ, 0x18, R2 ;  /* 0x00000018ff077819 */ /* 0x000fc40000011602 */
[----:B------:R-:W-:Y:S01]  /*107c0*/  MOV R132, R133 ;  /* 0x0000008500847202 */ /* 0x000fe20000000f00 */
[----:B------:R-:W-:Y:S01]  /*107d0*/  IMAD.MOV.U32 R144, RZ, RZ, R125 ;  /* 0x000000ffff907224 */ /* 0x000fe200078e007d */
[----:B------:R-:W-:Y:S01]  /*107e0*/  LOP3.LUT R4, R2, 0xff, RZ, 0xc0, !PT ;  /* 0x000000ff02047812 */ /* 0x000fe200078ec0ff */
[----:B------:R-:W-:Y:S01]  /*107f0*/  IMAD.MOV.U32 R126, RZ, RZ, R85 ;  /* 0x000000ffff7e7224 */ /* 0x000fe200078e0055 */
[----:B------:R-:W-:Y:S01]  /*10800*/  SHF.R.U32.HI R3, RZ, 0x10, R2 ;  /* 0x00000010ff037819 */ /* 0x000fe20000011602 */
[----:B------:R-:W-:Y:S01]  /*10810*/  IMAD.MOV.U32 R147, RZ, RZ, R90 ;  /* 0x000000ffff937224 */ /* 0x000fe200078e005a */
[----:B------:R-:W-:Y:S01]  /*10820*/  PRMT R8, R4, 0x5410, R5 ;  /* 0x0000541004087816 */ /* 0x000fe20000000005 */
[----:B------:R-:W-:Y:S01]  /*10830*/  IMAD.MOV.U32 R136, RZ, RZ, R91 ;  /* 0x000000ffff887224 */ /* 0x000fe200078e005b */
[----:B------:R-:W-:Y:S01]  /*10840*/  LOP3.LUT R3, R3, 0xff, RZ, 0xc0, !PT ;  /* 0x000000ff03037812 */ /* 0x000fe200078ec0ff */
[----:B------:R-:W-:Y:S01]  /*10850*/  IMAD.MOV.U32 R168, RZ, RZ, R182 ;  /* 0x000000ffffa87224 */ /* 0x000fe200078e00b6 */
[C---:B------:R-:W-:Y:S01]  /*10860*/  LOP3.LUT R2, R0.reuse, 0xffff, RZ, 0xc0, !PT ;  /* 0x0000ffff00027812 */ /* 0x040fe200078ec0ff */
[----:B------:R4:W5:Y:S01]  /*10870*/  LDL.LU R198, [R1+0x114] ;  /* 0x0001140001c67983 */ /* 0x0009620000300800 */
[----:B------:R-:W-:-:S02]  /*10880*/  LOP3.LUT R6, R0, 0xff, RZ, 0xc0, !PT ;  /* 0x000000ff00067812 */ /* 0x000fc400078ec0ff */
[--C-:B------:R-:W-:Y:S02]  /*10890*/  SHF.R.U32.HI R4, RZ, 0x10, R0.reuse ;  /* 0x00000010ff047819 */ /* 0x100fe40000011600 */
[----:B------:R-:W-:Y:S01]  /*108a0*/  SHF.R.U32.HI R5, RZ, 0x18, R0 ;  /* 0x00000018ff057819 */ /* 0x000fe20000011600 */
[----:B------:R-:W-:Y:S01]  /*108b0*/  IMAD.MOV.U32 R133, RZ, RZ, R134 ;  /* 0x000000ffff857224 */ /* 0x000fe200078e0086 */
[----:B------:R-:W-:Y:S01]  /*108c0*/  PRMT R7, R3, 0x5410, R7 ;  /* 0x0000541003077816 */ /* 0x000fe20000000007 */
[----:B------:R-:W-:Y:S01]  /*108d0*/  HSET2.LE.AND R3, R8, R139, PT ;  /* 0x0000008b08037233 */ /* 0x000fe20003803000 */
[----:B------:R-:W-:Y:S01]  /*108e0*/  SHF.R.U32.HI R0, RZ, 0x8, R2 ;  /* 0x00000008ff007819 */ /* 0x000fe20000011602 */
[----:B------:R-:W1:Y:S01]  /*108f0*/  LDSM.16.MT88.4 R8, [R185+0x11000] ;  /* 0x01100000b908783b */ /* 0x000e620000004200 */
[----:B------:R-:W-:Y:S02]  /*10900*/  LOP3.LUT R2, R4, 0xff, RZ, 0xc0, !PT ;  /* 0x000000ff04027812 */ /* 0x000fe400078ec0ff */
[----:B------:R-:W-:Y:S01]  /*10910*/  PRMT R0, R6, 0x5410, R0 ;  /* 0x0000541006007816 */ /* 0x000fe20000000000 */
[----:B------:R-:W-:Y:S01]  /*10920*/  IMAD.MOV.U32 R125, RZ, RZ, R86 ;  /* 0x000000ffff7d7224 */ /* 0x000fe200078e0056 */
[----:B------:R-:W-:-:S02]  /*10930*/  PRMT R2, R2, 0x5410, R5 ;  /* 0x0000541002027816 */ /* 0x000fc40000000005 */
[----:B------:R-:W-:Y:S01]  /*10940*/  MOV R146, R89 ;  /* 0x0000005900927202 */ /* 0x000fe20000000f00 */
[--C-:B------:R-:W-:Y:S01]  /*10950*/  HSET2.LE.AND R0, R0, R139.reuse, PT ;  /* 0x0000008b00007233 */ /* 0x100fe20003803000 */
[----:B------:R-:W-:Y:S01]  /*10960*/  IMAD.MOV.U32 R169, RZ, RZ, R136 ;  /* 0x000000ffffa97224 */ /* 0x000fe200078e0088 */
[--C-:B------:R-:W-:Y:S01]  /*10970*/  HSET2.LE.AND R2, R2, R139.reuse, PT ;  /* 0x0000008b02027233 */ /* 0x100fe20003803000 */
[----:B------:R4:W5:Y:S02]  /*10980*/  LDL.LU R197, [R1+0x110] ;  /* 0x0001100001c57983 */ /* 0x0009640000300800 */
[----:B------:R-:W-:Y:S01]  /*10990*/  LOP3.LUT R4, R0, R138, RZ, 0xc0, !PT ;  /* 0x0000008a00047212 */ /* 0x000fe200078ec0ff */
[----:B------:R-:W-:Y:S01]  /*109a0*/  HSET2.LE.AND R0, R7, R139, PT ;  /* 0x0000008b07007233 */ /* 0x000fe20003803000 */
[----:B------:R-:W-:Y:S01]  /*109b0*/  IMAD.MOV.U32 R134, RZ, RZ, R135 ;  /* 0x000000ffff867224 */ /* 0x000fe200078e0087 */
[----:B------:R-:W-:Y:S02]  /*109c0*/  MOV R135, R128 ;  /* 0x0000008000877202 */ /* 0x000fe40000000f00 */
[----:B------:R-:W-:-:S02]  /*109d0*/  LOP3.LUT R5, R2, R195, RZ, 0xc0, !PT ;  /* 0x000000c302057212 */ /* 0x000fc400078ec0ff */
[----:B------:R-:W-:Y:S02]  /*109e0*/  LOP3.LUT R6, R3, R194, RZ, 0xc0, !PT ;  /* 0x000000c203067212 */ /* 0x000fe400078ec0ff */
[----:B------:R-:W-:Y:S01]  /*109f0*/  LOP3.LUT R7, R0, R132, RZ, 0xc0, !PT ;  /* 0x0000008400077212 */ /* 0x000fe200078ec0ff */
        /* <DEDUP_REMOVED lines=8> */
[----:B---3--:R-:W-:Y:S01]  /*10a80*/  HMMA.16816.F32 R156, R4, R16, R248 ;  /* 0x00000010049c723c */ /* 0x008fe200000018f8 */
[----:B------:R-:W-:-:S02]  /*10a90*/  IMAD.MOV.U32 R124, RZ, RZ, R196 ;  /* 0x000000ffff7c7224 */ /* 0x000fc400078e00c4 */
[----:B------:R-:W-:Y:S01]  /*10aa0*/  IMAD.MOV.U32 R132, RZ, RZ, R51 ;  /* 0x000000ffff847224 */ /* 0x000fe200078e0033 */
[----:B------:R-:W-:Y:S01]  /*10ab0*/  MOV R153, R128 ;  /* 0x0000008000997202 */ /* 0x000fe20000000f00 */
[----:B------:R-:W-:Y:S02]  /*10ac0*/  IMAD.MOV.U32 R133, RZ, RZ, R50 ;  /* 0x000000ffff857224 */ /* 0x000fe400078e0032 */
[----:B------:R-:W-:Y:S02]  /*10ad0*/  IMAD.MOV.U32 R139, RZ, RZ, R88 ;  /* 0x000000ffff8b7224 */ /* 0x000fe400078e0058 */
[----:B------:R-:W-:Y:S01]  /*10ae0*/  IMAD.MOV.U32 R135, RZ, RZ, R48 ;  /* 0x000000ffff877224 */ /* 0x000fe200078e0030 */
[----:B--2---:R-:W-:Y:S01]  /*10af0*/  HMMA.16816.F32 R164, R4, R20, R164 ;  /* 0x0000001404a4723c */ /* 0x004fe200000018a4 */
[----:B------:R-:W-:-:S07]  /*10b00*/  IMAD.MOV.U32 R155, RZ, RZ, R130 ;  /* 0x000000ffff9b7224 */ /* 0x000fce00078e0082 */
[----:B------:R-:W-:Y:S01]  /*10b10*/  HMMA.16816.F32 R36, R4, R22, R36 ;  /* 0x000000160424723c */ /* 0x000fe20000001824 */
[----:B------:R-:W-:Y:S01]  /*10b20*/  IMAD.MOV.U32 R128, RZ, RZ, R124 ;  /* 0x000000ffff807224 */ /* 0x000fe200078e007c */
[----:B------:R-:W2:Y:S01]  /*10b30*/  LDSM.16.MT88.4 R20, [R183+0x13000] ;  /* 0x01300000b714783b */ /* 0x000ea20000004200 */
[----:B------:R-:W-:Y:S01]  /*10b40*/  IMAD.MOV.U32 R130, RZ, RZ, R127 ;  /* 0x000000ffff827224 */ /* 0x000fe200078e007f */
[----:B------:R-:W-:-:S04]  /*10b50*/  MOV R124, R87 ;  /* 0x00000057007c7202 */ /* 0x000fc80000000f00 */
[----:B------:R-:W-:Y:S01]  /*10b60*/  HMMA.16816.F32 R148, R4, R12, R224 ;  /* 0x0000000c0494723c */ /* 0x000fe200000018e0 */
[----:B------:R-:W-:-:S07]  /*10b70*/  MOV R127, R84 ;  /* 0x00000054007f7202 */ /* 0x000fce0000000f00 */
[C---:B-1----:R-:W-:Y:S01]  /*10b80*/  HMMA.16816.F32 R140, R4.reuse, R8, R96 ;  /* 0x00000008048c723c */ /* 0x042fe20000001860 */
[----:B------:R-:W-:Y:S01]  /*10b90*/  IMAD.MOV.U32 R154, RZ, RZ, R129 ;  /* 0x000000ffff9a7224 */ /* 0x000fe200078e0081 */
[----:B------:R-:W-:Y:S01]  /*10ba0*/  MOV R136, R105 ;  /* 0x0000006900887202 */ /* 0x000fe20000000f00 */
[----:B------:R-:W-:Y:S01]  /*10bb0*/  IMAD.MOV.U32 R248, RZ, RZ, R107 ;  /* 0x000000fffff87224 */ /* 0x000fe200078e006b */
[----:B------:R-:W-:Y:S01]  /*10bc0*/  MOV R249, R108 ;  /* 0x0000006c00f97202 */ /* 0x000fe20000000f00 */
[----:B------:R-:W-:Y:S02]  /*10bd0*/  IMAD.MOV.U32 R250, RZ, RZ, R109 ;  /* 0x000000fffffa7224 */ /* 0x000fe400078e006d */
[----:B------:R-:W-:Y:S01]  /*10be0*/  IMAD.MOV.U32 R2, RZ, RZ, R187 ;  /* 0x000000ffff027224 */ /* 0x000fe200078e00bb */
[C---:B------:R-:W-:Y:S01]  /*10bf0*/  HMMA.16816.F32 R48, R4.reuse, R18, R236 ;  /* 0x000000120430723c */ /* 0x040fe200000018ec */
[----:B------:R-:W1:Y:S01]  /*10c00*/  LDSM.16.MT88.4 R16, [R184+0x13000] ;  /* 0x01300000b810783b */ /* 0x000e620000004200 */
[----:B------:R-:W-:Y:S01]  /*10c10*/  IMAD.MOV.U32 R251, RZ, RZ, R190 ;  /* 0x000000fffffb7224 */ /* 0x000fe200078e00be */
[----:B------:R-:W-:Y:S01]  /*10c20*/  MOV R3, R188 ;  /* 0x000000bc00037202 */ /* 0x000fe20000000f00 */
[----:B------:R-:W-:Y:S01]  /*10c30*/  IMAD.MOV.U32 R0, RZ, RZ, R189 ;  /* 0x000000ffff007224 */ /* 0x000fe200078e00bd */
[----:B------:R4:W5:Y:S03]  /*10c40*/  LDL.LU R196, [R1+0x10c] ;  /* 0x00010c0001c47983 */ /* 0x0009660000300800 */
[C---:B------:R-:W-:Y:S01]  /*10c50*/  HMMA.16816.F32 R84, R4.reuse, R14, R100 ;  /* 0x0000000e0454723c */ /* 0x040fe20000001864 */
[----:B------:R-:W3:Y:S07]  /*10c60*/  LDSM.16.MT88.4 R12, [R186+0x13000] ;  /* 0x01300000ba0c783b */ /* 0x000eee0000004200 */
[----:B------:R-:W-:Y:S01]  /*10c70*/  HMMA.16816.F32 R88, R4, R10, R116 ;  /* 0x0000000a0458723c */ /* 0x000fe20000001874 */
[----:B------:R-:W3:Y:S01]  /*10c80*/  LDSM.16.MT88.4 R8, [R185+0x13000] ;  /* 0x01300000b908783b */ /* 0x000ee20000004200 */
[----:B------:R-:W-:-:S02]  /*10c90*/  IMAD.MOV.U32 R238, RZ, RZ, R104 ;  /* 0x000000ffffee7224 */ /* 0x000fc400078e0068 */
[----:B------:R-:W-:-:S04]  /*10ca0*/  IMAD.MOV.U32 R239, RZ, RZ, R106 ;  /* 0x000000ffffef7224 */ /* 0x000fc800078e006a */
[C---:B--2---:R-:W-:Y:S01]  /*10cb0*/  HMMA.16816.F32 R92, R4.reuse, R20, R92 ;  /* 0x00000014045c723c */ /* 0x044fe2000000185c */
[----:B------:R-:W-:Y:S01]  /*10cc0*/  MOV R129, R131 ;  /* 0x0000008300817202 */ /* 0x000fe20000000f00 */
[----:B------:R4:W5:Y:S06]  /*10cd0*/  LDL.LU R195, [R1+0x108] ;  /* 0x0001080001c37983 */ /* 0x00096c0000300800 */
[C---:B------:R-:W-:Y:S01]  /*10ce0*/  HMMA.16816.F32 R96, R4.reuse, R22, R152 ;  /* 0x000000160460723c */ /* 0x040fe20000001898 */
[----:B------:R-:W-:Y:S07]  /*10cf0*/  LDSM.16.MT88.4 R20, [R183+0x15000] ;  /* 0x01500000b714783b */ /* 0x000fee0000004200 */
[----:B-1----:R-:W-:Y:S01]  /*10d00*/  HMMA.16816.F32 R100, R4, R16, R244 ;  /* 0x000000100464723c */ /* 0x002fe200000018f4 */
[----:B------:R-:W-:Y:S01]  /*10d10*/  IMAD.MOV.U32 R153, RZ, RZ, R146 ;  /* 0x000000ffff997224 */ /* 0x000fe200078e0092 */
[----:B------:R-:W-:Y:S01]  /*10d20*/  MOV R152, R147 ;  /* 0x0000009300987202 */ /* 0x000fe20000000f00 */
[----:B------:R-:W-:Y:S01]  /*10d30*/  IMAD.MOV.U32 R147, RZ, RZ, R110 ;  /* 0x000000ffff937224 */ /* 0x000fe200078e006e */
[----:B------:R-:W-:-:S04]  /*10d40*/  MOV R146, R111 ;  /* 0x0000006f00927202 */ /* 0x000fc80000000f00 */
[C---:B------:R-:W-:Y:S01]  /*10d50*/  HMMA.16816.F32 R104, R4.reuse, R18, R232 ;  /* 0x000000120468723c */ /* 0x040fe200000018e8 */
[----:B------:R-:W1:Y:S07]  /*10d60*/  LDSM.16.MT88.4 R16, [R184+0x15000] ;  /* 0x01500000b810783b */ /* 0x000e6e0000004200 */
[C---:B---3--:R-:W-:Y:S08]  /*10d70*/  HMMA.16816.F32 R112, R4.reuse, R14, R112 ;  /* 0x0000000e0470723c */ /* 0x048ff00000001870 */
[C---:B------:R-:W-:Y:S08]  /*10d80*/  HMMA.16816.F32 R116, R4.reuse, R8, R176 ;  /* 0x000000080474723c */ /* 0x040ff000000018b0 */
[----:B------:R-:W-:Y:S01]  /*10d90*/  HMMA.16816.F32 R120, R4, R10, R120 ;  /* 0x0000000a0478723c */ /* 0x000fe20000001878 */
[----:B------:R-:W-:Y:S01]  /*10da0*/  LDSM.16.MT88.4 R8, [R185+0x15000] ;  /* 0x01500000b908783b */ /* 0x000fe20000004200 */
[----:B------:R-:W-:Y:S01]  /*10db0*/  MOV R227, R238 ;  /* 0x000000ee00e37202 */ /* 0x000fe20000000f00 */
[----:B------:R-:W-:-:S02]  /*10dc0*/  IMAD.MOV.U32 R131, RZ, RZ, R193 ;  /* 0x000000ffff837224 */ /* 0x000fc400078e00c1 */
[----:B------:R4:W5:Y:S03]  /*10dd0*/  LDL.LU R194, [R1+0x104] ;  /* 0x0001040001c27983 */ /* 0x0009660000300800 */
[C---:B------:R-:W-:Y:S01]  /*10de0*/  HMMA.16816.F32 R108, R4.reuse, R12, R220 ;  /* 0x0000000c046c723c */ /* 0x040fe200000018dc */
[----:B------:R-:W2:Y:S01]  /*10df0*/  LDSM.16.MT88.4 R12, [R186+0x15000] ;  /* 0x01500000ba0c783b */ /* 0x000ea20000004200 */
[----:B------:R-:W-:Y:S02]  /*10e00*/  IMAD.MOV.U32 R179, RZ, RZ, R251 ;  /* 0x000000ffffb37224 */ /* 0x000fe400078e00fb */
[----:B------:R-:W-:Y:S01]  /*10e10*/  IMAD.MOV.U32 R154, RZ, RZ, R145 ;  /* 0x000000ffff9a7224 */ /* 0x000fe200078e0091 */
[----:B------:R-:W-:Y:S01]  /*10e20*/  MOV R155, R144 ;  /* 0x00000090009b7202 */ /* 0x000fe20000000f00 */
[----:B------:R4:W5:Y:S01]  /*10e30*/  LDL.LU R193, [R1+0x100] ;  /* 0x0001000001c17983 */ /* 0x0009620000300800 */
[----:B------:R-:W-:Y:S01]  /*10e40*/  IMAD.MOV.U32 R221, RZ, RZ, R248 ;  /* 0x000000ffffdd7224 */ /* 0x000fe200078e00f8 */
[----:B------:R-:W-:Y:S01]  /*10e50*/  MOV R222, R249 ;  /* 0x000000f900de7202 */ /* 0x000fe20000000f00 */
[----:B------:R-:W-:Y:S01]  /*10e60*/  IMAD.MOV.U32 R223, RZ, RZ, R250 ;  /* 0x000000ffffdf7224 */ /* 0x000fe200078e00fa */
[----:B-1----:R-:W-:Y:S01]  /*10e70*/  HMMA.16816.F32 R244, R4, R18, R212 ;  /* 0x0000001204f4723c */ /* 0x002fe200000018d4 */
[----:B------:R-:W-:-:S07]  /*10e80*/  IMAD.MOV.U32 R220, RZ, RZ, R239 ;  /* 0x000000ffffdc7224 */ /* 0x000fce00078e00ef */
[C---:B------:R-:W-:Y:S01]  /*10e90*/  HMMA.16816.F32 R248, R4.reuse, R16, R240 ;  /* 0x0000001004f8723c */ /* 0x040fe200000018f0 */
[----:B------:R-:W1:Y:S07]  /*10ea0*/  LDSM.16.MT88.4 R16, [R183+0x17000] ;  /* 0x01700000b710783b */ /* 0x000e6e0000004200 */
[C---:B------:R-:W-:Y:S08]  /*10eb0*/  HMMA.16816.F32 R124, R4.reuse, R20, R124 ;  /* 0x00000014047c723c */ /* 0x040ff0000000187c */
[C---:B--2---:R-:W-:Y:S08]  /*10ec0*/  HMMA.16816.F32 R240, R4.reuse, R12, R172 ;  /* 0x0000000c04f0723c */ /* 0x044ff000000018ac */
[C---:B------:R-:W-:Y:S01]  /*10ed0*/  HMMA.16816.F32 R236, R4.reuse, R14, R160 ;  /* 0x0000000e04ec723c */ /* 0x040fe200000018a0 */
[----:B------:R-:W2:Y:S07]  /*10ee0*/  LDSM.16.MT88.4 R12, [R184+0x17000] ;  /* 0x01700000b80c783b */ /* 0x000eae0000004200 */
[C---:B------:R-:W-:Y:S08]  /*10ef0*/  HMMA.16816.F32 R232, R4.reuse, R8, R52 ;  /* 0x0000000804e8723c */ /* 0x040ff00000001834 */
[----:B------:R-:W-:Y:S01]  /*10f00*/  HMMA.16816.F32 R132, R4, R22, R132 ;  /* 0x000000160484723c */ /* 0x000fe20000001884 */
[----:B------:R-:W-:Y:S01]  /*10f10*/  MOV R52, R227 ;  /* 0x000000e300347202 */ /* 0x000fe20000000f00 */
[----:B------:R-:W3:Y:S01]  /*10f20*/  LDSM.16.MT88.4 R20, [R185+0x17000] ;  /* 0x01700000b914783b */ /* 0x000ee20000004200 */
[----:B------:R-:W-:-:S02]  /*10f30*/  IMAD.MOV.U32 R145, RZ, RZ, R171 ;  /* 0x000000ffff917224 */ /* 0x000fc400078e00ab */
[----:B------:R-:W-:Y:S01]  /*10f40*/  IMAD.MOV.U32 R144, RZ, RZ, R192 ;  /* 0x000000ffff907224 */ /* 0x000fe200078e00c0 */
[----:B------:R-:W-:Y:S02]  /*10f50*/  LDSM.16.MT88.4 R160, [R183+0x11800] ;  /* 0x01180000b7a0783b */ /* 0x000fe40000004200 */
[----:B------:R-:W-:Y:S02]  /*10f60*/  HMMA.16816.F32 R224, R4, R10, R44 ;  /* 0x0000000a04e0723c */ /* 0x000fe4000000182c */
[----:B------:R-:W3:Y:S01]  /*10f70*/  LDSM.16.MT88.4 R8, [R186+0x17000] ;  /* 0x01700000ba08783b */ /* 0x000ee20000004200 */
[----:B------:R-:W-:Y:S01]  /*10f80*/  MOV R171, R191 ;  /* 0x000000bf00ab7202 */ /* 0x000fe20000000f00 */
[----:B------:R-:W-:Y:S01]  /*10f90*/  IMAD.MOV.U32 R54, RZ, RZ, R169 ;  /* 0x000000ffff367224 */ /* 0x000fe200078e00a9 */
[----:B------:R-:W-:-:S03]  /*10fa0*/  MOV R53, R168 ;  /* 0x000000a800357202 */ /* 0x000fc60000000f00 */
[----:B-1----:R-:W-:Y:S01]  /*10fb0*/  HMMA.16816.F32 R212, R4, R18, R76 ;  /* 0x0000001204d4723c */ /* 0x002fe2000000184c */
[----:B------:R-:W-:Y:S01]  /*10fc0*/  IMAD.MOV.U32 R47, RZ, RZ, R220 ;  /* 0x000000ffff2f7224 */ /* 0x000fe200078e00dc */
[----:B------:R-:W-:Y:S01]  /*10fd0*/  MOV R45, R222 ;  /* 0x000000de002d7202 */ /* 0x000fe20000000f00 */
[----:B------:R-:W-:Y:S01]  /*10fe0*/  IMAD.MOV.U32 R46, RZ, RZ, R221 ;  /* 0x000000ffff2e7224 */ /* 0x000fe200078e00dd */
[----:B------:R4:W5:Y:S01]  /*10ff0*/  LDL.LU R192, [R1+0xfc] ;  /* 0x0000fc0001c07983 */ /* 0x0009620000300800 */
[----:B------:R-:W-:-:S03]  /*11000*/  IMAD.MOV.U32 R44, RZ, RZ, R223 ;  /* 0x000000ffff2c7224 */ /* 0x000fc600078e00df */
[----:B------:R-:W-:Y:S01]  /*11010*/  HMMA.16816.F32 R220, R4, R16, R80 ;  /* 0x0000001004dc723c */ /* 0x000fe20000001850 */
[----:B------:R-:W-:-:S07]  /*11020*/  MOV R76, R128 ;  /* 0x00000080004c7202 */ /* 0x000fce0000000f00 */
[C---:B--2---:R-:W-:Y:S01]  /*11030*/  HMMA.16816.F32 R172, R4.reuse, R14, R68 ;  /* 0x0000000e04ac723c */ /* 0x044fe20000001844 */
[----:B------:R-:W-:Y:S01]  /*11040*/  IMAD.MOV.U32 R80, RZ, RZ, R2 ;  /* 0x000000ffff507224 */ /* 0x000fe200078e0002 */
[----:B------:R-:W-:Y:S01]  /*11050*/  LOP3.LUT R2, R27, UR27, R30, 0x96, !PT ;  /* 0x0000001b1b027c12 */ /* 0x000fe2000f8e961e */
[----:B------:R-:W-:Y:S01]  /*11060*/  IMAD.MOV.U32 R83, RZ, RZ, R179 ;  /* 0x000000ffff537224 */ /* 0x000fe200078e00b3 */
[----:B------:R-:W-:Y:S01]  /*11070*/  MOV R79, R153 ;  /* 0x00000099004f7202 */ /* 0x000fe20000000f00 */
[----:B------:R-:W-:Y:S01]  /*11080*/  IMAD.MOV.U32 R81, RZ, RZ, R3 ;  /* 0x000000ffff517224 */ /* 0x000fe200078e0003 */
[----:B------:R4:W5:Y:S02]  /*11090*/  LDL.LU R191, [R1+0xf8] ;  /* 0x0000f80001bf7983 */ /* 0x0009640000300800 */
[C---:B------:R-:W-:Y:S01]  /*110a0*/  HMMA.16816.F32 R176, R4.reuse, R12, R72 ;  /* 0x0000000c04b0723c */ /* 0x040fe20000001848 */
[----:B------:R-:W1:Y:S01]  /*110b0*/  LDC.U8 R74, c[0x0][0x2d8] ;  /* 0x0000b600ff4a7b82 */ /* 0x000e620000000000 */
[----:B------:R-:W-:Y:S01]  /*110c0*/  IMAD.WIDE.U32 R2, R2, -0x2daee0ad, RZ ;  /* 0xd2511f5302027825 */ /* 0x000fe200078e00ff */
[----:B------:R-:W-:Y:S01]  /*110d0*/  MOV R82, R0 ;  /* 0x0000000000527202 */ /* 0x000fe20000000f00 */
[----:B------:R4:W5:Y:S03]  /*110e0*/  LDL.LU R190, [R1+0xf4] ;  /* 0x0000f40001be7983 */ /* 0x0009660000300800 */
[----:B------:R-:W-:Y:S01]  /*110f0*/  LOP3.LUT R0, R3, UR14, R28, 0x96, !PT ;  /* 0x0000000e03007c12 */ /* 0x000fe2000f8e961c */
[----:B------:R-:W-:Y:S01]  /*11100*/  IMAD.MOV.U32 R75, RZ, RZ, R129 ;  /* 0x000000ffff4b7224 */ /* 0x000fe200078e0081 */
[----:B------:R-:W-:Y:S01]  /*11110*/  LOP3.LUT R3, R2, 0xffff, RZ, 0xc0, !PT ;  /* 0x0000ffff02037812 */ /* 0x000fe200078ec0ff */
[----:B------:R-:W-:Y:S01]  /*11120*/  IMAD.MOV.U32 R129, RZ, RZ, R170 ;  /* 0x000000ffff817224 */ /* 0x000fe200078e00aa */
[----:B------:R-:W-:Y:S01]  /*11130*/  MOV R128, R171 ;  /* 0x000000ab00807202 */ /* 0x000fe20000000f00 */
[----:B---3--:R-:W-:Y:S01]  /*11140*/  HMMA.16816.F32 R12, R4, R20, R56 ;  /* 0x00000014040c723c */ /* 0x008fe20000001838 */
[----:B------:R-:W-:Y:S01]  /*11150*/  IMAD.MOV.U32 R55, RZ, RZ, R152 ;  /* 0x000000ffff377224 */ /* 0x000fe200078e0098 */
[----:B------:R-:W-:Y:S01]  /*11160*/  LDSM.16.MT88.4 R56, [R186+0x13800] ;  /* 0x01380000ba38783b */ /* 0x000fe20000004200 */
[----:B------:R-:W-:-:S02]  /*11170*/  IMAD.MOV.U32 R78, RZ, RZ, R154 ;  /* 0x000000ffff4e7224 */ /* 0x000fc400078e009a */
[----:B------:R-:W-:Y:S01]  /*11180*/  IMAD.MOV.U32 R77, RZ, RZ, R155 ;  /* 0x000000ffff4d7224 */ /* 0x000fe200078e009b */
[----:B------:R4:W5:Y:S02]  /*11190*/  LDL.LU R189, [R1+0xf0] ;  /* 0x0000f00001bd7983 */ /* 0x0009640000300800 */
[C---:B------:R-:W-:Y:S02]  /*111a0*/  HMMA.16816.F32 R168, R4.reuse, R8, R64 ;  /* 0x0000000804a8723c */ /* 0x040fe40000001840 */
[----:B------:R-:W2:Y:S06]  /*111b0*/  LDSM.16.MT88.4 R152, [R184+0x11800] ;  /* 0x01180000b898783b */ /* 0x000eac0000004200 */
[----:B------:R-:W-:Y:S01]  /*111c0*/  HMMA.16816.F32 R16, R4, R10, R60 ;  /* 0x0000000a0410723c */ /* 0x000fe2000000183c */
[----:B------:R-:W-:Y:S01]  /*111d0*/  SHF.R.U32.HI R8, RZ, 0x18, R2 ;  /* 0x00000018ff087819 */ /* 0x000fe20000011602 */
[----:B------:R-:W-:Y:S01]  /*111e0*/  LDSM.16.MT88.4 R64, [R185+0x13800] ;  /* 0x01380000b940783b */ /* 0x000fe20000004200 */
[----:B-1----:R-:W-:-:S03]  /*111f0*/  PRMT R74, R74, 0x7054, R74 ;  /* 0x000070544a4a7816 */ /* 0x002fc6000000004a */
[----:B------:R4:W5:Y:S02]  /*11200*/  LDL.LU R188, [R1+0xec] ;  /* 0x0000ec0001bc7983 */ /* 0x0009640000300800 */
[----:B------:R-:W-:Y:S02]  /*11210*/  HMMA.16816.F32 R20, R4, R22, R40 ;  /* 0x000000160414723c */ /* 0x000fe40000001828 */
[----:B------:R-:W-:Y:S04]  /*11220*/  LDSM.16.MT88.4 R40, [R183+0x13800] ;  /* 0x01380000b728783b */ /* 0x000fe80000004200 */
[----:B------:R4:W5:Y:S01]  /*11230*/  LDL.LU R187, [R1+0xe8] ;  /* 0x0000e80001bb7983 */ /* 0x0009620000300800 */
[----:B------:R-:W-:Y:S02]  /*11240*/  SHF.R.U32.HI R4, RZ, 0x8, R3 ;  /* 0x00000008ff047819 */ /* 0x000fe40000011603 */
[----:B------:R-:W-:Y:S01]  /*11250*/  LOP3.LUT R3, R2, 0xff, RZ, 0xc0, !PT ;  /* 0x000000ff02037812 */ /* 0x000fe200078ec0ff */
[----:B------:R4:W5:Y:S01]  /*11260*/  LDL.LU R182, [R1+0xe4] ;  /* 0x0000e40001b67983 */ /* 0x0009620000300800 */
[----:B------:R-:W-:-:S02]  /*11270*/  SHF.R.U32.HI R5, RZ, 0x10, R2 ;  /* 0x00000010ff057819 */ /* 0x000fc40000011602 */
[----:B------:R-:W-:Y:S02]  /*11280*/  PRMT R9, R3, 0x5410, R4 ;  /* 0x0000541003097816 */ /* 0x000fe40000000004 */
[C---:B------:R-:W-:Y:S02]  /*11290*/  LOP3.LUT R2, R0.reuse, 0xffff, RZ, 0xc0, !PT ;  /* 0x0000ffff00027812 */ /* 0x040fe400078ec0ff */
[--C-:B------:R-:W-:Y:S02]  /*112a0*/  SHF.R.U32.HI R3, RZ, 0x10, R0.reuse ;  /* 0x00000010ff037819 */ /* 0x100fe40000011600 */
[----:B------:R-:W-:Y:S02]  /*112b0*/  LOP3.LUT R7, R0, 0xff, RZ, 0xc0, !PT ;  /* 0x000000ff00077812 */ /* 0x000fe400078ec0ff */
[----:B------:R-:W-:Y:S02]  /*112c0*/  SHF.R.U32.HI R6, RZ, 0x18, R0 ;  /* 0x00000018ff067819 */ /* 0x000fe40000011600 */
[----:B------:R-:W-:-:S02]  /*112d0*/  SHF.R.U32.HI R4, RZ, 0x8, R2 ;  /* 0x00000008ff047819 */ /* 0x000fc40000011602 */
[----:B------:R-:W-:Y:S02]  /*112e0*/  LOP3.LUT R0, R5, 0xff, RZ, 0xc0, !PT ;  /* 0x000000ff05007812 */ /* 0x000fe400078ec0ff */
[----:B------:R-:W-:Y:S02]  /*112f0*/  LOP3.LUT R2, R3, 0xff, RZ, 0xc0, !PT ;  /* 0x000000ff03027812 */ /* 0x000fe400078ec0ff */
[----:B------:R-:W-:Y:S02]  /*11300*/  PRMT R4, R7, 0x5410, R4 ;  /* 0x0000541007047816 */ /* 0x000fe40000000004 */
[----:B------:R-:W-:Y:S02]  /*11310*/  PRMT R0, R0, 0x5410, R8 ;  /* 0x0000541000007816 */ /* 0x000fe40000000008 */
[----:B------:R-:W-:Y:S01]  /*11320*/  PRMT R3, R2, 0x5410, R6 ;  /* 0x0000541002037816 */ /* 0x000fe20000000006 */
[--C-:B------:R-:W-:Y:S02]  /*11330*/  HSET2.LE.AND R2, R4, R74.reuse, PT ;  /* 0x0000004a04027233 */ /* 0x100fe40003803000 */
[----:B------:R-:W-:-:S02]  /*11340*/  HSET2.LE.AND R0, R0, R74, PT ;  /* 0x0000004a00007233 */ /* 0x000fc40003803000 */
[--C-:B------:R-:W-:Y:S02]  /*11350*/  HSET2.LE.AND R3, R3, R74.reuse, PT ;  /* 0x0000004a03037233 */ /* 0x100fe40003803000 */
[----:B------:R-:W-:Y:S01]  /*11360*/  HSET2.LE.AND R4, R9, R74, PT ;  /* 0x0000004a09047233 */ /* 0x000fe20003803000 */
[----:B------:R-:W-:Y:S02]  /*11370*/  IMAD.MOV.U32 R74, RZ, RZ, R75 ;  /* 0x000000ffff4a7224 */ /* 0x000fe400078e004b */
[----:B------:R-:W-:Y:S01]  /*11380*/  IMAD.MOV.U32 R75, RZ, RZ, R76 ;  /* 0x000000ffff4b7224 */ /* 0x000fe200078e004c */
[----:B------:R-:W-:Y:S01]  /*11390*/  MOV R76, R77 ;  /* 0x0000004d004c7202 */ /* 0x000fe20000000f00 */
[----:B------:R-:W-:Y:S02]  /*113a0*/  IMAD.MOV.U32 R77, RZ, RZ, R78 ;  /* 0x000000ffff4d7224 */ /* 0x000fe400078e004e */
[----:B------:R-:W-:Y:S01]  /*113b0*/  IMAD.MOV.U32 R78, RZ, RZ, R79 ;  /* 0x000000ffff4e7224 */ /* 0x000fe200078e004f */
[----:B------:R-:W-:Y:S01]  /*113c0*/  MOV R79, R80 ;  /* 0x00000050004f7202 */ /* 0x000fe20000000f00 */
[----:B------:R-:W-:-:S02]  /*113d0*/  IMAD.MOV.U32 R80, RZ, RZ, R81 ;  /* 0x000000ffff507224 */ /* 0x000fc400078e0051 */
[----:B------:R-:W-:Y:S01]  /*113e0*/  IMAD.MOV.U32 R81, RZ, RZ, R82 ;  /* 0x000000ffff517224 */ /* 0x000fe200078e0052 */
[----:B------:R-:W-:Y:S01]  /*113f0*/  MOV R82, R83 ;  /* 0x0000005300527202 */ /* 0x000fe20000000f00 */
        /* <DEDUP_REMOVED lines=11> */
[----:B------:R-:W-:Y:S01]  /*114b0*/  MOV R136, R137 ;  /* 0x0000008900887202 */ /* 0x000fe20000000f00 */
[----:B------:R-:W-:Y:S01]  /*114c0*/  IMAD.MOV.U32 R137, RZ, RZ, R138 ;  /* 0x000000ffff897224 */ /* 0x000fe200078e008a */
[----:B------:R-:W-:Y:S02]  /*114d0*/  LOP3.LUT R129, R3, R129, RZ, 0xc0, !PT ;  /* 0x0000008103817212 */ /* 0x000fe400078ec0ff */
[----:B------:R-:W-:Y:S02]  /*114e0*/  MOV R138, R131 ;  /* 0x00000083008a7202 */ /* 0x000fe40000000f00 */
[----:B------:R-:W-:Y:S02]  /*114f0*/  MOV R3, R130 ;  /* 0x0000008200037202 */ /* 0x000fe40000000f00 */
[----:B------:R-:W-:Y:S02]  /*11500*/  LOP3.LUT R131, R0, R5, RZ, 0xc0, !PT ;  /* 0x0000000500837212 */ /* 0x000fe400078ec0ff */
        /* <DEDUP_REMOVED lines=15> */
[----:B------:R-:W1:Y:S01]  /*11600*/  LDSM.16.MT88.4 R144, [R186+0x11800] ;  /* 0x01180000ba90783b */ /* 0x000e620000004200 */
        /* <DEDUP_REMOVED lines=10> */
[----:B------:R-:W2:Y:S02]  /*116b0*/  LDSM.16.MT88.4 R136, [R185+0x11800] ;  /* 0x01180000b988783b */ /* 0x000ea40000004200 */
[----:B------:R-:W-:Y:S02]  /*116c0*/  HMMA.16816.F32 R152, R128, R154, R48 ;  /* 0x0000009a8098723c */ /* 0x000fe40000001830 */
[----:B------:R-:W3:Y:S01]  /*116d0*/  LDSM.16.MT88.4 R48, [R184+0x13800] ;  /* 0x01380000b830783b */ /* 0x000ee20000004200 */
[----:B------:R-:W-:-:S03]  /*116e0*/  IMAD.MOV.U32 R34, RZ, RZ, R75 ;  /* 0x000000ffff227224 */ /* 0x000fc600078e004b */
[----:B------:R-:W2:Y:S01]  /*116f0*/  LDSM.16.MT88.4 R72, [R183+0x15800] ;  /* 0x01580000b748783b */ /* 0x000ea20000004200 */
[----:B------:R-:W-:Y:S01]  /*11700*/  IMAD.MOV.U32 R10, RZ, RZ, R80 ;  /* 0x000000ffff0a7224 */ /* 0x000fe200078e0050 */
[----:B------:R-:W-:Y:S01]  /*11710*/  MOV R31, R81 ;  /* 0x00000051001f7202 */ /* 0x000fe20000000f00 */
[----:B------:R-:W-:Y:S01]  /*11720*/  IMAD.MOV.U32 R27, RZ, RZ, R82 ;  /* 0x000000ffff1b7224 */ /* 0x000fe200078e0052 */
[----:B------:R-:W-:Y:S01]  /*11730*/  MOV R30, R83 ;  /* 0x00000053001e7202 */ /* 0x000fe20000000f00 */
[----:B------:R-:W-:Y:S04]  /*11740*/  LDSM.16.MT88.4 R4, [R185+0x17800] ;  /* 0x01780000b904783b */ /* 0x000fe80000004200 */
[----:B------:R-:W2:Y:S01]  /*11750*/  LDSM.16.MT88.4 R80, [R184+0x15800] ;  /* 0x01580000b850783b */ /* 0x000ea20000004200 */
        /* <DEDUP_REMOVED lines=9> */
[----:B------:R-:W-:-:S06]  /*117f0*/  MOV R79, R47 ;  /* 0x0000002f004f7202 */ /* 0x000fcc0000000f00 */
[C---:B-1----:R-:W-:Y:S08]  /*11800*/  HMMA.16816.F32 R148, R128.reuse, R144, R148 ;  /* 0x000000908094723c */ /* 0x042ff00000001894 */
[C---:B------:R-:W-:Y:S07]  /*11810*/  HMMA.16816.F32 R144, R128.reuse, R146, R84 ;  /* 0x000000928090723c */ /* 0x040fee0000001854 */
[----:B------:R-:W-:Y:S01]  /*11820*/  MOV R87, R63 ;  /* 0x0000003f00577202 */ /* 0x000fe20000000f00 */
[C---:B------:R-:W-:Y:S07]  /*11830*/  HMMA.16816.F32 R36, R128.reuse, R40, R92 ;  /* 0x000000288024723c */ /* 0x040fee000000185c */
[----:B------:R-:W-:Y:S01]  /*11840*/  IMAD.MOV.U32 R95, RZ, RZ, R52 ;  /* 0x000000ffff5f7224 */ /* 0x000fe200078e0034 */
[----:B------:R-:W-:Y:S01]  /*11850*/  MOV R94, R53 ;  /* 0x00000035005e7202 */ /* 0x000fe20000000f00 */
[----:B------:R-:W-:Y:S01]  /*11860*/  IMAD.MOV.U32 R93, RZ, RZ, R54 ;  /* 0x000000ffff5d7224 */ /* 0x000fe200078e0036 */
[----:B------:R-:W-:Y:S01]  /*11870*/  MOV R92, R55 ;  /* 0x00000037005c7202 */ /* 0x000fe20000000f00 */
[C---:B--2---:R-:W-:Y:S08]  /*11880*/  HMMA.16816.F32 R140, R128.reuse, R136, R140 ;  /* 0x00000088808c723c */ /* 0x044ff0000000188c */
[C---:B---3--:R-:W-:Y:S08]  /*11890*/  HMMA.16816.F32 R44, R128.reuse, R48, R100 ;  /* 0x00000030802c723c */ /* 0x048ff00000001864 */
[C---:B------:R-:W-:Y:S08]  /*118a0*/  HMMA.16816.F32 R52, R128.reuse, R56, R108 ;  /* 0x000000388034723c */ /* 0x040ff0000000186c */
[C---:B------:R-:W-:Y:S08]  /*118b0*/  HMMA.16816.F32 R60, R128.reuse, R64, R116 ;  /* 0x00000040803c723c */ /* 0x040ff00000001874 */
[C---:B------:R-:W-:Y:S01]  /*118c0*/  HMMA.16816.F32 R136, R128.reuse, R138, R88 ;  /* 0x0000008a8088723c */ /* 0x040fe20000001858 */
[----:B------:R-:W1:Y:S07]  /*118d0*/  LDSM.16.MT88.4 R88, [R186+0x15800] ;  /* 0x01580000ba58783b */ /* 0x000e6e0000004200 */
[C---:B------:R-:W-:Y:S01]  /*118e0*/  HMMA.16816.F32 R40, R128.reuse, R42, R96 ;  /* 0x0000002a8028723c */ /* 0x040fe20000001860 */
[----:B------:R-:W2:Y:S07]  /*118f0*/  LDSM.16.MT88.4 R96, [R185+0x15800] ;  /* 0x01580000b960783b */ /* 0x000eae0000004200 */
[C---:B------:R-:W-:Y:S01]  /*11900*/  HMMA.16816.F32 R48, R128.reuse, R50, R104 ;  /* 0x000000328030723c */ /* 0x040fe20000001868 */
[----:B------:R-:W3:Y:S07]  /*11910*/  LDSM.16.MT88.4 R104, [R183+0x17800] ;  /* 0x01780000b768783b */ /* 0x000eee0000004200 */
[C---:B------:R-:W-:Y:S01]  /*11920*/  HMMA.16816.F32 R56, R128.reuse, R58, R112 ;  /* 0x0000003a8038723c */ /* 0x040fe20000001870 */
[----:B------:R-:W1:Y:S07]  /*11930*/  LDSM.16.MT88.4 R112, [R184+0x17800] ;  /* 0x01780000b870783b */ /* 0x000e6e0000004200 */
[----:B------:R-:W-:Y:S01]  /*11940*/  HMMA.16816.F32 R64, R128, R66, R120 ;  /* 0x000000428040723c */ /* 0x000fe20000001878 */
[----:B------:R-:W1:Y:S01]  /*11950*/  LDSM.16.MT88.4 R120, [R186+0x17800] ;  /* 0x01780000ba78783b */ /* 0x000e620000004200 */
[----:B------:R-:W-:Y:S01]  /*11960*/  MOV R8, R71 ;  /* 0x0000004700087202 */ /* 0x000fe20000000f00 */
[----:B------:R-:W-:Y:S01]  /*11970*/  IMAD.MOV.U32 R86, RZ, RZ, R68 ;  /* 0x000000ffff567224 */ /* 0x000fe200078e0044 */
[----:B------:R-:W-:Y:S01]  /*11980*/  MOV R85, R69 ;  /* 0x0000004500557202 */ /* 0x000fe20000000f00 */
[----:B------:R-:W-:-:S03]  /*11990*/  IMAD.MOV.U32 R84, RZ, RZ, R70 ;  /* 0x000000ffff547224 */ /* 0x000fc600078e0046 */
[C---:B------:R-:W-:Y:S08]  /*119a0*/  HMMA.16816.F32 R68, R128.reuse, R72, R124 ;  /* 0x000000488044723c */ /* 0x040ff0000000187c */
        /* <DEDUP_REMOVED lines=9> */
[C---:B------:R-:W-:Y:S08]  /*11a40*/  HMMA.16816.F32 R76, R128.reuse, R80, R248 ;  /* 0x00000050804c723c */ /* 0x040ff000000018f8 */
[----:B------:R-:W-:Y:S01]  /*11a50*/  HMMA.16816.F32 R80, R128, R82, R244 ;  /* 0x000000528050723c */ /* 0x000fe200000018f4 */
[----:B------:R-:W-:Y:S01]  /*11a60*/  IMAD.MOV.U32 R248, RZ, RZ, R92 ;  /* 0x000000fffff87224 */ /* 0x000fe200078e005c */
[----:B------:R-:W-:Y:S01]  /*11a70*/  MOV R249, R93 ;  /* 0x0000005d00f97202 */ /* 0x000fe20000000f00 */
[----:B------:R-:W-:-:S04]  /*11a80*/  IMAD.MOV.U32 R250, RZ, RZ, R94 ;  /* 0x000000fffffa7224 */ /* 0x000fc800078e005e */
[----:B------:R-:W-:Y:S01]  /*11a90*/  IMAD.MOV.U32 R244, RZ, RZ, R84 ;  /* 0x000000fffff47224 */ /* 0x000fe200078e0054 */
[----:B------:R-:W-:Y:S01]  /*11aa0*/  MOV R245, R85 ;  /* 0x0000005500f57202 */ /* 0x000fe20000000f00 */
[----:B------:R-:W-:Y:S01]  /*11ab0*/  IMAD.MOV.U32 R246, RZ, RZ, R86 ;  /* 0x000000fffff67224 */ /* 0x000fe200078e0056 */
[----:B------:R-:W-:Y:S02]  /*11ac0*/  MOV R247, R87 ;  /* 0x0000005700f77202 */ /* 0x000fe40000000f00 */
[----:B------:R-:W-:Y:S01]  /*11ad0*/  MOV R251, R95 ;  /* 0x0000005f00fb7202 */ /* 0x000fe20000000f00 */
[----:B------:R-:W-:Y:S04]  /*11ae0*/  STG.E.U16 [R32.64+-0x7e], R244 ;  /* 0xffff82f420007986 */ /* 0x000fe8000c101512 */
        /* <DEDUP_REMOVED lines=13> */
[----:B------:R1:W-:Y:S04]  /*11bc0*/  STG.E.U16 [R24.64+-0x3e], R2 ;  /* 0xffffc20218007986 */ /* 0x0003e8000c101512 */
[----:B------:R2:W-:Y:S04]  /*11bd0*/  STG.E.U16 [R32.64+-0x40], R0 ;  /* 0xffffc00020007986 */ /* 0x0005e8000c101512 */
[----:B------:R4:W-:Y:S04]  /*11be0*/  STG.E.U16 [R32.64+-0x3e], R34 ;  /* 0xffffc22220007986 */ /* 0x0009e8000c101512 */
[----:B------:R4:W-:Y:S04]  /*11bf0*/  STG.E.U16 [R24.64+-0x30], R9 ;  /* 0xffffd00918007986 */ /* 0x0009e8000c101512 */
[----:B------:R4:W-:Y:S04]  /*11c00*/  STG.E.U16 [R24.64+-0x2e], R252 ;  /* 0xffffd2fc18007986 */ /* 0x0009e8000c101512 */
[----:B------:R4:W-:Y:S04]  /*11c10*/  STG.E.U16 [R32.64+-0x30], R230 ;  /* 0xffffd0e620007986 */ /* 0x0009e8000c101512 */
[----:B------:R4:W-:Y:S01]  /*11c20*/  STG.E.U16 [R32.64+-0x2e], R231 ;  /* 0xffffd2e720007986 */ /* 0x0009e2000c101512 */
[----:B-1----:R-:W-:-:S02]  /*11c30*/  FADD.FTZ R2, R30, R27 ;  /* 0x0000001b1e027221 */ /* 0x002fc40000010000 */
[----:B--2---:R-:W-:Y:S01]  /*11c40*/  FADD.FTZ R0, R26, R29 ;  /* 0x0000001d1a007221 */ /* 0x004fe20000010000 */
[----:B------:R4:W-:Y:S03]  /*11c50*/  STG.E.U16 [R24.64+-0x20], R229 ;  /* 0xffffe0e518007986 */ /* 0x0009e6000c101512 */
[----:B------:R-:W-:Y:S01]  /*11c60*/  FADD.FTZ R0, R31, R0 ;  /* 0x000000001f007221 */ /* 0x000fe20000010000 */
[----:B------:R4:W-:Y:S01]  /*11c70*/  STG.E.U16 [R24.64+-0x1e], R228 ;  /* 0xffffe2e418007986 */ /* 0x0009e2000c101512 */
[C---:B------:R-:W-:Y:S03]  /*11c80*/  HMMA.16816.F32 R84, R128.reuse, R88, R240 ;  /* 0x000000588054723c */ /* 0x040fe600000018f0 */
[----:B------:R4:W-:Y:S04]  /*11c90*/  STG.E.U16 [R32.64+-0x20], R211 ;  /* 0xffffe0d320007986 */ /* 0x0009e8000c101512 */
[----:B------:R4:W-:Y:S01]  /*11ca0*/  STG.E.U16 [R32.64+-0x1e], R210 ;  /* 0xffffe2d220007986 */ /* 0x0009e2000c101512 */
[C---:B------:R-:W-:Y:S03]  /*11cb0*/  HMMA.16816.F32 R92, R128.reuse, R96, R232 ;  /* 0x00000060805c723c */ /* 0x040fe600000018e8 */
[----:B------:R4:W-:Y:S04]  /*11cc0*/  STG.E.U16 [R24.64+-0x10], R181 ;  /* 0xfffff0b518007986 */ /* 0x0009e8000c101512 */
[----:B------:R4:W-:Y:S01]  /*11cd0*/  STG.E.U16 [R24.64+-0xe], R180 ;  /* 0xfffff2b418007986 */ /* 0x0009e2000c101512 */
[C---:B---3--:R-:W-:Y:S03]  /*11ce0*/  HMMA.16816.F32 R100, R128.reuse, R104, R220 ;  /* 0x000000688064723c */ /* 0x048fe600000018dc */
[----:B------:R4:W-:Y:S04]  /*11cf0*/  STL [R1+0x84], R2 ;  /* 0x0000840201007387 */ /* 0x0009e80000100800 */
[----:B------:R4:W-:Y:S01]  /*11d00*/  STG.E.U16 [R32.64+-0x10], R8 ;  /* 0xfffff00820007986 */ /* 0x0009e2000c101512 */
[C---:B------:R-:W-:Y:S03]  /*11d10*/  HMMA.16816.F32 R108, R128.reuse, R112, R176 ;  /* 0x00000070806c723c */ /* 0x040fe600000018b0 */
[----:B------:R4:W-:Y:S04]  /*11d20*/  STG.E.U16 [R32.64+-0xe], R28 ;  /* 0xfffff21c20007986 */ /* 0x0009e8000c101512 */
        /* <DEDUP_REMOVED lines=9> */
[----:B------:R-:W-:Y:S01]  /*11dc0*/  IADD3 R212, P0, R24, -0x100, RZ ;  /* 0xffffff0018d47810 */ /* 0x000fe20007f1e0ff */
[----:B------:R-:W-:Y:S01]  /*11dd0*/  IMAD.MOV.U32 R132, RZ, RZ, R10 ;  /* 0x000000ffff847224 */ /* 0x000fe200078e000a */
[----:B------:R-:W-:-:S02]  /*11de0*/  MOV R133, R11 ;  /* 0x0000000b00857202 */ /* 0x000fc40000000f00 */
[----:B------:R-:W-:-:S03]  /*11df0*/  IADD3.X R213, R25, -0x1, RZ, P0, !PT ;  /* 0xffffffff19d57810 */ /* 0x000fc600007fe4ff */
.L_x_1111:
[----:B---34-:R-:W-:-:S06]  /*11e00*/  UISETP.GT.AND UP0, UPT, UR24, UR9, UPT ;  /* 0x000000091800728c */ /* 0x018fcc000bf04270 */
[----:B------:R-:W-:-:S13]  /*11e10*/  PLOP3.LUT P0, PT, PT, PT, UP0, 0x80, 0x0 ;  /* 0x000000000000781c */ /* 0x000fda0003f0f008 */
[----:B------:R-:W-:Y:S05]  /*11e20*/  @!P0 BRA `(.L_x_1115) ;  /* 0x0000683000008947 */ /* 0x000fea0003800000 */
[----:B------:R-:W2:Y:S01]  /*11e30*/  LDL.64 R16, [R1+0x98] ;  /* 0x0000980001107983 */ /* 0x000ea20000100a00 */
[----:B------:R-:W-:Y:S01]  /*11e40*/  USHF.R.S32.HI UR8, URZ, 0x1f, UR25 ;  /* 0x0000001f3f087899 */ /* 0x000fe20008011419 */
[----:B------:R-:W-:Y:S01]  /*11e50*/  IMAD.U32 R4, RZ, RZ, UR25 ;  /* 0x00000019ff047e24 */ /* 0x000fe2000f8e00ff */
[----:B------:R-:W-:Y:S01]  /*11e60*/  ULDC.64 UR4, c[0x0][0x1b0] ;  /* 0x00006c0000047ab9 */ /* 0x000fe20000000a00 */
[----:B------:R-:W3:Y:S01]  /*11e70*/  LDL.LU R13, [R1+0xd0] ;  /* 0x0000d000010d7983 */ /* 0x000ee20000300800 */
[----:B------:R-:W-:Y:S01]  /*11e80*/  UIMAD UR4, UR8, UR4, URZ ;  /* 0x00000004080472a4 */ /* 0x000fe2000f8e023f */
[----:B------:R-:W-:Y:S02]  /*11e90*/  IMAD.U32 R0, RZ, RZ, UR25 ;  /* 0x00000019ff007e24 */ /* 0x000fe4000f8e00ff */
[----:B------:R-:W4:Y:S01]  /*11ea0*/  LDL.LU R12, [R1+0xe0] ;  /* 0x0000e000010c7983 */ /* 0x000f220000300800 */
[----:B------:R-:W-:-:S03]  /*11eb0*/  UIMAD UR15, UR25, UR5, UR4 ;  /* 0x00000005190f72a4 */ /* 0x000fc6000f8e0204 */
[----:B------:R-:W3:Y:S01]  /*11ec0*/  LDL.LU.64 R10, [R1+0xc8] ;  /* 0x0000c800010a7983 */ /* 0x000ee20000300a00 */
[----:B------:R-:W-:Y:S02]  /*11ed0*/  ULDC.64 UR4, c[0x0][0x1b8] ;  /* 0x00006e0000047ab9 */ /* 0x000fe40000000a00 */
[----:B------:R-:W-:Y:S01]  /*11ee0*/  UIMAD UR4, UR8, UR4, URZ ;  /* 0x00000004080472a4 */ /* 0x000fe2000f8e023f */
[----:B------:R-:W3:Y:S03]  /*11ef0*/  LDL.LU.64 R8, [R1+0xd8] ;  /* 0x0000d80001087983 */ /* 0x000ee60000300a00 */
[----:B------:R-:W-:Y:S01]  /*11f00*/  UIMAD UR4, UR25, UR5, UR4 ;  /* 0x00000005190472a4 */ /* 0x000fe2000f8e0204 */
[----:B------:R-:W3:Y:S01]  /*11f10*/  LDL.LU R18, [R1+0xc0] ;  /* 0x0000c00001127983 */ /* 0x000ee20000300800 */
[----:B------:R-:W-:-:S03]  /*11f20*/  UIADD3 UR25, UR24, -0x2, URZ ;  /* 0xfffffffe18197890 */ /* 0x000fc6000fffe03f */
[----:B------:R-:W3:Y:S04]  /*11f30*/  LDL R7, [R1+0xa8] ;  /* 0x0000a80001077983 */ /* 0x000ee80000100800 */
[----:B------:R-:W4:Y:S04]  /*11f40*/  LDL R15, [R1+0xac] ;  /* 0x0000ac00010f7983 */ /* 0x000f280000100800 */
[----:B------:R-:W4:Y:S04]  /*11f50*/  LDL R14, [R1+0xb0] ;  /* 0x0000b000010e7983 */ /* 0x000f280000100800 */
[----:B------:R-:W1:Y:S02]  /*11f60*/  S2R R6, SR_TID.X ;  /* 0x0000000000067919 */ /* 0x000e640000002100 */
[----:B-1----:R-:W-:-:S04]  /*11f70*/  SHF.R.S32.HI R238, RZ, 0x1f, R6 ;  /* 0x0000001fffee7819 */ /* 0x002fc80000011406 */
[----:B------:R-:W-:Y:S01]  /*11f80*/  LEA.HI R238, R238, R6, RZ, 0x3 ;  /* 0x00000006eeee7211 */ /* 0x000fe200078f18ff */
[----:B------:R-:W-:-:S03]  /*11f90*/  IMAD.U32 R6, RZ, RZ, UR4 ;  /* 0x00000004ff067e24 */ /* 0x000fc6000f8e00ff */
[----:B------:R-:W-:-:S04]  /*11fa0*/  SHF.R.S32.HI R238, RZ, 0x3, R238 ;  /* 0x00000003ffee7819 */ /* 0x000fc800000114ee */
[----:B------:R-:W-:Y:S02]  /*11fb0*/  SHF.R.S32.HI R239, RZ, 0x1f, R238 ;  /* 0x0000001fffef7819 */ /* 0x000fe400000114ee */
[----:B------:R-:W-:-:S05]  /*11fc0*/  IADD3 R244, P2, R238, 0x10, RZ ;  /* 0x00000010eef47810 */ /* 0x000fca0007f5e0ff */
[----:B------:R-:W-:Y:S01]  /*11fd0*/  IMAD.X R245, RZ, RZ, R239, P2 ;  /* 0x000000fffff57224 */ /* 0x000fe200010e06ef */
[--C-:B--2---:R-:W-:Y:S01]  /*11fe0*/  SHF.R.S32.HI R3, RZ, 0x1f, R16.reuse ;  /* 0x0000001fff037819 */ /* 0x104fe20000011410 */
[----:B------:R-:W-:-:S04]  /*11ff0*/  IMAD.MOV.U32 R2, RZ, RZ, R16 ;  /* 0x000000ffff027224 */ /* 0x000fc800078e0010 */
[----:B------:R-:W-:-:S04]  /*12000*/  IMAD.WIDE.U32 R4, R4, c[0x0][0x1b0], R2 ;  /* 0x00006c0004047a25 */ /* 0x000fc800078e0002 */
[----:B------:R-:W-:Y:S01]  /*12010*/  IMAD.WIDE.U32 R2, R0, c[0x0][0x1b8], R2 ;  /* 0x00006e0000027a25 */ /* 0x000fe200078e0002 */
[----:B------:R-:W-:Y:S01]  /*12020*/  IADD3 R247, P1, R4, UR28, RZ ;  /* 0x0000001c04f77c10 */ /* 0x000fe2000ff3e0ff */
[----:B------:R-:W-:Y:S02]  /*12030*/  UMOV UR28, URZ ;  /* 0x0000003f001c7c82 */ /* 0x000fe40008000000 */
[----:B------:R-:W-:Y:S01]  /*12040*/  IMAD.U32 R0, RZ, RZ, UR15 ;  /* 0x0000000fff007e24 */ /* 0x000fe2000f8e00ff */
[----:B------:R-:W-:Y:S01]  /*12050*/  IADD3 R237, P0, R2, UR30, RZ ;  /* 0x0000001e02ed7c10 */ /* 0x000fe2000ff1e0ff */
[----:B------:R-:W-:-:S03]  /*12060*/  UIADD3 UR15, UR24, -0x1, URZ ;  /* 0xffffffff180f7890 */ /* 0x000fc6000fffe03f */
[----:B------:R-:W-:Y:S01]  /*12070*/  IADD3.X R4, R0, UR26, R5, P1, !PT ;  /* 0x0000001a00047c10 */ /* 0x000fe20008ffe405 */
[----:B------:R-:W-:Y:S01]  /*12080*/  ULDC UR26, c[0x0][0x228] ;  /* 0x00008a00001a7ab9 */ /* 0x000fe20000000800 */
[C---:B------:R-:W-:Y:S01]  /*12090*/  LEA R248, P1, R247.reuse, c[0x0][0x168], 0x1 ;  /* 0x00005a00f7f87a11 */ /* 0x040fe200078208ff */
[----:B------:R-:W-:Y:S01]  /*120a0*/  USHF.L.U32 UR26, UR26, 0x3, URZ ;  /* 0x000000031a1a7899 */ /* 0x000fe2000800063f */
[----:B------:R-:W-:Y:S01]  /*120b0*/  IADD3.X R2, R6, UR29, R3, P0, !PT ;  /* 0x0000001d06027c10 */ /* 0x000fe200087fe403 */
[----:B------:R-:W-:Y:S01]  /*120c0*/  IMAD.MOV.U32 R3, RZ, RZ, R132 ;  /* 0x000000ffff037224 */ /* 0x000fe200078e0084 */
[----:B------:R-:W-:Y:S01]  /*120d0*/  LEA.HI.X R247, R247, c[0x0][0x16c], R4, 0x1, P1 ;  /* 0x00005b00f7f77a11 */ /* 0x000fe200008f0c04 */
[----:B---3--:R-:W-:Y:S01]  /*120e0*/  IMAD.WIDE.U32 R4, R18, -0x326172a9, RZ ;  /* 0xcd9e8d5712047825 */ /* 0x008fe200078e00ff */
[----:B------:R-:W-:Y:S01]  /*120f0*/  ISETP.GE.AND P3, PT, R7, c[0x0][0x220], PT ;  /* 0x0000880007007a0c */ /* 0x000fe20003f66270 */
[----:B------:R-:W-:Y:S01]  /*12100*/  USHF.R.S32.HI UR4, URZ, 0x1f, UR26 ;  /* 0x0000001f3f047899 */ /* 0x000fe2000801141a */
[----:B------:R-:W-:Y:S01]  /*12110*/  LEA R246, P0, R237, c[0x0][0x170], 0x1 ;  /* 0x00005c00edf67a11 */ /* 0x000fe200078008ff */
[----:B------:R-:W-:Y:S01]  /*12120*/  USHF.L.U32 UR27, UR26, 0x1, URZ ;  /* 0x000000011a1b7899 */ /* 0x000fe2000800063f */
[----:B------:R4:W-:Y:S01]  /*12130*/  STL.64 [R1+0x88], R4 ;  /* 0x0000880401007387 */ /* 0x0009e20000100a00 */
[----:B------:R-:W-:Y:S01]  /*12140*/  LOP3.LUT R250, R5, R13, RZ, 0x3c, !PT ;  /* 0x0000000d05fa7212 */ /* 0x000fe200078e3cff */
[----:B------:R-:W1:Y:S01]  /*12150*/  LDC.U8 R7, c[0x0][0x2d8] ;  /* 0x0000b600ff077b82 */ /* 0x000e620000000000 */
[----:B------:R-:W-:Y:S01]  /*12160*/  LEA.HI.X R237, R237, c[0x0][0x174], R2, 0x1, P0 ;  /* 0x00005d00eded7a11 */ /* 0x000fe200000f0c02 */
[----:B------:R-:W-:Y:S01]  /*12170*/  IMAD.MOV.U32 R2, RZ, RZ, R133 ;  /* 0x000000ffff027224 */ /* 0x000fe200078e0085 */
[C---:B------:R-:W-:Y:S01]  /*12180*/  IADD3 R242, P1, R238.reuse, 0x20, RZ ;  /* 0x00000020eef27810 */ /* 0x040fe20007f3e0ff */
[----:B------:R-:W-:Y:S01]  /*12190*/  USHF.L.U64.HI UR26, UR26, 0x1, UR4 ;  /* 0x000000011a1a7899 */ /* 0x000fe20008010204 */
[----:B------:R-:W-:Y:S01]  /*121a0*/  IADD3 R240, P0, R238, 0x30, RZ ;  /* 0x00000030eef07810 */ /* 0x000fe20007f1e0ff */
[----:B----4-:R-:W-:Y:S01]  /*121b0*/  IMAD.WIDE.U32 R4, R12, -0x2daee0ad, RZ ;  /* 0xd2511f530c047825 */ /* 0x010fe200078e00ff */
[----:B------:R-:W-:-:S02]  /*121c0*/  ISETP.GE.AND P5, PT, R16, c[0x0][0x220], PT ;  /* 0x0000880010007a0c */ /* 0x000fc40003fa6270 */
[----:B------:R-:W-:Y:S01]  /*121d0*/  ISETP.GE.AND P4, PT, R15, c[0x0][0x220], PT ;  /* 0x000088000f007a0c */ /* 0x000fe20003f86270 */
[--C-:B------:R-:W-:Y:S01]  /*121e0*/  IMAD.X R243, RZ, RZ, R239.reuse, P1 ;  /* 0x000000fffff37224 */ /* 0x100fe200008e06ef */
[----:B------:R2:W-:Y:S01]  /*121f0*/  STL.64 [R1], R4 ;  /* 0x0000000401007387 */ /* 0x0005e20000100a00 */
[----:B------:R-:W-:Y:S01]  /*12200*/  IMAD.X R241, RZ, RZ, R239, P0 ;  /* 0x000000fffff17224 */ /* 0x000fe200000e06ef */
[----:B------:R-:W-:Y:S01]  /*12210*/  ISETP.GE.AND P2, PT, R14, c[0x0][0x220], PT ;  /* 0x000088000e007a0c */ /* 0x000fe20003f46270 */
[----:B--2---:R-:W-:Y:S02]  /*12220*/  IMAD.MOV.U32 R4, RZ, RZ, R8 ;  /* 0x000000ffff047224 */ /* 0x004fe400078e0008 */
[----:B------:R-:W-:-:S05]  /*12230*/  IMAD.MOV.U32 R5, RZ, RZ, R11 ;  /* 0x000000ffff057224 */ /* 0x000fca00078e000b */
[----:B------:R2:W-:Y:S01]  /*12240*/  STL.64 [R1+0x90], R4 ;  /* 0x0000900401007387 */ /* 0x0005e20000100a00 */
[----:B-1----:R-:W-:Y:S01]  /*12250*/  PRMT R0, R7, 0x7054, R7 ;  /* 0x0000705407007816 */ /* 0x002fe20000000007 */
[----:B------:R-:W-:Y:S01]  /*12260*/  IMAD.WIDE.U32 R250, R250, -0x2daee0ad, RZ ;  /* 0xd2511f53fafa7825 */ /* 0x000fe200078e00ff */
[----:B------:R-:W-:Y:S05]  /*12270*/  BRA `(.L_x_1116) ;  /* 0x000006e000007947 */ /* 0x000fea0003800000 */
.L_x_1118:
        /* <DEDUP_REMOVED lines=11> */
[----:B------:R-:W-:Y:S02]  /*12330*/  UIADD3 UR24, UR31, UR24, URZ ;  /* 0x000000181f187290 */ /* 0x000fe4000fffe03f */
[----:B--2---:R-:W-:Y:S04]  /*12340*/  LEA R0, P0, R0, R174, 0x6 ;  /* 0x000000ae00007211 */ /* 0x004fe800078030ff */
[----:B------:R-:W-:Y:S05]  /*12350*/  IMAD.U32 R174, RZ, RZ, UR24 ;  /* 0x00000018ffae7e24 */ /* 0x000fea000f8e00ff */
[----:B---3--:R-:W-:Y:S02]  /*12360*/  LEA.HI.X R174, R172, R177, R174, 0x6, P0 ;  /* 0x000000b1acae7211 */ /* 0x008fe400000f34ae */
[C---:B------:R-:W-:Y:S04]  /*12370*/  @!P5 LEA R172, P0, R0.reuse, c[0x0][0x168], 0x1 ;  /* 0x00005a0000acda11 */ /* 0x040fe800078008ff */
[C---:B------:R-:W-:Y:S02]  /*12380*/  @!P5 LEA.HI.X R173, R0.reuse, c[0x0][0x16c], R174, 0x1, P0 ;  /* 0x00005b0000adda11 */ /* 0x040fe400000f0cae */
[----:B------:R-:W-:Y:S03]  /*12390*/  IADD3 R0, P1, R0, UR6, RZ ;  /* 0x0000000600007c10 */ /* 0x000fe6000ff3e0ff */
        /* <DEDUP_REMOVED lines=19> */
[----:B--2---:R-:W-:Y:S03]  /*124d0*/  IADD3.X R173, R174, UR7, RZ, P1, !PT ;  /* 0x00000007aead7c10 */ /* 0x004fe60008ffe4ff */
[----:B------:R1:W-:Y:S01]  /*124e0*/  @P5 STS.128 [R209+0x8800], RZ ;  /* 0x008800ffd1005388 */ /* 0x0003e20000000c00 */
[C---:B---3--:R-:W-:Y:S04]  /*124f0*/  @!P5 LEA R170, P0, R0.reuse, c[0x0][0x168], 0x1 ;  /* 0x00005a0000aada11 */ /* 0x048fe800078008ff */
[C---:B------:R-:W-:Y:S02]  /*12500*/  @!P5 LEA.HI.X R171, R0.reuse, c[0x0][0x16c], R173, 0x1, P0 ;  /* 0x00005b0000abda11 */ /* 0x040fe400000f0cad */
[----:B------:R-:W-:Y:S03]  /*12510*/  IADD3 R0, P0, R0, UR6, RZ ;  /* 0x0000000600007c10 */ /* 0x000fe6000ff1e0ff */
[----:B------:R-:W-:Y:S01]  /*12520*/  @!PT LDS RZ, [RZ] ;  /* 0x00000000fffff984 */ /* 0x000fe20000000800 */
[----:B------:R-:W-:Y:S01]  /*12530*/  @!PT LDS RZ, [RZ] ;  /* 0x00000000fffff984 */ /* 0x000fe20000000800 */
[----:B------:R-:W-:Y:S01]  /*12540*/  @!PT LDS RZ, [RZ] ;  /* 0x00000000fffff984 */ /* 0x000fe20000000800 */
[----:B------:R2:W-:Y:S01]  /*12550*/  @!P5 LDGSTS.E.BYPASS.LTC128B.128 [R209+0x8800], [R170.64] ;  /* 0x08800000aad1dfae */ /* 0x0005e2000b901d52 */
[C---:B------:R-:W-:Y:S03]  /*12560*/  IADD3 R172, P1, R0.reuse, UR6, RZ ;  /* 0x0000000600ac7c10 */ /* 0x040fe6000ff3e0ff */
        /* <DEDUP_REMOVED lines=15> */
[----:B--2---:R-:W-:Y:S03]  /*12660*/  @!P5 LEA R170, P6, R0, c[0x0][0x168], 0x1 ;  /* 0x00005a0000aada11 */ /* 0x004fe600078c08ff */
[----:B------:R1:W-:Y:S01]  /*12670*/  @P5 STS.128 [R209+0x9000], RZ ;  /* 0x009000ffd1005388 */ /* 0x0003e20000000c00 */
[----:B---3--:R-:W-:Y:S02]  /*12680*/  IADD3.X R169, R173, UR7, RZ, P0, !PT ;  /* 0x00000007ada97c10 */ /* 0x008fe400087fe4ff */
[----:B------:R-:W-:Y:S02]  /*12690*/  @!P5 LEA R168, P0, R172, c[0x0][0x168], 0x1 ;  /* 0x00005a00aca8da11 */ /* 0x000fe400078008ff */
[----:B------:R-:W-:Y:S02]  /*126a0*/  @!P5 LEA.HI.X R171, R0, c[0x0][0x16c], R169, 0x1, P6 ;  /* 0x00005b0000abda11 */ /* 0x000fe400030f0ca9 */
[----:B------:R-:W-:Y:S03]  /*126b0*/  IADD3.X R169, R169, UR7, RZ, P1, !PT ;  /* 0x00000007a9a97c10 */ /* 0x000fe60008ffe4ff */
[----:B------:R-:W-:Y:S01]  /*126c0*/  @!PT LDS RZ, [RZ] ;  /* 0x00000000fffff984 */ /* 0x000fe20000000800 */
[----:B------:R-:W-:Y:S01]  /*126d0*/  @!PT LDS RZ, [RZ] ;  /* 0x00000000fffff984 */ /* 0x000fe20000000800 */
[----:B------:R-:W-:Y:S01]  /*126e0*/  @!PT LDS RZ, [RZ] ;  /* 0x00000000fffff984 */ /* 0x000fe20000000800 */
[----:B------:R1:W-:Y:S01]  /*126f0*/  @!P5 LDGSTS.E.BYPASS.LTC128B.128 [R209+0x9000], [R170.64] ;  /* 0x09000000aad1dfae */ /* 0x0003e2000b901d52 */
        /* <DEDUP_REMOVED lines=38> */
.L_x_1116:
[----:B--2---:R-:W2:Y:S01]  /*12960*/  LDL.64 R4, [R1+0x90] ;  /* 0x0000900001047983 */ /* 0x004ea20000100a00 */
[----:B------:R-:W-:Y:S01]  /*12970*/  UIADD3 UR8, UR24, -0x1, URZ ;  /* 0xffffffff18087890 */ /* 0x000fe2000fffe03f */
[----:B------:R-:W-:Y:S04]  /*12980*/  DEPBAR.LE SB0, 0x0 ;  /* 0x000080000000791a */ /* 0x000fe80000000000 */
[----:B------:R-:W-:Y:S01]  /*12990*/  UIADD3 UR29, UR15, -UR28, URZ ;  /* 0x8000001c0f1d7290 */ /* 0x000fe2000fffe03f */
[----:B------:R-:W-:Y:S01]  /*129a0*/  BAR.SYNC.DEFER_BLOCKING 0x0 ;  /* 0x0000000000007b1d */ /* 0x000fe20000010000 */
[----:B------:R-:W-:Y:S01]  /*129b0*/  USHF.R.S32.HI UR5, URZ, 0x1f, UR8 ;  /* 0x0000001f3f057899 */ /* 0x000fe20008011408 */
[----:B------:R-:W-:Y:S01]  /*129c0*/  IMAD.U32 R6, RZ, RZ, UR8 ;  /* 0x00000008ff067e24 */ /* 0x000fe2000f8e00ff */
[----:B------:R-:W-:Y:S02]  /*129d0*/  UIMAD UR4, UR12, UR8, URZ ;  /* 0x000000080c0472a4 */ /* 0x000fe4000f8e023f */
[----:B------:R-:W-:Y:S01]  /*129e0*/  IMAD.U32 R22, RZ, RZ, UR29 ;  /* 0x0000001dff167e24 */ /* 0x000fe2000f8e00ff */
[----:B------:R-:W-:Y:S02]  /*129f0*/  UISETP.GT.AND UP0, UPT, UR8, UR9, UPT ;  /* 0x000000090800728c */ /* 0x000fe4000bf04270 */
[----:B------:R-:W-:Y:S01]  /*12a00*/  UIMAD UR4, UR5, UR17, UR4 ;  /* 0x00000011050472a4 */ /* 0x000fe2000f8e0204 */
[----:B-----5:R-:W-:Y:S01]  /*12a10*/  @P5 STS.128 [R209+0x10000], RZ ;  /* 0x010000ffd1005388 */ /* 0x020fe20000000c00 */
[----:B--2---:R-:W-:Y:S01]  /*12a20*/  IMAD.WIDE.U32 R6, R6, UR17, R4 ;  /* 0x0000001106067c25 */ /* 0x004fe2000f8e0004 */
[----:B------:R-:W-:Y:S04]  /*12a30*/  LEA R4, P0, R22, R238, 0x6 ;  /* 0x000000ee16047211 */ /* 0x000fe800078030ff */
[----:B------:R-:W-:Y:S01]  /*12a40*/  IADD3 R9, R7, UR4, RZ ;  /* 0x0000000407097c10 */ /* 0x000fe2000fffe0ff */
[----:B------:R-:W-:Y:S01]  /*12a50*/  IMAD.WIDE.U32 R20, R4, c[0x0][0x1a0], RZ ;  /* 0x0000680004147a25 */ /* 0x000fe200078e00ff */
[----:B------:R-:W-:Y:S01]  /*12a60*/  IADD3 R7, P1, R6, UR23, RZ ;  /* 0x0000001706077c10 */ /* 0x000fe2000ff3e0ff */
[----:B------:R-:W-:Y:S01]  /*12a70*/  UIADD3 UR4, UR25, -UR28, URZ ;  /* 0x8000001c19047290 */ /* 0x000fe2000fffe03f */
[----:B------:R-:W-:Y:S02]  /*12a80*/  LEA.HI.X.SX32 R5, R22, R239, 0x6, P0 ;  /* 0x000000ef16057211 */ /* 0x000fe400000f36ff */
[----:B------:R-:W-:Y:S02]  /*12a90*/  IADD3.X R8, R9, UR10, RZ, P1, !PT ;  /* 0x0000000a09087c10 */ /* 0x000fe40008ffe4ff */
[C---:B------:R-:W-:Y:S01]  /*12aa0*/  @!P5 LEA R16, P1, R7.reuse, c[0x0][0x170], 0x1 ;  /* 0x00005c000710da11 */ /* 0x040fe200078208ff */
[----:B------:R-:W-:Y:S01]  /*12ab0*/  IMAD.U32 R172, RZ, RZ, UR4 ;  /* 0x00000004ffac7e24 */ /* 0x000fe2000f8e00ff */
[C---:B------:R-:W-:Y:S02]  /*12ac0*/  IADD3 R0, P0, R7.reuse, UR23, RZ ;  /* 0x0000001707007c10 */ /* 0x040fe4000ff1e0ff */
[----:B------:R-:W-:Y:S01]  /*12ad0*/  @!P5 LEA.HI.X R17, R7, c[0x0][0x174], R8, 0x1, P1 ;  /* 0x00005d000711da11 */ /* 0x000fe200008f0c08 */
[----:B------:R-:W-:Y:S01]  /*12ae0*/  IMAD R7, R5, c[0x0][0x1a0], RZ ;  /* 0x0000680005077a24 */ /* 0x000fe200078e02ff */
[----:B------:R-:W-:Y:S02]  /*12af0*/  @!P5 LEA R18, P6, R6, c[0x0][0x170], 0x1 ;  /* 0x00005c000612da11 */ /* 0x000fe400078c08ff */
[----:B------:R-:W-:Y:S01]  /*12b00*/  @!P5 IADD3 R5, P1, R0, UR23, RZ ;  /* 0x000000170005dc10 */ /* 0x000fe2000ff3e0ff */
[----:B------:R-:W-:Y:S01]  /*12b10*/  IMAD R7, R4, c[0x0][0x1a4], R7 ;  /* 0x0000690004077a24 */ /* 0x000fe200078e0207 */
[----:B------:R-:W-:Y:S02]  /*12b20*/  @!P5 LEA.HI.X R19, R6, c[0x0][0x174], R9, 0x1, P6 ;  /* 0x00005d000613da11 */ /* 0x000fe400030f0c09 */
[----:B------:R-:W-:Y:S01]  /*12b30*/  IADD3.X R6, R8, UR10, RZ, P0, !PT ;  /* 0x0000000a08067c10 */ /* 0x000fe200087fe4ff */
[----:B------:R-:W-:Y:S01]  /*12b40*/  IMAD.IADD R7, R21, 0x1, R7 ;  /* 0x0000000115077824 */ /* 0x000fe200078e0207 */
[----:B------:R-:W-:Y:S01]  /*12b50*/  @!P5 LEA R14, P0, R0, c[0x0][0x170], 0x1 ;  /* 0x00005c00000eda11 */ /* 0x000fe200078008ff */
[----:B------:R-:W-:Y:S01]  /*12b60*/  @!PT LDS RZ, [RZ] ;  /* 0x00000000fffff984 */ /* 0x000fe20000000800 */
[----:B------:R-:W-:Y:S01]  /*12b70*/  @!PT LDS RZ, [RZ] ;  /* 0x00000000fffff984 */ /* 0x000fe20000000800 */
[----:B------:R-:W-:Y:S01]  /*12b80*/  @!PT LDS RZ, [RZ] ;  /* 0x00000000fffff984 */ /* 0x000fe20000000800 */
[----:B------:R1:W-:Y:S01]  /*12b90*/  @!P5 LDGSTS.E.BYPASS.LTC128B.128 [R209+0x10000], [R18.64] ;  /* 0x1000000012d1dfae */ /* 0x0003e2000b901d52 */
[----:B------:R-:W-:Y:S02]  /*12ba0*/  LEA R8, P6, R22, R244, 0x6 ;  /* 0x000000f416087211 */ /* 0x000fe400078c30ff */
[----:B------:R-:W-:Y:S01]  /*12bb0*/  @!P5 LEA.HI.X R15, R0, c[0x0][0x174], R6, 0x1, P0 ;  /* 0x00005d00000fda11 */ /* 0x000fe200000f0c06 */
[----:B------:R-:W-:Y:S01]  /*12bc0*/  @P4 STS.128 [R209+0x12000], RZ ;  /* 0x012000ffd1004388 */ /* 0x000fe20000000c00 */
[----:B------:R-:W-:Y:S02]  /*12bd0*/  LEA R10, P0, R20, R246, 0x1 ;  /* 0x000000f6140a7211 */ /* 0x000fe400078008ff */
[----:B------:R-:W-:Y:S02]  /*12be0*/  @!P5 IADD3.X R4, R6, UR10, RZ, P1, !PT ;  /* 0x0000000a0604dc10 */ /* 0x000fe40008ffe4ff */
[----:B------:R-:W-:Y:S02]  /*12bf0*/  LEA.HI.X R11, R20, R237, R7, 0x1, P0 ;  /* 0x000000ed140b7211 */ /* 0x000fe400000f0c07 */
[C---:B------:R-:W-:Y:S02]  /*12c00*/  @!P5 LEA R12, P1, R5.reuse, c[0x0][0x170], 0x1 ;  /* 0x00005c00050cda11 */ /* 0x040fe400078208ff */
[C---:B------:R-:W-:Y:S01]  /*12c10*/  LEA.HI.X.SX32 R9, R22.reuse, R245, 0x6, P6 ;  /* 0x000000f516097211 */ /* 0x040fe200030f36ff */
[----:B------:R-:W-:Y:S01]  /*12c20*/  @!PT LDS RZ, [RZ] ;  /* 0x00000000fffff984 */ /* 0x000fe20000000800 */
[----:B------:R-:W-:Y:S01]  /*12c30*/  @!PT LDS RZ, [RZ] ;  /* 0x00000000fffff984 */ /* 0x000fe20000000800 */
[----:B------:R-:W-:Y:S01]  /*12c40*/  @!PT LDS RZ, [RZ] ;  /* 0x00000000fffff984 */ /* 0x000fe20000000800 */
[----:B------:R2:W-:Y:S01]  /*12c50*/  @!P4 LDGSTS.E.BYPASS.LTC128B.128 [R209+0x12000], [R10.64+0x80] ;  /* 0x120000800ad1cfae */ /* 0x0005e2000b901d52 */
[----:B------:R-:W-:Y:S02]  /*12c60*/  @!P5 LEA.HI.X R13, R5, c[0x0][0x174], R4, 0x1, P1 ;  /* 0x00005d00050dda11 */ /* 0x000fe400008f0c04 */
[C---:B------:R-:W-:Y:S01]  /*12c70*/  LEA R6, P1, R22.reuse, R242, 0x6 ;  /* 0x000000f216067211 */ /* 0x040fe200078230ff */
[----:B------:R-:W-:Y:S01]  /*12c80*/  @P3 STS.128 [R209+0x14000], RZ ;  /* 0x014000ffd1003388 */ /* 0x000fe20000000c00 */
[----:B------:R-:W-:Y:S01]  /*12c90*/  IMAD R0, R9, c[0x0][0x1a0], RZ ;  /* 0x0000680009007a24 */ /* 0x000fe200078e02ff */
[C---:B------:R-:W-:Y:S02]  /*12ca0*/  LEA R4, P0, R22.reuse, R240, 0x6 ;  /* 0x000000f016047211 */ /* 0x040fe400078030ff */
[----:B------:R-:W-:Y:S01]  /*12cb0*/  @!PT LDS RZ, [RZ] ;  /* 0x00000000fffff984 */ /* 0x000fe20000000800 */
[----:B------:R-:W-:Y:S01]  /*12cc0*/  @!PT LDS RZ, [RZ] ;  /* 0x00000000fffff984 */ /* 0x000fe20000000800 */
[----:B------:R-:W-:Y:S01]  /*12cd0*/  @!PT LDS RZ, [RZ] ;  /* 0x00000000fffff984 */ /* 0x000fe20000000800 */
[----:B------:R2:W-:Y:S01]  /*12ce0*/  @!P3 LDGSTS.E.BYPASS.LTC128B.128 [R209+0x14000], [R10.64+0x100] ;  /* 0x140001000ad1bfae */ /* 0x0005e2000b901d52 */
[----:B------:R-:W-:Y:S01]  /*12cf0*/  LEA.HI.X.SX32 R7, R22, R243, 0x6, P1 ;  /* 0x000000f316077211 */ /* 0x000fe200008f36ff */
[----:B------:R-:W-:Y:S01]  /*12d00*/  IMAD R0, R8, c[0x0][0x1a4], R0 ;  /* 0x0000690008007a24 */ /* 0x000fe200078e0200 */
[----:B------:R-:W-:Y:S01]  /*12d10*/  LEA.HI.X.SX32 R5, R22, R241, 0x6, P0 ;  /* 0x000000f116057211 */ /* 0x000fe200000f36ff */
[----:B------:R-:W-:Y:S01]  /*12d20*/  @P2 STS.128 [R209+0x16000], RZ ;  /* 0x016000ffd1002388 */ /* 0x000fe20000000c00 */
[----:B------:R-:W-:Y:S03]  /*12d30*/  IMAD.WIDE.U32 R22, R8, c[0x0][0x1a0], RZ ;  /* 0x0000680008167a25 */ /* 0x000fe600078e00ff */
[----:B------:R-:W-:Y:S01]  /*12d40*/  @!PT LDS RZ, [RZ] ;  /* 0x00000000fffff984 */ /* 0x000fe20000000800 */
[----:B------:R-:W-:Y:S01]  /*12d50*/  @!PT LDS RZ, [RZ] ;  /* 0x00000000fffff984 */ /* 0x000fe20000000800 */
[----:B------:R-:W-:Y:S01]  /*12d60*/  @!PT LDS RZ, [RZ] ;  /* 0x00000000fffff984 */ /* 0x000fe20000000800 */
[----:B------:R2:W-:Y:S01]  /*12d70*/  @!P2 LDGSTS.E.BYPASS.LTC128B.128 [R209+0x16000], [R10.64+0x180] ;  /* 0x160001800ad1afae */ /* 0x0005e2000b901d52 */
[----:B------:R-:W-:Y:S02]  /*12d80*/  IMAD R7, R7, c[0x0][0x1a0], RZ ;  /* 0x0000680007077a24 */ /* 0x000fe400078e02ff */
[----:B------:R-:W-:Y:S01]  /*12d90*/  IMAD.IADD R23, R23, 0x1, R0 ;  /* 0x0000000117177824 */ /* 0x000fe200078e0200 */
[----:B------:R-:W-:Y:S01]  /*12da0*/  @P5 STS.128 [R209+0x10800], RZ ;  /* 0x010800ffd1005388 */ /* 0x000fe20000000c00 */
[C---:B------:R-:W-:Y:S02]  /*12db0*/  IMAD R7, R6.reuse, c[0x0][0x1a4], R7 ;  /* 0x0000690006077a24 */ /* 0x040fe400078e0207 */
[----:B------:R-:W-:Y:S01]  /*12dc0*/  IMAD.WIDE.U32 R20, R6, c[0x0][0x1a0], RZ ;  /* 0x0000680006147a25 */ /* 0x000fe200078e00ff */
[CC--:B------:R-:W-:Y:S01]  /*12dd0*/  LEA R6, P6, R22.reuse, R246.reuse, 0x1 ;  /* 0x000000f616067211 */ /* 0x0c0fe200078c08ff */
[----:B------:R-:W-:Y:S01]  /*12de0*/  @!PT LDS RZ, [RZ] ;  /* 0x00000000fffff984 */ /* 0x000fe20000000800 */
[----:B------:R-:W-:Y:S01]  /*12df0*/  @!PT LDS RZ, [RZ] ;  /* 0x00000000fffff984 */ /* 0x000fe20000000800 */
[----:B------:R-:W-:Y:S01]  /*12e00*/  @!PT LDS RZ, [RZ] ;  /* 0x00000000fffff984 */ /* 0x000fe20000000800 */
[----:B------:R1:W-:Y:S02]  /*12e10*/  @!P5 LDGSTS.E.BYPASS.LTC128B.128 [R209+0x10800], [R16.64] ;  /* 0x1080000010d1dfae */ /* 0x0003e4000b901d52 */
[----:B------:R-:W-:Y:S01]  /*12e20*/  IMAD.IADD R21, R21, 0x1, R7 ;  /* 0x0000000115157824 */ /* 0x000fe200078e0207 */
[-C--:B------:R-:W-:Y:S01]  /*12e30*/  LEA.HI.X R7, R22, R237.reuse, R23, 0x1, P6 ;  /* 0x000000ed16077211 */ /* 0x080fe200030f0c17 */
[----:B------:R-:W-:Y:S01]  /*12e40*/  @P4 STS.128 [R209+0x12800], RZ ;  /* 0x012800ffd1004388 */ /* 0x000fe20000000c00 */
[----:B------:R-:W-:Y:S02]  /*12e50*/  IMAD R5, R5, c[0x0][0x1a0], RZ ;  /* 0x0000680005057a24 */ /* 0x000fe400078e02ff */
[C---:B------:R-:W-:Y:S01]  /*12e60*/  IMAD.WIDE.U32 R8, R4.reuse, c[0x0][0x1a0], RZ ;  /* 0x0000680004087a25 */ /* 0x040fe200078e00ff */
[----:B------:R-:W-:Y:S01]  /*12e70*/  @!PT LDS RZ, [RZ] ;  /* 0x00000000fffff984 */ /* 0x000fe20000000800 */
[----:B------:R-:W-:Y:S01]  /*12e80*/  @!PT LDS RZ, [RZ] ;  /* 0x00000000fffff984 */ /* 0x000fe20000000800 */
[----:B------:R-:W-:Y:S01]  /*12e90*/  @!PT LDS RZ, [RZ] ;  /* 0x00000000fffff984 */ /* 0x000fe20000000800 */
[----:B------:R3:W-:Y:S03]  /*12ea0*/  @!P4 LDGSTS.E.BYPASS.LTC128B.128 [R209+0x12800], [R6.64+0x80] ;  /* 0x1280008006d1cfae */ /* 0x0007e6000b901d52 */
[----:B------:R-:W-:Y:S01]  /*12eb0*/  IMAD R5, R4, c[0x0][0x1a4], R5 ;  /* 0x0000690004057a24 */ /* 0x000fe200078e0205 */
[----:B------:R-:W-:Y:S01]  /*12ec0*/  @P3 STS.128 [R209+0x14800], RZ ;  /* 0x014800ffd1003388 */ /* 0x000fe20000000c00 */
[CC--:B------:R-:W-:Y:S02]  /*12ed0*/  LEA R4, P1, R20.reuse, R246.reuse, 0x1 ;  /* 0x000000f614047211 */ /* 0x0c0fe400078208ff */
[----:B------:R-:W-:Y:S01]  /*12ee0*/  IMAD.IADD R0, R9, 0x1, R5 ;  /* 0x0000000109007824 */ /* 0x000fe200078e0205 */
[----:B------:R-:W-:Y:S01]  /*12ef0*/  @!PT LDS RZ, [RZ] ;  /* 0x00000000fffff984 */ /* 0x000fe20000000800 */
[----:B------:R-:W-:Y:S01]  /*12f00*/  @!PT LDS RZ, [RZ] ;  /* 0x00000000fffff984 */ /* 0x000fe20000000800 */
[----:B------:R-:W-:Y:S01]  /*12f10*/  @!PT LDS RZ, [RZ] ;  /* 0x00000000fffff984 */ /* 0x000fe20000000800 */
[----:B------:R3:W-:Y:S01]  /*12f20*/  @!P3 LDGSTS.E.BYPASS.LTC128B.128 [R209+0x14800], [R6.64+0x100] ;  /* 0x1480010006d1bfae */ /* 0x0007e2000b901d52 */
[-C--:B------:R-:W-:Y:S02]  /*12f30*/  LEA.HI.X R5, R20, R237.reuse, R21, 0x1, P1 ;  /* 0x000000ed14057211 */ /* 0x080fe400008f0c15 */
[C---:B------:R-:W-:Y:S01]  /*12f40*/  LEA R28, P0, R8.reuse, R246, 0x1 ;  /* 0x000000f6081c7211 */ /* 0x040fe200078008ff */
[----:B------:R-:W-:Y:S03]  /*12f50*/  @P2 STS.128 [R209+0x16800], RZ ;  /* 0x016800ffd1002388 */ /* 0x000fe60000000c00 */
[----:B------:R-:W-:Y:S01]  /*12f60*/  LEA.HI.X R29, R8, R237, R0, 0x1, P0 ;  /* 0x000000ed081d7211 */ /* 0x000fe200000f0c00 */
        /* <DEDUP_REMOVED lines=45> */
[----:B--2---:R-:W3:Y:S04]  /*13240*/  LDSM.16.M88.4 R8, [R182+0x8000] ;  /* 0x00800000b608783b */ /* 0x004ee80000000200 */
[----:B-1----:R-:W4:Y:S04]  /*13250*/  LDSM.16.M88.4 R16, [R182+0x8800] ;  /* 0x00880000b610783b */ /* 0x002f280000000200 */
[----:B------:R-:W1:Y:S04]  /*13260*/  LDSM.16.M88.4 R24, [R182+0x9000] ;  /* 0x00900000b618783b */ /* 0x000e680000000200 */
[----:B------:R-:W0:Y:S04]  /*13270*/  LDGDEPBAR ;  /* 0x00000000000079af */ /* 0x000e280000000000 */
[----:B------:R-:W2:Y:S04]  /*13280*/  LDSM.16.M88.4 R132, [R182+0x9800] ;  /* 0x00980000b684783b */ /* 0x000ea80000000200 */
[----:B------:R-:W-:Y:S01]  /*13290*/  LDSM.16.M88.4 R168, [R190] ;  /* 0x00000000bea8783b */ /* 0x000fe20000000200 */
[C---:B---3--:R-:W-:Y:S08]  /*132a0*/  HMMA.16816.F32 R4, R32.reuse, R8, RZ ;  /* 0x000000082004723c */ /* 0x048ff000000018ff */
[C---:B------:R-:W-:Y:S08]  /*132b0*/  HMMA.16816.F32 R8, R32.reuse, R10, RZ ;  /* 0x0000000a2008723c */ /* 0x040ff000000018ff */
[C---:B----4-:R-:W-:Y:S08]  /*132c0*/  HMMA.16816.F32 R12, R32.reuse, R16, RZ ;  /* 0x00000010200c723c */ /* 0x050ff000000018ff */
[C---:B------:R-:W-:Y:S08]  /*132d0*/  HMMA.16816.F32 R16, R32.reuse, R18, RZ ;  /* 0x000000122010723c */ /* 0x040ff000000018ff */
[C---:B-1----:R-:W-:Y:S08]  /*132e0*/  HMMA.16816.F32 R20, R32.reuse, R24, RZ ;  /* 0x000000182014723c */ /* 0x042ff000000018ff */
[C---:B------:R-:W-:Y:S08]  /*132f0*/  HMMA.16816.F32 R24, R32.reuse, R26, RZ ;  /* 0x0000001a2018723c */ /* 0x040ff000000018ff */
[C---:B--2---:R-:W-:Y:S08]  /*13300*/  HMMA.16816.F32 R28, R32.reuse, R132, RZ ;  /* 0x00000084201c723c */ /* 0x044ff000000018ff */
[----:B------:R-:W-:Y:S01]  /*13310*/  HMMA.16816.F32 R32, R32, R134, RZ ;  /* 0x000000862020723c */ /* 0x000fe200000018ff */
        /* <DEDUP_REMOVED lines=194> */
[C---:B-1----:R-:W-:Y:S08]  /*13f40*/  HMMA.16816.F32 R28, R132.reuse, R168, R28 ;  /* 0x000000a8841c723c */ /* 0x042ff0000000181c */
[----:B------:R-:W-:Y:S07]  /*13f50*/  HMMA.16816.F32 R32, R132, R170, R32 ;  /* 0x000000aa8420723c */ /* 0x000fee0000001820 */
[----:B------:R-:W-:Y:S05]  /*13f60*/  LEA R134, P0, R172, R238, 0x6 ;  /* 0x000000eeac867211 */ /* 0x000fea00078030ff */
[----:B------:R-:W-:Y:S01]  /*13f70*/  IMAD.WIDE.U32 R168, R134, c[0x0][0x198], RZ ;  /* 0x0000660086a87a25 */ /* 0x000fe200078e00ff */
[C---:B------:R-:W-:Y:S02]  /*13f80*/  LEA.HI.X.SX32 R135, R172.reuse, R239, 0x6, P0 ;  /* 0x000000efac877211 */ /* 0x040fe400000f36ff */
[C---:B------:R-:W-:Y:S03]  /*13f90*/  LEA R132, P0, R172.reuse, R244, 0x6 ;  /* 0x000000f4ac847211 */ /* 0x040fe600078030ff */
[----:B------:R-:W-:Y:S01]  /*13fa0*/  IMAD R0, R135, c[0x0][0x198], RZ ;  /* 0x0000660087007a24 */ /* 0x000fe200078e02ff */
[----:B------:R-:W-:Y:S02]  /*13fb0*/  LEA.HI.X.SX32 R133, R172, R245, 0x6, P0 ;  /* 0x000000f5ac857211 */ /* 0x000fe400000f36ff */
[-C--:B------:R-:W-:Y:S01]  /*13fc0*/  LEA R170, P0, R168, R248.reuse, 0x1 ;  /* 0x000000f8a8aa7211 */ /* 0x080fe200078008ff */
[----:B------:R-:W-:Y:S02]  /*13fd0*/  IMAD R134, R134, c[0x0][0x19c], R0 ;  /* 0x0000670086867a24 */ /* 0x000fe400078e0200 */
[----:B------:R-:W-:Y:S02]  /*13fe0*/  IMAD R0, R133, c[0x0][0x198], RZ ;  /* 0x0000660085007a24 */ /* 0x000fe400078e02ff */
[----:B------:R-:W-:Y:S02]  /*13ff0*/  IMAD.IADD R134, R169, 0x1, R134 ;  /* 0x00000001a9867824 */ /* 0x000fe400078e0286 */
[C---:B------:R-:W-:Y:S02]  /*14000*/  IMAD R0, R132.reuse, c[0x0][0x19c], R0 ;  /* 0x0000670084007a24 */ /* 0x040fe400078e0200 */
[----:B------:R-:W-:Y:S01]  /*14010*/  IMAD.WIDE.U32 R132, R132, c[0x0][0x198], RZ ;  /* 0x0000660084847a25 */ /* 0x000fe200078e00ff */
[-C--:B------:R-:W-:Y:S03]  /*14020*/  LEA.HI.X R171, R168, R247.reuse, R134, 0x1, P0 ;  /* 0x000000f7a8ab7211 */ /* 0x080fe600000f0c86 */
[----:B------:R-:W-:Y:S01]  /*14030*/  IMAD.IADD R0, R133, 0x1, R0 ;  /* 0x0000000185007824 */ /* 0x000fe200078e0200 */
[C---:B------:R-:W-:Y:S04]  /*14040*/  LEA R168, P0, R132.reuse, R248, 0x1 ;  /* 0x000000f884a87211 */ /* 0x040fe800078008ff */
[----:B------:R-:W-:Y:S02]  /*14050*/  LEA.HI.X R169, R132, R247, R0, 0x1, P0 ;  /* 0x000000f784a97211 */ /* 0x000fe400000f0c00 */
[C---:B------:R-:W-:Y:S04]  /*14060*/  LEA R132, P0, R172.reuse, R242, 0x6 ;  /* 0x000000f2ac847211 */ /* 0x040fe800078030ff */
[----:B------:R-:W-:Y:S05]  /*14070*/  LEA.HI.X.SX32 R133, R172, R243, 0x6, P0 ;  /* 0x000000f3ac857211 */ /* 0x000fea00000f36ff */
[----:B------:R-:W-:Y:S04]  /*14080*/  IMAD R0, R133, c[0x0][0x198], RZ ;  /* 0x0000660085007a24 */ /* 0x000fe800078e02ff */
[C---:B------:R-:W-:Y:S02]  /*14090*/  IMAD R0, R132.reuse, c[0x0][0x19c], R0 ;  /* 0x0000670084007a24 */ /* 0x040fe400078e0200 */
[----:B------:R-:W-:Y:S04]  /*140a0*/  IMAD.WIDE.U32 R132, R132, c[0x0][0x198], RZ ;  /* 0x0000660084847a25 */ /* 0x000fe800078e00ff */
[----:B------:R-:W-:Y:S01]  /*140b0*/  IMAD.IADD R0, R133, 0x1, R0 ;  /* 0x0000000185007824 */ /* 0x000fe200078e0200 */
[C---:B------:R-:W-:Y:S04]  /*140c0*/  LEA R134, P0, R132.reuse, R248, 0x1 ;  /* 0x000000f884867211 */ /* 0x040fe800078008ff */
[----:B------:R-:W-:Y:S02]  /*140d0*/  LEA.HI.X R135, R132, R247, R0, 0x1, P0 ;  /* 0x000000f784877211 */ /* 0x000fe400000f0c00 */
[C---:B------:R-:W-:Y:S04]  /*140e0*/  LEA R132, P0, R172.reuse, R240, 0x6 ;  /* 0x000000f0ac847211 */ /* 0x040fe800078030ff */
[----:B------:R-:W-:Y:S01]  /*140f0*/  LEA.HI.X.SX32 R133, R172, R241, 0x6, P0 ;  /* 0x000000f1ac857211 */ /* 0x000fe200000f36ff */
[C---:B------:R-:W-:Y:S04]  /*14100*/  IMAD.WIDE.U32 R172, R132.reuse, c[0x0][0x198], RZ ;  /* 0x0000660084ac7a25 */ /* 0x040fe800078e00ff */
[----:B------:R-:W-:Y:S04]  /*14110*/  IMAD R0, R133, c[0x0][0x198], RZ ;  /* 0x0000660085007a24 */ /* 0x000fe800078e02ff */
[----:B------:R-:W-:Y:S01]  /*14120*/  IMAD R0, R132, c[0x0][0x19c], R0 ;  /* 0x0000670084007a24 */ /* 0x000fe200078e0200 */
[C---:B------:R-:W-:Y:S03]  /*14130*/  LEA R132, P0, R172.reuse, R248, 0x1 ;  /* 0x000000f8ac847211 */ /* 0x040fe600078008ff */
[----:B------:R-:W-:Y:S05]  /*14140*/  IMAD.IADD R0, R173, 0x1, R0 ;  /* 0x00000001ad007824 */ /* 0x000fea00078e0200 */
[----:B------:R-:W-:Y:S02]  /*14150*/  LEA.HI.X R133, R172, R247, R0, 0x1, P0 ;  /* 0x000000f7ac857211 */ /* 0x000fe400000f0c00 */
[----:B------:R-:W-:Y:S11]  /*14160*/  PLOP3.LUT P0, PT, PT, PT, UP0, 0x80, 0x0 ;  /* 0x000000000000781c */ /* 0x000ff60003f0f008 */
[----:B------:R-:W-:Y:S02]  /*14170*/  @!UPT UIADD3 URZ, URZ, URZ, URZ ;  /* 0x0000003f3f3ff290 */ /* 0x000fe4000fffe03f */
[----:B------:R-:W-:-:S05]  /*14180*/  @P0 BRA `(.L_x_1118) ;  /* 0xffffe0f000000947 */ /* 0x000fca000383ffff */
.L_x_1117:
[----:B-1----:R-:W1:Y:S01]  /*14190*/  S2R R132, SR_TID.X ;  /* 0x0000000000847919 */ /* 0x002e620000002100 */
[----:B------:R-:W-:Y:S01]  /*141a0*/  IMAD.U32 R0, RZ, RZ, UR8 ;  /* 0x00000008ff007e24 */ /* 0x000fe2000f8e00ff */
[----:B------:R-:W-:Y:S01]  /*141b0*/  USHF.L.U32 UR35, UR8, 0x1, URZ ;  /* 0x0000000108237899 */ /* 0x000fe2000800063f */
[----:B------:R-:W-:Y:S01]  /*141c0*/  P2R R236, PR, RZ, 0x4 ;  /* 0x00000004ffec7803 */ /* 0x000fe20000000000 */
[----:B------:R-:W-:Y:S02]  /*141d0*/  UIADD3 UR4, UR21, -0x4498517b, URZ ;  /* 0xbb67ae8515047890 */ /* 0x000fe4000fffe03f */
[----:B------:R-:W-:Y:S02]  /*141e0*/  ULOP3.LUT UR5, UR35, UR21, URZ, 0x3c, !UPT ;  /* 0x0000001523057292 */ /* 0x000fe4000f8e3c3f */
[----:B------:R-:W2:Y:S01]  /*141f0*/  LDL.LU R175, [R1+0x84] ;  /* 0x0000840001af7983 */ /* 0x000ea20000300800 */
[----:B------:R-:W-:Y:S02]  /*14200*/  UIADD3 UR29, UR20, -0x61c88647, URZ ;  /* 0x9e3779b9141d7890 */ /* 0x000fe4000fffe03f */
[----:B------:R-:W-:Y:S01]  /*14210*/  UIADD3 UR33, UR20, 0x3c6ef372, URZ ;  /* 0x3c6ef37214217890 */ /* 0x000fe2000fffe03f */
[----:B------:R-:W3:Y:S01]  /*14220*/  LDL.64 R214, [R1] ;  /* 0x0000000001d67983 */ /* 0x000ee20000100a00 */
[----:B------:R-:W-:Y:S02]  /*14230*/  UIADD3 UR30, UR21, 0x76cf5d0a, URZ ;  /* 0x76cf5d0a151e7890 */ /* 0x000fe4000fffe03f */
[----:B------:R-:W-:Y:S02]  /*14240*/  UIADD3 UR34, UR21, 0x32370b8f, URZ ;  /* 0x32370b8f15227890 */ /* 0x000fe4000fffe03f */
[----:B------:R-:W-:Y:S02]  /*14250*/  UIADD3 UR32, UR20, -0x255992d5, URZ ;  /* 0xdaa66d2b14207890 */ /* 0x000fe4000fffe03f */
[----:B------:R-:W-:Y:S02]  /*14260*/  UIADD3 UR31, UR20, 0x78dde6e4, URZ ;  /* 0x78dde6e4141f7890 */ /* 0x000fe4000fffe03f */
[----:B------:R-:W-:Y:S02]  /*14270*/  UIADD3 UR24, UR21, -0x126145ec, URZ ;  /* 0xed9eba1415187890 */ /* 0x000fe4000fffe03f */
[----:B------:R-:W-:Y:S02]  /*14280*/  UIADD3 UR35, UR35, 0x1, URZ ;  /* 0x0000000123237890 */ /* 0x000fe4000fffe03f */
[----:B------:R-:W-:Y:S02]  /*14290*/  UISETP.GT.AND UP0, UPT, UR8, UR9, UPT ;  /* 0x000000090800728c */ /* 0x000fe4000bf04270 */
[----:B------:R-:W-:Y:S02]  /*142a0*/  ULOP3.LUT UR35, UR35, UR21, URZ, 0x3c, !UPT ;  /* 0x0000001523237292 */ /* 0x000fe4000f8e3c3f */
[----:B------:R-:W-:Y:S01]  /*142b0*/  UIADD3 UR28, UR28, 0x1, URZ ;  /* 0x000000011c1c7890 */ /* 0x000fe2000fffe03f */
[----:B-1----:R-:W-:Y:S05]  /*142c0*/  IMAD.SHL.U32 R132, R132, 0x2, RZ ;  /* 0x0000000284847824 */ /* 0x002fea00078e00ff */
[----:B------:R-:W-:Y:S05]  /*142d0*/  LOP3.LUT R132, R132, 0x6, RZ, 0xc0, !PT ;  /* 0x0000000684847812 */ /* 0x000fea00078ec0ff */
[----:B------:R-:W-:Y:S05]  /*142e0*/  IMAD R0, R0, 0x40, R132 ;  /* 0x0000004000007824 */ /* 0x000fea00078e0284 */
[C---:B------:R-:W-:Y:S02]  /*142f0*/  ISETP.GE.AND P1, PT, R0.reuse, R217, PT ;  /* 0x000000d90000720c */ /* 0x040fe40003f26270 */
[C---:B------:R-:W-:Y:S02]  /*14300*/  ISETP.GE.AND P0, PT, R0.reuse, R216, PT ;  /* 0x000000d80000720c */ /* 0x040fe40003f06270 */
[C---:B------:R-:W-:Y:S02]  /*14310*/  IADD3 R132, R0.reuse, 0x1, RZ ;  /* 0x0000000100847810 */ /* 0x040fe40007ffe0ff */
[C---:B------:R-:W-:Y:S02]  /*14320*/  ISETP.GE.OR P1, PT, R0.reuse, R219, !P1 ;  /* 0x000000db0000720c */ /* 0x040fe40004f26670 */
[C---:B------:R-:W-:Y:S02]  /*14330*/  IADD3 R133, R0.reuse, 0x8, RZ ;  /* 0x0000000800857810 */ /* 0x040fe40007ffe0ff */
[----:B------:R-:W-:Y:S02]  /*14340*/  ISETP.GE.OR P0, PT, R0, R218, !P0 ;  /* 0x000000da0000720c */ /* 0x000fe40004706670 */
[-C--:B------:R-:W-:Y:S02]  /*14350*/  ISETP.GE.AND P6, PT, R132, R217.reuse, PT ;  /* 0x000000d98400720c */ /* 0x080fe40003fc6270 */
[----:B------:R-:W-:Y:S02]  /*14360*/  FSEL R135, R4, -INF , !P1 ;  /* 0xff80000004877808 */ /* 0x000fe40004800000 */
[----:B------:R-:W-:Y:S02]  /*14370*/  ISETP.GE.AND P1, PT, R132, R216, PT ;  /* 0x000000d88400720c */ /* 0x000fe40003f26270 */
[----:B------:R-:W-:Y:S02]  /*14380*/  FSEL R134, R6, -INF , !P0 ;  /* 0xff80000006867808 */ /* 0x000fe40004000000 */
[C---:B------:R-:W-:Y:S02]  /*14390*/  ISETP.GE.AND P0, PT, R133.reuse, R217, PT ;  /* 0x000000d98500720c */ /* 0x040fe40003f06270 */
[C---:B------:R-:W-:Y:S02]  /*143a0*/  ISETP.GE.OR P1, PT, R132.reuse, R218, !P1 ;  /* 0x000000da8400720c */ /* 0x040fe40004f26670 */
[-C--:B------:R-:W-:Y:S02]  /*143b0*/  ISETP.GE.OR P6, PT, R132, R219.reuse, !P6 ;  /* 0x000000db8400720c */ /* 0x080fe400077c6670 */
[----:B------:R-:W-:Y:S02]  /*143c0*/  IADD3 R4, R0, 0x9, RZ ;  /* 0x0000000900047810 */ /* 0x000fe40007ffe0ff */
[----:B------:R-:W-:Y:S02]  /*143d0*/  ISETP.GE.OR P0, PT, R133, R219, !P0 ;  /* 0x000000db8500720c */ /* 0x000fe40004706670 */
[----:B------:R-:W-:Y:S02]  /*143e0*/  FSEL R7, R7, -INF , !P1 ;  /* 0xff80000007077808 */ /* 0x000fe40004800000 */
[----:B------:R-:W-:Y:S02]  /*143f0*/  FSEL R8, R8, -INF , !P0 ;  /* 0xff80000008087808 */ /* 0x000fe40004000000 */
[----:B------:R-:W-:Y:S02]  /*14400*/  FSEL R168, R5, -INF , !P6 ;  /* 0xff80000005a87808 */ /* 0x000fe40007000000 */
[CC--:B------:R-:W-:Y:S02]  /*14410*/  ISETP.GE.AND P1, PT, R133.reuse, R216.reuse, PT ;  /* 0x000000d88500720c */ /* 0x0c0fe40003f26270 */
[C---:B------:R-:W-:Y:S02]  /*14420*/  ISETP.GE.AND P6, PT, R4.reuse, R217, PT ;  /* 0x000000d90400720c */ /* 0x040fe40003fc6270 */
[----:B------:R-:W-:Y:S02]  /*14430*/  ISETP.GE.AND P0, PT, R4, R216, PT ;  /* 0x000000d80400720c */ /* 0x000fe40003f06270 */
[----:B------:R-:W-:Y:S02]  /*14440*/  IADD3 R5, R0, 0x10, RZ ;  /* 0x0000001000057810 */ /* 0x000fe40007ffe0ff */
[C---:B------:R-:W-:Y:S02]  /*14450*/  ISETP.GE.OR P6, PT, R4.reuse, R219, !P6 ;  /* 0x000000db0400720c */ /* 0x040fe400077c6670 */
[-C--:B------:R-:W-:Y:S02]  /*14460*/  ISETP.GE.OR P1, PT, R133, R218.reuse, !P1 ;  /* 0x000000da8500720c */ /* 0x080fe40004f26670 */
[----:B------:R-:W-:Y:S02]  /*14470*/  ISETP.GE.OR P0, PT, R4, R218, !P0 ;  /* 0x000000da0400720c */ /* 0x000fe40004706670 */
[----:B------:R-:W-:Y:S02]  /*14480*/  IADD3 R4, R0, 0x11, RZ ;  /* 0x0000001100047810 */ /* 0x000fe40007ffe0ff */
[----:B------:R-:W-:Y:S02]  /*14490*/  FSEL R9, R9, -INF , !P6 ;  /* 0xff80000009097808 */ /* 0x000fe40007000000 */
[----:B------:R-:W-:Y:S02]  /*144a0*/  FSEL R11, R11, -INF , !P0 ;  /* 0xff8000000b0b7808 */ /* 0x000fe40004000000 */
[CC--:B------:R-:W-:Y:S02]  /*144b0*/  ISETP.GE.AND P6, PT, R5.reuse, R217.reuse, PT ;  /* 0x000000d90500720c */ /* 0x0c0fe40003fc6270 */
[----:B------:R-:W-:Y:S02]  /*144c0*/  FSEL R10, R10, -INF , !P1 ;  /* 0xff8000000a0a7808 */ /* 0x000fe40004800000 */
[C---:B------:R-:W-:Y:S02]  /*144d0*/  ISETP.GE.AND P0, PT, R5.reuse, R216, PT ;  /* 0x000000d80500720c */ /* 0x040fe40003f06270 */
[C---:B------:R-:W-:Y:S02]  /*144e0*/  ISETP.GE.AND P1, PT, R4.reuse, R217, PT ;  /* 0x000000d90400720c */ /* 0x040fe40003f26270 */
[CC--:B------:R-:W-:Y:S02]  /*144f0*/  ISETP.GE.OR P6, PT, R5.reuse, R219.reuse, !P6 ;  /* 0x000000db0500720c */ /* 0x0c0fe400077c6670 */
[----:B------:R-:W-:Y:S02]  /*14500*/  ISETP.GE.OR P0, PT, R5, R218, !P0 ;  /* 0x000000da0500720c */ /* 0x000fe40004706670 */
[----:B------:R-:W-:Y:S02]  /*14510*/  ISETP.GE.OR P1, PT, R4, R219, !P1 ;  /* 0x000000db0400720c */ /* 0x000fe40004f26670 */
[----:B------:R-:W-:Y:S02]  /*14520*/  IADD3 R5, R0, 0x18, RZ ;  /* 0x0000001800057810 */ /* 0x000fe40007ffe0ff */
[----:B------:R-:W-:Y:S02]  /*14530*/  FSEL R12, R12, -INF , !P6 ;  /* 0xff8000000c0c7808 */ /* 0x000fe40007000000 */
[----:B------:R-:W-:Y:S02]  /*14540*/  FSEL R13, R13, -INF , !P1 ;  /* 0xff8000000d0d7808 */ /* 0x000fe40004800000 */
[C---:B------:R-:W-:Y:S02]  /*14550*/  ISETP.GE.AND P6, PT, R4.reuse, R216, PT ;  /* 0x000000d80400720c */ /* 0x040fe40003fc6270 */
[C---:B------:R-:W-:Y:S02]  /*14560*/  ISETP.GE.AND P1, PT, R5.reuse, R217, PT ;  /* 0x000000d90500720c */ /* 0x040fe40003f26270 */
[----:B------:R-:W-:Y:S02]  /*14570*/  ISETP.GE.OR P6, PT, R4, R218, !P6 ;  /* 0x000000da0400720c */ /* 0x000fe400077c6670 */
[----:B------:R-:W-:Y:S02]  /*14580*/  IADD3 R4, R0, 0x19, RZ ;  /* 0x0000001900047810 */ /* 0x000fe40007ffe0ff */
[----:B------:R-:W-:Y:S02]  /*14590*/  ISETP.GE.OR P1, PT, R5, R219, !P1 ;  /* 0x000000db0500720c */ /* 0x000fe40004f26670 */
[----:B------:R-:W-:Y:S02]  /*145a0*/  FSEL R14, R14, -INF , !P0 ;  /* 0xff8000000e0e7808 */ /* 0x000fe40004000000 */
[----:B------:R-:W-:Y:S02]  /*145b0*/  FSEL R15, R15, -INF , !P6 ;  /* 0xff8000000f0f7808 */ /* 0x000fe40007000000 */
[----:B------:R-:W-:Y:S02]  /*145c0*/  FSEL R16, R16, -INF , !P1 ;  /* 0xff80000010107808 */ /* 0x000fe40004800000 */
[CC--:B------:R-:W-:Y:S02]  /*145d0*/  ISETP.GE.AND P1, PT, R4.reuse, R216.reuse, PT ;  /* 0x000000d80400720c */ /* 0x0c0fe40003f26270 */
[C---:B------:R-:W-:Y:S02]  /*145e0*/  ISETP.GE.AND P0, PT, R4.reuse, R217, PT ;  /* 0x000000d90400720c */ /* 0x040fe40003f06270 */
[C---:B------:R-:W-:Y:S02]  /*145f0*/  ISETP.GE.AND P6, PT, R5.reuse, R216, PT ;  /* 0x000000d80500720c */ /* 0x040fe40003fc6270 */
[-C--:B------:R-:W-:Y:S02]  /*14600*/  ISETP.GE.OR P1, PT, R4, R218.reuse, !P1 ;  /* 0x000000da0400720c */ /* 0x080fe40004f26670 */
[----:B------:R-:W-:Y:S02]  /*14610*/  IADD3 R6, R0, 0x20, RZ ;  /* 0x0000002000067810 */ /* 0x000fe40007ffe0ff */
[----:B------:R-:W-:Y:S02]  /*14620*/  ISETP.GE.OR P0, PT, R4, R219, !P0 ;  /* 0x000000db0400720c */ /* 0x000fe40004706670 */
[----:B------:R-:W-:Y:S02]  /*14630*/  ISETP.GE.OR P6, PT, R5, R218, !P6 ;  /* 0x000000da0500720c */ /* 0x000fe400077c6670 */
[----:B------:R-:W-:Y:S02]  /*14640*/  IADD3 R5, R0, 0x21, RZ ;  /* 0x0000002100057810 */ /* 0x000fe40007ffe0ff */
[----:B------:R-:W-:Y:S02]  /*14650*/  FSEL R19, R19, -INF , !P1 ;  /* 0xff80000013137808 */ /* 0x000fe40004800000 */
[----:B------:R-:W-:Y:S02]  /*14660*/  FSEL R17, R17, -INF , !P0 ;  /* 0xff80000011117808 */ /* 0x000fe40004000000 */
[CC--:B------:R-:W-:Y:S02]  /*14670*/  ISETP.GE.AND P1, PT, R5.reuse, R217.reuse, PT ;  /* 0x000000d90500720c */ /* 0x0c0fe40003f26270 */
[C---:B------:R-:W-:Y:S02]  /*14680*/  ISETP.GE.AND P0, PT, R6.reuse, R217, PT ;  /* 0x000000d90600720c */ /* 0x040fe40003f06270 */
        /* <DEDUP_REMOVED lines=12> */
[C---:B------:R-:W-:Y:S02]  /*14750*/  ISETP.GE.AND P0, PT, R5.reuse, R217, PT ;  /* 0x000000d90500720c */ /* 0x040fe40003f06270 */
[C---:B------:R-:W-:Y:S02]  /*14760*/  ISETP.GE.AND P1, PT, R5.reuse, R216, PT ;  /* 0x000000d80500720c */ /* 0x040fe40003f26270 */
[C---:B------:R-:W-:Y:S02]  /*14770*/  ISETP.GE.OR P0, PT, R5.reuse, R219, !P0 ;  /* 0x000000db0500720c */ /* 0x040fe40004706670 */
[----:B------:R-:W-:Y:S02]  /*14780*/  ISETP.GE.OR P1, PT, R5, R218, !P1 ;  /* 0x000000da0500720c */ /* 0x000fe40004f26670 */
[----:B------:R-:W-:Y:S02]  /*14790*/  FMNMX.FTZ R5, R134, R3, !PT ;  /* 0x0000000386057209 */ /* 0x000fe40007810000 */
[----:B------:R-:W-:Y:S02]  /*147a0*/  FSEL R18, R18, -INF , !P6 ;  /* 0xff80000012127808 */ /* 0x000fe40007000000 */
[----:B------:R-:W-:Y:S02]  /*147b0*/  FMNMX.FTZ R5, R7, R5, !PT ;  /* 0x0000000507057209 */ /* 0x000fe40007810000 */
[----:B------:R-:W-:Y:S02]  /*147c0*/  ISETP.GE.AND P6, PT, R6, R216, PT ;  /* 0x000000d80600720c */ /* 0x000fe40003fc6270 */
[----:B------:R-:W-:Y:S02]  /*147d0*/  FMNMX.FTZ R5, R10, R5, !PT ;  /* 0x000000050a057209 */ /* 0x000fe40007810000 */
[----:B------:R-:W-:Y:S02]  /*147e0*/  ISETP.GE.OR P6, PT, R6, R218, !P6 ;  /* 0x000000da0600720c */ /* 0x000fe400077c6670 */
[----:B------:R-:W-:Y:S02]  /*147f0*/  FMNMX.FTZ R5, R11, R5, !PT ;  /* 0x000000050b057209 */ /* 0x000fe40007810000 */
[----:B------:R-:W-:Y:S02]  /*14800*/  FSEL R22, R22, -INF , !P6 ;  /* 0xff80000016167808 */ /* 0x000fe40007000000 */
[----:B------:R-:W-:Y:S02]  /*14810*/  ISETP.GE.AND P6, PT, R4, R216, PT ;  /* 0x000000d80400720c */ /* 0x000fe40003fc6270 */
[----:B------:R-:W-:Y:S02]  /*14820*/  FMNMX.FTZ R5, R14, R5, !PT ;  /* 0x000000050e057209 */ /* 0x000fe40007810000 */
[----:B------:R-:W-:Y:S02]  /*14830*/  ISETP.GE.OR P6, PT, R4, R218, !P6 ;  /* 0x000000da0400720c */ /* 0x000fe400077c6670 */
[----:B------:R-:W-:Y:S02]  /*14840*/  IADD3 R4, R0, 0x30, RZ ;  /* 0x0000003000047810 */ /* 0x000fe40007ffe0ff */
[----:B------:R-:W-:Y:S02]  /*14850*/  FSEL R25, R25, -INF , !P0 ;  /* 0xff80000019197808 */ /* 0x000fe40004000000 */
[----:B------:R-:W-:Y:S02]  /*14860*/  FSEL R26, R26, -INF , !P6 ;  /* 0xff8000001a1a7808 */ /* 0x000fe40007000000 */
[----:B------:R-:W-:Y:S02]  /*14870*/  FMNMX.FTZ R5, R15, R5, !PT ;  /* 0x000000050f057209 */ /* 0x000fe40007810000 */
[C---:B------:R-:W-:Y:S02]  /*14880*/  ISETP.GE.AND P0, PT, R4.reuse, R217, PT ;  /* 0x000000d90400720c */ /* 0x040fe40003f06270 */
[----:B------:R-:W-:Y:S02]  /*14890*/  ISETP.GE.AND P6, PT, R4, R216, PT ;  /* 0x000000d80400720c */ /* 0x000fe40003fc6270 */
[----:B------:R-:W-:Y:S02]  /*148a0*/  FMNMX.FTZ R5, R18, R5, !PT ;  /* 0x0000000512057209 */ /* 0x000fe40007810000 */
[C---:B------:R-:W-:Y:S02]  /*148b0*/  ISETP.GE.OR P0, PT, R4.reuse, R219, !P0 ;  /* 0x000000db0400720c */ /* 0x040fe40004706670 */
        /* <DEDUP_REMOVED lines=10> */
[----:B------:R-:W-:Y:S02]  /*14960*/  IADD3 R4, R0, 0x38, RZ ;  /* 0x0000003800047810 */ /* 0x000fe40007ffe0ff */
[----:B------:R-:W-:Y:S02]  /*14970*/  FSEL R29, R29, -INF , !P1 ;  /* 0xff8000001d1d7808 */ /* 0x000fe40004800000 */
[----:B------:R-:W-:Y:S02]  /*14980*/  FSEL R31, R31, -INF , !P0 ;  /* 0xff8000001f1f7808 */ /* 0x000fe40004000000 */
[----:B------:R-:W-:Y:S02]  /*14990*/  FMNMX.FTZ R5, R23, R5, !PT ;  /* 0x0000000517057209 */ /* 0x000fe40007810000 */
[C---:B------:R-:W-:Y:S02]  /*149a0*/  ISETP.GE.AND P0, PT, R4.reuse, R217, PT ;  /* 0x000000d90400720c */ /* 0x040fe40003f06270 */
[C---:B------:R-:W-:Y:S02]  /*149b0*/  ISETP.GE.AND P1, PT, R4.reuse, R216, PT ;  /* 0x000000d80400720c */ /* 0x040fe40003f26270 */
[C---:B------:R-:W-:Y:S02]  /*149c0*/  ISETP.GE.OR P0, PT, R4.reuse, R219, !P0 ;  /* 0x000000db0400720c */ /* 0x040fe40004706670 */
[----:B------:R-:W-:Y:S02]  /*149d0*/  ISETP.GE.OR P1, PT, R4, R218, !P1 ;  /* 0x000000da0400720c */ /* 0x000fe40004f26670 */
[----:B------:R-:W-:Y:S02]  /*149e0*/  FMNMX.FTZ R4, R26, R5, !PT ;  /* 0x000000051a047209 */ /* 0x000fe40007810000 */
[----:B------:R-:W-:Y:S02]  /*149f0*/  FSEL R30, R30, -INF , !P6 ;  /* 0xff8000001e1e7808 */ /* 0x000fe40007000000 */
[----:B------:R-:W-:Y:S02]  /*14a00*/  IADD3 R0, R0, 0x39, RZ ;  /* 0x0000003900007810 */ /* 0x000fe40007ffe0ff */
[----:B------:R-:W-:Y:S02]  /*14a10*/  FMNMX.FTZ R4, R27, R4, !PT ;  /* 0x000000041b047209 */ /* 0x000fe40007810000 */
[----:B------:R-:W-:Y:S02]  /*14a20*/  ISETP.GE.AND P6, PT, R0, R217, PT ;  /* 0x000000d90000720c */ /* 0x000fe40003fc6270 */
[----:B------:R-:W-:Y:S02]  /*14a30*/  FSEL R32, R32, -INF , !P0 ;  /* 0xff80000020207808 */ /* 0x000fe40004000000 */
[----:B------:R-:W-:Y:S02]  /*14a40*/  FMNMX.FTZ R4, R30, R4, !PT ;  /* 0x000000041e047209 */ /* 0x000fe40007810000 */
[C---:B------:R-:W-:Y:S02]  /*14a50*/  ISETP.GE.AND P0, PT, R0.reuse, R216, PT ;  /* 0x000000d80000720c */ /* 0x040fe40003f06270 */
[C---:B------:R-:W-:Y:S02]  /*14a60*/  ISETP.GE.OR P6, PT, R0.reuse, R219, !P6 ;  /* 0x000000db0000720c */ /* 0x040fe400077c6670 */
[----:B------:R-:W-:Y:S02]  /*14a70*/  ISETP.GE.OR P0, PT, R0, R218, !P0 ;  /* 0x000000da0000720c */ /* 0x000fe40004706670 */
[----:B------:R-:W-:Y:S02]  /*14a80*/  FSEL R34, R34, -INF , !P1 ;  /* 0xff80000022227808 */ /* 0x000fe40004800000 */
[----:B------:R-:W-:Y:S02]  /*14a90*/  FMNMX.FTZ R0, R31, R4, !PT ;  /* 0x000000041f007209 */ /* 0x000fe40007810000 */
[----:B------:R-:W-:Y:S02]  /*14aa0*/  FSEL R35, R35, -INF , !P0 ;  /* 0xff80000023237808 */ /* 0x000fe40004000000 */
[----:B------:R-:W-:Y:S02]  /*14ab0*/  FMNMX.FTZ R0, R34, R0, !PT ;  /* 0x0000000022007209 */ /* 0x000fe40007810000 */
[----:B------:R-:W-:Y:S02]  /*14ac0*/  FMNMX.FTZ R6, R135, R2, !PT ;  /* 0x0000000287067209 */ /* 0x000fe40007810000 */
[----:B------:R-:W-:Y:S02]  /*14ad0*/  FMNMX.FTZ R0, R35, R0, !PT ;  /* 0x0000000023007209 */ /* 0x000fe40007810000 */
[----:B------:R-:W-:Y:S02]  /*14ae0*/  FMNMX.FTZ R6, R168, R6, !PT ;  /* 0x00000006a8067209 */ /* 0x000fe40007810000 */
[----:B------:R-:W-:Y:S01]  /*14af0*/  FSEL R33, R33, -INF , !P6 ;  /* 0xff80000021217808 */ /* 0x000fe20007000000 */
        /* <DEDUP_REMOVED lines=8> */
[----:B------:R-:W-:Y:S02]  /*14b80*/  FMNMX.FTZ R133, R20, R6, !PT ;  /* 0x0000000614857209 */ /* 0x000fe40007810000 */
[----:B---3--:R-:W-:Y:S01]  /*14b90*/  LOP3.LUT R6, R215, UR5, RZ, 0x3c, !PT ;  /* 0x00000005d7067c12 */ /* 0x008fe2000f8e3cff */
[----:B------:R-:W1:Y:S01]  /*14ba0*/  SHFL.BFLY PT, R132, R0, 0x1, 0x1f ;  /* 0x0c201f0000847f89 */ /* 0x000e6200000e0000 */
[----:B------:R-:W-:Y:S01]  /*14bb0*/  FMNMX.FTZ R133, R21, R133, !PT ;  /* 0x0000008515857209 */ /* 0x000fe20007810000 */
[----:B------:R-:W-:Y:S03]  /*14bc0*/  UIADD3 UR5, UR20, 0x1715609d, URZ ;  /* 0x1715609d14057890 */ /* 0x000fe6000fffe03f */
[----:B------:R-:W-:Y:S04]  /*14bd0*/  FMNMX.FTZ R133, R24, R133, !PT ;  /* 0x0000008518857209 */ /* 0x000fe80007810000 */
[----:B------:R-:W-:Y:S04]  /*14be0*/  FMNMX.FTZ R133, R25, R133, !PT ;  /* 0x0000008519857209 */ /* 0x000fe80007810000 */
[----:B------:R-:W-:Y:S04]  /*14bf0*/  FMNMX.FTZ R133, R28, R133, !PT ;  /* 0x000000851c857209 */ /* 0x000fe80007810000 */
[----:B------:R-:W-:Y:S04]  /*14c00*/  FMNMX.FTZ R133, R29, R133, !PT ;  /* 0x000000851d857209 */ /* 0x000fe80007810000 */
[----:B------:R-:W-:Y:S02]  /*14c10*/  FMNMX.FTZ R133, R32, R133, !PT ;  /* 0x0000008520857209 */ /* 0x000fe40007810000 */
[----:B-1----:R-:W-:Y:S02]  /*14c20*/  FMNMX.FTZ R132, R0, R132, !PT ;  /* 0x0000008400847209 */ /* 0x002fe40007810000 */
[----:B------:R-:W-:Y:S02]  /*14c30*/  FMNMX.FTZ R133, R33, R133, !PT ;  /* 0x0000008521857209 */ /* 0x000fe40007810000 */
[C---:B------:R-:W-:Y:S01]  /*14c40*/  FSETP.NEU.FTZ.AND P0, PT, R132.reuse, -INF , PT ;  /* 0xff8000008400780b */ /* 0x040fe20003f1d000 */
[----:B------:R-:W-:Y:S02]  /*14c50*/  FMUL.FTZ R4, R132, c[0x0][0x23c] ;  /* 0x00008f0084047a20 */ /* 0x000fe40000410000 */
[----:B------:R-:W1:Y:S03]  /*14c60*/  SHFL.BFLY PT, R5, R133, 0x2, 0x1f ;  /* 0x0c401f0085057f89 */ /* 0x000e6600000e0000 */
[----:B------:R-:W-:Y:S05]  /*14c70*/  FSEL R4, R4, RZ, P0 ;  /* 0x000000ff04047208 */ /* 0x000fea0000000000 */
[--C-:B------:R-:W-:Y:S02]  /*14c80*/  FFMA.FTZ R7, R7, c[0x0][0x23c], -R4.reuse ;  /* 0x00008f0007077a23 */ /* 0x100fe40000010804 */
[--C-:B------:R-:W-:Y:S02]  /*14c90*/  FFMA.FTZ R134, R134, c[0x0][0x23c], -R4.reuse ;  /* 0x00008f0086867a23 */ /* 0x100fe40000010804 */
[----:B------:R3:W-:Y:S01]  /*14ca0*/  MUFU.EX2 R172, R7 ;  /* 0x0000000700ac7308 */ /* 0x0007e20000000800 */
[--C-:B------:R-:W-:Y:S02]  /*14cb0*/  FFMA.FTZ R10, R10, c[0x0][0x23c], -R4.reuse ;  /* 0x00008f000a0a7a23 */ /* 0x100fe40000010804 */
[--C-:B------:R-:W-:Y:S02]  /*14cc0*/  FFMA.FTZ R177, R14, c[0x0][0x23c], -R4.reuse ;  /* 0x00008f000eb17a23 */ /* 0x100fe40000010804 */
[--C-:B------:R-:W-:Y:S02]  /*14cd0*/  FFMA.FTZ R178, R15, c[0x0][0x23c], -R4.reuse ;  /* 0x00008f000fb27a23 */ /* 0x100fe40000010804 */
[--C-:B------:R-:W-:Y:S02]  /*14ce0*/  FFMA.FTZ R220, R22, c[0x0][0x23c], -R4.reuse ;  /* 0x00008f0016dc7a23 */ /* 0x100fe40000010804 */
[--C-:B------:R-:W-:Y:S01]  /*14cf0*/  FFMA.FTZ R221, R23, c[0x0][0x23c], -R4.reuse ;  /* 0x00008f0017dd7a23 */ /* 0x100fe20000010804 */
[----:B------:R-:W-:Y:S01]  /*14d00*/  MUFU.EX2 R173, R134 ;  /* 0x0000008600ad7308 */ /* 0x000fe20000000800 */
[--C-:B------:R-:W-:Y:S01]  /*14d10*/  FFMA.FTZ R181, R18, c[0x0][0x23c], -R4.reuse ;  /* 0x00008f0012b57a23 */ /* 0x100fe20000010804 */
[----:B-1----:R-:W-:Y:S01]  /*14d20*/  FMNMX.FTZ R133, R133, R5, !PT ;  /* 0x0000000585857209 */ /* 0x002fe20007810000 */
[--C-:B------:R-:W-:Y:S02]  /*14d30*/  FFMA.FTZ R210, R19, c[0x0][0x23c], -R4.reuse ;  /* 0x00008f0013d27a23 */ /* 0x100fe40000010804 */
[--C-:B------:R-:W-:Y:S02]  /*14d40*/  FFMA.FTZ R226, R26, c[0x0][0x23c], -R4.reuse ;  /* 0x00008f001ae27a23 */ /* 0x100fe40000010804 */
[----:B------:R-:W1:Y:S01]  /*14d50*/  SHFL.BFLY PT, R5, R133, 0x1, 0x1f ;  /* 0x0c201f0085057f89 */ /* 0x000e6200000e0000 */
[--C-:B------:R-:W-:Y:S02]  /*14d60*/  FFMA.FTZ R227, R27, c[0x0][0x23c], -R4.reuse ;  /* 0x00008f001be37a23 */ /* 0x100fe40000010804 */
[--C-:B------:R-:W-:Y:S02]  /*14d70*/  FFMA.FTZ R228, R30, c[0x0][0x23c], -R4.reuse ;  /* 0x00008f001ee47a23 */ /* 0x100fe40000010804 */
[--C-:B------:R-:W-:Y:S02]  /*14d80*/  FFMA.FTZ R229, R31, c[0x0][0x23c], -R4.reuse ;  /* 0x00008f001fe57a23 */ /* 0x100fe40000010804 */
[--C-:B------:R-:W-:Y:S01]  /*14d90*/  FFMA.FTZ R235, R34, c[0x0][0x23c], -R4.reuse ;  /* 0x00008f0022eb7a23 */ /* 0x100fe20000010804 */
[----:B---3--:R-:W3:Y:S01]  /*14da0*/  LDL.LU R7, [R1+0x80] ;  /* 0x0000800001077983 */ /* 0x008ee20000300800 */
[----:B------:R-:W-:Y:S01]  /*14db0*/  FFMA.FTZ R234, R35, c[0x0][0x23c], -R4 ;  /* 0x00008f0023ea7a23 */ /* 0x000fe20000010804 */
[----:B-1----:R-:W-:Y:S04]  /*14dc0*/  FMNMX.FTZ R133, R133, R5, !PT ;  /* 0x0000000585857209 */ /* 0x002fe80007810000 */
[C---:B------:R-:W-:Y:S01]  /*14dd0*/  FSETP.NEU.FTZ.AND P1, PT, R133.reuse, -INF , PT ;  /* 0xff8000008500780b */ /* 0x040fe20003f3d000 */
[C---:B------:R-:W-:Y:S03]  /*14de0*/  FMUL.FTZ R5, R133.reuse, c[0x0][0x23c] ;  /* 0x00008f0085057a20 */ /* 0x040fe60000410000 */
[----:B------:R-:W-:Y:S02]  /*14df0*/  FSEL R0, R133, RZ, P1 ;  /* 0x000000ff85007208 */ /* 0x000fe40000800000 */
[----:B------:R-:W-:Y:S03]  /*14e00*/  FSEL R5, R5, RZ, P1 ;  /* 0x000000ff05057208 */ /* 0x000fe60000800000 */
[----:B------:R-:W-:Y:S01]  /*14e10*/  FADD.FTZ R2, -R0, R2 ;  /* 0x0000000200027221 */ /* 0x000fe20000010100 */
[----:B------:R-:W-:Y:S01]  /*14e20*/  FSEL R0, R132, RZ, P0 ;  /* 0x000000ff84007208 */ /* 0x000fe20000000000 */
[--C-:B------:R-:W-:Y:S02]  /*14e30*/  FFMA.FTZ R224, R24, c[0x0][0x23c], -R5.reuse ;  /* 0x00008f0018e07a23 */ /* 0x100fe40000010805 */
[----:B------:R-:W-:Y:S02]  /*14e40*/  FFMA.FTZ R225, R25, c[0x0][0x23c], -R5 ;  /* 0x00008f0019e17a23 */ /* 0x000fe40000010805 */
[----:B------:R-:W-:Y:S02]  /*14e50*/  FADD.FTZ R3, -R0, R3 ;  /* 0x0000000300037221 */ /* 0x000fe40000010100 */
[----:B------:R-:W-:Y:S02]  /*14e60*/  FMUL.FTZ R0, R2, c[0x0][0x23c] ;  /* 0x00008f0002007a20 */ /* 0x000fe40000410000 */
[----:B------:R-:W-:Y:S01]  /*14e70*/  FMUL.FTZ R2, R3, c[0x0][0x23c] ;  /* 0x00008f0003027a20 */ /* 0x000fe20000410000 */
[----:B------:R-:W-:Y:S01]  /*14e80*/  LOP3.LUT R3, R251, UR4, R214, 0x96, !PT ;  /* 0x00000004fb037c12 */ /* 0x000fe2000f8e96d6 */
[--C-:B------:R-:W-:Y:S01]  /*14e90*/  FFMA.FTZ R230, R28, c[0x0][0x23c], -R5.reuse ;  /* 0x00008f001ce67a23 */ /* 0x100fe20000010805 */
[----:B------:R-:W-:Y:S01]  /*14ea0*/  UIADD3 UR4, UR21, -0x56f99767, URZ ;  /* 0xa906689915047890 */ /* 0x000fe2000fffe03f */
[----:B------:R-:W1:Y:S01]  /*14eb0*/  MUFU.EX2 R0, R0 ;  /* 0x0000000000007308 */ /* 0x000e620000000800 */
[--C-:B------:R-:W-:Y:S02]  /*14ec0*/  FFMA.FTZ R176, R12, c[0x0][0x23c], -R5.reuse ;  /* 0x00008f000cb07a23 */ /* 0x100fe40000010805 */
[--C-:B------:R-:W-:Y:S02]  /*14ed0*/  FFMA.FTZ R223, R21, c[0x0][0x23c], -R5.reuse ;  /* 0x00008f0015df7a23 */ /* 0x100fe40000010805 */
        /* <DEDUP_REMOVED lines=11> */
[--C-:B------:R-:W-:Y:S02]  /*14f90*/  FFMA.FTZ R231, R29, c[0x0][0x23c], -R5.reuse ;  /* 0x00008f001de77a23 */ /* 0x100fe40000010805 */
[C---:B-1----:R-:W-:Y:S02]  /*14fa0*/  FMUL.FTZ R24, R0.reuse, R144 ;  /* 0x0000009000187220 */ /* 0x042fe40000410000 */
[C---:B------:R-:W-:Y:S02]  /*14fb0*/  FMUL.FTZ R25, R0.reuse, R145 ;  /* 0x0000009100197220 */ /* 0x040fe40000410000 */
[----:B------:R-:W-:Y:S01]  /*14fc0*/  FMUL.FTZ R28, R0, R140 ;  /* 0x0000008c001c7220 */ /* 0x000fe20000410000 */
[----:B------:R-:W1:Y:S01]  /*14fd0*/  MUFU.EX2 R170, R168 ;  /* 0x000000a800aa7308 */ /* 0x000e620000000800 */
[----:B------:R-:W-:Y:S04]  /*14fe0*/  IMAD.WIDE.U32 R144, R6, -0x326172a9, RZ ;  /* 0xcd9e8d5706907825 */ /* 0x000fe800078e00ff */
[----:B----4-:R-:W-:Y:S02]  /*14ff0*/  FMUL.FTZ R6, R2, R166 ;  /* 0x000000a602067220 */ /* 0x010fe40000410000 */
[C---:B------:R-:W-:Y:S02]  /*15000*/  FMUL.FTZ R12, R0.reuse, R156 ;  /* 0x0000009c000c7220 */ /* 0x040fe40000410000 */
[----:B------:R4:W5:Y:S01]  /*15010*/  LDL.S16 R156, [R1+0x78] ;  /* 0x00007800019c7983 */ /* 0x0009620000100600 */
[----:B------:R-:W-:Y:S01]  /*15020*/  FMUL.FTZ R21, R0, R149 ;  /* 0x0000009500157220 */ /* 0x000fe20000410000 */
[----:B------:R2:W-:Y:S01]  /*15030*/  MUFU.EX2 R168, R10 ;  /* 0x0000000a00a87308 */ /* 0x0005e20000000800 */
[C---:B------:R-:W-:Y:S01]  /*15040*/  FMUL.FTZ R19, R2.reuse, R155 ;  /* 0x0000009b02137220 */ /* 0x040fe20000410000 */
[----:B------:R4:W4:Y:S01]  /*15050*/  LDL.S16 R149, [R1+0x74] ;  /* 0x0000740001957983 */ /* 0x0009220000100600 */
[C---:B------:R-:W-:Y:S02]  /*15060*/  FMUL.FTZ R14, R2.reuse, R158 ;  /* 0x0000009e020e7220 */ /* 0x040fe40000410000 */
[C---:B------:R-:W-:Y:S02]  /*15070*/  FMUL.FTZ R15, R2.reuse, R159 ;  /* 0x0000009f020f7220 */ /* 0x040fe40000410000 */
[C---:B------:R-:W-:Y:S02]  /*15080*/  FMUL.FTZ R18, R2.reuse, R154 ;  /* 0x0000009a02127220 */ /* 0x040fe40000410000 */
[C---:B------:R-:W-:Y:S01]  /*15090*/  FMUL.FTZ R22, R2.reuse, R150 ;  /* 0x0000009602167220 */ /* 0x040fe20000410000 */
[----:B------:R2:W2:Y:S01]  /*150a0*/  MUFU.EX2 R174, R8 ;  /* 0x0000000800ae7308 */ /* 0x0004a20000000800 */
[C---:B------:R-:W-:Y:S02]  /*150b0*/  FMUL.FTZ R23, R2.reuse, R151 ;  /* 0x0000009702177220 */ /* 0x040fe40000410000 */
[----:B------:R-:W-:Y:S01]  /*150c0*/  FMUL.FTZ R26, R2, R146 ;  /* 0x00000092021a7220 */ /* 0x000fe20000410000 */
[----:B-1----:R-:W-:Y:S01]  /*150d0*/  F2FP.PACK_AB R134, R170, R171 ;  /* 0x000000abaa86723e */ /* 0x002fe200000000ff */
[C---:B------:R-:W-:Y:S02]  /*150e0*/  FMUL.FTZ R27, R2.reuse, R147 ;  /* 0x00000093021b7220 */ /* 0x040fe40000410000 */
[C---:B------:R-:W-:Y:S02]  /*150f0*/  FMUL.FTZ R30, R2.reuse, R142 ;  /* 0x0000008e021e7220 */ /* 0x040fe40000410000 */
[C---:B------:R-:W-:Y:S01]  /*15100*/  FMUL.FTZ R31, R2.reuse, R143 ;  /* 0x0000008f021f7220 */ /* 0x040fe20000410000 */
[----:B------:R1:W1:Y:S01]  /*15110*/  MUFU.EX2 R169, R9 ;  /* 0x0000000900a97308 */ /* 0x0002620000000800 */
[C---:B------:R-:W-:Y:S02]  /*15120*/  FMUL.FTZ R34, R2.reuse, R138 ;  /* 0x0000008a02227220 */ /* 0x040fe40000410000 */
[C---:B------:R-:W-:Y:S02]  /*15130*/  FMUL.FTZ R35, R2.reuse, R139 ;  /* 0x0000008b02237220 */ /* 0x040fe40000410000 */
[C---:B--2---:R-:W-:Y:S02]  /*15140*/  FMUL.FTZ R10, R2.reuse, R162 ;  /* 0x000000a2020a7220 */ /* 0x044fe40000410000 */
        /* <DEDUP_REMOVED lines=48> */
[----:B------:R-:W-:Y:S02]  /*15450*/  FFMA.FTZ R135, R11, c[0x0][0x23c], -R4 ;  /* 0x00008f000b877a23 */ /* 0x000fe40000010804 */
[----:B------:R-:W-:Y:S02]  /*15460*/  FMUL.FTZ R11, R2, R163 ;  /* 0x000000a3020b7220 */ /* 0x000fe40000410000 */
[C---:B------:R-:W-:Y:S02]  /*15470*/  FMUL.FTZ R4, R0.reuse, R164 ;  /* 0x000000a400047220 */ /* 0x040fe40000410000 */
[----:B------:R-:W2:Y:S01]  /*15480*/  MUFU.EX2 R135, R135 ;  /* 0x0000008700877308 */ /* 0x000ea20000000800 */
[----:B------:R-:W-:Y:S02]  /*15490*/  FFMA.FTZ R233, R33, c[0x0][0x23c], -R5 ;  /* 0x00008f0021e97a23 */ /* 0x000fe40000010805 */
[----:B------:R-:W-:Y:S02]  /*154a0*/  FMUL.FTZ R5, R0, R165 ;  /* 0x000000a500057220 */ /* 0x000fe40000410000 */
[----:B------:R-:W-:Y:S01]  /*154b0*/  IMAD.WIDE.U32 R164, R3, -0x326172a9, RZ ;  /* 0xcd9e8d5703a47825 */ /* 0x000fe200078e00ff */
[----:B------:R-:W-:Y:S03]  /*154c0*/  F2FP.PACK_AB R3, R172, R173 ;  /* 0x000000adac03723e */ /* 0x000fe600000000ff */
[C---:B------:R-:W-:Y:S01]  /*154d0*/  FMUL.FTZ R32, R0.reuse, R136 ;  /* 0x0000008800207220 */ /* 0x040fe20000410000 */
[----:B------:R-:W-:Y:S01]  /*154e0*/  LOP3.LUT R138, R165, UR33, R144, 0x96, !PT ;  /* 0x00000021a58a7c12 */ /* 0x000fe2000f8e9690 */
[C---:B------:R-:W-:Y:S01]  /*154f0*/  FFMA.FTZ R175, R0.reuse, R175, R171 ;  /* 0x000000af00af7223 */ /* 0x040fe200000100ab */
[----:B------:R-:W-:Y:S01]  /*15500*/  MUFU.EX2 R144, R179 ;  /* 0x000000b300907308 */ /* 0x000fe20000000800 */
[----:B------:R-:W-:Y:S02]  /*15510*/  FMUL.FTZ R33, R0, R137 ;  /* 0x0000008900217220 */ /* 0x000fe40000410000 */
[----:B------:R-:W-:Y:S04]  /*15520*/  IMAD.WIDE.U32 R138, R138, -0x2daee0ad, RZ ;  /* 0xd2511f538a8a7825 */ /* 0x000fe800078e00ff */
[C---:B------:R-:W-:Y:S02]  /*15530*/  FMUL.FTZ R8, R0.reuse, R160 ;  /* 0x000000a000087220 */ /* 0x040fe40000410000 */
[C---:B-1----:R-:W-:Y:S02]  /*15540*/  FMUL.FTZ R9, R0.reuse, R161 ;  /* 0x000000a100097220 */ /* 0x042fe40000410000 */
        /* <DEDUP_REMOVED lines=32> */
[C---:B---3--:R-:W-:Y:S02]  /*15750*/  FFMA.FTZ R140, R2.reuse, R7, R173 ;  /* 0x00000007028c7223 */ /* 0x048fe400000100ad */
[----:B------:R-:W-:Y:S02]  /*15760*/  FMUL.FTZ R7, R2, R167 ;  /* 0x000000a702077220 */ /* 0x000fe40000410000 */
[----:B------:R-:W3:Y:S01]  /*15770*/  LDL.64 R166, [R1+0x88] ;  /* 0x0000880001a67983 */ /* 0x000ee20000100a00 */
[----:B------:R1:W1:Y:S01]  /*15780*/  MUFU.EX2 R2, R176 ;  /* 0x000000b000027308 */ /* 0x0002620000000800 */
        /* <DEDUP_REMOVED lines=12> */
[----:B-1----:R1:W4:Y:S01]  /*15850*/  LDL.S16 R176, [R1+0x7c] ;  /* 0x00007c0001b07983 */ /* 0x0023220000100600 */
        /* <DEDUP_REMOVED lines=9> */
[----:B------:R-:W-:Y:S02]  /*158f0*/  FADD.FTZ R0, R170, R175 ;  /* 0x000000afaa007221 */ /* 0x000fe40000010000 */
[----:B------:R-:W-:Y:S01]  /*15900*/  FADD.FTZ R140, R172, R140 ;  /* 0x0000008cac8c7221 */ /* 0x000fe20000010000 */
[----:B------:R-:W1:Y:S01]  /*15910*/  LDC.U8 R175, c[0x0][0x2d8] ;  /* 0x0000b600ffaf7b82 */ /* 0x000e620000000000 */
[----:B------:R-:W-:Y:S01]  /*15920*/  IMAD.MOV.U32 R157, RZ, RZ, R215 ;  /* 0x000000ffff9d7224 */ /* 0x000fe200078e00d7 */
[----:B---3--:R-:W-:Y:S02]  /*15930*/  LOP3.LUT R136, R145, UR29, R166, 0x96, !PT ;  /* 0x0000001d91887c12 */ /* 0x008fe4000f8e96a6 */
[----:B------:R-:W3:Y:S03]  /*15940*/  MUFU.EX2 R145, R177 ;  /* 0x000000b100917308 */ /* 0x000ee60000000800 */
[----:B------:R-:W-:Y:S05]  /*15950*/  IMAD.WIDE.U32 R136, R136, -0x2daee0ad, RZ ;  /* 0xd2511f5388887825 */ /* 0x000fea00078e00ff */
[----:B------:R-:W-:Y:S02]  /*15960*/  LOP3.LUT R137, R137, UR30, R250, 0x96, !PT ;  /* 0x0000001e89897c12 */ /* 0x000fe4000f8e96fa */
[----:B------:R-:W-:Y:S01]  /*15970*/  LOP3.LUT R141, R139, UR34, R136, 0x96, !PT ;  /* 0x000000228b8d7c12 */ /* 0x000fe2000f8e9688 */
[----:B------:R-:W-:Y:S01]  /*15980*/  FADD.FTZ R139, R174, R0 ;  /* 0x00000000ae8b7221 */ /* 0x000fe20000010000 */
[----:B------:R-:W-:Y:S01]  /*15990*/  F2FP.PACK_AB R0, R169, R174 ;  /* 0x000000aea900723e */ /* 0x000fe200000000ff */
[----:B------:R-:W-:Y:S04]  /*159a0*/  IMAD.WIDE.U32 R136, R137, -0x326172a9, RZ ;  /* 0xcd9e8d5789887825 */ /* 0x000fe800078e00ff */
[----:B------:R-:W-:Y:S01]  /*159b0*/  FADD.FTZ R146, R169, R139 ;  /* 0x0000008ba9927221 */ /* 0x000fe20000010000 */
[----:B------:R-:W-:Y:S01]  /*159c0*/  LOP3.LUT R142, R137, UR32, R164, 0x96, !PT ;  /* 0x00000020898e7c12 */ /* 0x000fe2000f8e96a4 */
[----:B------:R-:W-:Y:S01]  /*159d0*/  FADD.FTZ R139, R168, R140 ;  /* 0x0000008ca88b7221 */ /* 0x000fe20000010000 */
[----:B--2---:R-:W-:Y:S01]  /*159e0*/  F2FP.PACK_AB R168, R135, R168 ;  /* 0x000000a887a8723e */ /* 0x004fe200000000ff */
[----:B------:R-:W-:Y:S04]  /*159f0*/  IMAD.WIDE.U32 R140, R141, -0x326172a9, RZ ;  /* 0xcd9e8d578d8c7825 */ /* 0x000fe800078e00ff */
[----:B------:R-:W-:Y:S01]  /*15a00*/  FADD.FTZ R137, R135, R139 ;  /* 0x0000008b87897221 */ /* 0x000fe20000010000 */
[----:B------:R-:W-:Y:S01]  /*15a10*/  LOP3.LUT R150, R141, UR31, R136, 0x96, !PT ;  /* 0x0000001f8d967c12 */ /* 0x000fe2000f8e9688 */
[----:B------:R-:W2:Y:S01]  /*15a20*/  MUFU.EX2 R135, R178 ;  /* 0x000000b200877308 */ /* 0x000ea20000000800 */
[----:B------:R-:W-:Y:S04]  /*15a30*/  IMAD.WIDE.U32 R142, R142, -0x2daee0ad, RZ ;  /* 0xd2511f538e8e7825 */ /* 0x000fe800078e00ff */
[----:B------:R-:W-:Y:S01]  /*15a40*/  IMAD.WIDE.U32 R150, R150, -0x2daee0ad, RZ ;  /* 0xd2511f5396967825 */ /* 0x000fe200078e00ff */
[----:B------:R-:W-:Y:S03]  /*15a50*/  LOP3.LUT R138, R143, UR24, R138, 0x96, !PT ;  /* 0x000000188f8a7c12 */ /* 0x000fe6000f8e968a */
[----:B------:R-:W-:Y:S01]  /*15a60*/  FADD.FTZ R136, R2, R146 ;  /* 0x0000009202887221 */ /* 0x000fe20000010000 */
[----:B------:R-:W-:Y:S01]  /*15a70*/  LOP3.LUT R142, R151, UR4, R142, 0x96, !PT ;  /* 0x00000004978e7c12 */ /* 0x000fe2000f8e968e */
[----:B------:R-:W-:Y:S01]  /*15a80*/  IMAD.WIDE.U32 R138, R138, -0x326172a9, RZ ;  /* 0xcd9e8d578a8a7825 */ /* 0x000fe200078e00ff */
[----:B------:R-:W-:Y:S01]  /*15a90*/  F2FP.PACK_AB R2, R144, R2 ;  /* 0x000000029002723e */ /* 0x000fe200000000ff */
[----:B------:R-:W4:Y:S02]  /*15aa0*/  MUFU.EX2 R141, R180 ;  /* 0x000000b4008d7308 */ /* 0x000f240000000800 */
[----:B------:R-:W-:Y:S01]  /*15ab0*/  IMAD.WIDE.U32 R142, R142, -0x326172a9, RZ ;  /* 0xcd9e8d578e8e7825 */ /* 0x000fe200078e00ff */
[----:B------:R-:W-:Y:S03]  /*15ac0*/  LOP3.LUT R148, R139, UR5, R140, 0x96, !PT ;  /* 0x000000058b947c12 */ /* 0x000fe6000f8e968c */
[----:B------:R-:W-:Y:S01]  /*15ad0*/  FADD.FTZ R144, R144, R136 ;  /* 0x0000008890907221 */ /* 0x000fe20000010000 */
[----:B------:R-:W-:Y:S01]  /*15ae0*/  LOP3.LUT R136, R143, UR22, R138, 0x96, !PT ;  /* 0x000000168f887c12 */ /* 0x000fe2000f8e968a */
[----:B---3--:R-:W-:Y:S02]  /*15af0*/  FADD.FTZ R139, R145, R137 ;  /* 0x00000089918b7221 */ /* 0x008fe40000010000 */
[----:B------:R-:W3:Y:S01]  /*15b00*/  MUFU.EX2 R137, R211 ;  /* 0x000000d300897308 */ /* 0x000ee20000000800 */
[C---:B--2---:R-:W-:Y:S01]  /*15b10*/  F2FP.PACK_AB R152, R135.reuse, R145 ;  /* 0x000000918798723e */ /* 0x044fe200000000ff */
[----:B------:R-:W-:Y:S01]  /*15b20*/  FADD.FTZ R145, R135, R139 ;  /* 0x0000008b87917221 */ /* 0x000fe20000010000 */
[----:B------:R-:W-:Y:S04]  /*15b30*/  LOP3.LUT R135, R136, 0xff, RZ, 0xc0, !PT ;  /* 0x000000ff88877812 */ /* 0x000fe800078ec0ff */
[----:B-1----:R-:W-:Y:S02]  /*15b40*/  ISETP.GE.U32.AND P0, PT, R175, R135, PT ;  /* 0x00000087af00720c */ /* 0x002fe40003f06070 */
[----:B------:R-:W-:Y:S01]  /*15b50*/  PRMT R135, R134, 0x7632, R135 ;  /* 0x0000763286877816 */ /* 0x000fe20000000087 */
[----:B------:R-:W-:Y:S01]  /*15b60*/  MUFU.EX2 R180, R228 ;  /* 0x000000e400b47308 */ /* 0x000fe20000000800 */
[----:B----4-:R-:W-:Y:S09]  /*15b70*/  FADD.FTZ R139, R141, R144 ;  /* 0x000000908d8b7221 */ /* 0x010ff20000010000 */
[----:B-----5:R-:W-:Y:S01]  /*15b80*/  @!P0 HADD2 R156, -R134.H0_H0, -RZ.H0_H0 ;  /* 0xa00000ff869c8230 */ /* 0x020fe20000000900 */
[C---:B---3--:R-:W-:Y:S01]  /*15b90*/  F2FP.PACK_AB R154, R137.reuse, R141 ;  /* 0x0000008d899a723e */ /* 0x048fe200000000ff */
[----:B------:R-:W-:Y:S03]  /*15ba0*/  FADD.FTZ R147, R137, R139 ;  /* 0x0000008b89937221 */ /* 0x000fe60000010000 */
[----:B------:R-:W-:Y:S01]  /*15bb0*/  PRMT R140, R156, 0x7610, R140 ;  /* 0x000076109c8c7816 */ /* 0x000fe2000000008c */
[----:B------:R1:W-:Y:S01]  /*15bc0*/  @!P0 STL.S16 [R1+0x78], R156 ;  /* 0x0000789c01008387 */ /* 0x0003e20000100600 */
[----:B------:R-:W-:Y:S01]  /*15bd0*/  PRMT R137, R134, 0x5410, R135 ;  /* 0x0000541086897816 */ /* 0x000fe20000000087 */
[----:B------:R-:W-:Y:S01]  /*15be0*/  MUFU.EX2 R139, R210 ;  /* 0x000000d2008b7308 */ /* 0x000fe20000000800 */
[----:B------:R-:W-:Y:S01]  /*15bf0*/  @!P0 PRMT R134, R140, 0x5410, RZ ;  /* 0x000054108c868816 */ /* 0x000fe200000000ff */
[----:B------:R2:W3:Y:S04]  /*15c00*/  LDL.S16 R160, [R1+0x70] ;  /* 0x0000700001a07983 */ /* 0x0004e80000100600 */
[----:B------:R4:W-:Y:S04]  /*15c10*/  STG.E.U16 [R212.64], R134 ;  /* 0x00000086d4007986 */ /* 0x0009e8000c101512 */
[----:B------:R2:W5:Y:S01]  /*15c20*/  LDL.S16 R155, [R1+0x6c] ;  /* 0x00006c00019b7983 */ /* 0x0005620000100600 */
[----:B------:R-:W2:Y:S01]  /*15c30*/  MUFU.EX2 R140, R181 ;  /* 0x000000b5008c7308 */ /* 0x000ea20000000800 */
[----:B-1----:R-:W-:Y:S01]  /*15c40*/  IMAD.MOV.U32 R156, RZ, RZ, R214 ;  /* 0x000000ffff9c7224 */ /* 0x002fe200078e00d6 */
[----:B----4-:R-:W-:Y:S02]  /*15c50*/  LOP3.LUT R134, R136, 0xffff, RZ, 0xc0, !PT ;  /* 0x0000ffff88867812 */ /* 0x010fe400078ec0ff */
[----:B--2---:R-:W-:Y:S02]  /*15c60*/  F2FP.PACK_AB R153, R139, R140 ;  /* 0x0000008c8b99723e */ /* 0x004fe400000000ff */
[----:B------:R-:W-:Y:S04]  /*15c70*/  SHF.R.U32.HI R134, RZ, 0x8, R134 ;  /* 0x00000008ff867819 */ /* 0x000fe80000011686 */
[----:B------:R-:W-:Y:S04]  /*15c80*/  LOP3.LUT R134, R134, 0xffff, RZ, 0xc0, !PT ;  /* 0x0000ffff86867812 */ /* 0x000fe800078ec0ff */
[C---:B------:R-:W-:Y:S02]  /*15c90*/  ISETP.GE.U32.AND P0, PT, R175.reuse, R134, PT ;  /* 0x00000086af00720c */ /* 0x040fe40003f06070 */
[--C-:B------:R-:W-:Y:S02]  /*15ca0*/  SHF.R.U32.HI R134, RZ, 0x10, R136.reuse ;  /* 0x00000010ff867819 */ /* 0x100fe40000011688 */
[----:B------:R-:W-:Y:S02]  /*15cb0*/  SHF.R.U32.HI R136, RZ, 0x18, R136 ;  /* 0x00000018ff887819 */ /* 0x000fe40000011688 */
[----:B------:R-:W-:Y:S02]  /*15cc0*/  LOP3.LUT R134, R134, 0xff, RZ, 0xc0, !PT ;  /* 0x000000ff86867812 */ /* 0x000fe400078ec0ff */
[C---:B------:R-:W-:Y:S02]  /*15cd0*/  ISETP.GE.U32.AND P1, PT, R175.reuse, R136, PT ;  /* 0x00000088af00720c */ /* 0x040fe40003f26070 */
[----:B------:R-:W-:Y:S02]  /*15ce0*/  ISETP.GE.U32.AND P6, PT, R175, R134, PT ;  /* 0x00000086af00720c */ /* 0x000fe40003fc6070 */
[----:B------:R-:W-:Y:S01]  /*15cf0*/  PRMT R134, R3, 0x7632, R134 ;  /* 0x0000763203867816 */ /* 0x000fe20000000086 */
[----:B------:R-:W-:Y:S05]  /*15d00*/  @!P0 HADD2 R149, -R135.H0_H0, -RZ.H0_H0 ;  /* 0xa00000ff87958230 */ /* 0x000fea0000000900 */
[----:B------:R1:W-:Y:S01]  /*15d10*/  @!P0 STL.S16 [R1+0x74], R149 ;  /* 0x0000749501008387 */ /* 0x0003e20000100600 */
[----:B------:R-:W-:Y:S04]  /*15d20*/  PRMT R141, R149, 0x7610, R141 ;  /* 0x00007610958d7816 */ /* 0x000fe8000000008d */
[----:B------:R-:W-:Y:S01]  /*15d30*/  @!P0 PRMT R135, R141, 0x5410, RZ ;  /* 0x000054108d878816 */ /* 0x000fe200000000ff */
[----:B------:R-:W-:Y:S01]  /*15d40*/  @!P6 HADD2 R176, -R3.H0_H0, -RZ.H0_H0 ;  /* 0xa00000ff03b0e230 */ /* 0x000fe20000000900 */
[----:B------:R2:W4:Y:S01]  /*15d50*/  LDL.S16 R141, [R1+0x60] ;  /* 0x00006000018d7983 */ /* 0x0005220000100600 */
[----:B------:R-:W-:Y:S03]  /*15d60*/  IADD3 R214, P0, R212, UR27, RZ ;  /* 0x0000001bd4d67c10 */ /* 0x000fe6000ff1e0ff */
[----:B------:R2:W-:Y:S01]  /*15d70*/  STG.E.U16 [R212.64+0x2], R135 ;  /* 0x00000287d4007986 */ /* 0x0005e2000c101512 */
[----:B------:R-:W-:Y:S02]  /*15d80*/  PRMT R136, R176, 0x7610, R136 ;  /* 0x00007610b0887816 */ /* 0x000fe40000000088 */
[----:B------:R-:W-:Y:S01]  /*15d90*/  IADD3.X R215, R213, UR26, RZ, P0, !PT ;  /* 0x0000001ad5d77c10 */ /* 0x000fe200087fe4ff */
[----:B-1----:R1:W4:Y:S04]  /*15da0*/  LDL.S16 R149, [R1+0x64] ;  /* 0x0000640001957983 */ /* 0x0023280000100600 */
[----:B------:R-:W-:Y:S04]  /*15db0*/  @!P6 STL.S16 [R1+0x7c], R176 ;  /* 0x00007cb00100e387 */ /* 0x000fe80000100600 */
[----:B------:R-:W-:Y:S01]  /*15dc0*/  LDSM.16.MT88.4 R176, [R183+0x13800] ;  /* 0x01380000b7b0783b */ /* 0x000fe20000004200 */
[----:B--2---:R-:W-:Y:S01]  /*15dd0*/  FADD.FTZ R135, R140, R145 ;  /* 0x000000918c877221 */ /* 0x004fe20000010000 */
[----:B------:R-:W-:Y:S02]  /*15de0*/  PRMT R140, R3, 0x5410, R134 ;  /* 0x00005410038c7816 */ /* 0x000fe40000000086 */
[----:B------:R-:W-:Y:S01]  /*15df0*/  @!P6 PRMT R3, R136, 0x5410, RZ ;  /* 0x000054108803e816 */ /* 0x000fe200000000ff */
[--C-:B------:R-:W-:Y:S03]  /*15e00*/  FADD.FTZ R146, R139, R135.reuse ;  /* 0x000000878b927221 */ /* 0x100fe60000010000 */
[----:B------:R1:W2:Y:S01]  /*15e10*/  LDL.S16 R136, [R1+0x3c] ;  /* 0x00003c0001887983 */ /* 0x0002a20000100600 */
[----:B------:R-:W-:Y:S03]  /*15e20*/  PRMT R135, R0, 0x7632, R135 ;  /* 0x0000763200877816 */ /* 0x000fe60000000087 */
[----:B------:R1:W-:Y:S02]  /*15e30*/  STG.E.U16 [R214.64], R3 ;  /* 0x00000003d6007986 */ /* 0x0003e4000c101512 */
[----:B-1----:R-:W-:Y:S04]  /*15e40*/  LOP3.LUT R3, R142, 0xff, RZ, 0xc0, !PT ;  /* 0x000000ff8e037812 */ /* 0x002fe800078ec0ff */
[----:B------:R-:W-:Y:S02]  /*15e50*/  ISETP.GE.U32.AND P0, PT, R175, R3, PT ;  /* 0x00000003af00720c */ /* 0x000fe40003f06070 */
[----:B------:R-:W-:Y:S01]  /*15e60*/  PRMT R3, R168, 0x7610, R3 ;  /* 0x00007610a8037816 */ /* 0x000fe20000000003 */
[----:B---3--:R-:W-:Y:S05]  /*15e70*/  @!P1 HADD2 R160, -R134.H0_H0, -RZ.H0_H0 ;  /* 0xa00000ff86a09230 */ /* 0x008fea0000000900 */
[----:B------:R-:W-:Y:S01]  /*15e80*/  PRMT R139, R160, 0x7610, R139 ;  /* 0x00007610a08b7816 */ /* 0x000fe2000000008b */
[----:B------:R1:W-:Y:S04]  /*15e90*/  @!P1 STL.S16 [R1+0x70], R160 ;  /* 0x000070a001009387 */ /* 0x0003e80000100600 */
[----:B-----5:R-:W-:Y:S01]  /*15ea0*/  @!P0 HADD2 R155, -R0.H0_H0, -RZ.H0_H0 ;  /* 0xa00000ff009b8230 */ /* 0x020fe20000000900 */
[----:B------:R-:W-:Y:S02]  /*15eb0*/  @!P1 PRMT R134, R139, 0x5410, RZ ;  /* 0x000054108b869816 */ /* 0x000fe400000000ff */
[----:B------:R-:W-:Y:S02]  /*15ec0*/  PRMT R139, R0, 0x5410, R135 ;  /* 0x00005410008b7816 */ /* 0x000fe40000000087 */
[----:B------:R-:W-:Y:S01]  /*15ed0*/  PRMT R145, R155, 0x7610, R145 ;  /* 0x000076109b917816 */ /* 0x000fe20000000091 */
[----:B------:R-:W-:Y:S03]  /*15ee0*/  STG.E.U16 [R214.64+0x2], R134 ;  /* 0x00000286d6007986 */ /* 0x000fe6000c101512 */
[----:B------:R-:W-:Y:S01]  /*15ef0*/  @!P0 PRMT R0, R145, 0x5410, RZ ;  /* 0x0000541091008816 */ /* 0x000fe200000000ff */
[----:B------:R-:W-:Y:S04]  /*15f00*/  @!P0 STL.S16 [R1+0x6c], R155 ;  /* 0x00006c9b01008387 */ /* 0x000fe80000100600 */
[----:B------:R3:W-:Y:S04]  /*15f10*/  STG.E.U16 [R212.64+0x10], R0 ;  /* 0x00001000d4007986 */ /* 0x0007e8000c101512 */
[----:B-1----:R1:W5:Y:S01]  /*15f20*/  LDL.S16 R160, [R1+0x5c] ;  /* 0x00005c0001a07983 */ /* 0x0023620000100600 */
[----:B---3--:R-:W-:Y:S04]  /*15f30*/  LOP3.LUT R0, R142, 0xffff, RZ, 0xc0, !PT ;  /* 0x0000ffff8e007812 */ /* 0x008fe800078ec0ff */
[----:B------:R-:W-:Y:S04]  /*15f40*/  SHF.R.U32.HI R0, RZ, 0x8, R0 ;  /* 0x00000008ff007819 */ /* 0x000fe80000011600 */
[----:B------:R-:W-:Y:S04]  /*15f50*/  LOP3.LUT R0, R0, 0xffff, RZ, 0xc0, !PT ;  /* 0x0000ffff00007812 */ /* 0x000fe800078ec0ff */
[C---:B------:R-:W-:Y:S02]  /*15f60*/  ISETP.GE.U32.AND P1, PT, R175.reuse, R0, PT ;  /* 0x00000000af00720c */ /* 0x040fe40003f26070 */
[----:B------:R-:W-:Y:S04]  /*15f70*/  SHF.R.U32.HI R0, RZ, 0x10, R142 ;  /* 0x00000010ff007819 */ /* 0x000fe8000001168e */
[----:B------:R-:W-:Y:S04]  /*15f80*/  LOP3.LUT R0, R0, 0xff, RZ, 0xc0, !PT ;  /* 0x000000ff00007812 */ /* 0x000fe800078ec0ff */
[----:B------:R-:W-:Y:S02]  /*15f90*/  ISETP.GE.U32.AND P0, PT, R175, R0, PT ;  /* 0x00000000af00720c */ /* 0x000fe40003f06070 */
[----:B------:R-:W-:Y:S11]  /*15fa0*/  PRMT R0, R168, 0x7632, R0 ;  /* 0x00007632a8007816 */ /* 0x000ff60000000000 */
[----:B----4-:R-:W-:Y:S02]  /*15fb0*/  @!P0 HADD2 R141, -R3.H0_H0, -RZ.H0_H0 ;  /* 0xa00000ff038d8230 */ /* 0x010fe40000000900 */
[----:B------:R-:W-:Y:S03]  /*15fc0*/  @!P1 HADD2 R149, -R135.H0_H0, -RZ.H0_H0 ;  /* 0xa00000ff87959230 */ /* 0x000fe60000000900 */
[----:B------:R-:W-:Y:S02]  /*15fd0*/  PRMT R134, R141, 0x7610, R134 ;  /* 0x000076108d867816 */ /* 0x000fe40000000086 */
[----:B------:R3:W-:Y:S01]  /*15fe0*/  @!P1 STL.S16 [R1+0x64], R149 ;  /* 0x0000649501009387 */ /* 0x0007e20000100600 */
[----:B------:R-:W-:Y:S03]  /*15ff0*/  PRMT R144, R149, 0x7610, R144 ;  /* 0x0000761095907816 */ /* 0x000fe60000000090 */
[----:B------:R4:W-:Y:S01]  /*16000*/  @!P0 STL.S16 [R1+0x60], R141 ;  /* 0x0000608d01008387 */ /* 0x0009e20000100600 */
[----:B------:R-:W-:Y:S02]  /*16010*/  @!P1 PRMT R135, R144, 0x5410, RZ ;  /* 0x0000541090879816 */ /* 0x000fe400000000ff */
[----:B------:R-:W-:Y:S02]  /*16020*/  PRMT R144, R3, 0x5410, R0 ;  /* 0x0000541003907816 */ /* 0x000fe40000000000 */
[----:B------:R-:W-:Y:S01]  /*16030*/  @!P0 PRMT R3, R134, 0x5410, RZ ;  /* 0x0000541086038816 */ /* 0x000fe200000000ff */
[----:B------:R1:W-:Y:S01]  /*16040*/  STG.E.U16 [R212.64+0x12], R135 ;  /* 0x00001287d4007986 */ /* 0x0003e2000c101512 */
[----:B------:R-:W-:Y:S03]  /*16050*/  MUFU.EX2 R134, R223 ;  /* 0x000000df00867308 */ /* 0x000fe60000000800 */
[----:B------:R2:W-:Y:S01]  /*16060*/  STG.E.U16 [R214.64+0x10], R3 ;  /* 0x00001003d6007986 */ /* 0x0005e2000c101512 */
[----:B---3--:R-:W-:Y:S06]  /*16070*/  IMAD.WIDE.U32 R148, R148, -0x2daee0ad, RZ ;  /* 0xd2511f5394947825 */ /* 0x008fec00078e00ff */
[----:B----4-:R3:W4:Y:S10]  /*16080*/  MUFU.EX2 R141, R222 ;  /* 0x000000de008d7308 */ /* 0x0107340000000800 */
[----:B-1----:R-:W-:Y:S01]  /*16090*/  MUFU.EX2 R135, R221 ;  /* 0x000000dd00877308 */ /* 0x002fe20000000800 */
[----:B--2---:R-:W-:Y:S01]  /*160a0*/  SHF.R.U32.HI R3, RZ, 0x18, R142 ;  /* 0x00000018ff037819 */ /* 0x004fe2000001168e */
[----:B---3--:R-:W1:Y:S01]  /*160b0*/  LDC.U8 R222, c[0x0][0x2d8] ;  /* 0x0000b600ffde7b82 */ /* 0x008e620000000000 */
[----:B----4-:R-:W-:Y:S04]  /*160c0*/  FADD.FTZ R145, R141, R147 ;  /* 0x000000938d917221 */ /* 0x010fe80000010000 */
[----:B------:R-:W-:Y:S01]  /*160d0*/  FADD.FTZ R145, R134, R145 ;  /* 0x0000009186917221 */ /* 0x000fe20000010000 */
[----:B-1----:R-:W-:Y:S11]  /*160e0*/  ISETP.GE.U32.AND P0, PT, R222, R3, PT ;  /* 0x00000003de00720c */ /* 0x002ff60003f06070 */
[----:B------:R-:W-:Y:S02]  /*160f0*/  @!UPT UIADD3 URZ, URZ, URZ, URZ ;  /* 0x0000003f3f3ff290 */ /* 0x000fe4000fffe03f */
[----:B------:R-:W-:Y:S05]  /*16100*/  @!P0 HADD2 R136, -R0.H0_H0, -RZ.H0_H0 ;  /* 0xa00000ff00888230 */ /* 0x000fea0000000900 */
[----:B------:R1:W-:Y:S01]  /*16110*/  @!P0 STL.S16 [R1+0x3c], R136 ;  /* 0x00003c8801008387 */ /* 0x0003e20000100600 */
[----:B------:R-:W-:Y:S03]  /*16120*/  PRMT R3, R136, 0x7610, R3 ;  /* 0x0000761088037816 */ /* 0x000fe60000000003 */
[----:B------:R2:W3:Y:S01]  /*16130*/  LDL.S16 R155, [R1+0x58] ;  /* 0x00005800019b7983 */ /* 0x0004e20000100600 */
[----:B------:R-:W-:Y:S02]  /*16140*/  @!P0 PRMT R0, R3, 0x5410, RZ ;  /* 0x0000541003008816 */ /* 0x000fe400000000ff */
[C-C-:B------:R-:W-:Y:S01]  /*16150*/  LOP3.LUT R3, R149.reuse, UR14, R150.reuse, 0x96, !PT ;  /* 0x0000000e95037c12 */ /* 0x140fe2000f8e9696 */
[----:B------:R2:W4:Y:S01]  /*16160*/  LDL.S16 R174, [R1+0x54] ;  /* 0x0000540001ae7983 */ /* 0x0005220000100600 */
[----:B------:R-:W-:Y:S03]  /*16170*/  LOP3.LUT R150, R149, UR14, R150, 0x96, !PT ;  /* 0x0000000e95967c12 */ /* 0x000fe6000f8e9696 */
[----:B------:R2:W-:Y:S01]  /*16180*/  STG.E.U16 [R214.64+0x12], R0 ;  /* 0x00001200d6007986 */ /* 0x0005e2000c101512 */
[----:B-1----:R-:W1:Y:S01]  /*16190*/  MUFU.EX2 R136, R220 ;  /* 0x000000dc00887308 */ /* 0x002e620000000800 */
[----:B--2---:R-:W-:Y:S02]  /*161a0*/  F2FP.PACK_AB R0, R134, R141 ;  /* 0x0000008d8600723e */ /* 0x004fe400000000ff */
[----:B------:R-:W-:Y:S04]  /*161b0*/  LOP3.LUT R134, R3, 0xff, RZ, 0xc0, !PT ;  /* 0x000000ff03867812 */ /* 0x000fe800078ec0ff */
[----:B------:R-:W-:Y:S02]  /*161c0*/  ISETP.GE.U32.AND P0, PT, R222, R134, PT ;  /* 0x00000086de00720c */ /* 0x000fe40003f06070 */
[----:B------:R-:W-:Y:S01]  /*161d0*/  PRMT R134, R2, 0x7632, R134 ;  /* 0x0000763202867816 */ /* 0x000fe20000000086 */
[----:B-1----:R-:W-:Y:S01]  /*161e0*/  FADD.FTZ R141, R136, R146 ;  /* 0x00000092888d7221 */ /* 0x002fe20000010000 */
[C---:B------:R-:W-:Y:S02]  /*161f0*/  F2FP.PACK_AB R162, R135.reuse, R136 ;  /* 0x0000008887a2723e */ /* 0x040fe400000000ff */
[----:B------:R-:W-:Y:S01]  /*16200*/  PRMT R147, R2, 0x5410, R134 ;  /* 0x0000541002937816 */ /* 0x000fe20000000086 */
[----:B------:R-:W-:Y:S01]  /*16210*/  FADD.FTZ R151, R135, R141 ;  /* 0x0000008d87977221 */ /* 0x000fe20000010000 */
[----:B------:R-:W-:Y:S10]  /*16220*/  MUFU.EX2 R136, R224 ;  /* 0x000000e000887308 */ /* 0x000ff40000000800 */
[----:B------:R-:W1:Y:S02]  /*16230*/  MUFU.EX2 R135, R225 ;  /* 0x000000e100877308 */ /* 0x000e640000000800 */
[----:B-1----:R-:W-:Y:S01]  /*16240*/  F2FP.PACK_AB R161, R135, R136 ;  /* 0x0000008887a1723e */ /* 0x002fe200000000ff */
[----:B-----5:R-:W-:Y:S05]  /*16250*/  @!P0 HADD2 R160, -R2.H0_H0, -RZ.H0_H0 ;  /* 0xa00000ff02a08230 */ /* 0x020fea0000000900 */
[----:B------:R-:W-:Y:S01]  /*16260*/  PRMT R158, R160, 0x7610, R158 ;  /* 0x00007610a09e7816 */ /* 0x000fe2000000009e */
[----:B------:R1:W-:Y:S03]  /*16270*/  @!P0 STL.S16 [R1+0x5c], R160 ;  /* 0x00005ca001008387 */ /* 0x0003e60000100600 */
[----:B------:R-:W-:Y:S01]  /*16280*/  @!P0 PRMT R2, R158, 0x5410, RZ ;  /* 0x000054109e028816 */ /* 0x000fe200000000ff */
[----:B------:R2:W5:Y:S04]  /*16290*/  LDL.S16 R172, [R1+0x50] ;  /* 0x0000500001ac7983 */ /* 0x0005680000100600 */
[----:B------:R2:W-:Y:S04]  /*162a0*/  STG.E.U16 [R212.64+0x20], R2 ;  /* 0x00002002d4007986 */ /* 0x0005e8000c101512 */
[----:B-1----:R1:W5:Y:S01]  /*162b0*/  LDL.S16 R160, [R1+0x4c] ;  /* 0x00004c0001a07983 */ /* 0x0023620000100600 */
[----:B--2---:R-:W-:Y:S04]  /*162c0*/  LOP3.LUT R2, R3, 0xffff, RZ, 0xc0, !PT ;  /* 0x0000ffff03027812 */ /* 0x004fe800078ec0ff */
[----:B------:R-:W-:Y:S04]  /*162d0*/  SHF.R.U32.HI R2, RZ, 0x8, R2 ;  /* 0x00000008ff027819 */ /* 0x000fe80000011602 */
[----:B------:R-:W-:Y:S04]  /*162e0*/  LOP3.LUT R2, R2, 0xffff, RZ, 0xc0, !PT ;  /* 0x0000ffff02027812 */ /* 0x000fe800078ec0ff */
[----:B------:R-:W-:Y:S02]  /*162f0*/  ISETP.GE.U32.AND P0, PT, R222, R2, PT ;  /* 0x00000002de00720c */ /* 0x000fe40003f06070 */
[--C-:B------:R-:W-:Y:S02]  /*16300*/  SHF.R.U32.HI R2, RZ, 0x10, R3.reuse ;  /* 0x00000010ff027819 */ /* 0x100fe40000011603 */
[----:B------:R-:W-:Y:S02]  /*16310*/  SHF.R.U32.HI R3, RZ, 0x18, R3 ;  /* 0x00000018ff037819 */ /* 0x000fe40000011603 */
[----:B------:R-:W-:Y:S02]  /*16320*/  LOP3.LUT R2, R2, 0xff, RZ, 0xc0, !PT ;  /* 0x000000ff02027812 */ /* 0x000fe400078ec0ff */
[C---:B------:R-:W-:Y:S02]  /*16330*/  ISETP.GE.U32.AND P1, PT, R222.reuse, R3, PT ;  /* 0x00000003de00720c */ /* 0x040fe40003f26070 */
[----:B------:R-:W-:Y:S02]  /*16340*/  ISETP.GE.U32.AND P6, PT, R222, R2, PT ;  /* 0x00000002de00720c */ /* 0x000fe40003fc6070 */
[----:B------:R-:W-:Y:S02]  /*16350*/  PRMT R3, R152, 0x7610, R3 ;  /* 0x0000761098037816 */ /* 0x000fe40000000003 */
[----:B------:R-:W-:Y:S01]  /*16360*/  LOP3.LUT R2, R148, 0xff, RZ, 0xc0, !PT ;  /* 0x000000ff94027812 */ /* 0x000fe200078ec0ff */
[----:B---3--:R-:W-:Y:S08]  /*16370*/  @!P0 HADD2 R155, -R134.H0_H0, -RZ.H0_H0 ;  /* 0xa00000ff869b8230 */ /* 0x008ff00000000900 */
[----:B----4-:R-:W-:Y:S01]  /*16380*/  @!P6 HADD2 R174, -R3.H0_H0, -RZ.H0_H0 ;  /* 0xa00000ff03aee230 */ /* 0x010fe20000000900 */
[----:B------:R2:W-:Y:S01]  /*16390*/  @!P0 STL.S16 [R1+0x58], R155 ;  /* 0x0000589b01008387 */ /* 0x0005e20000100600 */
[----:B------:R-:W-:Y:S03]  /*163a0*/  PRMT R141, R155, 0x7610, R141 ;  /* 0x000076109b8d7816 */ /* 0x000fe6000000008d */
[----:B------:R1:W3:Y:S01]  /*163b0*/  LDL.S16 R169, [R1+0x38] ;  /* 0x0000380001a97983 */ /* 0x0002e20000100600 */
[----:B------:R-:W-:Y:S02]  /*163c0*/  @!P0 PRMT R134, R141, 0x5410, RZ ;  /* 0x000054108d868816 */ /* 0x000fe400000000ff */
[----:B------:R-:W-:Y:S01]  /*163d0*/  ISETP.GE.U32.AND P0, PT, R222, R2, PT ;  /* 0x00000002de00720c */ /* 0x000fe20003f06070 */
[----:B------:R1:W4:Y:S01]  /*163e0*/  LDL.S16 R158, [R1+0x34] ;  /* 0x00003400019e7983 */ /* 0x0003220000100600 */
[----:B------:R-:W-:Y:S02]  /*163f0*/  PRMT R159, R174, 0x7610, R159 ;  /* 0x00007610ae9f7816 */ /* 0x000fe4000000009f */
[----:B------:R-:W-:Y:S01]  /*16400*/  PRMT R2, R152, 0x7632, R2 ;  /* 0x0000763298027816 */ /* 0x000fe20000000002 */
[----:B------:R1:W-:Y:S01]  /*16410*/  STG.E.U16 [R212.64+0x22], R134 ;  /* 0x00002286d4007986 */ /* 0x0003e2000c101512 */
[----:B------:R-:W-:Y:S02]  /*16420*/  LOP3.LUT R141, R148, 0xffff, RZ, 0xc0, !PT ;  /* 0x0000ffff948d7812 */ /* 0x000fe400078ec0ff */
[----:B------:R-:W-:Y:S02]  /*16430*/  PRMT R146, R3, 0x5410, R2 ;  /* 0x0000541003927816 */ /* 0x000fe40000000002 */
[----:B------:R-:W-:Y:S02]  /*16440*/  @!P6 PRMT R3, R159, 0x5410, RZ ;  /* 0x000054109f03e816 */ /* 0x000fe400000000ff */
[----:B------:R-:W-:Y:S03]  /*16450*/  SHF.R.U32.HI R141, RZ, 0x8, R141 ;  /* 0x00000008ff8d7819 */ /* 0x000fe6000001168d */
[----:B------:R1:W-:Y:S04]  /*16460*/  STG.E.U16 [R214.64+0x20], R3 ;  /* 0x00002003d6007986 */ /* 0x0003e8000c101512 */
[----:B--2---:R2:W2:Y:S04]  /*16470*/  LDL.S16 R155, [R1+0x30] ;  /* 0x00003000019b7983 */ /* 0x0044a80000100600 */
[----:B------:R-:W-:Y:S01]  /*16480*/  @!P6 STL.S16 [R1+0x54], R174 ;  /* 0x000054ae0100e387 */ /* 0x000fe20000100600 */
[----:B-1----:R-:W-:Y:S01]  /*16490*/  LOP3.LUT R134, R141, 0xffff, RZ, 0xc0, !PT ;  /* 0x0000ffff8d867812 */ /* 0x002fe200078ec0ff */
[----:B------:R-:W-:Y:S03]  /*164a0*/  FADD.FTZ R141, R136, R145 ;  /* 0x00000091888d7221 */ /* 0x000fe60000010000 */
[----:B------:R-:W-:Y:S01]  /*164b0*/  ISETP.GE.U32.AND P6, PT, R222, R134, PT ;  /* 0x00000086de00720c */ /* 0x000fe20003fc6070 */
[----:B------:R-:W-:Y:S01]  /*164c0*/  FADD.FTZ R159, R135, R141 ;  /* 0x0000008d879f7221 */ /* 0x000fe20000010000 */
[----:B------:R-:W-:Y:S02]  /*164d0*/  PRMT R135, R154, 0x7610, R135 ;  /* 0x000076109a877816 */ /* 0x000fe40000000087 */
[--C-:B------:R-:W-:Y:S02]  /*164e0*/  SHF.R.U32.HI R134, RZ, 0x10, R148.reuse ;  /* 0x00000010ff867819 */ /* 0x100fe40000011694 */
[----:B------:R-:W-:Y:S02]  /*164f0*/  SHF.R.U32.HI R3, RZ, 0x18, R148 ;  /* 0x00000018ff037819 */ /* 0x000fe40000011694 */
[----:B------:R-:W-:Y:S02]  /*16500*/  LOP3.LUT R136, R134, 0xff, RZ, 0xc0, !PT ;  /* 0x000000ff86887812 */ /* 0x000fe400078ec0ff */
[----:B------:R-:W-:Y:S01]  /*16510*/  PRMT R134, R154, 0x7632, R134 ;  /* 0x000076329a867816 */ /* 0x000fe20000000086 */
[----:B-----5:R-:W-:Y:S05]  /*16520*/  @!P1 HADD2 R172, -R2.H0_H0, -RZ.H0_H0 ;  /* 0xa00000ff02ac9230 */ /* 0x020fea0000000900 */
[----:B------:R-:W-:Y:S01]  /*16530*/  PRMT R152, R172, 0x7610, R152 ;  /* 0x00007610ac987816 */ /* 0x000fe20000000098 */
[----:B------:R-:W-:Y:S03]  /*16540*/  @!P1 STL.S16 [R1+0x50], R172 ;  /* 0x000050ac01009387 */ /* 0x000fe60000100600 */
[----:B------:R-:W-:Y:S02]  /*16550*/  @!P1 PRMT R2, R152, 0x5410, RZ ;  /* 0x0000541098029816 */ /* 0x000fe400000000ff */
[----:B------:R-:W-:Y:S02]  /*16560*/  ISETP.GE.U32.AND P1, PT, R222, R136, PT ;  /* 0x00000088de00720c */ /* 0x000fe40003f26070 */
[----:B------:R-:W-:Y:S01]  /*16570*/  PRMT R152, R135, 0x5410, R134 ;  /* 0x0000541087987816 */ /* 0x000fe20000000086 */
[----:B------:R1:W-:Y:S01]  /*16580*/  STG.E.U16 [R214.64+0x22], R2 ;  /* 0x00002202d6007986 */ /* 0x0003e2000c101512 */
[----:B------:R-:W-:Y:S01]  /*16590*/  MUFU.EX2 R136, R227 ;  /* 0x000000e300887308 */ /* 0x000fe20000000800 */
[----:B------:R-:W-:Y:S05]  /*165a0*/  @!P0 HADD2 R160, -R135.H0_H0, -RZ.H0_H0 ;  /* 0xa00000ff87a08230 */ /* 0x000fea0000000900 */
[----:B------:R-:W-:Y:S01]  /*165b0*/  PRMT R141, R160, 0x7610, R141 ;  /* 0x00007610a08d7816 */ /* 0x000fe2000000008d */
[----:B------:R5:W-:Y:S03]  /*165c0*/  @!P0 STL.S16 [R1+0x4c], R160 ;  /* 0x00004ca001008387 */ /* 0x000be60000100600 */
[----:B------:R-:W-:Y:S02]  /*165d0*/  @!P0 PRMT R135, R141, 0x5410, RZ ;  /* 0x000054108d878816 */ /* 0x000fe400000000ff */
[----:B------:R-:W-:Y:S02]  /*165e0*/  ISETP.GE.U32.AND P0, PT, R222, R3, PT ;  /* 0x00000003de00720c */ /* 0x000fe40003f06070 */
[----:B------:R-:W-:Y:S01]  /*165f0*/  PRMT R3, R153, 0x7610, R3 ;  /* 0x0000761099037816 */ /* 0x000fe20000000003 */
[----:B------:R-:W-:Y:S01]  /*16600*/  STG.E.U16 [R212.64+0x30], R135 ;  /* 0x00003087d4007986 */ /* 0x000fe2000c101512 */
[----:B------:R-:W-:Y:S02]  /*16610*/  LOP3.LUT R141, R157, UR35, RZ, 0x3c, !PT ;  /* 0x000000239d8d7c12 */ /* 0x000fe4000f8e3cff */
[----:B-1----:R-:W-:Y:S03]  /*16620*/  PRMT R2, R153, 0x7632, R2 ;  /* 0x0000763299027816 */ /* 0x002fe60000000002 */
[----:B------:R-:W-:Y:S02]  /*16630*/  IMAD.WIDE.U32 R156, R141, -0x326172a9, RZ ;  /* 0xcd9e8d578d9c7825 */ /* 0x000fe400078e00ff */
[----:B------:R-:W-:Y:S03]  /*16640*/  MUFU.EX2 R141, R231 ;  /* 0x000000e7008d7308 */ /* 0x000fe60000000800 */
[----:B------:R-:W-:Y:S07]  /*16650*/  LOP3.LUT R156, R165, UR33, R156, 0x96, !PT ;  /* 0x00000021a59c7c12 */ /* 0x000fee000f8e969c */
[----:B-----5:R-:W1:Y:S01]  /*16660*/  MUFU.EX2 R160, R226 ;  /* 0x000000e200a07308 */ /* 0x020e620000000800 */
[----:B---3--:R-:W-:Y:S02]  /*16670*/  @!P6 HADD2 R169, -R134.H0_H0, -RZ.H0_H0 ;  /* 0xa00000ff86a9e230 */ /* 0x008fe40000000900 */
[----:B----4-:R-:W-:Y:S03]  /*16680*/  @!P1 HADD2 R158, -R3.H0_H0, -RZ.H0_H0 ;  /* 0xa00000ff039e9230 */ /* 0x010fe60000000900 */
[----:B------:R3:W-:Y:S01]  /*16690*/  @!P6 STL.S16 [R1+0x38], R169 ;  /* 0x000038a90100e387 */ /* 0x0007e20000100600 */
[----:B------:R-:W-:Y:S03]  /*166a0*/  PRMT R153, R169, 0x7610, R153 ;  /* 0x00007610a9997816 */ /* 0x000fe60000000099 */
[----:B------:R-:W-:Y:S01]  /*166b0*/  @!P1 STL.S16 [R1+0x34], R158 ;  /* 0x0000349e01009387 */ /* 0x000fe20000100600 */
[----:B------:R-:W-:Y:S02]  /*166c0*/  @!P6 PRMT R134, R153, 0x5410, RZ ;  /* 0x000054109986e816 */ /* 0x000fe400000000ff */
[----:B------:R-:W-:Y:S02]  /*166d0*/  PRMT R154, R158, 0x7610, R154 ;  /* 0x000076109e9a7816 */ /* 0x000fe4000000009a */
[----:B------:R-:W-:Y:S01]  /*166e0*/  PRMT R153, R3, 0x5410, R2 ;  /* 0x0000541003997816 */ /* 0x000fe20000000002 */
[----:B------:R1:W-:Y:S01]  /*166f0*/  STG.E.U16 [R212.64+0x32], R134 ;  /* 0x00003286d4007986 */ /* 0x0003e2000c101512 */
[----:B------:R-:W-:Y:S05]  /*16700*/  @!P1 PRMT R3, R154, 0x5410, RZ ;  /* 0x000054109a039816 */ /* 0x000fea00000000ff */
[----:B------:R4:W-:Y:S01]  /*16710*/  STG.E.U16 [R214.64+0x30], R3 ;  /* 0x00003003d6007986 */ /* 0x0009e2000c101512 */
[----:B--2---:R-:W-:Y:S05]  /*16720*/  @!P0 HADD2 R155, -R2.H0_H0, -RZ.H0_H0 ;  /* 0xa00000ff029b8230 */ /* 0x004fea0000000900 */
[----:B------:R-:W-:Y:S01]  /*16730*/  @!P0 STL.S16 [R1+0x30], R155 ;  /* 0x0000309b01008387 */ /* 0x000fe20000100600 */
[----:B------:R-:W-:Y:S03]  /*16740*/  PRMT R145, R155, 0x7610, R145 ;  /* 0x000076109b917816 */ /* 0x000fe60000000091 */
[----:B------:R2:W5:Y:S01]  /*16750*/  LDL.S16 R172, [R1+0x68] ;  /* 0x0000680001ac7983 */ /* 0x0005620000100600 */
[----:B------:R-:W-:Y:S02]  /*16760*/  @!P0 PRMT R2, R145, 0x5410, RZ ;  /* 0x0000541091028816 */ /* 0x000fe400000000ff */
[----:B------:R-:W2:Y:S01]  /*16770*/  MUFU.EX2 R145, R230 ;  /* 0x000000e600917308 */ /* 0x000ea20000000800 */
[----:B---3--:R3:W3:Y:S04]  /*16780*/  LDL.S16 R169, [R1+0x48] ;  /* 0x0000480001a97983 */ /* 0x0086e80000100600 */
[----:B------:R2:W-:Y:S01]  /*16790*/  STG.E.U16 [R214.64+0x32], R2 ;  /* 0x00003202d6007986 */ /* 0x0005e2000c101512 */
[----:B-1----:R-:W-:Y:S01]  /*167a0*/  FADD.FTZ R134, R160, R151 ;  /* 0x00000097a0867221 */ /* 0x002fe20000010000 */
[C---:B------:R-:W-:Y:S02]  /*167b0*/  F2FP.PACK_AB R160, R136.reuse, R160 ;  /* 0x000000a088a0723e */ /* 0x040fe400000000ff */
[----:B------:R1:W3:Y:S01]  /*167c0*/  LDL.S16 R174, [R1+0x44] ;  /* 0x0000440001ae7983 */ /* 0x0002e20000100600 */
[----:B------:R-:W-:Y:S01]  /*167d0*/  FADD.FTZ R151, R136, R134 ;  /* 0x0000008688977221 */ /* 0x000fe20000010000 */
[----:B----4-:R-:W-:Y:S01]  /*167e0*/  LOP3.LUT R3, R157, UR29, R166, 0x96, !PT ;  /* 0x0000001d9d037c12 */ /* 0x010fe2000f8e96a6 */
[----:B------:R-:W-:Y:S01]  /*167f0*/  IMAD.WIDE.U32 R156, R156, -0x2daee0ad, RZ ;  /* 0xd2511f539c9c7825 */ /* 0x000fe200078e00ff */
[----:B------:R-:W-:Y:S01]  /*16800*/  MUFU.EX2 R136, R232 ;  /* 0x000000e800887308 */ /* 0x000fe20000000800 */
[----:B--2---:R-:W-:Y:S04]  /*16810*/  F2FP.PACK_AB R163, R141, R145 ;  /* 0x000000918da3723e */ /* 0x004fe800000000ff */
[----:B------:R-:W-:Y:S01]  /*16820*/  PRMT R181, R163, 0x7632, R181 ;  /* 0x00007632a3b57816 */ /* 0x000fe200000000b5 */
[----:B------:R-:W-:Y:S05]  /*16830*/  IMAD.WIDE.U32 R2, R3, -0x2daee0ad, RZ ;  /* 0xd2511f5303027825 */ /* 0x000fea00078e00ff */
[----:B------:R-:W-:Y:S02]  /*16840*/  LOP3.LUT R154, R3, UR30, R250, 0x96, !PT ;  /* 0x0000001e039a7c12 */ /* 0x000fe4000f8e96fa */
[----:B------:R-:W-:Y:S03]  /*16850*/  LOP3.LUT R2, R157, UR34, R2, 0x96, !PT ;  /* 0x000000229d027c12 */ /* 0x000fe6000f8e9602 */
[----:B------:R-:W-:Y:S04]  /*16860*/  IMAD.WIDE.U32 R154, R154, -0x326172a9, RZ ;  /* 0xcd9e8d579a9a7825 */ /* 0x000fe800078e00ff */
[----:B------:R-:W-:Y:S01]  /*16870*/  IMAD.WIDE.U32 R2, R2, -0x326172a9, RZ ;  /* 0xcd9e8d5702027825 */ /* 0x000fe200078e00ff */
[----:B------:R-:W-:Y:S04]  /*16880*/  LOP3.LUT R134, R155, UR32, R164, 0x96, !PT ;  /* 0x000000209b867c12 */ /* 0x000fe8000f8e96a4 */
[----:B------:R-:W-:Y:S01]  /*16890*/  LOP3.LUT R154, R3, UR31, R154, 0x96, !PT ;  /* 0x0000001f039a7c12 */ /* 0x000fe2000f8e969a */
[----:B------:R-:W-:Y:S04]  /*168a0*/  IMAD.WIDE.U32 R134, R134, -0x2daee0ad, RZ ;  /* 0xd2511f5386867825 */ /* 0x000fe800078e00ff */
[----:B------:R-:W-:Y:S01]  /*168b0*/  IMAD.WIDE.U32 R166, R154, -0x2daee0ad, RZ ;  /* 0xd2511f539aa67825 */ /* 0x000fe200078e00ff */
[----:B------:R-:W-:Y:S01]  /*168c0*/  LOP3.LUT R156, R135, UR24, R156, 0x96, !PT ;  /* 0x00000018879c7c12 */ /* 0x000fe2000f8e969c */
[----:B------:R-:W-:Y:S01]  /*168d0*/  UMOV UR24, UR8 ;  /* 0x0000000800187c82 */ /* 0x000fe20008000000 */
[----:B------:R-:W2:Y:S02]  /*168e0*/  MUFU.EX2 R135, R229 ;  /* 0x000000e500877308 */ /* 0x000ea40000000800 */
[----:B------:R-:W-:Y:S01]  /*168f0*/  LOP3.LUT R158, R167, UR4, R134, 0x96, !PT ;  /* 0x00000004a79e7c12 */ /* 0x000fe2000f8e9686 */
[----:B------:R-:W-:Y:S05]  /*16900*/  IMAD.WIDE.U32 R164, R156, -0x326172a9, RZ ;  /* 0xcd9e8d579ca47825 */ /* 0x000fea00078e00ff */
[----:B------:R-:W-:Y:S01]  /*16910*/  LOP3.LUT R210, R165, UR5, R2, 0x96, !PT ;  /* 0x00000005a5d27c12 */ /* 0x000fe2000f8e9602 */
[----:B------:R-:W-:Y:S01]  /*16920*/  FADD.FTZ R2, R145, R159 ;  /* 0x0000009f91027221 */ /* 0x000fe20000010000 */
[----:B------:R-:W4:Y:S01]  /*16930*/  MUFU.EX2 R134, R233 ;  /* 0x000000e900867308 */ /* 0x000f220000000800 */
[----:B------:R-:W-:Y:S04]  /*16940*/  IMAD.WIDE.U32 R158, R158, -0x326172a9, RZ ;  /* 0xcd9e8d579e9e7825 */ /* 0x000fe800078e00ff */
[----:B------:R-:W-:Y:S01]  /*16950*/  FADD.FTZ R141, R141, R2 ;  /* 0x000000028d8d7221 */ /* 0x000fe20000010000 */
[----:B------:R-:W-:Y:S01]  /*16960*/  LOP3.LUT R3, R159, UR22, R164, 0x96, !PT ;  /* 0x000000169f037c12 */ /* 0x000fe2000f8e96a4 */
[----:B------:R-:W-:Y:S02]  /*16970*/  FADD.FTZ R2, R180, R151 ;  /* 0x00000097b4027221 */ /* 0x000fe40000010000 */
[----:B------:R-:W-:Y:S04]  /*16980*/  IMAD.WIDE.U32 R210, R210, -0x2daee0ad, RZ ;  /* 0xd2511f53d2d27825 */ /* 0x000fe800078e00ff */
[----:B--2---:R-:W-:Y:S01]  /*16990*/  FADD.FTZ R145, R135, R2 ;  /* 0x0000000287917221 */ /* 0x004fe20000010000 */
[----:B------:R-:W-:Y:S02]  /*169a0*/  LOP3.LUT R2, R3, 0xff, RZ, 0xc0, !PT ;  /* 0x000000ff03027812 */ /* 0x000fe400078ec0ff */
[----:B------:R-:W-:Y:S01]  /*169b0*/  F2FP.PACK_AB R180, R135, R180 ;  /* 0x000000b487b4723e */ /* 0x000fe200000000ff */
[----:B------:R-:W-:Y:S01]  /*169c0*/  FADD.FTZ R135, R136, R141 ;  /* 0x0000008d88877221 */ /* 0x000fe20000010000 */
[----:B------:R-:W-:Y:S02]  /*169d0*/  ISETP.GE.U32.AND P0, PT, R222, R2, PT ;  /* 0x00000002de00720c */ /* 0x000fe40003f06070 */
[----:B------:R-:W-:Y:S02]  /*169e0*/  PRMT R2, R0, 0x7632, R2 ;  /* 0x0000763200027816 */ /* 0x000fe40000000002 */
[C---:B----4-:R-:W-:Y:S01]  /*169f0*/  F2FP.PACK_AB R165, R134.reuse, R136 ;  /* 0x0000008886a5723e */ /* 0x050fe200000000ff */
[--C-:B------:R-:W-:Y:S01]  /*16a00*/  FADD.FTZ R134, R134, R135.reuse ;  /* 0x0000008786867221 */ /* 0x100fe20000010000 */
[----:B------:R-:W-:Y:S02]  /*16a10*/  PRMT R157, R0, 0x5410, R2 ;  /* 0x00005410009d7816 */ /* 0x000fe40000000002 */
[----:B------:R-:W-:Y:S05]  /*16a20*/  PRMT R135, R161, 0x7610, R135 ;  /* 0x00007610a1877816 */ /* 0x000fea0000000087 */
[----:B-----5:R-:W-:Y:S05]  /*16a30*/  @!P0 HADD2 R172, -R0.H0_H0, -RZ.H0_H0 ;  /* 0xa00000ff00ac8230 */ /* 0x020fea0000000900 */
[----:B------:R2:W-:Y:S01]  /*16a40*/  @!P0 STL.S16 [R1+0x68], R172 ;  /* 0x000068ac01008387 */ /* 0x0005e20000100600 */
[----:B------:R-:W-:Y:S03]  /*16a50*/  PRMT R155, R172, 0x7610, R155 ;  /* 0x00007610ac9b7816 */ /* 0x000fe6000000009b */
[----:B------:R4:W-:Y:S01]  /*16a60*/  STL [R1+0x84], R134 ;  /* 0x0000848601007387 */ /* 0x0009e20000100800 */
[----:B------:R-:W-:Y:S03]  /*16a70*/  @!P0 PRMT R0, R155, 0x5410, RZ ;  /* 0x000054109b008816 */ /* 0x000fe600000000ff */
[----:B------:R1:W5:Y:S04]  /*16a80*/  LDL.S16 R136, [R1+0x40] ;  /* 0x0000400001887983 */ /* 0x0003680000100600 */
[----:B------:R1:W-:Y:S04]  /*16a90*/  STG.E.U16 [R212.64+0x40], R0 ;  /* 0x00004000d4007986 */ /* 0x0003e8000c101512 */
[----:B--2---:R2:W2:Y:S01]  /*16aa0*/  LDL.S16 R172, [R1+0x2c] ;  /* 0x00002c0001ac7983 */ /* 0x0044a20000100600 */
[----:B----4-:R-:W-:Y:S04]  /*16ab0*/  LOP3.LUT R134, R158, 0xff, RZ, 0xc0, !PT ;  /* 0x000000ff9e867812 */ /* 0x010fe800078ec0ff */
[----:B------:R-:W-:Y:S02]  /*16ac0*/  ISETP.GE.U32.AND P2, PT, R222, R134, PT ;  /* 0x00000086de00720c */ /* 0x000fe40003f46070 */
[----:B-1----:R-:W-:Y:S04]  /*16ad0*/  LOP3.LUT R0, R3, 0xffff, RZ, 0xc0, !PT ;  /* 0x0000ffff03007812 */ /* 0x002fe800078ec0ff */
        /* <DEDUP_REMOVED lines=8> */
[----:B------:R-:W-:Y:S01]  /*16b60*/  PRMT R0, R162, 0x7610, R0 ;  /* 0x00007610a2007816 */ /* 0x000fe20000000000 */
[----:B---3--:R-:W-:Y:S01]  /*16b70*/  @!P6 HADD2 R169, -R2.H0_H0, -RZ.H0_H0 ;  /* 0xa00000ff02a9e230 */ /* 0x008fe20000000900 */
[----:B------:R-:W-:Y:S04]  /*16b80*/  LOP3.LUT R3, R158, 0xffff, RZ, 0xc0, !PT ;  /* 0x0000ffff9e037812 */ /* 0x000fe800078ec0ff */
[----:B------:R1:W-:Y:S01]  /*16b90*/  @!P6 STL.S16 [R1+0x48], R169 ;  /* 0x000048a90100e387 */ /* 0x0003e20000100600 */
[----:B------:R-:W-:Y:S02]  /*16ba0*/  PRMT R154, R169, 0x7610, R154 ;  /* 0x00007610a99a7816 */ /* 0x000fe4000000009a */
[--C-:B------:R-:W-:Y:S01]  /*16bb0*/  SHF.R.U32.HI R134, RZ, 0x8, R3.reuse ;  /* 0x00000008ff867819 */ /* 0x100fe20000011603 */
[----:B------:R3:W4:Y:S01]  /*16bc0*/  LDL.S16 R155, [R1+0x24] ;  /* 0x00002400019b7983 */ /* 0x0007220000100600 */
[----:B------:R-:W-:Y:S01]  /*16bd0*/  @!P6 PRMT R2, R154, 0x5410, RZ ;  /* 0x000054109a02e816 */ /* 0x000fe200000000ff */
[----:B------:R-:W-:Y:S01]  /*16be0*/  @!P1 HADD2 R174, -R0.H0_H0, -RZ.H0_H0 ;  /* 0xa00000ff00ae9230 */ /* 0x000fe20000000900 */
[----:B------:R-:W-:Y:S01]  /*16bf0*/  PRMT R3, R162, 0x7632, R3 ;  /* 0x00007632a2037816 */ /* 0x000fe20000000003 */
[----:B------:R3:W3:Y:S01]  /*16c00*/  LDL.S16 R154, [R1+0x20] ;  /* 0x00002000019a7983 */ /* 0x0006e20000100600 */
[----:B------:R-:W-:Y:S02]  /*16c10*/  LOP3.LUT R134, R134, 0xffff, RZ, 0xc0, !PT ;  /* 0x0000ffff86867812 */ /* 0x000fe400078ec0ff */
[----:B------:R-:W-:Y:S01]  /*16c20*/  PRMT R173, R174, 0x7610, R173 ;  /* 0x00007610aead7816 */ /* 0x000fe200000000ad */
[----:B------:R1:W-:Y:S01]  /*16c30*/  STG.E.U16 [R212.64+0x42], R2 ;  /* 0x00004202d4007986 */ /* 0x0003e2000c101512 */
[----:B------:R-:W-:Y:S02]  /*16c40*/  ISETP.GE.U32.AND P6, PT, R222, R134, PT ;  /* 0x00000086de00720c */ /* 0x000fe40003fc6070 */
[--C-:B------:R-:W-:Y:S02]  /*16c50*/  SHF.R.U32.HI R134, RZ, 0x10, R158.reuse ;  /* 0x00000010ff867819 */ /* 0x100fe4000001169e */
[----:B------:R-:W-:Y:S02]  /*16c60*/  PRMT R156, R0, 0x5410, R3 ;  /* 0x00005410009c7816 */ /* 0x000fe40000000003 */
[----:B------:R-:W-:Y:S02]  /*16c70*/  LOP3.LUT R134, R134, 0xff, RZ, 0xc0, !PT ;  /* 0x000000ff86867812 */ /* 0x000fe400078ec0ff */
[----:B------:R-:W-:Y:S02]  /*16c80*/  @!P1 PRMT R0, R173, 0x5410, RZ ;  /* 0x00005410ad009816 */ /* 0x000fe400000000ff */
[----:B------:R-:W-:Y:S01]  /*16c90*/  SHF.R.U32.HI R162, RZ, 0x18, R158 ;  /* 0x00000018ffa27819 */ /* 0x000fe2000001169e */
[----:B-1----:R1:W3:Y:S04]  /*16ca0*/  LDL.S16 R169, [R1+0x28] ;  /* 0x0000280001a97983 */ /* 0x0022e80000100600 */
[----:B------:R-:W-:Y:S01]  /*16cb0*/  @!P1 STL.S16 [R1+0x44], R174 ;  /* 0x000044ae01009387 */ /* 0x000fe20000100600 */
[----:B------:R-:W-:Y:S03]  /*16cc0*/  ISETP.GE.U32.AND P1, PT, R222, R134, PT ;  /* 0x00000086de00720c */ /* 0x000fe60003f26070 */
[----:B------:R-:W-:Y:S01]  /*16cd0*/  STG.E.U16 [R214.64+0x40], R0 ;  /* 0x00004000d6007986 */ /* 0x000fe2000c101512 */
[----:B------:R-:W-:Y:S02]  /*16ce0*/  PRMT R2, R161, 0x7632, R2 ;  /* 0x00007632a1027816 */ /* 0x000fe40000000002 */
[----:B------:R-:W-:Y:S01]  /*16cf0*/  PRMT R161, R160, 0x7632, R161 ;  /* 0x00007632a0a17816 */ /* 0x000fe200000000a1 */
[----:B-----5:R-:W-:Y:S05]  /*16d00*/  @!P0 HADD2 R136, -R3.H0_H0, -RZ.H0_H0 ;  /* 0xa00000ff03888230 */ /* 0x020fea0000000900 */
[----:B------:R5:W-:Y:S01]  /*16d10*/  @!P0 STL.S16 [R1+0x40], R136 ;  /* 0x0000408801008387 */ /* 0x000be20000100600 */
[----:B------:R-:W-:Y:S04]  /*16d20*/  PRMT R134, R136, 0x7610, R134 ;  /* 0x0000761088867816 */ /* 0x000fe80000000086 */
[----:B------:R-:W-:Y:S02]  /*16d30*/  @!P0 PRMT R3, R134, 0x5410, RZ ;  /* 0x0000541086038816 */ /* 0x000fe400000000ff */
[----:B------:R-:W1:Y:S03]  /*16d40*/  MUFU.EX2 R134, R235 ;  /* 0x000000eb00867308 */ /* 0x000e660000000800 */
[----:B------:R-:W-:Y:S01]  /*16d50*/  STG.E.U16 [R214.64+0x42], R3 ;  /* 0x00004203d6007986 */ /* 0x000fe2000c101512 */
[----:B--2---:R-:W-:Y:S05]  /*16d60*/  @!P2 HADD2 R172, -R135.H0_H0, -RZ.H0_H0 ;  /* 0xa00000ff87aca230 */ /* 0x004fea0000000900 */
[----:B------:R2:W-:Y:S01]  /*16d70*/  @!P2 STL.S16 [R1+0x2c], R172 ;  /* 0x00002cac0100a387 */ /* 0x0005e20000100600 */
[----:B------:R-:W-:Y:S01]  /*16d80*/  PRMT R141, R172, 0x7610, R141 ;  /* 0x00007610ac8d7816 */ /* 0x000fe2000000008d */
[----:B-----5:R-:W5:Y:S01]  /*16d90*/  MUFU.EX2 R136, R234 ;  /* 0x000000ea00887308 */ /* 0x020f620000000800 */
[----:B-1----:R-:W-:Y:S01]  /*16da0*/  FADD.FTZ R0, R134, R145 ;  /* 0x0000009186007221 */ /* 0x002fe20000010000 */
[----:B--2---:R-:W-:Y:S02]  /*16db0*/  PRMT R172, R175, 0x7054, R175 ;  /* 0x00007054afac7816 */ /* 0x004fe400000000af */
[C---:B-----5:R-:W-:Y:S01]  /*16dc0*/  F2FP.PACK_AB R134, R136.reuse, R134 ;  /* 0x000000868886723e */ /* 0x060fe200000000ff */
[----:B------:R-:W-:Y:S01]  /*16dd0*/  FADD.FTZ R136, R136, R0 ;  /* 0x0000000088887221 */ /* 0x000fe20000010000 */
[----:B------:R-:W-:Y:S04]  /*16de0*/  SHF.R.U32.HI R0, RZ, 0x18, R158 ;  /* 0x00000018ff007819 */ /* 0x000fe8000001169e */
[----:B------:R1:W-:Y:S01]  /*16df0*/  STL [R1+0x80], R136 ;  /* 0x0000808801007387 */ /* 0x0003e20000100800 */
[----:B------:R-:W-:Y:S02]  /*16e00*/  ISETP.GE.U32.AND P0, PT, R222, R0, PT ;  /* 0x00000000de00720c */ /* 0x000fe40003f06070 */
[----:B------:R-:W-:Y:S02]  /*16e10*/  PRMT R0, R135, 0x5410, R2 ;  /* 0x0000541087007816 */ /* 0x000fe40000000002 */
[----:B------:R-:W-:Y:S01]  /*16e20*/  @!P2 PRMT R135, R141, 0x5410, RZ ;  /* 0x000054108d87a816 */ /* 0x000fe200000000ff */
[----:B----4-:R-:W-:Y:S01]  /*16e30*/  @!P1 HADD2 R155, -R160.H0_H0, -RZ.H0_H0 ;  /* 0xa00000ffa09b9230 */ /* 0x010fe20000000900 */
[----:B------:R-:W-:Y:S03]  /*16e40*/  ISETP.NE.AND P2, PT, R236, RZ, PT ;  /* 0x000000ffec00720c */ /* 0x000fe60003f45270 */
[----:B------:R2:W-:Y:S01]  /*16e50*/  STG.E.U16 [R212.64+0x50], R135 ;  /* 0x00005087d4007986 */ /* 0x0005e2000c101512 */
[----:B------:R-:W-:Y:S03]  /*16e60*/  PRMT R170, R155, 0x7610, R170 ;  /* 0x000076109baa7816 */ /* 0x000fe600000000aa */
[----:B---3--:R-:W-:Y:S05]  /*16e70*/  @!P0 HADD2 R154, -R161.H0_H0, -RZ.H0_H0 ;  /* 0xa00000ffa19a8230 */ /* 0x008fea0000000900 */
[----:B------:R-:W-:Y:S02]  /*16e80*/  PRMT R168, R154, 0x7610, R168 ;  /* 0x000076109aa87816 */ /* 0x000fe400000000a8 */
[----:B-1----:R-:W-:Y:S01]  /*16e90*/  LOP3.LUT R136, R143, UR22, R138, 0x96, !PT ;  /* 0x000000168f887c12 */ /* 0x002fe2000f8e968a */
[----:B------:R-:W-:Y:S03]  /*16ea0*/  @!P6 HADD2 R169, -R2.H0_H0, -RZ.H0_H0 ;  /* 0xa00000ff02a9e230 */ /* 0x000fe60000000900 */
[C---:B------:R-:W-:Y:S02]  /*16eb0*/  LOP3.LUT R141, R136.reuse, 0xffff, RZ, 0xc0, !PT ;  /* 0x0000ffff888d7812 */ /* 0x040fe400078ec0ff */
[----:B------:R-:W-:Y:S01]  /*16ec0*/  LOP3.LUT R138, R136, 0xff, RZ, 0xc0, !PT ;  /* 0x000000ff888a7812 */ /* 0x000fe200078ec0ff */
[----:B------:R1:W-:Y:S01]  /*16ed0*/  @!P6 STL.S16 [R1+0x28], R169 ;  /* 0x000028a90100e387 */ /* 0x0003e20000100600 */
[----:B------:R-:W-:Y:S02]  /*16ee0*/  SHF.R.U32.HI R141, RZ, 0x8, R141 ;  /* 0x00000008ff8d7819 */ /* 0x000fe4000001168d */
[----:B------:R-:W-:Y:S01]  /*16ef0*/  PRMT R171, R169, 0x7610, R171 ;  /* 0x00007610a9ab7816 */ /* 0x000fe200000000ab */
[----:B------:R-:W-:Y:S01]  /*16f00*/  @!P1 STL.S16 [R1+0x24], R155 ;  /* 0x0000249b01009387 */ /* 0x000fe20000100600 */
[----:B------:R-:W-:Y:S02]  /*16f10*/  PRMT R145, R138, 0x5410, R141 ;  /* 0x000054108a917816 */ /* 0x000fe4000000008d */
[--C-:B------:R-:W-:Y:S01]  /*16f20*/  SHF.R.U32.HI R141, RZ, 0x10, R136.reuse ;  /* 0x00000010ff8d7819 */ /* 0x100fe20000011688 */
[----:B------:R-:W-:Y:S01]  /*16f30*/  @!P0 STL.S16 [R1+0x20], R154 ;  /* 0x0000209a01008387 */ /* 0x000fe20000100600 */
[----:B------:R-:W-:Y:S02]  /*16f40*/  SHF.R.U32.HI R138, RZ, 0x18, R136 ;  /* 0x00000018ff8a7819 */ /* 0x000fe40000011688 */
[----:B------:R-:W-:Y:S02]  /*16f50*/  LOP3.LUT R136, R141, 0xff, RZ, 0xc0, !PT ;  /* 0x000000ff8d887812 */ /* 0x000fe400078ec0ff */
[----:B------:R-:W-:Y:S02]  /*16f60*/  LOP3.LUT R141, R142, 0xff, RZ, 0xc0, !PT ;  /* 0x000000ff8e8d7812 */ /* 0x000fe400078ec0ff */
[----:B------:R-:W-:Y:S02]  /*16f70*/  PRMT R151, R136, 0x5410, R138 ;  /* 0x0000541088977816 */ /* 0x000fe4000000008a */
[----:B------:R-:W-:Y:S02]  /*16f80*/  LOP3.LUT R136, R142, 0xffff, RZ, 0xc0, !PT ;  /* 0x0000ffff8e887812 */ /* 0x000fe400078ec0ff */
[----:B------:R-:W-:Y:S02]  /*16f90*/  @!P6 PRMT R2, R171, 0x5410, RZ ;  /* 0x00005410ab02e816 */ /* 0x000fe400000000ff */
[----:B------:R-:W-:Y:S01]  /*16fa0*/  SHF.R.U32.HI R138, RZ, 0x8, R136 ;  /* 0x00000008ff8a7819 */ /* 0x000fe20000011688 */
[--C-:B------:R-:W-:Y:S01]  /*16fb0*/  HSET2.LE.AND R136, R145, R172.reuse, PT ;  /* 0x000000ac91887233 */ /* 0x100fe20003803000 */
[----:B--2---:R-:W-:Y:S01]  /*16fc0*/  SHF.R.U32.HI R135, RZ, 0x10, R210 ;  /* 0x00000010ff877819 */ /* 0x004fe200000116d2 */
[----:B------:R2:W-:Y:S01]  /*16fd0*/  STG.E.U16 [R212.64+0x52], R2 ;  /* 0x00005202d4007986 */ /* 0x0005e2000c101512 */
[----:B------:R-:W-:Y:S02]  /*16fe0*/  PRMT R138, R141, 0x5410, R138 ;  /* 0x000054108d8a7816 */ /* 0x000fe4000000008a */
[--C-:B------:R-:W-:Y:S01]  /*16ff0*/  SHF.R.U32.HI R141, RZ, 0x10, R142.reuse ;  /* 0x00000010ff8d7819 */ /* 0x100fe2000001168e */
[----:B-1----:R1:W3:Y:S01]  /*17000*/  LDL.S16 R169, [R1+0x10] ;  /* 0x0000100001a97983 */ /* 0x0022e20000100600 */
[----:B------:R-:W-:Y:S01]  /*17010*/  LOP3.LUT R136, R136, R137, RZ, 0xc0, !PT ;  /* 0x0000008988887212 */ /* 0x000fe200078ec0ff */
[--C-:B------:R-:W-:Y:S01]  /*17020*/  HSET2.LE.AND R137, R151, R172.reuse, PT ;  /* 0x000000ac97897233 */ /* 0x100fe20003803000 */
[----:B------:R-:W-:Y:S01]  /*17030*/  SHF.R.U32.HI R142, RZ, 0x18, R142 ;  /* 0x00000018ff8e7819 */ /* 0x000fe2000001168e */
[--C-:B------:R-:W-:Y:S01]  /*17040*/  HSET2.LE.AND R138, R138, R172.reuse, PT ;  /* 0x000000ac8a8a7233 */ /* 0x100fe20003803000 */
[----:B------:R-:W-:Y:S02]  /*17050*/  LOP3.LUT R141, R141, 0xff, RZ, 0xc0, !PT ;  /* 0x000000ff8d8d7812 */ /* 0x000fe400078ec0ff */
[----:B------:R-:W-:Y:S02]  /*17060*/  LOP3.LUT R137, R137, R140, RZ, 0xc0, !PT ;  /* 0x0000008c89897212 */ /* 0x000fe400078ec0ff */
[----:B------:R-:W-:Y:S02]  /*17070*/  PRMT R145, R141, 0x5410, R142 ;  /* 0x000054108d917816 */ /* 0x000fe4000000008e */
[----:B------:R-:W4:Y:S01]  /*17080*/  LDSM.16.MT88.4 R140, [R183+0x10000] ;  /* 0x01000000b78c783b */ /* 0x000f220000004200 */
[----:B------:R-:W-:Y:S02]  /*17090*/  LOP3.LUT R138, R138, R139, RZ, 0xc0, !PT ;  /* 0x0000008b8a8a7212 */ /* 0x000fe400078ec0ff */
[--C-:B------:R-:W-:Y:S01]  /*170a0*/  HSET2.LE.AND R139, R145, R172.reuse, PT ;  /* 0x000000ac918b7233 */ /* 0x100fe20003803000 */
[----:B------:R-:W-:Y:S02]  /*170b0*/  LOP3.LUT R145, R150, 0xff, RZ, 0xc0, !PT ;  /* 0x000000ff96917812 */ /* 0x000fe400078ec0ff */
[----:B------:R-:W-:Y:S02]  /*170c0*/  LOP3.LUT R135, R135, 0xff, RZ, 0xc0, !PT ;  /* 0x000000ff87877812 */ /* 0x000fe400078ec0ff */
[----:B------:R-:W-:Y:S02]  /*170d0*/  LOP3.LUT R139, R139, R144, RZ, 0xc0, !PT ;  /* 0x000000908b8b7212 */ /* 0x000fe400078ec0ff */
[C---:B------:R-:W-:Y:S02]  /*170e0*/  LOP3.LUT R144, R148.reuse, 0xffff, RZ, 0xc0, !PT ;  /* 0x0000ffff94907812 */ /* 0x040fe400078ec0ff */
[----:B--2---:R-:W-:Y:S03]  /*170f0*/  LOP3.LUT R2, R211, UR14, R166, 0x96, !PT ;  /* 0x0000000ed3027c12 */ /* 0x004fe6000f8e96a6 */
[C---:B----4-:R-:W-:Y:S08]  /*17100*/  HMMA.16816.F32 R4, R136.reuse, R140, R4 ;  /* 0x0000008c8804723c */ /* 0x050ff00000001804 */
[C---:B------:R-:W-:Y:S01]  /*17110*/  HMMA.16816.F32 R8, R136.reuse, R142, R8 ;  /* 0x0000008e8808723c */ /* 0x040fe20000001808 */
[----:B------:R-:W2:Y:S07]  /*17120*/  LDSM.16.MT88.4 R140, [R184+0x10000] ;  /* 0x01000000b88c783b */ /* 0x000eae0000004200 */
[C---:B--2---:R-:W-:Y:S08]  /*17130*/  HMMA.16816.F32 R12, R136.reuse, R140, R12 ;  /* 0x0000008c880c723c */ /* 0x044ff0000000180c */
        /* <DEDUP_REMOVED lines=35> */
[C---:B--2---:R-:W-:Y:S07]  /*17370*/  HMMA.16816.F32 R108, R136.reuse, R140, R108 ;  /* 0x0000008c886c723c */ /* 0x044fee000000186c */
[----:B------:R-:W-:Y:S01]  /*17380*/  LOP3.LUT R140, R148, 0xff, RZ, 0xc0, !PT ;  /* 0x000000ff948c7812 */ /* 0x000fe200078ec0ff */
[C---:B------:R-:W-:Y:S01]  /*17390*/  HMMA.16816.F32 R112, R136.reuse, R142, R112 ;  /* 0x0000008e8870723c */ /* 0x040fe20000001870 */
[----:B------:R-:W-:Y:S03]  /*173a0*/  SHF.R.U32.HI R141, RZ, 0x8, R144 ;  /* 0x00000008ff8d7819 */ /* 0x000fe60000011690 */
[--C-:B------:R-:W-:Y:S02]  /*173b0*/  SHF.R.U32.HI R144, RZ, 0x10, R148.reuse ;  /* 0x00000010ff907819 */ /* 0x100fe40000011694 */
[----:B------:R-:W-:Y:S02]  /*173c0*/  PRMT R155, R140, 0x5410, R141 ;  /* 0x000054108c9b7816 */ /* 0x000fe4000000008d */
[----:B------:R-:W2:Y:S01]  /*173d0*/  LDSM.16.MT88.4 R140, [R186+0x16000] ;  /* 0x01600000ba8c783b */ /* 0x000ea20000004200 */
[----:B------:R-:W-:Y:S03]  /*173e0*/  SHF.R.U32.HI R148, RZ, 0x18, R148 ;  /* 0x00000018ff947819 */ /* 0x000fe60000011694 */
[----:B------:R-:W-:Y:S04]  /*173f0*/  LOP3.LUT R144, R144, 0xff, RZ, 0xc0, !PT ;  /* 0x000000ff90907812 */ /* 0x000fe800078ec0ff */
[----:B------:R-:W-:Y:S02]  /*17400*/  PRMT R154, R144, 0x5410, R148 ;  /* 0x00005410909a7816 */ /* 0x000fe40000000094 */
[--C-:B------:R-:W-:Y:S01]  /*17410*/  SHF.R.U32.HI R144, RZ, 0x10, R150.reuse ;  /* 0x00000010ff907819 */ /* 0x100fe20000011696 */
[C---:B--2---:R-:W-:Y:S07]  /*17420*/  HMMA.16816.F32 R116, R136.reuse, R140, R116 ;  /* 0x0000008c8874723c */ /* 0x044fee0000001874 */
[----:B------:R-:W-:Y:S01]  /*17430*/  LOP3.LUT R140, R150, 0xffff, RZ, 0xc0, !PT ;  /* 0x0000ffff968c7812 */ /* 0x000fe200078ec0ff */
[C---:B------:R-:W-:Y:S01]  /*17440*/  HMMA.16816.F32 R120, R136.reuse, R142, R120 ;  /* 0x0000008e8878723c */ /* 0x040fe20000001878 */
[----:B------:R-:W-:Y:S03]  /*17450*/  SHF.R.U32.HI R150, RZ, 0x18, R150 ;  /* 0x00000018ff967819 */ /* 0x000fe60000011696 */
[----:B------:R-:W-:Y:S02]  /*17460*/  SHF.R.U32.HI R141, RZ, 0x8, R140 ;  /* 0x00000008ff8d7819 */ /* 0x000fe4000001168c */
[----:B------:R-:W-:Y:S02]  /*17470*/  LOP3.LUT R140, R144, 0xff, RZ, 0xc0, !PT ;  /* 0x000000ff908c7812 */ /* 0x000fe400078ec0ff */
[----:B------:R-:W-:Y:S04]  /*17480*/  PRMT R144, R145, 0x5410, R141 ;  /* 0x0000541091907816 */ /* 0x000fe8000000008d */
[----:B------:R-:W-:Y:S01]  /*17490*/  PRMT R145, R140, 0x5410, R150 ;  /* 0x000054108c917816 */ /* 0x000fe20000000096 */
[--C-:B------:R-:W-:Y:S01]  /*174a0*/  HSET2.LE.AND R144, R144, R172.reuse, PT ;  /* 0x000000ac90907233 */ /* 0x100fe20003803000 */
[----:B------:R-:W2:Y:S03]  /*174b0*/  LDSM.16.MT88.4 R140, [R185+0x16000] ;  /* 0x01600000b98c783b */ /* 0x000ea60000004200 */
[--C-:B------:R-:W-:Y:S01]  /*174c0*/  HSET2.LE.AND R145, R145, R172.reuse, PT ;  /* 0x000000ac91917233 */ /* 0x100fe20003803000 */
[----:B------:R-:W-:Y:S01]  /*174d0*/  LOP3.LUT R144, R144, R147, RZ, 0xc0, !PT ;  /* 0x0000009390907212 */ /* 0x000fe200078ec0ff */
[--C-:B------:R-:W-:Y:S03]  /*174e0*/  HSET2.LE.AND R147, R154, R172.reuse, PT ;  /* 0x000000ac9a937233 */ /* 0x100fe60003803000 */
[----:B------:R-:W4:Y:S01]  /*174f0*/  LDSM.16.MT88.4 R148, [R183+0x10800] ;  /* 0x01080000b794783b */ /* 0x000f220000004200 */
[----:B------:R-:W-:Y:S01]  /*17500*/  LOP3.LUT R145, R145, R146, RZ, 0xc0, !PT ;  /* 0x0000009291917212 */ /* 0x000fe200078ec0ff */
[--C-:B------:R-:W-:Y:S01]  /*17510*/  HSET2.LE.AND R146, R155, R172.reuse, PT ;  /* 0x000000ac9b927233 */ /* 0x100fe20003803000 */
[----:B------:R-:W-:Y:S04]  /*17520*/  LOP3.LUT R147, R147, R153, RZ, 0xc0, !PT ;  /* 0x0000009993937212 */ /* 0x000fe800078ec0ff */
[----:B------:R-:W-:Y:S02]  /*17530*/  LOP3.LUT R146, R146, R152, RZ, 0xc0, !PT ;  /* 0x0000009892927212 */ /* 0x000fe400078ec0ff */
[----:B------:R-:W-:Y:S01]  /*17540*/  LDSM.16.MT88.4 R152, [R183+0x11000] ;  /* 0x01100000b798783b */ /* 0x000fe20000004200 */
[C---:B--2---:R-:W-:Y:S08]  /*17550*/  HMMA.16816.F32 R124, R136.reuse, R140, R124 ;  /* 0x0000008c887c723c */ /* 0x044ff0000000187c */
[----:B------:R-:W-:Y:S01]  /*17560*/  HMMA.16816.F32 R128, R136, R142, R128 ;  /* 0x0000008e8880723c */ /* 0x000fe20000001880 */
[----:B------:R-:W2:Y:S07]  /*17570*/  LDSM.16.MT88.4 R136, [R184+0x10800] ;  /* 0x01080000b888783b */ /* 0x000eae0000004200 */
[C---:B----4-:R-:W-:Y:S01]  /*17580*/  HMMA.16816.F32 R4, R144.reuse, R148, R4 ;  /* 0x000000949004723c */ /* 0x050fe20000001804 */
[----:B------:R-:W4:Y:S07]  /*17590*/  LDSM.16.MT88.4 R140, [R186+0x10800] ;  /* 0x01080000ba8c783b */ /* 0x000f2e0000004200 */
[C---:B------:R-:W-:Y:S01]  /*175a0*/  HMMA.16816.F32 R8, R144.reuse, R150, R8 ;  /* 0x000000969008723c */ /* 0x040fe20000001808 */
[----:B------:R-:W5:Y:S07]  /*175b0*/  LDSM.16.MT88.4 R148, [R185+0x10800] ;  /* 0x01080000b994783b */ /* 0x000f6e0000004200 */
[C---:B--2---:R-:W-:Y:S08]  /*175c0*/  HMMA.16816.F32 R12, R144.reuse, R136, R12 ;  /* 0x00000088900c723c */ /* 0x044ff0000000180c */
        /* <DEDUP_REMOVED lines=37> */
[C---:B------:R-:W-:Y:S04]  /*17820*/  HMMA.16816.F32 R112, R144.reuse, R138, R112 ;  /* 0x0000008a9070723c */ /* 0x040fe80000001870 */
[----:B------:R-:W-:Y:S03]  /*17830*/  LOP3.LUT R137, R136, 0xffff, RZ, 0xc0, !PT ;  /* 0x0000ffff88897812 */ /* 0x000fe600078ec0ff */
[C---:B------:R-:W-:Y:S01]  /*17840*/  LOP3.LUT R138, R158.reuse, 0xffff, RZ, 0xc0, !PT ;  /* 0x0000ffff9e8a7812 */ /* 0x040fe200078ec0ff */
[C---:B----4-:R-:W-:Y:S01]  /*17850*/  HMMA.16816.F32 R116, R144.reuse, R140, R116 ;  /* 0x0000008c9074723c */ /* 0x050fe20000001874 */
[----:B------:R-:W-:Y:S03]  /*17860*/  SHF.R.U32.HI R137, RZ, 0x8, R137 ;  /* 0x00000008ff897819 */ /* 0x000fe60000011689 */
[----:B------:R-:W-:Y:S02]  /*17870*/  SHF.R.U32.HI R138, RZ, 0x8, R138 ;  /* 0x00000008ff8a7819 */ /* 0x000fe4000001168a */
[----:B------:R-:W-:Y:S02]  /*17880*/  SHF.R.U32.HI R139, RZ, 0x10, R136 ;  /* 0x00000010ff8b7819 */ /* 0x000fe40000011688 */
[C---:B------:R-:W-:Y:S01]  /*17890*/  HMMA.16816.F32 R120, R144.reuse, R142, R120 ;  /* 0x0000008e9078723c */ /* 0x040fe20000001878 */
[----:B------:R-:W-:Y:S03]  /*178a0*/  LOP3.LUT R141, R158, 0xff, RZ, 0xc0, !PT ;  /* 0x000000ff9e8d7812 */ /* 0x000fe600078ec0ff */
[----:B------:R-:W-:Y:S02]  /*178b0*/  LOP3.LUT R140, R136, 0xff, RZ, 0xc0, !PT ;  /* 0x000000ff888c7812 */ /* 0x000fe400078ec0ff */
[----:B------:R-:W-:Y:S02]  /*178c0*/  SHF.R.U32.HI R159, RZ, 0x10, R158 ;  /* 0x00000010ff9f7819 */ /* 0x000fe4000001169e */
[C---:B-----5:R-:W-:Y:S01]  /*178d0*/  HMMA.16816.F32 R124, R144.reuse, R148, R124 ;  /* 0x00000094907c723c */ /* 0x060fe2000000187c */
[----:B------:R-:W-:Y:S03]  /*178e0*/  PRMT R158, R141, 0x5410, R138 ;  /* 0x000054108d9e7816 */ /* 0x000fe6000000008a */
[----:B------:R-:W-:Y:S02]  /*178f0*/  SHF.R.U32.HI R138, RZ, 0x18, R136 ;  /* 0x00000018ff8a7819 */ /* 0x000fe40000011688 */
[----:B------:R-:W-:Y:S02]  /*17900*/  PRMT R136, R140, 0x5410, R137 ;  /* 0x000054108c887816 */ /* 0x000fe40000000089 */
[----:B------:R-:W-:Y:S01]  /*17910*/  HMMA.16816.F32 R128, R144, R150, R128 ;  /* 0x000000969080723c */ /* 0x000fe20000001880 */
[----:B------:R-:W-:Y:S01]  /*17920*/  LOP3.LUT R139, R139, 0xff, RZ, 0xc0, !PT ;  /* 0x000000ff8b8b7812 */ /* 0x000fe200078ec0ff */
[----:B------:R-:W2:Y:S02]  /*17930*/  LDSM.16.MT88.4 R140, [R184+0x11000] ;  /* 0x01100000b88c783b */ /* 0x000ea40000004200 */
[--C-:B------:R-:W-:Y:S01]  /*17940*/  HSET2.LE.AND R136, R136, R172.reuse, PT ;  /* 0x000000ac88887233 */ /* 0x100fe20003803000 */
[----:B------:R-:W-:Y:S01]  /*17950*/  PRMT R137, R139, 0x5410, R138 ;  /* 0x000054108b897816 */ /* 0x000fe2000000008a */
[--C-:B------:R-:W-:Y:S01]  /*17960*/  HSET2.LE.AND R138, R158, R172.reuse, PT ;  /* 0x000000ac9e8a7233 */ /* 0x100fe20003803000 */
[----:B------:R-:W-:Y:S02]  /*17970*/  LOP3.LUT R139, R159, 0xff, RZ, 0xc0, !PT ;  /* 0x000000ff9f8b7812 */ /* 0x000fe400078ec0ff */
[----:B------:R-:W-:Y:S01]  /*17980*/  LOP3.LUT R136, R136, R157, RZ, 0xc0, !PT ;  /* 0x0000009d88887212 */ /* 0x000fe200078ec0ff */
[----:B------:R-:W-:Y:S02]  /*17990*/  LDSM.16.MT88.4 R144, [R185+0x11000] ;  /* 0x01100000b990783b */ /* 0x000fe40000004200 */
[----:B------:R-:W-:Y:S01]  /*179a0*/  PRMT R139, R139, 0x5410, R162 ;  /* 0x000054108b8b7816 */ /* 0x000fe200000000a2 */
[--C-:B------:R-:W-:Y:S01]  /*179b0*/  HSET2.LE.AND R137, R137, R172.reuse, PT ;  /* 0x000000ac89897233 */ /* 0x100fe20003803000 */
[----:B------:R-:W-:Y:S02]  /*179c0*/  LOP3.LUT R138, R138, R0, RZ, 0xc0, !PT ;  /* 0x000000008a8a7212 */ /* 0x000fe400078ec0ff */
[----:B------:R-:W-:Y:S01]  /*179d0*/  PRMT R0, R160, 0x5410, R161 ;  /* 0x00005410a0007816 */ /* 0x000fe200000000a1 */
[--C-:B------:R-:W-:Y:S01]  /*179e0*/  HSET2.LE.AND R139, R139, R172.reuse, PT ;  /* 0x000000ac8b8b7233 */ /* 0x100fe20003803000 */
[----:B------:R-:W-:Y:S01]  /*179f0*/  LOP3.LUT R137, R137, R156, RZ, 0xc0, !PT ;  /* 0x0000009c89897212 */ /* 0x000fe200078ec0ff */
[----:B------:R-:W-:Y:S01]  /*17a00*/  LDSM.16.MT88.4 R148, [R183+0x13000] ;  /* 0x01300000b794783b */ /* 0x000fe20000004200 */
[----:B------:R-:W-:Y:S02]  /*17a10*/  @!P1 PRMT R160, R170, 0x5410, RZ ;  /* 0x00005410aaa09816 */ /* 0x000fe400000000ff */
[----:B------:R-:W-:Y:S02]  /*17a20*/  LOP3.LUT R139, R139, R0, RZ, 0xc0, !PT ;  /* 0x000000008b8b7212 */ /* 0x000fe400078ec0ff */
[----:B------:R-:W-:Y:S02]  /*17a30*/  @!P0 PRMT R161, R168, 0x5410, RZ ;  /* 0x00005410a8a18816 */ /* 0x000fe400000000ff */
[----:B------:R-:W-:Y:S01]  /*17a40*/  LOP3.LUT R0, R2, 0xff, RZ, 0xc0, !PT ;  /* 0x000000ff02007812 */ /* 0x000fe200078ec0ff */
[----:B------:R-:W4:Y:S02]  /*17a50*/  LDSM.16.MT88.4 R156, [R186+0x11000] ;  /* 0x01100000ba9c783b */ /* 0x000f240000004200 */
[C---:B------:R-:W-:Y:S01]  /*17a60*/  HMMA.16816.F32 R4, R136.reuse, R152, R4 ;  /* 0x000000988804723c */ /* 0x040fe20000001804 */
[----:B------:R-:W-:Y:S02]  /*17a70*/  ISETP.GE.U32.AND P1, PT, R222, R0, PT ;  /* 0x00000000de00720c */ /* 0x000fe40003f26070 */
[----:B------:R-:W-:Y:S03]  /*17a80*/  PRMT R0, R163, 0x7610, R0 ;  /* 0x00007610a3007816 */ /* 0x000fe60000000000 */
[----:B------:R-:W-:Y:S02]  /*17a90*/  STG.E.U16 [R214.64+0x50], R160 ;  /* 0x000050a0d6007986 */ /* 0x000fe4000c101512 */
[C---:B------:R-:W-:Y:S02]  /*17aa0*/  HMMA.16816.F32 R8, R136.reuse, R154, R8 ;  /* 0x0000009a8808723c */ /* 0x040fe40000001808 */
[----:B------:R-:W5:Y:S04]  /*17ab0*/  LDSM.16.MT88.4 R152, [R184+0x13000] ;  /* 0x01300000b898783b */ /* 0x000f680000004200 */
[----:B---3--:R-:W-:Y:S02]  /*17ac0*/  @!P1 HADD2 R169, -R0.H0_H0, -RZ.H0_H0 ;  /* 0xa00000ff00a99230 */ /* 0x008fe40000000900 */
[C---:B--2---:R-:W-:Y:S02]  /*17ad0*/  HMMA.16816.F32 R12, R136.reuse, R140, R12 ;  /* 0x0000008c880c723c */ /* 0x044fe4000000180c */
[----:B------:R-:W-:Y:S02]  /*17ae0*/  STG.E.U16 [R214.64+0x52], R161 ;  /* 0x000052a1d6007986 */ /* 0x000fe4000c101512 */
[----:B------:R-:W-:Y:S02]  /*17af0*/  PRMT R3, R169, 0x7610, R3 ;  /* 0x00007610a9037816 */ /* 0x000fe40000000003 */
[----:B------:R-:W-:Y:S02]  /*17b00*/  LDSM.16.MT88.4 R160, [R183+0x11800] ;  /* 0x01180000b7a0783b */ /* 0x000fe40000004200 */
[C---:B------:R-:W-:Y:S06]  /*17b10*/  HMMA.16816.F32 R16, R136.reuse, R142, R16 ;  /* 0x0000008e8810723c */ /* 0x040fec0000001810 */
[----:B------:R-:W2:Y:S02]  /*17b20*/  LDSM.16.MT88.4 R140, [R186+0x13000] ;  /* 0x01300000ba8c783b */ /* 0x000ea40000004200 */
[C---:B----4-:R-:W-:Y:S06]  /*17b30*/  HMMA.16816.F32 R20, R136.reuse, R156, R20 ;  /* 0x0000009c8814723c */ /* 0x050fec0000001814 */
[----:B------:R-:W-:Y:S04]  /*17b40*/  @!P1 STL.S16 [R1+0x10], R169 ;  /* 0x000010a901009387 */ /* 0x000fe80000100600 */
[----:B------:R1:W3:Y:S01]  /*17b50*/  LDL.S16 R225, [R1+0x14] ;  /* 0x0000140001e17983 */ /* 0x0002e20000100600 */
[C---:B------:R-:W-:Y:S03]  /*17b60*/  HMMA.16816.F32 R24, R136.reuse, R158, R24 ;  /* 0x0000009e8818723c */ /* 0x040fe60000001818 */
[----:B------:R-:W4:Y:S05]  /*17b70*/  LDSM.16.MT88.4 R156, [R185+0x13000] ;  /* 0x01300000b99c783b */ /* 0x000f2a0000004200 */
[C---:B------:R-:W-:Y:S03]  /*17b80*/  HMMA.16816.F32 R28, R136.reuse, R144, R28 ;  /* 0x00000090881c723c */ /* 0x040fe6000000181c */
[----:B------:R1:W3:Y:S04]  /*17b90*/  LDL.S16 R224, [R1+0x1c] ;  /* 0x00001c0001e07983 */ /* 0x0002e80000100600 */
[----:B------:R1:W3:Y:S01]  /*17ba0*/  LDL.S16 R223, [R1+0x18] ;  /* 0x0000180001df7983 */ /* 0x0002e20000100600 */
[C---:B------:R-:W-:Y:S03]  /*17bb0*/  HMMA.16816.F32 R32, R136.reuse, R146, R32 ;  /* 0x000000928820723c */ /* 0x040fe60000001820 */
[----:B------:R-:W1:Y:S05]  /*17bc0*/  LDSM.16.MT88.4 R144, [R183+0x15000] ;  /* 0x01500000b790783b */ /* 0x000e6a0000004200 */
[C---:B------:R-:W-:Y:S03]  /*17bd0*/  HMMA.16816.F32 R36, R136.reuse, R148, R36 ;  /* 0x000000948824723c */ /* 0x040fe60000001824 */
[----:B------:R1:W3:Y:S04]  /*17be0*/  LDL.S16 R221, [R1+0xc] ;  /* 0x00000c0001dd7983 */ /* 0x0002e80000100600 */
[----:B------:R1:W3:Y:S01]  /*17bf0*/  LDL.S16 R220, [R1+0x8] ;  /* 0x0000080001dc7983 */ /* 0x0002e20000100600 */
[C---:B------:R-:W-:Y:S03]  /*17c00*/  HMMA.16816.F32 R40, R136.reuse, R150, R40 ;  /* 0x000000968828723c */ /* 0x040fe60000001828 */
[----:B------:R-:W1:Y:S05]  /*17c10*/  LDSM.16.MT88.4 R148, [R184+0x15000] ;  /* 0x01500000b894783b */ /* 0x000e6a0000004200 */
        /* <DEDUP_REMOVED lines=15> */
[C---:B-----5:R-:W-:Y:S07]  /*17d10*/  HMMA.16816.F32 R84, R136.reuse, R152, R84 ;  /* 0x000000988854723c */ /* 0x060fee0000001854 */
[----:B------:R-:W-:Y:S01]  /*17d20*/  LOP3.LUT R152, R210, 0xff, RZ, 0xc0, !PT ;  /* 0x000000ffd2987812 */ /* 0x000fe200078ec0ff */
[C---:B------:R-:W-:Y:S08]  /*17d30*/  HMMA.16816.F32 R88, R136.reuse, R154, R88 ;  /* 0x0000009a8858723c */ /* 0x040ff00000001858 */
[C---:B--2---:R-:W-:Y:S08]  /*17d40*/  HMMA.16816.F32 R92, R136.reuse, R140, R92 ;  /* 0x0000008c885c723c */ /* 0x044ff0000000185c */
[C---:B------:R-:W-:Y:S01]  /*17d50*/  HMMA.16816.F32 R96, R136.reuse, R142, R96 ;  /* 0x0000008e8860723c */ /* 0x040fe20000001860 */
[----:B------:R-:W2:Y:S07]  /*17d60*/  LDSM.16.MT88.4 R140, [R186+0x17000] ;  /* 0x01700000ba8c783b */ /* 0x000eae0000004200 */
[C---:B----4-:R-:W-:Y:S07]  /*17d70*/  HMMA.16816.F32 R100, R136.reuse, R156, R100 ;  /* 0x0000009c8864723c */ /* 0x050fee0000001864 */
[----:B------:R-:W-:Y:S01]  /*17d80*/  PRMT R156, R0, 0x5410, R181 ;  /* 0x00005410009c7816 */ /* 0x000fe200000000b5 */
[C---:B------:R-:W-:Y:S01]  /*17d90*/  HMMA.16816.F32 R104, R136.reuse, R158, R104 ;  /* 0x0000009e8868723c */ /* 0x040fe20000001868 */
[----:B------:R-:W-:Y:S03]  /*17da0*/  @!P1 PRMT R0, R3, 0x5410, RZ ;  /* 0x0000541003009816 */ /* 0x000fe600000000ff */
[----:B------:R-:W-:Y:S02]  /*17db0*/  LOP3.LUT R3, R2, 0xffff, RZ, 0xc0, !PT ;  /* 0x0000ffff02037812 */ /* 0x000fe400078ec0ff */
[----:B------:R4:W-:Y:S02]  /*17dc0*/  STG.E.U16 [R212.64+0x60], R0 ;  /* 0x00006000d4007986 */ /* 0x0009e4000c101512 */
[C---:B-1----:R-:W-:Y:S01]  /*17dd0*/  HMMA.16816.F32 R108, R136.reuse, R144, R108 ;  /* 0x00000090886c723c */ /* 0x042fe2000000186c */
[----:B------:R-:W-:Y:S04]  /*17de0*/  SHF.R.U32.HI R3, RZ, 0x8, R3 ;  /* 0x00000008ff037819 */ /* 0x000fe80000011603 */
[----:B------:R-:W-:Y:S02]  /*17df0*/  LOP3.LUT R3, R3, 0xffff, RZ, 0xc0, !PT ;  /* 0x0000ffff03037812 */ /* 0x000fe400078ec0ff */
[----:B------:R-:W-:Y:S01]  /*17e00*/  SHF.R.U32.HI R145, RZ, 0x18, R210 ;  /* 0x00000018ff917819 */ /* 0x000fe200000116d2 */
[C---:B------:R-:W-:Y:S01]  /*17e10*/  HMMA.16816.F32 R112, R136.reuse, R146, R112 ;  /* 0x000000928870723c */ /* 0x040fe20000001870 */
[C---:B------:R-:W-:Y:S03]  /*17e20*/  ISETP.GE.U32.AND P0, PT, R222.reuse, R3, PT ;  /* 0x00000003de00720c */ /* 0x040fe60003f06070 */
[----:B------:R-:W-:Y:S02]  /*17e30*/  PRMT R171, R135, 0x5410, R145 ;  /* 0x0000541087ab7816 */ /* 0x000fe40000000091 */
[--C-:B------:R-:W-:Y:S02]  /*17e40*/  SHF.R.U32.HI R145, RZ, 0x18, R2.reuse ;  /* 0x00000018ff917819 */ /* 0x100fe40000011602 */
[----:B------:R-:W-:Y:S01]  /*17e50*/  SHF.R.U32.HI R146, RZ, 0x10, R2 ;  /* 0x00000010ff927819 */ /* 0x000fe20000011602 */
[C---:B--2---:R-:W-:Y:S01]  /*17e60*/  HMMA.16816.F32 R116, R136.reuse, R140, R116 ;  /* 0x0000008c8874723c */ /* 0x044fe20000001874 */
[----:B------:R-:W-:Y:S02]  /*17e70*/  ISETP.GE.U32.AND P6, PT, R222, R145, PT ;  /* 0x00000091de00720c */ /* 0x000fe40003fc6070 */
[--C-:B------:R-:W-:Y:S05]  /*17e80*/  HSET2.LE.AND R171, R171, R172.reuse, PT ;  /* 0x000000acabab7233 */ /* 0x100fea0003803000 */
[C---:B------:R-:W-:Y:S01]  /*17e90*/  HMMA.16816.F32 R120, R136.reuse, R142, R120 ;  /* 0x0000008e8878723c */ /* 0x040fe20000001878 */
[----:B----4-:R-:W-:Y:S04]  /*17ea0*/  LOP3.LUT R0, R210, 0xffff, RZ, 0xc0, !PT ;  /* 0x0000ffffd2007812 */ /* 0x010fe800078ec0ff */
[----:B------:R-:W-:Y:S02]  /*17eb0*/  SHF.R.U32.HI R144, RZ, 0x8, R0 ;  /* 0x00000008ff907819 */ /* 0x000fe40000011600 */
[----:B------:R-:W-:Y:S01]  /*17ec0*/  LOP3.LUT R0, R211, UR14, R166, 0x96, !PT ;  /* 0x0000000ed3007c12 */ /* 0x000fe2000f8e96a6 */
[C---:B------:R-:W-:Y:S01]  /*17ed0*/  HMMA.16816.F32 R124, R136.reuse, R148, R124 ;  /* 0x00000094887c723c */ /* 0x040fe2000000187c */
[----:B------:R-:W-:Y:S02]  /*17ee0*/  PRMT R170, R152, 0x5410, R144 ;  /* 0x0000541098aa7816 */ /* 0x000fe40000000090 */
[----:B------:R-:W1:Y:S01]  /*17ef0*/  LDSM.16.MT88.4 R152, [R184+0x11800] ;  /* 0x01180000b898783b */ /* 0x000e620000004200 */
[--C-:B------:R-:W-:Y:S02]  /*17f00*/  SHF.R.U32.HI R3, RZ, 0x10, R0.reuse ;  /* 0x00000010ff037819 */ /* 0x100fe40000011600 */
[C---:B------:R-:W-:Y:S01]  /*17f10*/  LOP3.LUT R2, R0.reuse, 0xffff, RZ, 0xc0, !PT ;  /* 0x0000ffff00027812 */ /* 0x040fe200078ec0ff */
[--C-:B------:R-:W-:Y:S01]  /*17f20*/  HSET2.LE.AND R170, R170, R172.reuse, PT ;  /* 0x000000acaaaa7233 */ /* 0x100fe20003803000 */
[----:B------:R-:W-:Y:S01]  /*17f30*/  HMMA.16816.F32 R128, R136, R150, R128 ;  /* 0x000000968880723c */ /* 0x000fe20000001880 */
[----:B------:R-:W-:Y:S03]  /*17f40*/  SHF.R.U32.HI R135, RZ, 0x18, R0 ;  /* 0x00000018ff877819 */ /* 0x000fe60000011600 */
[----:B------:R-:W-:Y:S02]  /*17f50*/  LOP3.LUT R3, R3, 0xff, RZ, 0xc0, !PT ;  /* 0x000000ff03037812 */ /* 0x000fe400078ec0ff */
[----:B------:R-:W-:Y:S02]  /*17f60*/  LOP3.LUT R144, R0, 0xff, RZ, 0xc0, !PT ;  /* 0x000000ff00907812 */ /* 0x000fe400078ec0ff */
[----:B------:R-:W-:Y:S04]  /*17f70*/  SHF.R.U32.HI R2, RZ, 0x8, R2 ;  /* 0x00000008ff027819 */ /* 0x000fe80000011602 */
[--C-:B------:R-:W-:Y:S02]  /*17f80*/  PRMT R169, R3, 0x5410, R135.reuse ;  /* 0x0000541003a97816 */ /* 0x100fe40000000087 */
[----:B------:R-:W-:Y:S02]  /*17f90*/  PRMT R2, R144, 0x5410, R2 ;  /* 0x0000541090027816 */ /* 0x000fe40000000002 */
[----:B------:R-:W-:Y:S01]  /*17fa0*/  LOP3.LUT R0, R146, 0xff, RZ, 0xc0, !PT ;  /* 0x000000ff92007812 */ /* 0x000fe200078ec0ff */
[--C-:B------:R-:W-:Y:S01]  /*17fb0*/  HSET2.LE.AND R169, R169, R172.reuse, PT ;  /* 0x000000aca9a97233 */ /* 0x100fe20003803000 */
[----:B------:R-:W-:Y:S01]  /*17fc0*/  PRMT R135, R180, 0x7632, R135 ;  /* 0x00007632b4877816 */ /* 0x000fe20000000087 */
[----:B------:R-:W-:Y:S01]  /*17fd0*/  HSET2.LE.AND R168, R2, R172, PT ;  /* 0x000000ac02a87233 */ /* 0x000fe20003803000 */
[----:B------:R-:W-:Y:S01]  /*17fe0*/  ISETP.GE.U32.AND P1, PT, R222, R0, PT ;  /* 0x00000000de00720c */ /* 0x000fe20003f26070 */
[----:B------:R-:W2:Y:S01]  /*17ff0*/  LDSM.16.MT88.4 R144, [R186+0x11800] ;  /* 0x01180000ba90783b */ /* 0x000ea20000004200 */
[C---:B------:R-:W-:Y:S02]  /*18000*/  PRMT R0, R165.reuse, 0x7632, R0 ;  /* 0x00007632a5007816 */ /* 0x040fe40000000000 */
[----:B------:R-:W-:Y:S02]  /*18010*/  PRMT R2, R165, 0x7610, R2 ;  /* 0x00007610a5027816 */ /* 0x000fe40000000002 */
[----:B------:R-:W-:Y:S02]  /*18020*/  PRMT R3, R134, 0x7632, R3 ;  /* 0x0000763286037816 */ /* 0x000fe40000000003 */
[----:B------:R-:W-:Y:S01]  /*18030*/  PRMT R140, R180, 0x5410, R135 ;  /* 0x00005410b48c7816 */ /* 0x000fe20000000087 */
[----:B------:R-:W4:Y:S01]  /*18040*/  LDSM.16.MT88.4 R172, [R185+0x11800] ;  /* 0x01180000b9ac783b */ /* 0x000f220000004200 */
[----:B------:R-:W-:Y:S02]  /*18050*/  PRMT R136, R134, 0x5410, R3 ;  /* 0x0000541086887816 */ /* 0x000fe40000000003 */
[----:B------:R-:W-:Y:S02]  /*18060*/  LOP3.LUT R169, R169, R140, RZ, 0xc0, !PT ;  /* 0x0000008ca9a97212 */ /* 0x000fe400078ec0ff */
[----:B------:R-:W-:Y:S02]  /*18070*/  PRMT R140, R2, 0x5410, R0 ;  /* 0x00005410028c7816 */ /* 0x000fe40000000000 */
[----:B------:R-:W-:Y:S02]  /*18080*/  LOP3.LUT R168, R168, R156, RZ, 0xc0, !PT ;  /* 0x0000009ca8a87212 */ /* 0x000fe400078ec0ff */
[----:B------:R-:W-:Y:S02]  /*18090*/  LOP3.LUT R170, R170, R140, RZ, 0xc0, !PT ;  /* 0x0000008caaaa7212 */ /* 0x000fe400078ec0ff */
[----:B------:R-:W-:Y:S07]  /*180a0*/  LOP3.LUT R171, R171, R136, RZ, 0xc0, !PT ;  /* 0x00000088abab7212 */ /* 0x000fee00078ec0ff */
[C---:B------:R-:W-:Y:S01]  /*180b0*/  HMMA.16816.F32 R164, R168.reuse, R160, R4 ;  /* 0x000000a0a8a4723c */ /* 0x040fe20000001804 */
[----:B------:R-:W5:Y:S07]  /*180c0*/  LDSM.16.MT88.4 R4, [R184+0x13800] ;  /* 0x01380000b804783b */ /* 0x000f6e0000004200 */
[C---:B------:R-:W-:Y:S01]  /*180d0*/  HMMA.16816.F32 R160, R168.reuse, R162, R8 ;  /* 0x000000a2a8a0723c */ /* 0x040fe20000001808 */
[----:B------:R-:W3:Y:S07]  /*180e0*/  LDSM.16.MT88.4 R8, [R186+0x13800] ;  /* 0x01380000ba08783b */ /* 0x000eee0000004200 */
[C---:B-1----:R-:W-:Y:S01]  /*180f0*/  HMMA.16816.F32 R156, R168.reuse, R152, R12 ;  /* 0x00000098a89c723c */ /* 0x042fe2000000180c */
[----:B------:R-:W1:Y:S07]  /*18100*/  LDSM.16.MT88.4 R12, [R185+0x13800] ;  /* 0x01380000b90c783b */ /* 0x000e6e0000004200 */
[C---:B------:R-:W-:Y:S01]  /*18110*/  HMMA.16816.F32 R152, R168.reuse, R154, R16 ;  /* 0x0000009aa898723c */ /* 0x040fe20000001810 */
[----:B------:R-:W1:Y:S07]  /*18120*/  LDSM.16.MT88.4 R16, [R183+0x15800] ;  /* 0x01580000b710783b */ /* 0x000e6e0000004200 */
[C---:B--2---:R-:W-:Y:S01]  /*18130*/  HMMA.16816.F32 R148, R168.reuse, R144, R20 ;  /* 0x00000090a894723c */ /* 0x044fe20000001814 */
[----:B------:R-:W2:Y:S07]  /*18140*/  LDSM.16.MT88.4 R20, [R184+0x15800] ;  /* 0x01580000b814783b */ /* 0x000eae0000004200 */
[C---:B------:R-:W-:Y:S01]  /*18150*/  HMMA.16816.F32 R144, R168.reuse, R146, R24 ;  /* 0x00000092a890723c */ /* 0x040fe20000001818 */
[----:B------:R-:W-:Y:S03]  /*18160*/  LDSM.16.MT88.4 R24, [R185+0x15800] ;  /* 0x01580000b918783b */ /* 0x000fe60000004200 */
[----:B---3--:R-:W-:Y:S04]  /*18170*/  @!P0 HADD2 R225, -R181.H0_H0, -RZ.H0_H0 ;  /* 0xa00000ffb5e18230 */ /* 0x008fe80000000900 */
[C---:B----4-:R-:W-:Y:S01]  /*18180*/  HMMA.16816.F32 R140, R168.reuse, R172, R28 ;  /* 0x000000aca88c723c */ /* 0x050fe2000000181c */
[----:B------:R-:W-:Y:S03]  /*18190*/  @!P0 STL.S16 [R1+0x14], R225 ;  /* 0x000014e101008387 */ /* 0x000fe60000100600 */
[----:B------:R-:W-:Y:S04]  /*181a0*/  @!P1 HADD2 R224, -R180.H0_H0, -RZ.H0_H0 ;  /* 0xa00000ffb4e09230 */ /* 0x000fe80000000900 */
[C---:B------:R-:W-:Y:S01]  /*181b0*/  HMMA.16816.F32 R136, R168.reuse, R174, R32 ;  /* 0x000000aea888723c */ /* 0x040fe20000001820 */
[----:B------:R-:W-:Y:S01]  /*181c0*/  @!P6 HADD2 R223, -R135.H0_H0, -RZ.H0_H0 ;  /* 0xa00000ff87dfe230 */ /* 0x000fe20000000900 */
[----:B------:R-:W-:Y:S04]  /*181d0*/  @!P1 STL.S16 [R1+0x1c], R224 ;  /* 0x00001ce001009387 */ /* 0x000fe80000100600 */
[----:B------:R-:W-:Y:S02]  /*181e0*/  @!P6 STL.S16 [R1+0x18], R223 ;  /* 0x000018df0100e387 */ /* 0x000fe40000100600 */
[C---:B------:R-:W-:Y:S08]  /*181f0*/  HMMA.16816.F32 R36, R168.reuse, R176, R36 ;  /* 0x000000b0a824723c */ /* 0x040ff00000001824 */
[C---:B------:R-:W-:Y:S08]  /*18200*/  HMMA.16816.F32 R40, R168.reuse, R178, R40 ;  /* 0x000000b2a828723c */ /* 0x040ff00000001828 */
[C---:B-----5:R-:W-:Y:S08]  /*18210*/  HMMA.16816.F32 R44, R168.reuse, R4, R44 ;  /* 0x00000004a82c723c */ /* 0x060ff0000000182c */
[C---:B------:R-:W-:Y:S01]  /*18220*/  HMMA.16816.F32 R48, R168.reuse, R6, R48 ;  /* 0x00000006a830723c */ /* 0x040fe20000001830 */
[----:B------:R-:W3:Y:S07]  /*18230*/  LDSM.16.MT88.4 R4, [R186+0x15800] ;  /* 0x01580000ba04783b */ /* 0x000eee0000004200 */
[C---:B------:R-:W-:Y:S08]  /*18240*/  HMMA.16816.F32 R52, R168.reuse, R8, R52 ;  /* 0x00000008a834723c */ /* 0x040ff00000001834 */
[C---:B------:R-:W-:Y:S01]  /*18250*/  HMMA.16816.F32 R56, R168.reuse, R10, R56 ;  /* 0x0000000aa838723c */ /* 0x040fe20000001838 */
[----:B------:R-:W4:Y:S07]  /*18260*/  LDSM.16.MT88.4 R8, [R183+0x17800] ;  /* 0x01780000b708783b */ /* 0x000f2e0000004200 */
[C---:B-1----:R-:W-:Y:S08]  /*18270*/  HMMA.16816.F32 R60, R168.reuse, R12, R60 ;  /* 0x0000000ca83c723c */ /* 0x042ff0000000183c */
[C---:B------:R-:W-:Y:S01]  /*18280*/  HMMA.16816.F32 R64, R168.reuse, R14, R64 ;  /* 0x0000000ea840723c */ /* 0x040fe20000001840 */
[----:B------:R-:W-:Y:S07]  /*18290*/  LDSM.16.MT88.4 R12, [R186+0x17800] ;  /* 0x01780000ba0c783b */ /* 0x000fee0000004200 */
[C---:B------:R-:W-:Y:S08]  /*182a0*/  HMMA.16816.F32 R68, R168.reuse, R16, R68 ;  /* 0x00000010a844723c */ /* 0x040ff00000001844 */
[C---:B------:R-:W-:Y:S01]  /*182b0*/  HMMA.16816.F32 R72, R168.reuse, R18, R72 ;  /* 0x00000012a848723c */ /* 0x040fe20000001848 */
[----:B------:R-:W-:Y:S07]  /*182c0*/  LDSM.16.MT88.4 R16, [R185+0x17800] ;  /* 0x01780000b910783b */ /* 0x000fee0000004200 */
[C---:B--2---:R-:W-:Y:S07]  /*182d0*/  HMMA.16816.F32 R76, R168.reuse, R20, R76 ;  /* 0x00000014a84c723c */ /* 0x044fee000000184c */
[----:B------:R-:W-:Y:S01]  /*182e0*/  PRMT R21, R225, 0x7610, R21 ;  /* 0x00007610e1157816 */ /* 0x000fe20000000015 */
[C---:B------:R-:W-:Y:S01]  /*182f0*/  HMMA.16816.F32 R80, R168.reuse, R22, R80 ;  /* 0x00000016a850723c */ /* 0x040fe20000001850 */
[----:B------:R-:W-:Y:S03]  /*18300*/  LOP3.LUT R20, R210, 0xff, RZ, 0xc0, !PT ;  /* 0x000000ffd2147812 */ /* 0x000fe600078ec0ff */
[----:B------:R-:W-:Y:S02]  /*18310*/  @!P0 PRMT R181, R21, 0x5410, RZ ;  /* 0x0000541015b58816 */ /* 0x000fe400000000ff */
[----:B------:R-:W-:Y:S02]  /*18320*/  ISETP.GE.U32.AND P0, PT, R222, R20, PT ;  /* 0x00000014de00720c */ /* 0x000fe40003f06070 */
[C---:B---3--:R-:W-:Y:S01]  /*18330*/  HMMA.16816.F32 R84, R168.reuse, R4, R84 ;  /* 0x00000004a854723c */ /* 0x048fe20000001854 */
[----:B------:R-:W-:Y:S03]  /*18340*/  STG.E.U16 [R212.64+0x62], R181 ;  /* 0x000062b5d4007986 */ /* 0x000fe6000c101512 */
[----:B------:R-:W-:Y:S02]  /*18350*/  PRMT R22, R223, 0x7610, R22 ;  /* 0x00007610df167816 */ /* 0x000fe40000000016 */
[----:B------:R-:W-:Y:S02]  /*18360*/  PRMT R23, R224, 0x7610, R23 ;  /* 0x00007610e0177816 */ /* 0x000fe40000000017 */
[C---:B------:R-:W-:Y:S01]  /*18370*/  HMMA.16816.F32 R88, R168.reuse, R6, R88 ;  /* 0x00000006a858723c */ /* 0x040fe20000001858 */
[----:B------:R-:W1:Y:S03]  /*18380*/  LDSM.16.MT88.4 R4, [R184+0x17800] ;  /* 0x01780000b804783b */ /* 0x000e660000004200 */
[----:B------:R-:W-:Y:S01]  /*18390*/  @!P0 HADD2 R221, -R2.H0_H0, -RZ.H0_H0 ;  /* 0xa00000ff02dd8230 */ /* 0x000fe20000000900 */
[----:B------:R-:W-:Y:S02]  /*183a0*/  @!P6 PRMT R135, R22, 0x5410, RZ ;  /* 0x000054101687e816 */ /* 0x000fe400000000ff */
[----:B------:R-:W-:Y:S01]  /*183b0*/  @!P1 PRMT R180, R23, 0x5410, RZ ;  /* 0x0000541017b49816 */ /* 0x000fe200000000ff */
[C---:B------:R-:W-:Y:S01]  /*183c0*/  HMMA.16816.F32 R92, R168.reuse, R24, R92 ;  /* 0x00000018a85c723c */ /* 0x040fe2000000185c */
[----:B------:R-:W-:Y:S03]  /*183d0*/  @!P0 STL.S16 [R1+0xc], R221 ;  /* 0x00000cdd01008387 */ /* 0x000fe60000100600 */
[----:B------:R-:W-:Y:S01]  /*183e0*/  SHF.R.U32.HI R21, RZ, 0x10, R210 ;  /* 0x00000010ff157819 */ /* 0x000fe200000116d2 */
[----:B------:R-:W-:Y:S01]  /*183f0*/  STG.E.U16 [R214.64+0x60], R180 ;  /* 0x000060b4d6007986 */ /* 0x000fe2000c101512 */
[----:B------:R-:W-:Y:S02]  /*18400*/  LOP3.LUT R20, R210, 0xffff, RZ, 0xc0, !PT ;  /* 0x0000ffffd2147812 */ /* 0x000fe400078ec0ff */
[C---:B------:R-:W-:Y:S01]  /*18410*/  HMMA.16816.F32 R96, R168.reuse, R26, R96 ;  /* 0x0000001aa860723c */ /* 0x040fe20000001860 */
[----:B------:R-:W-:Y:S03]  /*18420*/  STG.E.U16 [R214.64+0x62], R135 ;  /* 0x00006287d6007986 */ /* 0x000fe6000c101512 */
[----:B------:R-:W-:Y:S02]  /*18430*/  SHF.R.U32.HI R20, RZ, 0x8, R20 ;  /* 0x00000008ff147819 */ /* 0x000fe40000011614 */
[----:B------:R-:W-:Y:S02]  /*18440*/  SHF.R.U32.HI R210, RZ, 0x18, R210 ;  /* 0x00000018ffd27819 */ /* 0x000fe400000116d2 */
[C---:B----4-:R-:W-:Y:S07]  /*18450*/  HMMA.16816.F32 R100, R168.reuse, R8, R100 ;  /* 0x00000008a864723c */ /* 0x050fee0000001864 */
[----:B------:R-:W-:Y:S01]  /*18460*/  LOP3.LUT R8, R20, 0xffff, RZ, 0xc0, !PT ;  /* 0x0000ffff14087812 */ /* 0x000fe200078ec0ff */
[C---:B------:R-:W-:Y:S01]  /*18470*/  HMMA.16816.F32 R104, R168.reuse, R10, R104 ;  /* 0x0000000aa868723c */ /* 0x040fe20000001868 */
[----:B------:R-:W-:Y:S02]  /*18480*/  LOP3.LUT R9, R21, 0xff, RZ, 0xc0, !PT ;  /* 0x000000ff15097812 */ /* 0x000fe400078ec0ff */
[C---:B------:R-:W-:Y:S02]  /*18490*/  ISETP.GE.U32.AND P6, PT, R222.reuse, R8, PT ;  /* 0x00000008de00720c */ /* 0x040fe40003fc6070 */
[----:B------:R-:W-:Y:S02]  /*184a0*/  PRMT R21, R221, 0x7610, R21 ;  /* 0x00007610dd157816 */ /* 0x000fe40000000015 */
[C---:B------:R-:W-:Y:S01]  /*184b0*/  ISETP.GE.U32.AND P1, PT, R222.reuse, R9, PT ;  /* 0x00000009de00720c */ /* 0x040fe20003f26070 */
[C---:B-1----:R-:W-:Y:S01]  /*184c0*/  HMMA.16816.F32 R108, R168.reuse, R4, R108 ;  /* 0x00000004a86c723c */ /* 0x042fe2000000186c */
[----:B------:R-:W-:Y:S02]  /*184d0*/  @!P0 PRMT R2, R21, 0x5410, RZ ;  /* 0x0000541015028816 */ /* 0x000fe400000000ff */
[----:B------:R-:W-:Y:S05]  /*184e0*/  ISETP.GE.U32.AND P0, PT, R222, R210, PT ;  /* 0x000000d2de00720c */ /* 0x000fea0003f06070 */
[----:B------:R-:W-:Y:S01]  /*184f0*/  @!P6 HADD2 R220, -R0.H0_H0, -RZ.H0_H0 ;  /* 0xa00000ff00dce230 */ /* 0x000fe20000000900 */
[C---:B------:R-:W-:Y:S01]  /*18500*/  HMMA.16816.F32 R112, R168.reuse, R6, R112 ;  /* 0x00000006a870723c */ /* 0x040fe20000001870 */
[----:B------:R1:W-:Y:S03]  /*18510*/  STG.E.U16 [R212.64+0x70], R2 ;  /* 0x00007002d4007986 */ /* 0x0003e6000c101512 */
[----:B------:R-:W-:Y:S01]  /*18520*/  PRMT R4, R220, 0x7610, R4 ;  /* 0x00007610dc047816 */ /* 0x000fe20000000004 */
[----:B------:R-:W-:Y:S01]  /*18530*/  @!P6 STL.S16 [R1+0x8], R220 ;  /* 0x000008dc0100e387 */ /* 0x000fe20000100600 */
[----:B------:R-:W-:Y:S02]  /*18540*/  @!P1 HADD2 R252, -R134.H0_H0, -RZ.H0_H0 ;  /* 0xa00000ff86fc9230 */ /* 0x000fe40000000900 */
[C---:B------:R-:W-:Y:S01]  /*18550*/  HMMA.16816.F32 R116, R168.reuse, R12, R116 ;  /* 0x0000000ca874723c */ /* 0x040fe20000001874 */
[----:B------:R-:W-:Y:S03]  /*18560*/  @!P6 PRMT R0, R4, 0x5410, RZ ;  /* 0x000054100400e816 */ /* 0x000fe600000000ff */
[----:B------:R-:W-:Y:S01]  /*18570*/  @!P0 HADD2 R249, -R3.H0_H0, -RZ.H0_H0 ;  /* 0xa00000ff03f98230 */ /* 0x000fe20000000900 */
[----:B------:R-:W-:Y:S01]  /*18580*/  @!P1 PRMT R134, R252, 0x5410, RZ ;  /* 0x00005410fc869816 */ /* 0x000fe200000000ff */
[----:B------:R2:W-:Y:S02]  /*18590*/  STG.E.U16 [R212.64+0x72], R0 ;  /* 0x00007200d4007986 */ /* 0x0005e4000c101512 */
[C---:B------:R-:W-:Y:S01]  /*185a0*/  HMMA.16816.F32 R120, R168.reuse, R14, R120 ;  /* 0x0000000ea878723c */ /* 0x040fe20000001878 */
[----:B------:R-:W-:Y:S01]  /*185b0*/  @!P0 PRMT R3, R249, 0x5410, RZ ;  /* 0x00005410f9038816 */ /* 0x000fe200000000ff */
[----:B------:R-:W-:Y:S01]  /*185c0*/  STG.E.U16 [R214.64+0x70], R134 ;  /* 0x00007086d6007986 */ /* 0x000fe2000c101512 */
[----:B------:R-:W-:Y:S03]  /*185d0*/  PLOP3.LUT P0, PT, PT, PT, UP0, 0x80, 0x0 ;  /* 0x000000000000781c */ /* 0x000fe60003f0f008 */
[----:B------:R3:W-:Y:S02]  /*185e0*/  STG.E.U16 [R214.64+0x72], R3 ;  /* 0x00007203d6007986 */ /* 0x0007e4000c101512 */
[C---:B------:R-:W-:Y:S01]  /*185f0*/  HMMA.16816.F32 R124, R168.reuse, R16, R124 ;  /* 0x00000010a87c723c */ /* 0x040fe2000000187c */
[----:B-1----:R-:W-:Y:S07]  /*18600*/  IMAD.MOV.U32 R2, RZ, RZ, R133 ;  /* 0x000000ffff027224 */ /* 0x002fee00078e0085 */
[----:B------:R-:W-:Y:S01]  /*18610*/  HMMA.16816.F32 R128, R168, R18, R128 ;  /* 0x00000012a880723c */ /* 0x000fe20000001880 */
[----:B--2---:R-:W-:Y:S04]  /*18620*/  IADD3 R212, P1, R212, -0x80, RZ ;  /* 0xffffff80d4d47810 */ /* 0x004fe80007f3e0ff */
[----:B------:R-:W-:Y:S01]  /*18630*/  IADD3.X R213, R213, -0x1, RZ, P1, !PT ;  /* 0xffffffffd5d57810 */ /* 0x000fe20000ffe4ff */
[----:B---3--:R-:W-:Y:S01]  /*18640*/  IMAD.MOV.U32 R3, RZ, RZ, R132 ;  /* 0x000000ffff037224 */ /* 0x008fe200078e0084 */
[----:B------:R-:W-:-:S05]  /*18650*/  @P0 BRA `(.L_x_1116) ;  /* 0xffffa30000000947 */ /* 0x000fca000383ffff */
.L_x_1115:
[----:B------:R-:W2:Y:S04]  /*18660*/  LDL.LU R4, [R1+0x84] ;  /* 0x0000840001047983 */ /* 0x000ea80000300800 */
[----:B------:R-:W1:Y:S01]  /*18670*/  S2R R176, SR_TID.X ;  /* 0x0000000000b07919 */ /* 0x000e620000002100 */
[----:B------:R-:W3:Y:S01]  /*18680*/  S2UR UR6, SR_CTAID.Y ;  /* 0x00000000000679c3 */ /* 0x000ee20000002600 */
[----:B------:R-:W-:-:S02]  /*18690*/  UISETP.NE.AND UP3, UPT, UR11, -0x1, UPT ;  /* 0xffffffff0b00788c */ /* 0x000fc4000bf65270 */
[----:B------:R-:W4:Y:S01]  /*186a0*/  LDL.LU R5, [R1+0x80] ;  /* 0x0000800001057983 */ /* 0x000f220000300800 */
[----:B------:R-:W-:Y:S01]  /*186b0*/  ULDC.64 UR4, c[0x0][0x1e8] ;  /* 0x00007a0000047ab9 */ /* 0x000fe20000000a00 */
[----:B------:R-:W-:Y:S01]  /*186c0*/  BSSY B0, `(.L_x_1119) ;  /* 0x0000195000007945 */ /* 0x000fe20003800000 */
[----:B------:R-:W-:Y:S02]  /*186d0*/  ULDC.U8 UR9, c[0x0][0x329] ;  /* 0x0000ca4000097ab9 */ /* 0x000fe40000000000 */
[----:B------:R-:W-:Y:S01]  /*186e0*/  UISETP.NE.AND UP1, UPT, UR9, URZ, UPT ;  /* 0x0000003f0900728c */ /* 0x000fe2000bf25270 */
[----:B------:R-:W3:Y:S01]  /*186f0*/  S2UR UR10, SR_CTAID.Z ;  /* 0x00000000000a79c3 */ /* 0x000ee20000002700 */
[----:B------:R-:W-:Y:S02]  /*18700*/  ULDC UR8, c[0x0][0x214] ;  /* 0x0000850000087ab9 */ /* 0x000fe40000000800 */
[----:B------:R-:W-:Y:S02]  /*18710*/  @UP3 UIMAD.WIDE.U32 UR14, UR11, UR4, URZ ;  /* 0x000000040b0e32a5 */ /* 0x000fe4000f8e003f */
[----:B------:R-:W-:-:S02]  /*18720*/  UMOV UR22, URZ ;  /* 0x0000003f00167c82 */ /* 0x000fc40008000000 */
[----:B------:R-:W-:Y:S02]  /*18730*/  @UP3 UIMAD UR7, UR11, UR5, UR15 ;  /* 0x000000050b0732a4 */ /* 0x000fe4000f8e020f */
[----:B------:R-:W-:Y:S02]  /*18740*/  UMOV UR23, URZ ;  /* 0x0000003f00177c82 */ /* 0x000fe40008000000 */
[----:B------:R-:W-:Y:S02]  /*18750*/  ULDC.64 UR4, c[0x0][0x1e0] ;  /* 0x0000780000047ab9 */ /* 0x000fe40000000a00 */
[----:B------:R-:W-:Y:S01]  /*18760*/  @UP1 ULDC UR15, c[0x0][0x210] ;  /* 0x00008400000f1ab9 */ /* 0x000fe20000000800 */
[----:B-1----:R-:W-:Y:S01]  /*18770*/  SHF.R.S32.HI R177, RZ, 0x1f, R176 ;  /* 0x0000001fffb17819 */ /* 0x002fe200000114b0 */
[----:B---3--:R-:W-:Y:S02]  /*18780*/  @!UP3 USHF.R.S32.HI UR12, URZ, 0x1f, UR6 ;  /* 0x0000001f3f0cb899 */ /* 0x008fe40008011406 */
[----:B------:R-:W-:Y:S01]  /*18790*/  @!UP3 UIMAD.WIDE.U32 UR20, UR6, UR4, URZ ;  /* 0x000000040614b2a5 */ /* 0x000fe2000f8e003f */
[----:B------:R-:W-:Y:S01]  /*187a0*/  LEA.HI R175, R177, R176, RZ, 0x5 ;  /* 0x000000b0b1af7211 */ /* 0x000fe200078f28ff */
[----:B------:R-:W-:-:S02]  /*187b0*/  @!UP3 UIMAD UR12, UR12, UR4, URZ ;  /* 0x000000040c0cb2a4 */ /* 0x000fc4000f8e023f */
[----:B------:R-:W-:Y:S01]  /*187c0*/  @UP1 UIMAD UR15, UR15, UR8, URZ ;  /* 0x000000080f0f12a4 */ /* 0x000fe2000f8e023f */
[----:B------:R-:W-:Y:S01]  /*187d0*/  SHF.R.S32.HI R6, RZ, 0x5, R175 ;  /* 0x00000005ff067819 */ /* 0x000fe200000114af */
        /* <DEDUP_REMOVED lines=18> */
[----:B------:R-:W-:Y:S02]  /*18900*/  UIMAD UR15, UR10, UR15, UR5 ;  /* 0x0000000f0a0f72a4 */ /* 0x000fe4000f8e0205 */
        /* <DEDUP_REMOVED lines=9> */
[----:B----4-:R-:W2:Y:S01]  /*189a0*/  SHFL.BFLY PT, R0, R5, 0x2, 0x1f ;  /* 0x0c401f0005007f89 */ /* 0x010ea200000e0000 */
[----:B-1----:R-:W-:-:S05]  /*189b0*/  FADD.FTZ R2, R2, R4 ;  /* 0x0000000402027221 */ /* 0x002fca0000010000 */
[----:B------:R-:W1:Y:S01]  /*189c0*/  SHFL.BFLY PT, R4, R2, 0x1, 0x1f ;  /* 0x0c201f0002047f89 */ /* 0x000e6200000e0000 */
[----:B--2---:R-:W-:Y:S01]  /*189d0*/  FADD.FTZ R0, R0, R5 ;  /* 0x0000000500007221 */ /* 0x004fe20000010000 */
[----:B------:R-:W-:-:S04]  /*189e0*/  LEA.HI R5, R177, R176, RZ, 0x2 ;  /* 0x000000b0b1057211 */ /* 0x000fc800078f10ff */
[----:B------:R-:W2:Y:S01]  /*189f0*/  SHFL.BFLY PT, R3, R0, 0x1, 0x1f ;  /* 0x0c201f0000037f89 */ /* 0x000ea200000e0000 */
[----:B-1----:R-:W-:Y:S01]  /*18a00*/  FADD.FTZ R135, R2, R4 ;  /* 0x0000000402877221 */ /* 0x002fe20000010000 */
[----:B------:R-:W-:Y:S02]  /*18a10*/  MOV R2, 0x3f800000 ;  /* 0x3f80000000027802 */ /* 0x000fe40000000f00 */
[----:B------:R-:W-:Y:S02]  /*18a20*/  SHF.R.S32.HI R4, RZ, 0x1f, R5 ;  /* 0x0000001fff047819 */ /* 0x000fe40000011405 */
[----:B------:R-:W-:Y:S01]  /*18a30*/  FSETP.NE.FTZ.AND P4, PT, R135, RZ, PT ;  /* 0x000000ff8700720b */ /* 0x000fe20003f95000 */
[----:B--2---:R-:W-:Y:S01]  /*18a40*/  FADD.FTZ R134, R0, R3 ;  /* 0x0000000300867221 */ /* 0x004fe20000010000 */
[----:B------:R-:W-:Y:S02]  /*18a50*/  MOV R3, 0x3f800000 ;  /* 0x3f80000000037802 */ /* 0x000fe40000000f00 */
[----:B------:R-:W-:-:S02]  /*18a60*/  SHF.R.S32.HI R0, RZ, 0x2, R5 ;  /* 0x00000002ff007819 */ /* 0x000fc40000011405 */
[----:B------:R-:W-:Y:S02]  /*18a70*/  FSETP.NE.FTZ.AND P3, PT, R134, RZ, PT ;  /* 0x000000ff8600720b */ /* 0x000fe40003f75000 */
[----:B------:R-:W-:Y:S02]  /*18a80*/  LEA.HI R4, R4, R0, RZ, 0x3 ;  /* 0x0000000004047211 */ /* 0x000fe400078f18ff */
[----:B------:R-:W-:-:S03]  /*18a90*/  LOP3.LUT R5, R5, 0x3ffffffc, RZ, 0xc0, !PT ;  /* 0x3ffffffc05057812 */ /* 0x000fc600078ec0ff */
[----:B------:R-:W1:Y:S01]  /*18aa0*/  @P4 MUFU.RCP R2, R135 ;  /* 0x0000008700024308 */ /* 0x000e620000001000 */
[----:B------:R-:W-:Y:S02]  /*18ab0*/  LOP3.LUT R4, R4, 0xfffffff8, RZ, 0xc0, !PT ;  /* 0xfffffff804047812 */ /* 0x000fe400078ec0ff */
[----:B------:R-:W-:Y:S02]  /*18ac0*/  IADD3 R5, -R5, R176, RZ ;  /* 0x000000b005057210 */ /* 0x000fe40007ffe1ff */
[----:B------:R-:W-:Y:S02]  /*18ad0*/  IADD3 R18, R0, -R4, RZ ;  /* 0x8000000400127210 */ /* 0x000fe40007ffe0ff */
[----:B------:R-:W-:Y:S01]  /*18ae0*/  LEA R174, R6, R5, 0x9 ;  /* 0x0000000506ae7211 */ /* 0x000fe200078e48ff */
[----:B------:R-:W2:Y:S01]  /*18af0*/  @P3 MUFU.RCP R3, R134 ;  /* 0x0000008600033308 */ /* 0x000ea20000001000 */
[----:B------:R-:W-:Y:S01]  /*18b00*/  R2P PR, R18, 0x6 ;  /* 0x0000000612007804 */ /* 0x000fe20000000000 */
[----:B-1----:R-:W-:-:S04]  /*18b10*/  FMUL.FTZ R2, R2, c[0x0][0x2dc] ;  /* 0x0000b70002027a20 */ /* 0x002fc80000410000 */
[C---:B------:R-:W-:Y:S02]  /*18b20*/  FMUL.FTZ R4, R2.reuse, R165 ;  /* 0x000000a502047220 */ /* 0x040fe40000410000 */
[C---:B------:R-:W-:Y:S02]  /*18b30*/  FMUL.FTZ R173, R2.reuse, R164 ;  /* 0x000000a402ad7220 */ /* 0x040fe40000410000 */
[----:B--2---:R-:W-:Y:S02]  /*18b40*/  FMUL.FTZ R0, R3, c[0x0][0x2dc] ;  /* 0x0000b70003007a20 */ /* 0x004fe40000410000 */
[----:B------:R-:W-:Y:S01]  /*18b50*/  FMUL.FTZ R172, R2, R160 ;  /* 0x000000a002ac7220 */ /* 0x000fe20000410000 */
[----:B------:R-:W-:Y:S01]  /*18b60*/  F2FP.PACK_AB R4, R4, R173 ;  /* 0x000000ad0404723e */ /* 0x000fe200000000ff */
        /* <DEDUP_REMOVED lines=37> */
[C---:B------:R-:W-:Y:S01]  /*18dc0*/  FMUL.FTZ R144, R2.reuse, R68 ;  /* 0x0000004402907220 */ /* 0x040fe20000410000 */
[----:B------:R-:W-:Y:S01]  /*18dd0*/  F2FP.PACK_AB R68, R145, R168 ;  /* 0x000000a89144723e */ /* 0x000fe200000000ff */
        /* <DEDUP_REMOVED lines=39> */
[----:B------:R-:W-:Y:S02]  /*19050*/  FMUL.FTZ R129, R2, R129 ;  /* 0x0000008102817220 */ /* 0x000fe40000410000 */
        /* <DEDUP_REMOVED lines=29> */
[C---:B------:R-:W-:Y:S01]  /*19230*/  FMUL.FTZ R46, R0.reuse, R46 ;  /* 0x0000002e002e7220 */ /* 0x040fe20000410000 */
[----:B------:R-:W-:Y:S01]  /*19240*/  F2FP.PACK_AB R61, R61, R38 ;  /* 0x000000263d3d723e */ /* 0x000fe200000000ff */
[----:B------:R-:W-:Y:S01]  /*19250*/  FMUL.FTZ R17, R0, R54 ;  /* 0x0000003600117220 */ /* 0x000fe20000410000 */
[----:B------:R-:W-:Y:S01]  /*19260*/  F2FP.PACK_AB R54, R22, R153 ;  /* 0x000000991636723e */ /* 0x000fe200000000ff */
[----:B------:R-:W-:Y:S01]  /*19270*/  FMUL.FTZ R53, R0, R55 ;  /* 0x0000003700357220 */ /* 0x000fe20000410000 */
[----:B------:R-:W-:Y:S01]  /*19280*/  F2FP.PACK_AB R55, R2, R50 ;  /* 0x000000320237723e */ /* 0x000fe200000000ff */
[----:B------:R-:W-:Y:S01]  /*19290*/  FMUL.FTZ R16, R0, R58 ;  /* 0x0000003a00107220 */ /* 0x000fe20000410000 */
[----:B------:R-:W-:Y:S01]  /*192a0*/  LOP3.LUT R2, R18, 0x1, RZ, 0xc0, !PT ;  /* 0x0000000112027812 */ /* 0x000fe200078ec0ff */
[----:B------:R-:W-:Y:S01]  /*192b0*/  FMUL.FTZ R51, R0, R59 ;  /* 0x0000003b00337220 */ /* 0x000fe20000410000 */
[----:B------:R-:W-:Y:S01]  /*192c0*/  F2FP.PACK_AB R59, R6, R42 ;  /* 0x0000002a063b723e */ /* 0x000fe200000000ff */
[----:B------:R-:W-:Y:S01]  /*192d0*/  FMUL.FTZ R15, R0, R62 ;  /* 0x0000003e000f7220 */ /* 0x000fe20000410000 */
[----:B------:R-:W-:Y:S01]  /*192e0*/  ISETP.NE.U32.AND P0, PT, R2, 0x1, PT ;  /* 0x000000010200780c */ /* 0x000fe20003f05070 */
        /* <DEDUP_REMOVED lines=69> */
[----:B------:R-:W-:-:S02]  /*19740*/  SHF.L.U32 R0, R18, 0x6, RZ ;  /* 0x0000000612007819 */ /* 0x000fc400000006ff */
[----:B------:R-:W-:Y:S02]  /*19750*/  F2FP.PACK_AB R19, R19, R122 ;  /* 0x0000007a1313723e */ /* 0x000fe400000000ff */
[----:B------:R-:W-:Y:S02]  /*19760*/  LOP3.LUT R0, R0, 0x1c0, RZ, 0xc0, !PT ;  /* 0x000001c000007812 */ /* 0x000fe400078ec0ff */
[----:B------:R-:W-:Y:S02]  /*19770*/  F2FP.PACK_AB R18, R125, R124 ;  /* 0x0000007c7d12723e */ /* 0x000fe400000000ff */
[----:B------:R-:W-:Y:S02]  /*19780*/  LEA.HI R0, R0, R0, RZ, 0x1d ;  /* 0x0000000000007211 */ /* 0x000fe400078fe8ff */
[----:B------:R-:W-:Y:S02]  /*19790*/  F2FP.PACK_AB R17, R127, R126 ;  /* 0x0000007e7f11723e */ /* 0x000fe400000000ff */
[----:B------:R-:W-:-:S02]  /*197a0*/  LEA R0, R174, R0, 0x1 ;  /* 0x00000000ae007211 */ /* 0x000fc400078e08ff */
[----:B------:R-:W-:Y:S02]  /*197b0*/  F2FP.PACK_AB R16, R129, R128 ;  /* 0x000000808110723e */ /* 0x000fe400000000ff */
[----:B------:R-:W-:Y:S02]  /*197c0*/  SHF.L.U32 R0, R0, 0x1, RZ ;  /* 0x0000000100007819 */ /* 0x000fe400000006ff */
[----:B------:R-:W-:Y:S02]  /*197d0*/  F2FP.PACK_AB R15, R131, R130 ;  /* 0x00000082830f723e */ /* 0x000fe400000000ff */
[C---:B------:R-:W-:Y:S01]  /*197e0*/  IADD3 R2, R0.reuse, -0x10, RZ ;  /* 0xfffffff000027810 */ /* 0x040fe20007ffe0ff */
[----:B------:R1:W-:Y:S01]  /*197f0*/  STS [R0+0x400], R3 ;  /* 0x0004000300007388 */ /* 0x0003e20000000800 */
[----:B------:R-:W-:-:S03]  /*19800*/  @P0 IADD3 R2, R0, 0x10, RZ ;  /* 0x0000001000020810 */ /* 0x000fc60007ffe0ff */
[----:B------:R2:W-:Y:S04]  /*19810*/  STS [R0], R4 ;  /* 0x0000000400007388 */ /* 0x0005e80000000800 */
[----:B------:R3:W-:Y:S04]  /*19820*/  STS [R2], R5 ;  /* 0x0000000502007388 */ /* 0x0007e80000000800 */
[----:B------:R-:W-:Y:S01]  /*19830*/  STS [R2+0x400], R9 ;  /* 0x0004000902007388 */ /* 0x000fe20000000800 */
[----:B-1----:R-:W-:Y:S02]  /*19840*/  IADD3 R3, R0, R8, RZ ;  /* 0x0000000800037210 */ /* 0x002fe40007ffe0ff */
[----:B------:R-:W-:-:S02]  /*19850*/  IADD3 R8, R8, R2, RZ ;  /* 0x0000000208087210 */ /* 0x000fc40007ffe0ff */
[-C--:B--2---:R-:W-:Y:S01]  /*19860*/  IADD3 R4, R3, R6.reuse, RZ ;  /* 0x0000000603047210 */ /* 0x084fe20007ffe0ff */
[----:B------:R1:W-:Y:S01]  /*19870*/  STS [R3], R7 ;  /* 0x0000000703007388 */ /* 0x0003e20000000800 */
[----:B---3--:R-:W-:-:S03]  /*19880*/  IADD3 R5, R0, R6, RZ ;  /* 0x0000000600057210 */ /* 0x008fc60007ffe0ff */
[----:B------:R-:W-:Y:S04]  /*19890*/  STS [R3+0x400], R12 ;  /* 0x0004000c03007388 */ /* 0x000fe80000000800 */
[----:B------:R-:W-:Y:S04]  /*198a0*/  STS [R8], R11 ;  /* 0x0000000b08007388 */ /* 0x000fe80000000800 */
        /* <DEDUP_REMOVED lines=53> */
[----:B------:R-:W-:-:S03]  /*19c00*/  IADD3 R0, R176, -R0, RZ ;  /* 0x80000000b0007210 */ /* 0x000fc60007ffe0ff */
[----:B------:R-:W-:Y:S01]  /*19c10*/  STS [R5+0x6400], R21 ;  /* 0x0064001505007388 */ /* 0x000fe20000000800 */
[----:B--2---:R-:W1:Y:S01]  /*19c20*/  @P4 MUFU.LG2 R2, R135 ;  /* 0x0000008700024308 */ /* 0x004e620000000c00 */
[----:B------:R-:W-:Y:S02]  /*19c30*/  LOP3.LUT P0, RZ, R0, 0x3, RZ, 0xc0, !PT ;  /* 0x0000000300ff7812 */ /* 0x000fe4000780c0ff */
[----:B------:R-:W-:Y:S04]  /*19c40*/  STS [R7+0x6000], R20 ;  /* 0x0060001407007388 */ /* 0x000fe80000000800 */
[----:B------:R2:W-:Y:S01]  /*19c50*/  STS [R7+0x6400], R19 ;  /* 0x0064001307007388 */ /* 0x0005e20000000800 */
[----:B---3--:R-:W3:Y:S03]  /*19c60*/  @P3 MUFU.LG2 R3, R134 ;  /* 0x0000008600033308 */ /* 0x008ee60000000c00 */
[----:B------:R2:W-:Y:S04]  /*19c70*/  STS [R4+0x6000], R18 ;  /* 0x0060001204007388 */ /* 0x0005e80000000800 */
[----:B------:R2:W-:Y:S01]  /*19c80*/  STS [R4+0x6400], R17 ;  /* 0x0064001104007388 */ /* 0x0005e20000000800 */
[----:B-1----:R-:W-:Y:S01]  /*19c90*/  @P4 FMUL.FTZ R2, R2, 0.69314718246459960938 ;  /* 0x3f31721802024820 */ /* 0x002fe20000410000 */
[----:B----4-:R-:W-:-:S02]  /*19ca0*/  MOV R8, 0x7f800000 ;  /* 0x7f80000000087802 */ /* 0x010fc40000000f00 */
[----:B------:R1:W-:Y:S04]  /*19cb0*/  STS [R6+0x6000], R16 ;  /* 0x0060001006007388 */ /* 0x0003e80000000800 */
[----:B------:R1:W-:Y:S01]  /*19cc0*/  STS [R6+0x6400], R15 ;  /* 0x0064000f06007388 */ /* 0x0003e20000000800 */
[----:B---3--:R-:W-:-:S03]  /*19cd0*/  @P3 FMUL.FTZ R0, R3, 0.69314718246459960938 ;  /* 0x3f31721803003820 */ /* 0x008fc60000410000 */
[----:B------:R-:W-:Y:S01]  /*19ce0*/  BAR.SYNC.DEFER_BLOCKING 0x0 ;  /* 0x0000000000007b1d */ /* 0x000fe20000010000 */
[----:B------:R-:W-:Y:S01]  /*19cf0*/  @P3 FFMA.FTZ R8, R132, c[0x0][0x238], R0 ;  /* 0x00008e0084083a23 */ /* 0x000fe20000010000 */
[----:B--2---:R-:W-:Y:S01]  /*19d00*/  MOV R7, 0x7f800000 ;  /* 0x7f80000000077802 */ /* 0x004fe20000000f00 */
[----:B------:R-:W-:-:S03]  /*19d10*/  @P4 FFMA.FTZ R7, R133, c[0x0][0x238], R2 ;  /* 0x00008e0085074a23 */ /* 0x000fc60000010002 */
[----:B-----5:R1:W2:Y:S04]  /*19d20*/  LDS.128 R28, [R209] ;  /* 0x00000000d11c7984 */ /* 0x0202a80000000c00 */
        /* <DEDUP_REMOVED lines=37> */
[----:B-1----:R-:W-:Y:S02]  /*19f80*/  @!P2 IADD3 R6, P0, R2, UR4, RZ ;  /* 0x000000040206ac10 */ /* 0x002fe4000ff1e0ff */
        /* <DEDUP_REMOVED lines=8> */
.L_x_1120:
[----:B--234-:R-:W-:Y:S05]  /*1a010*/  BSYNC B0 ;  /* 0x0000000000007941 */ /* 0x01cfea0003800000 */
.L_x_1119:
[----:B------:R-:W2:Y:S04]  /*1a020*/  LDL.64 R82, [R1+0x98] ;  /* 0x0000980001527983 */ /* 0x000ea80000100a00 */
[----:B------:R3:W5:Y:S04]  /*1a030*/  LDL R80, [R1+0xac] ;  /* 0x0000ac0001507983 */ /* 0x0007680000100800 */
[----:B-1----:R3:W5:Y:S04]  /*1a040*/  LDL R15, [R1+0xa8] ;  /* 0x0000a800010f7983 */ /* 0x0027680000100800 */
[----:B------:R3:W5:Y:S01]  /*1a050*/  LDL R14, [R1+0xb0] ;  /* 0x0000b000010e7983 */ /* 0x0007620000100800 */
[----:B------:R-:W-:Y:S01]  /*1a060*/  LEA.HI R13, R177, R176, RZ, 0x3 ;  /* 0x000000b0b10d7211 */ /* 0x000fe200078f18ff */
[----:B------:R-:W-:Y:S01]  /*1a070*/  UIMAD UR9, UR9, -0x40, UR16 ;  /* 0xffffffc0090978a4 */ /* 0x000fe2000f8e0210 */
[----:B------:R-:W-:Y:S01]  /*1a080*/  BSSY B0, `(.L_x_1121) ;  /* 0x0000024000007945 */ /* 0x000fe20003800000 */
[----:B------:R-:W1:Y:S01]  /*1a090*/  S2R R0, SR_TID.X ;  /* 0x0000000000007919 */ /* 0x000e620000002100 */
[----:B------:R-:W-:Y:S01]  /*1a0a0*/  SHF.R.S32.HI R3, RZ, 0x3, R13 ;  /* 0x00000003ff037819 */ /* 0x000fe2000001140d */
[----:B------:R-:W-:-:S02]  /*1a0b0*/  USHF.R.S32.HI UR6, URZ, 0x1f, UR10 ;  /* 0x0000001f3f067899 */ /* 0x000fc4000801140a */
[----:B------:R-:W4:Y:S01]  /*1a0c0*/  S2R R10, SR_CTAID.Z ;  /* 0x00000000000a7919 */ /* 0x000f220000002700 */
[----:B------:R-:W-:Y:S02]  /*1a0d0*/  ULDC.64 UR4, c[0x0][0x1f0] ;  /* 0x00007c0000047ab9 */ /* 0x000fe40000000a00 */
[----:B------:R-:W-:-:S04]  /*1a0e0*/  UIMAD UR4, UR6, UR4, URZ ;  /* 0x00000004060472a4 */ /* 0x000fc8000f8e023f */
[----:B------:R-:W-:Y:S01]  /*1a0f0*/  UIMAD UR4, UR10, UR5, UR4 ;  /* 0x000000050a0472a4 */ /* 0x000fe2000f8e0204 */
[----:B-1----:R-:W-:-:S04]  /*1a100*/  SHF.R.S32.HI R2, RZ, 0x1f, R0 ;  /* 0x0000001fff027819 */ /* 0x002fc80000011400 */
        /* <DEDUP_REMOVED lines=27> */
.L_x_1122:
[----:B---3--:R-:W-:Y:S05]  /*1a2c0*/  BSYNC B0 ;  /* 0x0000000000007941 */ /* 0x008fea0003800000 */
.L_x_1121:
        /* <DEDUP_REMOVED lines=22> */
.L_x_1124:
[----:B------:R-:W-:Y:S05]  /*1a430*/  BSYNC B0 ;  /* 0x0000000000007941 */ /* 0x000fea0003800000 */
.L_x_1123:
        /* <DEDUP_REMOVED lines=22> */
.L_x_1126:
[----:B------:R-:W-:Y:S05]  /*1a5a0*/  BSYNC B0 ;  /* 0x0000000000007941 */ /* 0x000fea0003800000 */
.L_x_1125:
        /* <DEDUP_REMOVED lines=23> */
.L_x_1127:
        /* <DEDUP_REMOVED lines=14> */
.L_x_2046:


//--------------------- .text._ZN5flash16flash_fwd_kernelI23Flash_fwd_kernel_traitsILi256ELi64ELi64ELi4ELb0ELb0EN7cutlass6half_tE19Flash_kernel_traitsILi256ELi64ELi64ELi4ES3_EELb0ELb0ELb1ELb0ELb0ELb0ELb1ELb0EEEvNS_16Flash_fwd_paramsE --------------------------
	.section	.text._ZN5flash16flash_fwd_kernelI23Flash_fwd_kernel_traitsILi256ELi64ELi64ELi4ELb0ELb0EN7cutlass6half_tE19Flash_kernel_traitsILi256ELi64ELi64ELi4ES3_EELb0ELb0ELb1ELb0ELb0ELb0ELb1ELb0EEEvNS_16Flash_fwd_paramsE,"ax",@progbits
	.sectioninfo	@"SHI_REGISTERS=255"
	.align	128
        .global         _ZN5flash16flash_fwd_kernelI23Flash_fwd_kernel_traitsILi256ELi64ELi64ELi4ELb0ELb0EN7cutlass6half_tE19Flash_kernel_traitsILi256ELi64ELi64ELi4ES3_EELb0ELb0ELb1ELb0ELb0ELb0ELb1ELb0EEEvNS_16Flash_fwd_paramsE
        .type           _ZN5flash16flash_fwd_kernelI23Flash_fwd_kernel_traitsILi256ELi64ELi64ELi4ELb0ELb0EN7cutlass6half_tE19Flash_kernel_traitsILi256ELi64ELi64ELi4ES3_EELb0ELb0ELb1ELb0ELb0ELb0ELb1ELb0EEEvNS_16Flash_fwd_paramsE,@function
        .size           _ZN5flash16flash_fwd_kernelI23Flash_fwd_kernel_traitsILi256ELi64ELi64ELi4ELb0ELb0EN7cutlass6half_tE19Flash_kernel_traitsILi256ELi64ELi64ELi4ES3_EELb0ELb0ELb1ELb0ELb0ELb0ELb1ELb0EEEvNS_16Flash_fwd_paramsE,(.L_x_2047 - _ZN5flash16flash_fwd_kernelI23Flash_fwd_kernel_traitsILi256ELi64ELi64ELi4ELb0ELb0EN7cutlass6half_tE19Flash_kernel_traitsILi256ELi64ELi64ELi4ES3_EELb0ELb0ELb1ELb0ELb0ELb0ELb1ELb0EEEvNS_16Flash_fwd_paramsE)
        .other          _ZN5flash16flash_fwd_kernelI23Flash_fwd_kernel_traitsILi256ELi64ELi64ELi4ELb0ELb0EN7cutlass6half_tE19Flash_kernel_traitsILi256ELi64ELi64ELi4ES3_EELb0ELb0ELb1ELb0ELb0ELb0ELb1ELb0EEEvNS_16Flash_fwd_paramsE,@"STO_CUDA_ENTRY STV_DEFAULT"
_ZN5flash16flash_fwd_kernelI23Flash_fwd_kernel_traitsILi256ELi64ELi64ELi4ELb0ELb0EN7cutlass6half_tE19Flash_kernel_traitsILi256ELi64ELi64ELi4ES3_EELb0ELb0ELb1ELb0ELb0ELb0ELb1ELb0EEEvNS_16Flash_fwd_paramsE:
.text._ZN5flash16flash_fwd_kernelI23Flash_fwd_kernel_traitsILi256ELi64ELi64ELi4ELb0ELb0EN7cutlass6half_tE19Flash_kernel_traitsILi256ELi64ELi64ELi4ES3_EELb0ELb0ELb1ELb0ELb0ELb0ELb1ELb0EEEvNS_16Flash_fwd_paramsE:
        /* <DEDUP_REMOVED lines=57> */
.L_x_1128:
[----:B------:R-:W-:Y:S02]  /*0390*/  ULDC UR6, c[0x0][0x218] ;  /* 0x0000860000067ab9 */ /* 0x000fe40000000800 */
.L_x_1129:
        /* <DEDUP_REMOVED lines=124> */
.L_x_1132:
[----:B------:R-:W-:Y:S05]  /*0b60*/  BSYNC B0 ;  /* 0x0000000000007941 */ /* 0x000fea0003800000 */
.L_x_1131:
        /* <DEDUP_REMOVED lines=22> */
.L_x_1134:
[----:B------:R-:W-:Y:S05]  /*0cd0*/  BSYNC B0 ;  /* 0x0000000000007941 */ /* 0x000fea0003800000 */
.L_x_1133:
        /* <DEDUP_REMOVED lines=22> */
.L_x_1136:
[----:B------:R-:W-:Y:S05]  /*0e40*/  BSYNC B0 ;  /* 0x0000000000007941 */ /* 0x000fea0003800000 */
.L_x_1135:
        /* <DEDUP_REMOVED lines=21> */
.L_x_1138:
[----:B------:R-:W-:Y:S05]  /*0fa0*/  BSYNC B0 ;  /* 0x0000000000007941 */ /* 0x000fea0003800000 */
.L_x_1137:
        /* <DEDUP_REMOVED lines=35> */
.L_x_1130:
        /* <DEDUP_REMOVED lines=32> */
.L_x_1139:
        /* <DEDUP_REMOVED lines=50> */
.L_x_1140:
        /* <DEDUP_REMOVED lines=121> */
.L_x_1142:
[----:B------:R-:W-:Y:S05]  /*1e90*/  BSYNC B0 ;  /* 0x0000000000007941 */ /* 0x000fea0003800000 */
.L_x_1141:
        /* <DEDUP_REMOVED lines=45> */
.L_x_1144:
[----:B------:R-:W-:Y:S05]  /*2170*/  BSYNC B0 ;  /* 0x0000000000007941 */ /* 0x000fea0003800000 */
.L_x_1143:
        /* <DEDUP_REMOVED lines=45> */
.L_x_1146:
[----:B------:R-:W-:Y:S05]  /*2450*/  BSYNC B0 ;  /* 0x0000000000007941 */ /* 0x000fea0003800000 */
.L_x_1145:
        /* <DEDUP_REMOVED lines=48> */
.L_x_1148:
[----:B------:R-:W-:Y:S05]  /*2760*/  BSYNC B0 ;  /* 0x0000000000007941 */ /* 0x000fea0003800000 */
.L_x_1147:
        /* <DEDUP_REMOVED lines=45> */
.L_x_1150:
[----:B------:R-:W-:Y:S05]  /*2a40*/  BSYNC B0 ;  /* 0x0000000000007941 */ /* 0x000fea0003800000 */
.L_x_1149:
        /* <DEDUP_REMOVED lines=41> */
.L_x_1152:
[----:B------:R-:W-:Y:S05]  /*2ce0*/  BSYNC B0 ;  /* 0x0000000000007941 */ /* 0x000fea0003800000 */
.L_x_1151:
        /* <DEDUP_REMOVED lines=40> */
.L_x_1154:
[----:B------:R-:W-:Y:S05]  /*2f70*/  BSYNC B0 ;  /* 0x0000000000007941 */ /* 0x000fea0003800000 */
.L_x_1153:
        /* <DEDUP_REMOVED lines=47> */
.L_x_1156:
[----:B------:R-:W-:Y:S05]  /*3270*/  BSYNC B0 ;  /* 0x0000000000007941 */ /* 0x000fea0003800000 */
.L_x_1155:
        /* <DEDUP_REMOVED lines=52> */
.L_x_1158:
[----:B------:R-:W-:Y:S05]  /*35c0*/  BSYNC B0 ;  /* 0x0000000000007941 */ /* 0x000fea0003800000 */
.L_x_1157:
        /* <DEDUP_REMOVED lines=45> */
.L_x_1160:
[----:B------:R-:W-:Y:S05]  /*38a0*/  BSYNC B0 ;  /* 0x0000000000007941 */ /* 0x000fea0003800000 */
.L_x_1159:
        /* <DEDUP_REMOVED lines=44> */
.L_x_1162:
[----:B------:R-:W-:Y:S05]  /*3b70*/  BSYNC B0 ;  /* 0x0000000000007941 */ /* 0x000fea0003800000 */
.L_x_1161:
        /* <DEDUP_REMOVED lines=46> */
.L_x_1164:
[----:B------:R-:W-:Y:S05]  /*3e60*/  BSYNC B0 ;  /* 0x0000000000007941 */ /* 0x000fea0003800000 */
.L_x_1163:
[C---:B------:R-:W-:Y:S01]  /*3e70*/  IMAD.SHL.U32 R8, R2.reuse, 0x40, RZ ;  /* 0x0000004002087824 */ /* 0x040fe200078e00ff */
[----:B------:R-:W-:Y:S01]  /*3e80*/  R2P PR, R2, 0x6 ;  /* 0x0000000602007804 */ /* 0x000fe20000000000 */
[----:B------:R-:W-:Y:S01]  /*3e90*/  IMAD.SHL.U32 R14, R14, 0x8, RZ ;  /* 0x000000080e0e7824 */ /* 0x000fe200078e00ff */
[----:B------:R-:W-:Y:S01]  /*3ea0*/  ULDC UR5, c[0x0][0x2e4] ;  /* 0x0000b90000057ab9 */ /* 0x000fe20000000800 */
[C---:B------:R-:W-:Y:S01]  /*3eb0*/  IMAD R226, R89.reuse, 0x400, R0 ;  /* 0x0000040059e27824 */ /* 0x040fe200078e0200 */
[----:B------:R-:W-:Y:S01]  /*3ec0*/  LOP3.LUT R9, R8, 0x1c0, RZ, 0xc0, !PT ;  /* 0x000001c008097812 */ /* 0x000fe200078ec0ff */
[----:B------:R-:W-:Y:S01]  /*3ed0*/  ULDC UR4, c[0x0][0x2e8] ;  /* 0x0000ba0000047ab9 */ /* 0x000fe20000000800 */
[----:B------:R-:W-:Y:S01]  /*3ee0*/  LEA R89, R89, UR14, 0x4 ;  /* 0x0000000e59597c11 */ /* 0x000fe2000f8e20ff */
[----:B------:R-:W-:Y:S01]  /*3ef0*/  IMAD.SHL.U32 R226, R226, 0x2, RZ ;  /* 0x00000002e2e27824 */ /* 0x000fe200078e00ff */
[----:B------:R-:W-:Y:S01]  /*3f00*/  LOP3.LUT R8, R9, 0x8, R14, 0xf8, !PT ;  /* 0x0000000809087812 */ /* 0x000fe200078ef80e */
[----:B------:R-:W-:Y:S01]  /*3f10*/  UIADD3 UR14, UR15, 0x1, -UR16 ;  /* 0x000000010f0e7890 */ /* 0x000fe2000fffe810 */
[----:B------:R-:W-:Y:S01]  /*3f20*/  SHF.R.U32.HI R9, RZ, 0x3, R9 ;  /* 0x00000003ff097819 */ /* 0x000fe20000011609 */
[--C-:B------:R-:W-:Y:S01]  /*3f30*/  IMAD R224, R7, 0x2, R226.reuse ;  /* 0x0000000207e07824 */ /* 0x100fe200078e02e2 */
[----:B------:R-:W-:Y:S01]  /*3f40*/  LDSM.16.M88.4 R80, [R226] ;  /* 0x00000000e250783b */ /* 0x000fe20000000200 */
[C---:B------:R-:W-:Y:S01]  /*3f50*/  IMAD R222, R5.reuse, 0x2, R226 ;  /* 0x0000000205de7824 */ /* 0x040fe200078e02e2 */
[----:B------:R-:W-:Y:S01]  /*3f60*/  LOP3.LUT R8, R8, R9, RZ, 0x3c, !PT ;  /* 0x0000000908087212 */ /* 0x000fe200078e3cff */
[----:B------:R-:W-:Y:S01]  /*3f70*/  IMAD R221, R5, 0x2, R224 ;  /* 0x0000000205dd7824 */ /* 0x000fe200078e02e0 */
[----:B------:R-:W-:Y:S01]  /*3f80*/  LDSM.16.M88.4 R60, [R224] ;  /* 0x00000000e03c783b */ /* 0x000fe20000000200 */
[----:B------:R-:W-:Y:S01]  /*3f90*/  UIADD3 UR5, UR15, -UR5, -UR16 ;  /* 0x800000050f057290 */ /* 0x000fe2000fffe810 */
[----:B------:R-:W-:Y:S01]  /*3fa0*/  IMAD.SHL.U32 R239, R4, 0x2, RZ ;  /* 0x0000000204ef7824 */ /* 0x000fe200078e00ff */
[----:B------:R-:W-:Y:S01]  /*3fb0*/  UIADD3 UR4, UR14, UR4, URZ ;  /* 0x000000040e047290 */ /* 0x000fe2000fffe03f */
[----:B------:R-:W-:Y:S01]  /*3fc0*/  IMAD R225, R225, 0x200, R8 ;  /* 0x00000200e1e17824 */ /* 0x000fe200078e0208 */
[----:B------:R-:W-:Y:S01]  /*3fd0*/  LDSM.16.M88.4 R76, [R222] ;  /* 0x00000000de4c783b */ /* 0x000fe20000000200 */
[----:B------:R-:W-:Y:S01]  /*3fe0*/  IMAD.IADD R6, R6, 0x1, R89 ;  /* 0x0000000106067824 */ /* 0x000fe200078e0259 */
[----:B------:R-:W-:Y:S01]  /*3ff0*/  LOP3.LUT R239, R239, 0x6, RZ, 0xc0, !PT ;  /* 0x00000006efef7812 */ /* 0x000fe200078ec0ff */
[----:B------:R-:W-:Y:S01]  /*4000*/  IMAD.SHL.U32 R225, R225, 0x2, RZ ;  /* 0x00000002e1e17824 */ /* 0x000fe200078e00ff */
[----:B------:R-:W-:Y:S01]  /*4010*/  LDSM.16.M88.4 R68, [R221] ;  /* 0x00000000dd44783b */ /* 0x000fe20000000200 */
[----:B------:R-:W-:Y:S01]  /*4020*/  UISETP.GT.AND UP0, UPT, UR27, UR9, UPT ;  /* 0x000000091b00728c */ /* 0x000fe2000bf04270 */
[----:B------:R-:W-:-:S02]  /*4030*/  IADD3 R238, R6, UR5, RZ ;  /* 0x0000000506ee7c10 */ /* 0x000fc4000fffe0ff */
[----:B------:R-:W5:Y:S01]  /*4040*/  LDSM.16.M88.4 R48, [R225+0x8000] ;  /* 0x00800000e130783b */ /* 0x000f620000000200 */
[C---:B------:R-:W-:Y:S02]  /*4050*/  IADD3 R2, R225.reuse, 0x8000, RZ ;  /* 0x00008000e1027810 */ /* 0x040fe40007ffe0ff */
[----:B------:R-:W-:Y:S01]  /*4060*/  IADD3 R223, R225, 0x8020, RZ ;  /* 0x00008020e1df7810 */ /* 0x000fe20007ffe0ff */
[----:B------:R-:W1:Y:S01]  /*4070*/  LDSM.16.M88.4 R40, [R225+0x8800] ;  /* 0x00880000e128783b */ /* 0x000e620000000200 */
[----:B------:R-:W-:Y:S01]  /*4080*/  @P1 IADD3 R223, R2, -0x20, RZ ;  /* 0xffffffe002df1810 */ /* 0x000fe20007ffe0ff */
[----:B------:R-:W-:Y:S01]  /*4090*/  IMAD.MOV.U32 R2, RZ, RZ, 0x40 ;  /* 0x00000040ff027424 */ /* 0x000fe200078e00ff */
[C---:B------:R-:W-:Y:S01]  /*40a0*/  IADD3 R237, R6.reuse, UR4, RZ ;  /* 0x0000000406ed7c10 */ /* 0x040fe2000fffe0ff */
[----:B------:R-:W2:Y:S01]  /*40b0*/  LDSM.16.M88.4 R32, [R225+0x9000] ;  /* 0x00900000e120783b */ /* 0x000ea20000000200 */
[----:B------:R-:W-:Y:S02]  /*40c0*/  IADD3 R6, R6, 0x8, RZ ;  /* 0x0000000806067810 */ /* 0x000fe40007ffe0ff */
[----:B------:R-:W-:Y:S01]  /*40d0*/  SEL R2, R2, 0xffffffc0, !P2 ;  /* 0xffffffc002027807 */ /* 0x000fe20005000000 */
[----:B-1----:R-:W1:Y:S01]  /*40e0*/  LDSM.16.M88.4 R8, [R225+0x9800] ;  /* 0x00980000e108783b */ /* 0x002e620000000200 */
[----:B------:R-:W-:-:S02]  /*40f0*/  IADD3 R231, R6, UR4, RZ ;  /* 0x0000000406e77c10 */ /* 0x000fc4000fffe0ff */
[----:B------:R-:W-:Y:S01]  /*4100*/  IADD3 R236, R6, UR5, RZ ;  /* 0x0000000506ec7c10 */ /* 0x000fe2000fffe0ff */
[----:B------:R-:W3:Y:S01]  /*4110*/  LDSM.16.M88.4 R56, [R223] ;  /* 0x00000000df38783b */ /* 0x000ee20000000200 */
[----:B------:R-:W-:Y:S01]  /*4120*/  IMAD.IADD R219, R225, 0x1, R2 ;  /* 0x00000001e1db7824 */ /* 0x000fe200078e0202 */
[----:B------:R-:W-:Y:S01]  /*4130*/  IMNMX R237, R237, UR15, PT ;  /* 0x0000000feded7c17 */ /* 0x000fe2000b800200 */
[----:B------:R-:W-:Y:S01]  /*4140*/  IMAD.IADD R212, R2, 0x1, R223 ;  /* 0x0000000102d47824 */ /* 0x000fe200078e02df */
[----:B------:R-:W4:Y:S01]  /*4150*/  LDSM.16.M88.4 R24, [R223+0x800] ;  /* 0x00080000df18783b */ /* 0x000f220000000200 */
[----:B------:R-:W-:Y:S02]  /*4160*/  IMNMX R231, R231, UR15, PT ;  /* 0x0000000fe7e77c17 */ /* 0x000fe4000b800200 */
[----:B------:R-:W-:Y:S01]  /*4170*/  IMNMX R238, RZ, R238, !PT ;  /* 0x000000eeffee7217 */ /* 0x000fe20007800200 */
[----:B--2-4-:R-:W2:Y:S01]  /*4180*/  LDSM.16.M88.4 R20, [R223+0x1000] ;  /* 0x00100000df14783b */ /* 0x014ea20000000200 */
[----:B------:R-:W-:-:S02]  /*4190*/  IMNMX R236, RZ, R236, !PT ;  /* 0x000000ecffec7217 */ /* 0x000fc40007800200 */
[C---:B------:R-:W-:Y:S01]  /*41a0*/  IADD3 R215, R223.reuse, 0x800, RZ ;  /* 0x00000800dfd77810 */ /* 0x040fe20007ffe0ff */
[----:B------:R-:W4:Y:S01]  /*41b0*/  LDSM.16.M88.4 R64, [R223+0x1800] ;  /* 0x00180000df40783b */ /* 0x000f220000000200 */
[C---:B------:R-:W-:Y:S02]  /*41c0*/  IADD3 R214, R223.reuse, 0x1000, RZ ;  /* 0x00001000dfd67810 */ /* 0x040fe40007ffe0ff */
[C---:B------:R-:W-:Y:S01]  /*41d0*/  IADD3 R213, R223.reuse, 0x1800, RZ ;  /* 0x00001800dfd57810 */ /* 0x040fe20007ffe0ff */
[----:B------:R-:W1:Y:S01]  /*41e0*/  LDSM.16.M88.4 R16, [R219+0x8000] ;  /* 0x00800000db10783b */ /* 0x000e620000000200 */
[C---:B------:R-:W-:Y:S02]  /*41f0*/  IADD3 R211, R223.reuse, 0x2000, RZ ;  /* 0x00002000dfd37810 */ /* 0x040fe40007ffe0ff */
[C---:B------:R-:W-:Y:S01]  /*4200*/  IADD3 R210, R223.reuse, 0x2800, RZ ;  /* 0x00002800dfd27810 */ /* 0x040fe20007ffe0ff */
[----:B------:R-:W1:Y:S01]  /*4210*/  LDSM.16.M88.4 R12, [R219+0x8800] ;  /* 0x00880000db0c783b */ /* 0x000e620000000200 */
[----:B------:R-:W-:-:S02]  /*4220*/  IADD3 R209, R223, 0x3000, RZ ;  /* 0x00003000dfd17810 */ /* 0x000fc40007ffe0ff */
[C---:B------:R-:W-:Y:S01]  /*4230*/  IADD3 R208, R223.reuse, 0x3800, RZ ;  /* 0x00003800dfd07810 */ /* 0x040fe20007ffe0ff */
[C---:B-----5:R-:W-:Y:S01]  /*4240*/  HMMA.16816.F32 R52, R80.reuse, R48, RZ ;  /* 0x000000305034723c */ /* 0x060fe200000018ff */
[----:B------:R-:W-:Y:S01]  /*4250*/  LDSM.16.M88.4 R84, [R219+0x9800] ;  /* 0x00980000db54783b */ /* 0x000fe20000000200 */
[C---:B------:R-:W-:Y:S02]  /*4260*/  IADD3 R207, R223.reuse, 0x4000, RZ ;  /* 0x00004000dfcf7810 */ /* 0x040fe40007ffe0ff */
[C---:B------:R-:W-:Y:S01]  /*4270*/  IADD3 R206, R223.reuse, 0x4800, RZ ;  /* 0x00004800dfce7810 */ /* 0x040fe20007ffe0ff */
[----:B------:R-:W-:Y:S01]  /*4280*/  LDSM.16.M88.4 R72, [R212+0x1800] ;  /* 0x00180000d448783b */ /* 0x000fe20000000200 */
[C---:B------:R-:W-:Y:S02]  /*4290*/  IADD3 R205, R223.reuse, 0x5000, RZ ;  /* 0x00005000dfcd7810 */ /* 0x040fe40007ffe0ff */
[----:B------:R-:W-:Y:S01]  /*42a0*/  HMMA.16816.F32 R48, R80, R50, RZ ;  /* 0x000000325030723c */ /* 0x000fe200000018ff */
[----:B------:R-:W0:Y:S01]  /*42b0*/  LDGDEPBAR ;  /* 0x00000000000079af */ /* 0x000e220000000000 */
[----:B------:R-:W-:-:S02]  /*42c0*/  IADD3 R204, R223, 0x5800, RZ ;  /* 0x00005800dfcc7810 */ /* 0x000fc40007ffe0ff */
[C---:B------:R-:W-:Y:S02]  /*42d0*/  IADD3 R203, R223.reuse, 0x6000, RZ ;  /* 0x00006000dfcb7810 */ /* 0x040fe40007ffe0ff */
[C---:B------:R-:W-:Y:S02]  /*42e0*/  IADD3 R202, R223.reuse, 0x6800, RZ ;  /* 0x00006800dfca7810 */ /* 0x040fe40007ffe0ff */
[----:B------:R-:W-:Y:S01]  /*42f0*/  HMMA.16816.F32 R44, R80, R40, RZ ;  /* 0x00000028502c723c */ /* 0x000fe200000018ff */
[C---:B------:R-:W-:Y:S02]  /*4300*/  IADD3 R201, R223.reuse, 0x7000, RZ ;  /* 0x00007000dfc97810 */ /* 0x040fe40007ffe0ff */
[----:B------:R-:W-:-:S05]  /*4310*/  IADD3 R200, R223, 0x7800, RZ ;  /* 0x00007800dfc87810 */ /* 0x000fca0007ffe0ff */
[C---:B------:R-:W-:Y:S08]  /*4320*/  HMMA.16816.F32 R36, R80.reuse, R32, RZ ;  /* 0x000000205024723c */ /* 0x040ff000000018ff */
[C---:B------:R-:W-:Y:S08]  /*4330*/  HMMA.16816.F32 R40, R80.reuse, R42, RZ ;  /* 0x0000002a5028723c */ /* 0x040ff000000018ff */
[C---:B------:R-:W-:Y:S08]  /*4340*/  HMMA.16816.F32 R32, R80.reuse, R34, RZ ;  /* 0x000000225020723c */ /* 0x040ff000000018ff */
[C---:B-1----:R-:W-:Y:S08]  /*4350*/  HMMA.16816.F32 R28, R80.reuse, R8, RZ ;  /* 0x00000008501c723c */ /* 0x042ff000000018ff */
[----:B------:R-:W-:Y:S01]  /*4360*/  HMMA.16816.F32 R80, R80, R10, RZ ;  /* 0x0000000a5050723c */ /* 0x000fe200000018ff */
[----:B------:R-:W1:Y:S07]  /*4370*/  LDSM.16.M88.4 R8, [R219+0x9000] ;  /* 0x00900000db08783b */ /* 0x000e6e0000000200 */
[C---:B---3--:R-:W-:Y:S08]  /*4380*/  HMMA.16816.F32 R52, R60.reuse, R56, R52 ;  /* 0x000000383c34723c */ /* 0x048ff00000001834 */
[C---:B------:R-:W-:Y:S01]  /*4390*/  HMMA.16816.F32 R48, R60.reuse, R58, R48 ;  /* 0x0000003a3c30723c */ /* 0x040fe20000001830 */
[----:B------:R-:W3:Y:S07]  /*43a0*/  LDSM.16.M88.4 R56, [R212] ;  /* 0x00000000d438783b */ /* 0x000eee0000000200 */
        /* <DEDUP_REMOVED lines=15> */
[----:B------:R-:W2:Y:S07]  /*44a0*/  LDSM.16.M88.4 R12, [R225+0xa800] ;  /* 0x00a80000e10c783b */ /* 0x000eae0000000200 */
[C---:B-1----:R-:W-:Y:S08]  /*44b0*/  HMMA.16816.F32 R36, R76.reuse, R8, R36 ;  /* 0x000000084c24723c */ /* 0x042ff00000001824 */
[C---:B------:R-:W-:Y:S01]  /*44c0*/  HMMA.16816.F32 R32, R76.reuse, R10, R32 ;  /* 0x0000000a4c20723c */ /* 0x040fe20000001820 */
[----:B------:R-:W1:Y:S07]  /*44d0*/  LDSM.16.M88.4 R8, [R225+0xb000] ;  /* 0x00b00000e108783b */ /* 0x000e6e0000000200 */
[C---:B------:R-:W-:Y:S08]  /*44e0*/  HMMA.16816.F32 R28, R76.reuse, R84, R28 ;  /* 0x000000544c1c723c */ /* 0x040ff0000000181c */
[----:B------:R-:W-:Y:S01]  /*44f0*/  HMMA.16816.F32 R76, R76, R86, R80 ;  /* 0x000000564c4c723c */ /* 0x000fe20000001850 */
[----:B------:R-:W-:Y:S04]  /*4500*/  LDSM.16.M88.4 R80, [R224+0x2000] ;  /* 0x00200000e050783b */ /* 0x000fe80000000200 */
[----:B------:R-:W-:Y:S03]  /*4510*/  LDSM.16.M88.4 R84, [R223+0x3800] ;  /* 0x00380000df54783b */ /* 0x000fe60000000200 */
[C---:B---3--:R-:W-:Y:S08]  /*4520*/  HMMA.16816.F32 R52, R68.reuse, R56, R52 ;  /* 0x000000384434723c */ /* 0x048ff00000001834 */
[C---:B------:R-:W-:Y:S01]  /*4530*/  HMMA.16816.F32 R48, R68.reuse, R58, R48 ;  /* 0x0000003a4430723c */ /* 0x040fe20000001830 */
[----:B------:R-:W3:Y:S07]  /*4540*/  LDSM.16.M88.4 R56, [R223+0x2000] ;  /* 0x00200000df38783b */ /* 0x000eee0000000200 */
[C---:B-----5:R-:W-:Y:S08]  /*4550*/  HMMA.16816.F32 R44, R68.reuse, R24, R44 ;  /* 0x00000018442c723c */ /* 0x060ff0000000182c */
[C---:B------:R-:W-:Y:S01]  /*4560*/  HMMA.16816.F32 R40, R68.reuse, R26, R40 ;  /* 0x0000001a4428723c */ /* 0x040fe20000001828 */
[----:B------:R-:W5:Y:S07]  /*4570*/  LDSM.16.M88.4 R24, [R223+0x2800] ;  /* 0x00280000df18783b */ /* 0x000f6e0000000200 */
[C---:B--2---:R-:W-:Y:S08]  /*4580*/  HMMA.16816.F32 R36, R68.reuse, R20, R36 ;  /* 0x000000144424723c */ /* 0x044ff00000001824 */
[C---:B------:R-:W-:Y:S01]  /*4590*/  HMMA.16816.F32 R32, R68.reuse, R22, R32 ;  /* 0x000000164420723c */ /* 0x040fe20000001820 */
[----:B------:R-:W2:Y:S07]  /*45a0*/  LDSM.16.M88.4 R20, [R223+0x3000] ;  /* 0x00300000df14783b */ /* 0x000eae0000000200 */
[C---:B------:R-:W-:Y:S08]  /*45b0*/  HMMA.16816.F32 R28, R68.reuse, R72, R28 ;  /* 0x00000048441c723c */ /* 0x040ff0000000181c */
[----:B------:R-:W-:Y:S01]  /*45c0*/  HMMA.16816.F32 R76, R68, R74, R76 ;  /* 0x0000004a444c723c */ /* 0x000fe2000000184c */
[----:B------:R-:W-:Y:S04]  /*45d0*/  LDSM.16.M88.4 R68, [R222+0x2000] ;  /* 0x00200000de44783b */ /* 0x000fe80000000200 */
[----:B------:R-:W-:Y:S03]  /*45e0*/  LDSM.16.M88.4 R72, [R219+0xb800] ;  /* 0x00b80000db48783b */ /* 0x000fe60000000200 */
[C---:B----4-:R-:W-:Y:S08]  /*45f0*/  HMMA.16816.F32 R52, R60.reuse, R16, R52 ;  /* 0x000000103c34723c */ /* 0x050ff00000001834 */
        /* <DEDUP_REMOVED lines=14> */
[----:B------:R-:W-:Y:S07]  /*46e0*/  LDSM.16.M88.4 R56, [R212+0x3000] ;  /* 0x00300000d438783b */ /* 0x000fee0000000200 */
        /* <DEDUP_REMOVED lines=25> */
[----:B------:R-:W2:Y:S07]  /*4880*/  LDSM.16.M88.4 R64, [R223+0x4800] ;  /* 0x00480000df40783b */ /* 0x000eae0000000200 */
[C---:B------:R-:W-:Y:S08]  /*4890*/  HMMA.16816.F32 R44, R20.reuse, R60, R44 ;  /* 0x0000003c142c723c */ /* 0x040ff0000000182c */
        /* <DEDUP_REMOVED lines=18> */
[C---:B------:R-:W-:Y:S08]  /*49c0*/  HMMA.16816.F32 R28, R80.reuse, R84, R28 ;  /* 0x00000054501c723c */ /* 0x040ff0000000181c */
[----:B------:R-:W-:Y:S08]  /*49d0*/  HMMA.16816.F32 R76, R80, R86, R76 ;  /* 0x00000056504c723c */ /* 0x000ff0000000184c */
[C---:B-----5:R-:W-:Y:S08]  /*49e0*/  HMMA.16816.F32 R52, R72.reuse, R68, R52 ;  /* 0x000000444834723c */ /* 0x060ff00000001834 */
        /* <DEDUP_REMOVED lines=8> */
[C---:B------:R-:W-:Y:S01]  /*4a70*/  HMMA.16816.F32 R80, R72.reuse, R56, R28 ;  /* 0x000000384850723c */ /* 0x040fe2000000181c */
[----:B------:R-:W5:Y:S07]  /*4a80*/  LDSM.16.M88.4 R28, [R212+0x5000] ;  /* 0x00500000d41c783b */ /* 0x000f6e0000000200 */
[----:B------:R-:W-:Y:S01]  /*4a90*/  HMMA.16816.F32 R76, R72, R58, R76 ;  /* 0x0000003a484c723c */ /* 0x000fe2000000184c */
[----:B------:R-:W-:Y:S07]  /*4aa0*/  LDSM.16.M88.4 R56, [R219+0xe000] ;  /* 0x00e00000db38783b */ /* 0x000fee0000000200 */
[C---:B------:R-:W-:Y:S08]  /*4ab0*/  HMMA.16816.F32 R52, R24.reuse, R20, R52 ;  /* 0x000000141834723c */ /* 0x040ff00000001834 */
[C---:B------:R-:W-:Y:S01]  /*4ac0*/  HMMA.16816.F32 R48, R24.reuse, R22, R48 ;  /* 0x000000161830723c */ /* 0x040fe20000001830 */
[----:B------:R-:W-:Y:S07]  /*4ad0*/  LDSM.16.M88.4 R20, [R223+0x6000] ;  /* 0x00600000df14783b */ /* 0x000fee0000000200 */
[C---:B---3--:R-:W-:Y:S08]  /*4ae0*/  HMMA.16816.F32 R44, R24.reuse, R16, R44 ;  /* 0x00000010182c723c */ /* 0x048ff0000000182c */
[C---:B------:R-:W-:Y:S01]  /*4af0*/  HMMA.16816.F32 R40, R24.reuse, R18, R40 ;  /* 0x000000121828723c */ /* 0x040fe20000001828 */
[----:B------:R-:W-:Y:S07]  /*4b00*/  LDSM.16.M88.4 R16, [R226+0x6000] ;  /* 0x00600000e210783b */ /* 0x000fee0000000200 */
[C---:B----4-:R-:W-:Y:S08]  /*4b10*/  HMMA.16816.F32 R36, R24.reuse, R12, R36 ;  /* 0x0000000c1824723c */ /* 0x050ff00000001824 */
[C---:B------:R-:W-:Y:S01]  /*4b20*/  HMMA.16816.F32 R32, R24.reuse, R14, R32 ;  /* 0x0000000e1820723c */ /* 0x040fe20000001820 */
[----:B------:R-:W3:Y:S07]  /*4b30*/  LDSM.16.M88.4 R12, [R225+0xe000] ;  /* 0x00e00000e10c783b */ /* 0x000eee0000000200 */
[C---:B-1----:R-:W-:Y:S08]  /*4b40*/  HMMA.16816.F32 R80, R24.reuse, R8, R80 ;  /* 0x000000081850723c */ /* 0x042ff00000001850 */
[----:B------:R-:W-:Y:S01]  /*4b50*/  HMMA.16816.F32 R76, R24, R10, R76 ;  /* 0x0000000a184c723c */ /* 0x000fe2000000184c */
[----:B------:R-:W1:Y:S04]  /*4b60*/  LDSM.16.M88.4 R8, [R212+0x5800] ;  /* 0x00580000d408783b */ /* 0x000e680000000200 */
[----:B------:R-:W4:Y:S03]  /*4b70*/  LDSM.16.M88.4 R24, [R224+0x6000] ;  /* 0x00600000e018783b */ /* 0x000f260000000200 */
[C---:B--2---:R-:W-:Y:S08]  /*4b80*/  HMMA.16816.F32 R52, R68.reuse, R64, R52 ;  /* 0x000000404434723c */ /* 0x044ff00000001834 */
[C---:B------:R-:W-:Y:S01]  /*4b90*/  HMMA.16816.F32 R48, R68.reuse, R66, R48 ;  /* 0x000000424430723c */ /* 0x040fe20000001830 */
[----:B------:R-:W-:Y:S07]  /*4ba0*/  LDSM.16.M88.4 R64, [R212+0x6000] ;  /* 0x00600000d440783b */ /* 0x000fee0000000200 */
[----:B-----5:R-:W-:Y:S08]  /*4bb0*/  HMMA.16816.F32 R36, R68, R28, R36 ;  /* 0x0000001c4424723c */ /* 0x020ff00000001824 */
[C---:B---3--:R-:W-:Y:S08]  /*4bc0*/  HMMA.16816.F32 R52, R16.reuse, R12, R52 ;  /* 0x0000000c1034723c */ /* 0x048ff00000001834 */
[----:B------:R-:W-:Y:S01]  /*4bd0*/  HMMA.16816.F32 R48, R16, R14, R48 ;  /* 0x0000000e1030723c */ /* 0x000fe20000001830 */
[----:B------:R-:W-:Y:S07]  /*4be0*/  LDSM.16.M88.4 R12, [R223+0x6800] ;  /* 0x00680000df0c783b */ /* 0x000fee0000000200 */
[C---:B------:R-:W-:Y:S01]  /*4bf0*/  HMMA.16816.F32 R32, R68.reuse, R30, R32 ;  /* 0x0000001e4420723c */ /* 0x040fe20000001820 */
[----:B------:R-:W2:Y:S07]  /*4c00*/  LDSM.16.M88.4 R28, [R225+0xe800] ;  /* 0x00e80000e11c783b */ /* 0x000eae0000000200 */
[C---:B-1----:R-:W-:Y:S08]  /*4c10*/  HMMA.16816.F32 R80, R68.reuse, R8, R80 ;  /* 0x000000084450723c */ /* 0x042ff00000001850 */
[C---:B------:R-:W-:Y:S01]  /*4c20*/  HMMA.16816.F32 R76, R68.reuse, R10, R76 ;  /* 0x0000000a444c723c */ /* 0x040fe2000000184c */
[----:B------:R-:W1:Y:S07]  /*4c30*/  LDSM.16.M88.4 R8, [R222+0x6000] ;  /* 0x00600000de08783b */ /* 0x000e6e0000000200 */
[C---:B------:R-:W-:Y:S08]  /*4c40*/  HMMA.16816.F32 R44, R68.reuse, R60, R44 ;  /* 0x0000003c442c723c */ /* 0x040ff0000000182c */
[----:B------:R-:W-:Y:S01]  /*4c50*/  HMMA.16816.F32 R40, R68, R62, R40 ;  /* 0x0000003e4428723c */ /* 0x000fe20000001828 */
[----:B------:R-:W3:Y:S07]  /*4c60*/  LDSM.16.M88.4 R60, [R225+0xf000] ;  /* 0x00f00000e13c783b */ /* 0x000eee0000000200 */
[C---:B----4-:R-:W-:Y:S08]  /*4c70*/  HMMA.16816.F32 R52, R24.reuse, R20, R52 ;  /* 0x000000141834723c */ /* 0x050ff00000001834 */
[----:B------:R-:W-:Y:S01]  /*4c80*/  HMMA.16816.F32 R48, R24, R22, R48 ;  /* 0x000000161830723c */ /* 0x000fe20000001830 */
[----:B------:R-:W4:Y:S07]  /*4c90*/  LDSM.16.M88.4 R20, [R225+0xf800] ;  /* 0x00f80000e114783b */ /* 0x000f2e0000000200 */
[C---:B--2---:R-:W-:Y:S01]  /*4ca0*/  HMMA.16816.F32 R68, R16.reuse, R28, R44 ;  /* 0x0000001c1044723c */ /* 0x044fe2000000182c */
[----:B------:R-:W-:Y:S07]  /*4cb0*/  LDSM.16.M88.4 R44, [R221+0x6000] ;  /* 0x00600000dd2c783b */ /* 0x000fee0000000200 */
[----:B------:R-:W-:Y:S01]  /*4cc0*/  HMMA.16816.F32 R40, R16, R30, R40 ;  /* 0x0000001e1028723c */ /* 0x000fe20000001828 */
[----:B------:R-:W2:Y:S07]  /*4cd0*/  LDSM.16.M88.4 R28, [R223+0x7000] ;  /* 0x00700000df1c783b */ /* 0x000eae0000000200 */
[C---:B-1----:R-:W-:Y:S08]  /*4ce0*/  HMMA.16816.F32 R52, R8.reuse, R56, R52 ;  /* 0x000000380834723c */ /* 0x042ff00000001834 */
[----:B------:R-:W-:Y:S01]  /*4cf0*/  HMMA.16816.F32 R48, R8, R58, R48 ;  /* 0x0000003a0830723c */ /* 0x000fe20000001830 */
[----:B------:R-:W1:Y:S07]  /*4d00*/  LDSM.16.M88.4 R56, [R223+0x7800] ;  /* 0x00780000df38783b */ /* 0x000e6e0000000200 */
[C---:B---3--:R-:W-:Y:S01]  /*4d10*/  HMMA.16816.F32 R72, R16.reuse, R60, R36 ;  /* 0x0000003c1048723c */ /* 0x048fe20000001824 */
[----:B------:R-:W3:Y:S07]  /*4d20*/  LDSM.16.M88.4 R36, [R219+0xe800] ;  /* 0x00e80000db24783b */ /* 0x000eee0000000200 */
[C---:B----4-:R-:W-:Y:S08]  /*4d30*/  HMMA.16816.F32 R80, R16.reuse, R20, R80 ;  /* 0x000000141050723c */ /* 0x050ff00000001850 */
[----:B------:R-:W-:Y:S01]  /*4d40*/  HMMA.16816.F32 R76, R16, R22, R76 ;  /* 0x00000016104c723c */ /* 0x000fe2000000184c */
[----:B------:R-:W-:Y:S07]  /*4d50*/  LDSM.16.M88.4 R20, [R212+0x7000] ;  /* 0x00700000d414783b */ /* 0x000fee0000000200 */
[C---:B------:R-:W-:Y:S08]  /*4d60*/  HMMA.16816.F32 R68, R24.reuse, R12, R68 ;  /* 0x0000000c1844723c */ /* 0x040ff00000001844 */
[----:B------:R-:W-:Y:S01]  /*4d70*/  HMMA.16816.F32 R40, R24, R14, R40 ;  /* 0x0000000e1828723c */ /* 0x000fe20000001828 */
[----:B------:R-:W4:Y:S07]  /*4d80*/  LDSM.16.M88.4 R12, [R219+0xf000] ;  /* 0x00f00000db0c783b */ /* 0x000f2e0000000200 */
[----:B------:R-:W-:Y:S01]  /*4d90*/  HMMA.16816.F32 R32, R16, R62, R32 ;  /* 0x0000003e1020723c */ /* 0x000fe20000001820 */
[----:B------:R-:W5:Y:S04]  /*4da0*/  LDSM.16.M88.4 R16, [R219+0xf800] ;  /* 0x00f80000db10783b */ /* 0x000f680000000200 */
[----:B------:R-:W4:Y:S03]  /*4db0*/  LDSM.16.M88.4 R60, [R212+0x6800] ;  /* 0x00680000d43c783b */ /* 0x000f260000000200 */
[C---:B--2---:R-:W-:Y:S08]  /*4dc0*/  HMMA.16816.F32 R72, R24.reuse, R28, R72 ;  /* 0x0000001c1848723c */ /* 0x044ff00000001848 */
[C---:B-1----:R-:W-:Y:S08]  /*4dd0*/  HMMA.16816.F32 R80, R24.reuse, R56, R80 ;  /* 0x000000381850723c */ /* 0x042ff00000001850 */
[----:B------:R-:W-:Y:S08]  /*4de0*/  HMMA.16816.F32 R76, R24, R58, R76 ;  /* 0x0000003a184c723c */ /* 0x000ff0000000184c */
[----:B---3--:R-:W-:Y:S08]  /*4df0*/  HMMA.16816.F32 R68, R8, R36, R68 ;  /* 0x000000240844723c */ /* 0x008ff00000001844 */
[----:B------:R-:W-:Y:S08]  /*4e00*/  HMMA.16816.F32 R52, R44, R64, R52 ;  /* 0x000000402c34723c */ /* 0x000ff00000001834 */
[C---:B------:R-:W-:Y:S08]  /*4e10*/  HMMA.16816.F32 R40, R8.reuse, R38, R40 ;  /* 0x000000260828723c */ /* 0x040ff00000001828 */
[----:B----4-:R-:W-:Y:S08]  /*4e20*/  HMMA.16816.F32 R72, R8, R12, R72 ;  /* 0x0000000c0848723c */ /* 0x010ff00000001848 */
[----:B------:R-:W-:Y:S01]  /*4e30*/  HMMA.16816.F32 R32, R24, R30, R32 ;  /* 0x0000001e1820723c */ /* 0x000fe20000001820 */
[----:B------:R-:W-:-:S02]  /*4e40*/  FMUL.FTZ R2, R52, c[0x0][0x2ec] ;  /* 0x0000bb0034027a20 */ /* 0x000fc40000410000 */
[----:B------:R-:W-:Y:S02]  /*4e50*/  FMUL.FTZ R28, R53, c[0x0][0x2ec] ;  /* 0x0000bb00351c7a20 */ /* 0x000fe40000410000 */
[----:B------:R-:W-:Y:S02]  /*4e60*/  FMUL.FTZ R29, R54, c[0x0][0x2ec] ;  /* 0x0000bb00361d7a20 */ /* 0x000fe40000410000 */
[----:B------:R-:W1:Y:S01]  /*4e70*/  MUFU.TANH R2, R2 ;  /* 0x0000000200027308 */ /* 0x000e620000002400 */
[----:B-----5:R-:W-:Y:S01]  /*4e80*/  HMMA.16816.F32 R80, R8, R16, R80 ;  /* 0x000000100850723c */ /* 0x020fe20000001850 */
[----:B------:R-:W-:-:S06]  /*4e90*/  FMUL.FTZ R24, R55, c[0x0][0x2ec] ;  /* 0x0000bb0037187a20 */ /* 0x000fcc0000410000 */
[----:B------:R-:W2:Y:S01]  /*4ea0*/  MUFU.TANH R28, R28 ;  /* 0x0000001c001c7308 */ /* 0x000ea20000002400 */
[----:B------:R-:W-:Y:S01]  /*4eb0*/  HMMA.16816.F32 R76, R8, R18, R76 ;  /* 0x00000012084c723c */ /* 0x000fe2000000184c */
[----:B------:R-:W3:Y:S01]  /*4ec0*/  LDSM.16.M88.4 R16, [R212+0x7800] ;  /* 0x00780000d410783b */ /* 0x000ee20000000200 */
[----:B------:R-:W-:-:S05]  /*4ed0*/  DEPBAR.LE SB0, 0x0 ;  /* 0x000080000000791a */ /* 0x000fca0000000000 */
[----:B------:R-:W4:Y:S01]  /*4ee0*/  MUFU.TANH R29, R29 ;  /* 0x0000001d001d7308 */ /* 0x000f220000002400 */
[C---:B------:R-:W-:Y:S07]  /*4ef0*/  HMMA.16816.F32 R48, R44.reuse, R66, R48 ;  /* 0x000000422c30723c */ /* 0x040fee0000001830 */
[----:B------:R-:W5:Y:S01]  /*4f00*/  MUFU.TANH R24, R24 ;  /* 0x0000001800187308 */ /* 0x000f620000002400 */
[C---:B------:R-:W-:Y:S08]  /*4f10*/  HMMA.16816.F32 R68, R44.reuse, R60, R68 ;  /* 0x0000003c2c44723c */ /* 0x040ff00000001844 */
[C---:B------:R-:W-:Y:S08]  /*4f20*/  HMMA.16816.F32 R40, R44.reuse, R62, R40 ;  /* 0x0000003e2c28723c */ /* 0x040ff00000001828 */
[----:B------:R-:W-:Y:S01]  /*4f30*/  HMMA.16816.F32 R72, R44, R20, R72 ;  /* 0x000000142c48723c */ /* 0x000fe20000001848 */
[----:B------:R-:W-:-:S02]  /*4f40*/  FMUL.FTZ R25, R48, c[0x0][0x2ec] ;  /* 0x0000bb0030197a20 */ /* 0x000fc40000410000 */
[----:B------:R-:W-:Y:S02]  /*4f50*/  FMUL.FTZ R26, R49, c[0x0][0x2ec] ;  /* 0x0000bb00311a7a20 */ /* 0x000fe40000410000 */
[----:B------:R-:W-:Y:S02]  /*4f60*/  FMUL.FTZ R12, R50, c[0x0][0x2ec] ;  /* 0x0000bb00320c7a20 */ /* 0x000fe40000410000 */
[----:B------:R-:W-:Y:S01]  /*4f70*/  IMAD.U32 R20, RZ, RZ, UR27 ;  /* 0x0000001bff147e24 */ /* 0x000fe2000f8e00ff */
[----:B------:R-:W-:Y:S01]  /*4f80*/  HMMA.16816.F32 R32, R8, R14, R32 ;  /* 0x0000000e0820723c */ /* 0x000fe20000001820 */
[----:B------:R-:W1:Y:S01]  /*4f90*/  MUFU.TANH R25, R25 ;  /* 0x0000001900197308 */ /* 0x000e620000002400 */
[----:B------:R-:W-:Y:S02]  /*4fa0*/  FMUL.FTZ R13, R51, c[0x0][0x2ec] ;  /* 0x0000bb00330d7a20 */ /* 0x000fe40000410000 */
[----:B------:R-:W-:Y:S02]  /*4fb0*/  IMAD R20, R20, 0x40, R239 ;  /* 0x0000004014147824 */ /* 0x000fe400078e02ef */
[----:B------:R-:W-:-:S02]  /*4fc0*/  FMUL.FTZ R27, R69, c[0x0][0x2ec] ;  /* 0x0000bb00451b7a20 */ /* 0x000fc40000410000 */
[----:B------:R-:W-:Y:S01]  /*4fd0*/  FMUL.FTZ R15, R68, c[0x0][0x2ec] ;  /* 0x0000bb00440f7a20 */ /* 0x000fe20000410000 */
[C---:B------:R-:W-:Y:S01]  /*4fe0*/  IADD3 R6, R20.reuse, 0x1, RZ ;  /* 0x0000000114067810 */ /* 0x040fe20007ffe0ff */
[----:B------:R-:W-:Y:S01]  /*4ff0*/  MUFU.TANH R26, R26 ;  /* 0x0000001a001a7308 */ /* 0x000fe20000002400 */
[----:B------:R-:W-:Y:S01]  /*5000*/  IADD3 R4, R20, 0x8, RZ ;  /* 0x0000000814047810 */ /* 0x000fe20007ffe0ff */
[----:B------:R-:W-:Y:S01]  /*5010*/  FMUL.FTZ R37, R70, c[0x0][0x2ec] ;  /* 0x0000bb0046257a20 */ /* 0x000fe20000410000 */
[-C--:B------:R-:W-:Y:S01]  /*5020*/  ISETP.GE.AND P2, PT, R6, R237.reuse, PT ;  /* 0x000000ed0600720c */ /* 0x080fe20003f46270 */
[C---:B---3--:R-:W-:Y:S01]  /*5030*/  HMMA.16816.F32 R80, R44.reuse, R16, R80 ;  /* 0x000000102c50723c */ /* 0x048fe20000001850 */
[----:B------:R-:W-:Y:S01]  /*5040*/  ISETP.GE.AND P5, PT, R4, R237, PT ;  /* 0x000000ed0400720c */ /* 0x000fe20003fa6270 */
[----:B------:R-:W-:Y:S01]  /*5050*/  FMUL.FTZ R36, R71, c[0x0][0x2ec] ;  /* 0x0000bb0047247a20 */ /* 0x000fe20000410000 */
[-C--:B------:R-:W-:Y:S01]  /*5060*/  ISETP.GE.AND P4, PT, R6, R231.reuse, PT ;  /* 0x000000e70600720c */ /* 0x080fe20003f86270 */
[----:B------:R-:W3:Y:S01]  /*5070*/  MUFU.TANH R12, R12 ;  /* 0x0000000c000c7308 */ /* 0x000ee20000002400 */
[----:B------:R-:W-:Y:S01]  /*5080*/  ISETP.GE.AND P0, PT, R4, R231, PT ;  /* 0x000000e70400720c */ /* 0x000fe20003f06270 */
[----:B------:R-:W-:Y:S01]  /*5090*/  FMUL.FTZ R31, R40, c[0x0][0x2ec] ;  /* 0x0000bb00281f7a20 */ /* 0x000fe20000410000 */
[C---:B------:R-:W-:Y:S01]  /*50a0*/  ISETP.GE.AND P1, PT, R20.reuse, R237, PT ;  /* 0x000000ed1400720c */ /* 0x040fe20003f26270 */
[----:B------:R-:W-:Y:S01]  /*50b0*/  FMUL.FTZ R30, R41, c[0x0][0x2ec] ;  /* 0x0000bb00291e7a20 */ /* 0x000fe20000410000 */
[----:B------:R-:W-:Y:S01]  /*50c0*/  ISETP.GE.AND P3, PT, R20, R231, PT ;  /* 0x000000e71400720c */ /* 0x000fe20003f66270 */
[C---:B------:R-:W-:Y:S01]  /*50d0*/  HMMA.16816.F32 R32, R44.reuse, R22, R32 ;  /* 0x000000162c20723c */ /* 0x040fe20000001820 */
[C---:B------:R-:W-:Y:S01]  /*50e0*/  ISETP.LT.OR P2, PT, R6.reuse, R238, P2 ;  /* 0x000000ee0600720c */ /* 0x040fe20001741670 */
[----:B------:R-:W2:Y:S01]  /*50f0*/  MUFU.TANH R13, R13 ;  /* 0x0000000d000d7308 */ /* 0x000ea20000002400 */
[----:B------:R-:W-:Y:S01]  /*5100*/  ISETP.LT.OR P4, PT, R6, R236, P4 ;  /* 0x000000ec0600720c */ /* 0x000fe20002781670 */
[----:B------:R-:W-:Y:S01]  /*5110*/  FMUL.FTZ R42, R42, c[0x0][0x2ec] ;  /* 0x0000bb002a2a7a20 */ /* 0x000fe20000410000 */
[C---:B------:R-:W-:Y:S01]  /*5120*/  ISETP.LT.OR P5, PT, R4.reuse, R238, P5 ;  /* 0x000000ee0400720c */ /* 0x040fe20002fa1670 */
[----:B------:R-:W-:Y:S01]  /*5130*/  FMUL.FTZ R73, R73, c[0x0][0x2ec] ;  /* 0x0000bb0049497a20 */ /* 0x000fe20000410000 */
[----:B------:R-:W-:Y:S01]  /*5140*/  ISETP.LT.OR P0, PT, R4, R236, P0 ;  /* 0x000000ec0400720c */ /* 0x000fe20000701670 */
[----:B------:R-:W-:Y:S01]  /*5150*/  HMMA.16816.F32 R76, R44, R18, R76 ;  /* 0x000000122c4c723c */ /* 0x000fe2000000184c */
[C---:B------:R-:W-:Y:S01]  /*5160*/  ISETP.LT.OR P1, PT, R20.reuse, R238, P1 ;  /* 0x000000ee1400720c */ /* 0x040fe20000f21670 */
[----:B------:R-:W3:Y:S01]  /*5170*/  MUFU.TANH R15, R15 ;  /* 0x0000000f000f7308 */ /* 0x000ee20000002400 */
[C---:B------:R-:W-:Y:S01]  /*5180*/  IADD3 R6, R20.reuse, 0x9, RZ ;  /* 0x0000000914067810 */ /* 0x040fe20007ffe0ff */
[----:B------:R-:W-:Y:S01]  /*5190*/  FMUL.FTZ R38, R43, c[0x0][0x2ec] ;  /* 0x0000bb002b267a20 */ /* 0x000fe20000410000 */
[----:B------:R-:W-:Y:S01]  /*51a0*/  IADD3 R4, R20, 0x10, RZ ;  /* 0x0000001014047810 */ /* 0x000fe20007ffe0ff */
[----:B------:R-:W-:Y:S01]  /*51b0*/  FMUL.FTZ R72, R72, c[0x0][0x2ec] ;  /* 0x0000bb0048487a20 */ /* 0x000fe20000410000 */
[----:B------:R-:W-:Y:S01]  /*51c0*/  ISETP.LT.OR P3, PT, R20, R236, P3 ;  /* 0x000000ec1400720c */ /* 0x000fe20001f61670 */
[----:B------:R-:W-:Y:S01]  /*51d0*/  FMUL.FTZ R74, R74, c[0x0][0x2ec] ;  /* 0x0000bb004a4a7a20 */ /* 0x000fe20000410000 */
[----:B-1----:R-:W-:Y:S01]  /*51e0*/  FSEL R21, R2, -INF , !P1 ;  /* 0xff80000002157808 */ /* 0x002fe20004800000 */
[----:B------:R-:W-:Y:S01]  /*51f0*/  MUFU.TANH R27, R27 ;  /* 0x0000001b001b7308 */ /* 0x000fe20000002400 */
[----:B--2---:R-:W-:Y:S01]  /*5200*/  FSEL R14, R28, -INF , !P2 ;  /* 0xff8000001c0e7808 */ /* 0x004fe20005000000 */
[----:B------:R-:W-:Y:S01]  /*5210*/  FMUL.FTZ R82, R82, c[0x0][0x2ec] ;  /* 0x0000bb0052527a20 */ /* 0x000fe20000410000 */
[-C--:B------:R-:W-:Y:S01]  /*5220*/  ISETP.GE.AND P6, PT, R6, R237.reuse, PT ;  /* 0x000000ed0600720c */ /* 0x080fe20003fc6270 */
[----:B------:R-:W-:Y:S01]  /*5230*/  FMUL.FTZ R75, R75, c[0x0][0x2ec] ;  /* 0x0000bb004b4b7a20 */ /* 0x000fe20000410000 */
[----:B------:R-:W-:Y:S01]  /*5240*/  ISETP.GE.AND P1, PT, R4, R237, PT ;  /* 0x000000ed0400720c */ /* 0x000fe20003f26270 */
[----:B------:R-:W-:Y:S01]  /*5250*/  FMUL.FTZ R32, R32, c[0x0][0x2ec] ;  /* 0x0000bb0020207a20 */ /* 0x000fe20000410000 */
[-C--:B------:R-:W-:Y:S01]  /*5260*/  ISETP.GE.AND P2, PT, R4, R231.reuse, PT ;  /* 0x000000e70400720c */ /* 0x080fe20003f46270 */
[----:B------:R-:W1:Y:S01]  /*5270*/  MUFU.TANH R37, R37 ;  /* 0x0000002500257308 */ /* 0x000e620000002400 */
[----:B----4-:R-:W-:Y:S01]  /*5280*/  FSEL R2, R29, -INF , !P3 ;  /* 0xff8000001d027808 */ /* 0x010fe20005800000 */
[----:B------:R-:W-:Y:S01]  /*5290*/  FMUL.FTZ R33, R33, c[0x0][0x2ec] ;  /* 0x0000bb0021217a20 */ /* 0x000fe20000410000 */
[----:B------:R-:W-:Y:S01]  /*52a0*/  ISETP.GE.AND P3, PT, R6, R231, PT ;  /* 0x000000e70600720c */ /* 0x000fe20003f66270 */
[----:B------:R-:W-:Y:S01]  /*52b0*/  FMUL.FTZ R34, R34, c[0x0][0x2ec] ;  /* 0x0000bb0022227a20 */ /* 0x000fe20000410000 */
[-C--:B------:R-:W-:Y:S01]  /*52c0*/  ISETP.LT.OR P6, PT, R6, R238.reuse, P6 ;  /* 0x000000ee0600720c */ /* 0x080fe200037c1670 */
[----:B------:R-:W-:Y:S01]  /*52d0*/  FMUL.FTZ R35, R35, c[0x0][0x2ec] ;  /* 0x0000bb0023237a20 */ /* 0x000fe20000410000 */
[C---:B------:R-:W-:Y:S01]  /*52e0*/  ISETP.LT.OR P1, PT, R4.reuse, R238, P1 ;  /* 0x000000ee0400720c */ /* 0x040fe20000f21670 */
[----:B------:R-:W2:Y:S01]  /*52f0*/  MUFU.TANH R36, R36 ;  /* 0x0000002400247308 */ /* 0x000ea20000002400 */
[-C--:B------:R-:W-:Y:S01]  /*5300*/  ISETP.LT.OR P2, PT, R4, R236.reuse, P2 ;  /* 0x000000ec0400720c */ /* 0x080fe20001741670 */
[----:B------:R-:W-:Y:S01]  /*5310*/  FMUL.FTZ R80, R80, c[0x0][0x2ec] ;  /* 0x0000bb0050507a20 */ /* 0x000fe20000410000 */
[C---:B------:R-:W-:Y:S01]  /*5320*/  IADD3 R9, R20.reuse, 0x11, RZ ;  /* 0x0000001114097810 */ /* 0x040fe20007ffe0ff */
[----:B------:R-:W-:Y:S01]  /*5330*/  FMUL.FTZ R28, R79, c[0x0][0x2ec] ;  /* 0x0000bb004f1c7a20 */ /* 0x000fe20000410000 */
[----:B------:R-:W-:Y:S01]  /*5340*/  IADD3 R4, R20, 0x18, RZ ;  /* 0x0000001814047810 */ /* 0x000fe20007ffe0ff */
[----:B------:R-:W-:Y:S01]  /*5350*/  FMUL.FTZ R81, R81, c[0x0][0x2ec] ;  /* 0x0000bb0051517a20 */ /* 0x000fe20000410000 */
[----:B------:R-:W-:Y:S01]  /*5360*/  ISETP.LT.OR P3, PT, R6, R236, P3 ;  /* 0x000000ec0600720c */ /* 0x000fe20001f61670 */
[----:B------:R-:W4:Y:S01]  /*5370*/  MUFU.TANH R31, R31 ;  /* 0x0000001f001f7308 */ /* 0x000f220000002400 */
[----:B-----5:R-:W-:Y:S01]  /*5380*/  FSEL R24, R24, -INF , !P4 ;  /* 0xff80000018187808 */ /* 0x020fe20006000000 */
[----:B------:R-:W-:Y:S01]  /*5390*/  FMUL.FTZ R83, R83, c[0x0][0x2ec] ;  /* 0x0000bb0053537a20 */ /* 0x000fe20000410000 */
[----:B------:R-:W-:Y:S01]  /*53a0*/  FSEL R25, R25, -INF , !P5 ;  /* 0xff80000019197808 */ /* 0x000fe20006800000 */
[----:B------:R-:W-:Y:S01]  /*53b0*/  FMUL.FTZ R76, R76, c[0x0][0x2ec] ;  /* 0x0000bb004c4c7a20 */ /* 0x000fe20000410000 */
[----:B---3--:R-:W-:-:S02]  /*53c0*/  FSEL R6, R12, -INF , !P0 ;  /* 0xff8000000c067808 */ /* 0x008fc40004000000 */
[----:B------:R-:W-:Y:S01]  /*53d0*/  FSEL R23, R26, -INF , !P6 ;  /* 0xff8000001a177808 */ /* 0x000fe20007000000 */
[----:B------:R-:W3:Y:S01]  /*53e0*/  MUFU.TANH R30, R30 ;  /* 0x0000001e001e7308 */ /* 0x000ee20000002400 */
[CC--:B------:R-:W-:Y:S02]  /*53f0*/  ISETP.GE.AND P4, PT, R9.reuse, R237.reuse, PT ;  /* 0x000000ed0900720c */ /* 0x0c0fe40003f86270 */
[C---:B------:R-:W-:Y:S02]  /*5400*/  ISETP.GE.AND P5, PT, R4.reuse, R237, PT ;  /* 0x000000ed0400720c */ /* 0x040fe40003fa6270 */
[-C--:B------:R-:W-:Y:S02]  /*5410*/  ISETP.GE.AND P0, PT, R9, R231.reuse, PT ;  /* 0x000000e70900720c */ /* 0x080fe40003f06270 */
[----:B------:R-:W-:Y:S01]  /*5420*/  ISETP.GE.AND P6, PT, R4, R231, PT ;  /* 0x000000e70400720c */ /* 0x000fe20003fc6270 */
[----:B------:R-:W5:Y:S01]  /*5430*/  MUFU.TANH R8, R42 ;  /* 0x0000002a00087308 */ /* 0x000f620000002400 */
[----:B------:R-:W-:-:S02]  /*5440*/  IADD3 R10, R20, 0x19, RZ ;  /* 0x00000019140a7810 */ /* 0x000fc40007ffe0ff */
[C---:B------:R-:W-:Y:S02]  /*5450*/  ISETP.LT.OR P4, PT, R9.reuse, R238, P4 ;  /* 0x000000ee0900720c */ /* 0x040fe40002781670 */
[----:B------:R-:W-:Y:S02]  /*5460*/  ISETP.LT.OR P0, PT, R9, R236, P0 ;  /* 0x000000ec0900720c */ /* 0x000fe40000701670 */
[C---:B------:R-:W-:Y:S01]  /*5470*/  ISETP.LT.OR P5, PT, R4.reuse, R238, P5 ;  /* 0x000000ee0400720c */ /* 0x040fe20002fa1670 */
[----:B------:R-:W2:Y:S01]  /*5480*/  MUFU.TANH R179, R73 ;  /* 0x0000004900b37308 */ /* 0x000ea20000002400 */
[----:B------:R-:W-:Y:S02]  /*5490*/  ISETP.LT.OR P6, PT, R4, R236, P6 ;  /* 0x000000ec0400720c */ /* 0x000fe400037c1670 */
[----:B------:R-:W-:Y:S02]  /*54a0*/  IADD3 R9, R20, 0x20, RZ ;  /* 0x0000002014097810 */ /* 0x000fe40007ffe0ff */
[----:B------:R-:W-:-:S02]  /*54b0*/  FSEL R4, R13, -INF , !P3 ;  /* 0xff8000000d047808 */ /* 0x000fc40005800000 */
[CC--:B------:R-:W-:Y:S01]  /*54c0*/  ISETP.GE.AND P3, PT, R10.reuse, R237.reuse, PT ;  /* 0x000000ed0a00720c */ /* 0x0c0fe20003f66270 */
[----:B------:R-:W2:Y:S01]  /*54d0*/  MUFU.TANH R38, R38 ;  /* 0x0000002600267308 */ /* 0x000ea20000002400 */
[----:B------:R-:W-:Y:S02]  /*54e0*/  FSEL R15, R15, -INF , !P1 ;  /* 0xff8000000f0f7808 */ /* 0x000fe40004800000 */
[----:B-1----:R-:W-:Y:S02]  /*54f0*/  FSEL R12, R37, -INF , !P2 ;  /* 0xff800000250c7808 */ /* 0x002fe40005000000 */
[----:B------:R-:W-:Y:S02]  /*5500*/  FSEL R13, R27, -INF , !P4 ;  /* 0xff8000001b0d7808 */ /* 0x000fe40006000000 */
[----:B------:R-:W-:Y:S01]  /*5510*/  ISETP.GE.AND P1, PT, R9, R237, PT ;  /* 0x000000ed0900720c */ /* 0x000fe20003f26270 */
[----:B------:R-:W1:Y:S01]  /*5520*/  MUFU.TANH R185, R72 ;  /* 0x0000004800b97308 */ /* 0x000e620000002400 */
[----:B------:R-:W-:-:S02]  /*5530*/  ISETP.GE.AND P2, PT, R10, R231, PT ;  /* 0x000000e70a00720c */ /* 0x000fc40003f46270 */
[C---:B------:R-:W-:Y:S02]  /*5540*/  ISETP.GE.AND P4, PT, R9.reuse, R231, PT ;  /* 0x000000e70900720c */ /* 0x040fe40003f86270 */
[----:B------:R-:W-:Y:S02]  /*5550*/  ISETP.LT.OR P3, PT, R10, R238, P3 ;  /* 0x000000ee0a00720c */ /* 0x000fe40001f61670 */
[C---:B------:R-:W-:Y:S01]  /*5560*/  IADD3 R16, R20.reuse, 0x21, RZ ;  /* 0x0000002114107810 */ /* 0x040fe20007ffe0ff */
[----:B------:R-:W1:Y:S01]  /*5570*/  MUFU.TANH R180, R74 ;  /* 0x0000004a00b47308 */ /* 0x000e620000002400 */
[----:B------:R-:W-:Y:S02]  /*5580*/  IADD3 R17, R20, 0x28, RZ ;  /* 0x0000002814117810 */ /* 0x000fe40007ffe0ff */
[----:B------:R-:W-:Y:S02]  /*5590*/  ISETP.LT.OR P2, PT, R10, R236, P2 ;  /* 0x000000ec0a00720c */ /* 0x000fe40001741670 */
[----:B------:R-:W-:-:S02]  /*55a0*/  ISETP.LT.OR P1, PT, R9, R238, P1 ;  /* 0x000000ee0900720c */ /* 0x000fc40000f21670 */
[----:B------:R-:W-:Y:S01]  /*55b0*/  ISETP.LT.OR P4, PT, R9, R236, P4 ;  /* 0x000000ec0900720c */ /* 0x000fe20002781670 */
[----:B------:R-:W1:Y:S01]  /*55c0*/  MUFU.TANH R186, R82 ;  /* 0x0000005200ba7308 */ /* 0x000e620000002400 */
[----:B--2---:R-:W-:Y:S02]  /*55d0*/  FSEL R10, R36, -INF , !P0 ;  /* 0xff800000240a7808 */ /* 0x004fe40004000000 */
[----:B----4-:R-:W-:Y:S01]  /*55e0*/  FSEL R11, R31, -INF , !P5 ;  /* 0xff8000001f0b7808 */ /* 0x010fe20006800000 */
[----:B------:R-:W-:Y:S01]  /*55f0*/  FMUL.FTZ R31, R77, c[0x0][0x2ec] ;  /* 0x0000bb004d1f7a20 */ /* 0x000fe20000410000 */
[----:B---3--:R-:W-:Y:S01]  /*5600*/  FSEL R9, R30, -INF , !P3 ;  /* 0xff8000001e097808 */ /* 0x008fe20005800000 */
[----:B------:R-:W-:Y:S01]  /*5610*/  FMUL.FTZ R30, R78, c[0x0][0x2ec] ;  /* 0x0000bb004e1e7a20 */ /* 0x000fe20000410000 */
[-C--:B------:R-:W-:Y:S01]  /*5620*/  ISETP.GE.AND P0, PT, R16, R237.reuse, PT ;  /* 0x000000ed1000720c */ /* 0x080fe20003f06270 */
[----:B------:R-:W2:Y:S01]  /*5630*/  MUFU.TANH R192, R75 ;  /* 0x0000004b00c07308 */ /* 0x000ea20000002400 */
[----:B------:R-:W-:-:S02]  /*5640*/  ISETP.GE.AND P5, PT, R17, R237, PT ;  /* 0x000000ed1100720c */ /* 0x000fc40003fa6270 */
[C---:B------:R-:W-:Y:S02]  /*5650*/  ISETP.GE.AND P3, PT, R17.reuse, R231, PT ;  /* 0x000000e71100720c */ /* 0x040fe40003f66270 */
[-C--:B------:R-:W-:Y:S02]  /*5660*/  ISETP.LT.OR P0, PT, R16, R238.reuse, P0 ;  /* 0x000000ee1000720c */ /* 0x080fe40000701670 */
[C---:B------:R-:W-:Y:S01]  /*5670*/  ISETP.LT.OR P5, PT, R17.reuse, R238, P5 ;  /* 0x000000ee1100720c */ /* 0x040fe20002fa1670 */
[----:B------:R-:W3:Y:S01]  /*5680*/  MUFU.TANH R183, R32 ;  /* 0x0000002000b77308 */ /* 0x000ee20000002400 */
[----:B------:R-:W-:Y:S02]  /*5690*/  ISETP.LT.OR P3, PT, R17, R236, P3 ;  /* 0x000000ec1100720c */ /* 0x000fe40001f61670 */
[----:B------:R-:W-:Y:S02]  /*56a0*/  IADD3 R17, R20, 0x30, RZ ;  /* 0x0000003014117810 */ /* 0x000fe40007ffe0ff */
[----:B-----5:R-:W-:-:S02]  /*56b0*/  FSEL R8, R8, -INF , !P6 ;  /* 0xff80000008087808 */ /* 0x020fc40007000000 */
[----:B------:R-:W-:Y:S01]  /*56c0*/  FSEL R179, R179, -INF , !P0 ;  /* 0xff800000b3b37808 */ /* 0x000fe20004000000 */
[----:B------:R-:W-:Y:S01]  /*56d0*/  MUFU.TANH R181, R33 ;  /* 0x0000002100b57308 */ /* 0x000fe20000002400 */
[-C--:B------:R-:W-:Y:S02]  /*56e0*/  ISETP.GE.AND P6, PT, R16, R231.reuse, PT ;  /* 0x000000e71000720c */ /* 0x080fe40003fc6270 */
[C---:B------:R-:W-:Y:S02]  /*56f0*/  ISETP.GE.AND P0, PT, R17.reuse, R231, PT ;  /* 0x000000e71100720c */ /* 0x040fe40003f06270 */
[----:B------:R-:W-:Y:S02]  /*5700*/  IADD3 R18, R20, 0x29, RZ ;  /* 0x0000002914127810 */ /* 0x000fe40007ffe0ff */
[-C--:B------:R-:W-:Y:S01]  /*5710*/  ISETP.LT.OR P6, PT, R16, R236.reuse, P6 ;  /* 0x000000ec1000720c */ /* 0x080fe200037c1670 */
[----:B------:R-:W4:Y:S01]  /*5720*/  MUFU.TANH R182, R34 ;  /* 0x0000002200b67308 */ /* 0x000f220000002400 */
[----:B------:R-:W-:-:S02]  /*5730*/  ISETP.LT.OR P0, PT, R17, R236, P0 ;  /* 0x000000ec1100720c */ /* 0x000fc40000701670 */
[----:B------:R-:W-:Y:S02]  /*5740*/  FSEL R16, R38, -INF , !P2 ;  /* 0xff80000026107808 */ /* 0x000fe40005000000 */
[----:B-1----:R-:W-:Y:S02]  /*5750*/  FSEL R185, R185, -INF , !P1 ;  /* 0xff800000b9b97808 */ /* 0x002fe40004800000 */
[----:B------:R-:W-:Y:S01]  /*5760*/  FSEL R180, R180, -INF , !P4 ;  /* 0xff800000b4b47808 */ /* 0x000fe20006000000 */
[----:B------:R-:W1:Y:S01]  /*5770*/  MUFU.TANH R190, R35 ;  /* 0x0000002300be7308 */ /* 0x000e620000002400 */
[CC--:B------:R-:W-:Y:S02]  /*5780*/  ISETP.GE.AND P2, PT, R18.reuse, R237.reuse, PT ;  /* 0x000000ed1200720c */ /* 0x0c0fe40003f46270 */
[----:B------:R-:W-:Y:S02]  /*5790*/  ISETP.GE.AND P1, PT, R17, R237, PT ;  /* 0x000000ed1100720c */ /* 0x000fe40003f26270 */
[----:B------:R-:W-:-:S02]  /*57a0*/  ISETP.GE.AND P4, PT, R18, R231, PT ;  /* 0x000000e71200720c */ /* 0x000fc40003f86270 */
[----:B------:R-:W-:Y:S01]  /*57b0*/  FSEL R186, R186, -INF , !P0 ;  /* 0xff800000baba7808 */ /* 0x000fe20004000000 */
[----:B------:R-:W5:Y:S01]  /*57c0*/  MUFU.TANH R191, R80 ;  /* 0x0000005000bf7308 */ /* 0x000f620000002400 */
[----:B------:R-:W-:Y:S02]  /*57d0*/  PLOP3.LUT P0, PT, PT, PT, UP0, 0x80, 0x0 ;  /* 0x000000000000781c */ /* 0x000fe40003f0f008 */
[C---:B------:R-:W-:Y:S02]  /*57e0*/  ISETP.LT.OR P2, PT, R18.reuse, R238, P2 ;  /* 0x000000ee1200720c */ /* 0x040fe40001741670 */
[----:B------:R-:W-:Y:S02]  /*57f0*/  ISETP.LT.OR P4, PT, R18, R236, P4 ;  /* 0x000000ec1200720c */ /* 0x000fe40002781670 */
[----:B------:R-:W-:Y:S01]  /*5800*/  ISETP.LT.OR P1, PT, R17, R238, P1 ;  /* 0x000000ee1100720c */ /* 0x000fe20000f21670 */
[----:B------:R-:W5:Y:S01]  /*5810*/  MUFU.TANH R189, R81 ;  /* 0x0000005100bd7308 */ /* 0x000f620000002400 */
[----:B------:R-:W-:-:S02]  /*5820*/  IADD3 R18, R20, 0x31, RZ ;  /* 0x0000003114127810 */ /* 0x000fc40007ffe0ff */
[C---:B------:R-:W-:Y:S02]  /*5830*/  IADD3 R17, R20.reuse, 0x38, RZ ;  /* 0x0000003814117810 */ /* 0x040fe40007ffe0ff */
[----:B------:R-:W-:Y:S02]  /*5840*/  IADD3 R20, R20, 0x39, RZ ;  /* 0x0000003914147810 */ /* 0x000fe40007ffe0ff */
[----:B--2---:R-:W-:Y:S01]  /*5850*/  FSEL R192, R192, -INF , !P6 ;  /* 0xff800000c0c07808 */ /* 0x004fe20007000000 */
[----:B------:R-:W2:Y:S01]  /*5860*/  MUFU.TANH R184, R83 ;  /* 0x0000005300b87308 */ /* 0x000ea20000002400 */
[----:B---3--:R-:W-:Y:S02]  /*5870*/  FSEL R183, R183, -INF , !P5 ;  /* 0xff800000b7b77808 */ /* 0x008fe40006800000 */
[----:B----4-:R-:W-:Y:S02]  /*5880*/  FSEL R182, R182, -INF , !P3 ;  /* 0xff800000b6b67808 */ /* 0x010fe40005800000 */
[----:B------:R-:W-:-:S02]  /*5890*/  FSEL R181, R181, -INF , !P2 ;  /* 0xff800000b5b57808 */ /* 0x000fc40005000000 */
[----:B-1----:R-:W-:Y:S01]  /*58a0*/  FSEL R190, R190, -INF , !P4 ;  /* 0xff800000bebe7808 */ /* 0x002fe20006000000 */
[----:B------:R-:W1:Y:S01]  /*58b0*/  MUFU.TANH R187, R76 ;  /* 0x0000004c00bb7308 */ /* 0x000e620000002400 */
[----:B-----5:R-:W-:Y:S02]  /*58c0*/  FSEL R191, R191, -INF , !P1 ;  /* 0xff800000bfbf7808 */ /* 0x020fe40004800000 */
[CC--:B------:R-:W-:Y:S02]  /*58d0*/  ISETP.GE.AND P6, PT, R18.reuse, R237.reuse, PT ;  /* 0x000000ed1200720c */ /* 0x0c0fe40003fc6270 */
[C---:B------:R-:W-:Y:S02]  /*58e0*/  ISETP.GE.AND P5, PT, R17.reuse, R237, PT ;  /* 0x000000ed1100720c */ /* 0x040fe40003fa6270 */
[-C--:B------:R-:W-:Y:S01]  /*58f0*/  ISETP.GE.AND P3, PT, R18, R231.reuse, PT ;  /* 0x000000e71200720c */ /* 0x080fe20003f66270 */
[----:B------:R-:W-:Y:S01]  /*5900*/  MUFU.TANH R31, R31 ;  /* 0x0000001f001f7308 */ /* 0x000fe20000002400 */
[----:B------:R-:W-:-:S02]  /*5910*/  ISETP.GE.AND P2, PT, R17, R231, PT ;  /* 0x000000e71100720c */ /* 0x000fc40003f46270 */
[C---:B------:R-:W-:Y:S02]  /*5920*/  ISETP.GE.AND P4, PT, R20.reuse, R237, PT ;  /* 0x000000ed1400720c */ /* 0x040fe40003f86270 */
[----:B------:R-:W-:Y:S02]  /*5930*/  ISETP.GE.AND P1, PT, R20, R231, PT ;  /* 0x000000e71400720c */ /* 0x000fe40003f26270 */
[C---:B------:R-:W-:Y:S01]  /*5940*/  ISETP.LT.OR P6, PT, R18.reuse, R238, P6 ;  /* 0x000000ee1200720c */ /* 0x040fe200037c1670 */
[----:B------:R-:W3:Y:S01]  /*5950*/  MUFU.TANH R30, R30 ;  /* 0x0000001e001e7308 */ /* 0x000ee20000002400 */
[----:B------:R-:W-:Y:S01]  /*5960*/  BAR.SYNC.DEFER_BLOCKING 0x0 ;  /* 0x0000000000007b1d */ /* 0x000fe20000010000 */
[----:B------:R-:W-:Y:S02]  /*5970*/  ISETP.LT.OR P3, PT, R18, R236, P3 ;  /* 0x000000ec1200720c */ /* 0x000fe40001f61670 */
[C---:B------:R-:W-:Y:S02]  /*5980*/  ISETP.LT.OR P5, PT, R17.reuse, R238, P5 ;  /* 0x000000ee1100720c */ /* 0x040fe40002fa1670 */
[----:B------:R-:W-:-:S02]  /*5990*/  ISETP.LT.OR P2, PT, R17, R236, P2 ;  /* 0x000000ec1100720c */ /* 0x000fc40001741670 */
[----:B------:R-:W4:Y:S01]  /*59a0*/  MUFU.TANH R28, R28 ;  /* 0x0000001c001c7308 */ /* 0x000f220000002400 */
[C---:B------:R-:W-:Y:S02]  /*59b0*/  ISETP.LT.OR P4, PT, R20.reuse, R238, P4 ;  /* 0x000000ee1400720c */ /* 0x040fe40002781670 */
[----:B------:R-:W-:Y:S02]  /*59c0*/  ISETP.LT.OR P1, PT, R20, R236, P1 ;  /* 0x000000ec1400720c */ /* 0x000fe40000f21670 */
[----:B------:R-:W-:Y:S02]  /*59d0*/  FSEL R189, R189, -INF , !P6 ;  /* 0xff800000bdbd7808 */ /* 0x000fe40007000000 */
[----:B--2---:R-:W-:Y:S02]  /*59e0*/  FSEL R184, R184, -INF , !P3 ;  /* 0xff800000b8b87808 */ /* 0x004fe40005800000 */
[----:B-1----:R-:W-:Y:S02]  /*59f0*/  FSEL R187, R187, -INF , !P5 ;  /* 0xff800000bbbb7808 */ /* 0x002fe40006800000 */
[----:B---3--:R-:W-:-:S02]  /*5a00*/  FSEL R30, R30, -INF , !P2 ;  /* 0xff8000001e1e7808 */ /* 0x008fc40005000000 */
[----:B------:R-:W-:Y:S02]  /*5a10*/  FSEL R31, R31, -INF , !P4 ;  /* 0xff8000001f1f7808 */ /* 0x000fe40006000000 */
[----:B----4-:R-:W-:Y:S01]  /*5a20*/  FSEL R28, R28, -INF , !P1 ;  /* 0xff8000001c1c7808 */ /* 0x010fe20004800000 */
        /* <DEDUP_REMOVED lines=84> */
[C---:B-1----:R-:W-:Y:S01]  /*5f70*/  @!P3 LEA R26, P1, R18.reuse, c[0x0][0x168], 0x1 ;  /* 0x00005a00121aba11 */ /* 0x042fe200078208ff */
[----:B------:R4:W-:Y:S03]  /*5f80*/  @P5 STS.128 [R230+0xb000], RZ ;  /* 0x00b000ffe6005388 */ /* 0x0009e60000000c00 */
[----:B------:R-:W-:Y:S01]  /*5f90*/  @!P3 LEA.HI.X R27, R18, c[0x0][0x16c], R17, 0x1, P1 ;  /* 0x00005b00121bba11 */ /* 0x000fe200008f0c11 */
[----:B------:R-:W-:Y:S01]  /*5fa0*/  @!PT LDS RZ, [RZ] ;  /* 0x00000000fffff984 */ /* 0x000fe20000000800 */
[----:B------:R-:W-:Y:S01]  /*5fb0*/  @!PT LDS RZ, [RZ] ;  /* 0x00000000fffff984 */ /* 0x000fe20000000800 */
[----:B------:R-:W-:Y:S01]  /*5fc0*/  @!PT LDS RZ, [RZ] ;  /* 0x00000000fffff984 */ /* 0x000fe20000000800 */
[----:B------:R4:W-:Y:S01]  /*5fd0*/  @!P5 LDGSTS.E.BYPASS.LTC128B.128 [R230+0xb000], [R34.64+0x80] ;  /* 0x0b00008022e6dfae */ /* 0x0009e2000b901d52 */
[----:B------:R-:W-:Y:S02]  /*5fe0*/  IADD3.X R18, R17, UR20, RZ, P2, !PT ;  /* 0x0000001411127c10 */ /* 0x000fe400097fe4ff */
[C---:B---3--:R-:W-:Y:S01]  /*5ff0*/  @!P6 LEA R40, P1, R3.reuse, c[0x0][0x168], 0x1 ;  /* 0x00005a000328ea11 */ /* 0x048fe200078208ff */
        /* <DEDUP_REMOVED lines=38> */
.L_x_1167:
[----:B------:R-:W-:Y:S05]  /*6260*/  BSYNC B0 ;  /* 0x0000000000007941 */ /* 0x000fea0003800000 */
.L_x_1166:
[----:B------:R-:W0:Y:S02]  /*6270*/  LDGDEPBAR ;  /* 0x00000000000079af */ /* 0x000e240000000000 */
.L_x_1165:
        /* <DEDUP_REMOVED lines=31> */
[----:B------:R-:W2:Y:S03]  /*6470*/  SHFL.BFLY PT, R17, R20, 0x2, 0x1f ;  /* 0x0c401f0014117f89 */ /* 0x000ea600000e0000 */
[-C--:B------:R-:W-:Y:S01]  /*6480*/  LEA R218, R7, R220.reuse, 0x1 ;  /* 0x000000dc07da7211 */ /* 0x080fe200078e08ff */
[----:B------:R-:W3:Y:S01]  /*6490*/  SHFL.BFLY PT, R18, R19, 0x2, 0x1f ;  /* 0x0c401f0013127f89 */ /* 0x000ee200000e0000 */
[C---:B------:R-:W-:Y:S02]  /*64a0*/  LEA R217, R5.reuse, R220, 0x1 ;  /* 0x000000dc05d97211 */ /* 0x040fe400078e08ff */
[----:B------:R-:W-:Y:S01]  /*64b0*/  LEA R216, R5, R218, 0x1 ;  /* 0x000000da05d87211 */ /* 0x000fe200078e08ff */
[----:B------:R-:W-:Y:S04]  /*64c0*/  LDSM.16.MT88.4 R156, [R220+0x10000] ;  /* 0x01000000dc9c783b */ /* 0x000fe80000004200 */
[----:B------:R-:W-:Y:S04]  /*64d0*/  LDSM.16.MT88.4 R148, [R218+0x10000] ;  /* 0x01000000da94783b */ /* 0x000fe80000004200 */
[----:B------:R-:W-:Y:S04]  /*64e0*/  LDSM.16.MT88.4 R140, [R217+0x10000] ;  /* 0x01000000d98c783b */ /* 0x000fe80000004200 */
[----:B------:R-:W-:Y:S01]  /*64f0*/  LDSM.16.MT88.4 R132, [R216+0x10000] ;  /* 0x01000000d884783b */ /* 0x000fe20000004200 */
[----:B--2---:R-:W-:-:S03]  /*6500*/  FMNMX.FTZ R17, R20, R17, !PT ;  /* 0x0000001114117209 */ /* 0x004fc60007810000 */
[----:B----4-:R-:W-:Y:S01]  /*6510*/  LDSM.16.MT88.4 R40, [R220+0x12000] ;  /* 0x01200000dc28783b */ /* 0x010fe20000004200 */
[----:B---3--:R-:W-:-:S03]  /*6520*/  FMNMX.FTZ R18, R19, R18, !PT ;  /* 0x0000001213127209 */ /* 0x008fc60007810000 */
[----:B------:R-:W2:Y:S04]  /*6530*/  SHFL.BFLY PT, R164, R17, 0x1, 0x1f ;  /* 0x0c201f0011a47f89 */ /* 0x000ea800000e0000 */
[----:B------:R-:W3:Y:S04]  /*6540*/  SHFL.BFLY PT, R3, R18, 0x1, 0x1f ;  /* 0x0c201f0012037f89 */ /* 0x000ee800000e0000 */
[----:B------:R-:W4:Y:S04]  /*6550*/  LDSM.16.MT88.4 R48, [R218+0x12000] ;  /* 0x01200000da30783b */ /* 0x000f280000004200 */
[----:B------:R-:W5:Y:S04]  /*6560*/  LDSM.16.MT88.4 R56, [R217+0x12000] ;  /* 0x01200000d938783b */ /* 0x000f680000004200 */
[----:B------:R-:W1:Y:S04]  /*6570*/  LDSM.16.MT88.4 R64, [R216+0x12000] ;  /* 0x01200000d840783b */ /* 0x000e680000004200 */
[----:B------:R-:W1:Y:S01]  /*6580*/  LDSM.16.MT88.4 R72, [R220+0x14000] ;  /* 0x01400000dc48783b */ /* 0x000e620000004200 */
[----:B--2---:R-:W-:-:S03]  /*6590*/  FMNMX.FTZ R164, R17, R164, !PT ;  /* 0x000000a411a47209 */ /* 0x004fc60007810000 */
[----:B------:R-:W2:Y:S01]  /*65a0*/  LDSM.16.MT88.4 R80, [R218+0x14000] ;  /* 0x01400000da50783b */ /* 0x000ea20000004200 */
[----:B---3--:R-:W-:Y:S01]  /*65b0*/  FMNMX.FTZ R3, R18, R3, !PT ;  /* 0x0000000312037209 */ /* 0x008fe20007810000 */
[C---:B------:R-:W-:Y:S01]  /*65c0*/  FMUL.FTZ R188, R164.reuse, c[0x0][0x23c] ;  /* 0x00008f00a4bc7a20 */ /* 0x040fe20000410000 */
[----:B------:R-:W-:Y:S01]  /*65d0*/  FSETP.NEU.FTZ.AND P1, PT, R164, -INF , PT ;  /* 0xff800000a400780b */ /* 0x000fe20003f3d000 */
[----:B------:R-:W3:Y:S02]  /*65e0*/  LDSM.16.MT88.4 R88, [R217+0x14000] ;  /* 0x01400000d958783b */ /* 0x000ee40000004200 */
        /* <DEDUP_REMOVED lines=17> */
[----:B------:R-:W-:Y:S01]  /*6700*/  LDSM.16.MT88.4 R20, [R217+0x10800] ;  /* 0x01080000d914783b */ /* 0x000fe20000004200 */
[--C-:B------:R-:W-:Y:S01]  /*6710*/  FFMA.FTZ R171, R15, c[0x0][0x23c], -R188.reuse ;  /* 0x00008f000fab7a23 */ /* 0x100fe200000108bc */
[----:B------:R-:W2:Y:S01]  /*6720*/  MUFU.EX2 R172, R172 ;  /* 0x000000ac00ac7308 */ /* 0x000ea20000000800 */
[--C-:B------:R-:W-:Y:S01]  /*6730*/  FFMA.FTZ R34, R13, c[0x0][0x23c], -R188.reuse ;  /* 0x00008f000d227a23 */ /* 0x100fe200000108bc */
[----:B------:R-:W1:Y:S01]  /*6740*/  LDSM.16.MT88.4 R4, [R216+0x16000] ;  /* 0x01600000d804783b */ /* 0x000e620000004200 */
[--C-:B------:R-:W-:Y:S02]  /*6750*/  FFMA.FTZ R169, R12, c[0x0][0x23c], -R29.reuse ;  /* 0x00008f000ca97a23 */ /* 0x100fe4000001081d */
[--C-:B------:R-:W-:Y:S01]  /*6760*/  FFMA.FTZ R35, R11, c[0x0][0x23c], -R188.reuse ;  /* 0x00008f000b237a23 */ /* 0x100fe200000108bc */
[----:B------:R-:W1:Y:S01]  /*6770*/  LDSM.16.MT88.4 R12, [R220+0x10800] ;  /* 0x01080000dc0c783b */ /* 0x000e620000004200 */
[----:B------:R-:W-:Y:S01]  /*6780*/  FFMA.FTZ R2, R9, c[0x0][0x23c], -R188 ;  /* 0x00008f0009027a23 */ /* 0x000fe200000108bc */
[----:B------:R-:W-:Y:S01]  /*6790*/  MUFU.EX2 R170, R170 ;  /* 0x000000aa00aa7308 */ /* 0x000fe20000000800 */
[--C-:B------:R-:W-:Y:S01]  /*67a0*/  FFMA.FTZ R32, R10, c[0x0][0x23c], -R29.reuse ;  /* 0x00008f000a207a23 */ /* 0x100fe2000001081d */
[----:B-1----:R-:W-:Y:S01]  /*67b0*/  LDSM.16.MT88.4 R24, [R220+0x12800] ;  /* 0x01280000dc18783b */ /* 0x002fe20000004200 */
        /* <DEDUP_REMOVED lines=54> */
[C---:B-----5:R-:W-:Y:S02]  /*6b20*/  HMMA.16816.F32 R52, R128.reuse, R56, RZ ;  /* 0x000000388034723c */ /* 0x060fe400000018ff */
        /* <DEDUP_REMOVED lines=62> */
[C---:B---3--:R-:W-:Y:S08]  /*6f10*/  HMMA.16816.F32 R52, R4.reuse, R8, R52 ;  /* 0x000000080434723c */ /* 0x048ff00000001834 */
[C---:B------:R-:W-:Y:S01]  /*6f20*/  HMMA.16816.F32 R56, R4.reuse, R10, R56 ;  /* 0x0000000a0438723c */ /* 0x040fe20000001838 */
[----:B------:R-:W2:Y:S07]  /*6f30*/  LDSM.16.MT88.4 R8, [R216+0x14800] ;  /* 0x01480000d808783b */ /* 0x000eae0000004200 */
        /* <DEDUP_REMOVED lines=29> */
[C---:B---3--:R-:W-:Y:S08]  /*7110*/  HMMA.16816.F32 R108, R4.reuse, R16, R108 ;  /* 0x00000010046c723c */ /* 0x048ff0000000186c */
[----:B------:R-:W-:Y:S01]  /*7120*/  HMMA.16816.F32 R112, R4, R18, R112 ;  /* 0x000000120470723c */ /* 0x000fe20000001870 */
[----:B------:R-:W3:Y:S06]  /*7130*/  LDSM.16.MT88.4 R16, [R220+0x11000] ;  /* 0x01100000dc10783b */ /* 0x000eec0000004200 */
[----:B------:R-:W-:Y:S01]  /*7140*/  F2FP.PACK_AB R4, R179, R176 ;  /* 0x000000b0b304723e */ /* 0x000fe200000000ff */
[----:B------:R-:W-:Y:S01]  /*7150*/  FADD.FTZ R176, R176, R35 ;  /* 0x00000023b0b07221 */ /* 0x000fe20000010000 */
[----:B-----5:R-:W-:Y:S01]  /*7160*/  F2FP.PACK_AB R5, R183, R180 ;  /* 0x000000b4b705723e */ /* 0x020fe200000000ff */
        /* <DEDUP_REMOVED lines=246> */
[----:B------:R-:W5:Y:S04]  /*80d0*/  LDSM.16.M88.4 R16, [R225+0x8000] ;  /* 0x00800000e110783b */ /* 0x000f680000000200 */
[----:B------:R-:W1:Y:S04]  /*80e0*/  LDSM.16.M88.4 R168, [R225+0x9000] ;  /* 0x00900000e1a8783b */ /* 0x000e680000000200 */
[----:B------:R-:W1:Y:S04]  /*80f0*/  LDSM.16.M88.4 R176, [R225+0x8800] ;  /* 0x00880000e1b0783b */ /* 0x000e680000000200 */
[----:B--2---:R-:W2:Y:S04]  /*8100*/  LDSM.16.M88.4 R12, [R225+0x9800] ;  /* 0x00980000e10c783b */ /* 0x004ea80000000200 */
[----:B------:R-:W-:Y:S04]  /*8110*/  LDSM.16.M88.4 R184, [R224] ;  /* 0x00000000e0b8783b */ /* 0x000fe80000000200 */
[----:B---3--:R-:W3:Y:S04]  /*8120*/  LDSM.16.M88.4 R8, [R223] ;  /* 0x00000000df08783b */ /* 0x008ee80000000200 */
[----:B----4-:R-:W4:Y:S04]  /*8130*/  LDSM.16.M88.4 R20, [R214] ;  /* 0x00000000d614783b */ /* 0x010f280000000200 */
[----:B------:R-:W2:Y:S04]  /*8140*/  LDSM.16.M88.4 R192, [R215] ;  /* 0x00000000d7c0783b */ /* 0x000ea80000000200 */
[----:B------:R-:W2:Y:S04]  /*8150*/  LDSM.16.M88.4 R188, [R213] ;  /* 0x00000000d5bc783b */ /* 0x000ea80000000200 */
[----:B------:R-:W-:Y:S01]  /*8160*/  LDSM.16.M88.4 R24, [R219+0x8800] ;  /* 0x00880000db18783b */ /* 0x000fe20000000200 */
[C---:B-----5:R-:W-:Y:S03]  /*8170*/  HMMA.16816.F32 R4, R28.reuse, R16, RZ ;  /* 0x000000101c04723c */ /* 0x060fe600000018ff */
[----:B------:R-:W-:Y:S04]  /*8180*/  LDSM.16.M88.4 R196, [R219+0xe000] ;  /* 0x00e00000dbc4783b */ /* 0x000fe80000000200 */
[----:B------:R-:W0:Y:S01]  /*8190*/  LDGDEPBAR ;  /* 0x00000000000079af */ /* 0x000e220000000000 */
[C---:B-1----:R-:W-:Y:S08]  /*81a0*/  HMMA.16816.F32 R172, R28.reuse, R168, RZ ;  /* 0x000000a81cac723c */ /* 0x042ff000000018ff */
[C---:B------:R-:W-:Y:S08]  /*81b0*/  HMMA.16816.F32 R16, R28.reuse, R18, RZ ;  /* 0x000000121c10723c */ /* 0x040ff000000018ff */
[C---:B------:R-:W-:Y:S08]  /*81c0*/  HMMA.16816.F32 R168, R28.reuse, R170, RZ ;  /* 0x000000aa1ca8723c */ /* 0x040ff000000018ff */
[C---:B------:R-:W-:Y:S08]  /*81d0*/  HMMA.16816.F32 R180, R28.reuse, R176, RZ ;  /* 0x000000b01cb4723c */ /* 0x040ff000000018ff */
[C---:B------:R-:W-:Y:S08]  /*81e0*/  HMMA.16816.F32 R176, R28.reuse, R178, RZ ;  /* 0x000000b21cb0723c */ /* 0x040ff000000018ff */
[C---:B--2---:R-:W-:Y:S08]  /*81f0*/  HMMA.16816.F32 R32, R28.reuse, R12, RZ ;  /* 0x0000000c1c20723c */ /* 0x044ff000000018ff */
[----:B------:R-:W-:Y:S01]  /*8200*/  HMMA.16816.F32 R28, R28, R14, RZ ;  /* 0x0000000e1c1c723c */ /* 0x000fe200000018ff */
[----:B------:R-:W-:Y:S07]  /*8210*/  LDSM.16.M88.4 R12, [R222] ;  /* 0x00000000de0c783b */ /* 0x000fee0000000200 */
[C---:B---3--:R-:W-:Y:S08]  /*8220*/  HMMA.16816.F32 R4, R184.reuse, R8, R4 ;  /* 0x00000008b804723c */ /* 0x048ff00000001804 */
        /* <DEDUP_REMOVED lines=37> */
[----:B------:R-:W4:Y:S03]  /*8480*/  LDSM.16.M88.4 R188, [R211] ;  /* 0x00000000d3bc783b */ /* 0x000f260000000200 */
[C---:B-1----:R-:W-:Y:S08]  /*8490*/  HMMA.16816.F32 R180, R12.reuse, R184, R180 ;  /* 0x000000b80cb4723c */ /* 0x042ff000000018b4 */
[C---:B------:R-:W-:Y:S08]  /*84a0*/  HMMA.16816.F32 R4, R12.reuse, R192, R4 ;  /* 0x000000c00c04723c */ /* 0x040ff00000001804 */
[C---:B------:R-:W-:Y:S01]  /*84b0*/  HMMA.16816.F32 R16, R12.reuse, R194, R16 ;  /* 0x000000c20c10723c */ /* 0x040fe20000001810 */
[----:B------:R-:W-:Y:S07]  /*84c0*/  LDSM.16.M88.4 R192, [R219+0xa000] ;  /* 0x00a00000dbc0783b */ /* 0x000fee0000000200 */
[C---:B------:R-:W-:Y:S01]  /*84d0*/  HMMA.16816.F32 R176, R12.reuse, R186, R176 ;  /* 0x000000ba0cb0723c */ /* 0x040fe200000018b0 */
[----:B------:R-:W1:Y:S07]  /*84e0*/  LDSM.16.M88.4 R184, [R210] ;  /* 0x00000000d2b8783b */ /* 0x000e6e0000000200 */
[C---:B---3--:R-:W-:Y:S08]  /*84f0*/  HMMA.16816.F32 R172, R12.reuse, R24, R172 ;  /* 0x000000180cac723c */ /* 0x048ff000000018ac */
[C---:B------:R-:W-:Y:S01]  /*8500*/  HMMA.16816.F32 R168, R12.reuse, R26, R168 ;  /* 0x0000001a0ca8723c */ /* 0x040fe200000018a8 */
[----:B------:R-:W3:Y:S07]  /*8510*/  LDSM.16.M88.4 R24, [R209] ;  /* 0x00000000d118783b */ /* 0x000eee0000000200 */
[C---:B--2---:R-:W-:Y:S08]  /*8520*/  HMMA.16816.F32 R32, R12.reuse, R20, R32 ;  /* 0x000000140c20723c */ /* 0x044ff00000001820 */
[----:B------:R-:W-:Y:S01]  /*8530*/  HMMA.16816.F32 R28, R12, R22, R28 ;  /* 0x000000160c1c723c */ /* 0x000fe2000000181c */
[----:B------:R-:W2:Y:S04]  /*8540*/  LDSM.16.M88.4 R12, [R208] ;  /* 0x00000000d00c783b */ /* 0x000ea80000000200 */
[----:B------:R-:W5:Y:S03]  /*8550*/  LDSM.16.M88.4 R20, [R222+0x2000] ;  /* 0x00200000de14783b */ /* 0x000f660000000200 */
[C---:B----4-:R-:W-:Y:S08]  /*8560*/  HMMA.16816.F32 R4, R8.reuse, R188, R4 ;  /* 0x000000bc0804723c */ /* 0x050ff00000001804 */
[C---:B------:R-:W-:Y:S01]  /*8570*/  HMMA.16816.F32 R16, R8.reuse, R190, R16 ;  /* 0x000000be0810723c */ /* 0x040fe20000001810 */
[----:B------:R-:W4:Y:S07]  /*8580*/  LDSM.16.M88.4 R188, [R219+0xa800] ;  /* 0x00a80000dbbc783b */ /* 0x000f2e0000000200 */
[C---:B-1----:R-:W-:Y:S08]  /*8590*/  HMMA.16816.F32 R180, R8.reuse, R184, R180 ;  /* 0x000000b808b4723c */ /* 0x042ff000000018b4 */
[C---:B------:R-:W-:Y:S01]  /*85a0*/  HMMA.16816.F32 R176, R8.reuse, R186, R176 ;  /* 0x000000ba08b0723c */ /* 0x040fe200000018b0 */
[----:B------:R-:W1:Y:S07]  /*85b0*/  LDSM.16.M88.4 R184, [R219+0xb000] ;  /* 0x00b00000dbb8783b */ /* 0x000e6e0000000200 */
[C---:B---3--:R-:W-:Y:S08]  /*85c0*/  HMMA.16816.F32 R172, R8.reuse, R24, R172 ;  /* 0x0000001808ac723c */ /* 0x048ff000000018ac */
[C---:B------:R-:W-:Y:S01]  /*85d0*/  HMMA.16816.F32 R168, R8.reuse, R26, R168 ;  /* 0x0000001a08a8723c */ /* 0x040fe200000018a8 */
[----:B------:R-:W3:Y:S07]  /*85e0*/  LDSM.16.M88.4 R24, [R219+0xb800] ;  /* 0x00b80000db18783b */ /* 0x000eee0000000200 */
[C---:B--2---:R-:W-:Y:S08]  /*85f0*/  HMMA.16816.F32 R32, R8.reuse, R12, R32 ;  /* 0x0000000c0820723c */ /* 0x044ff00000001820 */
[----:B------:R-:W-:Y:S01]  /*8600*/  HMMA.16816.F32 R28, R8, R14, R28 ;  /* 0x0000000e081c723c */ /* 0x000fe2000000181c */
[----:B------:R-:W-:Y:S04]  /*8610*/  LDSM.16.M88.4 R12, [R221+0x2000] ;  /* 0x00200000dd0c783b */ /* 0x000fe80000000200 */
[----:B------:R-:W2:Y:S03]  /*8620*/  LDSM.16.M88.4 R8, [R212+0x2000] ;  /* 0x00200000d408783b */ /* 0x000ea60000000200 */
[C---:B-----5:R-:W-:Y:S08]  /*8630*/  HMMA.16816.F32 R4, R20.reuse, R192, R4 ;  /* 0x000000c01404723c */ /* 0x060ff00000001804 */
[C---:B------:R-:W-:Y:S01]  /*8640*/  HMMA.16816.F32 R16, R20.reuse, R194, R16 ;  /* 0x000000c21410723c */ /* 0x040fe20000001810 */
[----:B------:R-:W5:Y:S07]  /*8650*/  LDSM.16.M88.4 R192, [R212+0x2800] ;  /* 0x00280000d4c0783b */ /* 0x000f6e0000000200 */
[C---:B----4-:R-:W-:Y:S08]  /*8660*/  HMMA.16816.F32 R180, R20.reuse, R188, R180 ;  /* 0x000000bc14b4723c */ /* 0x050ff000000018b4 */
[C---:B------:R-:W-:Y:S01]  /*8670*/  HMMA.16816.F32 R176, R20.reuse, R190, R176 ;  /* 0x000000be14b0723c */ /* 0x040fe200000018b0 */
[----:B------:R-:W-:Y:S07]  /*8680*/  LDSM.16.M88.4 R188, [R225+0xc800] ;  /* 0x00c80000e1bc783b */ /* 0x000fee0000000200 */
[C---:B-1----:R-:W-:Y:S08]  /*8690*/  HMMA.16816.F32 R172, R20.reuse, R184, R172 ;  /* 0x000000b814ac723c */ /* 0x042ff000000018ac */
[C---:B------:R-:W-:Y:S01]  /*86a0*/  HMMA.16816.F32 R168, R20.reuse, R186, R168 ;  /* 0x000000ba14a8723c */ /* 0x040fe200000018a8 */
[----:B------:R-:W1:Y:S07]  /*86b0*/  LDSM.16.M88.4 R184, [R212+0x3000] ;  /* 0x00300000d4b8783b */ /* 0x000e6e0000000200 */
[C---:B---3--:R-:W-:Y:S08]  /*86c0*/  HMMA.16816.F32 R32, R20.reuse, R24, R32 ;  /* 0x000000181420723c */ /* 0x048ff00000001820 */
[----:B------:R-:W-:Y:S01]  /*86d0*/  HMMA.16816.F32 R28, R20, R26, R28 ;  /* 0x0000001a141c723c */ /* 0x000fe2000000181c */
[----:B------:R-:W3:Y:S04]  /*86e0*/  LDSM.16.M88.4 R24, [R212+0x3800] ;  /* 0x00380000d418783b */ /* 0x000ee80000000200 */
[----:B------:R-:W-:Y:S03]  /*86f0*/  LDSM.16.M88.4 R20, [R226+0x4000] ;  /* 0x00400000e214783b */ /* 0x000fe60000000200 */
[C---:B--2---:R-:W-:Y:S08]  /*8700*/  HMMA.16816.F32 R4, R12.reuse, R8, R4 ;  /* 0x000000080c04723c */ /* 0x044ff00000001804 */
[C---:B------:R-:W-:Y:S01]  /*8710*/  HMMA.16816.F32 R16, R12.reuse, R10, R16 ;  /* 0x0000000a0c10723c */ /* 0x040fe20000001810 */
[----:B------:R-:W2:Y:S07]  /*8720*/  LDSM.16.M88.4 R8, [R225+0xc000] ;  /* 0x00c00000e108783b */ /* 0x000eae0000000200 */
[C---:B-----5:R-:W-:Y:S08]  /*8730*/  HMMA.16816.F32 R180, R12.reuse, R192, R180 ;  /* 0x000000c00cb4723c */ /* 0x060ff000000018b4 */
[C---:B------:R-:W-:Y:S01]  /*8740*/  HMMA.16816.F32 R176, R12.reuse, R194, R176 ;  /* 0x000000c20cb0723c */ /* 0x040fe200000018b0 */
[----:B------:R-:W-:Y:S07]  /*8750*/  LDSM.16.M88.4 R192, [R225+0xd000] ;  /* 0x00d00000e1c0783b */ /* 0x000fee0000000200 */
[C---:B-1----:R-:W-:Y:S08]  /*8760*/  HMMA.16816.F32 R172, R12.reuse, R184, R172 ;  /* 0x000000b80cac723c */ /* 0x042ff000000018ac */
[C---:B------:R-:W-:Y:S01]  /*8770*/  HMMA.16816.F32 R168, R12.reuse, R186, R168 ;  /* 0x000000ba0ca8723c */ /* 0x040fe200000018a8 */
[----:B------:R-:W1:Y:S07]  /*8780*/  LDSM.16.M88.4 R184, [R225+0xd800] ;  /* 0x00d80000e1b8783b */ /* 0x000e6e0000000200 */
[C---:B---3--:R-:W-:Y:S08]  /*8790*/  HMMA.16816.F32 R32, R12.reuse, R24, R32 ;  /* 0x000000180c20723c */ /* 0x048ff00000001820 */
        /* <DEDUP_REMOVED lines=8> */
[----:B------:R-:W-:Y:S07]  /*8820*/  LDSM.16.M88.4 R188, [R205] ;  /* 0x00000000cdbc783b */ /* 0x000fee0000000200 */
[C---:B-1----:R-:W-:Y:S08]  /*8830*/  HMMA.16816.F32 R32, R20.reuse, R184, R32 ;  /* 0x000000b81420723c */ /* 0x042ff00000001820 */
[----:B------:R-:W-:Y:S01]  /*8840*/  HMMA.16816.F32 R28, R20, R186, R28 ;  /* 0x000000ba141c723c */ /* 0x000fe2000000181c */
[----:B------:R-:W-:Y:S07]  /*8850*/  LDSM.16.M88.4 R184, [R222+0x4000] ;  /* 0x00400000deb8783b */ /* 0x000fee0000000200 */
[C---:B---3--:R-:W-:Y:S08]  /*8860*/  HMMA.16816.F32 R4, R24.reuse, R12, R4 ;  /* 0x0000000c1804723c */ /* 0x048ff00000001804 */
[C---:B------:R-:W-:Y:S01]  /*8870*/  HMMA.16816.F32 R16, R24.reuse, R14, R16 ;  /* 0x0000000e1810723c */ /* 0x040fe20000001810 */
[----:B------:R-:W1:Y:S07]  /*8880*/  LDSM.16.M88.4 R12, [R219+0xc000] ;  /* 0x00c00000db0c783b */ /* 0x000e6e0000000200 */
[C---:B--2---:R-:W-:Y:S08]  /*8890*/  HMMA.16816.F32 R180, R24.reuse, R8, R180 ;  /* 0x0000000818b4723c */ /* 0x044ff000000018b4 */
[----:B------:R-:W-:Y:S01]  /*88a0*/  HMMA.16816.F32 R176, R24, R10, R176 ;  /* 0x0000000a18b0723c */ /* 0x000fe200000018b0 */
[----:B------:R-:W2:Y:S07]  /*88b0*/  LDSM.16.M88.4 R8, [R219+0xc800] ;  /* 0x00c80000db08783b */ /* 0x000eae0000000200 */
[C---:B------:R-:W-:Y:S08]  /*88c0*/  HMMA.16816.F32 R172, R20.reuse, R192, R172 ;  /* 0x000000c014ac723c */ /* 0x040ff000000018ac */
[----:B------:R-:W-:Y:S01]  /*88d0*/  HMMA.16816.F32 R168, R20, R194, R168 ;  /* 0x000000c214a8723c */ /* 0x000fe200000018a8 */
[----:B------:R-:W3:Y:S04]  /*88e0*/  LDSM.16.M88.4 R192, [R204] ;  /* 0x00000000ccc0783b */ /* 0x000ee80000000200 */
[----:B------:R-:W4:Y:S03]  /*88f0*/  LDSM.16.M88.4 R20, [R219+0xd000] ;  /* 0x00d00000db14783b */ /* 0x000f260000000200 */
[----:B-1----:R-:W-:Y:S08]  /*8900*/  HMMA.16816.F32 R4, R184, R12, R4 ;  /* 0x0000000cb804723c */ /* 0x002ff00000001804 */
[C---:B------:R-:W-:Y:S08]  /*8910*/  HMMA.16816.F32 R172, R24.reuse, R188, R172 ;  /* 0x000000bc18ac723c */ /* 0x040ff000000018ac */
[----:B------:R-:W-:Y:S01]  /*8920*/  HMMA.16816.F32 R168, R24, R190, R168 ;  /* 0x000000be18a8723c */ /* 0x000fe200000018a8 */
[----:B------:R-:W1:Y:S07]  /*8930*/  LDSM.16.M88.4 R188, [R219+0xd800] ;  /* 0x00d80000dbbc783b */ /* 0x000e6e0000000200 */
[C---:B------:R-:W-:Y:S01]  /*8940*/  HMMA.16816.F32 R16, R184.reuse, R14, R16 ;  /* 0x0000000eb810723c */ /* 0x040fe20000001810 */
[----:B------:R-:W-:Y:S07]  /*8950*/  LDSM.16.M88.4 R12, [R221+0x4000] ;  /* 0x00400000dd0c783b */ /* 0x000fee0000000200 */
[C---:B--2---:R-:W-:Y:S08]  /*8960*/  HMMA.16816.F32 R180, R184.reuse, R8, R180 ;  /* 0x00000008b8b4723c */ /* 0x044ff000000018b4 */
[----:B------:R-:W-:Y:S01]  /*8970*/  HMMA.16816.F32 R176, R184, R10, R176 ;  /* 0x0000000ab8b0723c */ /* 0x000fe200000018b0 */
[----:B------:R-:W2:Y:S07]  /*8980*/  LDSM.16.M88.4 R8, [R212+0x4800] ;  /* 0x00480000d408783b */ /* 0x000eae0000000200 */
[C---:B---3--:R-:W-:Y:S08]  /*8990*/  HMMA.16816.F32 R32, R24.reuse, R192, R32 ;  /* 0x000000c01820723c */ /* 0x048ff00000001820 */
[----:B------:R-:W-:Y:S01]  /*89a0*/  HMMA.16816.F32 R28, R24, R194, R28 ;  /* 0x000000c2181c723c */ /* 0x000fe2000000181c */
[----:B------:R-:W3:Y:S04]  /*89b0*/  LDSM.16.M88.4 R24, [R212+0x4000] ;  /* 0x00400000d418783b */ /* 0x000ee80000000200 */
[----:B------:R-:W5:Y:S03]  /*89c0*/  LDSM.16.M88.4 R192, [R212+0x5000] ;  /* 0x00500000d4c0783b */ /* 0x000f660000000200 */
        /* <DEDUP_REMOVED lines=13> */
[C---:B-----5:R-:W-:Y:S08]  /*8aa0*/  HMMA.16816.F32 R172, R12.reuse, R192, R172 ;  /* 0x000000c00cac723c */ /* 0x060ff000000018ac */
[C---:B------:R-:W-:Y:S01]  /*8ab0*/  HMMA.16816.F32 R168, R12.reuse, R194, R168 ;  /* 0x000000c20ca8723c */ /* 0x040fe200000018a8 */
[----:B------:R-:W-:Y:S07]  /*8ac0*/  LDSM.16.M88.4 R192, [R224+0x6000] ;  /* 0x00600000e0c0783b */ /* 0x000fee0000000200 */
[C---:B----4-:R-:W-:Y:S08]  /*8ad0*/  HMMA.16816.F32 R32, R12.reuse, R20, R32 ;  /* 0x000000140c20723c */ /* 0x050ff00000001820 */
[----:B------:R-:W-:Y:S01]  /*8ae0*/  HMMA.16816.F32 R28, R12, R22, R28 ;  /* 0x000000160c1c723c */ /* 0x000fe2000000181c */
[----:B------:R-:W3:Y:S04]  /*8af0*/  LDSM.16.M88.4 R20, [R203] ;  /* 0x00000000cb14783b */ /* 0x000ee80000000200 */
[----:B------:R-:W4:Y:S03]  /*8b00*/  LDSM.16.M88.4 R12, [R225+0xf800] ;  /* 0x00f80000e10c783b */ /* 0x000f260000000200 */
[C---:B-1----:R-:W-:Y:S08]  /*8b10*/  HMMA.16816.F32 R16, R8.reuse, R190, R16 ;  /* 0x000000be0810723c */ /* 0x042ff00000001810 */
[C---:B--2---:R-:W-:Y:S08]  /*8b20*/  HMMA.16816.F32 R180, R8.reuse, R24, R180 ;  /* 0x0000001808b4723c */ /* 0x044ff000000018b4 */
[C---:B------:R-:W-:Y:S01]  /*8b30*/  HMMA.16816.F32 R176, R8.reuse, R26, R176 ;  /* 0x0000001a08b0723c */ /* 0x040fe200000018b0 */
[----:B------:R-:W1:Y:S07]  /*8b40*/  LDSM.16.M88.4 R24, [R222+0x6000] ;  /* 0x00600000de18783b */ /* 0x000e6e0000000200 */
[C---:B------:R-:W-:Y:S01]  /*8b50*/  HMMA.16816.F32 R4, R8.reuse, R188, R4 ;  /* 0x000000bc0804723c */ /* 0x040fe20000001804 */
[----:B------:R-:W2:Y:S07]  /*8b60*/  LDSM.16.M88.4 R188, [R202] ;  /* 0x00000000cabc783b */ /* 0x000eae0000000200 */
[----:B------:R-:W-:Y:S08]  /*8b70*/  HMMA.16816.F32 R172, R8, R184, R172 ;  /* 0x000000b808ac723c */ /* 0x000ff000000018ac */
[----:B---3--:R-:W-:Y:S08]  /*8b80*/  HMMA.16816.F32 R16, R192, R22, R16 ;  /* 0x00000016c010723c */ /* 0x008ff00000001810 */
[C---:B------:R-:W-:Y:S01]  /*8b90*/  HMMA.16816.F32 R168, R8.reuse, R186, R168 ;  /* 0x000000ba08a8723c */ /* 0x040fe200000018a8 */
[----:B------:R-:W-:Y:S07]  /*8ba0*/  LDSM.16.M88.4 R184, [R201] ;  /* 0x00000000c9b8783b */ /* 0x000fee0000000200 */
[C---:B----4-:R-:W-:Y:S08]  /*8bb0*/  HMMA.16816.F32 R32, R8.reuse, R12, R32 ;  /* 0x0000000c0820723c */ /* 0x050ff00000001820 */
[----:B------:R-:W-:Y:S01]  /*8bc0*/  HMMA.16816.F32 R28, R8, R14, R28 ;  /* 0x0000000e081c723c */ /* 0x000fe2000000181c */
[----:B------:R-:W-:Y:S04]  /*8bd0*/  LDSM.16.M88.4 R12, [R221+0x6000] ;  /* 0x00600000dd0c783b */ /* 0x000fe80000000200 */
[----:B------:R-:W3:Y:S03]  /*8be0*/  LDSM.16.M88.4 R8, [R212+0x6000] ;  /* 0x00600000d408783b */ /* 0x000ee60000000200 */
[----:B------:R-:W-:Y:S01]  /*8bf0*/  HMMA.16816.F32 R4, R192, R20, R4 ;  /* 0x00000014c004723c */ /* 0x000fe20000001804 */
[----:B------:R-:W4:Y:S07]  /*8c00*/  LDSM.16.M88.4 R20, [R219+0xe800] ;  /* 0x00e80000db14783b */ /* 0x000f2e0000000200 */
[----:B-1----:R-:W-:Y:S08]  /*8c10*/  HMMA.16816.F32 R16, R24, R198, R16 ;  /* 0x000000c61810723c */ /* 0x002ff00000001810 */
[C---:B--2---:R-:W-:Y:S08]  /*8c20*/  HMMA.16816.F32 R180, R192.reuse, R188, R180 ;  /* 0x000000bcc0b4723c */ /* 0x044ff000000018b4 */
[----:B------:R-:W-:Y:S01]  /*8c30*/  HMMA.16816.F32 R176, R192, R190, R176 ;  /* 0x000000bec0b0723c */ /* 0x000fe200000018b0 */
[----:B------:R-:W1:Y:S07]  /*8c40*/  LDSM.16.M88.4 R188, [R212+0x6800] ;  /* 0x00680000d4bc783b */ /* 0x000e6e0000000200 */
[----:B------:R-:W-:Y:S08]  /*8c50*/  HMMA.16816.F32 R4, R24, R196, R4 ;  /* 0x000000c41804723c */ /* 0x000ff00000001804 */
[----:B---3--:R-:W-:Y:S08]  /*8c60*/  HMMA.16816.F32 R16, R12, R10, R16 ;  /* 0x0000000a0c10723c */ /* 0x008ff00000001810 */
[C---:B----4-:R-:W-:Y:S08]  /*8c70*/  HMMA.16816.F32 R180, R24.reuse, R20, R180 ;  /* 0x0000001418b4723c */ /* 0x050ff000000018b4 */
[----:B------:R-:W-:Y:S01]  /*8c80*/  HMMA.16816.F32 R176, R24, R22, R176 ;  /* 0x0000001618b0723c */ /* 0x000fe200000018b0 */
[----:B------:R-:W2:Y:S07]  /*8c90*/  LDSM.16.M88.4 R20, [R200] ;  /* 0x00000000c814783b */ /* 0x000eae0000000200 */
[----:B------:R-:W-:Y:S01]  /*8ca0*/  HMMA.16816.F32 R4, R12, R8, R4 ;  /* 0x000000080c04723c */ /* 0x000fe20000001804 */
[----:B------:R-:W3:Y:S01]  /*8cb0*/  LDSM.16.M88.4 R8, [R219+0xf000] ;  /* 0x00f00000db08783b */ /* 0x000ee20000000200 */
[----:B------:R-:W-:-:S06]  /*8cc0*/  FMUL.FTZ R16, R16, c[0x0][0x2ec] ;  /* 0x0000bb0010107a20 */ /* 0x000fcc0000410000 */
[----:B------:R-:W-:Y:S01]  /*8cd0*/  HMMA.16816.F32 R172, R192, R184, R172 ;  /* 0x000000b8c0ac723c */ /* 0x000fe200000018ac */
[----:B------:R4:W2:Y:S07]  /*8ce0*/  MUFU.TANH R185, R16 ;  /* 0x0000001000b97308 */ /* 0x0008ae0000002400 */
[----:B-1----:R-:W-:Y:S07]  /*8cf0*/  HMMA.16816.F32 R180, R12, R188, R180 ;  /* 0x000000bc0cb4723c */ /* 0x002fee00000018b4 */
[----:B------:R-:W-:Y:S01]  /*8d00*/  FMUL.FTZ R188, R19, c[0x0][0x2ec] ;  /* 0x0000bb0013bc7a20 */ /* 0x000fe20000410000 */
[----:B------:R-:W-:Y:S01]  /*8d10*/  HMMA.16816.F32 R168, R192, R186, R168 ;  /* 0x000000bac0a8723c */ /* 0x000fe200000018a8 */
[----:B------:R-:W-:-:S02]  /*8d20*/  FMUL.FTZ R0, R4, c[0x0][0x2ec] ;  /* 0x0000bb0004007a20 */ /* 0x000fc40000410000 */
[----:B------:R-:W-:Y:S02]  /*8d30*/  FMUL.FTZ R2, R5, c[0x0][0x2ec] ;  /* 0x0000bb0005027a20 */ /* 0x000fe40000410000 */
[----:B------:R-:W-:Y:S01]  /*8d40*/  FMUL.FTZ R165, R6, c[0x0][0x2ec] ;  /* 0x0000bb0006a57a20 */ /* 0x000fe20000410000 */
[----:B------:R-:W1:Y:S01]  /*8d50*/  MUFU.TANH R188, R188 ;  /* 0x000000bc00bc7308 */ /* 0x000e620000002400 */
[----:B------:R-:W-:Y:S01]  /*8d60*/  FMUL.FTZ R186, R17, c[0x0][0x2ec] ;  /* 0x0000bb0011ba7a20 */ /* 0x000fe20000410000 */
[----:B------:R-:W-:Y:S01]  /*8d70*/  HMMA.16816.F32 R176, R12, R190, R176 ;  /* 0x000000be0cb0723c */ /* 0x000fe200000018b0 */
[----:B------:R-:W-:Y:S02]  /*8d80*/  FMUL.FTZ R187, R18, c[0x0][0x2ec] ;  /* 0x0000bb0012bb7a20 */ /* 0x000fe40000410000 */
[----:B----4-:R-:W4:Y:S01]  /*8d90*/  LDSM.16.M88.4 R16, [R219+0xf800] ;  /* 0x00f80000db10783b */ /* 0x010f220000000200 */
[----:B------:R-:W-:Y:S02]  /*8da0*/  FMUL.FTZ R184, R7, c[0x0][0x2ec] ;  /* 0x0000bb0007b87a20 */ /* 0x000fe40000410000 */
[----:B------:R-:W1:Y:S01]  /*8db0*/  MUFU.TANH R0, R0 ;  /* 0x0000000000007308 */ /* 0x000e620000002400 */
[----:B------:R-:W5:Y:S01]  /*8dc0*/  LDSM.16.M88.4 R4, [R212+0x7000] ;  /* 0x00700000d404783b */ /* 0x000f620000000200 */
[----:B--2---:R-:W-:Y:S01]  /*8dd0*/  HMMA.16816.F32 R28, R192, R22, R28 ;  /* 0x00000016c01c723c */ /* 0x004fe2000000181c */
[----:B------:R-:W-:-:S02]  /*8de0*/  FMUL.FTZ R180, R180, c[0x0][0x2ec] ;  /* 0x0000bb00b4b47a20 */ /* 0x000fc40000410000 */
[----:B------:R-:W-:Y:S02]  /*8df0*/  FMUL.FTZ R183, R183, c[0x0][0x2ec] ;  /* 0x0000bb00b7b77a20 */ /* 0x000fe40000410000 */
[----:B------:R-:W-:Y:S01]  /*8e00*/  FMUL.FTZ R182, R182, c[0x0][0x2ec] ;  /* 0x0000bb00b6b67a20 */ /* 0x000fe20000410000 */
[----:B------:R-:W2:Y:S02]  /*8e10*/  MUFU.TANH R2, R2 ;  /* 0x0000000200027308 */ /* 0x000ea40000002400 */
[----:B------:R-:W-:Y:S06]  /*8e20*/  HMMA.16816.F32 R32, R192, R20, R32 ;  /* 0x00000014c020723c */ /* 0x000fec0000001820 */
[----:B------:R1:W1:Y:S01]  /*8e30*/  MUFU.TANH R189, R183 ;  /* 0x000000b700bd7308 */ /* 0x0002620000002400 */
[----:B------:R-:W-:Y:S01]  /*8e40*/  FMUL.FTZ R20, R181, c[0x0][0x2ec] ;  /* 0x0000bb00b5147a20 */ /* 0x000fe20000410000 */
[----:B---3--:R-:W-:Y:S01]  /*8e50*/  HMMA.16816.F32 R172, R24, R8, R172 ;  /* 0x0000000818ac723c */ /* 0x008fe200000018ac */
[----:B------:R-:W-:-:S02]  /*8e60*/  FMUL.FTZ R21, R177, c[0x0][0x2ec] ;  /* 0x0000bb00b1157a20 */ /* 0x000fc40000410000 */
[----:B------:R-:W-:-:S03]  /*8e70*/  FMUL.FTZ R176, R176, c[0x0][0x2ec] ;  /* 0x0000bb00b0b07a20 */ /* 0x000fc60000410000 */
[----:B------:R-:W3:Y:S02]  /*8e80*/  MUFU.TANH R165, R165 ;  /* 0x000000a500a57308 */ /* 0x000ee40000002400 */
[----:B------:R-:W-:Y:S01]  /*8e90*/  HMMA.16816.F32 R168, R24, R10, R168 ;  /* 0x0000000a18a8723c */ /* 0x000fe200000018a8 */
[----:B------:R-:W1:Y:S01]  /*8ea0*/  LDSM.16.M88.4 R8, [R212+0x7800] ;  /* 0x00780000d408783b */ /* 0x000e620000000200 */
[----:B------:R-:W-:-:S04]  /*8eb0*/  DEPBAR.LE SB0, 0x0 ;  /* 0x000080000000791a */ /* 0x000fc80000000000 */
[----:B------:R-:W1:Y:S02]  /*8ec0*/  MUFU.TANH R184, R184 ;  /* 0x000000b800b87308 */ /* 0x000e640000002400 */
[C---:B----4-:R-:W-:Y:S06]  /*8ed0*/  HMMA.16816.F32 R28, R24.reuse, R18, R28 ;  /* 0x00000012181c723c */ /* 0x050fec000000181c */
[----:B------:R-:W4:Y:S02]  /*8ee0*/  MUFU.TANH R186, R186 ;  /* 0x000000ba00ba7308 */ /* 0x000f240000002400 */
[----:B------:R-:W-:Y:S06]  /*8ef0*/  HMMA.16816.F32 R32, R24, R16, R32 ;  /* 0x000000101820723c */ /* 0x000fec0000001820 */
[----:B------:R-:W1:Y:S01]  /*8f00*/  MUFU.TANH R187, R187 ;  /* 0x000000bb00bb7308 */ /* 0x000e620000002400 */
[----:B------:R-:W-:Y:S01]  /*8f10*/  FMUL.FTZ R16, R179, c[0x0][0x2ec] ;  /* 0x0000bb00b3107a20 */ /* 0x000fe20000410000 */
[C---:B-----5:R-:W-:Y:S06]  /*8f20*/  HMMA.16816.F32 R172, R12.reuse, R4, R172 ;  /* 0x000000040cac723c */ /* 0x060fec00000018ac */
[----:B------:R-:W2:Y:S01]  /*8f30*/  MUFU.TANH R180, R180 ;  /* 0x000000b400b47308 */ /* 0x000ea20000002400 */
[----:B------:R-:W-:Y:S01]  /*8f40*/  FMUL.FTZ R5, R178, c[0x0][0x2ec] ;  /* 0x0000bb00b2057a20 */ /* 0x000fe20000410000 */
[C---:B------:R-:W-:Y:S06]  /*8f50*/  HMMA.16816.F32 R168, R12.reuse, R6, R168 ;  /* 0x000000060ca8723c */ /* 0x040fec00000018a8 */
[----:B------:R-:W2:Y:S02]  /*8f60*/  MUFU.TANH R20, R20 ;  /* 0x0000001400147308 */ /* 0x000ea40000002400 */
[C---:B-1----:R-:W-:Y:S06]  /*8f70*/  HMMA.16816.F32 R28, R12.reuse, R10, R28 ;  /* 0x0000000a0c1c723c */ /* 0x042fec000000181c */
[----:B------:R1:W1:Y:S02]  /*8f80*/  MUFU.TANH R191, R182 ;  /* 0x000000b600bf7308 */ /* 0x0002640000002400 */
[----:B------:R-:W-:Y:S01]  /*8f90*/  HMMA.16816.F32 R32, R12, R8, R32 ;  /* 0x000000080c20723c */ /* 0x000fe20000001820 */
[----:B------:R-:W-:-:S02]  /*8fa0*/  FMUL.FTZ R6, R172, c[0x0][0x2ec] ;  /* 0x0000bb00ac067a20 */ /* 0x000fc40000410000 */
[----:B------:R-:W-:-:S03]  /*8fb0*/  FMUL.FTZ R173, R173, c[0x0][0x2ec] ;  /* 0x0000bb00adad7a20 */ /* 0x000fc60000410000 */
[----:B------:R1:W1:Y:S01]  /*8fc0*/  MUFU.TANH R4, R176 ;  /* 0x000000b000047308 */ /* 0x0002620000002400 */
[----:B------:R-:W-:Y:S02]  /*8fd0*/  FMUL.FTZ R175, R175, c[0x0][0x2ec] ;  /* 0x0000bb00afaf7a20 */ /* 0x000fe40000410000 */
[----:B------:R-:W-:Y:S02]  /*8fe0*/  FMUL.FTZ R174, R174, c[0x0][0x2ec] ;  /* 0x0000bb00aeae7a20 */ /* 0x000fe40000410000 */
[----:B------:R-:W-:Y:S02]  /*8ff0*/  FMUL.FTZ R168, R168, c[0x0][0x2ec] ;  /* 0x0000bb00a8a87a20 */ /* 0x000fe40000410000 */
[----:B------:R-:W-:Y:S01]  /*9000*/  FMUL.FTZ R169, R169, c[0x0][0x2ec] ;  /* 0x0000bb00a9a97a20 */ /* 0x000fe20000410000 */
[----:B------:R1:W1:Y:S01]  /*9010*/  MUFU.TANH R178, R173 ;  /* 0x000000ad00b27308 */ /* 0x0002620000002400 */
[----:B------:R-:W-:Y:S02]  /*9020*/  FMUL.FTZ R170, R170, c[0x0][0x2ec] ;  /* 0x0000bb00aaaa7a20 */ /* 0x000fe40000410000 */
[----:B------:R-:W-:-:S02]  /*9030*/  FMUL.FTZ R171, R171, c[0x0][0x2ec] ;  /* 0x0000bb00abab7a20 */ /* 0x000fc40000410000 */
[----:B------:R-:W-:Y:S02]  /*9040*/  FMUL.FTZ R177, R29, c[0x0][0x2ec] ;  /* 0x0000bb001db17a20 */ /* 0x000fe40000410000 */
[----:B------:R-:W-:Y:S01]  /*9050*/  FMUL.FTZ R8, R30, c[0x0][0x2ec] ;  /* 0x0000bb001e087a20 */ /* 0x000fe20000410000 */
[----:B------:R1:W1:Y:S01]  /*9060*/  MUFU.TANH R197, R175 ;  /* 0x000000af00c57308 */ /* 0x0002620000002400 */
[----:B------:R-:W-:Y:S02]  /*9070*/  FMUL.FTZ R29, R31, c[0x0][0x2ec] ;  /* 0x0000bb001f1d7a20 */ /* 0x000fe40000410000 */
[----:B------:R-:W-:Y:S02]  /*9080*/  FMUL.FTZ R28, R28, c[0x0][0x2ec] ;  /* 0x0000bb001c1c7a20 */ /* 0x000fe40000410000 */
[----:B------:R-:W-:Y:S02]  /*9090*/  FMUL.FTZ R32, R32, c[0x0][0x2ec] ;  /* 0x0000bb0020207a20 */ /* 0x000fe40000410000 */
[----:B------:R-:W-:Y:S01]  /*90a0*/  FMUL.FTZ R33, R33, c[0x0][0x2ec] ;  /* 0x0000bb0021217a20 */ /* 0x000fe20000410000 */
[----:B------:R-:W1:Y:S01]  /*90b0*/  MUFU.TANH R21, R21 ;  /* 0x0000001500157308 */ /* 0x000e620000002400 */
[----:B------:R-:W-:-:S02]  /*90c0*/  FMUL.FTZ R34, R34, c[0x0][0x2ec] ;  /* 0x0000bb0022227a20 */ /* 0x000fc40000410000 */
[----:B------:R-:W-:-:S05]  /*90d0*/  FMUL.FTZ R35, R35, c[0x0][0x2ec] ;  /* 0x0000bb0023237a20 */ /* 0x000fca0000410000 */
[----:B------:R-:W1:Y:S08]  /*90e0*/  MUFU.TANH R5, R5 ;  /* 0x0000000500057308 */ /* 0x000e700000002400 */
[----:B------:R-:W1:Y:S08]  /*90f0*/  MUFU.TANH R16, R16 ;  /* 0x0000001000107308 */ /* 0x000e700000002400 */
[----:B------:R-:W1:Y:S08]  /*9100*/  MUFU.TANH R6, R6 ;  /* 0x0000000600067308 */ /* 0x000e700000002400 */
[----:B------:R1:W1:Y:S08]  /*9110*/  MUFU.TANH R199, R174 ;  /* 0x000000ae00c77308 */ /* 0x0002700000002400 */
        /* <DEDUP_REMOVED lines=9> */
[----:B------:R-:W1:Y:S08]  /*91b0*/  MUFU.TANH R177, R177 ;  /* 0x000000b100b17308 */ /* 0x000e700000002400 */
[----:B------:R-:W1:Y:S08]  /*91c0*/  MUFU.TANH R8, R8 ;  /* 0x0000000800087308 */ /* 0x000e700000002400 */
[----:B------:R-:W1:Y:S01]  /*91d0*/  MUFU.TANH R29, R29 ;  /* 0x0000001d001d7308 */ /* 0x000e620000002400 */
[----:B------:R-:W-:Y:S06]  /*91e0*/  BAR.SYNC.DEFER_BLOCKING 0x0 ;  /* 0x0000000000007b1d */ /* 0x000fec0000010000 */
[----:B------:R-:W-:Y:S05]  /*91f0*/  @!P0 BRA `(.L_x_1169) ;  /* 0x0000086000008947 */ /* 0x000fea0003800000 */
[----:B--234-:R-:W-:Y:S01]  /*9200*/  UIADD3 UR14, UR8, -0x3, URZ ;  /* 0xfffffffd080e7890 */ /* 0x01cfe2000fffe03f */
        /* <DEDUP_REMOVED lines=62> */
[C---:B-----5:R-:W-:Y:S01]  /*95f0*/  @!P5 LEA R22, P1, R10.reuse, c[0x0][0x168], 0x1 ;  /* 0x00005a000a16da11 */ /* 0x060fe200078208ff */
[----:B------:R2:W-:Y:S03]  /*9600*/  @P3 STS.128 [R230+0xc800], RZ ;  /* 0x00c800ffe6003388 */ /* 0x0005e60000000c00 */
[C-C-:B------:R-:W-:Y:S01]  /*9610*/  @!P5 LEA.HI.X R23, R10.reuse, c[0x0][0x16c], R9.reuse, 0x1, P1 ;  /* 0x00005b000a17da11 */ /* 0x140fe200008f0c09 */
[----:B------:R-:W-:Y:S01]  /*9620*/  @!PT LDS RZ, [RZ] ;  /* 0x00000000fffff984 */ /* 0x000fe20000000800 */
[----:B------:R-:W-:Y:S01]  /*9630*/  @!PT LDS RZ, [RZ] ;  /* 0x00000000fffff984 */ /* 0x000fe20000000800 */
[----:B------:R-:W-:Y:S01]  /*9640*/  @!PT LDS RZ, [RZ] ;  /* 0x00000000fffff984 */ /* 0x000fe20000000800 */
[----:B------:R4:W-:Y:S01]  /*9650*/  @!P3 LDGSTS.E.BYPASS.LTC128B.128 [R230+0xc800], [R26.64+0x100] ;  /* 0x0c8001001ae6bfae */ /* 0x0009e2000b901d52 */
[C---:B------:R-:W-:Y:S02]  /*9660*/  IADD3 R7, P1, R10.reuse, UR12, RZ ;  /* 0x0000000c0a077c10 */ /* 0x040fe4000ff3e0ff */
[C---:B-1----:R-:W-:Y:S01]  /*9670*/  @!P4 LEA R18, P0, R10.reuse, c[0x0][0x168], 0x1 ;  /* 0x00005a000a12ca11 */ /* 0x042fe200078008ff */
[----:B------:R2:W-:Y:S03]  /*9680*/  @P2 STS.128 [R230+0xe800], RZ ;  /* 0x00e800ffe6002388 */ /* 0x0005e60000000c00 */
[C---:B------:R-:W-:Y:S01]  /*9690*/  @!P4 LEA.HI.X R19, R10.reuse, c[0x0][0x16c], R9, 0x1, P0 ;  /* 0x00005b000a13ca11 */ /* 0x040fe200000f0c09 */
[----:B------:R-:W-:Y:S01]  /*96a0*/  @!PT LDS RZ, [RZ] ;  /* 0x00000000fffff984 */ /* 0x000fe20000000800 */
[----:B------:R-:W-:Y:S01]  /*96b0*/  @!PT LDS RZ, [RZ] ;  /* 0x00000000fffff984 */ /* 0x000fe20000000800 */
[----:B------:R-:W-:Y:S01]  /*96c0*/  @!PT LDS RZ, [RZ] ;  /* 0x00000000fffff984 */ /* 0x000fe20000000800 */
[----:B------:R1:W-:Y:S01]  /*96d0*/  @!P2 LDGSTS.E.BYPASS.LTC128B.128 [R230+0xe800], [R24.64+0x180] ;  /* 0x0e80018018e6afae */ /* 0x0003e2000b901d52 */
[----:B------:R-:W-:-:S02]  /*96e0*/  @!P2 LEA R12, P0, R10, c[0x0][0x168], 0x1 ;  /* 0x00005a000a0caa11 */ /* 0x000fc400078008ff */
[C---:B---3--:R-:W-:Y:S01]  /*96f0*/  @!P3 LEA R14, P6, R10.reuse, c[0x0][0x168], 0x1 ;  /* 0x00005a000a0eba11 */ /* 0x048fe200078c08ff */
        /* <DEDUP_REMOVED lines=52> */
.L_x_1171:
[----:B------:R-:W-:Y:S05]  /*9a40*/  BSYNC B0 ;  /* 0x0000000000007941 */ /* 0x000fea0003800000 */
.L_x_1170:
[----:B------:R-:W0:Y:S02]  /*9a50*/  LDGDEPBAR ;  /* 0x00000000000079af */ /* 0x000e240000000000 */
.L_x_1169:
[----:B--234-:R-:W-:-:S04]  /*9a60*/  MOV R10, UR27 ;  /* 0x0000001b000a7c02 */ /* 0x01cfc80008000f00 */
[----:B------:R-:W-:-:S04]  /*9a70*/  LEA R10, R10, R239, 0x6 ;  /* 0x000000ef0a0a7211 */ /* 0x000fc800078e30ff */
[C---:B------:R-:W-:Y:S02]  /*9a80*/  IADD3 R7, R10.reuse, 0x8, RZ ;  /* 0x000000080a077810 */ /* 0x040fe40007ffe0ff */
[C---:B------:R-:W-:Y:S02]  /*9a90*/  IADD3 R9, R10.reuse, 0x1, RZ ;  /* 0x000000010a097810 */ /* 0x040fe40007ffe0ff */
[C---:B------:R-:W-:Y:S02]  /*9aa0*/  ISETP.GE.AND P1, PT, R7.reuse, R237, PT ;  /* 0x000000ed0700720c */ /* 0x040fe40003f26270 */
[----:B------:R-:W-:Y:S02]  /*9ab0*/  ISETP.GE.AND P4, PT, R7, R231, PT ;  /* 0x000000e70700720c */ /* 0x000fe40003f86270 */
[-C--:B------:R-:W-:Y:S02]  /*9ac0*/  ISETP.GE.AND P3, PT, R10, R237.reuse, PT ;  /* 0x000000ed0a00720c */ /* 0x080fe40003f66270 */
[----:B------:R-:W-:-:S02]  /*9ad0*/  ISETP.GE.AND P2, PT, R9, R237, PT ;  /* 0x000000ed0900720c */ /* 0x000fc40003f46270 */
[-C--:B------:R-:W-:Y:S02]  /*9ae0*/  ISETP.GE.AND P5, PT, R9, R231.reuse, PT ;  /* 0x000000e70900720c */ /* 0x080fe40003fa6270 */
[C---:B------:R-:W-:Y:S02]  /*9af0*/  ISETP.GE.AND P6, PT, R10.reuse, R231, PT ;  /* 0x000000e70a00720c */ /* 0x040fe40003fc6270 */
[C---:B------:R-:W-:Y:S02]  /*9b00*/  ISETP.LT.OR P1, PT, R7.reuse, R238, P1 ;  /* 0x000000ee0700720c */ /* 0x040fe40000f21670 */
[----:B------:R-:W-:Y:S02]  /*9b10*/  ISETP.LT.OR P4, PT, R7, R236, P4 ;  /* 0x000000ec0700720c */ /* 0x000fe40002781670 */
[C---:B------:R-:W-:Y:S02]  /*9b20*/  ISETP.LT.OR P3, PT, R10.reuse, R238, P3 ;  /* 0x000000ee0a00720c */ /* 0x040fe40001f61670 */
[----:B------:R-:W-:-:S02]  /*9b30*/  IADD3 R7, R10, 0x9, RZ ;  /* 0x000000090a077810 */ /* 0x000fc40007ffe0ff */
[C---:B------:R-:W-:Y:S02]  /*9b40*/  ISETP.LT.OR P2, PT, R9.reuse, R238, P2 ;  /* 0x000000ee0900720c */ /* 0x040fe40001741670 */
[-C--:B------:R-:W-:Y:S02]  /*9b50*/  ISETP.LT.OR P5, PT, R9, R236.reuse, P5 ;  /* 0x000000ec0900720c */ /* 0x080fe40002fa1670 */
[C---:B------:R-:W-:Y:S02]  /*9b60*/  ISETP.LT.OR P6, PT, R10.reuse, R236, P6 ;  /* 0x000000ec0a00720c */ /* 0x040fe400037c1670 */
[----:B------:R-:W-:Y:S02]  /*9b70*/  IADD3 R9, R10, 0x10, RZ ;  /* 0x000000100a097810 */ /* 0x000fe40007ffe0ff */
[----:B------:R-:W-:Y:S02]  /*9b80*/  FSEL R15, R0, -INF , !P3 ;  /* 0xff800000000f7808 */ /* 0x000fe40005800000 */
[----:B------:R-:W-:-:S02]  /*9b90*/  ISETP.GE.AND P0, PT, R7, R237, PT ;  /* 0x000000ed0700720c */ /* 0x000fc40003f06270 */
[----:B------:R-:W-:Y:S02]  /*9ba0*/  ISETP.GE.AND P3, PT, R7, R231, PT ;  /* 0x000000e70700720c */ /* 0x000fe40003f66270 */
[----:B------:R-:W-:Y:S02]  /*9bb0*/  FSEL R0, R165, -INF , !P6 ;  /* 0xff800000a5007808 */ /* 0x000fe40007000000 */
[----:B-1----:R-:W-:Y:S02]  /*9bc0*/  FSEL R13, R2, -INF , !P2 ;  /* 0xff800000020d7808 */ /* 0x002fe40005000000 */
[C---:B------:R-:W-:Y:S02]  /*9bd0*/  ISETP.GE.AND P6, PT, R9.reuse, R237, PT ;  /* 0x000000ed0900720c */ /* 0x040fe40003fc6270 */
[----:B------:R-:W-:Y:S02]  /*9be0*/  ISETP.GE.AND P2, PT, R9, R231, PT ;  /* 0x000000e70900720c */ /* 0x000fe40003f46270 */
[----:B------:R-:W-:-:S02]  /*9bf0*/  ISETP.LT.OR P0, PT, R7, R238, P0 ;  /* 0x000000ee0700720c */ /* 0x000fc40000701670 */
[----:B------:R-:W-:Y:S02]  /*9c00*/  ISETP.LT.OR P3, PT, R7, R236, P3 ;  /* 0x000000ec0700720c */ /* 0x000fe40001f61670 */
[----:B------:R-:W-:Y:S02]  /*9c10*/  IADD3 R7, R10, 0x11, RZ ;  /* 0x000000110a077810 */ /* 0x000fe40007ffe0ff */
[C---:B------:R-:W-:Y:S02]  /*9c20*/  ISETP.LT.OR P6, PT, R9.reuse, R238, P6 ;  /* 0x000000ee0900720c */ /* 0x040fe400037c1670 */
[----:B------:R-:W-:Y:S02]  /*9c30*/  ISETP.LT.OR P2, PT, R9, R236, P2 ;  /* 0x000000ec0900720c */ /* 0x000fe40001741670 */
[----:B------:R-:W-:Y:S02]  /*9c40*/  FSEL R9, R184, -INF , !P5 ;  /* 0xff800000b8097808 */ /* 0x000fe40006800000 */
[----:B------:R-:W-:-:S02]  /*9c50*/  FSEL R19, R185, -INF , !P1 ;  /* 0xff800000b9137808 */ /* 0x000fc40004800000 */
[C---:B------:R-:W-:Y:S02]  /*9c60*/  ISETP.GE.AND P5, PT, R7.reuse, R237, PT ;  /* 0x000000ed0700720c */ /* 0x040fe40003fa6270 */
[----:B------:R-:W-:Y:S02]  /*9c70*/  ISETP.GE.AND P1, PT, R7, R231, PT ;  /* 0x000000e70700720c */ /* 0x000fe40003f26270 */
[C---:B------:R-:W-:Y:S02]  /*9c80*/  IADD3 R2, R10.reuse, 0x18, RZ ;  /* 0x000000180a027810 */ /* 0x040fe40007ffe0ff */
[----:B------:R-:W-:Y:S02]  /*9c90*/  IADD3 R12, R10, 0x19, RZ ;  /* 0x000000190a0c7810 */ /* 0x000fe40007ffe0ff */
[----:B------:R-:W-:Y:S02]  /*9ca0*/  FSEL R11, R187, -INF , !P4 ;  /* 0xff800000bb0b7808 */ /* 0x000fe40006000000 */
[----:B------:R-:W-:-:S02]  /*9cb0*/  ISETP.LT.OR P5, PT, R7, R238, P5 ;  /* 0x000000ee0700720c */ /* 0x000fc40002fa1670 */
[----:B------:R-:W-:Y:S02]  /*9cc0*/  ISETP.LT.OR P1, PT, R7, R236, P1 ;  /* 0x000000ec0700720c */ /* 0x000fe40000f21670 */
        /* <DEDUP_REMOVED lines=11> */
[----:B------:R-:W-:Y:S02]  /*9d80*/  ISETP.LT.OR P0, PT, R2, R236, P0 ;  /* 0x000000ec0200720c */ /* 0x000fe40000701670 */
        /* <DEDUP_REMOVED lines=9> */
[----:B------:R-:W-:Y:S02]  /*9e20*/  FMNMX.FTZ R12, R164, R15, !PT ;  /* 0x0000000fa40c7209 */ /* 0x000fe40007810000 */
[----:B------:R-:W-:-:S02]  /*9e30*/  ISETP.LT.OR P2, PT, R2, R238, P2 ;  /* 0x000000ee0200720c */ /* 0x000fc40001741670 */
[----:B------:R-:W-:Y:S02]  /*9e40*/  FMNMX.FTZ R12, R13, R12, !PT ;  /* 0x0000000c0d0c7209 */ /* 0x000fe40007810000 */
[----:B------:R-:W-:Y:S02]  /*9e50*/  FSEL R180, R6, -INF , !P2 ;  /* 0xff80000006b47808 */ /* 0x000fe40005000000 */
[----:B------:R-:W-:Y:S02]  /*9e60*/  FMNMX.FTZ R6, R19, R12, !PT ;  /* 0x0000000c13067209 */ /* 0x000fe40007810000 */
[----:B------:R-:W-:Y:S02]  /*9e70*/  FSEL R185, R20, -INF , !P5 ;  /* 0xff80000014b97808 */ /* 0x000fe40006800000 */
[----:B------:R-:W-:Y:S02]  /*9e80*/  FMNMX.FTZ R6, R17, R6, !PT ;  /* 0x0000000611067209 */ /* 0x000fe40007810000 */
[----:B------:R-:W-:-:S02]  /*9e90*/  ISETP.GE.AND P5, PT, R2, R231, PT ;  /* 0x000000e70200720c */ /* 0x000fc40003fa6270 */
[----:B------:R-:W-:Y:S02]  /*9ea0*/  FMNMX.FTZ R12, R187, R6, !PT ;  /* 0x00000006bb0c7209 */ /* 0x000fe40007810000 */
[----:B------:R-:W-:Y:S02]  /*9eb0*/  FMNMX.FTZ R6, R3, R0, !PT ;  /* 0x0000000003067209 */ /* 0x000fe40007810000 */
[----:B------:R-:W-:Y:S02]  /*9ec0*/  FMNMX.FTZ R12, R185, R12, !PT ;  /* 0x0000000cb90c7209 */ /* 0x000fe40007810000 */
[----:B------:R-:W-:Y:S02]  /*9ed0*/  FMNMX.FTZ R6, R9, R6, !PT ;  /* 0x0000000609067209 */ /* 0x000fe40007810000 */
[----:B------:R-:W-:Y:S02]  /*9ee0*/  ISETP.LT.OR P5, PT, R2, R236, P5 ;  /* 0x000000ec0200720c */ /* 0x000fe40002fa1670 */
[----:B------:R-:W-:-:S02]  /*9ef0*/  FMNMX.FTZ R6, R11, R6, !PT ;  /* 0x000000060b067209 */ /* 0x000fc40007810000 */
[----:B------:R-:W-:Y:S02]  /*9f00*/  FSEL R27, R5, -INF , !P0 ;  /* 0xff800000051b7808 */ /* 0x000fe40004000000 */
[----:B------:R-:W-:Y:S02]  /*9f10*/  FMNMX.FTZ R6, R7, R6, !PT ;  /* 0x0000000607067209 */ /* 0x000fe40007810000 */
[----:B------:R-:W-:Y:S02]  /*9f20*/  IADD3 R2, R10, 0x28, RZ ;  /* 0x000000280a027810 */ /* 0x000fe40007ffe0ff */
[----:B------:R-:W-:Y:S02]  /*9f30*/  FMNMX.FTZ R6, R191, R6, !PT ;  /* 0x00000006bf067209 */ /* 0x000fe40007810000 */
[----:B------:R-:W-:Y:S02]  /*9f40*/  FSEL R21, R21, -INF , !P3 ;  /* 0xff80000015157808 */ /* 0x000fe40005800000 */
[----:B------:R-:W-:-:S02]  /*9f50*/  FMNMX.FTZ R6, R189, R6, !PT ;  /* 0x00000006bd067209 */ /* 0x000fc40007810000 */
[----:B------:R-:W-:Y:S02]  /*9f60*/  FMNMX.FTZ R12, R23, R12, !PT ;  /* 0x0000000c170c7209 */ /* 0x000fe40007810000 */
[----:B------:R-:W-:Y:S02]  /*9f70*/  FSEL R25, R16, -INF , !P6 ;  /* 0xff80000010197808 */ /* 0x000fe40007000000 */
[----:B------:R-:W-:Y:S02]  /*9f80*/  FMNMX.FTZ R6, R27, R6, !PT ;  /* 0x000000061b067209 */ /* 0x000fe40007810000 */
[C---:B------:R-:W-:Y:S02]  /*9f90*/  ISETP.GE.AND P0, PT, R2.reuse, R237, PT ;  /* 0x000000ed0200720c */ /* 0x040fe40003f06270 */
[----:B------:R-:W-:Y:S02]  /*9fa0*/  ISETP.GE.AND P3, PT, R2, R231, PT ;  /* 0x000000e70200720c */ /* 0x000fe40003f66270 */
[----:B------:R-:W-:-:S02]  /*9fb0*/  IADD3 R4, R10, 0x29, RZ ;  /* 0x000000290a047810 */ /* 0x000fc40007ffe0ff */
[----:B------:R-:W-:Y:S02]  /*9fc0*/  FMNMX.FTZ R5, R21, R12, !PT ;  /* 0x0000000c15057209 */ /* 0x000fe40007810000 */
[----:B------:R-:W-:Y:S02]  /*9fd0*/  FSEL R199, R199, -INF , !P5 ;  /* 0xff800000c7c77808 */ /* 0x000fe40006800000 */
[----:B------:R-:W-:Y:S02]  /*9fe0*/  FMNMX.FTZ R6, R25, R6, !PT ;  /* 0x0000000619067209 */ /* 0x000fe40007810000 */
[C---:B------:R-:W-:Y:S02]  /*9ff0*/  ISETP.LT.OR P0, PT, R2.reuse, R238, P0 ;  /* 0x000000ee0200720c */ /* 0x040fe40000701670 */
[----:B------:R-:W-:Y:S02]  /*a000*/  ISETP.LT.OR P3, PT, R2, R236, P3 ;  /* 0x000000ec0200720c */ /* 0x000fe40001f61670 */
[----:B------:R-:W-:-:S02]  /*a010*/  IADD3 R2, R10, 0x30, RZ ;  /* 0x000000300a027810 */ /* 0x000fc40007ffe0ff */
[C---:B------:R-:W-:Y:S02]  /*a020*/  ISETP.GE.AND P6, PT, R4.reuse, R237, PT ;  /* 0x000000ed0400720c */ /* 0x040fe40003fc6270 */
[----:B------:R-:W-:Y:S02]  /*a030*/  ISETP.GE.AND P2, PT, R4, R231, PT ;  /* 0x000000e70400720c */ /* 0x000fe40003f46270 */
[----:B------:R-:W-:Y:S02]  /*a040*/  FSEL R178, R178, -INF , !P1 ;  /* 0xff800000b2b27808 */ /* 0x000fe40004800000 */
[----:B------:R-:W-:Y:S02]  /*a050*/  FMNMX.FTZ R5, R180, R5, !PT ;  /* 0x00000005b4057209 */ /* 0x000fe40007810000 */
[----:B------:R-:W-:Y:S02]  /*a060*/  FSEL R197, R197, -INF , !P4 ;  /* 0xff800000c5c57808 */ /* 0x000fe40006000000 */
[----:B------:R-:W-:-:S02]  /*a070*/  FMNMX.FTZ R6, R199, R6, !PT ;  /* 0x00000006c7067209 */ /* 0x000fc40007810000 */
[C---:B------:R-:W-:Y:S02]  /*a080*/  ISETP.GE.AND P5, PT, R2.reuse, R237, PT ;  /* 0x000000ed0200720c */ /* 0x040fe40003fa6270 */
[----:B------:R-:W-:Y:S02]  /*a090*/  ISETP.GE.AND P1, PT, R2, R231, PT ;  /* 0x000000e70200720c */ /* 0x000fe40003f26270 */
[C---:B------:R-:W-:Y:S02]  /*a0a0*/  ISETP.LT.OR P6, PT, R4.reuse, R238, P6 ;  /* 0x000000ee0400720c */ /* 0x040fe400037c1670 */
[----:B------:R-:W-:Y:S02]  /*a0b0*/  ISETP.LT.OR P2, PT, R4, R236, P2 ;  /* 0x000000ec0400720c */ /* 0x000fe40001741670 */
[----:B------:R-:W-:Y:S02]  /*a0c0*/  IADD3 R4, R10, 0x31, RZ ;  /* 0x000000310a047810 */ /* 0x000fe40007ffe0ff */
[----:B------:R-:W-:-:S02]  /*a0d0*/  FSEL R245, R245, -INF , !P0 ;  /* 0xff800000f5f57808 */ /* 0x000fc40004000000 */
        /* <DEDUP_REMOVED lines=12> */
[----:B------:R-:W-:Y:S02]  /*a1a0*/  IADD3 R10, R10, 0x39, RZ ;  /* 0x000000390a0a7810 */ /* 0x000fe40007ffe0ff */
[----:B------:R-:W-:Y:S02]  /*a1b0*/  ISETP.GE.AND P6, PT, R2, R237, PT ;  /* 0x000000ed0200720c */ /* 0x000fe40003fc6270 */
[----:B------:R-:W-:Y:S02]  /*a1c0*/  FSEL R183, R183, -INF , !P5 ;  /* 0xff800000b7b77808 */ /* 0x000fe40006800000 */
[C---:B------:R-:W-:Y:S02]  /*a1d0*/  ISETP.LT.OR P4, PT, R4.reuse, R238, P4 ;  /* 0x000000ee0400720c */ /* 0x040fe40002781670 */
[----:B------:R-:W-:Y:S02]  /*a1e0*/  FMNMX.FTZ R12, R243, R12, !PT ;  /* 0x0000000cf30c7209 */ /* 0x000fe40007810000 */
[----:B------:R-:W-:-:S02]  /*a1f0*/  ISETP.LT.OR P0, PT, R4, R236, P0 ;  /* 0x000000ec0400720c */ /* 0x000fc40000701670 */
[----:B------:R-:W-:Y:S02]  /*a200*/  ISETP.GE.AND P3, PT, R2, R231, PT ;  /* 0x000000e70200720c */ /* 0x000fe40003f66270 */
[----:B------:R-:W-:Y:S02]  /*a210*/  FSEL R175, R175, -INF , !P1 ;  /* 0xff800000afaf7808 */ /* 0x000fe40004800000 */
[----:B------:R-:W-:Y:S02]  /*a220*/  FMNMX.FTZ R4, R193, R6, !PT ;  /* 0x00000006c1047209 */ /* 0x000fe40007810000 */
[----:B------:R-:W-:Y:S02]  /*a230*/  ISETP.GE.AND P5, PT, R10, R237, PT ;  /* 0x000000ed0a00720c */ /* 0x000fe40003fa6270 */
[----:B------:R-:W-:Y:S02]  /*a240*/  ISETP.LT.OR P6, PT, R2, R238, P6 ;  /* 0x000000ee0200720c */ /* 0x000fe400037c1670 */
[----:B------:R-:W-:-:S02]  /*a250*/  FSEL R181, R181, -INF , !P4 ;  /* 0xff800000b5b57808 */ /* 0x000fc40006000000 */
[----:B------:R-:W-:Y:S02]  /*a260*/  FMNMX.FTZ R12, R183, R12, !PT ;  /* 0x0000000cb70c7209 */ /* 0x000fe40007810000 */
[----:B------:R-:W-:Y:S02]  /*a270*/  ISETP.LT.OR P3, PT, R2, R236, P3 ;  /* 0x000000ec0200720c */ /* 0x000fe40001f61670 */
[C---:B------:R-:W-:Y:S02]  /*a280*/  ISETP.GE.AND P1, PT, R10.reuse, R231, PT ;  /* 0x000000e70a00720c */ /* 0x040fe40003f26270 */
[----:B------:R-:W-:Y:S02]  /*a290*/  FSEL R173, R173, -INF , !P0 ;  /* 0xff800000adad7808 */ /* 0x000fe40004000000 */
[----:B------:R-:W-:Y:S02]  /*a2a0*/  FMNMX.FTZ R4, R175, R4, !PT ;  /* 0x00000004af047209 */ /* 0x000fe40007810000 */
[----:B------:R-:W-:-:S02]  /*a2b0*/  ISETP.LT.OR P5, PT, R10, R238, P5 ;  /* 0x000000ee0a00720c */ /* 0x000fc40002fa1670 */
[----:B------:R-:W-:Y:S02]  /*a2c0*/  FSEL R179, R179, -INF , !P6 ;  /* 0xff800000b3b37808 */ /* 0x000fe40007000000 */
        /* <DEDUP_REMOVED lines=25> */
[--C-:B------:R-:W-:Y:S01]  /*a460*/  FFMA.FTZ R168, R15, c[0x0][0x23c], -R30.reuse ;  /* 0x00008f000fa87a23 */ /* 0x100fe2000001081e */
[----:B------:R-:W-:Y:S01]  /*a470*/  FSEL R6, R165, RZ, P0 ;  /* 0x000000ffa5067208 */ /* 0x000fe20000000000 */
[----:B------:R-:W-:-:S02]  /*a480*/  FFMA.FTZ R35, R13, c[0x0][0x23c], -R30 ;  /* 0x00008f000d237a23 */ /* 0x000fc4000001081e */
[--C-:B------:R-:W-:Y:S01]  /*a490*/  FFMA.FTZ R32, R0, c[0x0][0x23c], -R28.reuse ;  /* 0x00008f0000207a23 */ /* 0x100fe2000001081c */
[----:B------:R-:W-:Y:S01]  /*a4a0*/  LDSM.16.MT88.4 R12, [R217+0x10000] ;  /* 0x01000000d90c783b */ /* 0x000fe20000004200 */
[--C-:B------:R-:W-:Y:S01]  /*a4b0*/  FFMA.FTZ R2, R9, c[0x0][0x23c], -R28.reuse ;  /* 0x00008f0009027a23 */ /* 0x100fe2000001081c */
[----:B------:R-:W-:Y:S01]  /*a4c0*/  MUFU.EX2 R168, R168 ;  /* 0x000000a800a87308 */ /* 0x000fe20000000800 */
[----:B------:R-:W-:Y:S02]  /*a4d0*/  FFMA.FTZ R0, R11, c[0x0][0x23c], -R28 ;  /* 0x00008f000b007a23 */ /* 0x000fe4000001081c */
[----:B------:R-:W1:Y:S01]  /*a4e0*/  LDSM.16.MT88.4 R8, [R218+0x10000] ;  /* 0x01000000da08783b */ /* 0x000e620000004200 */
[----:B------:R-:W-:Y:S02]  /*a4f0*/  FADD.FTZ R4, R164, -R5 ;  /* 0x80000005a4047221 */ /* 0x000fe40000010000 */
[----:B------:R-:W-:Y:S02]  /*a500*/  FADD.FTZ R6, R3, -R6 ;  /* 0x8000000603067221 */ /* 0x000fe40000010000 */
[--C-:B------:R-:W-:Y:S01]  /*a510*/  FFMA.FTZ R34, R19, c[0x0][0x23c], -R30.reuse ;  /* 0x00008f0013227a23 */ /* 0x100fe2000001081e */
[----:B------:R-:W2:Y:S01]  /*a520*/  MUFU.EX2 R35, R35 ;  /* 0x0000002300237308 */ /* 0x000ea20000000800 */
[----:B------:R-:W-:-:S02]  /*a530*/  FFMA.FTZ R33, R17, c[0x0][0x23c], -R30 ;  /* 0x00008f0011217a23 */ /* 0x000fc4000001081e */
[----:B------:R-:W-:Y:S01]  /*a540*/  FFMA.FTZ R171, R7, c[0x0][0x23c], -R28 ;  /* 0x00008f0007ab7a23 */ /* 0x000fe2000001081c */
[----:B------:R-:W3:Y:S01]  /*a550*/  LDSM.16.MT88.4 R16, [R220+0x10000] ;  /* 0x01000000dc10783b */ /* 0x000ee20000004200 */
[----:B------:R-:W-:Y:S02]  /*a560*/  FMUL.FTZ R164, R4, c[0x0][0x23c] ;  /* 0x00008f0004a47a20 */ /* 0x000fe40000410000 */
[----:B------:R-:W-:Y:S01]  /*a570*/  FMUL.FTZ R3, R6, c[0x0][0x23c] ;  /* 0x00008f0006037a20 */ /* 0x000fe20000410000 */
[----:B------:R-:W-:Y:S01]  /*a580*/  MUFU.EX2 R34, R34 ;  /* 0x0000002200227308 */ /* 0x000fe20000000800 */
[--C-:B------:R-:W-:Y:S02]  /*a590*/  FFMA.FTZ R170, R187, c[0x0][0x23c], -R30.reuse ;  /* 0x00008f00bbaa7a23 */ /* 0x100fe4000001081e */
[--C-:B------:R-:W-:Y:S02]  /*a5a0*/  FFMA.FTZ R172, R23, c[0x0][0x23c], -R30.reuse ;  /* 0x00008f0017ac7a23 */ /* 0x100fe4000001081e */
[----:B------:R-:W-:-:S02]  /*a5b0*/  FFMA.FTZ R187, R21, c[0x0][0x23c], -R30 ;  /* 0x00008f0015bb7a23 */ /* 0x000fc4000001081e */
[----:B------:R-:W-:Y:S01]  /*a5c0*/  LDSM.16.MT88.4 R20, [R216+0x16000] ;  /* 0x01600000d814783b */ /* 0x000fe20000004200 */
[----:B------:R-:W4:Y:S01]  /*a5d0*/  MUFU.EX2 R33, R33 ;  /* 0x0000002100217308 */ /* 0x000f220000000800 */
[----:B--2---:R-:W-:Y:S01]  /*a5e0*/  F2FP.PACK_AB R4, R35, R168 ;  /* 0x000000a82304723e */ /* 0x004fe200000000ff */
[----:B------:R-:W-:Y:S02]  /*a5f0*/  FFMA.FTZ R174, R191, c[0x0][0x23c], -R28 ;  /* 0x00008f00bfae7a23 */ /* 0x000fe4000001081c */
[----:B------:R-:W-:Y:S02]  /*a600*/  FFMA.FTZ R185, R185, c[0x0][0x23c], -R30 ;  /* 0x00008f00b9b97a23 */ /* 0x000fe4000001081e */
[--C-:B------:R-:W-:Y:S02]  /*a610*/  FFMA.FTZ R189, R189, c[0x0][0x23c], -R28.reuse ;  /* 0x00008f00bdbd7a23 */ /* 0x100fe4000001081c */
[----:B------:R-:W-:Y:S01]  /*a620*/  MUFU.EX2 R32, R32 ;  /* 0x0000002000207308 */ /* 0x000fe20000000800 */
[----:B------:R-:W-:-:S02]  /*a630*/  FFMA.FTZ R176, R27, c[0x0][0x23c], -R28 ;  /* 0x00008f001bb07a23 */ /* 0x000fc4000001081c */
[----:B------:R-:W-:Y:S02]  /*a640*/  FFMA.FTZ R191, R25, c[0x0][0x23c], -R28 ;  /* 0x00008f0019bf7a23 */ /* 0x000fe4000001081c */
[----:B------:R-:W-:Y:S01]  /*a650*/  LDSM.16.MT88.4 R24, [R216+0x10800] ;  /* 0x01080000d818783b */ /* 0x000fe20000004200 */
[--C-:B------:R-:W-:Y:S02]  /*a660*/  FFMA.FTZ R180, R180, c[0x0][0x23c], -R30.reuse ;  /* 0x00008f00b4b47a23 */ /* 0x100fe4000001081e */
[----:B------:R-:W2:Y:S01]  /*a670*/  MUFU.EX2 R2, R2 ;  /* 0x0000000200027308 */ /* 0x000ea20000000800 */
[----:B----4-:R-:W-:Y:S01]  /*a680*/  F2FP.PACK_AB R6, R33, R34 ;  /* 0x000000222106723e */ /* 0x010fe200000000ff */
[--C-:B------:R-:W-:Y:S02]  /*a690*/  FFMA.FTZ R178, R178, c[0x0][0x23c], -R30.reuse ;  /* 0x00008f00b2b27a23 */ /* 0x100fe4000001081e */
[--C-:B------:R-:W-:Y:S02]  /*a6a0*/  FFMA.FTZ R182, R245, c[0x0][0x23c], -R30.reuse ;  /* 0x00008f00f5b67a23 */ /* 0x100fe4000001081e */
[----:B------:R-:W-:-:S02]  /*a6b0*/  FFMA.FTZ R243, R243, c[0x0][0x23c], -R30 ;  /* 0x00008f00f3f37a23 */ /* 0x000fc4000001081e */
[----:B------:R-:W-:Y:S01]  /*a6c0*/  MUFU.EX2 R0, R0 ;  /* 0x0000000000007308 */ /* 0x000fe20000000800 */
[--C-:B------:R-:W-:Y:S02]  /*a6d0*/  FFMA.FTZ R184, R199, c[0x0][0x23c], -R28.reuse ;  /* 0x00008f00c7b87a23 */ /* 0x100fe4000001081c */
[--C-:B------:R-:W-:Y:S02]  /*a6e0*/  FFMA.FTZ R197, R197, c[0x0][0x23c], -R28.reuse ;  /* 0x00008f00c5c57a23 */ /* 0x100fe4000001081c */
[--C-:B------:R-:W-:Y:S02]  /*a6f0*/  FFMA.FTZ R186, R195, c[0x0][0x23c], -R28.reuse ;  /* 0x00008f00c3ba7a23 */ /* 0x100fe4000001081c */
[--C-:B------:R-:W-:Y:S01]  /*a700*/  FFMA.FTZ R193, R193, c[0x0][0x23c], -R28.reuse ;  /* 0x00008f00c1c17a23 */ /* 0x100fe2000001081c */
[----:B------:R-:W4:Y:S01]  /*a710*/  MUFU.EX2 R171, R171 ;  /* 0x000000ab00ab7308 */ /* 0x000f220000000800 */
[----:B--2---:R-:W-:Y:S01]  /*a720*/  F2FP.PACK_AB R5, R2, R32 ;  /* 0x000000200205723e */ /* 0x004fe200000000ff */
[----:B------:R-:W-:-:S02]  /*a730*/  FFMA.FTZ R192, R173, c[0x0][0x23c], -R28 ;  /* 0x00008f00adc07a23 */ /* 0x000fc4000001081c */
[--C-:B------:R-:W-:Y:S02]  /*a740*/  FFMA.FTZ R183, R183, c[0x0][0x23c], -R30.reuse ;  /* 0x00008f00b7b77a23 */ /* 0x100fe4000001081e */
[--C-:B------:R-:W-:Y:S02]  /*a750*/  FFMA.FTZ R188, R181, c[0x0][0x23c], -R30.reuse ;  /* 0x00008f00b5bc7a23 */ /* 0x100fe4000001081e */
[----:B------:R-:W2:Y:S01]  /*a760*/  MUFU.EX2 R164, R164 ;  /* 0x000000a400a47308 */ /* 0x000ea20000000800 */
[--C-:B------:R-:W-:Y:S02]  /*a770*/  FFMA.FTZ R179, R179, c[0x0][0x23c], -R30.reuse ;  /* 0x00008f00b3b37a23 */ /* 0x100fe4000001081e */
[----:B------:R-:W-:Y:S02]  /*a780*/  FFMA.FTZ R190, R177, c[0x0][0x23c], -R30 ;  /* 0x00008f00b1be7a23 */ /* 0x000fe4000001081e */
[--C-:B------:R-:W-:Y:S02]  /*a790*/  FFMA.FTZ R175, R175, c[0x0][0x23c], -R28.reuse ;  /* 0x00008f00afaf7a23 */ /* 0x100fe4000001081c */
[--C-:B------:R-:W-:Y:S01]  /*a7a0*/  FFMA.FTZ R173, R31, c[0x0][0x23c], -R28.reuse ;  /* 0x00008f001fad7a23 */ /* 0x100fe2000001081c */
[----:B------:R-:W5:Y:S01]  /*a7b0*/  MUFU.EX2 R3, R3 ;  /* 0x0000000300037308 */ /* 0x000f620000000800 */
[----:B----4-:R-:W-:Y:S01]  /*a7c0*/  F2FP.PACK_AB R7, R171, R0 ;  /* 0x00000000ab07723e */ /* 0x010fe200000000ff */
[----:B------:R-:W-:-:S02]  /*a7d0*/  FFMA.FTZ R194, R29, c[0x0][0x23c], -R28 ;  /* 0x00008f001dc27a23 */ /* 0x000fc4000001081c */
[----:B------:R-:W-:Y:S01]  /*a7e0*/  LDSM.16.MT88.4 R28, [R216+0x11800] ;  /* 0x01180000d81c783b */ /* 0x000fe20000004200 */
[----:B--2---:R-:W-:-:S03]  /*a7f0*/  FMUL.FTZ R152, R152, R164 ;  /* 0x000000a498987220 */ /* 0x004fc60000410000 */
[----:B------:R-:W-:Y:S01]  /*a800*/  MUFU.EX2 R170, R170 ;  /* 0x000000aa00aa7308 */ /* 0x000fe20000000800 */
[-C--:B------:R-:W-:Y:S02]  /*a810*/  FMUL.FTZ R153, R153, R164.reuse ;  /* 0x000000a499997220 */ /* 0x080fe40000410000 */
[-C--:B------:R-:W-:Y:S02]  /*a820*/  FMUL.FTZ R148, R148, R164.reuse ;  /* 0x000000a494947220 */ /* 0x080fe40000410000 */
[----:B------:R-:W-:Y:S02]  /*a830*/  FMUL.FTZ R149, R149, R164 ;  /* 0x000000a495957220 */ /* 0x000fe40000410000 */
[-C--:B-----5:R-:W-:Y:S01]  /*a840*/  FMUL.FTZ R154, R154, R3.reuse ;  /* 0x000000039a9a7220 */ /* 0x0a0fe20000410000 */
        /* <DEDUP_REMOVED lines=15> */
[----:B------:R-:W4:Y:S01]  /*a940*/  MUFU.EX2 R187, R187 ;  /* 0x000000bb00bb7308 */ /* 0x000f220000000800 */
        /* <DEDUP_REMOVED lines=10> */
[----:B------:R-:W5:Y:S01]  /*a9f0*/  LDSM.16.MT88.4 R12, [R218+0x12000] ;  /* 0x01200000da0c783b */ /* 0x000f620000004200 */
[-C--:B------:R-:W-:Y:S01]  /*aa00*/  FMUL.FTZ R158, R158, R3.reuse ;  /* 0x000000039e9e7220 */ /* 0x080fe20000410000 */
[----:B------:R-:W1:Y:S01]  /*aa10*/  MUFU.EX2 R189, R189 ;  /* 0x000000bd00bd7308 */ /* 0x000e620000000800 */
[----:B------:R-:W-:-:S02]  /*aa20*/  FMUL.FTZ R159, R159, R3 ;  /* 0x000000039f9f7220 */ /* 0x000fc40000410000 */
[-C--:B------:R-:W-:Y:S01]  /*aa30*/  FMUL.FTZ R36, R36, R164.reuse ;  /* 0x000000a424247220 */ /* 0x080fe20000410000 */
[C---:B---3--:R-:W-:Y:S01]  /*aa40*/  HMMA.16816.F32 R160, R4.reuse, R16, R160 ;  /* 0x0000001004a0723c */ /* 0x048fe200000018a0 */
[-C--:B------:R-:W-:Y:S02]  /*aa50*/  FMUL.FTZ R37, R37, R164.reuse ;  /* 0x000000a425257220 */ /* 0x080fe40000410000 */
[-C--:B------:R-:W-:Y:S01]  /*aa60*/  FMUL.FTZ R38, R38, R3.reuse ;  /* 0x0000000326267220 */ /* 0x080fe20000410000 */
[----:B------:R-:W-:Y:S01]  /*aa70*/  MUFU.EX2 R176, R176 ;  /* 0x000000b000b07308 */ /* 0x000fe20000000800 */
[----:B------:R-:W-:Y:S02]  /*aa80*/  FMUL.FTZ R39, R39, R3 ;  /* 0x0000000327277220 */ /* 0x000fe40000410000 */
[-C--:B------:R-:W-:Y:S01]  /*aa90*/  FMUL.FTZ R40, R40, R164.reuse ;  /* 0x000000a428287220 */ /* 0x080fe20000410000 */
[----:B------:R-:W-:Y:S01]  /*aaa0*/  HMMA.16816.F32 R156, R4, R18, R156 ;  /* 0x00000012049c723c */ /* 0x000fe2000000189c */
[----:B------:R-:W3:Y:S01]  /*aab0*/  LDSM.16.MT88.4 R16, [R216+0x10000] ;  /* 0x01000000d810783b */ /* 0x000ee20000004200 */
        /* <DEDUP_REMOVED lines=12> */
[----:B------:R-:W1:Y:S01]  /*ab80*/  LDSM.16.MT88.4 R8, [R216+0x12000] ;  /* 0x01200000d808783b */ /* 0x000e620000004200 */
[-C--:B------:R-:W-:Y:S02]  /*ab90*/  FMUL.FTZ R49, R49, R164.reuse ;  /* 0x000000a431317220 */ /* 0x080fe40000410000 */
[-C--:B------:R-:W-:Y:S01]  /*aba0*/  FMUL.FTZ R50, R50, R3.reuse ;  /* 0x0000000332327220 */ /* 0x080fe20000410000 */
[----:B------:R-:W1:Y:S01]  /*abb0*/  MUFU.EX2 R178, R178 ;  /* 0x000000b200b27308 */ /* 0x000e620000000800 */
[----:B------:R-:W-:Y:S02]  /*abc0*/  FMUL.FTZ R51, R51, R3 ;  /* 0x0000000333337220 */ /* 0x000fe40000410000 */
[----:B-----5:R-:W-:Y:S01]  /*abd0*/  HMMA.16816.F32 R44, R4, R12, R44 ;  /* 0x0000000c042c723c */ /* 0x020fe2000000182c */
[----:B------:R-:W-:-:S02]  /*abe0*/  FMUL.FTZ R136, R136, R164 ;  /* 0x000000a488887220 */ /* 0x000fc40000410000 */
[-C--:B------:R-:W-:Y:S02]  /*abf0*/  FMUL.FTZ R137, R137, R164.reuse ;  /* 0x000000a489897220 */ /* 0x080fe40000410000 */
[-C--:B------:R-:W-:Y:S01]  /*ac00*/  FMUL.FTZ R138, R138, R3.reuse ;  /* 0x000000038a8a7220 */ /* 0x080fe20000410000 */
[----:B------:R-:W5:Y:S01]  /*ac10*/  MUFU.EX2 R182, R182 ;  /* 0x000000b600b67308 */ /* 0x000f620000000800 */
[-C--:B------:R-:W-:Y:S01]  /*ac20*/  FMUL.FTZ R139, R139, R3.reuse ;  /* 0x000000038b8b7220 */ /* 0x080fe20000410000 */
[C---:B------:R-:W-:Y:S01]  /*ac30*/  HMMA.16816.F32 R48, R4.reuse, R14, R48 ;  /* 0x0000000e0430723c */ /* 0x040fe20000001830 */
[-C--:B------:R-:W-:Y:S01]  /*ac40*/  FMUL.FTZ R132, R132, R164.reuse ;  /* 0x000000a484847220 */ /* 0x080fe20000410000 */
[----:B------:R-:W2:Y:S01]  /*ac50*/  LDSM.16.MT88.4 R12, [R220+0x14000] ;  /* 0x01400000dc0c783b */ /* 0x000ea20000004200 */
[-C--:B------:R-:W-:Y:S02]  /*ac60*/  FMUL.FTZ R133, R133, R164.reuse ;  /* 0x000000a485857220 */ /* 0x080fe40000410000 */
[-C--:B------:R-:W-:Y:S01]  /*ac70*/  FMUL.FTZ R134, R134, R3.reuse ;  /* 0x0000000386867220 */ /* 0x080fe20000410000 */
[----:B------:R-:W1:Y:S01]  /*ac80*/  MUFU.EX2 R243, R243 ;  /* 0x000000f300f37308 */ /* 0x000e620000000800 */
[----:B------:R-:W-:Y:S01]  /*ac90*/  FMUL.FTZ R135, R135, R3 ;  /* 0x0000000387877220 */ /* 0x000fe20000410000 */
[----:B---3--:R-:W-:Y:S01]  /*aca0*/  HMMA.16816.F32 R136, R4, R16, R136 ;  /* 0x000000100488723c */ /* 0x008fe20000001888 */
[----:B------:R-:W-:-:S02]  /*acb0*/  FMUL.FTZ R60, R60, R164 ;  /* 0x000000a43c3c7220 */ /* 0x000fc40000410000 */
[-C--:B------:R-:W-:Y:S02]  /*acc0*/  FMUL.FTZ R61, R61, R164.reuse ;  /* 0x000000a43d3d7220 */ /* 0x080fe40000410000 */
[-C--:B------:R-:W-:Y:S01]  /*acd0*/  FMUL.FTZ R62, R62, R3.reuse ;  /* 0x000000033e3e7220 */ /* 0x080fe20000410000 */
[----:B------:R-:W-:Y:S01]  /*ace0*/  MUFU.EX2 R184, R184 ;  /* 0x000000b800b87308 */ /* 0x000fe20000000800 */
[-C--:B------:R-:W-:Y:S01]  /*acf0*/  FMUL.FTZ R63, R63, R3.reuse ;  /* 0x000000033f3f7220 */ /* 0x080fe20000410000 */
[C---:B------:R-:W-:Y:S01]  /*ad00*/  HMMA.16816.F32 R132, R4.reuse, R18, R132 ;  /* 0x000000120484723c */ /* 0x040fe20000001884 */
[----:B------:R-:W3:Y:S01]  /*ad10*/  LDSM.16.MT88.4 R16, [R217+0x12000] ;  /* 0x01200000d910783b */ /* 0x000ee20000004200 */
        /* <DEDUP_REMOVED lines=98> */
[-C--:B------:R-:W-:Y:S01]  /*b340*/  FMUL.FTZ R104, R104, R164.reuse ;  /* 0x000000a468687220 */ /* 0x080fe20000410000 */
[----:B------:R-:W2:Y:S01]  /*b350*/  LDSM.16.MT88.4 R12, [R217+0x10800] ;  /* 0x01080000d90c783b */ /* 0x000ea20000004200 */
[----:B------:R-:W-:-:S02]  /*b360*/  FMUL.FTZ R105, R105, R164 ;  /* 0x000000a469697220 */ /* 0x000fc40000410000 */
[-C--:B------:R-:W-:Y:S02]  /*b370*/  FMUL.FTZ R106, R106, R3.reuse ;  /* 0x000000036a6a7220 */ /* 0x080fe40000410000 */
        /* <DEDUP_REMOVED lines=39> */
[----:B------:R-:W1:Y:S02]  /*b5f0*/  LDSM.16.MT88.4 R8, [R220+0x12800] ;  /* 0x01280000dc08783b */ /* 0x000e640000004200 */
[----:B------:R-:W-:-:S04]  /*b600*/  FADD.FTZ R3, R178, R3 ;  /* 0x00000003b2037221 */ /* 0x000fc80000010000 */
[----:B-----5:R-:W-:Y:S01]  /*b610*/  FADD.FTZ R0, R182, R3 ;  /* 0x00000003b6007221 */ /* 0x020fe20000010000 */
[----:B--2---:R-:W-:Y:S01]  /*b620*/  HMMA.16816.F32 R144, R4, R12, R144 ;  /* 0x0000000c0490723c */ /* 0x004fe20000001890 */
[----:B------:R-:W-:Y:S02]  /*b630*/  MOV R3, R165 ;  /* 0x000000a500037202 */ /* 0x000fe40000000f00 */
        /* <DEDUP_REMOVED lines=45> */
[----:B------:R-:W-:-:S02]  /*b910*/  F2FP.PACK_AB R4, R178, R180 ;  /* 0x000000b4b204723e */ /* 0x000fc400000000ff */
[----:B------:R-:W-:Y:S02]  /*b920*/  F2FP.PACK_AB R6, R243, R182 ;  /* 0x000000b6f306723e */ /* 0x000fe400000000ff */
[----:B------:R-:W-:Y:S01]  /*b930*/  F2FP.PACK_AB R5, R197, R184 ;  /* 0x000000b8c505723e */ /* 0x000fe200000000ff */
[----:B------:R-:W-:Y:S01]  /*b940*/  FADD.FTZ R184, R184, R191 ;  /* 0x000000bfb8b87221 */ /* 0x000fe20000010000 */
[----:B------:R-:W-:-:S03]  /*b950*/  F2FP.PACK_AB R7, R193, R186 ;  /* 0x000000bac107723e */ /* 0x000fc600000000ff */
[----:B------:R-:W-:-:S04]  /*b960*/  FADD.FTZ R197, R197, R184 ;  /* 0x000000b8c5c57221 */ /* 0x000fc80000010000 */
[----:B--2---:R-:W-:Y:S01]  /*b970*/  HMMA.16816.F32 R160, R4, R12, R160 ;  /* 0x0000000c04a0723c */ /* 0x004fe200000018a0 */
[----:B------:R-:W-:-:S04]  /*b980*/  FADD.FTZ R2, R186, R197 ;  /* 0x000000c5ba027221 */ /* 0x000fc80000010000 */
[----:B------:R-:W-:-:S03]  /*b990*/  FADD.FTZ R2, R193, R2 ;  /* 0x00000002c1027221 */ /* 0x000fc60000010000 */
        /* <DEDUP_REMOVED lines=22> */
[----:B------:R-:W-:Y:S07]  /*bb00*/  LDSM.16.MT88.4 R8, [R218+0x17000] ;  /* 0x01700000da08783b */ /* 0x000fee0000004200 */
[C---:B--2---:R-:W-:Y:S08]  /*bb10*/  HMMA.16816.F32 R68, R4.reuse, R12, R68 ;  /* 0x0000000c0444723c */ /* 0x044ff00000001844 */
[C---:B------:R-:W-:Y:S01]  /*bb20*/  HMMA.16816.F32 R72, R4.reuse, R14, R72 ;  /* 0x0000000e0448723c */ /* 0x040fe20000001848 */
[----:B------:R-:W1:Y:S07]  /*bb30*/  LDSM.16.MT88.4 R12, [R220+0x17000] ;  /* 0x01700000dc0c783b */ /* 0x000e6e0000004200 */
        /* <DEDUP_REMOVED lines=14> */
[----:B------:R-:W5:Y:S07]  /*bc20*/  LDSM.16.MT88.4 R8, [R217+0x11800] ;  /* 0x01180000d908783b */ /* 0x000f6e0000004200 */
[C---:B--2---:R-:W-:Y:S08]  /*bc30*/  HMMA.16816.F32 R116, R4.reuse, R24, R116 ;  /* 0x000000180474723c */ /* 0x044ff00000001874 */
        /* <DEDUP_REMOVED lines=14> */
[----:B---3--:R-:W-:Y:S01]  /*bd20*/  HMMA.16816.F32 R160, R4, R16, R160 ;  /* 0x0000001004a0723c */ /* 0x008fe200000018a0 */
        /* <DEDUP_REMOVED lines=44> */
.L_x_1168:
        /* <DEDUP_REMOVED lines=43> */
.L_x_1175:
        /* <DEDUP_REMOVED lines=108> */
.L_x_1173:
[----:B------:R-:W2:Y:S01]  /*c960*/  LDL.64 R12, [R1] ;  /* 0x00000000010c7983 */ /* 0x000ea20000100a00 */
[----:B------:R-:W-:Y:S01]  /*c970*/  UIADD3 UR6, UR27, -0x1, URZ ;  /* 0xffffffff1b067890 */ /* 0x000fe2000fffe03f */
[----:B------:R-:W-:Y:S04]  /*c980*/  DEPBAR.LE SB0, 0x0 ;  /* 0x000080000000791a */ /* 0x000fe80000000000 */
[----:B------:R3:W-:Y:S01]  /*c990*/  STL.64 [R1+0x30], R40 ;  /* 0x0000302801007387 */ /* 0x0007e20000100a00 */
[----:B------:R-:W-:Y:S01]  /*c9a0*/  UIADD3 UR15, UR7, -UR14, URZ ;  /* 0x8000000e070f7290 */ /* 0x000fe2000fffe03f */
[----:B------:R-:W-:Y:S01]  /*c9b0*/  MOV R246, UR6 ;  /* 0x0000000600f67c02 */ /* 0x000fe20008000f00 */
[----:B------:R-:W-:Y:S02]  /*c9c0*/  USHF.R.S32.HI UR5, URZ, 0x1f, UR6 ;  /* 0x0000001f3f057899 */ /* 0x000fe40008011406 */
[----:B------:R-:W-:Y:S01]  /*c9d0*/  BAR.SYNC.DEFER_BLOCKING 0x0 ;  /* 0x0000000000007b1d */ /* 0x000fe20000010000 */
[----:B------:R-:W-:Y:S01]  /*c9e0*/  UIMAD UR4, UR17, UR6, URZ ;  /* 0x00000006110472a4 */ /* 0x000fe2000f8e023f */
[----:B------:R-:W-:Y:S01]  /*c9f0*/  MOV R3, UR15 ;  /* 0x0000000f00037c02 */ /* 0x000fe20008000f00 */
[----:B------:R-:W-:Y:S01]  /*ca00*/  IMAD.WIDE.U32 R10, R246, UR31, R248 ;  /* 0x0000001ff60a7c25 */ /* 0x000fe2000f8e00f8 */
[----:B------:R-:W-:Y:S02]  /*ca10*/  UISETP.GT.AND UP0, UPT, UR6, UR9, UPT ;  /* 0x000000090600728c */ /* 0x000fe4000bf04270 */
[----:B------:R-:W-:Y:S02]  /*ca20*/  UIMAD UR4, UR5, UR31, UR4 ;  /* 0x0000001f050472a4 */ /* 0x000fe4000f8e0204 */
        /* <DEDUP_REMOVED lines=8> */
[----:B------:R-:W-:Y:S05]  /*cab0*/  @P5 STS.128 [R230+0x10000], RZ ;  /* 0x010000ffe6005388 */ /* 0x000fea0000000c00 */
[----:B---3--:R-:W3:Y:S05]  /*cac0*/  LDL.64 R40, [R1+0x18] ;  /* 0x0000180001287983 */ /* 0x008eea0000100a00 */
[----:B------:R4:W-:Y:S05]  /*cad0*/  STL.64 [R1+0x28], R38 ;  /* 0x0000282601007387 */ /* 0x0009ea0000100a00 */
[----:B------:R-:W-:Y:S01]  /*cae0*/  @!PT LDS RZ, [RZ] ;  /* 0x00000000fffff984 */ /* 0x000fe20000000800 */
[----:B------:R-:W-:Y:S01]  /*caf0*/  @!PT LDS RZ, [RZ] ;  /* 0x00000000fffff984 */ /* 0x000fe20000000800 */
[----:B------:R-:W-:Y:S01]  /*cb00*/  @!PT LDS RZ, [RZ] ;  /* 0x00000000fffff984 */ /* 0x000fe20000000800 */
[----:B------:R1:W-:Y:S05]  /*cb10*/  @!P5 LDGSTS.E.BYPASS.LTC128B.128 [R230+0x10000], [R26.64] ;  /* 0x100000001ae6dfae */ /* 0x0003ea000b901d52 */
[----:B------:R-:W-:Y:S05]  /*cb20*/  @P4 STS.128 [R230+0x12000], RZ ;  /* 0x012000ffe6004388 */ /* 0x000fea0000000c00 */
[----:B----4-:R-:W4:Y:S05]  /*cb30*/  LDL.64 R38, [R1+0x10] ;  /* 0x0000100001267983 */ /* 0x010f2a0000100a00 */
[----:B------:R1:W-:Y:S05]  /*cb40*/  STL.64 [R1+0x20], R36 ;  /* 0x0000202401007387 */ /* 0x0003ea0000100a00 */
        /* <DEDUP_REMOVED lines=20> */
[----:B------:R-:W-:Y:S04]  /*cc90*/  @!P5 LEA.HI.X R15, R10, c[0x0][0x174], R9, 0x1, P1 ;  /* 0x00005d000a0fda11 */ /* 0x000fe800008f0c09 */
[----:B------:R-:W-:Y:S05]  /*cca0*/  @P3 STS.128 [R230+0x14000], RZ ;  /* 0x014000ffe6003388 */ /* 0x000fea0000000c00 */
[----:B------:R-:W-:Y:S01]  /*ccb0*/  @!PT LDS RZ, [RZ] ;  /* 0x00000000fffff984 */ /* 0x000fe20000000800 */
[----:B------:R-:W-:Y:S01]  /*ccc0*/  @!PT LDS RZ, [RZ] ;  /* 0x00000000fffff984 */ /* 0x000fe20000000800 */
[----:B------:R-:W-:Y:S01]  /*ccd0*/  @!PT LDS RZ, [RZ] ;  /* 0x00000000fffff984 */ /* 0x000fe20000000800 */
[----:B------:R1:W-:Y:S01]  /*cce0*/  @!P3 LDGSTS.E.BYPASS.LTC128B.128 [R230+0x14000], [R30.64+0x100] ;  /* 0x140001001ee6bfae */ /* 0x0003e2000b901d52 */
[C---:B---3--:R-:W-:Y:S04]  /*ccf0*/  LEA R10, P6, R3.reuse, R40, 0x6 ;  /* 0x00000028030a7211 */ /* 0x048fe800078c30ff */
[----:B------:R-:W-:Y:S01]  /*cd00*/  @P2 STS.128 [R230+0x16000], RZ ;  /* 0x016000ffe6002388 */ /* 0x000fe20000000c00 */
[----:B------:R-:W-:Y:S04]  /*cd10*/  LEA.HI.X.SX32 R11, R3, R41, 0x6, P6 ;  /* 0x00000029030b7211 */ /* 0x000fe800030f36ff */
[----:B------:R-:W-:Y:S01]  /*cd20*/  @!PT LDS RZ, [RZ] ;  /* 0x00000000fffff984 */ /* 0x000fe20000000800 */
[----:B------:R-:W-:Y:S01]  /*cd30*/  @!PT LDS RZ, [RZ] ;  /* 0x00000000fffff984 */ /* 0x000fe20000000800 */
[----:B------:R-:W-:Y:S01]  /*cd40*/  @!PT LDS RZ, [RZ] ;  /* 0x00000000fffff984 */ /* 0x000fe20000000800 */
[----:B------:R1:W-:Y:S01]  /*cd50*/  @!P2 LDGSTS.E.BYPASS.LTC128B.128 [R230+0x16000], [R30.64+0x180] ;  /* 0x160001801ee6afae */ /* 0x0003e2000b901d52 */
[----:B------:R-:W-:Y:S04]  /*cd60*/  IMAD R250, R11, c[0x0][0x1a0], RZ ;  /* 0x000068000bfa7a24 */ /* 0x000fe800078e02ff */
[----:B------:R-:W-:Y:S01]  /*cd70*/  @P5 STS.128 [R230+0x10800], RZ ;  /* 0x010800ffe6005388 */ /* 0x000fe20000000c00 */
[C---:B------:R-:W-:Y:S02]  /*cd80*/  IMAD R250, R10.reuse, c[0x0][0x1a4], R250 ;  /* 0x000069000afa7a24 */ /* 0x040fe400078e02fa */
[----:B------:R-:W-:Y:S02]  /*cd90*/  IMAD.WIDE.U32 R10, R10, c[0x0][0x1a0], RZ ;  /* 0x000068000a0a7a25 */ /* 0x000fe400078e00ff */
[----:B------:R-:W-:Y:S01]  /*cda0*/  @!PT LDS RZ, [RZ] ;  /* 0x00000000fffff984 */ /* 0x000fe20000000800 */
[----:B------:R-:W-:Y:S01]  /*cdb0*/  @!PT LDS RZ, [RZ] ;  /* 0x00000000fffff984 */ /* 0x000fe20000000800 */
[----:B------:R-:W-:Y:S01]  /*cdc0*/  @!PT LDS RZ, [RZ] ;  /* 0x00000000fffff984 */ /* 0x000fe20000000800 */
[----:B------:R2:W-:Y:S03]  /*cdd0*/  @!P5 LDGSTS.E.BYPASS.LTC128B.128 [R230+0x10800], [R22.64] ;  /* 0x1080000016e6dfae */ /* 0x0005e6000b901d52 */
[C---:B------:R-:W-:Y:S02]  /*cde0*/  LEA R198, P6, R10.reuse, R243, 0x1 ;  /* 0x000000f30ac67211 */ /* 0x040fe400078c08ff */
[----:B------:R-:W-:Y:S01]  /*cdf0*/  IADD3 R250, R11, R250, RZ ;  /* 0x000000fa0bfa7210 */ /* 0x000fe20007ffe0ff */
[----:B------:R-:W-:Y:S03]  /*ce00*/  @P4 STS.128 [R230+0x12800], RZ ;  /* 0x012800ffe6004388 */ /* 0x000fe60000000c00 */
[----:B------:R-:W-:Y:S05]  /*ce10*/  LEA.HI.X R199, R10, R242, R250, 0x1, P6 ;  /* 0x000000f20ac77211 */ /* 0x000fea00030f0cfa */
[----:B------:R-:W-:Y:S01]  /*ce20*/  @!PT LDS RZ, [RZ] ;  /* 0x00000000fffff984 */ /* 0x000fe20000000800 */
[----:B------:R-:W-:Y:S01]  /*ce30*/  @!PT LDS RZ, [RZ] ;  /* 0x00000000fffff984 */ /* 0x000fe20000000800 */
[----:B------:R-:W-:Y:S01]  /*ce40*/  @!PT LDS RZ, [RZ] ;  /* 0x00000000fffff984 */ /* 0x000fe20000000800 */
[----:B------:R3:W-:Y:S01]  /*ce50*/  @!P4 LDGSTS.E.BYPASS.LTC128B.128 [R230+0x12800], [R198.64+0x80] ;  /* 0x12800080c6e6cfae */ /* 0x0007e2000b901d52 */
[C---:B----4-:R-:W-:Y:S04]  /*ce60*/  LEA R34, P1, R3.reuse, R38, 0x6 ;  /* 0x0000002603227211 */ /* 0x050fe800078230ff */
        /* <DEDUP_REMOVED lines=13> */
[----:B------:R3:W-:Y:S03]  /*cf40*/  @!P2 LDGSTS.E.BYPASS.LTC128B.128 [R230+0x16800], [R198.64+0x180] ;  /* 0x16800180c6e6afae */ /* 0x0007e6000b901d52 */
[----:B------:R-:W-:Y:S02]  /*cf50*/  IADD3 R246, R35, R246, RZ ;  /* 0x000000f623f67210 */ /* 0x000fe40007ffe0ff */
[----:B------:R-:W-:Y:S05]  /*cf60*/  @P5 STS.128 [R230+0x11000], RZ ;  /* 0x011000ffe6005388 */ /* 0x000fea0000000c00 */
[----:B------:R-:W-:Y:S01]  /*cf70*/  @!PT LDS RZ, [RZ] ;  /* 0x00000000fffff984 */ /* 0x000fe20000000800 */
[----:B------:R-:W-:Y:S01]  /*cf80*/  @!PT LDS RZ, [RZ] ;  /* 0x00000000fffff984 */ /* 0x000fe20000000800 */
[----:B------:R-:W-:Y:S01]  /*cf90*/  @!PT LDS RZ, [RZ] ;  /* 0x00000000fffff984 */ /* 0x000fe20000000800 */
[----:B------:R4:W-:Y:S01]  /*cfa0*/  @!P5 LDGSTS.E.BYPASS.LTC128B.128 [R230+0x11000], [R18.64] ;  /* 0x1100000012e6dfae */ /* 0x0009e2000b901d52 */
[C---:B------:R-:W-:Y:S04]  /*cfb0*/  LEA R190, P0, R3.reuse, R36, 0x6 ;  /* 0x0000002403be7211 */ /* 0x040fe800078030ff */
[----:B------:R-:W-:Y:S01]  /*cfc0*/  @P4 STS.128 [R230+0x13000], RZ ;  /* 0x013000ffe6004388 */ /* 0x000fe20000000c00 */
[----:B------:R-:W-:Y:S01]  /*cfd0*/  LEA.HI.X.SX32 R191, R3, R37, 0x6, P0 ;  /* 0x0000002503bf7211 */ /* 0x000fe200000f36ff */
[----:B------:R-:W-:Y:S04]  /*cfe0*/  IMAD.WIDE.U32 R174, R190, c[0x0][0x1a0], RZ ;  /* 0x00006800beae7a25 */ /* 0x000fe800078e00ff */
[----:B------:R-:W-:Y:S01]  /*cff0*/  IMAD R3, R191, c[0x0][0x1a0], RZ ;  /* 0x00006800bf037a24 */ /* 0x000fe200078e02ff */
[-C--:B------:R-:W-:Y:S03]  /*d000*/  LEA R194, P0, R174, R243.reuse, 0x1 ;  /* 0x000000f3aec27211 */ /* 0x080fe600078008ff */
[----:B------:R-:W-:Y:S01]  /*d010*/  IMAD R3, R190, c[0x0][0x1a4], R3 ;  /* 0x00006900be037a24 */ /* 0x000fe200078e0203 */
[C---:B------:R-:W-:Y:S03]  /*d020*/  LEA R190, P1, R34.reuse, R243, 0x1 ;  /* 0x000000f322be7211 */ /* 0x040fe600078208ff */
[----:B------:R-:W-:Y:S01]  /*d030*/  IMAD.IADD R3, R175, 0x1, R3 ;  /* 0x00000001af037824 */ /* 0x000fe200078e0203 */
[-C--:B------:R-:W-:Y:S04]  /*d040*/  LEA.HI.X R191, R34, R242.reuse, R246, 0x1, P1 ;  /* 0x000000f222bf7211 */ /* 0x080fe800008f0cf6 */
[----:B------:R-:W-:Y:S01]  /*d050*/  LEA.HI.X R195, R174, R242, R3, 0x1, P0 ;  /* 0x000000f2aec37211 */ /* 0x000fe200000f0c03 */
        /* <DEDUP_REMOVED lines=35> */
[----:B------:R-:W2:Y:S05]  /*d290*/  LDSM.16.M88.4 R168, [R225+0x8000] ;  /* 0x00800000e1a8783b */ /* 0x000eaa0000000200 */
[----:B------:R-:W4:Y:S05]  /*d2a0*/  LDSM.16.M88.4 R172, [R225+0x8800] ;  /* 0x00880000e1ac783b */ /* 0x000f2a0000000200 */
[----:B------:R-:W4:Y:S05]  /*d2b0*/  LDSM.16.M88.4 R176, [R225+0x9000] ;  /* 0x00900000e1b0783b */ /* 0x000f2a0000000200 */
[----:B------:R-:W0:Y:S05]  /*d2c0*/  LDGDEPBAR ;  /* 0x00000000000079af */ /* 0x000e2a0000000000 */
[----:B------:R-:W4:Y:S05]  /*d2d0*/  LDSM.16.M88.4 R180, [R225+0x9800] ;  /* 0x00980000e1b4783b */ /* 0x000f2a0000000200 */
[----:B------:R-:W-:Y:S05]  /*d2e0*/  LDSM.16.M88.4 R184, [R224] ;  /* 0x00000000e0b8783b */ /* 0x000fea0000000200 */
[----:B-1----:R-:W1:Y:S05]  /*d2f0*/  LDSM.16.M88.4 R188, [R223] ;  /* 0x00000000dfbc783b */ /* 0x002e6a0000000200 */
[----:B------:R-:W1:Y:S01]  /*d300*/  LDSM.16.M88.4 R192, [R215] ;  /* 0x00000000d7c0783b */ /* 0x000e620000000200 */
[C---:B--2---:R-:W-:Y:S04]  /*d310*/  HMMA.16816.F32 R4, R164.reuse, R168, RZ ;  /* 0x000000a8a404723c */ /* 0x044fe800000018ff */
[----:B---3--:R-:W2:Y:S03]  /*d320*/  LDSM.16.M88.4 R196, [R214] ;  /* 0x00000000d6c4783b */ /* 0x008ea60000000200 */
[----:B------:R-:W-:Y:S01]  /*d330*/  MOV R168, R12 ;  /* 0x0000000c00a87202 */ /* 0x000fe20000000f00 */
[C---:B------:R-:W-:Y:S01]  /*d340*/  HMMA.16816.F32 R8, R164.reuse, R170, RZ ;  /* 0x000000aaa408723c */ /* 0x040fe200000018ff */
[----:B------:R-:W-:Y:S07]  /*d350*/  MOV R169, R13 ;  /* 0x0000000d00a97202 */ /* 0x000fee0000000f00 */
[C---:B----4-:R-:W-:Y:S08]  /*d360*/  HMMA.16816.F32 R12, R164.reuse, R172, RZ ;  /* 0x000000aca40c723c */ /* 0x050ff000000018ff */
[C---:B------:R-:W-:Y:S01]  /*d370*/  HMMA.16816.F32 R16, R164.reuse, R174, RZ ;  /* 0x000000aea410723c */ /* 0x040fe200000018ff */
[----:B------:R-:W-:Y:S07]  /*d380*/  LDSM.16.M88.4 R172, [R219+0x8000] ;  /* 0x00800000dbac783b */ /* 0x000fee0000000200 */
[C---:B------:R-:W-:Y:S08]  /*d390*/  HMMA.16816.F32 R20, R164.reuse, R176, RZ ;  /* 0x000000b0a414723c */ /* 0x040ff000000018ff */
[C---:B------:R-:W-:Y:S01]  /*d3a0*/  HMMA.16816.F32 R24, R164.reuse, R178, RZ ;  /* 0x000000b2a418723c */ /* 0x040fe200000018ff */
[----:B------:R-:W-:Y:S07]  /*d3b0*/  LDSM.16.M88.4 R176, [R219+0x8800] ;  /* 0x00880000dbb0783b */ /* 0x000fee0000000200 */
[C---:B------:R-:W-:Y:S08]  /*d3c0*/  HMMA.16816.F32 R28, R164.reuse, R180, RZ ;  /* 0x000000b4a41c723c */ /* 0x040ff000000018ff */
[----:B------:R-:W-:Y:S01]  /*d3d0*/  HMMA.16816.F32 R32, R164, R182, RZ ;  /* 0x000000b6a420723c */ /* 0x000fe200000018ff */
[----:B------:R-:W3:Y:S05]  /*d3e0*/  LDSM.16.M88.4 R164, [R213] ;  /* 0x00000000d5a4783b */ /* 0x000eea0000000200 */
[----:B------:R-:W-:Y:S02]  /*d3f0*/  LDSM.16.M88.4 R180, [R219+0x9000] ;  /* 0x00900000dbb4783b */ /* 0x000fe40000000200 */
[C---:B-1----:R-:W-:Y:S07]  /*d400*/  HMMA.16816.F32 R4, R184.reuse, R188, R4 ;  /* 0x000000bcb804723c */ /* 0x042fee0000001804 */
[----:B------:R-:W-:Y:S01]  /*d410*/  IMAD.MOV.U32 R188, RZ, RZ, R168 ;  /* 0x000000ffffbc7224 */ /* 0x000fe200078e00a8 */
[C---:B------:R-:W-:Y:S04]  /*d420*/  HMMA.16816.F32 R8, R184.reuse, R190, R8 ;  /* 0x000000beb808723c */ /* 0x040fe80000001808 */
[----:B------:R-:W-:Y:S02]  /*d430*/  MOV R189, R169 ;  /* 0x000000a900bd7202 */ /* 0x000fe40000000f00 */
[----:B------:R-:W1:Y:S02]  /*d440*/  LDSM.16.M88.4 R168, [R222] ;  /* 0x00000000dea8783b */ /* 0x000e640000000200 */
[C---:B------:R-:W-:Y:S08]  /*d450*/  HMMA.16816.F32 R12, R184.reuse, R192, R12 ;  /* 0x000000c0b80c723c */ /* 0x040ff0000000180c */
[C---:B------:R-:W-:Y:S01]  /*d460*/  HMMA.16816.F32 R16, R184.reuse, R194, R16 ;  /* 0x000000c2b810723c */ /* 0x040fe20000001810 */
[----:B------:R-:W-:Y:S07]  /*d470*/  LDSM.16.M88.4 R192, [R212+0x1000] ;  /* 0x00100000d4c0783b */ /* 0x000fee0000000200 */
[C---:B--2---:R-:W-:Y:S07]  /*d480*/  HMMA.16816.F32 R20, R184.reuse, R196, R20 ;  /* 0x000000c4b814723c */ /* 0x044fee0000001814 */
[----:B------:R-:W-:Y:S01]  /*d490*/  MOV R196, R188 ;  /* 0x000000bc00c47202 */ /* 0x000fe20000000f00 */
[C---:B------:R-:W-:Y:S04]  /*d4a0*/  HMMA.16816.F32 R24, R184.reuse, R198, R24 ;  /* 0x000000c6b818723c */ /* 0x040fe80000001818 */
[----:B------:R-:W-:Y:S02]  /*d4b0*/  IMAD.MOV.U32 R197, RZ, RZ, R189 ;  /* 0x000000ffffc57224 */ /* 0x000fe400078e00bd */
[----:B------:R-:W2:Y:S02]  /*d4c0*/  LDSM.16.M88.4 R188, [R219+0x9800] ;  /* 0x00980000dbbc783b */ /* 0x000ea40000000200 */
[C---:B---3--:R-:W-:Y:S08]  /*d4d0*/  HMMA.16816.F32 R28, R184.reuse, R164, R28 ;  /* 0x000000a4b81c723c */ /* 0x048ff0000000181c */
[----:B------:R-:W-:Y:S01]  /*d4e0*/  HMMA.16816.F32 R32, R184, R166, R32 ;  /* 0x000000a6b820723c */ /* 0x000fe20000001820 */
[----:B------:R-:W-:Y:S05]  /*d4f0*/  LDSM.16.M88.4 R164, [R221] ;  /* 0x00000000dda4783b */ /* 0x000fea0000000200 */
[----:B------:R-:W-:Y:S02]  /*d500*/  LDSM.16.M88.4 R184, [R212+0x800] ;  /* 0x00080000d4b8783b */ /* 0x000fe40000000200 */
[C---:B-1----:R-:W-:Y:S08]  /*d510*/  HMMA.16816.F32 R4, R168.reuse, R172, R4 ;  /* 0x000000aca804723c */ /* 0x042ff00000001804 */
[C---:B------:R-:W-:Y:S01]  /*d520*/  HMMA.16816.F32 R8, R168.reuse, R174, R8 ;  /* 0x000000aea808723c */ /* 0x040fe20000001808 */
[----:B------:R-:W1:Y:S07]  /*d530*/  LDSM.16.M88.4 R172, [R212] ;  /* 0x00000000d4ac783b */ /* 0x000e6e0000000200 */
[C---:B------:R-:W-:Y:S08]  /*d540*/  HMMA.16816.F32 R12, R168.reuse, R176, R12 ;  /* 0x000000b0a80c723c */ /* 0x040ff0000000180c */
[C---:B------:R-:W-:Y:S01]  /*d550*/  HMMA.16816.F32 R16, R168.reuse, R178, R16 ;  /* 0x000000b2a810723c */ /* 0x040fe20000001810 */
[----:B------:R-:W3:Y:S07]  /*d560*/  LDSM.16.M88.4 R176, [R212+0x1800] ;  /* 0x00180000d4b0783b */ /* 0x000eee0000000200 */
[C---:B------:R-:W-:Y:S08]  /*d570*/  HMMA.16816.F32 R20, R168.reuse, R180, R20 ;  /* 0x000000b4a814723c */ /* 0x040ff00000001814 */
[C---:B------:R-:W-:Y:S01]  /*d580*/  HMMA.16816.F32 R24, R168.reuse, R182, R24 ;  /* 0x000000b6a818723c */ /* 0x040fe20000001818 */
[----:B------:R-:W-:Y:S07]  /*d590*/  LDSM.16.M88.4 R180, [R225+0xa000] ;  /* 0x00a00000e1b4783b */ /* 0x000fee0000000200 */
[C---:B--2---:R-:W-:Y:S08]  /*d5a0*/  HMMA.16816.F32 R28, R168.reuse, R188, R28 ;  /* 0x000000bca81c723c */ /* 0x044ff0000000181c */
[----:B------:R-:W-:Y:S01]  /*d5b0*/  HMMA.16816.F32 R32, R168, R190, R32 ;  /* 0x000000bea820723c */ /* 0x000fe20000001820 */
[----:B------:R-:W2:Y:S05]  /*d5c0*/  LDSM.16.M88.4 R168, [R226+0x2000] ;  /* 0x00200000e2a8783b */ /* 0x000eaa0000000200 */
[----:B------:R-:W4:Y:S02]  /*d5d0*/  LDSM.16.M88.4 R188, [R225+0xa800] ;  /* 0x00a80000e1bc783b */ /* 0x000f240000000200 */
        /* <DEDUP_REMOVED lines=8> */
[----:B------:R-:W-:Y:S07]  /*d660*/  LDSM.16.M88.4 R192, [R210] ;  /* 0x00000000d2c0783b */ /* 0x000fee0000000200 */
[C---:B---3--:R-:W-:Y:S08]  /*d670*/  HMMA.16816.F32 R28, R164.reuse, R176, R28 ;  /* 0x000000b0a41c723c */ /* 0x048ff0000000181c */
[----:B------:R-:W-:Y:S01]  /*d680*/  HMMA.16816.F32 R32, R164, R178, R32 ;  /* 0x000000b2a420723c */ /* 0x000fe20000001820 */
[----:B------:R-:W-:Y:S05]  /*d690*/  LDSM.16.M88.4 R164, [R224+0x2000] ;  /* 0x00200000e0a4783b */ /* 0x000fea0000000200 */
[----:B------:R-:W3:Y:S02]  /*d6a0*/  LDSM.16.M88.4 R176, [R211] ;  /* 0x00000000d3b0783b */ /* 0x000ee40000000200 */
[C---:B--2---:R-:W-:Y:S08]  /*d6b0*/  HMMA.16816.F32 R4, R168.reuse, R180, R4 ;  /* 0x000000b4a804723c */ /* 0x044ff00000001804 */
[C---:B------:R-:W-:Y:S01]  /*d6c0*/  HMMA.16816.F32 R8, R168.reuse, R182, R8 ;  /* 0x000000b6a808723c */ /* 0x040fe20000001808 */
[----:B------:R-:W2:Y:S07]  /*d6d0*/  LDSM.16.M88.4 R180, [R209] ;  /* 0x00000000d1b4783b */ /* 0x000eae0000000200 */
[C---:B----4-:R-:W-:Y:S08]  /*d6e0*/  HMMA.16816.F32 R12, R168.reuse, R188, R12 ;  /* 0x000000bca80c723c */ /* 0x050ff0000000180c */
[C---:B------:R-:W-:Y:S01]  /*d6f0*/  HMMA.16816.F32 R16, R168.reuse, R190, R16 ;  /* 0x000000bea810723c */ /* 0x040fe20000001810 */
[----:B------:R-:W-:Y:S07]  /*d700*/  LDSM.16.M88.4 R188, [R219+0xb000] ;  /* 0x00b00000dbbc783b */ /* 0x000fee0000000200 */
[C---:B-1----:R-:W-:Y:S08]  /*d710*/  HMMA.16816.F32 R20, R168.reuse, R172, R20 ;  /* 0x000000aca814723c */ /* 0x042ff00000001814 */
[C---:B------:R-:W-:Y:S01]  /*d720*/  HMMA.16816.F32 R24, R168.reuse, R174, R24 ;  /* 0x000000aea818723c */ /* 0x040fe20000001818 */
[----:B------:R-:W-:Y:S07]  /*d730*/  LDSM.16.M88.4 R172, [R222+0x2000] ;  /* 0x00200000deac783b */ /* 0x000fee0000000200 */
[C---:B------:R-:W-:Y:S08]  /*d740*/  HMMA.16816.F32 R28, R168.reuse, R184, R28 ;  /* 0x000000b8a81c723c */ /* 0x040ff0000000181c */
[----:B------:R-:W-:Y:S01]  /*d750*/  HMMA.16816.F32 R32, R168, R186, R32 ;  /* 0x000000baa820723c */ /* 0x000fe20000001820 */
[----:B------:R-:W1:Y:S05]  /*d760*/  LDSM.16.M88.4 R168, [R208] ;  /* 0x00000000d0a8783b */ /* 0x000e6a0000000200 */
[----:B------:R-:W4:Y:S02]  /*d770*/  LDSM.16.M88.4 R184, [R219+0xa000] ;  /* 0x00a00000dbb8783b */ /* 0x000f240000000200 */
[C---:B---3--:R-:W-:Y:S08]  /*d780*/  HMMA.16816.F32 R4, R164.reuse, R176, R4 ;  /* 0x000000b0a404723c */ /* 0x048ff00000001804 */
[C---:B------:R-:W-:Y:S01]  /*d790*/  HMMA.16816.F32 R8, R164.reuse, R178, R8 ;  /* 0x000000b2a408723c */ /* 0x040fe20000001808 */
[----:B------:R-:W3:Y:S07]  /*d7a0*/  LDSM.16.M88.4 R176, [R219+0xa800] ;  /* 0x00a80000dbb0783b */ /* 0x000eee0000000200 */
[C---:B------:R-:W-:Y:S08]  /*d7b0*/  HMMA.16816.F32 R12, R164.reuse, R192, R12 ;  /* 0x000000c0a40c723c */ /* 0x040ff0000000180c */
[C---:B------:R-:W-:Y:S01]  /*d7c0*/  HMMA.16816.F32 R16, R164.reuse, R194, R16 ;  /* 0x000000c2a410723c */ /* 0x040fe20000001810 */
[----:B------:R-:W3:Y:S07]  /*d7d0*/  LDSM.16.M88.4 R192, [R219+0xb800] ;  /* 0x00b80000dbc0783b */ /* 0x000eee0000000200 */
[C---:B--2---:R-:W-:Y:S08]  /*d7e0*/  HMMA.16816.F32 R20, R164.reuse, R180, R20 ;  /* 0x000000b4a414723c */ /* 0x044ff00000001814 */
[C---:B------:R-:W-:Y:S01]  /*d7f0*/  HMMA.16816.F32 R24, R164.reuse, R182, R24 ;  /* 0x000000b6a418723c */ /* 0x040fe20000001818 */
[----:B------:R-:W-:Y:S07]  /*d800*/  LDSM.16.M88.4 R180, [R212+0x2800] ;  /* 0x00280000d4b4783b */ /* 0x000fee0000000200 */
[C---:B-1----:R-:W-:Y:S08]  /*d810*/  HMMA.16816.F32 R28, R164.reuse, R168, R28 ;  /* 0x000000a8a41c723c */ /* 0x042ff0000000181c */
[----:B------:R-:W-:Y:S01]  /*d820*/  HMMA.16816.F32 R32, R164, R170, R32 ;  /* 0x000000aaa420723c */ /* 0x000fe20000001820 */
[----:B------:R-:W-:Y:S05]  /*d830*/  LDSM.16.M88.4 R164, [R221+0x2000] ;  /* 0x00200000dda4783b */ /* 0x000fea0000000200 */
[----:B------:R-:W1:Y:S02]  /*d840*/  LDSM.16.M88.4 R168, [R212+0x2000] ;  /* 0x00200000d4a8783b */ /* 0x000e640000000200 */
[C---:B----4-:R-:W-:Y:S08]  /*d850*/  HMMA.16816.F32 R4, R172.reuse, R184, R4 ;  /* 0x000000b8ac04723c */ /* 0x050ff00000001804 */
        /* <DEDUP_REMOVED lines=10> */
[----:B------:R-:W3:Y:S05]  /*d900*/  LDSM.16.M88.4 R172, [R212+0x3800] ;  /* 0x00380000d4ac783b */ /* 0x000eea0000000200 */
[----:B------:R-:W4:Y:S02]  /*d910*/  LDSM.16.M88.4 R192, [R225+0xc800] ;  /* 0x00c80000e1c0783b */ /* 0x000f240000000200 */
[C---:B-1----:R-:W-:Y:S08]  /*d920*/  HMMA.16816.F32 R4, R164.reuse, R168, R4 ;  /* 0x000000a8a404723c */ /* 0x042ff00000001804 */
[C---:B------:R-:W-:Y:S01]  /*d930*/  HMMA.16816.F32 R8, R164.reuse, R170, R8 ;  /* 0x000000aaa408723c */ /* 0x040fe20000001808 */
[----:B------:R-:W1:Y:S07]  /*d940*/  LDSM.16.M88.4 R168, [R225+0xd000] ;  /* 0x00d00000e1a8783b */ /* 0x000e6e0000000200 */
[C---:B------:R-:W-:Y:S08]  /*d950*/  HMMA.16816.F32 R12, R164.reuse, R180, R12 ;  /* 0x000000b4a40c723c */ /* 0x040ff0000000180c */
[C---:B------:R-:W-:Y:S01]  /*d960*/  HMMA.16816.F32 R16, R164.reuse, R182, R16 ;  /* 0x000000b6a410723c */ /* 0x040fe20000001810 */
[----:B------:R-:W-:Y:S07]  /*d970*/  LDSM.16.M88.4 R180, [R206] ;  /* 0x00000000ceb4783b */ /* 0x000fee0000000200 */
[C---:B--2---:R-:W-:Y:S08]  /*d980*/  HMMA.16816.F32 R20, R164.reuse, R176, R20 ;  /* 0x000000b0a414723c */ /* 0x044ff00000001814 */
[C---:B------:R-:W-:Y:S01]  /*d990*/  HMMA.16816.F32 R24, R164.reuse, R178, R24 ;  /* 0x000000b2a418723c */ /* 0x040fe20000001818 */
[----:B------:R-:W2:Y:S07]  /*d9a0*/  LDSM.16.M88.4 R176, [R225+0xd800] ;  /* 0x00d80000e1b0783b */ /* 0x000eae0000000200 */
[C---:B---3--:R-:W-:Y:S08]  /*d9b0*/  HMMA.16816.F32 R28, R164.reuse, R172, R28 ;  /* 0x000000aca41c723c */ /* 0x048ff0000000181c */
[----:B------:R-:W-:Y:S01]  /*d9c0*/  HMMA.16816.F32 R32, R164, R174, R32 ;  /* 0x000000aea420723c */ /* 0x000fe20000001820 */
[----:B------:R-:W-:Y:S05]  /*d9d0*/  LDSM.16.M88.4 R164, [R224+0x4000] ;  /* 0x00400000e0a4783b */ /* 0x000fea0000000200 */
[----:B------:R-:W3:Y:S02]  /*d9e0*/  LDSM.16.M88.4 R172, [R207] ;  /* 0x00000000cfac783b */ /* 0x000ee40000000200 */
        /* <DEDUP_REMOVED lines=8> */
[----:B------:R-:W-:Y:S07]  /*da70*/  LDSM.16.M88.4 R168, [R222+0x4000] ;  /* 0x00400000dea8783b */ /* 0x000fee0000000200 */
[C---:B--2---:R-:W-:Y:S08]  /*da80*/  HMMA.16816.F32 R28, R184.reuse, R176, R28 ;  /* 0x000000b0b81c723c */ /* 0x044ff0000000181c */
[----:B------:R-:W-:Y:S01]  /*da90*/  HMMA.16816.F32 R32, R184, R178, R32 ;  /* 0x000000b2b820723c */ /* 0x000fe20000001820 */
[----:B------:R-:W1:Y:S05]  /*daa0*/  LDSM.16.M88.4 R176, [R219+0xc000] ;  /* 0x00c00000dbb0783b */ /* 0x000e6a0000000200 */
[----:B------:R-:W-:Y:S02]  /*dab0*/  LDSM.16.M88.4 R184, [R221+0x4000] ;  /* 0x00400000ddb8783b */ /* 0x000fe40000000200 */
[C---:B---3--:R-:W-:Y:S08]  /*dac0*/  HMMA.16816.F32 R4, R164.reuse, R172, R4 ;  /* 0x000000aca404723c */ /* 0x048ff00000001804 */
[C---:B------:R-:W-:Y:S01]  /*dad0*/  HMMA.16816.F32 R8, R164.reuse, R174, R8 ;  /* 0x000000aea408723c */ /* 0x040fe20000001808 */
[----:B------:R-:W2:Y:S07]  /*dae0*/  LDSM.16.M88.4 R172, [R219+0xc800] ;  /* 0x00c80000dbac783b */ /* 0x000eae0000000200 */
[C---:B------:R-:W-:Y:S08]  /*daf0*/  HMMA.16816.F32 R12, R164.reuse, R180, R12 ;  /* 0x000000b4a40c723c */ /* 0x040ff0000000180c */
[C---:B------:R-:W-:Y:S01]  /*db00*/  HMMA.16816.F32 R16, R164.reuse, R182, R16 ;  /* 0x000000b6a410723c */ /* 0x040fe20000001810 */
[----:B------:R-:W3:Y:S07]  /*db10*/  LDSM.16.M88.4 R180, [R219+0xd000] ;  /* 0x00d00000dbb4783b */ /* 0x000eee0000000200 */
[C---:B------:R-:W-:Y:S08]  /*db20*/  HMMA.16816.F32 R20, R164.reuse, R188, R20 ;  /* 0x000000bca414723c */ /* 0x040ff00000001814 */
[C---:B------:R-:W-:Y:S01]  /*db30*/  HMMA.16816.F32 R24, R164.reuse, R190, R24 ;  /* 0x000000bea418723c */ /* 0x040fe20000001818 */
[----:B------:R-:W-:Y:S07]  /*db40*/  LDSM.16.M88.4 R188, [R212+0x4000] ;  /* 0x00400000d4bc783b */ /* 0x000fee0000000200 */
[C---:B----4-:R-:W-:Y:S08]  /*db50*/  HMMA.16816.F32 R28, R164.reuse, R192, R28 ;  /* 0x000000c0a41c723c */ /* 0x050ff0000000181c */
[----:B------:R-:W-:Y:S01]  /*db60*/  HMMA.16816.F32 R32, R164, R194, R32 ;  /* 0x000000c2a420723c */ /* 0x000fe20000001820 */
[----:B------:R-:W4:Y:S05]  /*db70*/  LDSM.16.M88.4 R164, [R219+0xd800] ;  /* 0x00d80000dba4783b */ /* 0x000f2a0000000200 */
[----:B------:R-:W4:Y:S02]  /*db80*/  LDSM.16.M88.4 R192, [R212+0x4800] ;  /* 0x00480000d4c0783b */ /* 0x000f240000000200 */
[C---:B-1----:R-:W-:Y:S08]  /*db90*/  HMMA.16816.F32 R4, R168.reuse, R176, R4 ;  /* 0x000000b0a804723c */ /* 0x042ff00000001804 */
[C---:B------:R-:W-:Y:S01]  /*dba0*/  HMMA.16816.F32 R8, R168.reuse, R178, R8 ;  /* 0x000000b2a808723c */ /* 0x040fe20000001808 */
[----:B------:R-:W-:Y:S07]  /*dbb0*/  LDSM.16.M88.4 R176, [R225+0xe000] ;  /* 0x00e00000e1b0783b */ /* 0x000fee0000000200 */
[C---:B--2---:R-:W-:Y:S08]  /*dbc0*/  HMMA.16816.F32 R12, R168.reuse, R172, R12 ;  /* 0x000000aca80c723c */ /* 0x044ff0000000180c */
[C---:B------:R-:W-:Y:S01]  /*dbd0*/  HMMA.16816.F32 R16, R168.reuse, R174, R16 ;  /* 0x000000aea810723c */ /* 0x040fe20000001810 */
[----:B------:R-:W1:Y:S07]  /*dbe0*/  LDSM.16.M88.4 R172, [R212+0x5000] ;  /* 0x00500000d4ac783b */ /* 0x000e6e0000000200 */
[C---:B---3--:R-:W-:Y:S08]  /*dbf0*/  HMMA.16816.F32 R20, R168.reuse, R180, R20 ;  /* 0x000000b4a814723c */ /* 0x048ff00000001814 */
[C---:B------:R-:W-:Y:S01]  /*dc00*/  HMMA.16816.F32 R24, R168.reuse, R182, R24 ;  /* 0x000000b6a818723c */ /* 0x040fe20000001818 */
[----:B------:R-:W-:Y:S07]  /*dc10*/  LDSM.16.M88.4 R180, [R225+0xe800] ;  /* 0x00e80000e1b4783b */ /* 0x000fee0000000200 */
[C---:B----4-:R-:W-:Y:S08]  /*dc20*/  HMMA.16816.F32 R28, R168.reuse, R164, R28 ;  /* 0x000000a4a81c723c */ /* 0x050ff0000000181c */
[----:B------:R-:W-:Y:S01]  /*dc30*/  HMMA.16816.F32 R32, R168, R166, R32 ;  /* 0x000000a6a820723c */ /* 0x000fe20000001820 */
[----:B------:R-:W2:Y:S05]  /*dc40*/  LDSM.16.M88.4 R164, [R212+0x5800] ;  /* 0x00580000d4a4783b */ /* 0x000eaa0000000200 */
[----:B------:R-:W3:Y:S02]  /*dc50*/  LDSM.16.M88.4 R168, [R226+0x6000] ;  /* 0x00600000e2a8783b */ /* 0x000ee40000000200 */
[C---:B------:R-:W-:Y:S08]  /*dc60*/  HMMA.16816.F32 R4, R184.reuse, R188, R4 ;  /* 0x000000bcb804723c */ /* 0x040ff00000001804 */
[C---:B------:R-:W-:Y:S01]  /*dc70*/  HMMA.16816.F32 R8, R184.reuse, R190, R8 ;  /* 0x000000beb808723c */ /* 0x040fe20000001808 */
[----:B------:R-:W4:Y:S07]  /*dc80*/  LDSM.16.M88.4 R188, [R225+0xf000] ;  /* 0x00f00000e1bc783b */ /* 0x000f2e0000000200 */
[C---:B------:R-:W-:Y:S08]  /*dc90*/  HMMA.16816.F32 R12, R184.reuse, R192, R12 ;  /* 0x000000c0b80c723c */ /* 0x040ff0000000180c */
[C---:B------:R-:W-:Y:S01]  /*dca0*/  HMMA.16816.F32 R16, R184.reuse, R194, R16 ;  /* 0x000000c2b810723c */ /* 0x040fe20000001810 */
[----:B------:R-:W4:Y:S07]  /*dcb0*/  LDSM.16.M88.4 R192, [R225+0xf800] ;  /* 0x00f80000e1c0783b */ /* 0x000f2e0000000200 */
[C---:B-1----:R-:W-:Y:S08]  /*dcc0*/  HMMA.16816.F32 R20, R184.reuse, R172, R20 ;  /* 0x000000acb814723c */ /* 0x042ff00000001814 */
[C---:B------:R-:W-:Y:S01]  /*dcd0*/  HMMA.16816.F32 R24, R184.reuse, R174, R24 ;  /* 0x000000aeb818723c */ /* 0x040fe20000001818 */
[----:B------:R-:W-:Y:S07]  /*dce0*/  LDSM.16.M88.4 R172, [R203] ;  /* 0x00000000cbac783b */ /* 0x000fee0000000200 */
[C---:B--2---:R-:W-:Y:S08]  /*dcf0*/  HMMA.16816.F32 R28, R184.reuse, R164, R28 ;  /* 0x000000a4b81c723c */ /* 0x044ff0000000181c */
[----:B------:R-:W-:Y:S01]  /*dd00*/  HMMA.16816.F32 R32, R184, R166, R32 ;  /* 0x000000a6b820723c */ /* 0x000fe20000001820 */
[----:B------:R-:W1:Y:S05]  /*dd10*/  LDSM.16.M88.4 R164, [R224+0x6000] ;  /* 0x00600000e0a4783b */ /* 0x000e6a0000000200 */
[----:B------:R-:W-:Y:S02]  /*dd20*/  LDSM.16.M88.4 R184, [R200] ;  /* 0x00000000c8b8783b */ /* 0x000fe40000000200 */
[C---:B---3--:R-:W-:Y:S08]  /*dd30*/  HMMA.16816.F32 R4, R168.reuse, R176, R4 ;  /* 0x000000b0a804723c */ /* 0x048ff00000001804 */
[C---:B------:R-:W-:Y:S01]  /*dd40*/  HMMA.16816.F32 R8, R168.reuse, R178, R8 ;  /* 0x000000b2a808723c */ /* 0x040fe20000001808 */
[----:B------:R-:W2:Y:S07]  /*dd50*/  LDSM.16.M88.4 R176, [R202] ;  /* 0x00000000cab0783b */ /* 0x000eae0000000200 */
        /* <DEDUP_REMOVED lines=20> */
[----:B------:R-:W3:Y:S05]  /*dea0*/  LDSM.16.M88.4 R164, [R219+0xf800] ;  /* 0x00f80000dba4783b */ /* 0x000eea0000000200 */
[----:B------:R-:W3:Y:S02]  /*deb0*/  LDSM.16.M88.4 R184, [R212+0x6000] ;  /* 0x00600000d4b8783b */ /* 0x000ee40000000200 */
[C---:B----4-:R-:W-:Y:S07]  /*dec0*/  HMMA.16816.F32 R4, R168.reuse, R188, R4 ;  /* 0x000000bca804723c */ /* 0x050fee0000001804 */
[----:B------:R-:W-:Y:S01]  /*ded0*/  MOV R188, R196 ;  /* 0x000000c400bc7202 */ /* 0x000fe20000000f00 */
[C---:B------:R-:W-:Y:S04]  /*dee0*/  HMMA.16816.F32 R8, R168.reuse, R190, R8 ;  /* 0x000000bea808723c */ /* 0x040fe80000001808 */
[----:B------:R-:W-:Y:S04]  /*def0*/  MOV R189, R197 ;  /* 0x000000c500bd7202 */ /* 0x000fe80000000f00 */
[C---:B-1----:R-:W-:Y:S08]  /*df00*/  HMMA.16816.F32 R12, R168.reuse, R172, R12 ;  /* 0x000000aca80c723c */ /* 0x042ff0000000180c */
[C---:B------:R-:W-:Y:S08]  /*df10*/  HMMA.16816.F32 R16, R168.reuse, R174, R16 ;  /* 0x000000aea810723c */ /* 0x040ff00000001810 */
[C---:B--2---:R-:W-:Y:S08]  /*df20*/  HMMA.16816.F32 R20, R168.reuse, R176, R20 ;  /* 0x000000b0a814723c */ /* 0x044ff00000001814 */
[C---:B------:R-:W-:Y:S08]  /*df30*/  HMMA.16816.F32 R24, R168.reuse, R178, R24 ;  /* 0x000000b2a818723c */ /* 0x040ff00000001818 */
[C---:B---3--:R-:W-:Y:S08]  /*df40*/  HMMA.16816.F32 R28, R168.reuse, R164, R28 ;  /* 0x000000a4a81c723c */ /* 0x048ff0000000181c */
[----:B------:R-:W-:Y:S01]  /*df50*/  HMMA.16816.F32 R32, R168, R166, R32 ;  /* 0x000000a6a820723c */ /* 0x000fe20000001820 */
[----:B------:R-:W1:Y:S05]  /*df60*/  LDSM.16.M88.4 R164, [R212+0x6800] ;  /* 0x00680000d4a4783b */ /* 0x000e6a0000000200 */
[----:B------:R-:W2:Y:S02]  /*df70*/  LDSM.16.M88.4 R168, [R212+0x7000] ;  /* 0x00700000d4a8783b */ /* 0x000ea40000000200 */
[C---:B------:R-:W-:Y:S08]  /*df80*/  HMMA.16816.F32 R4, R180.reuse, R184, R4 ;  /* 0x000000b8b404723c */ /* 0x040ff00000001804 */
[C---:B------:R-:W-:Y:S11]  /*df90*/  HMMA.16816.F32 R8, R180.reuse, R186, R8 ;  /* 0x000000bab408723c */ /* 0x040ff60000001808 */
[----:B------:R-:W-:Y:S05]  /*dfa0*/  @!UPT UIADD3 URZ, URZ, URZ, URZ ;  /* 0x0000003f3f3ff290 */ /* 0x000fea000fffe03f */
[----:B------:R-:W-:Y:S02]  /*dfb0*/  FMUL.FTZ R246, R4, c[0x0][0x2ec] ;  /* 0x0000bb0004f67a20 */ /* 0x000fe40000410000 */
[----:B------:R-:W-:Y:S02]  /*dfc0*/  FMUL.FTZ R250, R5, c[0x0][0x2ec] ;  /* 0x0000bb0005fa7a20 */ /* 0x000fe40000410000 */
[----:B------:R-:W-:Y:S02]  /*dfd0*/  FMUL.FTZ R252, R6, c[0x0][0x2ec] ;  /* 0x0000bb0006fc7a20 */ /* 0x000fe40000410000 */
[----:B------:R-:W3:Y:S01]  /*dfe0*/  MUFU.TANH R246, R246 ;  /* 0x000000f600f67308 */ /* 0x000ee20000002400 */
[----:B------:R-:W-:Y:S01]  /*dff0*/  FMUL.FTZ R3, R7, c[0x0][0x2ec] ;  /* 0x0000bb0007037a20 */ /* 0x000fe20000410000 */
[C---:B-1----:R-:W-:Y:S03]  /*e000*/  HMMA.16816.F32 R12, R180.reuse, R164, R12 ;  /* 0x000000a4b40c723c */ /* 0x042fe6000000180c */
[----:B------:R-:W-:Y:S02]  /*e010*/  FMUL.FTZ R190, R8, c[0x0][0x2ec] ;  /* 0x0000bb0008be7a20 */ /* 0x000fe40000410000 */
[----:B------:R-:W-:Y:S03]  /*e020*/  FMUL.FTZ R191, R9, c[0x0][0x2ec] ;  /* 0x0000bb0009bf7a20 */ /* 0x000fe60000410000 */
[----:B------:R-:W1:Y:S01]  /*e030*/  MUFU.TANH R250, R250 ;  /* 0x000000fa00fa7308 */ /* 0x000e620000002400 */
[C---:B------:R-:W-:Y:S01]  /*e040*/  HMMA.16816.F32 R16, R180.reuse, R166, R16 ;  /* 0x000000a6b410723c */ /* 0x040fe20000001810 */
[----:B------:R-:W4:Y:S01]  /*e050*/  LDSM.16.M88.4 R164, [R212+0x7800] ;  /* 0x00780000d4a4783b */ /* 0x000f220000000200 */
[----:B------:R-:W-:Y:S04]  /*e060*/  DEPBAR.LE SB0, 0x0 ;  /* 0x000080000000791a */ /* 0x000fe80000000000 */
[----:B------:R-:W-:Y:S02]  /*e070*/  FMUL.FTZ R10, R10, c[0x0][0x2ec] ;  /* 0x0000bb000a0a7a20 */ /* 0x000fe40000410000 */
[C---:B--2---:R-:W-:Y:S01]  /*e080*/  HMMA.16816.F32 R20, R180.reuse, R168, R20 ;  /* 0x000000a8b414723c */ /* 0x044fe20000001814 */
[----:B------:R-:W2:Y:S01]  /*e090*/  MUFU.TANH R252, R252 ;  /* 0x000000fc00fc7308 */ /* 0x000ea20000002400 */
[----:B------:R-:W-:Y:S03]  /*e0a0*/  BAR.SYNC.DEFER_BLOCKING 0x0 ;  /* 0x0000000000007b1d */ /* 0x000fe60000010000 */
[----:B------:R-:W-:Y:S03]  /*e0b0*/  FMUL.FTZ R9, R11, c[0x0][0x2ec] ;  /* 0x0000bb000b097a20 */ /* 0x000fe60000410000 */
[C---:B------:R-:W-:Y:S03]  /*e0c0*/  HMMA.16816.F32 R24, R180.reuse, R170, R24 ;  /* 0x000000aab418723c */ /* 0x040fe60000001818 */
[----:B------:R-:W1:Y:S01]  /*e0d0*/  MUFU.TANH R3, R3 ;  /* 0x0000000300037308 */ /* 0x000e620000002400 */
[----:B------:R-:W-:Y:S02]  /*e0e0*/  FMUL.FTZ R193, R13, c[0x0][0x2ec] ;  /* 0x0000bb000dc17a20 */ /* 0x000fe40000410000 */
[----:B------:R-:W-:Y:S02]  /*e0f0*/  FMUL.FTZ R13, R14, c[0x0][0x2ec] ;  /* 0x0000bb000e0d7a20 */ /* 0x000fe40000410000 */
[----:B------:R-:W-:Y:S04]  /*e100*/  FMUL.FTZ R17, R17, c[0x0][0x2ec] ;  /* 0x0000bb0011117a20 */ /* 0x000fe80000410000 */
[----:B------:R-:W-:Y:S01]  /*e110*/  FMUL.FTZ R14, R19, c[0x0][0x2ec] ;  /* 0x0000bb00130e7a20 */ /* 0x000fe20000410000 */
[----:B------:R1:W1:Y:S01]  /*e120*/  MUFU.TANH R197, R17 ;  /* 0x0000001100c57308 */ /* 0x0002620000002400 */
[----:B------:R-:W-:Y:S02]  /*e130*/  FMUL.FTZ R194, R12, c[0x0][0x2ec] ;  /* 0x0000bb000cc27a20 */ /* 0x000fe40000410000 */
[----:B------:R-:W-:Y:S02]  /*e140*/  FMUL.FTZ R23, R23, c[0x0][0x2ec] ;  /* 0x0000bb0017177a20 */ /* 0x000fe40000410000 */
[----:B------:R-:W-:Y:S02]  /*e150*/  FMUL.FTZ R21, R21, c[0x0][0x2ec] ;  /* 0x0000bb0015157a20 */ /* 0x000fe40000410000 */
[----:B------:R-:W-:Y:S02]  /*e160*/  FMUL.FTZ R11, R15, c[0x0][0x2ec] ;  /* 0x0000bb000f0b7a20 */ /* 0x000fe40000410000 */
[----:B------:R-:W-:Y:S01]  /*e170*/  FMUL.FTZ R195, R16, c[0x0][0x2ec] ;  /* 0x0000bb0010c37a20 */ /* 0x000fe20000410000 */
[----:B------:R2:W2:Y:S01]  /*e180*/  MUFU.TANH R199, R23 ;  /* 0x0000001700c77308 */ /* 0x0004a20000002400 */
[----:B------:R-:W-:Y:S01]  /*e190*/  FMUL.FTZ R26, R26, c[0x0][0x2ec] ;  /* 0x0000bb001a1a7a20 */ /* 0x000fe20000410000 */
[C---:B----4-:R-:W-:Y:S03]  /*e1a0*/  HMMA.16816.F32 R28, R180.reuse, R164, R28 ;  /* 0x000000a4b41c723c */ /* 0x050fe6000000181c */
[----:B------:R-:W-:Y:S02]  /*e1b0*/  FMUL.FTZ R19, R27, c[0x0][0x2ec] ;  /* 0x0000bb001b137a20 */ /* 0x000fe40000410000 */
[----:B------:R-:W-:Y:S02]  /*e1c0*/  FMUL.FTZ R15, R18, c[0x0][0x2ec] ;  /* 0x0000bb00120f7a20 */ /* 0x000fe40000410000 */
[----:B------:R-:W-:Y:S01]  /*e1d0*/  FMUL.FTZ R18, R20, c[0x0][0x2ec] ;  /* 0x0000bb0014127a20 */ /* 0x000fe20000410000 */
[----:B------:R-:W4:Y:S01]  /*e1e0*/  MUFU.TANH R198, R21 ;  /* 0x0000001500c67308 */ /* 0x000f220000002400 */
[----:B------:R-:W-:Y:S03]  /*e1f0*/  HMMA.16816.F32 R32, R180, R166, R32 ;  /* 0x000000a6b420723c */ /* 0x000fe60000001820 */
[----:B-1----:R-:W-:Y:S02]  /*e200*/  FMUL.FTZ R17, R22, c[0x0][0x2ec] ;  /* 0x0000bb0016117a20 */ /* 0x002fe40000410000 */
[----:B------:R-:W-:Y:S02]  /*e210*/  FMUL.FTZ R173, R24, c[0x0][0x2ec] ;  /* 0x0000bb0018ad7a20 */ /* 0x000fe40000410000 */
[----:B------:R-:W-:Y:S02]  /*e220*/  FMUL.FTZ R22, R25, c[0x0][0x2ec] ;  /* 0x0000bb0019167a20 */ /* 0x000fe40000410000 */
[----:B------:R1:W1:Y:S03]  /*e230*/  MUFU.TANH R21, R26 ;  /* 0x0000001a00157308 */ /* 0x0002660000002400 */
[----:B--2---:R-:W-:Y:S03]  /*e240*/  MOV R23, UR4 ;  /* 0x0000000400177c02 */ /* 0x004fe60008000f00 */
[----:B------:R-:W-:Y:S01]  /*e250*/  FMUL.FTZ R178, R29, c[0x0][0x2ec] ;  /* 0x0000bb001db27a20 */ /* 0x000fe20000410000 */
[C---:B------:R-:W-:Y:S01]  /*e260*/  LEA R182, P6, R23.reuse, R40, 0x6 ;  /* 0x0000002817b67211 */ /* 0x040fe200078c30ff */
[----:B------:R-:W-:Y:S02]  /*e270*/  FMUL.FTZ R29, R30, c[0x0][0x2ec] ;  /* 0x0000bb001e1d7a20 */ /* 0x000fe40000410000 */
[----:B------:R-:W2:Y:S01]  /*e280*/  MUFU.TANH R190, R190 ;  /* 0x000000be00be7308 */ /* 0x000ea20000002400 */
[C---:B------:R-:W-:Y:S01]  /*e290*/  LEA R186, P1, R23.reuse, R38, 0x6 ;  /* 0x0000002617ba7211 */ /* 0x040fe200078230ff */
[----:B------:R-:W-:Y:S01]  /*e2a0*/  FMUL.FTZ R25, R28, c[0x0][0x2ec] ;  /* 0x0000bb001c197a20 */ /* 0x000fe20000410000 */
[C---:B------:R-:W-:Y:S02]  /*e2b0*/  LEA.HI.X.SX32 R183, R23.reuse, R41, 0x6, P6 ;  /* 0x0000002917b77211 */ /* 0x040fe400030f36ff */
[----:B------:R2:W5:Y:S01]  /*e2c0*/  LDL.LU.64 R40, [R1+0x30] ;  /* 0x0000300001287983 */ /* 0x0005620000300a00 */
[C---:B------:R-:W-:Y:S01]  /*e2d0*/  LEA R174, P0, R23.reuse, R188, 0x6 ;  /* 0x000000bc17ae7211 */ /* 0x040fe200078030ff */
[----:B------:R-:W-:Y:S01]  /*e2e0*/  FMUL.FTZ R27, R32, c[0x0][0x2ec] ;  /* 0x0000bb00201b7a20 */ /* 0x000fe20000410000 */
[----:B------:R-:W-:Y:S01]  /*e2f0*/  LEA.HI.X.SX32 R187, R23, R39, 0x6, P1 ;  /* 0x0000002717bb7211 */ /* 0x000fe200008f36ff */
[----:B------:R-:W-:Y:S01]  /*e300*/  FMUL.FTZ R30, R35, c[0x0][0x2ec] ;  /* 0x0000bb00231e7a20 */ /* 0x000fe20000410000 */
[----:B------:R-:W2:Y:S01]  /*e310*/  MUFU.TANH R191, R191 ;  /* 0x000000bf00bf7308 */ /* 0x000ea20000002400 */
[C---:B------:R-:W-:Y:S01]  /*e320*/  LEA.HI.X.SX32 R175, R23.reuse, R189, 0x6, P0 ;  /* 0x000000bd17af7211 */ /* 0x040fe200000f36ff */
[----:B------:R2:W5:Y:S01]  /*e330*/  LDL.LU.64 R38, [R1+0x28] ;  /* 0x0000280001267983 */ /* 0x0005620000300a00 */
[----:B------:R-:W-:Y:S01]  /*e340*/  LEA R176, P0, R23, R36, 0x6 ;  /* 0x0000002417b07211 */ /* 0x000fe200078030ff */
[----:B-1----:R-:W-:Y:S02]  /*e350*/  FMUL.FTZ R26, R31, c[0x0][0x2ec] ;  /* 0x0000bb001f1a7a20 */ /* 0x002fe40000410000 */
[----:B------:R-:W-:Y:S01]  /*e360*/  FMUL.FTZ R31, R34, c[0x0][0x2ec] ;  /* 0x0000bb00221f7a20 */ /* 0x000fe20000410000 */
[----:B------:R-:W-:Y:S01]  /*e370*/  LEA.HI.X.SX32 R177, R23, R37, 0x6, P0 ;  /* 0x0000002517b17211 */ /* 0x000fe200000f36ff */
[----:B------:R-:W-:Y:S01]  /*e380*/  IMAD R35, R183, c[0x0][0x198], RZ ;  /* 0x00006600b7237a24 */ /* 0x000fe200078e02ff */
[----:B------:R1:W5:Y:S01]  /*e390*/  LDL.LU.64 R36, [R1+0x20] ;  /* 0x0000200001247983 */ /* 0x0003620000300a00 */
[----:B------:R1:W1:Y:S01]  /*e3a0*/  MUFU.TANH R34, R27 ;  /* 0x0000001b00227308 */ /* 0x0002620000002400 */
[----:B------:R-:W-:Y:S02]  /*e3b0*/  FMUL.FTZ R33, R33, c[0x0][0x2ec] ;  /* 0x0000bb0021217a20 */ /* 0x000fe40000410000 */
[C---:B------:R-:W-:Y:S02]  /*e3c0*/  IMAD R35, R182.reuse, c[0x0][0x19c], R35 ;  /* 0x00006700b6237a24 */ /* 0x040fe400078e0223 */
[----:B------:R-:W-:Y:S04]  /*e3d0*/  IMAD.WIDE.U32 R182, R182, c[0x0][0x198], RZ ;  /* 0x00006600b6b67a25 */ /* 0x000fe800078e00ff */
[----:B------:R-:W-:Y:S01]  /*e3e0*/  IMAD.WIDE.U32 R6, R186, c[0x0][0x198], RZ ;  /* 0x00006600ba067a25 */ /* 0x000fe200078e00ff */
[----:B------:R-:W2:Y:S01]  /*e3f0*/  MUFU.TANH R10, R10 ;  /* 0x0000000a000a7308 */ /* 0x000ea20000002400 */
[----:B------:R-:W-:Y:S02]  /*e400*/  IADD3 R35, R183, R35, RZ ;  /* 0x00000023b7237210 */ /* 0x000fe40007ffe0ff */
[----:B------:R-:W-:Y:S02]  /*e410*/  IMAD R175, R175, c[0x0][0x198], RZ ;  /* 0x00006600afaf7a24 */ /* 0x000fe400078e02ff */
[C---:B------:R-:W-:Y:S04]  /*e420*/  IMAD.WIDE.U32 R188, R174.reuse, c[0x0][0x198], RZ ;  /* 0x00006600aebc7a25 */ /* 0x040fe800078e00ff */
[----:B------:R-:W-:Y:S01]  /*e430*/  IMAD R175, R174, c[0x0][0x19c], R175 ;  /* 0x00006700aeaf7a24 */ /* 0x000fe200078e02af */
[----:B------:R-:W2:Y:S01]  /*e440*/  MUFU.TANH R9, R9 ;  /* 0x0000000900097308 */ /* 0x000ea20000002400 */
[----:B------:R-:W-:Y:S01]  /*e450*/  IMAD R23, R177, c[0x0][0x198], RZ ;  /* 0x00006600b1177a24 */ /* 0x000fe200078e02ff */
[-C--:B------:R-:W-:Y:S01]  /*e460*/  LEA R170, P1, R188, R245.reuse, 0x1 ;  /* 0x000000f5bcaa7211 */ /* 0x080fe200078208ff */
[----:B------:R-:W-:Y:S02]  /*e470*/  IMAD.IADD R175, R189, 0x1, R175 ;  /* 0x00000001bdaf7824 */ /* 0x000fe400078e02af */
[----:B-1----:R-:W-:Y:S02]  /*e480*/  IMAD R27, R187, c[0x0][0x198], RZ ;  /* 0x00006600bb1b7a24 */ /* 0x002fe400078e02ff */
[----:B------:R-:W-:Y:S01]  /*e490*/  IMAD R23, R176, c[0x0][0x19c], R23 ;  /* 0x00006700b0177a24 */ /* 0x000fe200078e0217 */
[-C--:B------:R-:W-:Y:S01]  /*e4a0*/  LEA.HI.X R171, R188, R244.reuse, R175, 0x1, P1 ;  /* 0x000000f4bcab7211 */ /* 0x080fe200008f0caf */
[----:B------:R-:W-:Y:S01]  /*e4b0*/  IMAD R27, R186, c[0x0][0x19c], R27 ;  /* 0x00006700ba1b7a24 */ /* 0x000fe200078e021b */
[----:B------:R-:W1:Y:S01]  /*e4c0*/  MUFU.TANH R194, R194 ;  /* 0x000000c200c27308 */ /* 0x000e620000002400 */
[----:B------:R-:W-:Y:S01]  /*e4d0*/  LEA R186, P0, R182, R245, 0x1 ;  /* 0x000000f5b6ba7211 */ /* 0x000fe200078008ff */
[----:B------:R-:W-:Y:S02]  /*e4e0*/  IMAD.WIDE.U32 R176, R176, c[0x0][0x198], RZ ;  /* 0x00006600b0b07a25 */ /* 0x000fe400078e00ff */
[----:B------:R-:W-:Y:S02]  /*e4f0*/  IADD3 R27, R7, R27, RZ ;  /* 0x0000001b071b7210 */ /* 0x000fe40007ffe0ff */
[-C--:B------:R-:W-:Y:S02]  /*e500*/  LEA.HI.X R187, R182, R244.reuse, R35, 0x1, P0 ;  /* 0x000000f4b6bb7211 */ /* 0x080fe400000f0c23 */
[----:B------:R-:W-:Y:S02]  /*e510*/  PLOP3.LUT P0, PT, PT, PT, UP0, 0x80, 0x0 ;  /* 0x000000000000781c */ /* 0x000fe40003f0f008 */
[----:B------:R-:W1:Y:S01]  /*e520*/  MUFU.TANH R193, R193 ;  /* 0x000000c100c17308 */ /* 0x000e620000002400 */
[-C--:B------:R-:W-:Y:S02]  /*e530*/  LEA R182, P6, R6, R245.reuse, 0x1 ;  /* 0x000000f506b67211 */ /* 0x080fe400078c08ff */
[----:B------:R-:W-:Y:S02]  /*e540*/  LEA R174, P1, R176, R245, 0x1 ;  /* 0x000000f5b0ae7211 */ /* 0x000fe400078208ff */
[----:B------:R-:W-:Y:S02]  /*e550*/  IADD3 R23, R177, R23, RZ ;  /* 0x00000017b1177210 */ /* 0x000fe40007ffe0ff */
[-C--:B------:R-:W-:Y:S02]  /*e560*/  LEA.HI.X R183, R6, R244.reuse, R27, 0x1, P6 ;  /* 0x000000f406b77211 */ /* 0x080fe400030f0c1b */
[----:B------:R-:W-:Y:S01]  /*e570*/  LEA.HI.X R175, R176, R244, R23, 0x1, P1 ;  /* 0x000000f4b0af7211 */ /* 0x000fe200008f0c17 */
        /* <DEDUP_REMOVED lines=16> */
[----:B------:R-:W1:Y:S02]  /*e680*/  MUFU.TANH R30, R30 ;  /* 0x0000001e001e7308 */ /* 0x000e640000002400 */
[----:B-12345:R-:W-:-:S05]  /*e690*/  @P0 BRA `(.L_x_1175) ;  /* 0xffffdc0000000947 */ /* 0x03efca000383ffff */
.L_x_1174:
[----:B------:R-:W-:Y:S01]  /*e6a0*/  MOV R4, UR6 ;  /* 0x0000000600047c02 */ /* 0x000fe20008000f00 */
[----:B------:R-:W-:Y:S02]  /*e6b0*/  UISETP.GT.AND UP0, UPT, UR6, UR9, UPT ;  /* 0x000000090600728c */ /* 0x000fe4000bf04270 */
[----:B------:R-:W-:Y:S01]  /*e6c0*/  UIADD3 UR14, UR14, 0x1, URZ ;  /* 0x000000010e0e7890 */ /* 0x000fe2000fffe03f */
[----:B------:R-:W-:Y:S01]  /*e6d0*/  LEA R4, R4, R239, 0x6 ;  /* 0x000000ef04047211 */ /* 0x000fe200078e30ff */
[----:B------:R-:W-:Y:S03]  /*e6e0*/  UMOV UR27, UR6 ;  /* 0x00000006001b7c82 */ /* 0x000fe60008000000 */
[C---:B------:R-:W-:Y:S02]  /*e6f0*/  IADD3 R8, R4.reuse, 0x1, RZ ;  /* 0x0000000104087810 */ /* 0x040fe40007ffe0ff */
[CC--:B------:R-:W-:Y:S02]  /*e700*/  ISETP.GE.AND P1, PT, R4.reuse, R238.reuse, PT ;  /* 0x000000ee0400720c */ /* 0x0c0fe40003f26270 */
[----:B------:R-:W-:Y:S02]  /*e710*/  IADD3 R27, R4, 0x8, RZ ;  /* 0x00000008041b7810 */ /* 0x000fe40007ffe0ff */
[-C--:B------:R-:W-:Y:S02]  /*e720*/  ISETP.GE.AND P6, PT, R8, R238.reuse, PT ;  /* 0x000000ee0800720c */ /* 0x080fe40003fc6270 */
[CC--:B------:R-:W-:Y:S02]  /*e730*/  ISETP.GE.OR P1, PT, R4.reuse, R237.reuse, !P1 ;  /* 0x000000ed0400720c */ /* 0x0c0fe40004f26670 */
[----:B------:R-:W-:Y:S02]  /*e740*/  IADD3 R35, R4, 0x10, RZ ;  /* 0x0000001004237810 */ /* 0x000fe40007ffe0ff */
[-C--:B------:R-:W-:Y:S02]  /*e750*/  ISETP.GE.OR P6, PT, R8, R237.reuse, !P6 ;  /* 0x000000ed0800720c */ /* 0x080fe400077c6670 */
[----:B------:R-:W-:Y:S02]  /*e760*/  FSEL R7, R246, -INF , !P1 ;  /* 0xff800000f6077808 */ /* 0x000fe40004800000 */
[-C--:B------:R-:W-:Y:S02]  /*e770*/  ISETP.GE.AND P1, PT, R27, R238.reuse, PT ;  /* 0x000000ee1b00720c */ /* 0x080fe40003f26270 */
[----:B------:R-:W-:Y:S02]  /*e780*/  FSEL R20, R250, -INF , !P6 ;  /* 0xff800000fa147808 */ /* 0x000fe40007000000 */
[----:B------:R-:W-:Y:S02]  /*e790*/  ISETP.GE.AND P6, PT, R35, R238, PT ;  /* 0x000000ee2300720c */ /* 0x000fe40003fc6270 */
[-C--:B------:R-:W-:Y:S02]  /*e7a0*/  ISETP.GE.OR P1, PT, R27, R237.reuse, !P1 ;  /* 0x000000ed1b00720c */ /* 0x080fe40004f26670 */
[----:B------:R-:W-:Y:S02]  /*e7b0*/  IADD3 R28, R4, 0x18, RZ ;  /* 0x00000018041c7810 */ /* 0x000fe40007ffe0ff */
[----:B------:R-:W-:Y:S02]  /*e7c0*/  ISETP.GE.OR P6, PT, R35, R237, !P6 ;  /* 0x000000ed2300720c */ /* 0x000fe400077c6670 */
[----:B------:R-:W-:Y:S02]  /*e7d0*/  FSEL R16, R190, -INF , !P1 ;  /* 0xff800000be107808 */ /* 0x000fe40004800000 */
[----:B------:R-:W-:Y:S02]  /*e7e0*/  ISETP.GE.AND P1, PT, R8, R236, PT ;  /* 0x000000ec0800720c */ /* 0x000fe40003f26270 */
[----:B-1----:R-:W-:Y:S02]  /*e7f0*/  FSEL R187, R194, -INF , !P6 ;  /* 0xff800000c2bb7808 */ /* 0x002fe40007000000 */
[----:B------:R-:W-:Y:S02]  /*e800*/  ISETP.GE.AND P6, PT, R28, R238, PT ;  /* 0x000000ee1c00720c */ /* 0x000fe40003fc6270 */
[----:B------:R-:W-:Y:S02]  /*e810*/  ISETP.GE.OR P1, PT, R8, R231, !P1 ;  /* 0x000000e70800720c */ /* 0x000fe40004f26670 */
[----:B------:R-:W-:Y:S02]  /*e820*/  IADD3 R8, R4, 0x20, RZ ;  /* 0x0000002004087810 */ /* 0x000fe40007ffe0ff */
[-C--:B------:R-:W-:Y:S02]  /*e830*/  ISETP.GE.OR P6, PT, R28, R237.reuse, !P6 ;  /* 0x000000ed1c00720c */ /* 0x080fe400077c6670 */
[----:B------:R-:W-:Y:S02]  /*e840*/  FSEL R23, R3, -INF , !P1 ;  /* 0xff80000003177808 */ /* 0x000fe40004800000 */
[----:B------:R-:W-:Y:S02]  /*e850*/  ISETP.GE.AND P0, PT, R4, R236, PT ;  /* 0x000000ec0400720c */ /* 0x000fe40003f06270 */
[----:B------:R-:W-:Y:S02]  /*e860*/  ISETP.GE.AND P1, PT, R8, R238, PT ;  /* 0x000000ee0800720c */ /* 0x000fe40003f26270 */
[C---:B------:R-:W-:Y:S02]  /*e870*/  IADD3 R32, R4.reuse, 0x21, RZ ;  /* 0x0000002104207810 */ /* 0x040fe40007ffe0ff */
[----:B------:R-:W-:Y:S02]  /*e880*/  IADD3 R164, R4, 0x9, RZ ;  /* 0x0000000904a47810 */ /* 0x000fe40007ffe0ff */
[----:B------:R-:W-:Y:S02]  /*e890*/  FSEL R189, R195, -INF , !P6 ;  /* 0xff800000c3bd7808 */ /* 0x000fe40007000000 */
[C---:B------:R-:W-:Y:S02]  /*e8a0*/  ISETP.GE.AND P6, PT, R27.reuse, R236, PT ;  /* 0x000000ec1b00720c */ /* 0x040fe40003fc6270 */
[----:B------:R-:W-:Y:S02]  /*e8b0*/  ISETP.GE.OR P1, PT, R8, R237, !P1 ;  /* 0x000000ed0800720c */ /* 0x000fe40004f26670 */
[-C--:B------:R-:W-:Y:S02]  /*e8c0*/  ISETP.GE.OR P0, PT, R4, R231.reuse, !P0 ;  /* 0x000000e70400720c */ /* 0x080fe40004706670 */
[----:B------:R-:W-:Y:S02]  /*e8d0*/  ISETP.GE.OR P6, PT, R27, R231, !P6 ;  /* 0x000000e71b00720c */ /* 0x000fe400077c6670 */
[----:B------:R-:W-:Y:S02]  /*e8e0*/  FSEL R5, R252, -INF , !P0 ;  /* 0xff800000fc057808 */ /* 0x000fe40004000000 */
[----:B------:R-:W-:Y:S02]  /*e8f0*/  FSEL R252, R18, -INF , !P1 ;  /* 0xff80000012fc7808 */ /* 0x000fe40004800000 */
[-C--:B------:R-:W-:Y:S02]  /*e900*/  ISETP.GE.AND P1, PT, R32, R238.reuse, PT ;  /* 0x000000ee2000720c */ /* 0x080fe40003f26270 */
[----:B------:R-:W-:Y:S02]  /*e910*/  ISETP.GE.AND P0, PT, R164, R238, PT ;  /* 0x000000eea400720c */ /* 0x000fe40003f06270 */
[----:B------:R-:W-:Y:S02]  /*e920*/  FSEL R27, R10, -INF , !P6 ;  /* 0xff8000000a1b7808 */ /* 0x000fe40007000000 */
[-C--:B------:R-:W-:Y:S02]  /*e930*/  ISETP.GE.OR P0, PT, R164, R237.reuse, !P0 ;  /* 0x000000eda400720c */ /* 0x080fe40004706670 */
[----:B------:R-:W-:Y:S02]  /*e940*/  ISETP.GE.AND P6, PT, R35, R236, PT ;  /* 0x000000ec2300720c */ /* 0x000fe40003fc6270 */
[----:B------:R-:W-:Y:S02]  /*e950*/  ISETP.GE.OR P1, PT, R32, R237, !P1 ;  /* 0x000000ed2000720c */ /* 0x000fe40004f26670 */
[----:B------:R-:W-:Y:S02]  /*e960*/  IADD3 R6, R4, 0x11, RZ ;  /* 0x0000001104067810 */ /* 0x000fe40007ffe0ff */
[----:B------:R-:W-:Y:S02]  /*e970*/  FSEL R12, R191, -INF , !P0 ;  /* 0xff800000bf0c7808 */ /* 0x000fe40004000000 */
[----:B------:R-:W-:Y:S02]  /*e980*/  ISETP.GE.OR P6, PT, R35, R231, !P6 ;  /* 0x000000e72300720c */ /* 0x000fe400077c6670 */
[----:B------:R-:W-:Y:S02]  /*e990*/  FSEL R250, R198, -INF , !P1 ;  /* 0xff800000c6fa7808 */ /* 0x000fe40004800000 */
[C---:B------:R-:W-:Y:S02]  /*e9a0*/  ISETP.GE.AND P0, PT, R6.reuse, R238, PT ;  /* 0x000000ee0600720c */ /* 0x040fe40003f06270 */
[----:B------:R-:W-:Y:S02]  /*e9b0*/  ISETP.GE.AND P1, PT, R6, R236, PT ;  /* 0x000000ec0600720c */ /* 0x000fe40003f26270 */
[----:B------:R-:W-:Y:S02]  /*e9c0*/  IADD3 R24, R4, 0x19, RZ ;  /* 0x0000001904187810 */ /* 0x000fe40007ffe0ff */
[----:B------:R-:W-:Y:S02]  /*e9d0*/  FSEL R191, R13, -INF , !P6 ;  /* 0xff8000000dbf7808 */ /* 0x000fe40007000000 */
[----:B------:R-:W-:Y:S02]  /*e9e0*/  FMNMX.FTZ R13, R7, R2, !PT ;  /* 0x00000002070d7209 */ /* 0x000fe40007810000 */
[C---:B------:R-:W-:Y:S02]  /*e9f0*/  ISETP.GE.OR P0, PT, R6.reuse, R237, !P0 ;  /* 0x000000ed0600720c */ /* 0x040fe40004706670 */
[----:B------:R-:W-:Y:S02]  /*ea00*/  ISETP.GE.OR P1, PT, R6, R231, !P1 ;  /* 0x000000e70600720c */ /* 0x000fe40004f26670 */
[----:B------:R-:W-:Y:S02]  /*ea10*/  FSEL R188, R193, -INF , !P0 ;  /* 0xff800000c1bc7808 */ /* 0x000fe40004000000 */
[----:B------:R-:W-:Y:S02]  /*ea20*/  ISETP.GE.AND P0, PT, R24, R238, PT ;  /* 0x000000ee1800720c */ /* 0x000fe40003f06270 */
[----:B------:R-:W-:Y:S02]  /*ea30*/  FSEL R192, R11, -INF , !P1 ;  /* 0xff8000000bc07808 */ /* 0x000fe40004800000 */
[----:B------:R-:W-:Y:S02]  /*ea40*/  FMNMX.FTZ R11, R20, R13, !PT ;  /* 0x0000000d140b7209 */ /* 0x000fe40007810000 */
[----:B------:R-:W-:Y:S02]  /*ea50*/  ISETP.GE.OR P0, PT, R24, R237, !P0 ;  /* 0x000000ed1800720c */ /* 0x000fe40004706670 */
[----:B------:R-:W-:Y:S02]  /*ea60*/  FMNMX.FTZ R11, R16, R11, !PT ;  /* 0x0000000b100b7209 */ /* 0x000fe40007810000 */
[----:B------:R-:W-:Y:S02]  /*ea70*/  FSEL R190, R197, -INF , !P0 ;  /* 0xff800000c5be7808 */ /* 0x000fe40004000000 */
[----:B------:R-:W-:Y:S02]  /*ea80*/  FMNMX.FTZ R18, R12, R11, !PT ;  /* 0x0000000b0c127209 */ /* 0x000fe40007810000 */
[-C--:B------:R-:W-:Y:S02]  /*ea90*/  ISETP.GE.AND P0, PT, R164, R236.reuse, PT ;  /* 0x000000eca400720c */ /* 0x080fe40003f06270 */
[-C--:B------:R-:W-:Y:S02]  /*eaa0*/  ISETP.GE.AND P6, PT, R28, R236.reuse, PT ;  /* 0x000000ec1c00720c */ /* 0x080fe40003fc6270 */
[----:B------:R-:W-:Y:S02]  /*eab0*/  ISETP.GE.AND P1, PT, R24, R236, PT ;  /* 0x000000ec1800720c */ /* 0x000fe40003f26270 */
[-C--:B------:R-:W-:Y:S02]  /*eac0*/  ISETP.GE.OR P0, PT, R164, R231.reuse, !P0 ;  /* 0x000000e7a400720c */ /* 0x080fe40004706670 */
[----:B------:R-:W-:Y:S02]  /*ead0*/  IADD3 R10, R4, 0x28, RZ ;  /* 0x00000028040a7810 */ /* 0x000fe40007ffe0ff */
[----:B------:R-:W-:Y:S02]  /*eae0*/  FMNMX.FTZ R11, R187, R18, !PT ;  /* 0x00000012bb0b7209 */ /* 0x000fe40007810000 */
[-C--:B------:R-:W-:Y:S02]  /*eaf0*/  ISETP.GE.OR P6, PT, R28, R231.reuse, !P6 ;  /* 0x000000e71c00720c */ /* 0x080fe400077c6670 */
[----:B------:R-:W-:Y:S02]  /*eb00*/  ISETP.GE.OR P1, PT, R24, R231, !P1 ;  /* 0x000000e71800720c */ /* 0x000fe40004f26670 */
[----:B------:R-:W-:Y:S02]  /*eb10*/  FSEL R9, R9, -INF , !P0 ;  /* 0xff80000009097808 */ /* 0x000fe40004000000 */
[----:B------:R-:W-:Y:S02]  /*eb20*/  FMNMX.FTZ R18, R188, R11, !PT ;  /* 0x0000000bbc127209 */ /* 0x000fe40007810000 */
[----:B------:R-:W-:Y:S02]  /*eb30*/  ISETP.GE.AND P0, PT, R10, R238, PT ;  /* 0x000000ee0a00720c */ /* 0x000fe40003f06270 */
[----:B------:R-:W-:Y:S02]  /*eb40*/  FSEL R194, R14, -INF , !P1 ;  /* 0xff8000000ec27808 */ /* 0x000fe40004800000 */
[----:B------:R-:W-:Y:S02]  /*eb50*/  FMNMX.FTZ R14, R5, R0, !PT ;  /* 0x00000000050e7209 */ /* 0x000fe40007810000 */
[----:B------:R-:W-:Y:S02]  /*eb60*/  FSEL R193, R15, -INF , !P6 ;  /* 0xff8000000fc17808 */ /* 0x000fe40007000000 */
[----:B------:R-:W-:Y:S02]  /*eb70*/  ISETP.GE.AND P6, PT, R8, R236, PT ;  /* 0x000000ec0800720c */ /* 0x000fe40003fc6270 */
[----:B------:R-:W-:Y:S02]  /*eb80*/  IADD3 R3, R4, 0x29, RZ ;  /* 0x0000002904037810 */ /* 0x000fe40007ffe0ff */
[----:B------:R-:W-:Y:S02]  /*eb90*/  FMNMX.FTZ R13, R189, R18, !PT ;  /* 0x00000012bd0d7209 */ /* 0x000fe40007810000 */
[----:B------:R-:W-:Y:S02]  /*eba0*/  ISETP.GE.OR P0, PT, R10, R237, !P0 ;  /* 0x000000ed0a00720c */ /* 0x000fe40004706670 */
[----:B------:R-:W-:Y:S02]  /*ebb0*/  FMNMX.FTZ R14, R23, R14, !PT ;  /* 0x0000000e170e7209 */ /* 0x000fe40007810000 */
[----:B------:R-:W-:Y:S02]  /*ebc0*/  ISETP.GE.OR P6, PT, R8, R231, !P6 ;  /* 0x000000e70800720c */ /* 0x000fe400077c6670 */
[----:B------:R-:W-:Y:S02]  /*ebd0*/  IADD3 R8, R4, 0x31, RZ ;  /* 0x0000003104087810 */ /* 0x000fe40007ffe0ff */
[----:B------:R-:W-:Y:S02]  /*ebe0*/  FSEL R246, R173, -INF , !P0 ;  /* 0xff800000adf67808 */ /* 0x000fe40004000000 */
[----:B------:R-:W-:Y:S02]  /*ebf0*/  ISETP.GE.AND P0, PT, R3, R238, PT ;  /* 0x000000ee0300720c */ /* 0x000fe40003f06270 */
[----:B------:R-:W-:Y:S02]  /*ec00*/  FMNMX.FTZ R13, R190, R13, !PT ;  /* 0x0000000dbe0d7209 */ /* 0x000fe40007810000 */
[----:B------:R-:W-:Y:S02]  /*ec10*/  FMNMX.FTZ R14, R27, R14, !PT ;  /* 0x0000000e1b0e7209 */ /* 0x000fe40007810000 */
[----:B------:R-:W-:Y:S02]  /*ec20*/  ISETP.GE.AND P1, PT, R8, R238, PT ;  /* 0x000000ee0800720c */ /* 0x000fe40003f26270 */
[----:B------:R-:W-:Y:S02]  /*ec30*/  ISETP.GE.OR P0, PT, R3, R237, !P0 ;  /* 0x000000ed0300720c */ /* 0x000fe40004706670 */
[----:B------:R-:W-:Y:S02]  /*ec40*/  FMNMX.FTZ R13, R252, R13, !PT ;  /* 0x0000000dfc0d7209 */ /* 0x000fe40007810000 */
[----:B------:R-:W-:Y:S02]  /*ec50*/  IADD3 R6, R4, 0x30, RZ ;  /* 0x0000003004067810 */ /* 0x000fe40007ffe0ff */
[----:B------:R-:W-:Y:S02]  /*ec60*/  FMNMX.FTZ R14, R9, R14, !PT ;  /* 0x0000000e090e7209 */ /* 0x000fe40007810000 */
[----:B------:R-:W-:Y:S02]  /*ec70*/  ISETP.GE.OR P1, PT, R8, R237, !P1 ;  /* 0x000000ed0800720c */ /* 0x000fe40004f26670 */
[----:B------:R-:W-:Y:S02]  /*ec80*/  FSEL R198, R22, -INF , !P0 ;  /* 0xff80000016c67808 */ /* 0x000fe40004000000 */
[----:B------:R-:W-:Y:S02]  /*ec90*/  FMNMX.FTZ R15, R250, R13, !PT ;  /* 0x0000000dfa0f7209 */ /* 0x000fe40007810000 */
[----:B------:R-:W-:Y:S02]  /*eca0*/  IADD3 R11, R4, 0x38, RZ ;  /* 0x00000038040b7810 */ /* 0x000fe40007ffe0ff */
[----:B------:R-:W-:Y:S02]  /*ecb0*/  ISETP.GE.AND P0, PT, R6, R238, PT ;  /* 0x000000ee0600720c */ /* 0x000fe40003f06270 */
[----:B------:R-:W-:Y:S02]  /*ecc0*/  FMNMX.FTZ R13, R191, R14, !PT ;  /* 0x0000000ebf0d7209 */ /* 0x000fe40007810000 */
[----:B------:R-:W-:Y:S02]  /*ecd0*/  FSEL R178, R178, -INF , !P1 ;  /* 0xff800000b2b27808 */ /* 0x000fe40004800000 */
[----:B------:R-:W-:Y:S02]  /*ece0*/  ISETP.GE.AND P1, PT, R10, R236, PT ;  /* 0x000000ec0a00720c */ /* 0x000fe40003f26270 */
[----:B------:R-:W-:Y:S02]  /*ecf0*/  FSEL R196, R17, -INF , !P6 ;  /* 0xff80000011c47808 */ /* 0x000fe40007000000 */
[----:B------:R-:W-:Y:S02]  /*ed00*/  ISETP.GE.OR P0, PT, R6, R237, !P0 ;  /* 0x000000ed0600720c */ /* 0x000fe40004706670 */
[----:B------:R-:W-:Y:S02]  /*ed10*/  ISETP.GE.AND P6, PT, R11, R238, PT ;  /* 0x000000ee0b00720c */ /* 0x000fe40003fc6270 */
[----:B------:R-:W-:Y:S02]  /*ed20*/  FMNMX.FTZ R15, R246, R15, !PT ;  /* 0x0000000ff60f7209 */ /* 0x000fe40007810000 */
[----:B------:R-:W-:Y:S02]  /*ed30*/  ISETP.GE.OR P1, PT, R10, R231, !P1 ;  /* 0x000000e70a00720c */ /* 0x000fe40004f26670 */
[----:B------:R-:W-:Y:S02]  /*ed40*/  FMNMX.FTZ R10, R192, R13, !PT ;  /* 0x0000000dc00a7209 */ /* 0x000fe40007810000 */
[----:B------:R-:W-:Y:S02]  /*ed50*/  FSEL R186, R25, -INF , !P0 ;  /* 0xff80000019ba7808 */ /* 0x000fe40004000000 */
[----:B------:R-:W-:Y:S02]  /*ed60*/  ISETP.GE.OR P6, PT, R11, R237, !P6 ;  /* 0x000000ed0b00720c */ /* 0x000fe400077c6670 */
[----:B------:R-:W-:Y:S02]  /*ed70*/  IADD3 R4, R4, 0x39, RZ ;  /* 0x0000003904047810 */ /* 0x000fe40007ffe0ff */
[----:B------:R-:W-:Y:S02]  /*ed80*/  FMNMX.FTZ R15, R198, R15, !PT ;  /* 0x0000000fc60f7209 */ /* 0x000fe40007810000 */
[----:B------:R-:W-:Y:S02]  /*ed90*/  ISETP.GE.AND P0, PT, R32, R236, PT ;  /* 0x000000ec2000720c */ /* 0x000fe40003f06270 */
[----:B------:R-:W-:Y:S02]  /*eda0*/  FMNMX.FTZ R13, R193, R10, !PT ;  /* 0x0000000ac10d7209 */ /* 0x000fe40007810000 */
[----:B------:R-:W-:Y:S02]  /*edb0*/  FSEL R176, R34, -INF , !P6 ;  /* 0xff80000022b07808 */ /* 0x000fe40007000000 */
[----:B------:R-:W-:Y:S02]  /*edc0*/  ISETP.GE.AND P6, PT, R4, R238, PT ;  /* 0x000000ee0400720c */ /* 0x000fe40003fc6270 */
[----:B------:R-:W-:Y:S02]  /*edd0*/  FMNMX.FTZ R15, R186, R15, !PT ;  /* 0x0000000fba0f7209 */ /* 0x000fe40007810000 */
[----:B------:R-:W-:Y:S02]  /*ede0*/  FMNMX.FTZ R13, R194, R13, !PT ;  /* 0x0000000dc20d7209 */ /* 0x000fe40007810000 */
[----:B------:R-:W-:Y:S02]  /*edf0*/  ISETP.GE.OR P0, PT, R32, R231, !P0 ;  /* 0x000000e72000720c */ /* 0x000fe40004706670 */
[----:B------:R-:W-:Y:S02]  /*ee00*/  ISETP.GE.OR P6, PT, R4, R237, !P6 ;  /* 0x000000ed0400720c */ /* 0x000fe400077c6670 */
[----:B------:R-:W-:Y:S02]  /*ee10*/  FMNMX.FTZ R15, R178, R15, !PT ;  /* 0x0000000fb20f7209 */ /* 0x000fe40007810000 */
[----:B------:R-:W-:Y:S02]  /*ee20*/  FMNMX.FTZ R10, R196, R13, !PT ;  /* 0x0000000dc40a7209 */ /* 0x000fe40007810000 */
[----:B------:R-:W-:Y:S02]  /*ee30*/  FSEL R199, R199, -INF , !P0 ;  /* 0xff800000c7c77808 */ /* 0x000fe40004000000 */
[----:B------:R-:W-:Y:S02]  /*ee40*/  FSEL R174, R33, -INF , !P6 ;  /* 0xff80000021ae7808 */ /* 0x000fe40007000000 */
[----:B------:R-:W-:Y:S02]  /*ee50*/  FMNMX.FTZ R15, R176, R15, !PT ;  /* 0x0000000fb00f7209 */ /* 0x000fe40007810000 */
[-C--:B------:R-:W-:Y:S02]  /*ee60*/  ISETP.GE.AND P0, PT, R3, R236.reuse, PT ;  /* 0x000000ec0300720c */ /* 0x080fe40003f06270 */
[----:B------:R-:W-:Y:S02]  /*ee70*/  FSEL R197, R21, -INF , !P1 ;  /* 0xff80000015c57808 */ /* 0x000fe40004800000 */
[----:B------:R-:W-:Y:S02]  /*ee80*/  ISETP.GE.AND P6, PT, R6, R236, PT ;  /* 0x000000ec0600720c */ /* 0x000fe40003fc6270 */
[----:B------:R-:W-:Y:S02]  /*ee90*/  FMNMX.FTZ R10, R199, R10, !PT ;  /* 0x0000000ac70a7209 */ /* 0x000fe40007810000 */
[----:B------:R-:W-:Y:S02]  /*eea0*/  ISETP.GE.OR P0, PT, R3, R231, !P0 ;  /* 0x000000e70300720c */ /* 0x000fe40004706670 */
[----:B------:R-:W-:Y:S02]  /*eeb0*/  FMNMX.FTZ R3, R174, R15, !PT ;  /* 0x0000000fae037209 */ /* 0x000fe40007810000 */
[-C--:B------:R-:W-:Y:S02]  /*eec0*/  ISETP.GE.OR P6, PT, R6, R231.reuse, !P6 ;  /* 0x000000e70600720c */ /* 0x080fe400077c6670 */
[----:B------:R-:W-:Y:S02]  /*eed0*/  FMNMX.FTZ R6, R197, R10, !PT ;  /* 0x0000000ac5067209 */ /* 0x000fe40007810000 */
[----:B------:R-:W1:Y:S01]  /*eee0*/  SHFL.BFLY PT, R10, R3, 0x2, 0x1f ;  /* 0x0c401f00030a7f89 */ /* 0x000e6200000e0000 */
[----:B------:R-:W-:Y:S02]  /*eef0*/  FSEL R195, R19, -INF , !P0 ;  /* 0xff80000013c37808 */ /* 0x000fe40004000000 */
[CC--:B------:R-:W-:Y:S02]  /*ef00*/  ISETP.GE.AND P1, PT, R8.reuse, R236.reuse, PT ;  /* 0x000000ec0800720c */ /* 0x0c0fe40003f26270 */
[----:B------:R-:W-:Y:S02]  /*ef10*/  FSEL R177, R29, -INF , !P6 ;  /* 0xff8000001db17808 */ /* 0x000fe40007000000 */
[----:B------:R-:W-:Y:S02]  /*ef20*/  ISETP.GE.AND P0, PT, R11, R236, PT ;  /* 0x000000ec0b00720c */ /* 0x000fe40003f06270 */
[-C--:B------:R-:W-:Y:S02]  /*ef30*/  ISETP.GE.OR P1, PT, R8, R231.reuse, !P1 ;  /* 0x000000e70800720c */ /* 0x080fe40004f26670 */
[----:B------:R-:W-:Y:S02]  /*ef40*/  FMNMX.FTZ R6, R195, R6, !PT ;  /* 0x00000006c3067209 */ /* 0x000fe40007810000 */
[-C--:B------:R-:W-:Y:S02]  /*ef50*/  ISETP.GE.OR P6, PT, R11, R231.reuse, !P0 ;  /* 0x000000e70b00720c */ /* 0x080fe400047c6670 */
[----:B------:R-:W-:Y:S02]  /*ef60*/  FSEL R175, R26, -INF , !P1 ;  /* 0xff8000001aaf7808 */ /* 0x000fe40004800000 */
[----:B------:R-:W-:Y:S02]  /*ef70*/  FMNMX.FTZ R8, R177, R6, !PT ;  /* 0x00000006b1087209 */ /* 0x000fe40007810000 */
[C---:B------:R-:W-:Y:S02]  /*ef80*/  ISETP.GE.AND P0, PT, R4.reuse, R236, PT ;  /* 0x000000ec0400720c */ /* 0x040fe40003f06270 */
[----:B------:R-:W-:Y:S02]  /*ef90*/  FSEL R173, R31, -INF , !P6 ;  /* 0xff8000001fad7808 */ /* 0x000fe40007000000 */
[----:B------:R-:W-:Y:S02]  /*efa0*/  ISETP.GE.OR P0, PT, R4, R231, !P0 ;  /* 0x000000e70400720c */ /* 0x000fe40004706670 */
[----:B------:R-:W-:Y:S02]  /*efb0*/  FMNMX.FTZ R8, R175, R8, !PT ;  /* 0x00000008af087209 */ /* 0x000fe40007810000 */
[----:B------:R-:W-:Y:S02]  /*efc0*/  FSEL R165, R30, -INF , !P0 ;  /* 0xff8000001ea57808 */ /* 0x000fe40004000000 */
[----:B------:R-:W-:Y:S01]  /*efd0*/  FMNMX.FTZ R8, R173, R8, !PT ;  /* 0x00000008ad087209 */ /* 0x000fe20007810000 */
[----:B------:R-:W-:Y:S03]  /*efe0*/  LDSM.16.MT88.4 R28, [R217+0x10000] ;  /* 0x01000000d91c783b */ /* 0x000fe60000004200 */
[----:B------:R-:W-:Y:S02]  /*eff0*/  FMNMX.FTZ R6, R165, R8, !PT ;  /* 0x00000008a5067209 */ /* 0x000fe40007810000 */
[----:B-1----:R-:W-:Y:S03]  /*f000*/  FMNMX.FTZ R11, R3, R10, !PT ;  /* 0x0000000a030b7209 */ /* 0x002fe60007810000 */
[----:B------:R-:W1:Y:S08]  /*f010*/  SHFL.BFLY PT, R3, R6, 0x2, 0x1f ;  /* 0x0c401f0006037f89 */ /* 0x000e7000000e0000 */
[----:B------:R-:W2:Y:S01]  /*f020*/  SHFL.BFLY PT, R164, R11, 0x1, 0x1f ;  /* 0x0c201f000ba47f89 */ /* 0x000ea200000e0000 */
[----:B-1----:R-:W-:Y:S07]  /*f030*/  FMNMX.FTZ R4, R6, R3, !PT ;  /* 0x0000000306047209 */ /* 0x002fee0007810000 */
[----:B------:R-:W1:Y:S01]  /*f040*/  SHFL.BFLY PT, R3, R4, 0x1, 0x1f ;  /* 0x0c201f0004037f89 */ /* 0x000e6200000e0000 */
[----:B--2---:R-:W-:Y:S04]  /*f050*/  FMNMX.FTZ R164, R11, R164, !PT ;  /* 0x000000a40ba47209 */ /* 0x004fe80007810000 */
[C---:B------:R-:W-:Y:S01]  /*f060*/  FSETP.NEU.FTZ.AND P1, PT, R164.reuse, -INF , PT ;  /* 0xff800000a400780b */ /* 0x040fe20003f3d000 */
[----:B------:R-:W-:Y:S05]  /*f070*/  FMUL.FTZ R179, R164, c[0x0][0x23c] ;  /* 0x00008f00a4b37a20 */ /* 0x000fea0000410000 */
[----:B------:R-:W-:Y:S05]  /*f080*/  FSEL R179, R179, RZ, P1 ;  /* 0x000000ffb3b37208 */ /* 0x000fea0000800000 */
[--C-:B------:R-:W-:Y:S02]  /*f090*/  FFMA.FTZ R183, R12, c[0x0][0x23c], -R179.reuse ;  /* 0x00008f000cb77a23 */ /* 0x100fe400000108b3 */
[----:B------:R-:W2:Y:S01]  /*f0a0*/  LDSM.16.MT88.4 R12, [R220+0x10000] ;  /* 0x01000000dc0c783b */ /* 0x000ea20000004200 */
[--C-:B------:R-:W-:Y:S02]  /*f0b0*/  FFMA.FTZ R166, R20, c[0x0][0x23c], -R179.reuse ;  /* 0x00008f0014a67a23 */ /* 0x100fe400000108b3 */
[--C-:B------:R-:W-:Y:S01]  /*f0c0*/  FFMA.FTZ R185, R7, c[0x0][0x23c], -R179.reuse ;  /* 0x00008f0007b97a23 */ /* 0x100fe200000108b3 */
[----:B-1----:R-:W-:Y:S01]  /*f0d0*/  FMNMX.FTZ R3, R4, R3, !PT ;  /* 0x0000000304037209 */ /* 0x002fe20007810000 */
[--C-:B------:R-:W-:Y:S01]  /*f0e0*/  FFMA.FTZ R184, R16, c[0x0][0x23c], -R179.reuse ;  /* 0x00008f0010b87a23 */ /* 0x100fe200000108b3 */
        /* <DEDUP_REMOVED lines=9> */
[--C-:B------:R-:W-:Y:S02]  /*f180*/  FFMA.FTZ R189, R189, c[0x0][0x23c], -R179.reuse ;  /* 0x00008f00bdbd7a23 */ /* 0x100fe400000108b3 */
[--C-:B------:R-:W-:Y:S01]  /*f190*/  FFMA.FTZ R182, R5, c[0x0][0x23c], -R172.reuse ;  /* 0x00008f0005b67a23 */ /* 0x100fe200000108ac */
[----:B------:R-:W-:Y:S01]  /*f1a0*/  FSEL R5, R164, RZ, P1 ;  /* 0x000000ffa4057208 */ /* 0x000fe20000800000 */
[--C-:B------:R-:W-:Y:S02]  /*f1b0*/  FFMA.FTZ R181, R23, c[0x0][0x23c], -R172.reuse ;  /* 0x00008f0017b57a23 */ /* 0x100fe400000108ac */
[----:B------:R-:W-:Y:S01]  /*f1c0*/  FFMA.FTZ R180, R27, c[0x0][0x23c], -R172 ;  /* 0x00008f001bb47a23 */ /* 0x000fe200000108ac */
[----:B------:R-:W1:Y:S01]  /*f1d0*/  LDSM.16.MT88.4 R20, [R218+0x10000] ;  /* 0x01000000da14783b */ /* 0x000e620000004200 */
[----:B------:R-:W-:Y:S01]  /*f1e0*/  FADD.FTZ R4, -R5, R2 ;  /* 0x0000000205047221 */ /* 0x000fe20000010100 */
[----:B------:R-:W-:Y:S01]  /*f1f0*/  FSEL R5, R3, RZ, P0 ;  /* 0x000000ff03057208 */ /* 0x000fe20000000000 */
[----:B------:R-:W-:Y:S01]  /*f200*/  FFMA.FTZ R167, R9, c[0x0][0x23c], -R172 ;  /* 0x00008f0009a77a23 */ /* 0x000fe200000108ac */
[----:B------:R-:W3:Y:S01]  /*f210*/  MUFU.EX2 R166, R166 ;  /* 0x000000a600a67308 */ /* 0x000ee20000000800 */
[----:B------:R-:W-:Y:S01]  /*f220*/  FMUL.FTZ R2, R4, c[0x0][0x23c] ;  /* 0x00008f0004027a20 */ /* 0x000fe20000410000 */
[----:B------:R-:W-:Y:S01]  /*f230*/  PLOP3.LUT P0, PT, PT, PT, UP0, 0x80, 0x0 ;  /* 0x000000000000781c */ /* 0x000fe20003f0f008 */
[----:B------:R-:W-:Y:S02]  /*f240*/  FADD.FTZ R5, -R5, R0 ;  /* 0x0000000005057221 */ /* 0x000fe40000010100 */
[--C-:B------:R-:W-:Y:S02]  /*f250*/  FFMA.FTZ R177, R177, c[0x0][0x23c], -R172.reuse ;  /* 0x00008f00b1b17a23 */ /* 0x100fe400000108ac */
[----:B------:R-:W-:Y:S02]  /*f260*/  FMUL.FTZ R0, R5, c[0x0][0x23c] ;  /* 0x00008f0005007a20 */ /* 0x000fe40000410000 */
[--C-:B------:R-:W-:Y:S01]  /*f270*/  FFMA.FTZ R175, R175, c[0x0][0x23c], -R172.reuse ;  /* 0x00008f00afaf7a23 */ /* 0x100fe200000108ac */
[----:B------:R-:W4:Y:S01]  /*f280*/  MUFU.EX2 R2, R2 ;  /* 0x0000000200027308 */ /* 0x000f220000000800 */
[--C-:B------:R-:W-:Y:S02]  /*f290*/  FFMA.FTZ R173, R173, c[0x0][0x23c], -R172.reuse ;  /* 0x00008f00adad7a23 */ /* 0x100fe400000108ac */
[--C-:B------:R-:W-:Y:S02]  /*f2a0*/  FFMA.FTZ R190, R190, c[0x0][0x23c], -R179.reuse ;  /* 0x00008f00bebe7a23 */ /* 0x100fe400000108b3 */
[--C-:B------:R-:W-:Y:S02]  /*f2b0*/  FFMA.FTZ R191, R191, c[0x0][0x23c], -R172.reuse ;  /* 0x00008f00bfbf7a23 */ /* 0x100fe400000108ac */
[--C-:B------:R-:W-:Y:S02]  /*f2c0*/  FFMA.FTZ R192, R192, c[0x0][0x23c], -R172.reuse ;  /* 0x00008f00c0c07a23 */ /* 0x100fe400000108ac */
[--C-:B------:R-:W-:Y:S01]  /*f2d0*/  FFMA.FTZ R193, R193, c[0x0][0x23c], -R172.reuse ;  /* 0x00008f00c1c17a23 */ /* 0x100fe200000108ac */
[----:B------:R-:W5:Y:S01]  /*f2e0*/  MUFU.EX2 R0, R0 ;  /* 0x0000000000007308 */ /* 0x000f620000000800 */
[--C-:B------:R-:W-:Y:S02]  /*f2f0*/  FFMA.FTZ R194, R194, c[0x0][0x23c], -R172.reuse ;  /* 0x00008f00c2c27a23 */ /* 0x100fe400000108ac */
[--C-:B------:R-:W-:Y:S01]  /*f300*/  FFMA.FTZ R252, R252, c[0x0][0x23c], -R179.reuse ;  /* 0x00008f00fcfc7a23 */ /* 0x100fe200000108b3 */
[----:B---3--:R-:W-:Y:S01]  /*f310*/  F2FP.PACK_AB R168, R166, R185 ;  /* 0x000000b9a6a8723e */ /* 0x008fe200000000ff */
[--C-:B------:R-:W-:Y:S02]  /*f320*/  FFMA.FTZ R250, R250, c[0x0][0x23c], -R179.reuse ;  /* 0x00008f00fafa7a23 */ /* 0x100fe400000108b3 */
[--C-:B------:R-:W-:Y:S02]  /*f330*/  FFMA.FTZ R246, R246, c[0x0][0x23c], -R179.reuse ;  /* 0x00008f00f6f67a23 */ /* 0x100fe400000108b3 */
[--C-:B------:R-:W-:Y:S01]  /*f340*/  FFMA.FTZ R198, R198, c[0x0][0x23c], -R179.reuse ;  /* 0x00008f00c6c67a23 */ /* 0x100fe200000108b3 */
[----:B------:R-:W3:Y:S01]  /*f350*/  MUFU.EX2 R184, R184 ;  /* 0x000000b800b87308 */ /* 0x000ee20000000800 */
[--C-:B------:R-:W-:Y:S02]  /*f360*/  FFMA.FTZ R196, R196, c[0x0][0x23c], -R172.reuse ;  /* 0x00008f00c4c47a23 */ /* 0x100fe400000108ac */
[--C-:B------:R-:W-:Y:S02]  /*f370*/  FFMA.FTZ R199, R199, c[0x0][0x23c], -R172.reuse ;  /* 0x00008f00c7c77a23 */ /* 0x100fe400000108ac */
[C---:B----4-:R-:W-:Y:S02]  /*f380*/  FMUL.FTZ R4, R2.reuse, R160 ;  /* 0x000000a002047220 */ /* 0x050fe40000410000 */
[C---:B------:R-:W-:Y:S02]  /*f390*/  FMUL.FTZ R5, R2.reuse, R161 ;  /* 0x000000a102057220 */ /* 0x040fe40000410000 */
[C---:B------:R-:W-:Y:S01]  /*f3a0*/  FMUL.FTZ R8, R2.reuse, R156 ;  /* 0x0000009c02087220 */ /* 0x040fe20000410000 */
[----:B------:R-:W-:Y:S01]  /*f3b0*/  MUFU.EX2 R182, R182 ;  /* 0x000000b600b67308 */ /* 0x000fe20000000800 */
[C---:B------:R-:W-:Y:S02]  /*f3c0*/  FMUL.FTZ R9, R2.reuse, R157 ;  /* 0x0000009d02097220 */ /* 0x040fe40000410000 */
[----:B------:R-:W-:Y:S02]  /*f3d0*/  FMUL.FTZ R16, R2, R148 ;  /* 0x0000009402107220 */ /* 0x000fe40000410000 */
[C---:B-----5:R-:W-:Y:S02]  /*f3e0*/  FMUL.FTZ R6, R0.reuse, R162 ;  /* 0x000000a200067220 */ /* 0x060fe40000410000 */
[C---:B------:R-:W-:Y:S02]  /*f3f0*/  FMUL.FTZ R7, R0.reuse, R163 ;  /* 0x000000a300077220 */ /* 0x040fe40000410000 */
[C---:B------:R-:W-:Y:S01]  /*f400*/  FMUL.FTZ R10, R0.reuse, R158 ;  /* 0x0000009e000a7220 */ /* 0x040fe20000410000 */
[----:B------:R-:W4:Y:S01]  /*f410*/  MUFU.EX2 R181, R181 ;  /* 0x000000b500b57308 */ /* 0x000f220000000800 */
        /* <DEDUP_REMOVED lines=14> */
[----:B------:R-:W3:Y:S01]  /*f500*/  MUFU.EX2 R167, R167 ;  /* 0x000000a700a77308 */ /* 0x000ee20000000800 */
[C---:B------:R-:W-:Y:S01]  /*f510*/  FMUL.FTZ R34, R0.reuse, R134 ;  /* 0x0000008600227220 */ /* 0x040fe20000410000 */
[----:B------:R-:W-:Y:S01]  /*f520*/  LDSM.16.MT88.4 R140, [R216+0x12000] ;  /* 0x01200000d88c783b */ /* 0x000fe20000004200 */
[----:B------:R-:W-:Y:S01]  /*f530*/  FMUL.FTZ R35, R0, R135 ;  /* 0x0000008700237220 */ /* 0x000fe20000410000 */
[----:B----4-:R-:W-:Y:S01]  /*f540*/  F2FP.PACK_AB R169, R181, R182 ;  /* 0x000000b6b5a9723e */ /* 0x010fe200000000ff */
        /* <DEDUP_REMOVED lines=12> */
[----:B---3--:R-:W-:Y:S01]  /*f610*/  F2FP.PACK_AB R171, R167, R180 ;  /* 0x000000b4a7ab723e */ /* 0x008fe200000000ff */
[----:B------:R-:W-:Y:S02]  /*f620*/  FMUL.FTZ R45, R2, R45 ;  /* 0x0000002d022d7220 */ /* 0x000fe40000410000 */
[C---:B------:R-:W-:Y:S02]  /*f630*/  FMUL.FTZ R46, R0.reuse, R46 ;  /* 0x0000002e002e7220 */ /* 0x040fe40000410000 */
[----:B------:R-:W-:Y:S02]  /*f640*/  FMUL.FTZ R47, R0, R47 ;  /* 0x0000002f002f7220 */ /* 0x000fe40000410000 */
[C---:B--2---:R-:W-:Y:S01]  /*f650*/  HMMA.16816.F32 R4, R168.reuse, R12, R4 ;  /* 0x0000000ca804723c */ /* 0x044fe20000001804 */
        /* <DEDUP_REMOVED lines=10> */
[----:B------:R-:W2:Y:S01]  /*f700*/  LDSM.16.MT88.4 R152, [R216+0x10000] ;  /* 0x01000000d898783b */ /* 0x000ea20000004200 */
[C---:B------:R-:W-:Y:S02]  /*f710*/  FMUL.FTZ R50, R0.reuse, R50 ;  /* 0x0000003200327220 */ /* 0x040fe40000410000 */
[----:B------:R-:W-:Y:S02]  /*f720*/  FMUL.FTZ R51, R0, R51 ;  /* 0x0000003300337220 */ /* 0x000fe40000410000 */
[C---:B-1----:R-:W-:Y:S03]  /*f730*/  HMMA.16816.F32 R12, R168.reuse, R20, R12 ;  /* 0x00000014a80c723c */ /* 0x042fe6000000180c */
        /* <DEDUP_REMOVED lines=10> */
[----:B------:R-:W1:Y:S01]  /*f7e0*/  LDSM.16.MT88.4 R144, [R220+0x12000] ;  /* 0x01200000dc90783b */ /* 0x000e620000004200 */
        /* <DEDUP_REMOVED lines=17> */
[C---:B--2---:R-:W-:Y:S02]  /*f900*/  HMMA.16816.F32 R28, R168.reuse, R152, R28 ;  /* 0x00000098a81c723c */ /* 0x044fe4000000181c */
[----:B------:R-:W-:Y:S01]  /*f910*/  MUFU.EX2 R187, R187 ;  /* 0x000000bb00bb7308 */ /* 0x000fe20000000800 */
[C---:B------:R-:W-:Y:S02]  /*f920*/  FMUL.FTZ R62, R0.reuse, R62 ;  /* 0x0000003e003e7220 */ /* 0x040fe40000410000 */
[----:B------:R-:W-:Y:S02]  /*f930*/  FMUL.FTZ R63, R0, R63 ;  /* 0x0000003f003f7220 */ /* 0x000fe40000410000 */
[C---:B------:R-:W-:Y:S01]  /*f940*/  FMUL.FTZ R64, R2.reuse, R64 ;  /* 0x0000004002407220 */ /* 0x040fe20000410000 */
[C---:B------:R-:W-:Y:S01]  /*f950*/  HMMA.16816.F32 R32, R168.reuse, R154, R32 ;  /* 0x0000009aa820723c */ /* 0x040fe20000001820 */
[----:B------:R-:W-:Y:S03]  /*f960*/  LDSM.16.MT88.4 R152, [R220+0x12800] ;  /* 0x01280000dc98783b */ /* 0x000fe60000004200 */
[----:B------:R-:W-:Y:S01]  /*f970*/  FMUL.FTZ R65, R2, R65 ;  /* 0x0000004102417220 */ /* 0x000fe20000410000 */
[----:B------:R-:W2:Y:S01]  /*f980*/  MUFU.EX2 R188, R188 ;  /* 0x000000bc00bc7308 */ /* 0x000ea20000000800 */
[C---:B------:R-:W-:Y:S02]  /*f990*/  FMUL.FTZ R66, R0.reuse, R66 ;  /* 0x0000004200427220 */ /* 0x040fe40000410000 */
[C---:B-1----:R-:W-:Y:S04]  /*f9a0*/  HMMA.16816.F32 R36, R168.reuse, R144, R36 ;  /* 0x00000090a824723c */ /* 0x042fe80000001824 */
        /* <DEDUP_REMOVED lines=14> */
[----:B------:R-:W1:Y:S01]  /*fa90*/  LDSM.16.MT88.4 R136, [R220+0x14000] ;  /* 0x01400000dc88783b */ /* 0x000e620000004200 */
[----:B------:R-:W-:Y:S02]  /*faa0*/  MUFU.EX2 R191, R191 ;  /* 0x000000bf00bf7308 */ /* 0x000fe40000000800 */
[----:B------:R-:W-:Y:S02]  /*fab0*/  FMUL.FTZ R75, R0, R75 ;  /* 0x0000004b004b7220 */ /* 0x000fe40000410000 */
[C---:B------:R-:W-:Y:S02]  /*fac0*/  FMUL.FTZ R76, R2.reuse, R76 ;  /* 0x0000004c024c7220 */ /* 0x040fe40000410000 */
[C---:B------:R-:W-:Y:S04]  /*fad0*/  HMMA.16816.F32 R52, R168.reuse, R132, R52 ;  /* 0x00000084a834723c */ /* 0x040fe80000001834 */
[----:B------:R-:W-:Y:S01]  /*fae0*/  FMUL.FTZ R77, R2, R77 ;  /* 0x0000004d024d7220 */ /* 0x000fe20000410000 */
[----:B------:R-:W3:Y:S01]  /*faf0*/  MUFU.EX2 R192, R192 ;  /* 0x000000c000c07308 */ /* 0x000ee20000000800 */
[C---:B------:R-:W-:Y:S02]  /*fb00*/  FMUL.FTZ R78, R0.reuse, R78 ;  /* 0x0000004e004e7220 */ /* 0x040fe40000410000 */
[C---:B------:R-:W-:Y:S01]  /*fb10*/  HMMA.16816.F32 R56, R168.reuse, R134, R56 ;  /* 0x00000086a838723c */ /* 0x040fe20000001838 */
[----:B------:R-:W4:Y:S03]  /*fb20*/  LDSM.16.MT88.4 R132, [R218+0x14000] ;  /* 0x01400000da84783b */ /* 0x000f260000004200 */
[----:B------:R-:W-:Y:S02]  /*fb30*/  FMUL.FTZ R79, R0, R79 ;  /* 0x0000004f004f7220 */ /* 0x000fe40000410000 */
[C---:B------:R-:W-:Y:S01]  /*fb40*/  FMUL.FTZ R80, R2.reuse, R80 ;  /* 0x0000005002507220 */ /* 0x040fe20000410000 */
[----:B------:R-:W-:Y:S01]  /*fb50*/  MUFU.EX2 R193, R193 ;  /* 0x000000c100c17308 */ /* 0x000fe20000000800 */
[C---:B------:R-:W-:Y:S04]  /*fb60*/  HMMA.16816.F32 R60, R168.reuse, R140, R60 ;  /* 0x0000008ca83c723c */ /* 0x040fe8000000183c */
[----:B------:R-:W-:Y:S02]  /*fb70*/  FMUL.FTZ R81, R2, R81 ;  /* 0x0000005102517220 */ /* 0x000fe40000410000 */
[C---:B------:R-:W-:Y:S02]  /*fb80*/  FMUL.FTZ R82, R0.reuse, R82 ;  /* 0x0000005200527220 */ /* 0x040fe40000410000 */
[C---:B------:R-:W-:Y:S01]  /*fb90*/  HMMA.16816.F32 R64, R168.reuse, R142, R64 ;  /* 0x0000008ea840723c */ /* 0x040fe20000001840 */
[----:B------:R-:W5:Y:S01]  /*fba0*/  LDSM.16.MT88.4 R140, [R217+0x14000] ;  /* 0x01400000d98c783b */ /* 0x000f620000004200 */
[----:B------:R-:W2:Y:S02]  /*fbb0*/  MUFU.EX2 R194, R194 ;  /* 0x000000c200c27308 */ /* 0x000ea40000000800 */
        /* <DEDUP_REMOVED lines=18> */
[C---:B-----5:R-:W-:Y:S04]  /*fce0*/  HMMA.16816.F32 R84, R168.reuse, R140, R84 ;  /* 0x0000008ca854723c */ /* 0x060fe80000001854 */
        /* <DEDUP_REMOVED lines=41> */
[--C-:B------:R-:W-:Y:S02]  /*ff80*/  FFMA.FTZ R197, R197, c[0x0][0x23c], -R172.reuse ;  /* 0x00008f00c5c57a23 */ /* 0x100fe400000108ac */
[--C-:B------:R-:W-:Y:S03]  /*ff90*/  FFMA.FTZ R195, R195, c[0x0][0x23c], -R172.reuse ;  /* 0x00008f00c3c37a23 */ /* 0x100fe600000108ac */
[C---:B------:R-:W-:Y:S01]  /*ffa0*/  HMMA.16816.F32 R120, R168.reuse, R138, R120 ;  /* 0x0000008aa878723c */ /* 0x040fe20000001878 */
[----:B------:R-:W1:Y:S01]  /*ffb0*/  LDSM.16.MT88.4 R136, [R216+0x10800] ;  /* 0x01080000d888783b */ /* 0x000e620000004200 */
[----:B------:R-:W-:Y:S01]  /*ffc0*/  MUFU.EX2 R197, R197 ;  /* 0x000000c500c57308 */ /* 0x000fe20000000800 */
[C---:B------:R-:W-:Y:S02]  /*ffd0*/  FMUL.FTZ R124, R2.reuse, R124 ;  /* 0x0000007c027c7220 */ /* 0x040fe40000410000 */
[----:B------:R-:W-:Y:S02]  /*ffe0*/  FMUL.FTZ R125, R2, R125 ;  /* 0x0000007d027d7220 */ /* 0x000fe40000410000 */
[C---:B------:R-:W-:Y:S02]  /*fff0*/  FMUL.FTZ R126, R0.reuse, R126 ;  /* 0x0000007e007e7220 */ /* 0x040fe40000410000 */
[----:B------:R-:W-:Y:S03]  /*10000*/  FMUL.FTZ R127, R0, R127 ;  /* 0x0000007f007f7220 */ /* 0x000fe60000410000 */
[----:B------:R-:W-:Y:S01]  /*10010*/  FFMA.FTZ R172, R165, c[0x0][0x23c], -R172 ;  /* 0x00008f00a5ac7a23 */ /* 0x000fe200000108ac */
[----:B------:R-:W1:Y:S01]  /*10020*/  MUFU.EX2 R195, R195 ;  /* 0x000000c300c37308 */ /* 0x000e620000000800 */
[--C-:B------:R-:W-:Y:S02]  /*10030*/  FFMA.FTZ R186, R186, c[0x0][0x23c], -R179.reuse ;  /* 0x00008f00baba7a23 */ /* 0x100fe400000108b3 */
[C---:B----4-:R-:W-:Y:S03]  /*10040*/  HMMA.16816.F32 R124, R168.reuse, R132, R124 ;  /* 0x00000084a87c723c */ /* 0x050fe6000000187c */
[C---:B------:R-:W-:Y:S02]  /*10050*/  FMUL.FTZ R128, R2.reuse, R128 ;  /* 0x0000008002807220 */ /* 0x040fe40000410000 */
[----:B------:R-:W-:Y:S02]  /*10060*/  FMUL.FTZ R129, R2, R129 ;  /* 0x0000008102817220 */ /* 0x000fe40000410000 */
[----:B------:R-:W-:Y:S01]  /*10070*/  FMUL.FTZ R130, R0, R130 ;  /* 0x0000008200827220 */ /* 0x000fe20000410000 */
[----:B--2---:R-:W-:Y:S01]  /*10080*/  F2FP.PACK_AB R132, R188, R187 ;  /* 0x000000bbbc84723e */ /* 0x004fe200000000ff */
[----:B------:R-:W-:Y:S01]  /*10090*/  FMUL.FTZ R131, R0, R131 ;  /* 0x0000008300837220 */ /* 0x000fe20000410000 */
[----:B------:R-:W-:Y:S02]  /*100a0*/  MUFU.EX2 R165, R172 ;  /* 0x000000ac00a57308 */ /* 0x000fe40000000800 */
[----:B------:R-:W-:Y:S01]  /*100b0*/  FFMA.FTZ R179, R174, c[0x0][0x23c], -R179 ;  /* 0x00008f00aeb37a23 */ /* 0x000fe200000108b3 */
[----:B---3--:R-:W-:Y:S01]  /*100c0*/  F2FP.PACK_AB R133, R192, R191 ;  /* 0x000000bfc085723e */ /* 0x008fe200000000ff */
[----:B------:R-:W-:Y:S01]  /*100d0*/  FFMA.FTZ R185, R2, R251, R185 ;  /* 0x000000fb02b97223 */ /* 0x000fe200000100b9 */
[----:B------:R-:W-:Y:S01]  /*100e0*/  MOV R2, R164 ;  /* 0x000000a400027202 */ /* 0x000fe20000000f00 */
[----:B------:R-:W-:Y:S03]  /*100f0*/  HMMA.16816.F32 R128, R168, R134, R128 ;  /* 0x00000086a880723c */ /* 0x000fe60000001880 */
[----:B------:R-:W-:Y:S01]  /*10100*/  FFMA.FTZ R182, R0, R247, R182 ;  /* 0x000000f700b67223 */ /* 0x000fe200000100b6 */
[----:B------:R2:W3:Y:S01]  /*10110*/  MUFU.EX2 R170, R179 ;  /* 0x000000b300aa7308 */ /* 0x0004e20000000800 */
[----:B------:R-:W-:Y:S02]  /*10120*/  FADD.FTZ R185, R166, R185 ;  /* 0x000000b9a6b97221 */ /* 0x000fe40000010000 */
[----:B------:R-:W-:Y:S01]  /*10130*/  F2FP.PACK_AB R134, R190, R189 ;  /* 0x000000bdbe86723e */ /* 0x000fe200000000ff */
[----:B------:R-:W-:Y:S01]  /*10140*/  FADD.FTZ R181, R181, R182 ;  /* 0x000000b6b5b57221 */ /* 0x000fe20000010000 */
[----:B------:R-:W-:Y:S03]  /*10150*/  F2FP.PACK_AB R135, R194, R193 ;  /* 0x000000c1c287723e */ /* 0x000fe600000000ff */
[----:B------:R-:W-:Y:S02]  /*10160*/  FADD.FTZ R184, R184, R185 ;  /* 0x000000b9b8b87221 */ /* 0x000fe40000010000 */
[----:B------:R4:W1:Y:S01]  /*10170*/  MUFU.EX2 R171, R173 ;  /* 0x000000ad00ab7308 */ /* 0x0008620000000800 */
[----:B------:R-:W-:Y:S01]  /*10180*/  FADD.FTZ R0, R180, R181 ;  /* 0x000000b5b4007221 */ /* 0x000fe20000010000 */
[C---:B-----5:R-:W-:Y:S05]  /*10190*/  HMMA.16816.F32 R4, R132.reuse, R140, R4 ;  /* 0x0000008c8404723c */ /* 0x060fea0000001804 */
[----:B------:R-:W-:Y:S02]  /*101a0*/  FADD.FTZ R184, R183, R184 ;  /* 0x000000b8b7b87221 */ /* 0x000fe40000010000 */
[----:B------:R-:W-:Y:S01]  /*101b0*/  FADD.FTZ R0, R167, R0 ;  /* 0x00000000a7007221 */ /* 0x000fe20000010000 */
[C---:B------:R-:W-:Y:S01]  /*101c0*/  HMMA.16816.F32 R8, R132.reuse, R142, R8 ;  /* 0x0000008e8408723c */ /* 0x040fe20000001808 */
[----:B------:R-:W5:Y:S01]  /*101d0*/  LDSM.16.MT88.4 R140, [R217+0x12800] ;  /* 0x01280000d98c783b */ /* 0x000f620000004200 */
[----:B------:R-:W1:Y:S02]  /*101e0*/  MUFU.EX2 R186, R186 ;  /* 0x000000ba00ba7308 */ /* 0x000e640000000800 */
[----:B------:R-:W-:Y:S02]  /*101f0*/  FADD.FTZ R187, R187, R184 ;  /* 0x000000b8bbbb7221 */ /* 0x000fe40000010000 */
[----:B------:R-:W-:Y:S02]  /*10200*/  FADD.FTZ R191, R191, R0 ;  /* 0x00000000bfbf7221 */ /* 0x000fe40000010000 */
[C---:B------:R-:W-:Y:S01]  /*10210*/  HMMA.16816.F32 R12, R132.reuse, R144, R12 ;  /* 0x00000090840c723c */ /* 0x040fe2000000180c */
[----:B--2---:R-:W-:Y:S03]  /*10220*/  LDSM.16.MT88.4 R176, [R218+0x13800] ;  /* 0x01380000dab0783b */ /* 0x004fe60000004200 */
[----:B------:R-:W-:Y:S02]  /*10230*/  FADD.FTZ R188, R188, R187 ;  /* 0x000000bbbcbc7221 */ /* 0x000fe40000010000 */
[----:B------:R-:W-:Y:S02]  /*10240*/  FADD.FTZ R192, R192, R191 ;  /* 0x000000bfc0c07221 */ /* 0x000fe40000010000 */
[C---:B------:R-:W-:Y:S01]  /*10250*/  HMMA.16816.F32 R16, R132.reuse, R146, R16 ;  /* 0x000000928410723c */ /* 0x040fe20000001810 */
[----:B------:R-:W-:Y:S03]  /*10260*/  LDSM.16.MT88.4 R144, [R220+0x14800] ;  /* 0x01480000dc90783b */ /* 0x000fe60000004200 */
[----:B------:R-:W-:Y:S04]  /*10270*/  FADD.FTZ R189, R189, R188 ;  /* 0x000000bcbdbd7221 */ /* 0x000fe80000010000 */
[C---:B------:R-:W-:Y:S01]  /*10280*/  HMMA.16816.F32 R20, R132.reuse, R148, R20 ;  /* 0x000000948414723c */ /* 0x040fe20000001814 */
[----:B----4-:R-:W-:Y:S07]  /*10290*/  LDSM.16.MT88.4 R172, [R220+0x13800] ;  /* 0x01380000dcac783b */ /* 0x010fee0000004200 */
[C---:B------:R-:W-:Y:S01]  /*102a0*/  HMMA.16816.F32 R24, R132.reuse, R150, R24 ;  /* 0x000000968418723c */ /* 0x040fe20000001818 */
[----:B------:R-:W-:Y:S07]  /*102b0*/  LDSM.16.MT88.4 R148, [R218+0x14800] ;  /* 0x01480000da94783b */ /* 0x000fee0000004200 */
[C---:B-1----:R-:W-:Y:S08]  /*102c0*/  HMMA.16816.F32 R28, R132.reuse, R136, R28 ;  /* 0x00000088841c723c */ /* 0x042ff0000000181c */
[C---:B------:R-:W-:Y:S01]  /*102d0*/  HMMA.16816.F32 R32, R132.reuse, R138, R32 ;  /* 0x0000008a8420723c */ /* 0x040fe20000001820 */
[----:B------:R-:W1:Y:S07]  /*102e0*/  LDSM.16.MT88.4 R136, [R216+0x12800] ;  /* 0x01280000d888783b */ /* 0x000e6e0000004200 */
[C---:B------:R-:W-:Y:S08]  /*102f0*/  HMMA.16816.F32 R36, R132.reuse, R152, R36 ;  /* 0x000000988424723c */ /* 0x040ff00000001824 */
[C---:B------:R-:W-:Y:S01]  /*10300*/  HMMA.16816.F32 R40, R132.reuse, R154, R40 ;  /* 0x0000009a8428723c */ /* 0x040fe20000001828 */
[----:B------:R-:W2:Y:S07]  /*10310*/  LDSM.16.MT88.4 R152, [R217+0x14800] ;  /* 0x01480000d998783b */ /* 0x000eae0000004200 */
[C---:B------:R-:W-:Y:S08]  /*10320*/  HMMA.16816.F32 R44, R132.reuse, R156, R44 ;  /* 0x0000009c842c723c */ /* 0x040ff0000000182c */
[C---:B------:R-:W-:Y:S01]  /*10330*/  HMMA.16816.F32 R48, R132.reuse, R158, R48 ;  /* 0x0000009e8430723c */ /* 0x040fe20000001830 */
[----:B------:R-:W-:Y:S07]  /*10340*/  LDSM.16.MT88.4 R156, [R220+0x13000] ;  /* 0x01300000dc9c783b */ /* 0x000fee0000004200 */
[C---:B-----5:R-:W-:Y:S08]  /*10350*/  HMMA.16816.F32 R52, R132.reuse, R140, R52 ;  /* 0x0000008c8434723c */ /* 0x060ff00000001834 */
[C---:B------:R-:W-:Y:S01]  /*10360*/  HMMA.16816.F32 R56, R132.reuse, R142, R56 ;  /* 0x0000008e8438723c */ /* 0x040fe20000001838 */
[----:B------:R-:W4:Y:S07]  /*10370*/  LDSM.16.MT88.4 R140, [R216+0x14800] ;  /* 0x01480000d88c783b */ /* 0x000f2e0000004200 */
[C---:B-1----:R-:W-:Y:S08]  /*10380*/  HMMA.16816.F32 R60, R132.reuse, R136, R60 ;  /* 0x00000088843c723c */ /* 0x042ff0000000183c */
[C---:B------:R-:W-:Y:S01]  /*10390*/  HMMA.16816.F32 R64, R132.reuse, R138, R64 ;  /* 0x0000008a8440723c */ /* 0x040fe20000001840 */
[----:B------:R-:W1:Y:S07]  /*103a0*/  LDSM.16.MT88.4 R136, [R220+0x16800] ;  /* 0x01680000dc88783b */ /* 0x000e6e0000004200 */
[C---:B------:R-:W-:Y:S08]  /*103b0*/  HMMA.16816.F32 R68, R132.reuse, R144, R68 ;  /* 0x000000908444723c */ /* 0x040ff00000001844 */
[C---:B------:R-:W-:Y:S01]  /*103c0*/  HMMA.16816.F32 R72, R132.reuse, R146, R72 ;  /* 0x000000928448723c */ /* 0x040fe20000001848 */
[----:B------:R-:W5:Y:S07]  /*103d0*/  LDSM.16.MT88.4 R144, [R218+0x16800] ;  /* 0x01680000da90783b */ /* 0x000f6e0000004200 */
[C---:B------:R-:W-:Y:S08]  /*103e0*/  HMMA.16816.F32 R76, R132.reuse, R148, R76 ;  /* 0x00000094844c723c */ /* 0x040ff0000000184c */
[C---:B------:R-:W-:Y:S01]  /*103f0*/  HMMA.16816.F32 R80, R132.reuse, R150, R80 ;  /* 0x000000968450723c */ /* 0x040fe20000001850 */
[----:B------:R-:W3:Y:S07]  /*10400*/  LDSM.16.MT88.4 R148, [R217+0x16800] ;  /* 0x01680000d994783b */ /* 0x000eee0000004200 */
[C---:B--2---:R-:W-:Y:S08]  /*10410*/  HMMA.16816.F32 R84, R132.reuse, R152, R84 ;  /* 0x000000988454723c */ /* 0x044ff00000001854 */
[C---:B------:R-:W-:Y:S01]  /*10420*/  HMMA.16816.F32 R88, R132.reuse, R154, R88 ;  /* 0x0000009a8458723c */ /* 0x040fe20000001858 */
[----:B------:R-:W-:Y:S07]  /*10430*/  LDSM.16.MT88.4 R152, [R217+0x11000] ;  /* 0x01100000d998783b */ /* 0x000fee0000004200 */
[C---:B----4-:R-:W-:Y:S08]  /*10440*/  HMMA.16816.F32 R92, R132.reuse, R140, R92 ;  /* 0x0000008c845c723c */ /* 0x050ff0000000185c */
[C---:B------:R-:W-:Y:S01]  /*10450*/  HMMA.16816.F32 R96, R132.reuse, R142, R96 ;  /* 0x0000008e8460723c */ /* 0x040fe20000001860 */
[----:B------:R-:W2:Y:S07]  /*10460*/  LDSM.16.MT88.4 R140, [R216+0x16800] ;  /* 0x01680000d88c783b */ /* 0x000eae0000004200 */
        /* <DEDUP_REMOVED lines=9> */
[C---:B--2---:R-:W-:Y:S08]  /*10500*/  HMMA.16816.F32 R124, R132.reuse, R140, R124 ;  /* 0x0000008c847c723c */ /* 0x044ff0000000187c */
[----:B------:R-:W-:Y:S01]  /*10510*/  HMMA.16816.F32 R128, R132, R142, R128 ;  /* 0x0000008e8480723c */ /* 0x000fe20000001880 */
[----:B------:R-:W2:Y:S06]  /*10520*/  LDSM.16.MT88.4 R140, [R218+0x13000] ;  /* 0x01300000da8c783b */ /* 0x000eac0000004200 */
        /* <DEDUP_REMOVED lines=19> */
[C---:B--2---:R-:W-:Y:S08]  /*10660*/  HMMA.16816.F32 R44, R132.reuse, R140, R44 ;  /* 0x0000008c842c723c */ /* 0x044ff0000000182c */
[C---:B------:R-:W-:Y:S01]  /*10670*/  HMMA.16816.F32 R48, R132.reuse, R142, R48 ;  /* 0x0000008e8430723c */ /* 0x040fe20000001830 */
[----:B------:R-:W-:Y:S07]  /*10680*/  LDSM.16.MT88.4 R140, [R220+0x17000] ;  /* 0x01700000dc8c783b */ /* 0x000fee0000004200 */
[C---:B-1----:R-:W-:Y:S08]  /*10690*/  HMMA.16816.F32 R52, R132.reuse, R136, R52 ;  /* 0x000000888434723c */ /* 0x042ff00000001834 */
        /* <DEDUP_REMOVED lines=112> */
.L_x_1172:
        /* <DEDUP_REMOVED lines=406> */
.L_x_1177:
[----:B---34-:R-:W-:Y:S05]  /*12700*/  BSYNC B0 ;  /* 0x0000000000007941 */ /* 0x018fea0003800000 */
.L_x_1176:
        /* <DEDUP_REMOVED lines=36> */
.L_x_1179:
[----:B------:R-:W-:Y:S05]  /*12950*/  BSYNC B0 ;  /* 0x0000000000007941 */ /* 0x000fea0003800000 */
.L_x_1178:
        /* <DEDUP_REMOVED lines=22> */
.L_x_1181:
[----:B------:R-:W-:Y:S05]  /*12ac0*/  BSYNC B0 ;  /* 0x0000000000007941 */ /* 0x000fea0003800000 */
.L_x_1180:
        /* <DEDUP_REMOVED lines=22> */
.L_x_1183:
[----:B------:R-:W-:Y:S05]  /*12c30*/  BSYNC B0 ;  /* 0x0000000000007941 */ /* 0x000fea0003800000 */
.L_x_1182:
        /* <DEDUP_REMOVED lines=23> */
.L_x_1184:
        /* <DEDUP_REMOVED lines=13> */
.L_x_2047:


//--------------------- .text._ZN5flash16flash_fwd_kernelI23Flash_fwd_kernel_traitsILi256ELi64ELi64ELi4ELb0ELb0EN7cutlass6half_tE19Flash_kernel_traitsILi256ELi64ELi64ELi4ES3_EELb1ELb0ELb1ELb1ELb0ELb0ELb0ELb1EEEvNS_16Flash_fwd_paramsE --------------------------
	.section	.text._ZN5flash16flash_fwd_kernelI23Flash_fwd_kernel_traitsILi256ELi64ELi64ELi4ELb0ELb0EN7cutlass6half_tE19Flash_kernel_traitsILi256ELi64ELi64ELi4ES3_EELb1ELb0ELb1ELb1ELb0ELb0ELb0ELb1EEEvNS_16Flash_fwd_paramsE,"ax",@progbits
	.sectioninfo	@"SHI_REGISTERS=255"
	.align	128
        .global         _ZN5flash16flash_fwd_kernelI23Flash_fwd_kernel_traitsILi256ELi64ELi64ELi4ELb0ELb0EN7cutlass6half_tE19Flash_kernel_traitsILi256ELi64ELi64ELi4ES3_EELb1ELb0ELb1ELb1ELb0ELb0ELb0ELb1EEEvNS_16Flash_fwd_paramsE
        .type           _ZN5flash16flash_fwd_kernelI23Flash_fwd_kernel_traitsILi256ELi64ELi64ELi4ELb0ELb0EN7cutlass6half_tE19Flash_kernel_traitsILi256ELi64ELi64ELi4ES3_EELb1ELb0ELb1ELb1ELb0ELb0ELb0ELb1EEEvNS_16Flash_fwd_paramsE,@function
        .size           _ZN5flash16flash_fwd_kernelI23Flash_fwd_kernel_traitsILi256ELi64ELi64ELi4ELb0ELb0EN7cutlass6half_tE19Flash_kernel_traitsILi256ELi64ELi64ELi4ES3_EELb1ELb0ELb1ELb1ELb0ELb0ELb0ELb1EEEvNS_16Flash_fwd_paramsE,(.L_x_2048 - _ZN5flash16flash_fwd_kernelI23Flash_fwd_kernel_traitsILi256ELi64ELi64ELi4ELb0ELb0EN7cutlass6half_tE19Flash_kernel_traitsILi256ELi64ELi64ELi4ES3_EELb1ELb0ELb1ELb1ELb0ELb0ELb0ELb1EEEvNS_16Flash_fwd_paramsE)
        .other          _ZN5flash16flash_fwd_kernelI23Flash_fwd_kernel_traitsILi256ELi64ELi64ELi4ELb0ELb0EN7cutlass6half_tE19Flash_kernel_traitsILi256ELi64ELi64ELi4ES3_EELb1ELb0ELb1ELb1ELb0ELb0ELb0ELb1EEEvNS_16Flash_fwd_paramsE,@"STO_CUDA_ENTRY STV_DEFAULT"
_ZN5flash16flash_fwd_kernelI23Flash_fwd_kernel_traitsILi256ELi64ELi64ELi4ELb0ELb0EN7cutlass6half_tE19Flash_kernel_traitsILi256ELi64ELi64ELi4ES3_EELb1ELb0ELb1ELb1ELb0ELb0ELb0ELb1EEEvNS_16Flash_fwd_paramsE:
.text._ZN5flash16flash_fwd_kernelI23Flash_fwd_kernel_traitsILi256ELi64ELi64ELi4ELb0ELb0EN7cutlass6half_tE19Flash_kernel_traitsILi256ELi64ELi64ELi4ES3_EELb1ELb0ELb1ELb1ELb0ELb0ELb0ELb1EEEvNS_16Flash_fwd_paramsE:
        /* <DEDUP_REMOVED lines=85> */
.L_x_1185:
[----:B------:R-:W-:Y:S02]  /*0550*/  ULDC UR6, c[0x0][0x218] ;  /* 0x0000860000067ab9 */ /* 0x000fe40000000800 */
.L_x_1186:
        /* <DEDUP_REMOVED lines=126> */
.L_x_1189:
[----:B------:R-:W-:Y:S05]  /*0d40*/  BSYNC B0 ;  /* 0x0000000000007941 */ /* 0x000fea0003800000 */
.L_x_1188:
        /* <DEDUP_REMOVED lines=22> */
.L_x_1191:
[----:B------:R-:W-:Y:S05]  /*0eb0*/  BSYNC B0 ;  /* 0x0000000000007941 */ /* 0x000fea0003800000 */
.L_x_1190:
        /* <DEDUP_REMOVED lines=22> */
.L_x_1193:
[----:B------:R-:W-:Y:S05]  /*1020*/  BSYNC B0 ;  /* 0x0000000000007941 */ /* 0x000fea0003800000 */
.L_x_1192:
        /* <DEDUP_REMOVED lines=21> */
.L_x_1195:
[----:B------:R-:W-:Y:S05]  /*1180*/  BSYNC B0 ;  /* 0x0000000000007941 */ /* 0x000fea0003800000 */
.L_x_1194:
        /* <DEDUP_REMOVED lines=35> */
.L_x_1187:
[----:B------:R-:W-:Y:S01]  /*13c0*/  UISETP.NE.AND UP0, UPT, UR8, -0x1, UPT ;  /* 0xffffffff0800788c */ /* 0x000fe2000bf05270 */
[----:B------:R-:W-:Y:S01]  /*13d0*/  SHF.R.S32.HI R0, RZ, 0x1f, R22 ;  /* 0x0000001fff007819 */ /* 0x000fe20000011416 */
[----:B------:R-:W-:Y:S02]  /*13e0*/  ULDC.64 UR4, c[0x0][0x198] ;  /* 0x0000660000047ab9 */ /* 0x000fe40000000a00 */
[----:B------:R-:W-:Y:S02]  /*13f0*/  UISETP.NE.AND UP1, UPT, UR15, -0x1, UPT ;  /* 0xffffffff0f00788c */ /* 0x000fe4000bf25270 */
[----:B------:R-:W-:Y:S01]  /*1400*/  ULDC.64 UR26, c[0x0][0x190] ;  /* 0x00006400001a7ab9 */ /* 0x000fe20000000a00 */
[----:B------:R-:W-:Y:S01]  /*1410*/  PLOP3.LUT P0, PT, PT, PT, UP0, 0x80, 0x0 ;  /* 0x000000000000781c */ /* 0x000fe20003f0f008 */
[----:B------:R-:W-:-:S03]  /*1420*/  ULDC.64 UR6, c[0x0][0x178] ;  /* 0x00005e0000067ab9 */ /* 0x000fc60000000a00 */
[----:B------:R-:W-:-:S04]  /*1430*/  @UP0 UIADD3 UR13, UR29, UR8, URZ ;  /* 0x000000081d0d0290 */ /* 0x000fc8000fffe03f */
[----:B------:R-:W-:Y:S02]  /*1440*/  @UP0 UIMAD.WIDE.U32 UR32, UR13, UR4, URZ ;  /* 0x000000040d2002a5 */ /* 0x000fe4000f8e003f */
[----:B------:R-:W-:Y:S02]  /*1450*/  @!UP1 USHF.R.S32.HI UR9, URZ, 0x1f, UR17 ;  /* 0x0000001f3f099899 */ /* 0x000fe40008011411 */
[----:B------:R-:W-:Y:S02]  /*1460*/  @UP0 UIMAD UR13, UR13, UR5, UR33 ;  /* 0x000000050d0d02a4 */ /* 0x000fe4000f8e0221 */
[----:B------:R-:W-:Y:S02]  /*1470*/  ULDC UR4, c[0x0][0x224] ;  /* 0x0000890000047ab9 */ /* 0x000fe40000000800 */
[----:B------:R-:W-:Y:S02]  /*1480*/  ULDC UR5, c[0x0][0x1c0] ;  /* 0x0000700000057ab9 */ /* 0x000fe40000000800 */
[----:B------:R-:W-:-:S02]  /*1490*/  UIMAD UR5, UR17, UR5, UR16 ;  /* 0x00000005110572a4 */ /* 0x000fc4000f8e0210 */
[----:B------:R-:W-:Y:S02]  /*14a0*/  @UP1 UIMAD.WIDE.U32 UR30, UR15, UR26, URZ ;  /* 0x0000001a0f1e12a5 */ /* 0x000fe4000f8e003f */
[----:B------:R-:W-:Y:S02]  /*14b0*/  UIMAD UR4, UR5, UR4, UR19 ;  /* 0x00000004050472a4 */ /* 0x000fe4000f8e0213 */
[----:B------:R-:W-:Y:S02]  /*14c0*/  USHF.L.U32 UR5, UR5, 0x5, URZ ;  /* 0x0000000505057899 */ /* 0x000fe4000800063f */
[----:B------:R-:W-:Y:S02]  /*14d0*/  ULDC UR26, c[0x0][0x228] ;  /* 0x00008a00001a7ab9 */ /* 0x000fe40000000800 */
[----:B------:R-:W-:Y:S02]  /*14e0*/  @!UP1 UIMAD UR9, UR9, UR6, URZ ;  /* 0x00000006090992a4 */ /* 0x000fe4000f8e023f */
[----:B------:R-:W-:Y:S01]  /*14f0*/  IADD3 R119, P2, P1, R7, UR5, R22 ;  /* 0x0000000507777c10 */ /* 0x000fe2000f95e016 */
[----:B------:R-:W-:-:S02]  /*1500*/  @!UP1 UIMAD.WIDE.U32 UR34, UR17, UR6, URZ ;  /* 0x00000006112292a5 */ /* 0x000fc4000f8e003f */
[----:B------:R-:W-:Y:S02]  /*1510*/  UIMAD UR26, UR4, UR26, URZ ;  /* 0x0000001a041a72a4 */ /* 0x000fe4000f8e023f */
[----:B------:R1:W-:Y:S01]  /*1520*/  STL [R1+0xd8], R119 ;  /* 0x0000d87701007387 */ /* 0x0003e20000100800 */
[----:B------:R-:W-:Y:S02]  /*1530*/  USHF.R.S32.HI UR4, URZ, 0x1f, UR5 ;  /* 0x0000001f3f047899 */ /* 0x000fe40008011405 */
[----:B------:R-:W-:Y:S02]  /*1540*/  @!UP1 UIMAD UR7, UR17, UR7, UR9 ;  /* 0x00000007110792a4 */ /* 0x000fe4000f8e0209 */
[----:B------:R-:W-:Y:S02]  /*1550*/  @UP1 UIMAD UR27, UR15, UR27, UR31 ;  /* 0x0000001b0f1b12a4 */ /* 0x000fe4000f8e021f */
[----:B------:R-:W-:Y:S01]  /*1560*/  @UP1 UMOV UR6, UR30 ;  /* 0x0000001e00061c82 */ /* 0x000fe20008000000 */
[----:B------:R-:W-:Y:S01]  /*1570*/  IADD3.X R102, R8, UR4, R0, P2, P1 ;  /* 0x0000000408667c10 */ /* 0x000fe200097e2400 */
[----:B------:R-:W-:-:S02]  /*1580*/  USHF.R.S32.HI UR9, URZ, 0x1f, UR16 ;  /* 0x0000001f3f097899 */ /* 0x000fc40008011410 */
[----:B------:R-:W-:Y:S02]  /*1590*/  @!UP1 UIADD3 UR27, UR35, UR7, URZ ;  /* 0x00000007231b9290 */ /* 0x000fe4000fffe03f */
[----:B------:R-:W-:Y:S02]  /*15a0*/  @!UP1 UMOV UR6, UR34 ;  /* 0x0000002200069c82 */ /* 0x000fe40008000000 */
[----:B------:R-:W-:Y:S01]  /*15b0*/  @UP0 UMOV UR14, UR32 ;  /* 0x00000020000e0c82 */ /* 0x000fe20008000000 */
[----:B------:R-:W-:Y:S05]  /*15c0*/  @P0 BRA `(.L_x_1196) ;  /* 0x000000d000000947 */ /* 0x000fea0003800000 */
[----:B------:R-:W-:Y:S02]  /*15d0*/  USHF.R.S32.HI UR13, URZ, 0x1f, UR29 ;  /* 0x0000001f3f0d7899 */ /* 0x000fe4000801141d */
[----:B------:R-:W-:Y:S02]  /*15e0*/  ULDC.64 UR4, c[0x0][0x198] ;  /* 0x0000660000047ab9 */ /* 0x000fe40000000a00 */
[----:B------:R-:W-:Y:S02]  /*15f0*/  UIMAD UR13, UR13, UR4, URZ ;  /* 0x000000040d0d72a4 */ /* 0x000fe4000f8e023f */
[----:B------:R-:W-:-:S02]  /*1600*/  UIMAD.WIDE.U32 UR30, UR29, UR4, URZ ;  /* 0x000000041d1e72a5 */ /* 0x000fc4000f8e003f */
[----:B------:R-:W-:Y:S02]  /*1610*/  UIMAD UR13, UR29, UR5, UR13 ;  /* 0x000000051d0d72a4 */ /* 0x000fe4000f8e020d */
[----:B------:R-:W-:Y:S02]  /*1620*/  USHF.R.S32.HI UR7, URZ, 0x1f, UR17 ;  /* 0x0000001f3f077899 */ /* 0x000fe40008011411 */
[----:B------:R-:W-:Y:S02]  /*1630*/  UIADD3 UR31, UR31, UR13, URZ ;  /* 0x0000000d1f1f7290 */ /* 0x000fe4000fffe03f */
[----:B------:R-:W-:Y:S02]  /*1640*/  ULDC.64 UR4, c[0x0][0x180] ;  /* 0x0000600000047ab9 */ /* 0x000fe40000000a00 */
[----:B------:R-:W-:Y:S02]  /*1650*/  UIMAD UR7, UR7, UR4, URZ ;  /* 0x00000004070772a4 */ /* 0x000fe4000f8e023f */
[----:B------:R-:W-:-:S02]  /*1660*/  UIMAD.WIDE.U32 UR30, UR17, UR4, UR30 ;  /* 0x00000004111e72a5 */ /* 0x000fc4000f8e001e */
[----:B------:R-:W-:-:S04]  /*1670*/  UIMAD UR5, UR17, UR5, UR7 ;  /* 0x00000005110572a4 */ /* 0x000fc8000f8e0207 */
[----:B------:R-:W-:Y:S02]  /*1680*/  UIADD3 UR13, UR31, UR5, URZ ;  /* 0x000000051f0d7290 */ /* 0x000fe4000fffe03f */
[----:B------:R-:W-:Y:S02]  /*1690*/  UMOV UR14, UR30 ;  /* 0x0000001e000e7c82 */ /* 0x000fe40008000000 */
.L_x_1196:
[----:B------:R-:W-:Y:S01]  /*16a0*/  IABS R0, c[0x0][0x1c8] ;  /* 0x0000720000007a13 */ /* 0x000fe20000000000 */
[----:B------:R-:W2:Y:S01]  /*16b0*/  S2R R2, SR_CTAID.Z ;  /* 0x0000000000027919 */ /* 0x000ea20000002700 */
[----:B------:R-:W-:Y:S02]  /*16c0*/  UMOV UR30, URZ ;  /* 0x0000003f001e7c82 */ /* 0x000fe40008000000 */
[----:B------:R-:W3:Y:S02]  /*16d0*/  R2UR UR7, R0 ;  /* 0x00000000000773c2 */ /* 0x000ee400000e0000 */
        /* <DEDUP_REMOVED lines=46> */
.L_x_1197:
[CC--:B------:R-:W-:Y:S01]  /*19c0*/  LEA.HI R0, R9.reuse, R26.reuse, RZ, 0x3 ;  /* 0x0000001a09007211 */ /* 0x0c0fe200078f18ff */
[----:B------:R-:W2:Y:S01]  /*19d0*/  S2R R20, SR_CTAID.Z ;  /* 0x0000000000147919 */ /* 0x000ea20000002700 */
[----:B------:R-:W-:Y:S01]  /*19e0*/  LEA.HI R3, R9, R26, RZ, 0x4 ;  /* 0x0000001a09037211 */ /* 0x000fe200078f20ff */
[----:B------:R-:W-:Y:S01]  /*19f0*/  ULDC.64 UR4, c[0x0][0x1b8] ;  /* 0x00006e0000047ab9 */ /* 0x000fe20000000a00 */
[----:B------:R-:W-:Y:S01]  /*1a00*/  SHF.R.S32.HI R18, RZ, 0x3, R0 ;  /* 0x00000003ff127819 */ /* 0x000fe20000011400 */
[----:B------:R-:W-:Y:S01]  /*1a10*/  UIMAD UR4, UR31, UR4, URZ ;  /* 0x000000041f0472a4 */ /* 0x000fe2000f8e023f */
[----:B------:R-:W-:Y:S01]  /*1a20*/  LOP3.LUT R0, R0, 0xfffffff8, RZ, 0xc0, !PT ;  /* 0xfffffff800007812 */ /* 0x000fe200078ec0ff */
[----:B------:R-:W-:Y:S01]  /*1a30*/  IMAD.U32 R16, RZ, RZ, UR18 ;  /* 0x00000012ff107e24 */ /* 0x000fe2000f8e00ff */
[----:B------:R-:W-:Y:S01]  /*1a40*/  SHF.R.S32.HI R5, RZ, 0x4, R3 ;  /* 0x00000004ff057819 */ /* 0x000fe20000011403 */
[----:B------:R-:W-:Y:S01]  /*1a50*/  IMAD.SHL.U32 R2, R18, 0x40, RZ ;  /* 0x0000004012027824 */ /* 0x000fe200078e00ff */
[----:B------:R-:W-:Y:S01]  /*1a60*/  SHF.R.S32.HI R19, RZ, 0x1f, R18 ;  /* 0x0000001fff137819 */ /* 0x000fe20000011412 */
[----:B------:R-:W-:Y:S01]  /*1a70*/  IMAD.IADD R28, R26, 0x1, -R0 ;  /* 0x000000011a1c7824 */ /* 0x000fe200078e0a00 */
[C---:B------:R-:W-:Y:S01]  /*1a80*/  LEA.HI R0, R3.reuse, R5, RZ, 0x1 ;  /* 0x0000000503007211 */ /* 0x040fe200078f08ff */
[----:B------:R-:W-:Y:S01]  /*1a90*/  BSSY B0, `(.L_x_1198) ;  /* 0x000007b000007945 */ /* 0x000fe20003800000 */
[----:B------:R-:W-:Y:S01]  /*1aa0*/  LOP3.LUT R3, R3, 0xfffffff0, RZ, 0xc0, !PT ;  /* 0xfffffff003037812 */ /* 0x000fe200078ec0ff */
[----:B------:R-:W-:Y:S01]  /*1ab0*/  IMAD.SHL.U32 R110, R28, 0x8, RZ ;  /* 0x000000081c6e7824 */ /* 0x000fe200078e00ff */
[----:B------:R-:W-:Y:S01]  /*1ac0*/  LOP3.LUT R6, R2, 0x1c0, RZ, 0xc0, !PT ;  /* 0x000001c002067812 */ /* 0x000fe200078ec0ff */
[----:B------:R-:W-:Y:S01]  /*1ad0*/  IMAD.WIDE R16, R16, 0x40, R18 ;  /* 0x0000004010107825 */ /* 0x000fe200078e0212 */
[----:B------:R-:W-:-:S02]  /*1ae0*/  LOP3.LUT R2, R0, 0xfffffffe, RZ, 0xc0, !PT ;  /* 0xfffffffe00027812 */ /* 0x000fc400078ec0ff */
[----:B------:R-:W-:Y:S01]  /*1af0*/  LOP3.LUT R4, R6, 0x38, R110, 0xf8, !PT ;  /* 0x0000003806047812 */ /* 0x000fe200078ef86e */
[----:B------:R-:W-:Y:S01]  /*1b00*/  IMAD.IADD R0, R26, 0x1, -R3 ;  /* 0x000000011a007824 */ /* 0x000fe200078e0a03 */
[----:B------:R-:W-:Y:S01]  /*1b10*/  SHF.R.U32.HI R6, RZ, 0x3, R6 ;  /* 0x00000003ff067819 */ /* 0x000fe20000011606 */
[----:B------:R-:W-:Y:S01]  /*1b20*/  IMAD.IADD R25, R5, 0x1, -R2 ;  /* 0x0000000105197824 */ /* 0x000fe200078e0a02 */
[----:B------:R-:W-:Y:S02]  /*1b30*/  LEA.HI R5, R9, R26, RZ, 0x6 ;  /* 0x0000001a09057211 */ /* 0x000fe400078f30ff */
[----:B------:R-:W-:Y:S01]  /*1b40*/  SHF.R.S32.HI R2, RZ, 0x1f, R0 ;  /* 0x0000001fff027819 */ /* 0x000fe20000011400 */
[----:B------:R-:W-:Y:S01]  /*1b50*/  IMAD.SHL.U32 R7, R25, 0x8, RZ ;  /* 0x0000000819077824 */ /* 0x000fe200078e00ff */
[----:B------:R-:W-:Y:S01]  /*1b60*/  LOP3.LUT R6, R4, R6, RZ, 0x3c, !PT ;  /* 0x0000000604067212 */ /* 0x000fe200078e3cff */
[----:B------:R-:W-:Y:S01]  /*1b70*/  IMAD.SHL.U32 R5, R5, 0x8, RZ ;  /* 0x0000000805057824 */ /* 0x000fe200078e00ff */
[----:B------:R-:W-:-:S02]  /*1b80*/  LEA.HI R9, R2, R0, RZ, 0x3 ;  /* 0x0000000002097211 */ /* 0x000fc400078f18ff */
[----:B------:R-:W-:Y:S02]  /*1b90*/  SHF.R.S32.HI R111, RZ, 0x1f, R110 ;  /* 0x0000001fff6f7819 */ /* 0x000fe4000001146e */
[----:B------:R-:W-:Y:S02]  /*1ba0*/  LOP3.LUT R4, R9, 0xfffffff8, RZ, 0xc0, !PT ;  /* 0xfffffff809047812 */ /* 0x000fe400078ec0ff */
[----:B------:R-:W-:Y:S01]  /*1bb0*/  IADD3 R2, P0, R110, UR6, RZ ;  /* 0x000000066e027c10 */ /* 0x000fe2000ff1e0ff */
[----:B------:R-:W-:Y:S01]  /*1bc0*/  ULDC.64 UR6, c[0x0][0x1b0] ;  /* 0x00006c0000067ab9 */ /* 0x000fe20000000a00 */
[----:B------:R-:W-:Y:S01]  /*1bd0*/  LOP3.LUT R208, R6, 0xfffffe00, R5, 0xf8, !PT ;  /* 0xfffffe0006d07812 */ /* 0x000fe200078ef805 */
[----:B------:R-:W-:Y:S01]  /*1be0*/  IMAD.IADD R0, R0, 0x1, -R4 ;  /* 0x0000000100007824 */ /* 0x000fe200078e0a04 */
[----:B------:R-:W-:Y:S01]  /*1bf0*/  IADD3.X R3, R111, UR27, RZ, P0, !PT ;  /* 0x0000001b6f037c10 */ /* 0x000fe200087fe4ff */
[C---:B------:R-:W-:Y:S01]  /*1c00*/  IMAD R6, R19.reuse, c[0x0][0x1a0], RZ ;  /* 0x0000680013067a24 */ /* 0x040fe200078e02ff */
[----:B------:R-:W-:Y:S01]  /*1c10*/  SHF.R.S32.HI R100, RZ, 0x5, R10 ;  /* 0x00000005ff647819 */ /* 0x000fe2000001140a */
[----:B------:R-:W-:Y:S01]  /*1c20*/  IMAD R4, R19, c[0x0][0x198], RZ ;  /* 0x0000660013047a24 */ /* 0x000fe200078e02ff */
[----:B------:R-:W-:Y:S01]  /*1c30*/  LOP3.LUT P3, RZ, R0, 0x4, RZ, 0xc0, !PT ;  /* 0x0000000400ff7812 */ /* 0x000fe2000786c0ff */
[----:B--2---:R-:W-:Y:S01]  /*1c40*/  IMAD.WIDE.U32 R20, R20, c[0x0][0x1a8], R2 ;  /* 0x00006a0014147a25 */ /* 0x004fe200078e0002 */
[----:B------:R-:W-:Y:S01]  /*1c50*/  LOP3.LUT P2, RZ, R0, 0x2, RZ, 0xc0, !PT ;  /* 0x0000000200ff7812 */ /* 0x000fe2000784c0ff */
[----:B------:R-:W-:Y:S01]  /*1c60*/  UIMAD UR6, UR31, UR6, URZ ;  /* 0x000000061f0672a4 */ /* 0x000fe2000f8e023f */
[----:B------:R-:W-:Y:S01]  /*1c70*/  IADD3 R108, R110, 0x40, RZ ;  /* 0x000000406e6c7810 */ /* 0x000fe20007ffe0ff */
[----:B------:R-:W-:Y:S01]  /*1c80*/  IMAD.SHL.U32 R0, R0, 0x40, RZ ;  /* 0x0000004000007824 */ /* 0x000fe200078e00ff */
[----:B------:R-:W-:Y:S01]  /*1c90*/  UIMAD UR27, UR8, UR5, UR4 ;  /* 0x00000005081b72a4 */ /* 0x000fe2000f8e0204 */
[----:B------:R-:W-:Y:S01]  /*1ca0*/  IMAD.WIDE.U32 R2, R18, c[0x0][0x1a0], R110 ;  /* 0x0000680012027a25 */ /* 0x000fe200078e006e */
[----:B------:R-:W-:Y:S01]  /*1cb0*/  UIMAD UR7, UR8, UR7, UR6 ;  /* 0x00000007080772a4 */ /* 0x000fe2000f8e0206 */
[----:B------:R2:W-:Y:S01]  /*1cc0*/  STL.64 [R1+0x98], R110 ;  /* 0x0000986e01007387 */ /* 0x0005e20000100a00 */
[----:B------:R-:W-:Y:S01]  /*1cd0*/  LOP3.LUT R0, R0, 0x1c0, RZ, 0xc0, !PT ;  /* 0x000001c000007812 */ /* 0x000fe200078ec0ff */
[----:B------:R-:W-:Y:S01]  /*1ce0*/  IMAD R6, R18, c[0x0][0x1a4], R6 ;  /* 0x0000690012067a24 */ /* 0x000fe200078e0206 */
[----:B------:R-:W-:Y:S01]  /*1cf0*/  IADD3 R2, P0, R2, UR30, RZ ;  /* 0x0000001e02027c10 */ /* 0x000fe2000ff1e0ff */
[----:B------:R-:W-:Y:S01]  /*1d00*/  IMAD R8, R18, c[0x0][0x19c], R4 ;  /* 0x0000670012087a24 */ /* 0x000fe200078e0204 */
[----:B------:R-:W-:Y:S01]  /*1d10*/  LOP3.LUT R7, R0, 0x8, R7, 0xf8, !PT ;  /* 0x0000000800077812 */ /* 0x000fe200078ef807 */
[----:B------:R-:W-:Y:S01]  /*1d20*/  IMAD.WIDE.U32 R4, R18, c[0x0][0x198], R110 ;  /* 0x0000660012047a25 */ /* 0x000fe200078e006e */
[----:B------:R-:W-:Y:S01]  /*1d30*/  SHF.R.U32.HI R0, RZ, 0x3, R0 ;  /* 0x00000003ff007819 */ /* 0x000fe20000011600 */
[----:B------:R-:W-:Y:S01]  /*1d40*/  UIADD3 UR6, -UR19, UR21, URZ ;  /* 0x0000001513067290 */ /* 0x000fe2000fffe13f */
[----:B------:R-:W-:Y:S01]  /*1d50*/  IADD3.X R3, R3, UR28, R6, P0, !PT ;  /* 0x0000001c03037c10 */ /* 0x000fe200087fe406 */
[----:B------:R-:W-:Y:S01]  /*1d60*/  IMAD.U32 R6, RZ, RZ, UR8 ;  /* 0x00000008ff067e24 */ /* 0x000fe2000f8e00ff */
[----:B------:R-:W-:Y:S01]  /*1d70*/  LOP3.LUT R7, R7, R0, RZ, 0x3c, !PT ;  /* 0x0000000007077212 */ /* 0x000fe200078e3cff */
[----:B------:R-:W-:Y:S01]  /*1d80*/  IMAD.U32 R0, RZ, RZ, UR8 ;  /* 0x00000008ff007e24 */ /* 0x000fe2000f8e00ff */
[----:B------:R-:W-:Y:S01]  /*1d90*/  IADD3 R4, P1, R4, UR14, RZ ;  /* 0x0000000e04047c10 */ /* 0x000fe2000ff3e0ff */
[----:B------:R-:W-:Y:S01]  /*1da0*/  ULDC.64 UR4, c[0x0][0x1a8] ;  /* 0x00006a0000047ab9 */ /* 0x000fe20000000a00 */
[----:B------:R-:W-:Y:S01]  /*1db0*/  IADD3 R105, R110, 0x80, RZ ;  /* 0x000000806e697810 */ /* 0x000fe20007ffe0ff */
[----:B------:R-:W-:Y:S01]  /*1dc0*/  IMAD.WIDE.U32 R30, R0, c[0x0][0x1b8], R2 ;  /* 0x00006e00001e7a25 */ /* 0x000fe200078e0002 */
[----:B------:R-:W-:Y:S01]  /*1dd0*/  SHF.R.S32.HI R0, RZ, 0x1f, R10 ;  /* 0x0000001fff007819 */ /* 0x000fe2000001140a */
[----:B------:R-:W-:Y:S01]  /*1de0*/  UIMAD UR4, UR9, UR4, URZ ;  /* 0x00000004090472a4 */ /* 0x000fe2000f8e023f */
[----:B------:R-:W-:Y:S01]  /*1df0*/  SHF.R.S32.HI R3, RZ, 0x1f, R22 ;  /* 0x0000001fff037819 */ /* 0x000fe20000011416 */
[----:B------:R-:W-:Y:S01]  /*1e00*/  IMAD.MOV.U32 R2, RZ, RZ, 0x20 ;  /* 0x00000020ff027424 */ /* 0x000fe200078e00ff */
[----:B------:R-:W-:Y:S01]  /*1e10*/  LEA.HI R0, R0, R100, RZ, 0x2 ;  /* 0x0000006400007211 */ /* 0x000fe200078f10ff */
[----:B------:R-:W-:Y:S01]  /*1e20*/  UIMAD UR4, UR16, UR5, UR4 ;  /* 0x00000005100472a4 */ /* 0x000fe2000f8e0204 */
[----:B------:R-:W-:Y:S01]  /*1e30*/  LEA.HI R3, R3, R22, RZ, 0x2 ;  /* 0x0000001603037211 */ /* 0x000fe200078f10ff */
[----:B------:R-:W-:Y:S01]  /*1e40*/  IMAD.SHL.U32 R208, R208, 0x2, RZ ;  /* 0x00000002d0d07824 */ /* 0x000fe200078e00ff */
[----:B------:R-:W-:-:S02]  /*1e50*/  LOP3.LUT R0, R0, 0xffffffc, RZ, 0xc0, !PT ;  /* 0x0ffffffc00007812 */ /* 0x000fc400078ec0ff */
[----:B------:R-:W-:Y:S02]  /*1e60*/  IADD3.X R5, R5, UR13, R8, P1, !PT ;  /* 0x0000000d05057c10 */ /* 0x000fe40008ffe408 */
[----:B------:R-:W-:Y:S01]  /*1e70*/  SHF.R.S32.HI R101, RZ, 0x2, R3 ;  /* 0x00000002ff657819 */ /* 0x000fe20000011403 */
[----:B------:R-:W-:Y:S01]  /*1e80*/  IMAD.IADD R0, R100, 0x1, -R0 ;  /* 0x0000000164007824 */ /* 0x000fe200078e0a00 */
[----:B------:R-:W-:Y:S01]  /*1e90*/  IADD3 R104, R110, 0xc0, RZ ;  /* 0x000000c06e687810 */ /* 0x000fe20007ffe0ff */
[----:B------:R-:W-:Y:S01]  /*1ea0*/  IMAD.WIDE.U32 R34, R6, c[0x0][0x1b0], R4 ;  /* 0x00006c0006227a25 */ /* 0x000fe200078e0004 */
[----:B------:R-:W-:Y:S02]  /*1eb0*/  IADD3 R33, R31, UR27, RZ ;  /* 0x0000001b1f217c10 */ /* 0x000fe4000fffe0ff */
[----:B------:R-:W-:Y:S01]  /*1ec0*/  ISETP.GE.AND P0, PT, R18, UR6, PT ;  /* 0x0000000612007c0c */ /* 0x000fe2000bf06270 */
[----:B------:R-:W-:Y:S01]  /*1ed0*/  IMAD R23, R0, 0x10, R101 ;  /* 0x0000001000177824 */ /* 0x000fe200078e0265 */
[----:B------:R2:W-:Y:S01]  /*1ee0*/  STL.64 [R1+0xb8], R34 ;  /* 0x0000b82201007387 */ /* 0x0005e20000100a00 */
[----:B------:R-:W-:Y:S01]  /*1ef0*/  IADD3 R37, R35, UR7, RZ ;  /* 0x0000000723257c10 */ /* 0x000fe2000fffe0ff */
[----:B------:R-:W-:Y:S01]  /*1f00*/  IMAD.SHL.U32 R5, R9, 0x40, RZ ;  /* 0x0000004009057824 */ /* 0x000fe200078e00ff */
[----:B------:R-:W-:Y:S01]  /*1f10*/  IADD3 R15, R21, UR4, RZ ;  /* 0x00000004150f7c10 */ /* 0x000fe2000fffe0ff */
[----:B------:R2:W-:Y:S01]  /*1f20*/  STL.64 [R1+0xd0], R30 ;  /* 0x0000d01e01007387 */ /* 0x0005e20000100a00 */
[----:B------:R-:W-:Y:S01]  /*1f30*/  IMAD.MOV.U32 R4, RZ, RZ, 0x10 ;  /* 0x00000010ff047424 */ /* 0x000fe200078e00ff */
[----:B------:R-:W-:-:S02]  /*1f40*/  SEL R2, R2, 0xffffffe0, !P3 ;  /* 0xffffffe002027807 */ /* 0x000fc40005800000 */
[----:B------:R2:W-:Y:S01]  /*1f50*/  STL [R1+0xdc], R23 ;  /* 0x0000dc1701007387 */ /* 0x0005e20000100800 */
[----:B------:R-:W-:Y:S02]  /*1f60*/  LOP3.LUT R5, R7, 0xfffffe00, R5, 0xf8, !PT ;  /* 0xfffffe0007057812 */ /* 0x000fe400078ef805 */
        /* <DEDUP_REMOVED lines=45> */
.L_x_1199:
[----:B------:R-:W-:Y:S05]  /*2240*/  BSYNC B0 ;  /* 0x0000000000007941 */ /* 0x000fea0003800000 */
.L_x_1198:
        /* <DEDUP_REMOVED lines=55> */
.L_x_1201:
[----:B------:R-:W-:Y:S05]  /*25c0*/  BSYNC B0 ;  /* 0x0000000000007941 */ /* 0x000fea0003800000 */
.L_x_1200:
[----:B--2---:R-:W-:Y:S01]  /*25d0*/  IADD3 R23, R18, 0x20, RZ ;  /* 0x0000002012177810 */ /* 0x004fe20007ffe0ff */
        /* <DEDUP_REMOVED lines=44> */
.L_x_1203:
[----:B------:R-:W-:Y:S05]  /*28a0*/  BSYNC B0 ;  /* 0x0000000000007941 */ /* 0x000fea0003800000 */
.L_x_1202:
        /* <DEDUP_REMOVED lines=49> */
.L_x_1205:
[----:B------:R-:W-:Y:S05]  /*2bc0*/  BSYNC B0 ;  /* 0x0000000000007941 */ /* 0x000fea0003800000 */
.L_x_1204:
        /* <DEDUP_REMOVED lines=11> */
[----:B--23--:R-:W-:Y:S01]  /*2c80*/  IMAD.WIDE.U32 R6, R103, UR7, R106 ;  /* 0x0000000767067c25 */ /* 0x00cfe2000f8e006a */
        /* <DEDUP_REMOVED lines=36> */
.L_x_1207:
[----:B------:R-:W-:Y:S05]  /*2ed0*/  BSYNC B0 ;  /* 0x0000000000007941 */ /* 0x000fea0003800000 */
.L_x_1206:
        /* <DEDUP_REMOVED lines=41> */
.L_x_1209:
[----:B------:R-:W-:Y:S05]  /*3170*/  BSYNC B0 ;  /* 0x0000000000007941 */ /* 0x000fea0003800000 */
.L_x_1208:
[----:B------:R-:W-:Y:S01]  /*3180*/  ISETP.GE.AND P0, PT, R23, UR29, PT ;  /* 0x0000001d17007c0c */ /* 0x000fe2000bf06270 */
[----:B------:R-:W-:-:S12]  /*3190*/  BSSY B0, `(.L_x_1210) ;  /* 0x0000027000007945 */ /* 0x000fd80003800000 */
[----:B------:R-:W-:Y:S05]  /*31a0*/  @P0 BRA `(.L_x_1211) ;  /* 0x0000025000000947 */ /* 0x000fea0003800000 */
[----:B------:R-:W-:Y:S01]  /*31b0*/  ISETP.GE.AND P5, PT, R110, c[0x0][0x220], PT ;  /* 0x000088006e007a0c */ /* 0x000fe20003fa6270 */
[----:B------:R-:W-:Y:S01]  /*31c0*/  IMAD.MOV.U32 R3, RZ, RZ, c[0x0][0x198] ;  /* 0x00006600ff037624 */ /* 0x000fe200078e00ff */
[----:B------:R-:W-:Y:S01]  /*31d0*/  ISETP.GE.AND P4, PT, R108, c[0x0][0x220], PT ;  /* 0x000088006c007a0c */ /* 0x000fe20003f86270 */
[----:B--23--:R-:W-:Y:S01]  /*31e0*/  IMAD.MOV.U32 R10, RZ, RZ, c[0x0][0x19c] ;  /* 0x00006700ff0a7624 */ /* 0x00cfe200078e00ff */
        /* <DEDUP_REMOVED lines=33> */
.L_x_1211:
[----:B------:R-:W-:Y:S05]  /*3400*/  BSYNC B0 ;  /* 0x0000000000007941 */ /* 0x000fea0003800000 */
.L_x_1210:
[----:B------:R-:W-:Y:S01]  /*3410*/  ISETP.GE.AND P0, PT, R22, UR29, PT ;  /* 0x0000001d16007c0c */ /* 0x000fe2000bf06270 */
[----:B------:R-:W-:-:S12]  /*3420*/  BSSY B0, `(.L_x_1212) ;  /* 0x0000029000007945 */ /* 0x000fd80003800000 */
[----:B------:R-:W-:Y:S05]  /*3430*/  @P0 BRA `(.L_x_1213) ;  /* 0x0000027000000947 */ /* 0x000fea0003800000 */
[----:B------:R-:W-:Y:S01]  /*3440*/  ISETP.GE.AND P5, PT, R110, c[0x0][0x220], PT ;  /* 0x000088006e007a0c */ /* 0x000fe20003fa6270 */
[----:B--23--:R-:W-:Y:S01]  /*3450*/  IMAD.MOV.U32 R12, RZ, RZ, c[0x0][0x198] ;  /* 0x00006600ff0c7624 */ /* 0x00cfe200078e00ff */
        /* <DEDUP_REMOVED lines=37> */
.L_x_1213:
[----:B------:R-:W-:Y:S05]  /*36b0*/  BSYNC B0 ;  /* 0x0000000000007941 */ /* 0x000fea0003800000 */
.L_x_1212:
[----:B------:R-:W-:Y:S01]  /*36c0*/  ULDC.64 UR4, c[0x0][0x318] ;  /* 0x0000c60000047ab9 */ /* 0x000fe20000000a00 */
[----:B------:R-:W0:Y:S01]  /*36d0*/  LDGDEPBAR ;  /* 0x00000000000079af */ /* 0x000e220000000000 */
[----:B------:R-:W-:Y:S01]  /*36e0*/  UISETP.NE.U32.AND UP1, UPT, URZ, UR4, UPT ;  /* 0x000000043f00728c */ /* 0x000fe2000bf25070 */
[----:B--23--:R-:W-:Y:S01]  /*36f0*/  IMAD.MOV.U32 R10, RZ, RZ, R32 ;  /* 0x000000ffff0a7224 */ /* 0x00cfe200078e0020 */
[----:B------:R-:W-:Y:S02]  /*3700*/  MOV R11, R33 ;  /* 0x00000021000b7202 */ /* 0x000fe40000000f00 */
        /* <DEDUP_REMOVED lines=22> */
[----:B------:R-:W-:Y:S01]  /*3870*/  USHF.L.U64.HI UR27, UR4, UR27, UR5 ;  /* 0x0000001b041b7299 */ /* 0x000fe20008010205 */
[----:B------:R-:W-:Y:S01]  /*3880*/  IMAD.SHL.U32 R26, R26, 0x2, RZ ;  /* 0x000000021a1a7824 */ /* 0x000fe200078e00ff */
[----:B------:R-:W-:Y:S01]  /*3890*/  BAR.SYNC.DEFER_BLOCKING 0x0 ;  /* 0x0000000000007b1d */ /* 0x000fe20000010000 */
[----:B------:R-:W-:Y:S02]  /*38a0*/  USHF.L.U32 UR9, UR4, 0x6, URZ ;  /* 0x0000000604097899 */ /* 0x000fe4000800063f */
[----:B------:R-:W-:Y:S01]  /*38b0*/  UIMAD UR5, UR27, UR7, URZ ;  /* 0x000000071b0572a4 */ /* 0x000fe2000f8e023f */
[----:B------:R-:W-:Y:S02]  /*38c0*/  LOP3.LUT R109, R26, 0x6, RZ, 0xc0, !PT ;  /* 0x000000061a6d7812 */ /* 0x000fe400078ec0ff */
[----:B------:R1:W-:Y:S01]  /*38d0*/  STL.64 [R1+0xc8], R10 ;  /* 0x0000c80a01007387 */ /* 0x0003e20000100a00 */
[----:B------:R-:W-:Y:S01]  /*38e0*/  UIMAD UR31, UR31, UR9, UR5 ;  /* 0x000000091f1f72a4 */ /* 0x000fe2000f8e0205 */
[----:B------:R-:W-:Y:S01]  /*38f0*/  BSSY B0, `(.L_x_1214) ;  /* 0x0000031000007945 */ /* 0x000fe20003800000 */
[----:B------:R-:W-:Y:S01]  /*3900*/  UMOV UR17, URZ ;  /* 0x0000003f00117c82 */ /* 0x000fe20008000000 */
[----:B---3--:R-:W-:Y:S01]  /*3910*/  IMAD.U32 R6, RZ, RZ, UR7 ;  /* 0x00000007ff067e24 */ /* 0x008fe2000f8e00ff */
[----:B------:R1:W-:Y:S03]  /*3920*/  @P1 STS.128 [R208+0x10000], RZ ;  /* 0x010000ffd0001388 */ /* 0x0003e60000000c00 */
[----:B------:R-:W-:Y:S01]  /*3930*/  IMAD.WIDE.U32 R6, R6, UR9, R10 ;  /* 0x0000000906067c25 */ /* 0x000fe2000f8e000a */
[----:B------:R1:W-:Y:S04]  /*3940*/  @P1 STS.128 [R208+0x12000], RZ ;  /* 0x012000ffd0001388 */ /* 0x0003e80000000c00 */
[----:B------:R-:W-:Y:S01]  /*3950*/  IADD3 R9, R7, UR31, RZ ;  /* 0x0000001f07097c10 */ /* 0x000fe2000fffe0ff */
[----:B------:R1:W-:Y:S04]  /*3960*/  @P1 STS.128 [R208+0x14000], RZ ;  /* 0x014000ffd0001388 */ /* 0x0003e80000000c00 */
[----:B------:R1:W-:Y:S01]  /*3970*/  @P1 STS.128 [R208+0x16000], RZ ;  /* 0x016000ffd0001388 */ /* 0x0003e20000000c00 */
[----:B--2---:R-:W-:-:S04]  /*3980*/  @P0 FMUL.FTZ R0, R0, R3 ;  /* 0x0000000300000220 */ /* 0x004fc80000410000 */
[----:B------:R2:W3:Y:S02]  /*3990*/  @P0 R2UR UR16, R0 ;  /* 0x00000000001003c2 */ /* 0x0004e400000e0000 */
[----:B--2---:R-:W-:Y:S01]  /*39a0*/  MOV R0, UR18 ;  /* 0x0000001200007c02 */ /* 0x004fe20008000f00 */
[----:B---3--:R-:W-:-:S04]  /*39b0*/  @UP1 UMOV UR17, UR16 ;  /* 0x0000001000111c82 */ /* 0x008fc80008000000 */
[----:B------:R-:W-:-:S05]  /*39c0*/  IMAD R116, R0, 0x4, R100 ;  /* 0x0000000400747824 */ /* 0x000fca00078e0264 */
[----:B------:R1:W-:Y:S01]  /*39d0*/  STL [R1+0xc0], R116 ;  /* 0x0000c07401007387 */ /* 0x0003e20000100800 */
        /* <DEDUP_REMOVED lines=34> */
.L_x_1215:
[----:B------:R-:W-:Y:S05]  /*3c00*/  BSYNC B0 ;  /* 0x0000000000007941 */ /* 0x000fea0003800000 */
.L_x_1214:
        /* <DEDUP_REMOVED lines=19> */
[C---:B-1----:R-:W-:Y:S02]  /*3d40*/  @!P2 LEA R10, P1, R0.reuse, c[0x0][0x170], 0x1 ;  /* 0x00005c00000aaa11 */ /* 0x042fe400078208ff */
        /* <DEDUP_REMOVED lines=25> */
.L_x_1217:
[----:B------:R-:W-:Y:S05]  /*3ee0*/  BSYNC B0 ;  /* 0x0000000000007941 */ /* 0x000fea0003800000 */
.L_x_1216:
        /* <DEDUP_REMOVED lines=10> */
[----:B-12---:R-:W-:Y:S01]  /*3f90*/  IMAD.MOV.U32 R10, RZ, RZ, c[0x0][0x1a4] ;  /* 0x00006900ff0a7624 */ /* 0x006fe200078e00ff */
        /* <DEDUP_REMOVED lines=33> */
.L_x_1219:
[----:B------:R-:W-:Y:S05]  /*41b0*/  BSYNC B0 ;  /* 0x0000000000007941 */ /* 0x000fea0003800000 */
.L_x_1218:
        /* <DEDUP_REMOVED lines=8> */
[----:B-12---:R-:W-:Y:S01]  /*4240*/  IMAD.MOV.U32 R12, RZ, RZ, c[0x0][0x1a0] ;  /* 0x00006800ff0c7624 */ /* 0x006fe200078e00ff */
        /* <DEDUP_REMOVED lines=37> */
.L_x_1221:
[----:B------:R-:W-:Y:S05]  /*44a0*/  BSYNC B0 ;  /* 0x0000000000007941 */ /* 0x000fea0003800000 */
.L_x_1220:
        /* <DEDUP_REMOVED lines=17> */
[----:B-12---:R-:W-:Y:S01]  /*45c0*/  LDSM.16.M88.4 R12, [R188] ;  /* 0x00000000bc0c783b */ /* 0x006fe20000000200 */
[C---:B------:R-:W-:Y:S01]  /*45d0*/  IMAD R191, R2.reuse, 0x2, R188 ;  /* 0x0000000202bf7824 */ /* 0x040fe200078e02bc */
[C---:B------:R-:W-:Y:S01]  /*45e0*/  IADD3 R0, R181.reuse, 0x8000, RZ ;  /* 0x00008000b5007810 */ /* 0x040fe20007ffe0ff */
[----:B------:R-:W-:Y:S01]  /*45f0*/  IMAD R190, R2, 0x2, R189 ;  /* 0x0000000202be7824 */ /* 0x000fe200078e02bd */
[----:B------:R-:W1:Y:S01]  /*4600*/  LDSM.16.M88.4 R8, [R181+0x8000] ;  /* 0x00800000b508783b */ /* 0x000e620000000200 */
[----:B------:R-:W-:Y:S01]  /*4610*/  IADD3 R192, R181, 0x8020, RZ ;  /* 0x00008020b5c07810 */ /* 0x000fe20007ffe0ff */
[----:B------:R-:W-:Y:S01]  /*4620*/  IMAD.IADD R3, R101, 0x1, R3 ;  /* 0x0000000165037824 */ /* 0x000fe200078e0203 */
[----:B------:R-:W-:Y:S01]  /*4630*/  @P1 IADD3 R192, R0, -0x20, RZ ;  /* 0xffffffe000c01810 */ /* 0x000fe20007ffe0ff */
[----:B------:R-:W2:Y:S01]  /*4640*/  LDSM.16.M88.4 R16, [R181+0x8800] ;  /* 0x00880000b510783b */ /* 0x000ea20000000200 */
[----:B------:R-:W-:-:S02]  /*4650*/  IMAD.MOV.U32 R0, RZ, RZ, 0x40 ;  /* 0x00000040ff007424 */ /* 0x000fc400078e00ff */
[----:B------:R-:W-:Y:S01]  /*4660*/  IADD3 R209, R3, UR4, RZ ;  /* 0x0000000403d17c10 */ /* 0x000fe2000fffe0ff */
[----:B------:R-:W5:Y:S01]  /*4670*/  LDSM.16.M88.4 R24, [R181+0x9000] ;  /* 0x00900000b518783b */ /* 0x000f620000000200 */
        /* <DEDUP_REMOVED lines=24> */
[C---:B-1----:R-:W-:Y:S01]  /*4800*/  HMMA.16816.F32 R36, R12.reuse, R8, RZ ;  /* 0x000000080c24723c */ /* 0x042fe200000018ff */
[----:B------:R-:W-:Y:S01]  /*4810*/  LDSM.16.M88.4 R88, [R187+0xd800] ;  /* 0x00d80000bb58783b */ /* 0x000fe20000000200 */
[C---:B------:R-:W-:Y:S02]  /*4820*/  IADD3 R197, R192.reuse, 0x5800, RZ ;  /* 0x00005800c0c57810 */ /* 0x040fe40007ffe0ff */
[C---:B------:R-:W-:Y:S01]  /*4830*/  IADD3 R196, R192.reuse, 0x6000, RZ ;  /* 0x00006000c0c47810 */ /* 0x040fe20007ffe0ff */
[----:B------:R-:W-:Y:S01]  /*4840*/  LDSM.16.M88.4 R92, [R181+0xf000] ;  /* 0x00f00000b55c783b */ /* 0x000fe20000000200 */
[C---:B------:R-:W-:Y:S02]  /*4850*/  IADD3 R195, R192.reuse, 0x6800, RZ ;  /* 0x00006800c0c37810 */ /* 0x040fe40007ffe0ff */
[----:B------:R-:W-:Y:S01]  /*4860*/  HMMA.16816.F32 R32, R12, R10, RZ ;  /* 0x0000000a0c20723c */ /* 0x000fe200000018ff */
[----:B------:R-:W1:Y:S01]  /*4870*/  LDSM.16.M88.4 R8, [R189] ;  /* 0x00000000bd08783b */ /* 0x000e620000000200 */
[----:B------:R-:W-:-:S02]  /*4880*/  IADD3 R194, R192, 0x7000, RZ ;  /* 0x00007000c0c27810 */ /* 0x000fc40007ffe0ff */
[----:B------:R-:W-:Y:S01]  /*4890*/  IADD3 R193, R192, 0x7800, RZ ;  /* 0x00007800c0c17810 */ /* 0x000fe20007ffe0ff */
[----:B------:R-:W-:Y:S03]  /*48a0*/  LDSM.16.M88.4 R96, [R192+0x7000] ;  /* 0x00700000c060783b */ /* 0x000fe60000000200 */
[C---:B--2---:R-:W-:Y:S08]  /*48b0*/  HMMA.16816.F32 R44, R12.reuse, R16, RZ ;  /* 0x000000100c2c723c */ /* 0x044ff000000018ff */
[C---:B------:R-:W-:Y:S01]  /*48c0*/  HMMA.16816.F32 R48, R12.reuse, R18, RZ ;  /* 0x000000120c30723c */ /* 0x040fe200000018ff */
[----:B------:R-:W2:Y:S07]  /*48d0*/  LDSM.16.M88.4 R16, [R191] ;  /* 0x00000000bf10783b */ /* 0x000eae0000000200 */
[C---:B-----5:R-:W-:Y:S08]  /*48e0*/  HMMA.16816.F32 R52, R12.reuse, R24, RZ ;  /* 0x000000180c34723c */ /* 0x060ff000000018ff */
[C---:B------:R-:W-:Y:S08]  /*48f0*/  HMMA.16816.F32 R56, R12.reuse, R26, RZ ;  /* 0x0000001a0c38723c */ /* 0x040ff000000018ff */
[C---:B---3--:R-:W-:Y:S08]  /*4900*/  HMMA.16816.F32 R24, R12.reuse, R42, RZ ;  /* 0x0000002a0c18723c */ /* 0x048ff000000018ff */
[----:B------:R-:W-:Y:S08]  /*4910*/  HMMA.16816.F32 R64, R12, R40, RZ ;  /* 0x000000280c40723c */ /* 0x000ff000000018ff */
[C---:B-1----:R-:W-:Y:S08]  /*4920*/  HMMA.16816.F32 R40, R8.reuse, R20, R36 ;  /* 0x000000140828723c */ /* 0x042ff00000001824 */
[C---:B------:R-:W-:Y:S01]  /*4930*/  HMMA.16816.F32 R76, R8.reuse, R70, R24 ;  /* 0x00000046084c723c */ /* 0x040fe20000001818 */
[----:B------:R-:W1:Y:S07]  /*4940*/  LDSM.16.M88.4 R24, [R187+0x9000] ;  /* 0x00900000bb18783b */ /* 0x000e6e0000000200 */
[----:B------:R-:W-:Y:S01]  /*4950*/  HMMA.16816.F32 R36, R8, R30, R48 ;  /* 0x0000001e0824723c */ /* 0x000fe20000001830 */
[----:B------:R-:W-:Y:S07]  /*4960*/  LDSM.16.M88.4 R48, [R186] ;  /* 0x00000000ba30783b */ /* 0x000fee0000000200 */
[----:B--2---:R-:W-:Y:S01]  /*4970*/  HMMA.16816.F32 R72, R16, R80, R40 ;  /* 0x000000501048723c */ /* 0x004fe20000001828 */
[----:B------:R-:W2:Y:S07]  /*4980*/  LDSM.16.M88.4 R40, [R187+0x9800] ;  /* 0x00980000bb28783b */ /* 0x000eae0000000200 */
[C---:B------:R-:W-:Y:S08]  /*4990*/  HMMA.16816.F32 R12, R8.reuse, R22, R32 ;  /* 0x00000016080c723c */ /* 0x040ff00000001820 */
[C---:B------:R-:W-:Y:S08]  /*49a0*/  HMMA.16816.F32 R32, R8.reuse, R60, R52 ;  /* 0x0000003c0820723c */ /* 0x040ff00000001834 */
[C---:B------:R-:W-:Y:S08]  /*49b0*/  HMMA.16816.F32 R20, R8.reuse, R28, R44 ;  /* 0x0000001c0814723c */ /* 0x040ff0000000182c */
[C---:B------:R-:W-:Y:S01]  /*49c0*/  HMMA.16816.F32 R28, R8.reuse, R62, R56 ;  /* 0x0000003e081c723c */ /* 0x040fe20000001838 */
[----:B------:R-:W-:Y:S07]  /*49d0*/  LDSM.16.M88.4 R56, [R186+0x800] ;  /* 0x00080000ba38783b */ /* 0x000fee0000000200 */
[----:B------:R-:W-:Y:S01]  /*49e0*/  HMMA.16816.F32 R60, R8, R68, R64 ;  /* 0x00000044083c723c */ /* 0x000fe20000001840 */
[----:B------:R-:W3:Y:S07]  /*49f0*/  LDSM.16.M88.4 R8, [R190] ;  /* 0x00000000be08783b */ /* 0x000eee0000000200 */
        /* <DEDUP_REMOVED lines=8> */
[----:B------:R-:W4:Y:S07]  /*4a80*/  LDSM.16.M88.4 R84, [R181+0xa800] ;  /* 0x00a80000b554783b */ /* 0x000f2e0000000200 */
[C---:B------:R-:W-:Y:S08]  /*4a90*/  HMMA.16816.F32 R28, R16.reuse, R26, R28 ;  /* 0x0000001a101c723c */ /* 0x040ff0000000181c */
[C---:B--2---:R-:W-:Y:S01]  /*4aa0*/  HMMA.16816.F32 R20, R16.reuse, R42, R76 ;  /* 0x0000002a1014723c */ /* 0x044fe2000000184c */
[----:B------:R-:W2:Y:S07]  /*4ab0*/  LDSM.16.M88.4 R76, [R181+0xb000] ;  /* 0x00b00000b54c783b */ /* 0x000eae0000000200 */
[----:B------:R-:W-:Y:S08]  /*4ac0*/  HMMA.16816.F32 R24, R16, R40, R60 ;  /* 0x000000281018723c */ /* 0x000ff0000000183c */
[C---:B---3--:R-:W-:Y:S01]  /*4ad0*/  HMMA.16816.F32 R40, R8.reuse, R50, R68 ;  /* 0x000000320828723c */ /* 0x048fe20000001844 */
[----:B------:R-:W3:Y:S07]  /*4ae0*/  LDSM.16.M88.4 R68, [R181+0xb800] ;  /* 0x00b80000b544783b */ /* 0x000eee0000000200 */
        /* <DEDUP_REMOVED lines=13> */
[C---:B----4-:R-:W-:Y:S08]  /*4bc0*/  HMMA.16816.F32 R16, R12.reuse, R84, R60 ;  /* 0x000000540c10723c */ /* 0x050ff0000000183c */
[C---:B--2---:R-:W-:Y:S08]  /*4bd0*/  HMMA.16816.F32 R48, R12.reuse, R76, R48 ;  /* 0x0000004c0c30723c */ /* 0x044ff00000001830 */
[C---:B------:R-:W-:Y:S01]  /*4be0*/  HMMA.16816.F32 R60, R12.reuse, R78, R52 ;  /* 0x0000004e0c3c723c */ /* 0x040fe20000001834 */
[----:B------:R-:W2:Y:S07]  /*4bf0*/  LDSM.16.M88.4 R76, [R192+0x3800] ;  /* 0x00380000c04c783b */ /* 0x000eae0000000200 */
[C---:B---3--:R-:W-:Y:S01]  /*4c00*/  HMMA.16816.F32 R52, R12.reuse, R68, R36 ;  /* 0x000000440c34723c */ /* 0x048fe20000001824 */
        /* <DEDUP_REMOVED lines=142> */
[-C--:B------:R-:W-:Y:S02]  /*54f0*/  ISETP.GE.AND P5, PT, R0, R220.reuse, PT ;  /* 0x000000dc0000720c */ /* 0x080fe40003fa6270 */
[----:B------:R-:W4:Y:S01]  /*5500*/  I2F R6, R6 ;  /* 0x0000000600067306 */ /* 0x000f220000201400 */
[----:B------:R-:W-:Y:S01]  /*5510*/  HMMA.16816.F32 R68, R16, R70, R28 ;  /* 0x000000461044723c */ /* 0x000fe2000000181c */
[----:B------:R-:W-:Y:S01]  /*5520*/  IMNMX R217, RZ, R13, !PT ;  /* 0x0000000dffd97217 */ /* 0x000fe20007800200 */
[----:B------:R-:W5:Y:S01]  /*5530*/  LDSM.16.M88.4 R28, [R186+0x7000] ;  /* 0x00700000ba1c783b */ /* 0x000f620000000200 */
[-C--:B------:R-:W-:Y:S02]  /*5540*/  ISETP.GE.AND P2, PT, R12, R220.reuse, PT ;  /* 0x000000dc0c00720c */ /* 0x080fe40003f46270 */
        /* <DEDUP_REMOVED lines=11> */
[----:B------:R-:W-:Y:S01]  /*5600*/  IMAD.IADD R14, R209, 0x1, -R7 ;  /* 0x00000001d10e7824 */ /* 0x000fe200078e0a07 */
[----:B------:R-:W-:Y:S01]  /*5610*/  ISETP.GE.AND P0, PT, R7, R220, PT ;  /* 0x000000dc0700720c */ /* 0x000fe20003f06270 */
[----:B------:R-:W-:Y:S01]  /*5620*/  IMAD.IADD R16, R209, 0x1, -R6 ;  /* 0x00000001d1107824 */ /* 0x000fe200078e0a06 */
        /* <DEDUP_REMOVED lines=29> */
[----:B------:R-:W-:Y:S01]  /*5800*/  IMAD.IADD R6, R218, 0x1, -R6 ;  /* 0x00000001da067824 */ /* 0x000fe200078e0a06 */
        /* <DEDUP_REMOVED lines=23> */
[----:B------:R-:W-:-:S04]  /*5980*/  IABS R6, R6 ;  /* 0x0000000600067213 */ /* 0x000fc80000000000 */
        /* <DEDUP_REMOVED lines=11> */
[----:B------:R-:W-:Y:S01]  /*5a40*/  FSEL R50, R19, -INF , !P3 ;  /* 0xff80000013327808 */ /* 0x000fe20005800000 */
[----:B------:R-:W-:Y:S01]  /*5a50*/  IMAD.IADD R14, R209, 0x1, -R7 ;  /* 0x00000001d10e7824 */ /* 0x000fe200078e0a07 */
[----:B------:R-:W-:Y:S01]  /*5a60*/  ISETP.GE.AND P6, PT, R7, R220, PT ;  /* 0x000000dc0700720c */ /* 0x000fe20003fc6270 */
[----:B------:R-:W-:Y:S01]  /*5a70*/  IMAD.MOV.U32 R13, RZ, RZ, R3 ;  /* 0x000000ffff0d7224 */ /* 0x000fe200078e0003 */
[C---:B--2---:R-:W-:Y:S01]  /*5a80*/  IADD3 R6, R0.reuse, 0x19, RZ ;  /* 0x0000001900067810 */ /* 0x044fe20007ffe0ff */
[----:B-----5:R-:W-:Y:S01]  /*5a90*/  FFMA.FTZ R23, R15, -UR17, R38 ;  /* 0x800000110f177c23 */ /* 0x020fe20008010026 */
[----:B------:R-:W-:Y:S01]  /*5aa0*/  IABS R3, R14 ;  /* 0x0000000e00037213 */ /* 0x000fe20000000000 */
[----:B------:R2:W-:Y:S01]  /*5ab0*/  I2F R24, R13 ;  /* 0x0000000d00187306 */ /* 0x0005e20000201400 */
[C---:B------:R-:W-:Y:S02]  /*5ac0*/  ISETP.GE.AND P3, PT, R7.reuse, R219, PT ;  /* 0x000000db0700720c */ /* 0x040fe40003f66270 */
[----:B------:R-:W-:Y:S01]  /*5ad0*/  ISETP.LT.OR P6, PT, R7, R217, P6 ;  /* 0x000000d90700720c */ /* 0x000fe200037c1670 */
[----:B------:R-:W-:Y:S01]  /*5ae0*/  IMAD.MOV.U32 R14, RZ, RZ, R3 ;  /* 0x000000ffff0e7224 */ /* 0x000fe200078e0003 */
[----:B------:R-:W-:-:S02]  /*5af0*/  IADD3 R3, R0, 0x20, RZ ;  /* 0x0000002000037810 */ /* 0x000fc40007ffe0ff */
[----:B------:R-:W-:Y:S01]  /*5b00*/  ISETP.LT.OR P3, PT, R7, R216, P3 ;  /* 0x000000d80700720c */ /* 0x000fe20001f61670 */
[----:B------:R-:W3:Y:S01]  /*5b10*/  I2F R26, R14 ;  /* 0x0000000e001a7306 */ /* 0x000ee20000201400 */
[----:B------:R-:W-:Y:S01]  /*5b20*/  IMAD.IADD R7, R218, 0x1, -R7 ;  /* 0x00000001da077824 */ /* 0x000fe200078e0a07 */
[C---:B------:R-:W-:Y:S01]  /*5b30*/  ISETP.GE.AND P1, PT, R12.reuse, R220, PT ;  /* 0x000000dc0c00720c */ /* 0x040fe20003f26270 */
[C---:B------:R-:W-:Y:S01]  /*5b40*/  IMAD.IADD R15, R209.reuse, 0x1, -R3 ;  /* 0x00000001d10f7824 */ /* 0x040fe200078e0a03 */
[C---:B------:R-:W-:Y:S02]  /*5b50*/  ISETP.LT.OR P0, PT, R12.reuse, R216, P0 ;  /* 0x000000d80c00720c */ /* 0x040fe40000701670 */
[----:B------:R-:W-:Y:S01]  /*5b60*/  IABS R7, R7 ;  /* 0x0000000700077213 */ /* 0x000fe20000000000 */
[----:B--2---:R-:W-:Y:S01]  /*5b70*/  IMAD.IADD R13, R209, 0x1, -R6 ;  /* 0x00000001d10d7824 */ /* 0x004fe200078e0a06 */
[----:B------:R-:W-:Y:S02]  /*5b80*/  ISETP.LT.OR P1, PT, R12, R217, P1 ;  /* 0x000000d90c00720c */ /* 0x000fe40000f21670 */
[----:B------:R-:W-:-:S02]  /*5b90*/  FSEL R56, R21, -INF , !P5 ;  /* 0xff80000015387808 */ /* 0x000fc40006800000 */
[----:B------:R-:W-:Y:S02]  /*5ba0*/  IABS R13, R13 ;  /* 0x0000000d000d7213 */ /* 0x000fe40000000000 */
[----:B------:R-:W-:Y:S01]  /*5bb0*/  FSEL R59, R22, -INF , !P4 ;  /* 0xff800000163b7808 */ /* 0x000fe20006000000 */
[----:B---3--:R-:W-:Y:S01]  /*5bc0*/  FFMA.FTZ R17, R26, -UR17, R52 ;  /* 0x800000111a117c23 */ /* 0x008fe20008010034 */
[C---:B------:R-:W-:Y:S01]  /*5bd0*/  ISETP.GE.AND P5, PT, R6.reuse, R220, PT ;  /* 0x000000dc0600720c */ /* 0x040fe20003fa6270 */
[----:B------:R-:W-:Y:S01]  /*5be0*/  IMAD.MOV.U32 R14, RZ, RZ, R13 ;  /* 0x000000ffff0e7224 */ /* 0x000fe200078e000d */
[----:B------:R-:W-:Y:S01]  /*5bf0*/  IABS R13, R15 ;  /* 0x0000000f000d7213 */ /* 0x000fe20000000000 */
[----:B------:R-:W-:Y:S01]  /*5c00*/  IMAD.IADD R15, R209, 0x1, -R18 ;  /* 0x00000001d10f7824 */ /* 0x000fe200078e0a12 */
[C---:B------:R-:W-:Y:S01]  /*5c10*/  ISETP.GE.AND P4, PT, R6.reuse, R219, PT ;  /* 0x000000db0600720c */ /* 0x040fe20003f86270 */
[----:B------:R2:W3:Y:S01]  /*5c20*/  I2F R27, R14 ;  /* 0x0000000e001b7306 */ /* 0x0004e20000201400 */
[----:B------:R-:W-:-:S02]  /*5c30*/  ISETP.LT.OR P5, PT, R6, R217, P5 ;  /* 0x000000d90600720c */ /* 0x000fc40002fa1670 */
[----:B------:R-:W-:Y:S01]  /*5c40*/  ISETP.LT.OR P4, PT, R6, R216, P4 ;  /* 0x000000d80600720c */ /* 0x000fe20002781670 */
[C---:B------:R-:W-:Y:S01]  /*5c50*/  IMAD.IADD R6, R218.reuse, 0x1, -R6 ;  /* 0x00000001da067824 */ /* 0x040fe200078e0a06 */
[----:B------:R-:W-:Y:S02]  /*5c60*/  FSEL R57, R23, -INF , !P2 ;  /* 0xff80000017397808 */ /* 0x000fe40005000000 */
[C---:B------:R-:W-:Y:S01]  /*5c70*/  ISETP.GE.AND P2, PT, R3.reuse, R220, PT ;  /* 0x000000dc0300720c */ /* 0x040fe20003f46270 */
[----:B------:R4:W5:Y:S03]  /*5c80*/  I2F R25, R13 ;  /* 0x0000000d00197306 */ /* 0x0009660000201400 */
[----:B------:R-:W-:Y:S01]  /*5c90*/  ISETP.LT.OR P2, PT, R3, R217, P2 ;  /* 0x000000d90300720c */ /* 0x000fe20001741670 */
[----:B--2---:R-:W-:Y:S01]  /*5ca0*/  IMAD.IADD R14, R218, 0x1, -R12 ;  /* 0x00000001da0e7824 */ /* 0x004fe200078e0a0c */
[----:B------:R-:W-:Y:S01]  /*5cb0*/  IABS R12, R15 ;  /* 0x0000000f000c7213 */ /* 0x000fe20000000000 */
[----:B---3--:R-:W-:-:S03]  /*5cc0*/  FFMA.FTZ R21, R27, -UR17, R53 ;  /* 0x800000111b157c23 */ /* 0x008fc60008010035 */
[----:B------:R-:W-:Y:S01]  /*5cd0*/  IABS R14, R14 ;  /* 0x0000000e000e7213 */ /* 0x000fe20000000000 */
[----:B------:R2:W-:Y:S01]  /*5ce0*/  I2F R33, R12 ;  /* 0x0000000c00217306 */ /* 0x0005e20000201400 */
[----:B----4-:R-:W-:Y:S02]  /*5cf0*/  IMAD.MOV.U32 R13, RZ, RZ, R7 ;  /* 0x000000ffff0d7224 */ /* 0x010fe400078e0007 */
[----:B------:R-:W-:Y:S02]  /*5d00*/  FFMA.FTZ R7, R24, -UR17, R37 ;  /* 0x8000001118077c23 */ /* 0x000fe40008010025 */
[----:B-----5:R-:W-:Y:S01]  /*5d10*/  FFMA.FTZ R25, R25, -UR17, R44 ;  /* 0x8000001119197c23 */ /* 0x020fe2000801002c */
[----:B------:R-:W-:Y:S02]  /*5d20*/  FSEL R44, R17, -INF , !P6 ;  /* 0xff800000112c7808 */ /* 0x000fe40007000000 */
[----:B------:R3:W4:Y:S01]  /*5d30*/  I2F R20, R13 ;  /* 0x0000000d00147306 */ /* 0x0007220000201400 */
[----:B------:R-:W-:-:S02]  /*5d40*/  FSEL R58, R7, -INF , !P1 ;  /* 0xff800000073a7808 */ /* 0x000fc40004800000 */
[CC--:B------:R-:W-:Y:S02]  /*5d50*/  ISETP.GE.AND P1, PT, R3.reuse, R219.reuse, PT ;  /* 0x000000db0300720c */ /* 0x0c0fe40003f26270 */
        /* <DEDUP_REMOVED lines=10> */
[-C--:B------:R-:W-:Y:S01]  /*5e00*/  ISETP.LT.OR P2, PT, R7, R216.reuse, P2 ;  /* 0x000000d80700720c */ /* 0x080fe20001741670 */
[----:B------:R-:W-:Y:S01]  /*5e10*/  IMAD.IADD R14, R209, 0x1, -R7 ;  /* 0x00000001d10e7824 */ /* 0x000fe200078e0a07 */
[----:B------:R-:W-:Y:S01]  /*5e20*/  ISETP.GE.AND P6, PT, R18, R219, PT ;  /* 0x000000db1200720c */ /* 0x000fe20003fc6270 */
[----:B------:R3:W1:Y:S01]  /*5e30*/  I2F R15, R6 ;  /* 0x00000006000f7306 */ /* 0x0006620000201400 */
[----:B----4-:R-:W-:Y:S01]  /*5e40*/  FFMA.FTZ R22, R20, -UR17, R54 ;  /* 0x8000001114167c23 */ /* 0x010fe20008010036 */
[----:B------:R-:W-:Y:S02]  /*5e50*/  IADD3 R20, R0, 0x38, RZ ;  /* 0x0000003800147810 */ /* 0x000fe40007ffe0ff */
[----:B------:R-:W-:Y:S02]  /*5e60*/  ISETP.LT.OR P6, PT, R18, R216, P6 ;  /* 0x000000d81200720c */ /* 0x000fe400037c1670 */
[----:B------:R-:W-:-:S02]  /*5e70*/  FSEL R37, R22, -INF , !P3 ;  /* 0xff80000016257808 */ /* 0x000fc40005800000 */
[----:B--2---:R-:W-:Y:S01]  /*5e80*/  IADD3 R12, R0, 0x28, RZ ;  /* 0x00000028000c7810 */ /* 0x004fe20007ffe0ff */
[----:B------:R2:W4:Y:S01]  /*5e90*/  I2F R19, R13 ;  /* 0x0000000d00137306 */ /* 0x0005220000201400 */
[----:B-----5:R-:W-:Y:S01]  /*5ea0*/  FFMA.FTZ R16, R16, -UR17, R39 ;  /* 0x8000001110107c23 */ /* 0x020fe20008010027 */
[----:B------:R-:W-:Y:S02]  /*5eb0*/  FSEL R39, R21, -INF , !P5 ;  /* 0xff80000015277808 */ /* 0x000fe40006800000 */
[----:B------:R-:W-:Y:S01]  /*5ec0*/  IMAD.IADD R3, R209, 0x1, -R12 ;  /* 0x00000001d1037824 */ /* 0x000fe200078e0a0c */
[----:B------:R-:W-:Y:S02]  /*5ed0*/  ISETP.GE.AND P3, PT, R12, R220, PT ;  /* 0x000000dc0c00720c */ /* 0x000fe40003f66270 */
[----:B---3--:R-:W-:Y:S01]  /*5ee0*/  IADD3 R6, R0, 0x30, RZ ;  /* 0x0000003000067810 */ /* 0x008fe20007ffe0ff */
[----:B-1----:R-:W-:Y:S01]  /*5ef0*/  FFMA.FTZ R23, R15, -UR17, R46 ;  /* 0x800000110f177c23 */ /* 0x002fe2000801002e */
[----:B------:R-:W-:-:S02]  /*5f00*/  IABS R3, R3 ;  /* 0x0000000300037213 */ /* 0x000fc40000000000 */
[C---:B------:R-:W-:Y:S02]  /*5f10*/  ISETP.GE.AND P5, PT, R12.reuse, R219, PT ;  /* 0x000000db0c00720c */ /* 0x040fe40003fa6270 */
[C---:B------:R-:W-:Y:S02]  /*5f20*/  ISETP.LT.OR P3, PT, R12.reuse, R217, P3 ;  /* 0x000000d90c00720c */ /* 0x040fe40001f61670 */
[----:B------:R-:W-:Y:S01]  /*5f30*/  ISETP.LT.OR P5, PT, R12, R216, P5 ;  /* 0x000000d80c00720c */ /* 0x000fe20002fa1670 */
[----:B--2---:R-:W-:Y:S01]  /*5f40*/  IMAD.MOV.U32 R13, RZ, RZ, R3 ;  /* 0x000000ffff0d7224 */ /* 0x004fe200078e0003 */
[----:B------:R-:W-:Y:S01]  /*5f50*/  IABS R3, R14 ;  /* 0x0000000e00037213 */ /* 0x000fe20000000000 */
[----:B----4-:R-:W-:Y:S01]  /*5f60*/  FFMA.FTZ R24, R19, -UR17, R55 ;  /* 0x8000001113187c23 */ /* 0x010fe20008010037 */
[----:B------:R-:W-:Y:S01]  /*5f70*/  IADD3 R19, R0, 0x39, RZ ;  /* 0x0000003900137810 */ /* 0x000fe20007ffe0ff */
[----:B------:R1:W-:Y:S01]  /*5f80*/  I2F R32, R13 ;  /* 0x0000000d00207306 */ /* 0x0003e20000201400 */
[----:B------:R-:W-:Y:S01]  /*5f90*/  IMAD.IADD R12, R218, 0x1, -R12 ;  /* 0x00000001da0c7824 */ /* 0x000fe200078e0a0c */
[----:B------:R-:W-:Y:S01]  /*5fa0*/  FSEL R38, R16, -INF , !P0 ;  /* 0xff80000010267808 */ /* 0x000fe20004000000 */
[----:B------:R-:W-:Y:S01]  /*5fb0*/  IMAD.MOV.U32 R14, RZ, RZ, R3 ;  /* 0x000000ffff0e7224 */ /* 0x000fe200078e0003 */
[----:B------:R-:W-:-:S02]  /*5fc0*/  IADD3 R3, R0, 0x31, RZ ;  /* 0x0000003100037810 */ /* 0x000fc40007ffe0ff */
[----:B------:R-:W-:Y:S02]  /*5fd0*/  IABS R12, R12 ;  /* 0x0000000c000c7213 */ /* 0x000fe40000000000 */
[----:B------:R2:W-:Y:S01]  /*5fe0*/  I2F R36, R14 ;  /* 0x0000000e00247306 */ /* 0x0005e20000201400 */
[----:B------:R-:W-:Y:S01]  /*5ff0*/  IMAD.IADD R15, R209, 0x1, -R3 ;  /* 0x00000001d10f7824 */ /* 0x000fe200078e0a03 */
[-C--:B------:R-:W-:Y:S02]  /*6000*/  ISETP.GE.AND P0, PT, R18, R220.reuse, PT ;  /* 0x000000dc1200720c */ /* 0x080fe40003f06270 */
[----:B------:R-:W-:Y:S02]  /*6010*/  FSEL R101, R23, -INF , !P1 ;  /* 0xff80000017657808 */ /* 0x000fe40004800000 */
[----:B------:R-:W-:Y:S01]  /*6020*/  IABS R0, R15 ;  /* 0x0000000f00007213 */ /* 0x000fe20000000000 */
[----:B------:R-:W-:Y:S01]  /*6030*/  FFMA.FTZ R15, R33, -UR17, R45 ;  /* 0x80000011210f7c23 */ /* 0x000fe2000801002d */
[----:B------:R-:W-:Y:S01]  /*6040*/  FSEL R45, R24, -INF , !P4 ;  /* 0xff800000182d7808 */ /* 0x000fe20006000000 */
[----:B-1----:R-:W-:Y:S01]  /*6050*/  IMAD.IADD R13, R209, 0x1, -R6 ;  /* 0x00000001d10d7824 */ /* 0x002fe200078e0a06 */
[----:B------:R-:W-:Y:S01]  /*6060*/  ISETP.GE.AND P4, PT, R7, R220, PT ;  /* 0x000000dc0700720c */ /* 0x000fe20003f86270 */
[----:B------:R-:W-:Y:S01]  /*6070*/  HMMA.16816.F32 R24, R8, R28, R64 ;  /* 0x0000001c0818723c */ /* 0x000fe20000001840 */
[----:B------:R-:W-:-:S02]  /*6080*/  ISETP.LT.OR P0, PT, R18, R217, P0 ;  /* 0x000000d91200720c */ /* 0x000fc40000701670 */
[----:B------:R-:W-:Y:S01]  /*6090*/  IABS R13, R13 ;  /* 0x0000000d000d7213 */ /* 0x000fe20000000000 */
[----:B--2---:R-:W-:Y:S01]  /*60a0*/  IMAD.IADD R14, R209, 0x1, -R20 ;  /* 0x00000001d10e7824 */ /* 0x004fe200078e0a14 */
[----:B------:R-:W-:Y:S02]  /*60b0*/  ISETP.LT.OR P4, PT, R7, R217, P4 ;  /* 0x000000d90700720c */ /* 0x000fe40002781670 */
[----:B------:R1:W-:Y:S01]  /*60c0*/  I2F R35, R13 ;  /* 0x0000000d00237306 */ /* 0x0003e20000201400 */
[----:B------:R-:W-:Y:S02]  /*60d0*/  FSEL R91, R15, -INF , !P0 ;  /* 0xff8000000f5b7808 */ /* 0x000fe40004000000 */
[C---:B------:R-:W-:Y:S02]  /*60e0*/  ISETP.GE.AND P1, PT, R6.reuse, R220, PT ;  /* 0x000000dc0600720c */ /* 0x040fe40003f26270 */
[C---:B------:R-:W-:Y:S02]  /*60f0*/  ISETP.GE.AND P0, PT, R6.reuse, R219, PT ;  /* 0x000000db0600720c */ /* 0x040fe40003f06270 */
[----:B------:R-:W-:-:S02]  /*6100*/  ISETP.LT.OR P1, PT, R6, R217, P1 ;  /* 0x000000d90600720c */ /* 0x000fc40000f21670 */
[----:B------:R-:W-:Y:S01]  /*6110*/  ISETP.LT.OR P0, PT, R6, R216, P0 ;  /* 0x000000d80600720c */ /* 0x000fe20000701670 */
[----:B-1----:R-:W-:Y:S01]  /*6120*/  IMAD.MOV.U32 R13, RZ, RZ, R0 ;  /* 0x000000ffff0d7224 */ /* 0x002fe200078e0000 */
[----:B------:R-:W-:Y:S01]  /*6130*/  IABS R0, R14 ;  /* 0x0000000e00007213 */ /* 0x000fe20000000000 */
[----:B------:R-:W-:Y:S02]  /*6140*/  IMAD.IADD R14, R218, 0x1, -R18 ;  /* 0x00000001da0e7824 */ /* 0x000fe400078e0a12 */
        /* <DEDUP_REMOVED lines=10> */
[----:B------:R2:W3:Y:S01]  /*61f0*/  I2F R21, R7 ;  /* 0x0000000700157306 */ /* 0x0004e20000201400 */
[----:B------:R-:W-:Y:S02]  /*6200*/  IMAD.IADD R0, R218, 0x1, -R6 ;  /* 0x00000001da007824 */ /* 0x000fe400078e0a06 */
        /* <DEDUP_REMOVED lines=8> */
[----:B------:R1:W2:Y:S03]  /*6290*/  I2F R18, R7 ;  /* 0x0000000700127306 */ /* 0x0002a60000201400 */
[----:B------:R-:W-:-:S05]  /*62a0*/  IABS R0, R0 ;  /* 0x0000000000007213 */ /* 0x000fca0000000000 */
[----:B------:R4:W-:Y:S01]  /*62b0*/  I2F R17, R12 ;  /* 0x0000000c00117306 */ /* 0x0009e20000201400 */
[----:B-1----:R-:W-:-:S07]  /*62c0*/  FFMA.FTZ R7, R32, -UR17, R40 ;  /* 0x8000001120077c23 */ /* 0x002fce0008010028 */
[----:B------:R1:W5:Y:S01]  /*62d0*/  I2F R16, R0 ;  /* 0x0000000000107306 */ /* 0x0003620000201400 */
[----:B------:R-:W-:Y:S01]  /*62e0*/  FSEL R100, R7, -INF , !P3 ;  /* 0xff80000007647808 */ /* 0x000fe20005800000 */
[----:B------:R-:W-:Y:S01]  /*62f0*/  FFMA.FTZ R7, R36, -UR17, R41 ;  /* 0x8000001124077c23 */ /* 0x000fe20008010029 */
[C---:B------:R-:W-:Y:S01]  /*6300*/  ISETP.GE.AND P3, PT, R3.reuse, R219, PT ;  /* 0x000000db0300720c */ /* 0x040fe20003f66270 */
[----:B----4-:R-:W-:Y:S03]  /*6310*/  HMMA.16816.F32 R12, R8, R30, R68 ;  /* 0x0000001e080c723c */ /* 0x010fe60000001844 */
[----:B------:R-:W-:Y:S02]  /*6320*/  ISETP.LT.OR P3, PT, R3, R216, P3 ;  /* 0x000000d80300720c */ /* 0x000fe40001f61670 */
[----:B------:R-:W-:Y:S02]  /*6330*/  IABS R3, R6 ;  /* 0x0000000600037213 */ /* 0x000fe40000000000 */
[----:B---3--:R-:W-:Y:S01]  /*6340*/  FFMA.FTZ R9, R21, -UR17, R42 ;  /* 0x8000001115097c23 */ /* 0x008fe2000801002a */
[----:B------:R-:W-:Y:S01]  /*6350*/  FSEL R93, R7, -INF , !P4 ;  /* 0xff800000075d7808 */ /* 0x000fe20006000000 */
[----:B-1----:R-:W-:Y:S01]  /*6360*/  IMAD.IADD R0, R218, 0x1, -R19 ;  /* 0x00000001da007824 */ /* 0x002fe200078e0a13 */
[----:B------:R1:W3:Y:S01]  /*6370*/  I2F R6, R3 ;  /* 0x0000000300067306 */ /* 0x0002e20000201400 */
[----:B--2---:R-:W-:Y:S01]  /*6380*/  FFMA.FTZ R8, R18, -UR17, R43 ;  /* 0x8000001112087c23 */ /* 0x004fe2000801002b */
[----:B------:R-:W-:Y:S01]  /*6390*/  FSEL R97, R9, -INF , !P5 ;  /* 0xff80000009617808 */ /* 0x000fe20006800000 */
[----:B------:R-:W-:Y:S01]  /*63a0*/  FFMA.FTZ R7, R34, -UR17, R25 ;  /* 0x8000001122077c23 */ /* 0x000fe20008010019 */
[----:B------:R-:W-:Y:S01]  /*63b0*/  IABS R0, R0 ;  /* 0x0000000000007213 */ /* 0x000fe20000000000 */
[----:B-----5:R-:W-:Y:S01]  /*63c0*/  FFMA.FTZ R16, R16, -UR17, R27 ;  /* 0x8000001110107c23 */ /* 0x020fe2000801001b */
[----:B------:R-:W-:-:S02]  /*63d0*/  FSEL R98, R8, -INF , !P2 ;  /* 0xff80000008627808 */ /* 0x000fc40005000000 */
[CC--:B------:R-:W-:Y:S02]  /*63e0*/  ISETP.GE.AND P5, PT, R20.reuse, R220.reuse, PT ;  /* 0x000000dc1400720c */ /* 0x0c0fe40003fa6270 */
[----:B------:R-:W2:Y:S01]  /*63f0*/  I2F R0, R0 ;  /* 0x0000000000007306 */ /* 0x000ea20000201400 */
[----:B------:R-:W-:Y:S02]  /*6400*/  ISETP.GE.AND P4, PT, R19, R220, PT ;  /* 0x000000dc1300720c */ /* 0x000fe40003f86270 */
[C---:B------:R-:W-:Y:S01]  /*6410*/  ISETP.GE.AND P2, PT, R20.reuse, R219, PT ;  /* 0x000000db1400720c */ /* 0x040fe20003f46270 */
[----:B------:R-:W-:Y:S01]  /*6420*/  FFMA.FTZ R12, R33, -UR17, R12 ;  /* 0x80000011210c7c23 */ /* 0x000fe2000801000c */
[CC--:B------:R-:W-:Y:S01]  /*6430*/  ISETP.LT.OR P5, PT, R20.reuse, R217.reuse, P5 ;  /* 0x000000d91400720c */ /* 0x0c0fe20002fa1670 */
[----:B-1----:R-:W-:Y:S01]  /*6440*/  FFMA.FTZ R3, R35, -UR17, R24 ;  /* 0x8000001123037c23 */ /* 0x002fe20008010018 */
[----:B------:R-:W-:Y:S01]  /*6450*/  ISETP.LT.OR P2, PT, R20, R216, P2 ;  /* 0x000000d81400720c */ /* 0x000fe20001741670 */
[----:B---3--:R-:W-:Y:S01]  /*6460*/  FFMA.FTZ R6, R6, -UR17, R14 ;  /* 0x8000001106067c23 */ /* 0x008fe2000801000e */
[----:B------:R-:W-:Y:S01]  /*6470*/  ISETP.LT.OR P4, PT, R19, R217, P4 ;  /* 0x000000d91300720c */ /* 0x000fe20002781670 */
[----:B------:R-:W-:Y:S01]  /*6480*/  FFMA.FTZ R13, R22, -UR17, R13 ;  /* 0x80000011160d7c23 */ /* 0x000fe2000801000d */
[----:B------:R-:W-:Y:S01]  /*6490*/  FSEL R99, R3, -INF , !P1 ;  /* 0xff80000003637808 */ /* 0x000fe20004800000 */
[----:B------:R-:W-:Y:S01]  /*64a0*/  FFMA.FTZ R3, R17, -UR17, R26 ;  /* 0x8000001111037c23 */ /* 0x000fe2000801001a */
[----:B------:R-:W-:-:S02]  /*64b0*/  ISETP.GE.AND P1, PT, R19, R219, PT ;  /* 0x000000db1300720c */ /* 0x000fc40003f26270 */
[----:B------:R-:W-:Y:S01]  /*64c0*/  FSEL R94, R7, -INF , !P6 ;  /* 0xff800000075e7808 */ /* 0x000fe20007000000 */
[----:B--2---:R-:W-:Y:S01]  /*64d0*/  FFMA.FTZ R0, R0, -UR17, R15 ;  /* 0x8000001100007c23 */ /* 0x004fe2000801000f */
[----:B------:R-:W-:Y:S02]  /*64e0*/  FSEL R96, R3, -INF , !P0 ;  /* 0xff80000003607808 */ /* 0x000fe40004000000 */
[----:B------:R-:W-:Y:S02]  /*64f0*/  PLOP3.LUT P0, PT, PT, PT, UP0, 0x80, 0x0 ;  /* 0x000000000000781c */ /* 0x000fe40003f0f008 */
[----:B------:R-:W-:Y:S02]  /*6500*/  ISETP.LT.OR P1, PT, R19, R216, P1 ;  /* 0x000000d81300720c */ /* 0x000fe40000f21670 */
[----:B------:R-:W-:Y:S02]  /*6510*/  FSEL R95, R16, -INF , !P3 ;  /* 0xff800000105f7808 */ /* 0x000fe40005800000 */
[----:B------:R-:W-:-:S02]  /*6520*/  FSEL R128, R12, -INF , !P5 ;  /* 0xff8000000c807808 */ /* 0x000fc40006800000 */
        /* <DEDUP_REMOVED lines=134> */
.L_x_1224:
[----:B------:R-:W-:Y:S05]  /*6d90*/  BSYNC B0 ;  /* 0x0000000000007941 */ /* 0x000fea0003800000 */
.L_x_1223:
[----:B------:R-:W0:Y:S02]  /*6da0*/  LDGDEPBAR ;  /* 0x00000000000079af */ /* 0x000e240000000000 */
.L_x_1222:
[----:B------:R-:W-:Y:S01]  /*6db0*/  FMNMX.FTZ R0, R60, R48, !PT ;  /* 0x000000303c007209 */ /* 0x000fe20007810000 */
[----:B------:R-:W-:Y:S01]  /*6dc0*/  STL [R1+0xf8], R191 ;  /* 0x0000f8bf01007387 */ /* 0x000fe20000100800 */
        /* <DEDUP_REMOVED lines=57> */
[----:B------:R-:W-:-:S02]  /*7160*/  UIADD3 UR4, UR4, 0x1, URZ ;  /* 0x0000000104047890 */ /* 0x000fc4000fffe03f */
[----:B------:R-:W2:Y:S02]  /*7170*/  SHFL.BFLY PT, R6, R0, 0x2, 0x1f ;  /* 0x0c401f0000067f89 */ /* 0x000ea400000e0000 */
[----:B------:R-:W-:Y:S02]  /*7180*/  ULOP3.LUT UR4, UR4, UR25, URZ, 0x3c, !UPT ;  /* 0x0000001904047292 */ /* 0x000fe4000f8e3c3f */
[----:B------:R-:W3:Y:S04]  /*7190*/  SHFL.BFLY PT, R7, R3, 0x2, 0x1f ;  /* 0x0c401f0003077f89 */ /* 0x000ee800000e0000 */
[----:B------:R-:W-:Y:S04]  /*71a0*/  LDSM.16.MT88.4 R80, [R185+0x12000] ;  /* 0x01200000b950783b */ /* 0x000fe80000004200 */
[----:B------:R-:W-:Y:S04]  /*71b0*/  LDSM.16.MT88.4 R76, [R182+0x12000] ;  /* 0x01200000b64c783b */ /* 0x000fe80000004200 */
[----:B------:R-:W-:Y:S01]  /*71c0*/  LDSM.16.MT88.4 R72, [R183+0x12000] ;  /* 0x01200000b748783b */ /* 0x000fe20000004200 */
[----:B--2---:R-:W-:-:S02]  /*71d0*/  FMNMX.FTZ R0, R0, R6, !PT ;  /* 0x0000000600007209 */ /* 0x004fc40007810000 */
[----:B------:R-:W-:Y:S02]  /*71e0*/  LOP3.LUT R6, R102, UR24, RZ, 0x3c, !PT ;  /* 0x0000001866067c12 */ /* 0x000fe4000f8e3cff */
[----:B---3--:R-:W-:Y:S01]  /*71f0*/  FMNMX.FTZ R3, R3, R7, !PT ;  /* 0x0000000703037209 */ /* 0x008fe20007810000 */
[----:B------:R-:W2:Y:S04]  /*7200*/  SHFL.BFLY PT, R132, R0, 0x1, 0x1f ;  /* 0x0c201f0000847f89 */ /* 0x000ea800000e0000 */
[----:B------:R3:W-:Y:S04]  /*7210*/  STL [R1+0xc4], R6 ;  /* 0x0000c40601007387 */ /* 0x0007e80000100800 */
[----:B------:R-:W4:Y:S01]  /*7220*/  SHFL.BFLY PT, R133, R3, 0x1, 0x1f ;  /* 0x0c201f0003857f89 */ /* 0x000f2200000e0000 */
[----:B--2---:R-:W-:-:S04]  /*7230*/  FMNMX.FTZ R132, R0, R132, !PT ;  /* 0x0000008400847209 */ /* 0x004fc80007810000 */
[C---:B------:R-:W-:Y:S01]  /*7240*/  FSETP.NEU.FTZ.AND P1, PT, R132.reuse, -INF , PT ;  /* 0xff8000008400780b */ /* 0x040fe20003f3d000 */
[----:B------:R-:W-:Y:S01]  /*7250*/  FMUL.FTZ R0, R132, c[0x0][0x23c] ;  /* 0x00008f0084007a20 */ /* 0x000fe20000410000 */
[----:B---3--:R-:W-:Y:S02]  /*7260*/  LOP3.LUT R6, R117, R6, RZ, 0x3c, !PT ;  /* 0x0000000675067212 */ /* 0x008fe400078e3cff */
[----:B----4-:R-:W-:Y:S02]  /*7270*/  FMNMX.FTZ R133, R3, R133, !PT ;  /* 0x0000008503857209 */ /* 0x010fe40007810000 */
[----:B------:R-:W-:Y:S01]  /*7280*/  FSEL R0, R0, RZ, P1 ;  /* 0x000000ff00007208 */ /* 0x000fe20000800000 */
[----:B------:R-:W-:Y:S01]  /*7290*/  IMAD.WIDE.U32 R84, R6, -0x2daee0ad, RZ ;  /* 0xd2511f5306547825 */ /* 0x000fe200078e00ff */
[----:B------:R-:W-:Y:S01]  /*72a0*/  LOP3.LUT R6, R89, UR19, RZ, 0x3c, !PT ;  /* 0x0000001359067c12 */ /* 0x000fe2000f8e3cff */
[----:B------:R-:W-:Y:S01]  /*72b0*/  UIADD3 UR19, UR25, 0x646e171e, URZ ;  /* 0x646e171e19137890 */ /* 0x000fe2000fffe03f */
[----:B------:R-:W-:Y:S01]  /*72c0*/  FSETP.NEU.FTZ.AND P1, PT, R133, -INF , PT ;  /* 0xff8000008500780b */ /* 0x000fe20003f3d000 */
[----:B------:R-:W-:Y:S01]  /*72d0*/  FFMA.FTZ R3, R48, c[0x0][0x23c], -R0 ;  /* 0x00008f0030037a23 */ /* 0x000fe20000010800 */
[----:B-1----:R-:W-:Y:S01]  /*72e0*/  LOP3.LUT R8, R85, UR5, R88, 0x96, !PT ;  /* 0x0000000555087c12 */ /* 0x002fe2000f8e9658 */
[----:B------:R-:W-:Y:S01]  /*72f0*/  IMAD.WIDE.U32 R6, R6, -0x326172a9, RZ ;  /* 0xcd9e8d5706067825 */ /* 0x000fe200078e00ff */
[----:B------:R-:W-:Y:S01]  /*7300*/  UIADD3 UR5, UR24, 0x78dde6e4, URZ ;  /* 0x78dde6e418057890 */ /* 0x000fe2000fffe03f */
[----:B------:R-:W-:Y:S02]  /*7310*/  MUFU.EX2 R121, R3 ;  /* 0x0000000300797308 */ /* 0x000fe40000000800 */
[----:B------:R-:W-:Y:S01]  /*7320*/  IMAD.WIDE.U32 R52, R8, -0x326172a9, RZ ;  /* 0xcd9e8d5708347825 */ /* 0x000fe200078e00ff */
[----:B------:R-:W-:-:S03]  /*7330*/  LOP3.LUT R7, R7, UR37, R116, 0x96, !PT ;  /* 0x0000002507077c12 */ /* 0x000fc6000f8e9674 */
[----:B------:R-:W-:Y:S01]  /*7340*/  FFMA.FTZ R8, R60, c[0x0][0x23c], -R0 ;  /* 0x00008f003c087a23 */ /* 0x000fe20000010800 */
[----:B------:R-:W-:Y:S01]  /*7350*/  LOP3.LUT R12, R53, UR36, R6, 0x96, !PT ;  /* 0x00000024350c7c12 */ /* 0x000fe2000f8e9606 */
[----:B------:R-:W-:Y:S02]  /*7360*/  IMAD.WIDE.U32 R6, R7, -0x2daee0ad, RZ ;  /* 0xd2511f5307067825 */ /* 0x000fe400078e00ff */
[----:B------:R1:W2:Y:S02]  /*7370*/  MUFU.EX2 R120, R8 ;  /* 0x0000000800787308 */ /* 0x0002a40000000800 */
[----:B------:R-:W-:Y:S01]  /*7380*/  IMAD.WIDE.U32 R12, R12, -0x2daee0ad, RZ ;  /* 0xd2511f530c0c7825 */ /* 0x000fe200078e00ff */
[----:B------:R-:W-:-:S04]  /*7390*/  LOP3.LUT R7, R7, UR35, R84, 0x96, !PT ;  /* 0x0000002307077c12 */ /* 0x000fc8000f8e9654 */
[----:B------:R-:W-:Y:S01]  /*73a0*/  LOP3.LUT R10, R13, UR33, R6, 0x96, !PT ;  /* 0x000000210d0a7c12 */ /* 0x000fe2000f8e9606 */
[----:B------:R-:W-:-:S04]  /*73b0*/  IMAD.WIDE.U32 R6, R7, -0x326172a9, RZ ;  /* 0xcd9e8d5707067825 */ /* 0x000fc800078e00ff */
[----:B------:R-:W-:Y:S01]  /*73c0*/  IMAD.WIDE.U32 R10, R10, -0x326172a9, RZ ;  /* 0xcd9e8d570a0a7825 */ /* 0x000fe200078e00ff */
[----:B-1----:R-:W-:-:S03]  /*73d0*/  LOP3.LUT R8, R7, UR34, R52, 0x96, !PT ;  /* 0x0000002207087c12 */ /* 0x002fc6000f8e9634 */
[----:B------:R-:W-:Y:S01]  /*73e0*/  FMUL.FTZ R7, R133, c[0x0][0x23c] ;  /* 0x00008f0085077a20 */ /* 0x000fe20000410000 */
[----:B------:R-:W-:Y:S01]  /*73f0*/  LOP3.LUT R6, R11, UR5, R6, 0x96, !PT ;  /* 0x000000050b067c12 */ /* 0x000fe2000f8e9606 */
[----:B------:R-:W-:-:S03]  /*7400*/  IMAD.WIDE.U32 R8, R8, -0x2daee0ad, RZ ;  /* 0xd2511f5308087825 */ /* 0x000fc600078e00ff */
[----:B------:R-:W-:Y:S01]  /*7410*/  FSEL R3, R7, RZ, P1 ;  /* 0x000000ff07037208 */ /* 0x000fe20000800000 */
[----:B------:R-:W-:Y:S01]  /*7420*/  IMAD.WIDE.U32 R86, R6, -0x2daee0ad, RZ ;  /* 0xd2511f5306567825 */ /* 0x000fe200078e00ff */
[----:B------:R-:W-:-:S03]  /*7430*/  LOP3.LUT R9, R9, UR32, R12, 0x96, !PT ;  /* 0x0000002009097c12 */ /* 0x000fc6000f8e960c */
[----:B------:R-:W-:Y:S02]  /*7440*/  FFMA.FTZ R6, R49, c[0x0][0x23c], -R0 ;  /* 0x00008f0031067a23 */ /* 0x000fe40000010800 */
[----:B------:R-:W-:Y:S02]  /*7450*/  FFMA.FTZ R7, R62, c[0x0][0x23c], -R3 ;  /* 0x00008f003e077a23 */ /* 0x000fe40000010803 */
[----:B------:R1:W-:Y:S01]  /*7460*/  MUFU.EX2 R123, R6 ;  /* 0x00000006007b7308 */ /* 0x0003e20000000800 */
[----:B------:R-:W-:-:S04]  /*7470*/  IMAD.WIDE.U32 R54, R9, -0x326172a9, RZ ;  /* 0xcd9e8d5709367825 */ /* 0x000fc800078e00ff */
[--C-:B------:R-:W-:Y:S01]  /*7480*/  FFMA.FTZ R11, R51, c[0x0][0x23c], -R3.reuse ;  /* 0x00008f00330b7a23 */ /* 0x100fe20000010803 */
[----:B------:R-:W-:Y:S01]  /*7490*/  LOP3.LUT R18, R55, UR31, R10, 0x96, !PT ;  /* 0x0000001f37127c12 */ /* 0x000fe2000f8e960a */
[--C-:B------:R-:W-:Y:S01]  /*74a0*/  FFMA.FTZ R10, R50, c[0x0][0x23c], -R3.reuse ;  /* 0x00008f00320a7a23 */ /* 0x100fe20000010803 */
[----:B------:R3:W-:Y:S01]  /*74b0*/  MUFU.EX2 R119, R7 ;  /* 0x0000000700777308 */ /* 0x0007e20000000800 */
[----:B-1----:R-:W-:Y:S01]  /*74c0*/  LOP3.LUT R6, R87, UR29, R8, 0x96, !PT ;  /* 0x0000001d57067c12 */ /* 0x002fe2000f8e9608 */
[----:B------:R-:W-:-:S06]  /*74d0*/  FFMA.FTZ R8, R61, c[0x0][0x23c], -R3 ;  /* 0x00008f003d087a23 */ /* 0x000fcc0000010803 */
[----:B------:R-:W-:Y:S01]  /*74e0*/  MUFU.EX2 R227, R10 ;  /* 0x0000000a00e37308 */ /* 0x000fe20000000800 */
[----:B---3--:R-:W-:-:S07]  /*74f0*/  IMAD.WIDE.U32 R6, R6, -0x326172a9, RZ ;  /* 0xcd9e8d5706067825 */ /* 0x008fce00078e00ff */
[----:B------:R1:W3:Y:S01]  /*7500*/  MUFU.EX2 R170, R8 ;  /* 0x0000000800aa7308 */ /* 0x0002e20000000800 */
[----:B------:R-:W-:Y:S02]  /*7510*/  LOP3.LUT R9, R6, 0xff, RZ, 0xc0, !PT ;  /* 0x000000ff06097812 */ /* 0x000fe400078ec0ff */
[----:B------:R-:W-:-:S05]  /*7520*/  SHF.R.U32.HI R14, RZ, 0x18, R6 ;  /* 0x00000018ff0e7819 */ /* 0x000fca0000011606 */
[----:B------:R4:W2:Y:S01]  /*7530*/  MUFU.EX2 R169, R11 ;  /* 0x0000000b00a97308 */ /* 0x0008a20000000800 */
[----:B-1----:R-:W-:-:S04]  /*7540*/  LOP3.LUT R8, R6, 0xffff, RZ, 0xc0, !PT ;  /* 0x0000ffff06087812 */ /* 0x002fc800078ec0ff */
[----:B------:R-:W-:-:S04]  /*7550*/  SHF.R.U32.HI R8, RZ, 0x8, R8 ;  /* 0x00000008ff087819 */ /* 0x000fc80000011608 */
[----:B------:R-:W-:Y:S01]  /*7560*/  PRMT R17, R9, 0x5410, R8 ;  /* 0x0000541009117816 */ /* 0x000fe20000000008 */
[----:B----4-:R-:W-:Y:S01]  /*7570*/  FFMA.FTZ R11, R56, c[0x0][0x23c], -R0 ;  /* 0x00008f00380b7a23 */ /* 0x010fe20000010800 */
[----:B------:R-:W-:Y:S02]  /*7580*/  LOP3.LUT R8, R7, UR20, R54, 0x96, !PT ;  /* 0x0000001407087c12 */ /* 0x000fe4000f8e9636 */
[----:B------:R-:W-:Y:S01]  /*7590*/  SHF.R.U32.HI R9, RZ, 0x10, R6 ;  /* 0x00000010ff097819 */ /* 0x000fe20000011606 */
[----:B------:R1:W4:Y:S01]  /*75a0*/  MUFU.EX2 R147, R11 ;  /* 0x0000000b00937308 */ /* 0x0003220000000800 */
[----:B------:R-:W-:Y:S02]  /*75b0*/  SHF.R.U32.HI R10, RZ, 0x10, R8 ;  /* 0x00000010ff0a7819 */ /* 0x000fe40000011608 */
[----:B------:R-:W-:Y:S02]  /*75c0*/  LOP3.LUT R12, R9, 0xff, RZ, 0xc0, !PT ;  /* 0x000000ff090c7812 */ /* 0x000fe400078ec0ff */
[----:B------:R-:W-:-:S02]  /*75d0*/  LOP3.LUT R9, R8, 0xffff, RZ, 0xc0, !PT ;  /* 0x0000ffff08097812 */ /* 0x000fc400078ec0ff */
[----:B------:R-:W-:Y:S02]  /*75e0*/  LOP3.LUT R15, R8, 0xff, RZ, 0xc0, !PT ;  /* 0x000000ff080f7812 */ /* 0x000fe400078ec0ff */
[----:B------:R-:W-:Y:S02]  /*75f0*/  SHF.R.U32.HI R13, RZ, 0x18, R8 ;  /* 0x00000018ff0d7819 */ /* 0x000fe40000011608 */
[----:B------:R-:W-:Y:S02]  /*7600*/  LOP3.LUT R8, R10, 0xff, RZ, 0xc0, !PT ;  /* 0x000000ff0a087812 */ /* 0x000fe400078ec0ff */
[----:B------:R-:W-:Y:S02]  /*7610*/  SHF.R.U32.HI R9, RZ, 0x8, R9 ;  /* 0x00000008ff097819 */ /* 0x000fe40000011609 */
[----:B------:R-:W-:Y:S02]  /*7620*/  PRMT R13, R8, 0x5410, R13 ;  /* 0x00005410080d7816 */ /* 0x000fe4000000000d */
[----:B--2---:R-:W-:-:S02]  /*7630*/  F2FP.PACK_AB R8, R121, R120 ;  /* 0x000000787908723e */ /* 0x004fc400000000ff */
[----:B---3--:R-:W-:Y:S02]  /*7640*/  F2FP.PACK_AB R10, R170, R119 ;  /* 0x00000077aa0a723e */ /* 0x008fe400000000ff */
[C---:B------:R-:W-:Y:S02]  /*7650*/  PRMT R88, R8.reuse, 0x7610, R88 ;  /* 0x0000761008587816 */ /* 0x040fe40000000058 */
[----:B------:R-:W-:Y:S01]  /*7660*/  PRMT R87, R8, 0x7632, R87 ;  /* 0x0000763208577816 */ /* 0x000fe20000000057 */
[----:B------:R-:W-:Y:S01]  /*7670*/  FFMA.FTZ R8, R57, c[0x0][0x23c], -R0 ;  /* 0x00008f0039087a23 */ /* 0x000fe20000010800 */
[----:B-1----:R-:W-:Y:S02]  /*7680*/  PRMT R11, R15, 0x5410, R9 ;  /* 0x000054100f0b7816 */ /* 0x002fe40000000009 */
[----:B------:R-:W-:Y:S01]  /*7690*/  F2FP.PACK_AB R5, R227, R169 ;  /* 0x000000a9e305723e */ /* 0x000fe200000000ff */
[----:B------:R1:W-:Y:S01]  /*76a0*/  MUFU.EX2 R171, R8 ;  /* 0x0000000800ab7308 */ /* 0x0003e20000000800 */
[----:B------:R-:W-:-:S02]  /*76b0*/  PRMT R85, R10, 0x7610, R85 ;  /* 0x000076100a557816 */ /* 0x000fc40000000055 */
[----:B------:R-:W-:Y:S01]  /*76c0*/  PRMT R55, R10, 0x7632, R55 ;  /* 0x000076320a377816 */ /* 0x000fe20000000037 */
[----:B------:R-:W-:Y:S01]  /*76d0*/  FFMA.FTZ R10, R58, c[0x0][0x23c], -R3 ;  /* 0x00008f003a0a7a23 */ /* 0x000fe20000010803 */
[C---:B------:R-:W-:Y:S02]  /*76e0*/  PRMT R245, R5.reuse, 0x7610, R245 ;  /* 0x0000761005f57816 */ /* 0x040fe400000000f5 */
[----:B------:R-:W-:Y:S01]  /*76f0*/  PRMT R244, R5, 0x7632, R244 ;  /* 0x0000763205f47816 */ /* 0x000fe200000000f4 */
[--C-:B------:R-:W-:Y:S01]  /*7700*/  HSET2.LE.AND R5, R11, R252.reuse, PT ;  /* 0x000000fc0b057233 */ /* 0x100fe20003803000 */
[----:B------:R-:W-:Y:S01]  /*7710*/  PRMT R4, R85, 0x5410, R55 ;  /* 0x0000541055047816 */ /* 0x000fe20000000037 */
[----:B------:R2:W-:Y:S01]  /*7720*/  MUFU.EX2 R247, R10 ;  /* 0x0000000a00f77308 */ /* 0x0005e20000000800 */
[----:B------:R-:W-:Y:S02]  /*7730*/  PRMT R16, R12, 0x5410, R14 ;  /* 0x000054100c107816 */ /* 0x000fe4000000000e */
[----:B------:R-:W-:Y:S01]  /*7740*/  LOP3.LUT R12, R5, R4, RZ, 0xc0, !PT ;  /* 0x00000004050c7212 */ /* 0x000fe200078ec0ff */
[--C-:B------:R-:W-:Y:S01]  /*7750*/  HSET2.LE.AND R4, R13, R252.reuse, PT ;  /* 0x000000fc0d047233 */ /* 0x100fe20003803000 */
[----:B----4-:R-:W-:Y:S01]  /*7760*/  F2FP.PACK_AB R9, R147, R123 ;  /* 0x0000007b9309723e */ /* 0x010fe200000000ff */
[----:B-1----:R-:W-:Y:S01]  /*7770*/  FFMA.FTZ R8, R38, c[0x0][0x23c], -R0 ;  /* 0x00008f0026087a23 */ /* 0x002fe20000010800 */
[----:B------:R-:W-:-:S02]  /*7780*/  HSET2.LE.AND R5, R17, R252, PT ;  /* 0x000000fc11057233 */ /* 0x000fc40003803000 */
[C---:B------:R-:W-:Y:S01]  /*7790*/  PRMT R235, R9.reuse, 0x7610, R235 ;  /* 0x0000761009eb7816 */ /* 0x040fe200000000eb */
[----:B------:R1:W3:Y:S01]  /*77a0*/  MUFU.EX2 R127, R8 ;  /* 0x00000008007f7308 */ /* 0x0002e20000000800 */
[----:B------:R-:W-:Y:S01]  /*77b0*/  PRMT R234, R9, 0x7632, R234 ;  /* 0x0000763209ea7816 */ /* 0x000fe200000000ea */
[--C-:B------:R-:W-:Y:S02]  /*77c0*/  FFMA.FTZ R9, R59, c[0x0][0x23c], -R3.reuse ;  /* 0x00008f003b097a23 */ /* 0x100fe40000010803 */
[----:B------:R-:W4:Y:S01]  /*77d0*/  LDSM.16.MT88.4 R56, [R185+0x10000] ;  /* 0x01000000b938783b */ /* 0x000f220000004200 */
[----:B--2---:R-:W-:-:S03]  /*77e0*/  FFMA.FTZ R10, R44, c[0x0][0x23c], -R3 ;  /* 0x00008f002c0a7a23 */ /* 0x004fc60000010803 */
[----:B------:R2:W2:Y:S01]  /*77f0*/  MUFU.EX2 R168, R9 ;  /* 0x0000000900a87308 */ /* 0x0004a20000000800 */
[----:B-1----:R-:W-:-:S07]  /*7800*/  FFMA.FTZ R8, R37, c[0x0][0x23c], -R0 ;  /* 0x00008f0025087a23 */ /* 0x002fce0000010800 */
[----:B------:R1:W-:Y:S01]  /*7810*/  MUFU.EX2 R188, R10 ;  /* 0x0000000a00bc7308 */ /* 0x0003e20000000800 */
[----:B--2---:R-:W-:-:S07]  /*7820*/  PRMT R9, R235, 0x5410, R234 ;  /* 0x00005410eb097816 */ /* 0x004fce00000000ea */
[----:B------:R2:W-:Y:S01]  /*7830*/  MUFU.EX2 R126, R8 ;  /* 0x00000008007e7308 */ /* 0x0005e20000000800 */
[----:B-1----:R-:W-:Y:S02]  /*7840*/  FFMA.FTZ R10, R39, c[0x0][0x23c], -R3 ;  /* 0x00008f00270a7a23 */ /* 0x002fe40000010803 */
[----:B------:R-:W-:Y:S05]  /*7850*/  LDSM.16.MT88.4 R36, [R185+0x10800] ;  /* 0x01080000b924783b */ /* 0x000fea0000004200 */
[----:B------:R1:W1:Y:S01]  /*7860*/  MUFU.EX2 R122, R10 ;  /* 0x0000000a007a7308 */ /* 0x0002620000000800 */
[----:B--2---:R-:W-:-:S04]  /*7870*/  PRMT R8, R88, 0x5410, R87 ;  /* 0x0000541058087816 */ /* 0x004fc80000000057 */
[----:B------:R-:W-:Y:S01]  /*7880*/  LOP3.LUT R13, R4, R8, RZ, 0xc0, !PT ;  /* 0x00000008040d7212 */ /* 0x000fe200078ec0ff */
[----:B------:R-:W-:Y:S01]  /*7890*/  HSET2.LE.AND R8, R16, R252, PT ;  /* 0x000000fc10087233 */ /* 0x000fe20003803000 */
[----:B------:R-:W-:-:S04]  /*78a0*/  PRMT R4, R245, 0x5410, R244 ;  /* 0x00005410f5047816 */ /* 0x000fc800000000f4 */
[----:B------:R-:W-:Y:S01]  /*78b0*/  LOP3.LUT R14, R5, R4, RZ, 0xc0, !PT ;  /* 0x00000004050e7212 */ /* 0x000fe200078ec0ff */
[----:B------:R-:W-:Y:S01]  /*78c0*/  IMAD.WIDE.U32 R4, R18, -0x2daee0ad, RZ ;  /* 0xd2511f5312047825 */ /* 0x000fe200078e00ff */
[----:B------:R-:W-:-:S04]  /*78d0*/  LOP3.LUT R15, R8, R9, RZ, 0xc0, !PT ;  /* 0x00000009080f7212 */ /* 0x000fc800078ec0ff */
[----:B------:R-:W-:Y:S02]  /*78e0*/  LOP3.LUT R8, R5, UR19, R86, 0x96, !PT ;  /* 0x0000001305087c12 */ /* 0x000fe4000f8e9656 */
[----:B------:R-:W-:Y:S01]  /*78f0*/  LOP3.LUT R9, R4, 0xffff, RZ, 0xc0, !PT ;  /* 0x0000ffff04097812 */ /* 0x000fe200078ec0ff */
[C---:B------:R-:W-:Y:S01]  /*7900*/  HMMA.16816.F32 R64, R12.reuse, R28, RZ ;  /* 0x0000001c0c40723c */ /* 0x040fe200000018ff */
[C---:B------:R-:W-:Y:S02]  /*7910*/  LOP3.LUT R16, R8.reuse, 0xffff, RZ, 0xc0, !PT ;  /* 0x0000ffff08107812 */ /* 0x040fe400078ec0ff */
[----:B------:R-:W-:Y:S02]  /*7920*/  LOP3.LUT R21, R8, 0xff, RZ, 0xc0, !PT ;  /* 0x000000ff08157812 */ /* 0x000fe400078ec0ff */
[--C-:B------:R-:W-:Y:S02]  /*7930*/  SHF.R.U32.HI R17, RZ, 0x10, R8.reuse ;  /* 0x00000010ff117819 */ /* 0x100fe40000011608 */
[----:B------:R-:W-:Y:S01]  /*7940*/  SHF.R.U32.HI R18, RZ, 0x18, R8 ;  /* 0x00000018ff127819 */ /* 0x000fe20000011608 */
[----:B------:R-:W-:Y:S01]  /*7950*/  HMMA.16816.F32 R60, R12, R30, RZ ;  /* 0x0000001e0c3c723c */ /* 0x000fe200000018ff */
[----:B------:R-:W-:-:S02]  /*7960*/  LOP3.LUT R19, R4, 0xff, RZ, 0xc0, !PT ;  /* 0x000000ff04137812 */ /* 0x000fc400078ec0ff */
[----:B------:R-:W-:Y:S02]  /*7970*/  SHF.R.U32.HI R8, RZ, 0x8, R9 ;  /* 0x00000008ff087819 */ /* 0x000fe40000011609 */
[----:B------:R-:W-:Y:S02]  /*7980*/  SHF.R.U32.HI R11, RZ, 0x10, R4 ;  /* 0x00000010ff0b7819 */ /* 0x000fe40000011604 */
[----:B------:R-:W-:Y:S01]  /*7990*/  PRMT R48, R19, 0x5410, R8 ;  /* 0x0000541013307816 */ /* 0x000fe20000000008 */
[----:B------:R-:W-:Y:S01]  /*79a0*/  FFMA.FTZ R8, R45, c[0x0][0x23c], -R0 ;  /* 0x00008f002d087a23 */ /* 0x000fe20000010800 */
[----:B------:R-:W-:Y:S01]  /*79b0*/  LOP3.LUT R9, R11, 0xff, RZ, 0xc0, !PT ;  /* 0x000000ff0b097812 */ /* 0x000fe200078ec0ff */
[----:B------:R-:W-:Y:S01]  /*79c0*/  HMMA.16816.F32 R28, R12, R26, RZ ;  /* 0x0000001a0c1c723c */ /* 0x000fe200000018ff */
[----:B------:R-:W-:Y:S01]  /*79d0*/  SHF.R.U32.HI R11, RZ, 0x8, R16 ;  /* 0x00000008ff0b7819 */ /* 0x000fe20000011610 */
[----:B------:R2:W2:Y:S01]  /*79e0*/  MUFU.EX2 R246, R8 ;  /* 0x0000000800f67308 */ /* 0x0004a20000000800 */
[----:B------:R-:W-:Y:S01]  /*79f0*/  SHF.R.U32.HI R20, RZ, 0x18, R4 ;  /* 0x00000018ff147819 */ /* 0x000fe20000011604 */
[----:B------:R-:W-:Y:S01]  /*7a00*/  LDSM.16.MT88.4 R44, [R182+0x10800] ;  /* 0x01080000b62c783b */ /* 0x000fe20000004200 */
[----:B------:R-:W-:-:S02]  /*7a10*/  PRMT R11, R21, 0x5410, R11 ;  /* 0x00005410150b7816 */ /* 0x000fc4000000000b */
[----:B-1----:R-:W-:Y:S01]  /*7a20*/  LOP3.LUT R10, R17, 0xff, RZ, 0xc0, !PT ;  /* 0x000000ff110a7812 */ /* 0x002fe200078ec0ff */
[C---:B------:R-:W-:Y:S01]  /*7a30*/  HMMA.16816.F32 R32, R12.reuse, R24, RZ ;  /* 0x000000180c20723c */ /* 0x040fe200000018ff */
[----:B------:R-:W-:Y:S01]  /*7a40*/  PRMT R49, R9, 0x5410, R20 ;  /* 0x0000541009317816 */ /* 0x000fe20000000014 */
[--C-:B------:R-:W-:Y:S01]  /*7a50*/  HSET2.LE.AND R2, R11, R252.reuse, PT ;  /* 0x000000fc0b027233 */ /* 0x100fe20003803000 */
[----:B---3--:R-:W-:Y:S01]  /*7a60*/  F2FP.PACK_AB R9, R127, R171 ;  /* 0x000000ab7f09723e */ /* 0x008fe200000000ff */
[----:B------:R-:W1:Y:S01]  /*7a70*/  LDSM.16.MT88.4 R24, [R184+0x10000] ;  /* 0x01000000b818783b */ /* 0x000e620000004200 */
[----:B------:R-:W-:Y:S02]  /*7a80*/  PRMT R10, R10, 0x5410, R18 ;  /* 0x000054100a0a7816 */ /* 0x000fe40000000012 */
[C---:B------:R-:W-:Y:S01]  /*7a90*/  PRMT R223, R9.reuse, 0x7610, R223 ;  /* 0x0000761009df7816 */ /* 0x040fe200000000df */
[----:B----4-:R-:W-:Y:S01]  /*7aa0*/  HMMA.16816.F32 R20, R12, R56, RZ ;  /* 0x000000380c14723c */ /* 0x010fe200000018ff */
[----:B------:R-:W-:Y:S01]  /*7ab0*/  PRMT R222, R9, 0x7632, R222 ;  /* 0x0000763209de7816 */ /* 0x000fe200000000de */
[--C-:B------:R-:W-:Y:S01]  /*7ac0*/  HSET2.LE.AND R9, R10, R252.reuse, PT ;  /* 0x000000fc0a097233 */ /* 0x100fe20003803000 */
[----:B--2---:R-:W-:Y:S01]  /*7ad0*/  F2FP.PACK_AB R8, R247, R168 ;  /* 0x000000a8f708723e */ /* 0x004fe200000000ff */
[----:B------:R-:W-:-:S03]  /*7ae0*/  HSET2.LE.AND R10, R48, R252, PT ;  /* 0x000000fc300a7233 */ /* 0x000fc60003803000 */
[C---:B------:R-:W-:Y:S01]  /*7af0*/  PRMT R233, R8.reuse, 0x7610, R233 ;  /* 0x0000761008e97816 */ /* 0x040fe200000000e9 */
[----:B------:R-:W-:Y:S01]  /*7b00*/  HMMA.16816.F32 R16, R12, R58, RZ ;  /* 0x0000003a0c10723c */ /* 0x000fe200000018ff */
[----:B------:R-:W-:Y:S02]  /*7b10*/  PRMT R232, R8, 0x7632, R232 ;  /* 0x0000763208e87816 */ /* 0x000fe400000000e8 */
[----:B------:R-:W-:-:S04]  /*7b20*/  F2FP.PACK_AB R8, R122, R188 ;  /* 0x000000bc7a08723e */ /* 0x000fc800000000ff */
[C---:B------:R-:W-:Y:S02]  /*7b30*/  PRMT R221, R8.reuse, 0x7610, R221 ;  /* 0x0000761008dd7816 */ /* 0x040fe400000000dd */
[----:B------:R-:W-:Y:S02]  /*7b40*/  PRMT R215, R8, 0x7632, R215 ;  /* 0x0000763208d77816 */ /* 0x000fe400000000d7 */
[----:B------:R-:W-:Y:S02]  /*7b50*/  F2FP.PACK_AB R8, R246, R126 ;  /* 0x0000007ef608723e */ /* 0x000fe400000000ff */
[----:B------:R-:W-:Y:S02]  /*7b60*/  PRMT R11, R221, 0x5410, R215 ;  /* 0x00005410dd0b7816 */ /* 0x000fe400000000d7 */
[C---:B------:R-:W-:Y:S02]  /*7b70*/  PRMT R214, R8.reuse, 0x7610, R214 ;  /* 0x0000761008d67816 */ /* 0x040fe400000000d6 */
[----:B------:R-:W-:-:S02]  /*7b80*/  PRMT R213, R8, 0x7632, R213 ;  /* 0x0000763208d57816 */ /* 0x000fc400000000d5 */
[----:B------:R-:W-:Y:S02]  /*7b90*/  PRMT R8, R233, 0x5410, R232 ;  /* 0x00005410e9087816 */ /* 0x000fe400000000e8 */
[----:B------:R-:W-:Y:S02]  /*7ba0*/  LOP3.LUT R10, R10, R11, RZ, 0xc0, !PT ;  /* 0x0000000b0a0a7212 */ /* 0x000fe400078ec0ff */
[----:B------:R-:W-:Y:S02]  /*7bb0*/  LOP3.LUT R8, R2, R8, RZ, 0xc0, !PT ;  /* 0x0000000802087212 */ /* 0x000fe400078ec0ff */
[----:B------:R-:W-:Y:S02]  /*7bc0*/  PRMT R2, R223, 0x5410, R222 ;  /* 0x00005410df027816 */ /* 0x000fe400000000de */
[----:B------:R-:W-:Y:S01]  /*7bd0*/  PRMT R11, R214, 0x5410, R213 ;  /* 0x00005410d60b7816 */ /* 0x000fe200000000d5 */
[----:B-1----:R-:W-:Y:S01]  /*7be0*/  HMMA.16816.F32 R56, R12, R24, RZ ;  /* 0x000000180c38723c */ /* 0x002fe200000018ff */
[----:B------:R-:W-:Y:S01]  /*7bf0*/  LOP3.LUT R9, R9, R2, RZ, 0xc0, !PT ;  /* 0x0000000209097212 */ /* 0x000fe200078ec0ff */
[----:B------:R-:W-:-:S02]  /*7c00*/  HSET2.LE.AND R2, R49, R252, PT ;  /* 0x000000fc31027233 */ /* 0x000fc40003803000 */
[----:B------:R-:W-:Y:S03]  /*7c10*/  LDSM.16.MT88.4 R48, [R183+0x12800] ;  /* 0x01280000b730783b */ /* 0x000fe60000004200 */
[----:B------:R-:W-:-:S07]  /*7c20*/  LOP3.LUT R11, R2, R11, RZ, 0xc0, !PT ;  /* 0x0000000b020b7212 */ /* 0x000fce00078ec0ff */
[C---:B------:R-:W-:Y:S08]  /*7c30*/  HMMA.16816.F32 R68, R8.reuse, R42, R28 ;  /* 0x0000002a0844723c */ /* 0x040ff0000000181c */
[C---:B------:R-:W-:Y:S08]  /*7c40*/  HMMA.16816.F32 R20, R8.reuse, R36, R20 ;  /* 0x000000240814723c */ /* 0x040ff00000001814 */
[C---:B------:R-:W-:Y:S01]  /*7c50*/  HMMA.16816.F32 R164, R8.reuse, R44, R64 ;  /* 0x0000002c08a4723c */ /* 0x040fe20000001840 */
[----:B------:R-:W-:Y:S07]  /*7c60*/  LDSM.16.MT88.4 R64, [R184+0x12000] ;  /* 0x01200000b840783b */ /* 0x000fee0000004200 */
[----:B------:R-:W-:Y:S01]  /*7c70*/  HMMA.16816.F32 R148, R8, R46, R60 ;  /* 0x0000002e0894723c */ /* 0x000fe2000000183c */
[----:B------:R-:W1:Y:S01]  /*7c80*/  LDSM.16.MT88.4 R44, [R185+0x12800] ;  /* 0x01280000b92c783b */ /* 0x000e620000004200 */
[----:B------:R-:W-:-:S02]  /*7c90*/  IMAD.MOV.U32 R224, RZ, RZ, R68 ;  /* 0x000000ffffe07224 */ /* 0x000fc400078e0044 */
[----:B------:R-:W-:Y:S01]  /*7ca0*/  IMAD.MOV.U32 R187, RZ, RZ, R69 ;  /* 0x000000ffffbb7224 */ /* 0x000fe200078e0045 */
[----:B------:R-:W-:Y:S01]  /*7cb0*/  LDSM.16.MT88.4 R60, [R182+0x12800] ;  /* 0x01280000b63c783b */ /* 0x000fe20000004200 */
[----:B------:R-:W-:Y:S02]  /*7cc0*/  IMAD.MOV.U32 R186, RZ, RZ, R70 ;  /* 0x000000ffffba7224 */ /* 0x000fe400078e0046 */
[----:B------:R-:W-:Y:S01]  /*7cd0*/  IMAD.MOV.U32 R181, RZ, RZ, R71 ;  /* 0x000000ffffb57224 */ /* 0x000fe200078e0047 */
[----:B------:R-:W-:Y:S01]  /*7ce0*/  HMMA.16816.F32 R16, R8, R38, R16 ;  /* 0x000000260810723c */ /* 0x000fe20000001810 */
[----:B------:R-:W2:Y:S01]  /*7cf0*/  LDSM.16.MT88.4 R68, [R184+0x10800] ;  /* 0x01080000b844783b */ /* 0x000ea20000004200 */
[----:B------:R-:W-:Y:S02]  /*7d00*/  IMAD.MOV.U32 R154, RZ, RZ, R20 ;  /* 0x000000ffff9a7224 */ /* 0x000fe400078e0014 */
[----:B------:R-:W-:Y:S02]  /*7d10*/  IMAD.MOV.U32 R153, RZ, RZ, R22 ;  /* 0x000000ffff997224 */ /* 0x000fe400078e0016 */
[----:B------:R-:W-:-:S02]  /*7d20*/  IMAD.MOV.U32 R152, RZ, RZ, R23 ;  /* 0x000000ffff987224 */ /* 0x000fc400078e0017 */
[----:B------:R-:W-:Y:S01]  /*7d30*/  IMAD.MOV.U32 R160, RZ, RZ, R21 ;  /* 0x000000ffffa07224 */ /* 0x000fe200078e0015 */
[----:B------:R-:W-:Y:S08]  /*7d40*/  HMMA.16816.F32 R156, R8, R40, R32 ;  /* 0x00000028089c723c */ /* 0x000ff00000001820 */
[C---:B------:R-:W-:Y:S07]  /*7d50*/  HMMA.16816.F32 R20, R12.reuse, R80, RZ ;  /* 0x000000500c14723c */ /* 0x040fee00000018ff */
[----:B------:R-:W-:Y:S01]  /*7d60*/  IMAD.MOV.U32 R146, RZ, RZ, R16 ;  /* 0x000000ffff927224 */ /* 0x000fe200078e0010 */
[----:B------:R-:W-:Y:S01]  /*7d70*/  HMMA.16816.F32 R40, R12, R26, RZ ;  /* 0x0000001a0c28723c */ /* 0x000fe200000018ff */
[----:B------:R-:W-:-:S02]  /*7d80*/  IMAD.MOV.U32 R145, RZ, RZ, R17 ;  /* 0x000000ffff917224 */ /* 0x000fc400078e0011 */
[----:B------:R-:W-:Y:S02]  /*7d90*/  IMAD.MOV.U32 R144, RZ, RZ, R18 ;  /* 0x000000ffff907224 */ /* 0x000fe400078e0012 */
[----:B------:R-:W-:-:S03]  /*7da0*/  IMAD.MOV.U32 R139, RZ, RZ, R19 ;  /* 0x000000ffff8b7224 */ /* 0x000fc600078e0013 */
[C---:B------:R-:W-:Y:S08]  /*7db0*/  HMMA.16816.F32 R36, R12.reuse, R76, RZ ;  /* 0x0000004c0c24723c */ /* 0x040ff000000018ff */
[C---:B------:R-:W-:Y:S08]  /*7dc0*/  HMMA.16816.F32 R28, R12.reuse, R72, RZ ;  /* 0x000000480c1c723c */ /* 0x040ff000000018ff */
[----:B------:R-:W-:Y:S08]  /*7dd0*/  HMMA.16816.F32 R16, R12, R82, RZ ;  /* 0x000000520c10723c */ /* 0x000ff000000018ff */
[C---:B-1----:R-:W-:Y:S08]  /*7de0*/  HMMA.16816.F32 R20, R8.reuse, R44, R20 ;  /* 0x0000002c0814723c */ /* 0x042ff00000001814 */
[C---:B--2---:R-:W-:Y:S01]  /*7df0*/  HMMA.16816.F32 R140, R8.reuse, R68, R56 ;  /* 0x00000044088c723c */ /* 0x044fe20000001838 */
[----:B------:R-:W-:Y:S07]  /*7e00*/  LDSM.16.MT88.4 R56, [R183+0x14000] ;  /* 0x01400000b738783b */ /* 0x000fee0000004200 */
[----:B------:R-:W-:Y:S08]  /*7e10*/  HMMA.16816.F32 R228, R8, R70, R40 ;  /* 0x0000004608e4723c */ /* 0x000ff00000001828 */
[----:B------:R-:W-:Y:S01]  /*7e20*/  HMMA.16816.F32 R32, R12, R78, RZ ;  /* 0x0000004e0c20723c */ /* 0x000fe200000018ff */
[----:B------:R-:W-:-:S02]  /*7e30*/  IMAD.MOV.U32 R125, RZ, RZ, R20 ;  /* 0x000000ffff7d7224 */ /* 0x000fc400078e0014 */
[----:B------:R-:W-:Y:S02]  /*7e40*/  IMAD.MOV.U32 R124, RZ, RZ, R21 ;  /* 0x000000ffff7c7224 */ /* 0x000fe400078e0015 */
[----:B------:R-:W-:Y:S02]  /*7e50*/  IMAD.MOV.U32 R190, RZ, RZ, R22 ;  /* 0x000000ffffbe7224 */ /* 0x000fe400078e0016 */
[----:B------:R-:W-:Y:S01]  /*7e60*/  IMAD.MOV.U32 R189, RZ, RZ, R23 ;  /* 0x000000ffffbd7224 */ /* 0x000fe200078e0017 */
[----:B------:R-:W-:Y:S01]  /*7e70*/  HMMA.16816.F32 R24, R12, R74, RZ ;  /* 0x0000004a0c18723c */ /* 0x000fe200000018ff */
[----:B------:R-:W1:Y:S07]  /*7e80*/  LDSM.16.MT88.4 R72, [R182+0x14000] ;  /* 0x01400000b648783b */ /* 0x000e6e0000004200 */
[----:B------:R-:W-:Y:S01]  /*7e90*/  HMMA.16816.F32 R68, R8, R60, R36 ;  /* 0x0000003c0844723c */ /* 0x000fe20000001824 */
[----:B------:R-:W2:Y:S01]  /*7ea0*/  LDSM.16.MT88.4 R36, [R184+0x12800] ;  /* 0x01280000b824783b */ /* 0x000ea20000004200 */
[----:B------:R-:W-:-:S02]  /*7eb0*/  IMAD.MOV.U32 R138, RZ, RZ, R230 ;  /* 0x000000ffff8a7224 */ /* 0x000fc400078e00e6 */
[----:B------:R-:W-:Y:S02]  /*7ec0*/  IMAD.MOV.U32 R137, RZ, RZ, R229 ;  /* 0x000000ffff897224 */ /* 0x000fe400078e00e5 */
[----:B------:R-:W-:Y:S02]  /*7ed0*/  IMAD.MOV.U32 R136, RZ, RZ, R228 ;  /* 0x000000ffff887224 */ /* 0x000fe400078e00e4 */
[----:B------:R-:W-:Y:S01]  /*7ee0*/  HMMA.16816.F32 R40, R8, R48, R28 ;  /* 0x000000300828723c */ /* 0x000fe2000000181c */
[----:B------:R-:W-:-:S06]  /*7ef0*/  IMAD.MOV.U32 R2, RZ, RZ, R231 ;  /* 0x000000ffff027224 */ /* 0x000fcc00078e00e7 */
[----:B------:R-:W-:Y:S01]  /*7f00*/  IMAD.MOV.U32 R48, RZ, RZ, R144 ;  /* 0x000000ffff307224 */ /* 0x000fe200078e0090 */
[----:B------:R-:W-:Y:S01]  /*7f10*/  HMMA.16816.F32 R76, R8, R46, R16 ;  /* 0x0000002e084c723c */ /* 0x000fe20000001810 */
[----:B------:R-:W-:-:S06]  /*7f20*/  IMAD.MOV.U32 R49, RZ, RZ, R139 ;  /* 0x000000ffff317224 */ /* 0x000fcc00078e008b */
[----:B------:R-:W-:Y:S01]  /*7f30*/  IMAD.MOV.U32 R46, RZ, RZ, R137 ;  /* 0x000000ffff2e7224 */ /* 0x000fe200078e0089 */
[C---:B------:R-:W-:Y:S08]  /*7f40*/  HMMA.16816.F32 R20, R12.reuse, R64, RZ ;  /* 0x000000400c14723c */ /* 0x040ff000000018ff */
[----:B------:R-:W-:Y:S01]  /*7f50*/  HMMA.16816.F32 R16, R12, R66, RZ ;  /* 0x000000420c10723c */ /* 0x000fe200000018ff */
[----:B------:R-:W-:-:S02]  /*7f60*/  IMAD.MOV.U32 R30, RZ, RZ, R43 ;  /* 0x000000ffff1e7224 */ /* 0x000fc400078e002b */
[----:B------:R-:W-:Y:S02]  /*7f70*/  IMAD.MOV.U32 R29, RZ, RZ, R42 ;  /* 0x000000ffff1d7224 */ /* 0x000fe400078e002a */
[----:B------:R-:W-:Y:S02]  /*7f80*/  IMAD.MOV.U32 R28, RZ, RZ, R41 ;  /* 0x000000ffff1c7224 */ /* 0x000fe400078e0029 */
[----:B------:R-:W-:Y:S01]  /*7f90*/  IMAD.MOV.U32 R191, RZ, RZ, R40 ;  /* 0x000000ffffbf7224 */ /* 0x000fe200078e0028 */
[----:B------:R-:W-:Y:S01]  /*7fa0*/  HMMA.16816.F32 R60, R8, R62, R32 ;  /* 0x0000003e083c723c */ /* 0x000fe20000001820 */
[----:B------:R-:W3:Y:S01]  /*7fb0*/  LDSM.16.MT88.4 R32, [R182+0x14800] ;  /* 0x01480000b620783b */ /* 0x000ee20000004200 */
[----:B------:R-:W-:Y:S02]  /*7fc0*/  IMAD.MOV.U32 R64, RZ, RZ, R30 ;  /* 0x000000ffff407224 */ /* 0x000fe400078e001e */
[----:B------:R-:W-:Y:S01]  /*7fd0*/  IMAD.MOV.U32 R67, RZ, RZ, R29 ;  /* 0x000000ffff437224 */ /* 0x000fe200078e001d */
[----:B------:R-:W4:Y:S01]  /*7fe0*/  LDSM.16.MT88.4 R40, [R183+0x14800] ;  /* 0x01480000b728783b */ /* 0x000f220000004200 */
[----:B------:R-:W-:-:S02]  /*7ff0*/  IMAD.MOV.U32 R65, RZ, RZ, R28 ;  /* 0x000000ffff417224 */ /* 0x000fc400078e001c */
[----:B-1----:R-:W-:Y:S01]  /*8000*/  HMMA.16816.F32 R28, R12, R72, RZ ;  /* 0x000000480c1c723c */ /* 0x002fe200000018ff */
[----:B------:R-:W-:-:S06]  /*8010*/  IMAD.MOV.U32 R66, RZ, RZ, R154 ;  /* 0x000000ffff427224 */ /* 0x000fcc00078e009a */
[----:B------:R-:W-:Y:S01]  /*8020*/  IMAD.MOV.U32 R73, RZ, RZ, R147 ;  /* 0x000000ffff497224 */ /* 0x000fe200078e0093 */
[----:B--2---:R-:W-:Y:S01]  /*8030*/  HMMA.16816.F32 R248, R8, R36, R20 ;  /* 0x0000002408f8723c */ /* 0x004fe20000001814 */
[----:B------:R-:W-:-:S07]  /*8040*/  IMAD.MOV.U32 R72, RZ, RZ, R138 ;  /* 0x000000ffff487224 */ /* 0x000fce00078e008a */
[C---:B------:R-:W-:Y:S01]  /*8050*/  HMMA.16816.F32 R240, R8.reuse, R38, R16 ;  /* 0x0000002608f0723c */ /* 0x040fe20000001810 */
[----:B------:R-:W1:Y:S07]  /*8060*/  LDSM.16.MT88.4 R36, [R185+0x14000] ;  /* 0x01400000b924783b */ /* 0x000e6e0000004200 */
[----:B------:R-:W-:Y:S07]  /*8070*/  HMMA.16816.F32 R24, R8, R50, R24 ;  /* 0x000000320818723c */ /* 0x000fee0000001818 */
[----:B------:R-:W-:Y:S01]  /*8080*/  IMAD.MOV.U32 R50, RZ, RZ, R146 ;  /* 0x000000ffff327224 */ /* 0x000fe200078e0092 */
[----:B------:R-:W-:Y:S01]  /*8090*/  HMMA.16816.F32 R20, R12, R56, RZ ;  /* 0x000000380c14723c */ /* 0x000fe200000018ff */
[----:B------:R-:W-:-:S06]  /*80a0*/  IMAD.MOV.U32 R51, RZ, RZ, R145 ;  /* 0x000000ffff337224 */ /* 0x000fcc00078e0091 */
[----:B------:R-:W-:Y:S01]  /*80b0*/  IMAD.MOV.U32 R56, RZ, RZ, R153 ;  /* 0x000000ffff387224 */ /* 0x000fe200078e0099 */
[----:B---3--:R-:W-:Y:S01]  /*80c0*/  HMMA.16816.F32 R228, R8, R32, R28 ;  /* 0x0000002008e4723c */ /* 0x008fe2000000181c */
[----:B------:R-:W2:Y:S01]  /*80d0*/  LDSM.16.MT88.4 R28, [R185+0x14800] ;  /* 0x01480000b91c783b */ /* 0x000ea20000004200 */
[----:B------:R-:W-:-:S05]  /*80e0*/  IMAD.MOV.U32 R57, RZ, RZ, R152 ;  /* 0x000000ffff397224 */ /* 0x000fca00078e0098 */
[----:B------:R-:W-:Y:S01]  /*80f0*/  SHF.R.U32.HI R32, RZ, 0x10, R4 ;  /* 0x00000010ff207819 */ /* 0x000fe20000011604 */
[----:B------:R-:W-:Y:S01]  /*8100*/  HMMA.16816.F32 R16, R12, R58, RZ ;  /* 0x0000003a0c10723c */ /* 0x000fe200000018ff */
[----:B------:R-:W-:Y:S02]  /*8110*/  IMAD.MOV.U32 R83, RZ, RZ, R26 ;  /* 0x000000ffff537224 */ /* 0x000fe400078e001a */
[----:B------:R-:W-:Y:S02]  /*8120*/  IMAD.MOV.U32 R82, RZ, RZ, R27 ;  /* 0x000000ffff527224 */ /* 0x000fe400078e001b */
[----:B------:R-:W-:Y:S02]  /*8130*/  IMAD.MOV.U32 R81, RZ, RZ, R24 ;  /* 0x000000ffff517224 */ /* 0x000fe400078e0018 */
[----:B------:R-:W-:Y:S01]  /*8140*/  IMAD.MOV.U32 R80, RZ, RZ, R25 ;  /* 0x000000ffff507224 */ /* 0x000fe200078e0019 */
[----:B----4-:R-:W-:Y:S01]  /*8150*/  HMMA.16816.F32 R236, R8, R40, R20 ;  /* 0x0000002808ec723c */ /* 0x010fe20000001814 */
[----:B------:R-:W-:-:S02]  /*8160*/  IMAD.MOV.U32 R59, RZ, RZ, R160 ;  /* 0x000000ffff3b7224 */ /* 0x000fc400078e00a0 */
[----:B------:R-:W-:-:S05]  /*8170*/  IMAD.MOV.U32 R58, RZ, RZ, R136 ;  /* 0x000000ffff3a7224 */ /* 0x000fca00078e0088 */
[C---:B------:R-:W-:Y:S07]  /*8180*/  HMMA.16816.F32 R24, R12.reuse, R74, RZ ;  /* 0x0000004a0c18723c */ /* 0x040fee00000018ff */
[----:B------:R-:W-:Y:S01]  /*8190*/  IMAD.MOV.U32 R75, RZ, RZ, R2 ;  /* 0x000000ffff4b7224 */ /* 0x000fe200078e0002 */
[----:B-1----:R-:W-:Y:S01]  /*81a0*/  HMMA.16816.F32 R20, R12, R36, RZ ;  /* 0x000000240c14723c */ /* 0x002fe200000018ff */
[----:B------:R-:W-:Y:S01]  /*81b0*/  LOP3.LUT R2, R89, UR4, RZ, 0x3c, !PT ;  /* 0x0000000459027c12 */ /* 0x000fe2000f8e3cff */
[----:B------:R-:W-:-:S05]  /*81c0*/  IMAD.MOV.U32 R74, RZ, RZ, R122 ;  /* 0x000000ffff4a7224 */ /* 0x000fca00078e007a */
[----:B------:R-:W-:Y:S01]  /*81d0*/  LOP3.LUT R37, R4, 0xffff, RZ, 0xc0, !PT ;  /* 0x0000ffff04257812 */ /* 0x000fe200078ec0ff */
[C---:B------:R-:W-:Y:S07]  /*81e0*/  HMMA.16816.F32 R160, R8.reuse, R42, R16 ;  /* 0x0000002a08a0723c */ /* 0x040fee0000001810 */
[----:B------:R-:W-:Y:S01]  /*81f0*/  IMAD.WIDE.U32 R16, R2, -0x326172a9, RZ ;  /* 0xcd9e8d5702107825 */ /* 0x000fe200078e00ff */
[----:B------:R-:W-:Y:S04]  /*8200*/  HMMA.16816.F32 R152, R8, R34, R24 ;  /* 0x000000220898723c */ /* 0x000fe80000001818 */
[----:B------:R-:W-:-:S02]  /*8210*/  LOP3.LUT R17, R17, UR37, R116, 0x96, !PT ;  /* 0x0000002511117c12 */ /* 0x000fc4000f8e9674 */
[----:B------:R-:W-:Y:S02]  /*8220*/  LOP3.LUT R2, R53, UR36, R16, 0x96, !PT ;  /* 0x0000002435027c12 */ /* 0x000fe4000f8e9610 */
[----:B------:R-:W-:Y:S01]  /*8230*/  HMMA.16816.F32 R24, R12, R38, RZ ;  /* 0x000000260c18723c */ /* 0x000fe200000018ff */
[----:B------:R-:W-:-:S05]  /*8240*/  IMAD.WIDE.U32 R16, R17, -0x2daee0ad, RZ ;  /* 0xd2511f5311107825 */ /* 0x000fca00078e00ff */
[----:B------:R-:W-:Y:S01]  /*8250*/  LOP3.LUT R17, R17, UR35, R84, 0x96, !PT ;  /* 0x0000002311117c12 */ /* 0x000fe2000f8e9654 */
[----:B------:R-:W-:Y:S01]  /*8260*/  IMAD.MOV.U32 R84, RZ, RZ, R127 ;  /* 0x000000ffff547224 */ /* 0x000fe200078e007f */
[----:B--2---:R-:W-:Y:S01]  /*8270*/  HMMA.16816.F32 R144, R8, R28, R20 ;  /* 0x0000001c0890723c */ /* 0x004fe20000001814 */
[----:B------:R-:W-:-:S06]  /*8280*/  LOP3.LUT R38, R6, 0xffff, RZ, 0xc0, !PT ;  /* 0x0000ffff06267812 */ /* 0x000fcc00078ec0ff */
[----:B------:R-:W-:Y:S01]  /*8290*/  IMAD.WIDE.U32 R20, R2, -0x2daee0ad, RZ ;  /* 0xd2511f5302147825 */ /* 0x000fe200078e00ff */
[----:B------:R-:W-:-:S04]  /*82a0*/  SHF.R.U32.HI R29, RZ, 0x10, R6 ;  /* 0x00000010ff1d7819 */ /* 0x000fc80000011606 */
[----:B------:R-:W-:Y:S01]  /*82b0*/  LOP3.LUT R2, R21, UR33, R16, 0x96, !PT ;  /* 0x0000002115027c12 */ /* 0x000fe2000f8e9610 */
[----:B------:R-:W-:-:S03]  /*82c0*/  IMAD.WIDE.U32 R16, R17, -0x326172a9, RZ ;  /* 0xcd9e8d5711107825 */ /* 0x000fc600078e00ff */
[----:B------:R-:W-:Y:S01]  /*82d0*/  HMMA.16816.F32 R136, R8, R30, R24 ;  /* 0x0000001e0888723c */ /* 0x000fe20000001818 */
[----:B------:R-:W-:Y:S01]  /*82e0*/  IMAD.WIDE.U32 R18, R2, -0x326172a9, RZ ;  /* 0xcd9e8d5702127825 */ /* 0x000fe200078e00ff */
[----:B------:R-:W-:-:S04]  /*82f0*/  LOP3.LUT R2, R17, UR34, R52, 0x96, !PT ;  /* 0x0000002211027c12 */ /* 0x000fc8000f8e9634 */
[----:B------:R-:W-:Y:S02]  /*8300*/  LOP3.LUT R22, R19, UR5, R16, 0x96, !PT ;  /* 0x0000000513167c12 */ /* 0x000fe4000f8e9610 */
[----:B------:R-:W-:Y:S02]  /*8310*/  LOP3.LUT R24, R17, UR34, R52, 0x96, !PT ;  /* 0x0000002211187c12 */ /* 0x000fe4000f8e9634 */
[----:B------:R-:W-:Y:S01]  /*8320*/  LOP3.LUT R21, R19, UR5, R16, 0x96, !PT ;  /* 0x0000000513157c12 */ /* 0x000fe2000f8e9610 */
[----:B------:R-:W-:Y:S01]  /*8330*/  IMAD.WIDE.U32 R16, R2, -0x2daee0ad, RZ ;  /* 0xd2511f5302107825 */ /* 0x000fe200078e00ff */
[----:B------:R-:W-:Y:S02]  /*8340*/  LOP3.LUT R19, R7, UR20, R54, 0x96, !PT ;  /* 0x0000001407137c12 */ /* 0x000fe4000f8e9636 */
[----:B------:R-:W-:Y:S01]  /*8350*/  LOP3.LUT R26, R6, 0xff, RZ, 0xc0, !PT ;  /* 0x000000ff061a7812 */ /* 0x000fe200078ec0ff */
[----:B------:R-:W-:Y:S01]  /*8360*/  IMAD.WIDE.U32 R22, R22, -0x2daee0ad, RZ ;  /* 0xd2511f5316167825 */ /* 0x000fe200078e00ff */
[----:B------:R-:W-:-:S02]  /*8370*/  LOP3.LUT R17, R17, UR32, R20, 0x96, !PT ;  /* 0x0000002011117c12 */ /* 0x000fc4000f8e9614 */
[----:B------:R-:W-:Y:S01]  /*8380*/  SHF.R.U32.HI R25, RZ, 0x18, R6 ;  /* 0x00000018ff197819 */ /* 0x000fe20000011606 */
[----:B------:R-:W-:Y:S01]  /*8390*/  IMAD R2, R24, -0x2daee0ad, RZ ;  /* 0xd2511f5318027824 */ /* 0x000fe200078e02ff */
[----:B------:R-:W-:Y:S01]  /*83a0*/  LOP3.LUT R16, R23, UR29, R16, 0x96, !PT ;  /* 0x0000001d17107c12 */ /* 0x000fe2000f8e9610 */
[----:B------:R-:W-:Y:S01]  /*83b0*/  IMAD.WIDE.U32 R30, R21, -0x2daee0ad, RZ ;  /* 0xd2511f53151e7825 */ /* 0x000fe200078e00ff */
[----:B------:R-:W-:Y:S02]  /*83c0*/  ISETP.GE.U32.AND P3, PT, R118, R25, PT ;  /* 0x000000197600720c */ /* 0x000fe40003f66070 */
[----:B------:R-:W-:Y:S01]  /*83d0*/  LOP3.LUT R25, R4, 0xff, RZ, 0xc0, !PT ;  /* 0x000000ff04197812 */ /* 0x000fe200078ec0ff */
[----:B------:R-:W-:Y:S01]  /*83e0*/  IMAD.WIDE.U32 R6, R16, -0x326172a9, RZ ;  /* 0xcd9e8d5710067825 */ /* 0x000fe200078e00ff */
[----:B------:R-:W-:Y:S02]  /*83f0*/  LOP3.LUT R20, R31, UR29, R2, 0x96, !PT ;  /* 0x0000001d1f147c12 */ /* 0x000fe4000f8e9602 */
[----:B------:R-:W-:Y:S01]  /*8400*/  ISETP.GE.U32.AND P6, PT, R118, R26, PT ;  /* 0x0000001a7600720c */ /* 0x000fe20003fc6070 */
[----:B------:R-:W-:Y:S01]  /*8410*/  IMAD.WIDE.U32 R16, R17, -0x326172a9, RZ ;  /* 0xcd9e8d5711107825 */ /* 0x000fe200078e00ff */
[----:B------:R-:W-:-:S02]  /*8420*/  LOP3.LUT R23, R6, 0xff, RZ, 0xc0, !PT ;  /* 0x000000ff06177812 */ /* 0x000fc400078ec0ff */
[----:B------:R-:W-:Y:S02]  /*8430*/  LOP3.LUT R27, R6, 0xffff, RZ, 0xc0, !PT ;  /* 0x0000ffff061b7812 */ /* 0x000fe400078ec0ff */
[--C-:B------:R-:W-:Y:S01]  /*8440*/  SHF.R.U32.HI R24, RZ, 0x10, R6.reuse ;  /* 0x00000010ff187819 */ /* 0x100fe20000011606 */
[----:B------:R-:W-:Y:S01]  /*8450*/  @!P3 HADD2 R113, -R234.H0_H0, -RZ.H0_H0 ;  /* 0xa00000ffea71b230 */ /* 0x000fe20000000900 */
[----:B------:R-:W-:Y:S02]  /*8460*/  SHF.R.U32.HI R21, RZ, 0x18, R6 ;  /* 0x00000018ff157819 */ /* 0x000fe40000011606 */
[----:B------:R-:W-:Y:S01]  /*8470*/  LOP3.LUT R2, R7, UR20, R16, 0x96, !PT ;  /* 0x0000001407027c12 */ /* 0x000fe2000f8e9610 */
[----:B------:R-:W-:Y:S01]  /*8480*/  IMAD.WIDE.U32 R6, R20, -0x326172a9, RZ ;  /* 0xcd9e8d5714067825 */ /* 0x000fe200078e00ff */
[C-C-:B------:R-:W-:Y:S01]  /*8490*/  LOP3.LUT R28, R17.reuse, UR31, R18.reuse, 0x96, !PT ;  /* 0x0000001f111c7c12 */ /* 0x140fe2000f8e9612 */
[----:B------:R-:W-:Y:S01]  /*84a0*/  @!P6 HADD2 R110, -R245.H0_H0, -RZ.H0_H0 ;  /* 0xa00000fff56ee230 */ /* 0x000fe20000000900 */
[----:B------:R-:W-:-:S02]  /*84b0*/  LOP3.LUT R36, R17, UR31, R18, 0x96, !PT ;  /* 0x0000001f11247c12 */ /* 0x000fc4000f8e9612 */
[----:B------:R-:W-:Y:S02]  /*84c0*/  LOP3.LUT R16, R7, UR20, R16, 0x96, !PT ;  /* 0x0000001407107c12 */ /* 0x000fe4000f8e9610 */
[----:B------:R-:W-:Y:S01]  /*84d0*/  LOP3.LUT R31, R6, 0xffff, RZ, 0xc0, !PT ;  /* 0x0000ffff061f7812 */ /* 0x000fe200078ec0ff */
[----:B------:R-:W-:Y:S01]  /*84e0*/  FFMA.FTZ R7, R92, c[0x0][0x23c], -R3 ;  /* 0x00008f005c077a23 */ /* 0x000fe20000010803 */
[----:B------:R-:W-:Y:S02]  /*84f0*/  LOP3.LUT R17, R2, 0xff, RZ, 0xc0, !PT ;  /* 0x000000ff02117812 */ /* 0x000fe400078ec0ff */
[----:B------:R-:W-:Y:S01]  /*8500*/  LOP3.LUT R33, R6, 0xff, RZ, 0xc0, !PT ;  /* 0x000000ff06217812 */ /* 0x000fe200078ec0ff */
[----:B------:R1:W-:Y:S01]  /*8510*/  MUFU.EX2 R45, R7 ;  /* 0x00000007002d7308 */ /* 0x0003e20000000800 */
[----:B------:R-:W-:Y:S01]  /*8520*/  ISETP.GE.U32.AND P2, PT, R118, R17, PT ;  /* 0x000000117600720c */ /* 0x000fe20003f46070 */
[----:B------:R-:W-:Y:S01]  /*8530*/  FFMA.FTZ R17, R97, c[0x0][0x23c], -R0 ;  /* 0x00008f0061117a23 */ /* 0x000fe20000010800 */
[----:B------:R-:W-:-:S02]  /*8540*/  SHF.R.U32.HI R35, RZ, 0x10, R6 ;  /* 0x00000010ff237819 */ /* 0x000fc40000011606 */
[----:B------:R-:W-:Y:S02]  /*8550*/  SHF.R.U32.HI R34, RZ, 0x18, R6 ;  /* 0x00000018ff227819 */ /* 0x000fe40000011606 */
[----:B------:R-:W-:Y:S02]  /*8560*/  LOP3.LUT R6, R5, UR19, R86, 0x96, !PT ;  /* 0x0000001305067c12 */ /* 0x000fe4000f8e9656 */
[----:B------:R-:W-:Y:S01]  /*8570*/  SHF.R.U32.HI R18, RZ, 0x18, R4 ;  /* 0x00000018ff127819 */ /* 0x000fe20000011604 */
[----:B------:R-:W-:Y:S01]  /*8580*/  FFMA.FTZ R4, R101, c[0x0][0x23c], -R0 ;  /* 0x00008f0065047a23 */ /* 0x000fe20000010800 */
[C---:B------:R-:W-:Y:S02]  /*8590*/  ISETP.GE.U32.AND P4, PT, R118.reuse, R23, PT ;  /* 0x000000177600720c */ /* 0x040fe40003f86070 */
[----:B------:R-:W-:Y:S01]  /*85a0*/  ISETP.GE.U32.AND P5, PT, R118, R21, PT ;  /* 0x000000157600720c */ /* 0x000fe20003fa6070 */
[----:B------:R2:W-:Y:S01]  /*85b0*/  MUFU.EX2 R89, R4 ;  /* 0x0000000400597308 */ /* 0x0005e20000000800 */
[----:B------:R-:W-:Y:S01]  /*85c0*/  @!P6 PRMT R245, R110, 0x5410, RZ ;  /* 0x000054106ef5e816 */ /* 0x000fe200000000ff */
[----:B-1----:R-:W-:Y:S01]  /*85d0*/  FFMA.FTZ R7, R91, c[0x0][0x23c], -R3 ;  /* 0x00008f005b077a23 */ /* 0x002fe20000010803 */
[----:B------:R-:W-:-:S05]  /*85e0*/  @!P3 PRMT R234, R113, 0x5410, RZ ;  /* 0x0000541071eab816 */ /* 0x000fca00000000ff */
[----:B------:R1:W3:Y:S01]  /*85f0*/  MUFU.EX2 R47, R7 ;  /* 0x00000007002f7308 */ /* 0x0002e20000000800 */
[----:B--2---:R-:W-:-:S07]  /*8600*/  FFMA.FTZ R4, R90, c[0x0][0x23c], -R0 ;  /* 0x00008f005a047a23 */ /* 0x004fce0000010800 */
[----:B------:R2:W4:Y:S01]  /*8610*/  MUFU.EX2 R44, R4 ;  /* 0x00000004002c7308 */ /* 0x0005220000000800 */
[----:B-1----:R-:W-:Y:S02]  /*8620*/  LOP3.LUT R7, R2, 0xffff, RZ, 0xc0, !PT ;  /* 0x0000ffff02077812 */ /* 0x002fe400078ec0ff */
[----:B---3--:R-:W-:Y:S02]  /*8630*/  F2FP.PACK_AB R5, R47, R45 ;  /* 0x0000002d2f05723e */ /* 0x008fe400000000ff */
[----:B------:R-:W-:Y:S02]  /*8640*/  SHF.R.U32.HI R7, RZ, 0x8, R7 ;  /* 0x00000008ff077819 */ /* 0x000fe40000011607 */
[----:B------:R-:W-:Y:S02]  /*8650*/  PRMT R212, R5, 0x7610, R212 ;  /* 0x0000761005d47816 */ /* 0x000fe400000000d4 */
[----:B------:R-:W-:Y:S02]  /*8660*/  LOP3.LUT R7, R7, 0xffff, RZ, 0xc0, !PT ;  /* 0x0000ffff07077812 */ /* 0x000fe400078ec0ff */
[----:B------:R-:W-:Y:S01]  /*8670*/  PRMT R211, R5, 0x7632, R211 ;  /* 0x0000763205d37816 */ /* 0x000fe200000000d3 */
[----:B------:R-:W-:Y:S01]  /*8680*/  @!P2 HADD2 R90, -R212.H0_H0, -RZ.H0_H0 ;  /* 0xa00000ffd45aa230 */ /* 0x000fe20000000900 */
[----:B------:R-:W-:-:S02]  /*8690*/  ISETP.GE.U32.AND P1, PT, R118, R7, PT ;  /* 0x000000077600720c */ /* 0x000fc40003f26070 */
[--C-:B--2---:R-:W-:Y:S02]  /*86a0*/  SHF.R.U32.HI R4, RZ, 0x18, R2.reuse ;  /* 0x00000018ff047819 */ /* 0x104fe40000011602 */
[----:B------:R-:W-:Y:S02]  /*86b0*/  PRMT R42, R212, 0x5410, R211 ;  /* 0x00005410d42a7816 */ /* 0x000fe400000000d3 */
[----:B------:R-:W-:Y:S02]  /*86c0*/  @!P2 PRMT R212, R90, 0x5410, RZ ;  /* 0x000054105ad4a816 */ /* 0x000fe400000000ff */
[----:B------:R-:W-:Y:S01]  /*86d0*/  ISETP.GE.U32.AND P2, PT, R118, R4, PT ;  /* 0x000000047600720c */ /* 0x000fe20003f46070 */
[----:B------:R-:W-:Y:S01]  /*86e0*/  FFMA.FTZ R4, R100, c[0x0][0x23c], -R3 ;  /* 0x00008f0064047a23 */ /* 0x000fe20000010803 */
[----:B------:R-:W-:-:S03]  /*86f0*/  SHF.R.U32.HI R2, RZ, 0x10, R2 ;  /* 0x00000010ff027819 */ /* 0x000fc60000011602 */
[----:B------:R-:W-:Y:S01]  /*8700*/  @!P1 HADD2 R91, -R211.H0_H0, -RZ.H0_H0 ;  /* 0xa00000ffd35b9230 */ /* 0x000fe20000000900 */
[----:B------:R1:W-:Y:S01]  /*8710*/  MUFU.EX2 R86, R4 ;  /* 0x0000000400567308 */ /* 0x0003e20000000800 */
[----:B------:R-:W-:-:S03]  /*8720*/  LOP3.LUT R2, R2, 0xff, RZ, 0xc0, !PT ;  /* 0x000000ff02027812 */ /* 0x000fc600078ec0ff */
[----:B------:R-:W-:Y:S02]  /*8730*/  @!P1 PRMT R211, R91, 0x5410, RZ ;  /* 0x000054105bd39816 */ /* 0x000fe400000000ff */
[----:B------:R-:W-:Y:S02]  /*8740*/  ISETP.GE.U32.AND P1, PT, R118, R2, PT ;  /* 0x000000027600720c */ /* 0x000fe40003f26070 */
[----:B----4-:R-:W-:-:S04]  /*8750*/  F2FP.PACK_AB R2, R44, R89 ;  /* 0x000000592c02723e */ /* 0x010fc800000000ff */
[C---:B------:R-:W-:Y:S02]  /*8760*/  PRMT R210, R2.reuse, 0x7632, R210 ;  /* 0x0000763202d27816 */ /* 0x040fe400000000d2 */
[----:B------:R-:W-:Y:S01]  /*8770*/  PRMT R180, R2, 0x7610, R180 ;  /* 0x0000761002b47816 */ /* 0x000fe200000000b4 */
[----:B-1----:R-:W-:Y:S02]  /*8780*/  FFMA.FTZ R4, R93, c[0x0][0x23c], -R3 ;  /* 0x00008f005d047a23 */ /* 0x002fe40000010803 */
[----:B------:R-:W-:Y:S01]  /*8790*/  @!P2 HADD2 R92, -R210.H0_H0, -RZ.H0_H0 ;  /* 0xa00000ffd25ca230 */ /* 0x000fe20000000900 */
[----:B------:R-:W-:Y:S01]  /*87a0*/  LOP3.LUT R2, R24, 0xff, RZ, 0xc0, !PT ;  /* 0x000000ff18027812 */ /* 0x000fe200078ec0ff */
[----:B------:R-:W-:Y:S01]  /*87b0*/  @!P1 HADD2 R93, -R180.H0_H0, -RZ.H0_H0 ;  /* 0xa00000ffb45d9230 */ /* 0x000fe20000000900 */
[----:B------:R1:W2:Y:S01]  /*87c0*/  MUFU.EX2 R91, R4 ;  /* 0x00000004005b7308 */ /* 0x0002a20000000800 */
[----:B------:R-:W-:Y:S02]  /*87d0*/  PRMT R53, R180, 0x5410, R210 ;  /* 0x00005410b4357816 */ /* 0x000fe400000000d2 */
[----:B------:R-:W-:Y:S01]  /*87e0*/  @!P2 PRMT R210, R92, 0x5410, RZ ;  /* 0x000054105cd2a816 */ /* 0x000fe200000000ff */
[----:B------:R-:W-:Y:S01]  /*87f0*/  IMAD.MOV.U32 R92, RZ, RZ, R75 ;  /* 0x000000ffff5c7224 */ /* 0x000fe200078e004b */
[----:B------:R-:W-:Y:S01]  /*8800*/  ISETP.GE.U32.AND P2, PT, R118, R2, PT ;  /* 0x000000027600720c */ /* 0x000fe20003f46070 */
[----:B------:R-:W-:Y:S01]  /*8810*/  IMAD.MOV.U32 R75, RZ, RZ, R126 ;  /* 0x000000ffff4b7224 */ /* 0x000fe200078e007e */
[----:B------:R-:W-:-:S02]  /*8820*/  SHF.R.U32.HI R2, RZ, 0x8, R27 ;  /* 0x00000008ff027819 */ /* 0x000fc4000001161b */
[----:B------:R-:W-:Y:S01]  /*8830*/  @!P1 PRMT R180, R93, 0x5410, RZ ;  /* 0x000054105db49816 */ /* 0x000fe200000000ff */
[----:B------:R-:W-:Y:S01]  /*8840*/  IMAD.MOV.U32 R93, RZ, RZ, R72 ;  /* 0x000000ffff5d7224 */ /* 0x000fe200078e0048 */
[----:B------:R-:W-:Y:S01]  /*8850*/  LOP3.LUT R2, R2, 0xffff, RZ, 0xc0, !PT ;  /* 0x0000ffff02027812 */ /* 0x000fe200078ec0ff */
[----:B------:R-:W-:Y:S02]  /*8860*/  IMAD.MOV.U32 R72, RZ, RZ, R46 ;  /* 0x000000ffff487224 */ /* 0x000fe400078e002e */
[----:B------:R-:W-:Y:S01]  /*8870*/  MUFU.EX2 R46, R17 ;  /* 0x00000011002e7308 */ /* 0x000fe20000000800 */
[----:B------:R-:W-:Y:S01]  /*8880*/  ISETP.GE.U32.AND P1, PT, R118, R2, PT ;  /* 0x000000027600720c */ /* 0x000fe20003f26070 */
[----:B-1----:R-:W-:Y:S01]  /*8890*/  IMAD.WIDE.U32 R4, R28, -0x2daee0ad, RZ ;  /* 0xd2511f531c047825 */ /* 0x002fe200078e00ff */
[----:B--2---:R-:W-:-:S04]  /*88a0*/  F2FP.PACK_AB R7, R91, R86 ;  /* 0x000000565b07723e */ /* 0x004fc800000000ff */
[C---:B------:R-:W-:Y:S02]  /*88b0*/  PRMT R179, R7.reuse, 0x7610, R179 ;  /* 0x0000761007b37816 */ /* 0x040fe400000000b3 */
[----:B------:R-:W-:Y:S01]  /*88c0*/  PRMT R178, R7, 0x7632, R178 ;  /* 0x0000763207b27816 */ /* 0x000fe200000000b2 */
[----:B------:R-:W-:Y:S01]  /*88d0*/  FFMA.FTZ R7, R98, c[0x0][0x23c], -R0 ;  /* 0x00008f0062077a23 */ /* 0x000fe20000010800 */
[----:B------:R-:W-:Y:S01]  /*88e0*/  LOP3.LUT R2, R5, UR19, R22, 0x96, !PT ;  /* 0x0000001305027c12 */ /* 0x000fe2000f8e9616 */
[----:B------:R-:W-:Y:S01]  /*88f0*/  @!P4 HADD2 R98, -R179.H0_H0, -RZ.H0_H0 ;  /* 0xa00000ffb362c230 */ /* 0x000fe20000000900 */
[----:B------:R-:W-:Y:S01]  /*8900*/  PRMT R52, R179, 0x5410, R178 ;  /* 0x00005410b3347816 */ /* 0x000fe200000000b2 */
[----:B------:R1:W2:Y:S01]  /*8910*/  MUFU.EX2 R90, R7 ;  /* 0x00000007005a7308 */ /* 0x0002a20000000800 */
[----:B------:R-:W-:Y:S01]  /*8920*/  @!P1 HADD2 R97, -R178.H0_H0, -RZ.H0_H0 ;  /* 0xa00000ffb2619230 */ /* 0x000fe20000000900 */
[----:B------:R-:W3:Y:S01]  /*8930*/  LDSM.16.MT88.4 R20, [R184+0x14000] ;  /* 0x01400000b814783b */ /* 0x000ee20000004200 */
[----:B------:R-:W-:-:S02]  /*8940*/  @!P4 PRMT R179, R98, 0x5410, RZ ;  /* 0x0000541062b3c816 */ /* 0x000fc400000000ff */
[----:B------:R-:W-:Y:S02]  /*8950*/  SHF.R.U32.HI R28, RZ, 0x10, R4 ;  /* 0x00000010ff1c7819 */ /* 0x000fe40000011604 */
[----:B------:R-:W-:Y:S02]  /*8960*/  @!P1 PRMT R178, R97, 0x5410, RZ ;  /* 0x0000541061b29816 */ /* 0x000fe400000000ff */
[----:B-1----:R-:W-:Y:S02]  /*8970*/  SHF.R.U32.HI R7, RZ, 0x10, R2 ;  /* 0x00000010ff077819 */ /* 0x002fe40000011602 */
[----:B--2---:R-:W-:Y:S02]  /*8980*/  F2FP.PACK_AB R17, R90, R46 ;  /* 0x0000002e5a11723e */ /* 0x004fe400000000ff */
[----:B------:R-:W-:Y:S02]  /*8990*/  LOP3.LUT R7, R7, 0xff, RZ, 0xc0, !PT ;  /* 0x000000ff07077812 */ /* 0x000fe400078ec0ff */
[----:B------:R-:W-:-:S02]  /*89a0*/  PRMT R177, R17, 0x7632, R177 ;  /* 0x0000763211b17816 */ /* 0x000fc400000000b1 */
[----:B------:R-:W-:Y:S02]  /*89b0*/  ISETP.GE.U32.AND P4, PT, R118, R7, PT ;  /* 0x000000077600720c */ /* 0x000fe40003f86070 */
[----:B------:R-:W-:Y:S02]  /*89c0*/  LOP3.LUT R7, R2, 0xff, RZ, 0xc0, !PT ;  /* 0x000000ff02077812 */ /* 0x000fe400078ec0ff */
[----:B------:R-:W-:Y:S02]  /*89d0*/  PRMT R176, R17, 0x7610, R176 ;  /* 0x0000761011b07816 */ /* 0x000fe400000000b0 */
[----:B------:R-:W-:Y:S01]  /*89e0*/  ISETP.GE.U32.AND P1, PT, R118, R7, PT ;  /* 0x000000077600720c */ /* 0x000fe20003f26070 */
[----:B------:R-:W-:Y:S01]  /*89f0*/  FFMA.FTZ R7, R99, c[0x0][0x23c], -R3 ;  /* 0x00008f0063077a23 */ /* 0x000fe20000010803 */
[----:B------:R-:W-:Y:S01]  /*8a00*/  @!P5 HADD2 R99, -R177.H0_H0, -RZ.H0_H0 ;  /* 0xa00000ffb163d230 */ /* 0x000fe20000000900 */
[----:B------:R-:W-:Y:S02]  /*8a10*/  PRMT R43, R176, 0x5410, R177 ;  /* 0x00005410b02b7816 */ /* 0x000fe400000000b1 */
[----:B------:R1:W-:Y:S01]  /*8a20*/  MUFU.EX2 R98, R7 ;  /* 0x0000000700627308 */ /* 0x0003e20000000800 */
[----:B------:R-:W-:-:S02]  /*8a30*/  LOP3.LUT R17, R4, 0xff, RZ, 0xc0, !PT ;  /* 0x000000ff04117812 */ /* 0x000fc400078ec0ff */
[----:B------:R-:W-:Y:S02]  /*8a40*/  @!P5 PRMT R177, R99, 0x5410, RZ ;  /* 0x0000541063b1d816 */ /* 0x000fe400000000ff */
[----:B-1----:R-:W-:Y:S02]  /*8a50*/  SHF.R.U32.HI R7, RZ, 0x18, R2 ;  /* 0x00000018ff077819 */ /* 0x002fe40000011602 */
[----:B------:R-:W-:Y:S02]  /*8a60*/  LOP3.LUT R2, R2, 0xffff, RZ, 0xc0, !PT ;  /* 0x0000ffff02027812 */ /* 0x000fe400078ec0ff */
[----:B------:R-:W-:Y:S01]  /*8a70*/  ISETP.GE.U32.AND P5, PT, R118, R7, PT ;  /* 0x000000077600720c */ /* 0x000fe20003fa6070 */
[----:B------:R-:W-:Y:S01]  /*8a80*/  FFMA.FTZ R7, R94, c[0x0][0x23c], -R3 ;  /* 0x00008f005e077a23 */ /* 0x000fe20000010803 */
[----:B------:R-:W-:Y:S01]  /*8a90*/  SHF.R.U32.HI R2, RZ, 0x8, R2 ;  /* 0x00000008ff027819 */ /* 0x000fe20000011602 */
[----:B------:R-:W-:Y:S02]  /*8aa0*/  @!P2 HADD2 R94, -R176.H0_H0, -RZ.H0_H0 ;  /* 0xa00000ffb05ea230 */ /* 0x000fe40000000900 */
[----:B------:R1:W2:Y:S01]  /*8ab0*/  MUFU.EX2 R99, R7 ;  /* 0x0000000700637308 */ /* 0x0002a20000000800 */
[----:B------:R-:W-:-:S02]  /*8ac0*/  LOP3.LUT R2, R2, 0xffff, RZ, 0xc0, !PT ;  /* 0x0000ffff02027812 */ /* 0x000fc400078ec0ff */
[----:B------:R-:W-:Y:S01]  /*8ad0*/  @!P2 PRMT R176, R94, 0x5410, RZ ;  /* 0x000054105eb0a816 */ /* 0x000fe200000000ff */
[----:B------:R-:W-:Y:S01]  /*8ae0*/  IMAD.MOV.U32 R94, RZ, RZ, R72 ;  /* 0x000000ffff5e7224 */ /* 0x000fe200078e0048 */
[----:B------:R-:W-:Y:S01]  /*8af0*/  ISETP.GE.U32.AND P2, PT, R118, R2, PT ;  /* 0x000000027600720c */ /* 0x000fe20003f46070 */
[----:B------:R-:W-:Y:S02]  /*8b00*/  IMAD.MOV.U32 R72, RZ, RZ, R125 ;  /* 0x000000ffff487224 */ /* 0x000fe400078e007d */
[----:B-1----:R-:W-:Y:S01]  /*8b10*/  FFMA.FTZ R7, R96, c[0x0][0x23c], -R0 ;  /* 0x00008f0060077a23 */ /* 0x002fe20000010800 */
[----:B--2---:R-:W-:-:S03]  /*8b20*/  F2FP.PACK_AB R2, R99, R98 ;  /* 0x000000626302723e */ /* 0x004fc600000000ff */
[----:B------:R1:W-:Y:S01]  /*8b30*/  MUFU.EX2 R54, R7 ;  /* 0x0000000700367308 */ /* 0x0003e20000000800 */
[C---:B------:R-:W-:Y:S02]  /*8b40*/  PRMT R175, R2.reuse, 0x7610, R175 ;  /* 0x0000761002af7816 */ /* 0x040fe400000000af */
[----:B------:R-:W-:Y:S02]  /*8b50*/  PRMT R174, R2, 0x7632, R174 ;  /* 0x0000763202ae7816 */ /* 0x000fe400000000ae */
[----:B------:R-:W-:Y:S02]  /*8b60*/  LOP3.LUT R2, R6, 0xffff, RZ, 0xc0, !PT ;  /* 0x0000ffff06027812 */ /* 0x000fe400078ec0ff */
[----:B------:R-:W-:Y:S01]  /*8b70*/  PRMT R41, R175, 0x5410, R174 ;  /* 0x00005410af297816 */ /* 0x000fe200000000ae */
[----:B------:R-:W-:Y:S01]  /*8b80*/  @!P2 HADD2 R96, -R174.H0_H0, -RZ.H0_H0 ;  /* 0xa00000ffae60a230 */ /* 0x000fe20000000900 */
[----:B------:R-:W-:-:S04]  /*8b90*/  SHF.R.U32.HI R2, RZ, 0x8, R2 ;  /* 0x00000008ff027819 */ /* 0x000fc80000011602 */
[----:B------:R-:W-:Y:S02]  /*8ba0*/  LOP3.LUT R2, R2, 0xffff, RZ, 0xc0, !PT ;  /* 0x0000ffff02027812 */ /* 0x000fe400078ec0ff */
[----:B------:R-:W-:Y:S01]  /*8bb0*/  @!P2 PRMT R174, R96, 0x5410, RZ ;  /* 0x0000541060aea816 */ /* 0x000fe200000000ff */
[----:B-1----:R-:W-:Y:S01]  /*8bc0*/  FFMA.FTZ R7, R95, c[0x0][0x23c], -R0 ;  /* 0x00008f005f077a23 */ /* 0x002fe20000010800 */
[----:B------:R-:W-:Y:S01]  /*8bd0*/  @!P1 HADD2 R95, -R175.H0_H0, -RZ.H0_H0 ;  /* 0xa00000ffaf5f9230 */ /* 0x000fe20000000900 */
[----:B------:R-:W-:Y:S02]  /*8be0*/  IMAD.MOV.U32 R96, RZ, RZ, R46 ;  /* 0x000000ffff607224 */ /* 0x000fe400078e002e */
[----:B------:R-:W1:Y:S01]  /*8bf0*/  MUFU.EX2 R97, R7 ;  /* 0x0000000700617308 */ /* 0x000e620000000800 */
[----:B------:R-:W-:Y:S01]  /*8c00*/  IMAD.MOV.U32 R46, RZ, RZ, R224 ;  /* 0x000000ffff2e7224 */ /* 0x000fe200078e00e0 */
[----:B------:R-:W-:Y:S01]  /*8c10*/  @!P1 PRMT R175, R95, 0x5410, RZ ;  /* 0x000054105faf9816 */ /* 0x000fe200000000ff */
[----:B------:R-:W-:Y:S01]  /*8c20*/  IMAD.MOV.U32 R95, RZ, RZ, R73 ;  /* 0x000000ffff5f7224 */ /* 0x000fe200078e0049 */
[----:B------:R-:W-:Y:S01]  /*8c30*/  ISETP.GE.U32.AND P1, PT, R118, R2, PT ;  /* 0x000000027600720c */ /* 0x000fe20003f26070 */
[----:B------:R-:W-:Y:S01]  /*8c40*/  IMAD.MOV.U32 R73, RZ, RZ, R124 ;  /* 0x000000ffff497224 */ /* 0x000fe200078e007c */
[----:B------:R-:W-:-:S04]  /*8c50*/  LOP3.LUT R2, R6, 0xff, RZ, 0xc0, !PT ;  /* 0x000000ff06027812 */ /* 0x000fc800078ec0ff */
[----:B------:R-:W-:Y:S02]  /*8c60*/  ISETP.GE.U32.AND P2, PT, R118, R2, PT ;  /* 0x000000027600720c */ /* 0x000fe40003f46070 */
[----:B------:R-:W-:Y:S02]  /*8c70*/  SHF.R.U32.HI R2, RZ, 0x18, R6 ;  /* 0x00000018ff027819 */ /* 0x000fe40000011606 */
[----:B-1----:R-:W-:-:S03]  /*8c80*/  F2FP.PACK_AB R7, R97, R54 ;  /* 0x000000366107723e */ /* 0x002fc600000000ff */
[----:B------:R-:W-:Y:S01]  /*8c90*/  @!P1 HADD2 R104, -R232.H0_H0, -RZ.H0_H0 ;  /* 0xa00000ffe8689230 */ /* 0x000fe20000000900 */
[C---:B------:R-:W-:Y:S02]  /*8ca0*/  PRMT R173, R7.reuse, 0x7632, R173 ;  /* 0x0000763207ad7816 */ /* 0x040fe400000000ad */
[----:B------:R-:W-:-:S03]  /*8cb0*/  PRMT R172, R7, 0x7610, R172 ;  /* 0x0000761007ac7816 */ /* 0x000fc600000000ac */
[----:B------:R-:W-:Y:S01]  /*8cc0*/  @!P2 HADD2 R102, -R233.H0_H0, -RZ.H0_H0 ;  /* 0xa00000ffe966a230 */ /* 0x000fe20000000900 */
[----:B------:R-:W-:Y:S01]  /*8cd0*/  @!P1 PRMT R232, R104, 0x5410, RZ ;  /* 0x0000541068e89816 */ /* 0x000fe200000000ff */
[----:B------:R-:W-:Y:S01]  /*8ce0*/  @!P5 HADD2 R100, -R173.H0_H0, -RZ.H0_H0 ;  /* 0xa00000ffad64d230 */ /* 0x000fe20000000900 */
[----:B------:R-:W-:Y:S01]  /*8cf0*/  PRMT R40, R172, 0x5410, R173 ;  /* 0x00005410ac287816 */ /* 0x000fe200000000ad */
[----:B------:R-:W-:Y:S01]  /*8d00*/  @!P4 HADD2 R101, -R172.H0_H0, -RZ.H0_H0 ;  /* 0xa00000ffac65c230 */ /* 0x000fe20000000900 */
[----:B------:R-:W-:Y:S01]  /*8d10*/  @!P2 PRMT R233, R102, 0x5410, RZ ;  /* 0x0000541066e9a816 */ /* 0x000fe200000000ff */
[----:B------:R-:W-:Y:S01]  /*8d20*/  IMAD.MOV.U32 R104, RZ, RZ, R123 ;  /* 0x000000ffff687224 */ /* 0x000fe200078e007b */
[----:B------:R-:W-:Y:S01]  /*8d30*/  @!P5 PRMT R173, R100, 0x5410, RZ ;  /* 0x0000541064add816 */ /* 0x000fe200000000ff */
[----:B------:R-:W-:Y:S01]  /*8d40*/  IMAD.MOV.U32 R100, RZ, RZ, R227 ;  /* 0x000000ffff647224 */ /* 0x000fe200078e00e3 */
[----:B------:R-:W-:Y:S01]  /*8d50*/  ISETP.GE.U32.AND P5, PT, R118, R2, PT ;  /* 0x000000027600720c */ /* 0x000fe20003fa6070 */
[----:B------:R-:W-:Y:S01]  /*8d60*/  IMAD.MOV.U32 R102, RZ, RZ, R225 ;  /* 0x000000ffff667224 */ /* 0x000fe200078e00e1 */
[----:B------:R-:W-:-:S02]  /*8d70*/  SHF.R.U32.HI R2, RZ, 0x10, R6 ;  /* 0x00000010ff027819 */ /* 0x000fc40000011606 */
[----:B------:R-:W-:Y:S01]  /*8d80*/  @!P4 PRMT R172, R101, 0x5410, RZ ;  /* 0x0000541065acc816 */ /* 0x000fe200000000ff */
[----:B------:R-:W-:Y:S01]  /*8d90*/  IMAD.MOV.U32 R101, RZ, RZ, R226 ;  /* 0x000000ffff657224 */ /* 0x000fe200078e00e2 */
[----:B------:R-:W-:-:S04]  /*8da0*/  LOP3.LUT R2, R2, 0xff, RZ, 0xc0, !PT ;  /* 0x000000ff02027812 */ /* 0x000fc800078ec0ff */
[----:B------:R-:W-:Y:S02]  /*8db0*/  ISETP.GE.U32.AND P4, PT, R118, R2, PT ;  /* 0x000000027600720c */ /* 0x000fe40003f86070 */
[----:B------:R-:W-:Y:S01]  /*8dc0*/  LOP3.LUT R2, R19, 0xffff, RZ, 0xc0, !PT ;  /* 0x0000ffff13027812 */ /* 0x000fe200078ec0ff */
[----:B------:R-:W-:-:S03]  /*8dd0*/  @!P5 HADD2 R105, -R222.H0_H0, -RZ.H0_H0 ;  /* 0xa00000ffde69d230 */ /* 0x000fc60000000900 */
[----:B------:R-:W-:Y:S02]  /*8de0*/  SHF.R.U32.HI R2, RZ, 0x8, R2 ;  /* 0x00000008ff027819 */ /* 0x000fe40000011602 */
[----:B------:R-:W-:Y:S01]  /*8df0*/  @!P5 PRMT R222, R105, 0x5410, RZ ;  /* 0x0000541069ded816 */ /* 0x000fe200000000ff */
[----:B------:R-:W-:Y:S01]  /*8e00*/  IMAD.MOV.U32 R105, RZ, RZ, R119 ;  /* 0x000000ffff697224 */ /* 0x000fe200078e0077 */
[----:B------:R-:W-:-:S03]  /*8e10*/  LOP3.LUT R2, R2, 0xffff, RZ, 0xc0, !PT ;  /* 0x0000ffff02027812 */ /* 0x000fc600078ec0ff */
[----:B------:R-:W-:Y:S01]  /*8e20*/  @!P4 HADD2 R103, -R223.H0_H0, -RZ.H0_H0 ;  /* 0xa00000ffdf67c230 */ /* 0x000fe20000000900 */
[C---:B------:R-:W-:Y:S02]  /*8e30*/  ISETP.GE.U32.AND P2, PT, R118.reuse, R2, PT ;  /* 0x000000027600720c */ /* 0x040fe40003f46070 */
[----:B------:R-:W-:Y:S02]  /*8e40*/  LOP3.LUT R2, R19, 0xff, RZ, 0xc0, !PT ;  /* 0x000000ff13027812 */ /* 0x000fe400078ec0ff */
[----:B------:R-:W-:Y:S01]  /*8e50*/  @!P4 PRMT R223, R103, 0x5410, RZ ;  /* 0x0000541067dfc816 */ /* 0x000fe200000000ff */
[----:B------:R-:W-:Y:S01]  /*8e60*/  IMAD.MOV.U32 R103, RZ, RZ, R121 ;  /* 0x000000ffff677224 */ /* 0x000fe200078e0079 */
[----:B------:R-:W-:Y:S02]  /*8e70*/  ISETP.GE.U32.AND P1, PT, R118, R2, PT ;  /* 0x000000027600720c */ /* 0x000fe40003f26070 */
[----:B------:R-:W-:-:S04]  /*8e80*/  SHF.R.U32.HI R2, RZ, 0x18, R19 ;  /* 0x00000018ff027819 */ /* 0x000fc80000011613 */
[----:B------:R-:W-:Y:S01]  /*8e90*/  ISETP.GE.U32.AND P4, PT, R118, R2, PT ;  /* 0x000000027600720c */ /* 0x000fe20003f86070 */
[----:B------:R-:W-:Y:S01]  /*8ea0*/  @!P2 HADD2 R106, -R55.H0_H0, -RZ.H0_H0 ;  /* 0xa00000ff376aa230 */ /* 0x000fe20000000900 */
[----:B------:R-:W-:-:S04]  /*8eb0*/  SHF.R.U32.HI R2, RZ, 0x10, R19 ;  /* 0x00000010ff027819 */ /* 0x000fc80000011613 */
[----:B------:R-:W-:Y:S01]  /*8ec0*/  @!P2 PRMT R55, R106, 0x5410, RZ ;  /* 0x000054106a37a816 */ /* 0x000fe200000000ff */
[----:B------:R-:W-:Y:S01]  /*8ed0*/  @!P1 HADD2 R107, -R85.H0_H0, -RZ.H0_H0 ;  /* 0xa00000ff556b9230 */ /* 0x000fe20000000900 */
[----:B------:R-:W1:Y:S01]  /*8ee0*/  LDC.U8 R106, c[0x0][0x2d8] ;  /* 0x0000b600ff6a7b82 */ /* 0x000e620000000000 */
[----:B------:R-:W-:-:S03]  /*8ef0*/  LOP3.LUT R2, R2, 0xff, RZ, 0xc0, !PT ;  /* 0x000000ff02027812 */ /* 0x000fc600078ec0ff */
[----:B------:R-:W-:Y:S01]  /*8f00*/  @!P1 PRMT R85, R107, 0x5410, RZ ;  /* 0x000054106b559816 */ /* 0x000fe200000000ff */
[----:B------:R-:W-:Y:S01]  /*8f10*/  @!P4 HADD2 R109, -R87.H0_H0, -RZ.H0_H0 ;  /* 0xa00000ff576dc230 */ /* 0x000fe20000000900 */
[----:B------:R-:W-:Y:S01]  /*8f20*/  ISETP.GE.U32.AND P5, PT, R118, R2, PT ;  /* 0x000000027600720c */ /* 0x000fe20003fa6070 */
[----:B------:R-:W-:Y:S01]  /*8f30*/  IMAD.MOV.U32 R107, RZ, RZ, R120 ;  /* 0x000000ffff6b7224 */ /* 0x000fe200078e0078 */
[----:B------:R-:W-:Y:S02]  /*8f40*/  LOP3.LUT R2, R29, 0xff, RZ, 0xc0, !PT ;  /* 0x000000ff1d027812 */ /* 0x000fe400078ec0ff */
[----:B------:R-:W-:Y:S02]  /*8f50*/  LOP3.LUT R29, R4, 0xffff, RZ, 0xc0, !PT ;  /* 0x0000ffff041d7812 */ /* 0x000fe400078ec0ff */
[----:B------:R-:W-:Y:S02]  /*8f60*/  ISETP.GE.U32.AND P1, PT, R118, R2, PT ;  /* 0x000000027600720c */ /* 0x000fe40003f26070 */
[----:B------:R-:W-:-:S02]  /*8f70*/  SHF.R.U32.HI R2, RZ, 0x8, R31 ;  /* 0x00000008ff027819 */ /* 0x000fc4000001161f */
[----:B------:R-:W-:Y:S02]  /*8f80*/  @!P4 PRMT R87, R109, 0x5410, RZ ;  /* 0x000054106d57c816 */ /* 0x000fe400000000ff */
[----:B------:R-:W-:Y:S01]  /*8f90*/  PRMT R39, R33, 0x5410, R2 ;  /* 0x0000541021277816 */ /* 0x000fe20000000002 */
[----:B------:R-:W-:Y:S01]  /*8fa0*/  @!P5 HADD2 R108, -R88.H0_H0, -RZ.H0_H0 ;  /* 0xa00000ff586cd230 */ /* 0x000fe20000000900 */
[----:B------:R-:W-:Y:S02]  /*8fb0*/  SHF.R.U32.HI R2, RZ, 0x8, R38 ;  /* 0x00000008ff027819 */ /* 0x000fe40000011626 */
[----:B-1----:R-:W-:-:S03]  /*8fc0*/  ISETP.GE.U32.AND P2, PT, R106, R25, PT ;  /* 0x000000196a00720c */ /* 0x002fc60003f46070 */
[----:B------:R-:W-:Y:S01]  /*8fd0*/  @!P1 HADD2 R112, -R235.H0_H0, -RZ.H0_H0 ;  /* 0xa00000ffeb709230 */ /* 0x000fe20000000900 */
[----:B------:R-:W1:Y:S01]  /*8fe0*/  LDSM.16.MT88.4 R24, [R184+0x14800] ;  /* 0x01480000b818783b */ /* 0x000e620000004200 */
[----:B------:R-:W-:Y:S02]  /*8ff0*/  @!P5 PRMT R88, R108, 0x5410, RZ ;  /* 0x000054106c58d816 */ /* 0x000fe400000000ff */
[----:B------:R-:W-:Y:S02]  /*9000*/  ISETP.GE.U32.AND P5, PT, R106, R18, PT ;  /* 0x000000126a00720c */ /* 0x000fe40003fa6070 */
[----:B------:R-:W-:Y:S02]  /*9010*/  SHF.R.U32.HI R18, RZ, 0x18, R4 ;  /* 0x00000018ff127819 */ /* 0x000fe40000011604 */
[----:B---3--:R-:W-:Y:S01]  /*9020*/  HMMA.16816.F32 R4, R12, R20, RZ ;  /* 0x000000140c04723c */ /* 0x008fe200000018ff */
[----:B------:R-:W-:Y:S02]  /*9030*/  LOP3.LUT R2, R2, 0xffff, RZ, 0xc0, !PT ;  /* 0x0000ffff02027812 */ /* 0x000fe400078ec0ff */
[----:B------:R-:W-:Y:S01]  /*9040*/  @!P1 PRMT R235, R112, 0x5410, RZ ;  /* 0x0000541070eb9816 */ /* 0x000fe200000000ff */
[----:B------:R-:W-:Y:S01]  /*9050*/  @!P2 HADD2 R114, -R221.H0_H0, -RZ.H0_H0 ;  /* 0xa00000ffdd72a230 */ /* 0x000fe20000000900 */
[----:B------:R-:W-:-:S02]  /*9060*/  ISETP.GE.U32.AND P4, PT, R106, R2, PT ;  /* 0x000000026a00720c */ /* 0x000fc40003f86070 */
[----:B------:R-:W-:Y:S02]  /*9070*/  ISETP.GE.U32.AND P1, PT, R106, R18, PT ;  /* 0x000000126a00720c */ /* 0x000fe40003f26070 */
[----:B------:R-:W-:-:S09]  /*9080*/  @!P2 PRMT R221, R114, 0x5410, RZ ;  /* 0x0000541072dda816 */ /* 0x000fd200000000ff */
[----:B------:R-:W-:-:S05]  /*9090*/  @!P4 HADD2 R111, -R244.H0_H0, -RZ.H0_H0 ;  /* 0xa00000fff46fc230 */ /* 0x000fca0000000900 */
[----:B------:R-:W-:Y:S02]  /*90a0*/  @!P4 PRMT R244, R111, 0x5410, RZ ;  /* 0x000054106ff4c816 */ /* 0x000fe400000000ff */
[----:B------:R-:W-:Y:S02]  /*90b0*/  ISETP.GE.U32.AND P4, PT, R106, R17, PT ;  /* 0x000000116a00720c */ /* 0x000fe40003f86070 */
[----:B------:R-:W-:Y:S01]  /*90c0*/  LOP3.LUT R17, R16, 0xff, RZ, 0xc0, !PT ;  /* 0x000000ff10117812 */ /* 0x000fe200078ec0ff */
[----:B-1----:R-:W-:Y:S08]  /*90d0*/  HMMA.16816.F32 R116, R8, R24, R4 ;  /* 0x000000180874723c */ /* 0x002ff00000001804 */
[----:B------:R-:W-:Y:S01]  /*90e0*/  HMMA.16816.F32 R4, R12, R22, RZ ;  /* 0x000000160c04723c */ /* 0x000fe200000018ff */
[----:B------:R-:W-:Y:S11]  /*90f0*/  LDSM.16.MT88.4 R20, [R182+0x16800] ;  /* 0x01680000b614783b */ /* 0x000ff60000004200 */
[----:B------:R-:W-:Y:S11]  /*9100*/  @!UPT UIADD3 URZ, URZ, URZ, URZ ;  /* 0x0000003f3f3ff290 */ /* 0x000ff6000fffe03f */
[----:B------:R-:W-:Y:S01]  /*9110*/  @!UPT UIADD3 URZ, URZ, URZ, URZ ;  /* 0x0000003f3f3ff290 */ /* 0x000fe2000fffe03f */
[----:B------:R-:W-:Y:S07]  /*9120*/  HMMA.16816.F32 R120, R8, R26, R4 ;  /* 0x0000001a0878723c */ /* 0x000fee0000001804 */
[----:B------:R-:W-:Y:S02]  /*9130*/  LOP3.LUT R4, R35, 0xff, RZ, 0xc0, !PT ;  /* 0x000000ff23047812 */ /* 0x000fe400078ec0ff */
[----:B------:R-:W-:Y:S02]  /*9140*/  SHF.R.U32.HI R7, RZ, 0x10, R16 ;  /* 0x00000010ff077819 */ /* 0x000fe40000011610 */
[----:B------:R-:W-:Y:S01]  /*9150*/  PRMT R38, R4, 0x5410, R34 ;  /* 0x0000541004267816 */ /* 0x000fe20000000022 */
[----:B------:R-:W-:Y:S01]  /*9160*/  IMAD.WIDE.U32 R4, R36, -0x2daee0ad, RZ ;  /* 0xd2511f5324047825 */ /* 0x000fe200078e00ff */
[----:B------:R-:W-:-:S04]  /*9170*/  SHF.R.U32.HI R6, RZ, 0x18, R16 ;  /* 0x00000018ff067819 */ /* 0x000fc80000011610 */
[C---:B------:R-:W-:Y:S02]  /*9180*/  LOP3.LUT R24, R4.reuse, 0xffff, RZ, 0xc0, !PT ;  /* 0x0000ffff04187812 */ /* 0x040fe400078ec0ff */
[----:B------:R-:W-:Y:S02]  /*9190*/  LOP3.LUT R27, R4, 0xff, RZ, 0xc0, !PT ;  /* 0x000000ff041b7812 */ /* 0x000fe400078ec0ff */
[--C-:B------:R-:W-:Y:S02]  /*91a0*/  SHF.R.U32.HI R26, RZ, 0x10, R4.reuse ;  /* 0x00000010ff1a7819 */ /* 0x100fe40000011604 */
[----:B------:R-:W-:Y:S02]  /*91b0*/  SHF.R.U32.HI R25, RZ, 0x18, R4 ;  /* 0x00000018ff197819 */ /* 0x000fe40000011604 */
[----:B------:R-:W-:Y:S02]  /*91c0*/  LOP3.LUT R4, R32, 0xff, RZ, 0xc0, !PT ;  /* 0x000000ff20047812 */ /* 0x000fe400078ec0ff */
[----:B------:R-:W-:-:S02]  /*91d0*/  LOP3.LUT R2, R5, UR19, R30, 0x96, !PT ;  /* 0x0000001305027c12 */ /* 0x000fc4000f8e961e */
[----:B------:R-:W-:Y:S02]  /*91e0*/  ISETP.GE.U32.AND P6, PT, R106, R4, PT ;  /* 0x000000046a00720c */ /* 0x000fe40003fc6070 */
[----:B------:R-:W-:-:S04]  /*91f0*/  LOP3.LUT R4, R16, 0xffff, RZ, 0xc0, !PT ;  /* 0x0000ffff10047812 */ /* 0x000fc800078ec0ff */
[----:B------:R-:W-:Y:S02]  /*9200*/  SHF.R.U32.HI R5, RZ, 0x8, R4 ;  /* 0x00000008ff057819 */ /* 0x000fe40000011604 */
[----:B------:R-:W-:Y:S02]  /*9210*/  LOP3.LUT R4, R7, 0xff, RZ, 0xc0, !PT ;  /* 0x000000ff07047812 */ /* 0x000fe400078ec0ff */
[----:B------:R-:W-:Y:S02]  /*9220*/  PRMT R30, R17, 0x5410, R5 ;  /* 0x00005410111e7816 */ /* 0x000fe40000000005 */
[----:B------:R-:W1:Y:S01]  /*9230*/  LDSM.16.MT88.4 R16, [R182+0x16000] ;  /* 0x01600000b610783b */ /* 0x000e620000004200 */
[----:B------:R-:W-:Y:S02]  /*9240*/  PRMT R36, R4, 0x5410, R6 ;  /* 0x0000541004247816 */ /* 0x000fe40000000006 */
[----:B------:R-:W-:-:S04]  /*9250*/  SHF.R.U32.HI R4, RZ, 0x8, R37 ;  /* 0x00000008ff047819 */ /* 0x000fc80000011625 */
[----:B------:R-:W-:-:S04]  /*9260*/  LOP3.LUT R4, R4, 0xffff, RZ, 0xc0, !PT ;  /* 0x0000ffff04047812 */ /* 0x000fc800078ec0ff */
[----:B------:R-:W-:Y:S02]  /*9270*/  ISETP.GE.U32.AND P3, PT, R106, R4, PT ;  /* 0x000000046a00720c */ /* 0x000fe40003f66070 */
[----:B------:R-:W-:-:S04]  /*9280*/  LOP3.LUT R4, R28, 0xff, RZ, 0xc0, !PT ;  /* 0x000000ff1c047812 */ /* 0x000fc800078ec0ff */
[----:B------:R-:W-:-:S07]  /*9290*/  ISETP.GE.U32.AND P2, PT, R106, R4, PT ;  /* 0x000000046a00720c */ /* 0x000fce0003f46070 */
[----:B------:R-:W-:-:S05]  /*92a0*/  @!P3 HADD2 R131, -R215.H0_H0, -RZ.H0_H0 ;  /* 0xa00000ffd783b230 */ /* 0x000fca0000000900 */
[----:B------:R-:W-:Y:S01]  /*92b0*/  @!P3 PRMT R215, R131, 0x5410, RZ ;  /* 0x0000541083d7b816 */ /* 0x000fe200000000ff */
[----:B-1----:R-:W-:Y:S07]  /*92c0*/  HMMA.16816.F32 R4, R12, R16, RZ ;  /* 0x000000100c04723c */ /* 0x002fee00000018ff */
[----:B------:R-:W-:Y:S11]  /*92d0*/  LOP3.LUT R16, R2, 0xff, RZ, 0xc0, !PT ;  /* 0x000000ff02107812 */ /* 0x000ff600078ec0ff */
[----:B------:R-:W-:Y:S06]  /*92e0*/  @!UPT UIADD3 URZ, URZ, URZ, URZ ;  /* 0x0000003f3f3ff290 */ /* 0x000fec000fffe03f */
[----:B------:R-:W-:Y:S08]  /*92f0*/  HMMA.16816.F32 R224, R8, R20, R4 ;  /* 0x0000001408e0723c */ /* 0x000ff00000001804 */
[----:B------:R-:W-:Y:S11]  /*9300*/  HMMA.16816.F32 R4, R12, R18, RZ ;  /* 0x000000120c04723c */ /* 0x000ff600000018ff */
[----:B------:R-:W-:Y:S11]  /*9310*/  @!UPT UIADD3 URZ, URZ, URZ, URZ ;  /* 0x0000003f3f3ff290 */ /* 0x000ff6000fffe03f */
[----:B------:R-:W-:Y:S02]  /*9320*/  @!UPT UIADD3 URZ, URZ, URZ, URZ ;  /* 0x0000003f3f3ff290 */ /* 0x000fe4000fffe03f */
[----:B------:R-:W-:Y:S01]  /*9330*/  HMMA.16816.F32 R124, R8, R22, R4 ;  /* 0x00000016087c723c */ /* 0x000fe20000001804 */
[----:B------:R-:W-:Y:S06]  /*9340*/  LDSM.16.MT88.4 R20, [R183+0x16800] ;  /* 0x01680000b714783b */ /* 0x000fec0000004200 */
[----:B------:R-:W-:Y:S02]  /*9350*/  LOP3.LUT R4, R26, 0xff, RZ, 0xc0, !PT ;  /* 0x000000ff1a047812 */ /* 0x000fe400078ec0ff */
[----:B------:R-:W-:Y:S02]  /*9360*/  SHF.R.U32.HI R5, RZ, 0x8, R24 ;  /* 0x00000008ff057819 */ /* 0x000fe40000011618 */
[----:B------:R-:W-:-:S02]  /*9370*/  PRMT R34, R4, 0x5410, R25 ;  /* 0x0000541004227816 */ /* 0x000fc40000000019 */
[----:B------:R-:W-:Y:S02]  /*9380*/  LOP3.LUT R4, R2, 0xffff, RZ, 0xc0, !PT ;  /* 0x0000ffff02047812 */ /* 0x000fe400078ec0ff */
[----:B------:R-:W-:Y:S02]  /*9390*/  PRMT R35, R27, 0x5410, R5 ;  /* 0x000054101b237816 */ /* 0x000fe40000000005 */
[----:B------:R-:W-:Y:S02]  /*93a0*/  SHF.R.U32.HI R4, RZ, 0x8, R4 ;  /* 0x00000008ff047819 */ /* 0x000fe40000011604 */
[----:B------:R-:W-:Y:S02]  /*93b0*/  SHF.R.U32.HI R5, RZ, 0x8, R29 ;  /* 0x00000008ff057819 */ /* 0x000fe4000001161d */
[----:B------:R-:W-:Y:S02]  /*93c0*/  PRMT R33, R16, 0x5410, R4 ;  /* 0x0000541010217816 */ /* 0x000fe40000000004 */
[----:B------:R-:W1:Y:S01]  /*93d0*/  LDSM.16.MT88.4 R16, [R183+0x16000] ;  /* 0x01600000b710783b */ /* 0x000e620000004200 */
[----:B------:R-:W-:-:S02]  /*93e0*/  LOP3.LUT R5, R5, 0xffff, RZ, 0xc0, !PT ;  /* 0x0000ffff05057812 */ /* 0x000fc400078ec0ff */
[--C-:B------:R-:W-:Y:S02]  /*93f0*/  SHF.R.U32.HI R7, RZ, 0x10, R2.reuse ;  /* 0x00000010ff077819 */ /* 0x100fe40000011602 */
[----:B------:R-:W-:Y:S01]  /*9400*/  ISETP.GE.U32.AND P3, PT, R106, R5, PT ;  /* 0x000000056a00720c */ /* 0x000fe20003f66070 */
[----:B------:R-:W-:Y:S01]  /*9410*/  IMAD.MOV.U32 R106, RZ, RZ, R103 ;  /* 0x000000ffff6a7224 */ /* 0x000fe200078e0067 */
[----:B------:R-:W-:Y:S01]  /*9420*/  SHF.R.U32.HI R6, RZ, 0x18, R2 ;  /* 0x00000018ff067819 */ /* 0x000fe20000011602 */
[----:B------:R-:W-:Y:S01]  /*9430*/  IMAD.MOV.U32 R103, RZ, RZ, R104 ;  /* 0x000000ffff677224 */ /* 0x000fe200078e0068 */
[----:B------:R-:W-:Y:S01]  /*9440*/  LOP3.LUT R2, R7, 0xff, RZ, 0xc0, !PT ;  /* 0x000000ff07027812 */ /* 0x000fe200078ec0ff */
[----:B------:R-:W-:Y:S02]  /*9450*/  FADD.FTZ R4, R107, R106 ;  /* 0x0000006a6b047221 */ /* 0x000fe40000010000 */
[----:B------:R-:W-:Y:S01]  /*9460*/  FADD.FTZ R5, R105, R170 ;  /* 0x000000aa69057221 */ /* 0x000fe20000010000 */
[----:B------:R-:W-:Y:S01]  /*9470*/  PRMT R32, R2, 0x5410, R6 ;  /* 0x0000541002207816 */ /* 0x000fe20000000006 */
[----:B------:R-:W-:-:S02]  /*9480*/  FADD.FTZ R24, R103, R4 ;  /* 0x0000000467187221 */ /* 0x000fc40000010000 */
[----:B------:R-:W-:Y:S02]  /*9490*/  FADD.FTZ R25, R169, R5 ;  /* 0x00000005a9197221 */ /* 0x000fe40000010000 */
[----:B------:R-:W-:Y:S02]  /*94a0*/  IMAD.MOV.U32 R104, RZ, RZ, R102 ;  /* 0x000000ffff687224 */ /* 0x000fe400078e0066 */
[----:B------:R-:W-:Y:S02]  /*94b0*/  IMAD.MOV.U32 R102, RZ, RZ, R101 ;  /* 0x000000ffff667224 */ /* 0x000fe400078e0065 */
[----:B------:R-:W-:Y:S02]  /*94c0*/  IMAD.MOV.U32 R101, RZ, RZ, R100 ;  /* 0x000000ffff657224 */ /* 0x000fe400078e0064 */
[----:B------:R-:W-:Y:S02]  /*94d0*/  IMAD.MOV.U32 R100, RZ, RZ, R95 ;  /* 0x000000ffff647224 */ /* 0x000fe400078e005f */
[----:B------:R-:W-:-:S02]  /*94e0*/  IMAD.MOV.U32 R95, RZ, RZ, R94 ;  /* 0x000000ffff5f7224 */ /* 0x000fc400078e005e */
[----:B------:R-:W-:Y:S02]  /*94f0*/  IMAD.MOV.U32 R94, RZ, RZ, R93 ;  /* 0x000000ffff5e7224 */ /* 0x000fe400078e005d */
[----:B------:R-:W-:Y:S02]  /*9500*/  IMAD.MOV.U32 R93, RZ, RZ, R92 ;  /* 0x000000ffff5d7224 */ /* 0x000fe400078e005c */
[----:B------:R-:W-:Y:S01]  /*9510*/  IMAD.MOV.U32 R92, RZ, RZ, R58 ;  /* 0x000000ffff5c7224 */ /* 0x000fe200078e003a */
[----:B-1----:R-:W-:Y:S01]  /*9520*/  HMMA.16816.F32 R4, R12, R16, RZ ;  /* 0x000000100c04723c */ /* 0x002fe200000018ff */
[----:B------:R-:W-:Y:S02]  /*9530*/  IMAD.MOV.U32 R103, RZ, RZ, R104 ;  /* 0x000000ffff677224 */ /* 0x000fe400078e0068 */
[----:B------:R-:W-:Y:S02]  /*9540*/  IMAD.MOV.U32 R105, RZ, RZ, R102 ;  /* 0x000000ffff697224 */ /* 0x000fe400078e0066 */
[----:B------:R-:W-:-:S02]  /*9550*/  IMAD.MOV.U32 R111, RZ, RZ, R101 ;  /* 0x000000ffff6f7224 */ /* 0x000fc400078e0065 */
[----:B------:R-:W-:Y:S02]  /*9560*/  IMAD.MOV.U32 R112, RZ, RZ, R100 ;  /* 0x000000ffff707224 */ /* 0x000fe400078e0064 */
[----:B------:R-:W-:Y:S02]  /*9570*/  IMAD.MOV.U32 R102, RZ, RZ, R95 ;  /* 0x000000ffff667224 */ /* 0x000fe400078e005f */
[----:B------:R-:W-:Y:S02]  /*9580*/  IMAD.MOV.U32 R101, RZ, RZ, R94 ;  /* 0x000000ffff657224 */ /* 0x000fe400078e005e */
[----:B------:R-:W-:Y:S02]  /*9590*/  IMAD.MOV.U32 R100, RZ, RZ, R93 ;  /* 0x000000ffff647224 */ /* 0x000fe400078e005d */
[----:B------:R-:W-:Y:S02]  /*95a0*/  IMAD.MOV.U32 R104, RZ, RZ, R92 ;  /* 0x000000ffff687224 */ /* 0x000fe400078e005c */
[----:B------:R-:W-:-:S02]  /*95b0*/  IMAD.MOV.U32 R94, RZ, RZ, R83 ;  /* 0x000000ffff5e7224 */ /* 0x000fc400078e0053 */
[----:B------:R-:W-:Y:S02]  /*95c0*/  IMAD.MOV.U32 R95, RZ, RZ, R82 ;  /* 0x000000ffff5f7224 */ /* 0x000fe400078e0052 */
[----:B------:R-:W-:Y:S02]  /*95d0*/  IMAD.MOV.U32 R92, RZ, RZ, R81 ;  /* 0x000000ffff5c7224 */ /* 0x000fe400078e0051 */
[----:B------:R-:W-:Y:S02]  /*95e0*/  IMAD.MOV.U32 R93, RZ, RZ, R80 ;  /* 0x000000ffff5d7224 */ /* 0x000fe400078e0050 */
[----:B------:R-:W-:Y:S01]  /*95f0*/  HMMA.16816.F32 R80, R8, R20, R4 ;  /* 0x000000140850723c */ /* 0x000fe20000001804 */
[----:B------:R-:W-:Y:S02]  /*9600*/  FFMA.FTZ R2, R128, c[0x0][0x23c], -R3 ;  /* 0x00008f0080027a23 */ /* 0x000fe40000010803 */
[----:B------:R-:W-:-:S05]  /*9610*/  IMAD.MOV.U32 R58, RZ, RZ, R59 ;  /* 0x000000ffff3a7224 */ /* 0x000fca00078e003b */
[----:B------:R-:W-:Y:S01]  /*9620*/  HMMA.16816.F32 R4, R12, R18, RZ ;  /* 0x000000120c04723c */ /* 0x000fe200000018ff */
[----:B------:R-:W-:Y:S01]  /*9630*/  FFMA.FTZ R3, R115, c[0x0][0x23c], -R3 ;  /* 0x00008f0073037a23 */ /* 0x000fe20000010803 */
[----:B------:R1:W-:Y:S01]  /*9640*/  MUFU.EX2 R106, R2 ;  /* 0x00000002006a7308 */ /* 0x0003e20000000800 */
[----:B------:R-:W-:Y:S02]  /*9650*/  IMAD.MOV.U32 R59, RZ, RZ, R56 ;  /* 0x000000ffff3b7224 */ /* 0x000fe400078e0038 */
[----:B------:R-:W-:Y:S02]  /*9660*/  IMAD.MOV.U32 R56, RZ, RZ, R57 ;  /* 0x000000ffff387224 */ /* 0x000fe400078e0039 */
[----:B------:R-:W-:-:S03]  /*9670*/  IMAD.MOV.U32 R57, RZ, RZ, R66 ;  /* 0x000000ffff397224 */ /* 0x000fc600078e0042 */
[----:B------:R2:W3:Y:S01]  /*9680*/  MUFU.EX2 R107, R3 ;  /* 0x00000003006b7308 */ /* 0x0004e20000000800 */
[----:B------:R-:W-:Y:S02]  /*9690*/  IMAD.MOV.U32 R37, RZ, RZ, R111 ;  /* 0x000000ffff257224 */ /* 0x000fe400078e006f */
[----:B------:R-:W-:Y:S02]  /*96a0*/  IMAD.MOV.U32 R31, RZ, RZ, R58 ;  /* 0x000000ffff1f7224 */ /* 0x000fe400078e003a */
[----:B------:R-:W-:Y:S02]  /*96b0*/  IMAD.MOV.U32 R109, RZ, RZ, R59 ;  /* 0x000000ffff6d7224 */ /* 0x000fe400078e003b */
[----:B------:R-:W-:Y:S02]  /*96c0*/  IMAD.MOV.U32 R108, RZ, RZ, R56 ;  /* 0x000000ffff6c7224 */ /* 0x000fe400078e0038 */
[----:B------:R-:W-:Y:S02]  /*96d0*/  IMAD.MOV.U32 R110, RZ, RZ, R57 ;  /* 0x000000ffff6e7224 */ /* 0x000fe400078e0039 */
[----:B-1----:R-:W-:Y:S01]  /*96e0*/  FFMA.FTZ R2, R129, c[0x0][0x23c], -R0 ;  /* 0x00008f0081027a23 */ /* 0x002fe20000010800 */
[----:B------:R-:W-:Y:S01]  /*96f0*/  @!P6 HADD2 R115, -R214.H0_H0, -RZ.H0_H0 ;  /* 0xa00000ffd673e230 */ /* 0x000fe20000000900 */
[----:B------:R-:W-:Y:S01]  /*9700*/  IMAD.MOV.U32 R114, RZ, RZ, R101 ;  /* 0x000000ffff727224 */ /* 0x000fe200078e0065 */
[----:B------:R-:W-:Y:S01]  /*9710*/  @!P5 HADD2 R128, -R213.H0_H0, -RZ.H0_H0 ;  /* 0xa00000ffd580d230 */ /* 0x000fe20000000900 */
[----:B------:R-:W-:-:S02]  /*9720*/  IMAD.MOV.U32 R66, RZ, RZ, R67 ;  /* 0x000000ffff427224 */ /* 0x000fc400078e0043 */
[----:B--2---:R-:W-:Y:S02]  /*9730*/  FADD.FTZ R3, R112, R24 ;  /* 0x0000001870037221 */ /* 0x004fe40000010000 */
[----:B------:R-:W-:Y:S02]  /*9740*/  IMAD.MOV.U32 R112, RZ, RZ, R105 ;  /* 0x000000ffff707224 */ /* 0x000fe400078e0069 */
[----:B------:R-:W-:Y:S01]  /*9750*/  IMAD.MOV.U32 R105, RZ, RZ, R84 ;  /* 0x000000ffff697224 */ /* 0x000fe200078e0054 */
[----:B------:R-:W-:Y:S01]  /*9760*/  HMMA.16816.F32 R56, R8, R22, R4 ;  /* 0x000000160838723c */ /* 0x000fe20000001804 */
[----:B------:R-:W-:Y:S01]  /*9770*/  FFMA.FTZ R0, R130, c[0x0][0x23c], -R0 ;  /* 0x00008f0082007a23 */ /* 0x000fe20000010800 */
[----:B------:R-:W1:Y:S01]  /*9780*/  LDSM.16.MT88.4 R20, [R185+0x16000] ;  /* 0x01600000b914783b */ /* 0x000e620000004200 */
[----:B------:R-:W-:Y:S02]  /*9790*/  IMAD.MOV.U32 R111, RZ, RZ, R103 ;  /* 0x000000ffff6f7224 */ /* 0x000fe400078e0067 */
[----:B------:R-:W-:-:S02]  /*97a0*/  IMAD.MOV.U32 R131, RZ, RZ, R108 ;  /* 0x000000ffff837224 */ /* 0x000fc400078e006c */
[----:B------:R-:W-:Y:S02]  /*97b0*/  FADD.FTZ R4, R37, R25 ;  /* 0x0000001925047221 */ /* 0x000fe40000010000 */
[----:B------:R-:W-:Y:S01]  /*97c0*/  IMAD.MOV.U32 R37, RZ, RZ, R112 ;  /* 0x000000ffff257224 */ /* 0x000fe200078e0070 */
[----:B------:R2:W-:Y:S01]  /*97d0*/  MUFU.EX2 R103, R2 ;  /* 0x0000000200677308 */ /* 0x0005e20000000800 */
[----:B------:R-:W-:Y:S01]  /*97e0*/  IMAD.MOV.U32 R112, RZ, RZ, R105 ;  /* 0x000000ffff707224 */ /* 0x000fe200078e0069 */
[----:B------:R-:W-:Y:S01]  /*97f0*/  @!P6 PRMT R214, R115, 0x5410, RZ ;  /* 0x0000541073d6e816 */ /* 0x000fe200000000ff */
[----:B------:R-:W-:Y:S01]  /*9800*/  IMAD.MOV.U32 R101, RZ, RZ, R44 ;  /* 0x000000ffff657224 */ /* 0x000fe200078e002c */
[----:B------:R-:W-:Y:S01]  /*9810*/  @!P5 PRMT R213, R128, 0x5410, RZ ;  /* 0x0000541080d5d816 */ /* 0x000fe200000000ff */
[----:B------:R-:W-:-:S03]  /*9820*/  IMAD.MOV.U32 R67, RZ, RZ, R64 ;  /* 0x000000ffff437224 */ /* 0x000fc600078e0040 */
[----:B------:R3:W4:Y:S01]  /*9830*/  MUFU.EX2 R105, R0 ;  /* 0x0000000000697308 */ /* 0x0007220000000800 */
[----:B------:R-:W-:Y:S02]  /*9840*/  IMAD.MOV.U32 R84, RZ, RZ, R75 ;  /* 0x000000ffff547224 */ /* 0x000fe400078e004b */
[----:B--2---:R-:W-:Y:S02]  /*9850*/  FADD.FTZ R2, R171, R3 ;  /* 0x00000003ab027221 */ /* 0x004fe40000010000 */
[----:B------:R-:W-:Y:S01]  /*9860*/  IMAD.MOV.U32 R113, RZ, RZ, R111 ;  /* 0x000000ffff717224 */ /* 0x000fe200078e006f */
[----:B-1----:R-:W-:Y:S01]  /*9870*/  HMMA.16816.F32 R16, R12, R20, RZ ;  /* 0x000000140c10723c */ /* 0x002fe200000018ff */
[----:B---3--:R-:W-:Y:S01]  /*9880*/  F2FP.PACK_AB R0, R107, R106 ;  /* 0x0000006a6b00723e */ /* 0x008fe200000000ff */
[----:B------:R-:W-:Y:S02]  /*9890*/  IMAD.MOV.U32 R6, RZ, RZ, R110 ;  /* 0x000000ffff067224 */ /* 0x000fe400078e006e */
[----:B------:R-:W-:Y:S01]  /*98a0*/  IMAD.MOV.U32 R7, RZ, RZ, R109 ;  /* 0x000000ffff077224 */ /* 0x000fe200078e006d */
[C---:B------:R-:W-:Y:S01]  /*98b0*/  PRMT R170, R0.reuse, 0x7632, R170 ;  /* 0x0000763200aa7816 */ /* 0x040fe200000000aa */
[----:B------:R-:W-:Y:S01]  /*98c0*/  IMAD.MOV.U32 R108, RZ, RZ, R50 ;  /* 0x000000ffff6c7224 */ /* 0x000fe200078e0032 */
[----:B------:R-:W-:Y:S01]  /*98d0*/  PRMT R171, R0, 0x7610, R171 ;  /* 0x0000761000ab7816 */ /* 0x000fe200000000ab */
[----:B------:R-:W-:Y:S01]  /*98e0*/  IMAD.MOV.U32 R115, RZ, RZ, R100 ;  /* 0x000000ffff737224 */ /* 0x000fe200078e0064 */
[----:B----4-:R-:W-:Y:S01]  /*98f0*/  F2FP.PACK_AB R0, R105, R103 ;  /* 0x000000676900723e */ /* 0x010fe200000000ff */
[----:B------:R-:W-:Y:S01]  /*9900*/  @!P3 HADD2 R130, -R170.H0_H0, -RZ.H0_H0 ;  /* 0xa00000ffaa82b230 */ /* 0x000fe20000000900 */
[----:B------:R-:W-:Y:S01]  /*9910*/  FADD.FTZ R3, R168, R4 ;  /* 0x00000004a8037221 */ /* 0x000fe20000010000 */
[----:B------:R-:W-:Y:S01]  /*9920*/  PRMT R27, R171, 0x5410, R170 ;  /* 0x00005410ab1b7816 */ /* 0x000fe200000000aa */
[----:B------:R-:W-:Y:S01]  /*9930*/  IMAD.MOV.U32 R111, RZ, RZ, R84 ;  /* 0x000000ffff6f7224 */ /* 0x000fe200078e0054 */
[C---:B------:R-:W-:Y:S01]  /*9940*/  PRMT R169, R0.reuse, 0x7610, R169 ;  /* 0x0000761000a97816 */ /* 0x040fe200000000a9 */
[----:B------:R-:W-:Y:S01]  /*9950*/  IMAD.MOV.U32 R64, RZ, RZ, R191 ;  /* 0x000000ffff407224 */ /* 0x000fe200078e00bf */
[----:B------:R-:W-:Y:S01]  /*9960*/  PRMT R168, R0, 0x7632, R168 ;  /* 0x0000763200a87816 */ /* 0x000fe200000000a8 */
[----:B------:R-:W-:Y:S01]  /*9970*/  FADD.FTZ R0, R112, R2 ;  /* 0x0000000270007221 */ /* 0x000fe20000010000 */
[----:B------:R-:W-:Y:S01]  /*9980*/  @!P3 PRMT R170, R130, 0x5410, RZ ;  /* 0x0000541082aab816 */ /* 0x000fe200000000ff */
[----:B------:R-:W-:Y:S01]  /*9990*/  IMAD.MOV.U32 R109, RZ, RZ, R51 ;  /* 0x000000ffff6d7224 */ /* 0x000fe200078e0033 */
[----:B------:R-:W-:Y:S01]  /*99a0*/  LEA R24, P3, R37, c[0x0][0x1f8], 0x1 ;  /* 0x00007e0025187a11 */ /* 0x000fe200078608ff */
[----:B------:R-:W-:Y:S01]  /*99b0*/  FADD.FTZ R2, R111, R0 ;  /* 0x000000006f027221 */ /* 0x000fe20000010000 */
[----:B------:R-:W-:Y:S01]  /*99c0*/  HSET2.LE.AND R0, R30, R252, PT ;  /* 0x000000fc1e007233 */ /* 0x000fe20003803000 */
[----:B------:R-:W-:Y:S01]  /*99d0*/  IMAD.MOV.U32 R110, RZ, RZ, R48 ;  /* 0x000000ffff6e7224 */ /* 0x000fe200078e0030 */
[----:B------:R-:W-:Y:S01]  /*99e0*/  LEA.HI.X R25, R37, c[0x0][0x1fc], R113, 0x1, P3 ;  /* 0x00007f0025197a11 */ /* 0x000fe200018f0c71 */
[----:B------:R-:W-:-:S02]  /*99f0*/  IMAD.MOV.U32 R37, RZ, RZ, R31 ;  /* 0x000000ffff257224 */ /* 0x000fc400078e001f */
[----:B------:R-:W-:Y:S01]  /*9a00*/  IMAD.MOV.U32 R100, RZ, RZ, R47 ;  /* 0x000000ffff647224 */ /* 0x000fe200078e002f */
[----:B------:R-:W1:Y:S01]  /*9a10*/  LDSM.16.MT88.4 R28, [R185+0x16800] ;  /* 0x01680000b91c783b */ /* 0x000e620000004200 */
[----:B------:R-:W-:Y:S01]  /*9a20*/  IMAD.MOV.U32 R111, RZ, RZ, R49 ;  /* 0x000000ffff6f7224 */ /* 0x000fe200078e0031 */
[----:B------:R-:W-:Y:S01]  /*9a30*/  @!P4 HADD2 R129, -R171.H0_H0, -RZ.H0_H0 ;  /* 0xa00000ffab81c230 */ /* 0x000fe20000000900 */
[----:B------:R-:W-:Y:S02]  /*9a40*/  FADD.FTZ R3, R247, R3 ;  /* 0x00000003f7037221 */ /* 0x000fe40000010000 */
[----:B------:R-:W-:Y:S02]  /*9a50*/  IMAD.MOV.U32 R75, RZ, RZ, R190 ;  /* 0x000000ffff4b7224 */ /* 0x000fe400078e00be */
[----:B------:R-:W-:Y:S01]  /*9a60*/  IMAD.MOV.U32 R84, RZ, RZ, R74 ;  /* 0x000000ffff547224 */ /* 0x000fe200078e004a */
[----:B------:R-:W-:Y:S01]  /*9a70*/  @!P2 HADD2 R135, -R169.H0_H0, -RZ.H0_H0 ;  /* 0xa00000ffa987a230 */ /* 0x000fe20000000900 */
[----:B------:R2:W5:Y:S01]  /*9a80*/  LDL.LU R191, [R1+0xf8] ;  /* 0x0000f80001bf7983 */ /* 0x0005620000300800 */
[----:B-1----:R-:W-:Y:S01]  /*9a90*/  HMMA.16816.F32 R48, R8, R28, R16 ;  /* 0x0000001c0830723c */ /* 0x002fe20000001810 */
[----:B------:R-:W-:-:S02]  /*9aa0*/  IMAD.MOV.U32 R112, RZ, RZ, R104 ;  /* 0x000000ffff707224 */ /* 0x000fc400078e0068 */
[----:B------:R-:W-:Y:S01]  /*9ab0*/  IMAD.MOV.U32 R113, RZ, RZ, R102 ;  /* 0x000000ffff717224 */ /* 0x000fe200078e0066 */
[----:B------:R-:W-:Y:S01]  /*9ac0*/  LOP3.LUT R4, R0, R42, RZ, 0xc0, !PT ;  /* 0x0000002a00047212 */ /* 0x000fe200078ec0ff */
[----:B------:R-:W-:Y:S01]  /*9ad0*/  FADD.FTZ R246, R246, R2 ;  /* 0x00000002f6f67221 */ /* 0x000fe20000010000 */
[----:B------:R-:W-:Y:S02]  /*9ae0*/  PRMT R26, R169, 0x5410, R168 ;  /* 0x00005410a91a7816 */ /* 0x000fe400000000a8 */
[----:B------:R-:W-:Y:S01]  /*9af0*/  @!P4 PRMT R171, R129, 0x5410, RZ ;  /* 0x0000541081abc816 */ /* 0x000fe200000000ff */
[----:B------:R-:W-:Y:S01]  /*9b00*/  HMMA.16816.F32 R16, R12, R22, RZ ;  /* 0x000000160c10723c */ /* 0x000fe200000018ff */
[----:B------:R-:W1:Y:S01]  /*9b10*/  LDSM.16.MT88.4 R20, [R184+0x16000] ;  /* 0x01600000b814783b */ /* 0x000e620000004200 */
[----:B------:R-:W-:Y:S02]  /*9b20*/  IMAD.MOV.U32 R104, RZ, RZ, R46 ;  /* 0x000000ffff687224 */ /* 0x000fe400078e002e */
[----:B------:R-:W-:Y:S01]  /*9b30*/  IMAD.MOV.U32 R102, RZ, RZ, R45 ;  /* 0x000000ffff667224 */ /* 0x000fe200078e002d */
[----:B------:R-:W-:Y:S01]  /*9b40*/  STG.E.U16 [R24.64+0x2], R55 ;  /* 0x0000023718007986 */ /* 0x000fe2000c101516 */
[----:B------:R-:W-:-:S02]  /*9b50*/  FADD.FTZ R247, R188, R3 ;  /* 0x00000003bcf77221 */ /* 0x000fc40000010000 */
[----:B------:R-:W-:Y:S01]  /*9b60*/  IMAD.MOV.U32 R74, RZ, RZ, R75 ;  /* 0x000000ffff4a7224 */ /* 0x000fe200078e004b */
[----:B------:R-:W-:Y:S01]  /*9b70*/  @!P1 HADD2 R134, -R168.H0_H0, -RZ.H0_H0 ;  /* 0xa00000ffa8869230 */ /* 0x000fe20000000900 */
[----:B------:R-:W-:Y:S04]  /*9b80*/  STG.E.U16 [R24.64], R85 ;  /* 0x0000005518007986 */ /* 0x000fe8000c101516 */
[----:B------:R2:W5:Y:S10]  /*9b90*/  LDL.LU R190, [R1+0xf4] ;  /* 0x0000f40001be7983 */ /* 0x0005740000300800 */
[----:B------:R-:W-:Y:S01]  /*9ba0*/  HMMA.16816.F32 R44, R8, R30, R16 ;  /* 0x0000001e082c723c */ /* 0x000fe20000001810 */
[----:B------:R-:W-:Y:S01]  /*9bb0*/  HSET2.LE.AND R0, R36, R252, PT ;  /* 0x000000fc24007233 */ /* 0x000fe20003803000 */
[----:B------:R-:W-:-:S06]  /*9bc0*/  IMAD.MOV.U32 R75, RZ, RZ, R189 ;  /* 0x000000ffff4b7224 */ /* 0x000fcc00078e00bd */
[C---:B-1----:R-:W-:Y:S01]  /*9bd0*/  HMMA.16816.F32 R28, R12.reuse, R20, RZ ;  /* 0x000000140c1c723c */ /* 0x042fe200000018ff */
[----:B------:R-:W-:Y:S01]  /*9be0*/  LOP3.LUT R5, R0, R53, RZ, 0xc0, !PT ;  /* 0x0000003500057212 */ /* 0x000fe200078ec0ff */
[--C-:B------:R-:W-:Y:S01]  /*9bf0*/  HSET2.LE.AND R2, R38, R252.reuse, PT ;  /* 0x000000fc26027233 */ /* 0x100fe20003803000 */
[----:B------:R-:W-:Y:S01]  /*9c00*/  IMAD.MOV.U32 R36, RZ, RZ, R6 ;  /* 0x000000ffff247224 */ /* 0x000fe200078e0006 */
[--C-:B------:R-:W-:Y:S02]  /*9c10*/  HSET2.LE.AND R17, R35, R252.reuse, PT ;  /* 0x000000fc23117233 */ /* 0x100fe40003803000 */
[--C-:B------:R-:W-:Y:S01]  /*9c20*/  HSET2.LE.AND R3, R33, R252.reuse, PT ;  /* 0x000000fc21037233 */ /* 0x100fe20003803000 */
[----:B------:R-:W-:Y:S01]  /*9c30*/  @!P1 PRMT R168, R134, 0x5410, RZ ;  /* 0x0000541086a89816 */ /* 0x000fe200000000ff */
[----:B------:R-:W-:Y:S01]  /*9c40*/  HMMA.16816.F32 R20, R12, R22, RZ ;  /* 0x000000160c14723c */ /* 0x000fe200000018ff */
[----:B------:R-:W1:Y:S01]  /*9c50*/  LDSM.16.MT88.4 R12, [R184+0x16800] ;  /* 0x01680000b80c783b */ /* 0x000e620000004200 */
[--C-:B------:R-:W-:Y:S01]  /*9c60*/  HSET2.LE.AND R0, R39, R252.reuse, PT ;  /* 0x000000fc27007233 */ /* 0x100fe20003803000 */
[----:B------:R-:W-:Y:S01]  /*9c70*/  IMAD.MOV.U32 R38, RZ, RZ, R7 ;  /* 0x000000ffff267224 */ /* 0x000fe200078e0007 */
[----:B------:R-:W-:Y:S01]  /*9c80*/  LOP3.LUT R7, R2, R43, RZ, 0xc0, !PT ;  /* 0x0000002b02077212 */ /* 0x000fe200078ec0ff */
[--C-:B------:R-:W-:Y:S01]  /*9c90*/  HSET2.LE.AND R18, R34, R252.reuse, PT ;  /* 0x000000fc22127233 */ /* 0x100fe20003803000 */
[----:B------:R-:W-:Y:S01]  /*9ca0*/  @!P2 PRMT R169, R135, 0x5410, RZ ;  /* 0x0000541087a9a816 */ /* 0x000fe200000000ff */
[----:B------:R-:W-:Y:S01]  /*9cb0*/  HSET2.LE.AND R16, R32, R252, PT ;  /* 0x000000fc20107233 */ /* 0x000fe20003803000 */
[----:B------:R2:W5:Y:S01]  /*9cc0*/  LDL.LU R189, [R1+0xf0] ;  /* 0x0000f00001bd7983 */ /* 0x0005620000300800 */
[----:B------:R-:W-:Y:S01]  /*9cd0*/  LOP3.LUT R130, R17, R27, RZ, 0xc0, !PT ;  /* 0x0000001b11827212 */ /* 0x000fe200078ec0ff */
[----:B------:R-:W-:-:S02]  /*9ce0*/  IMAD.MOV.U32 R33, RZ, RZ, R187 ;  /* 0x000000ffff217224 */ /* 0x000fc400078e00bb */
[----:B------:R-:W-:Y:S01]  /*9cf0*/  IMAD.MOV.U32 R35, RZ, RZ, R181 ;  /* 0x000000ffff237224 */ /* 0x000fe200078e00b5 */
[----:B------:R-:W-:Y:S01]  /*9d00*/  LOP3.LUT R128, R3, R41, RZ, 0xc0, !PT ;  /* 0x0000002903807212 */ /* 0x000fe200078ec0ff */
[----:B------:R-:W-:Y:S02]  /*9d10*/  IMAD.MOV.U32 R134, RZ, RZ, c[0x0][0x228] ;  /* 0x00008a00ff867624 */ /* 0x000fe400078e00ff */
[C---:B-1----:R-:W-:Y:S08]  /*9d20*/  HMMA.16816.F32 R28, R8.reuse, R12, R28 ;  /* 0x0000000c081c723c */ /* 0x042ff0000000181c */
[----:B------:R-:W-:Y:S01]  /*9d30*/  HMMA.16816.F32 R20, R8, R14, R20 ;  /* 0x0000000e0814723c */ /* 0x000fe20000001814 */
[----:B------:R-:W1:Y:S01]  /*9d40*/  LDSM.16.MT88.4 R8, [R182+0x11000] ;  /* 0x01100000b608783b */ /* 0x000e620000004200 */
[----:B------:R-:W-:Y:S01]  /*9d50*/  LOP3.LUT R6, R0, R52, RZ, 0xc0, !PT ;  /* 0x0000003400067212 */ /* 0x000fe200078ec0ff */
[----:B------:R-:W-:Y:S01]  /*9d60*/  IMAD.MOV.U32 R39, RZ, RZ, R131 ;  /* 0x000000ffff277224 */ /* 0x000fe200078e0083 */
[----:B------:R-:W-:Y:S01]  /*9d70*/  LOP3.LUT R129, R16, R40, RZ, 0xc0, !PT ;  /* 0x0000002810817212 */ /* 0x000fe200078ec0ff */
[----:B------:R-:W3:Y:S01]  /*9d80*/  LDSM.16.MT88.4 R12, [R183+0x11000] ;  /* 0x01100000b70c783b */ /* 0x000ee20000004200 */
[----:B------:R-:W-:Y:S01]  /*9d90*/  LOP3.LUT R131, R18, R26, RZ, 0xc0, !PT ;  /* 0x0000001a12837212 */ /* 0x000fe200078ec0ff */
[----:B------:R-:W-:-:S02]  /*9da0*/  IMAD.MOV.U32 R32, RZ, RZ, R104 ;  /* 0x000000ffff207224 */ /* 0x000fc400078e0068 */
[----:B------:R-:W-:Y:S01]  /*9db0*/  IMAD.MOV.U32 R34, RZ, RZ, R186 ;  /* 0x000000ffff227224 */ /* 0x000fe200078e00ba */
[----:B------:R2:W5:Y:S01]  /*9dc0*/  LDL.LU R188, [R1+0xec] ;  /* 0x0000ec0001bc7983 */ /* 0x0005620000300800 */
[----:B------:R-:W-:Y:S01]  /*9dd0*/  IMAD.SHL.U32 R134, R134, 0x8, RZ ;  /* 0x0000000886867824 */ /* 0x000fe200078e00ff */
[C---:B-1----:R-:W-:Y:S08]  /*9de0*/  HMMA.16816.F32 R164, R4.reuse, R8, R164 ;  /* 0x0000000804a4723c */ /* 0x042ff000000018a4 */
[C---:B------:R-:W-:Y:S01]  /*9df0*/  HMMA.16816.F32 R16, R4.reuse, R10, R148 ;  /* 0x0000000a0410723c */ /* 0x040fe20000001894 */
[----:B------:R-:W1:Y:S07]  /*9e00*/  LDSM.16.MT88.4 R8, [R185+0x11000] ;  /* 0x01100000b908783b */ /* 0x000e6e0000004200 */
[C---:B---3--:R-:W-:Y:S01]  /*9e10*/  HMMA.16816.F32 R156, R4.reuse, R12, R156 ;  /* 0x0000000c049c723c */ /* 0x048fe2000000189c */
[----:B------:R-:W-:Y:S01]  /*9e20*/  IMAD.MOV.U32 R104, RZ, RZ, R99 ;  /* 0x000000ffff687224 */ /* 0x000fe200078e0063 */
[----:B------:R2:W5:Y:S06]  /*9e30*/  LDL.LU R187, [R1+0xe8] ;  /* 0x0000e80001bb7983 */ /* 0x00056c0000300800 */
[----:B------:R-:W-:Y:S01]  /*9e40*/  HMMA.16816.F32 R32, R4, R14, R32 ;  /* 0x0000000e0420723c */ /* 0x000fe20000001820 */
[----:B------:R-:W3:Y:S01]  /*9e50*/  LDSM.16.MT88.4 R12, [R184+0x11000] ;  /* 0x01100000b80c783b */ /* 0x000ee20000004200 */
[----:B------:R-:W-:-:S03]  /*9e60*/  IMAD.WIDE R134, R134, 0x2, R24 ;  /* 0x0000000286867825 */ /* 0x000fc600078e0218 */
[----:B------:R2:W5:Y:S03]  /*9e70*/  LDL.LU R186, [R1+0xe4] ;  /* 0x0000e40001ba7983 */ /* 0x0005660000300800 */
[C---:B-1----:R-:W-:Y:S08]  /*9e80*/  HMMA.16816.F32 R148, R4.reuse, R8, R36 ;  /* 0x000000080494723c */ /* 0x042ff00000001824 */
[C---:B---3--:R-:W-:Y:S08]  /*9e90*/  HMMA.16816.F32 R140, R4.reuse, R12, R140 ;  /* 0x0000000c048c723c */ /* 0x048ff0000000188c */
[----:B------:R-:W-:Y:S01]  /*9ea0*/  HMMA.16816.F32 R40, R4, R14, R112 ;  /* 0x0000000e0428723c */ /* 0x000fe20000001870 */
[----:B------:R-:W-:Y:S01]  /*9eb0*/  LDSM.16.MT88.4 R12, [R183+0x13000] ;  /* 0x01300000b70c783b */ /* 0x000fe20000004200 */
[----:B------:R-:W-:-:S02]  /*9ec0*/  IMAD.MOV.U32 R2, RZ, RZ, R84 ;  /* 0x000000ffff027224 */ /* 0x000fc400078e0054 */
[----:B------:R-:W-:Y:S01]  /*9ed0*/  IMAD.MOV.U32 R0, RZ, RZ, R89 ;  /* 0x000000ffff007224 */ /* 0x000fe200078e0059 */
[----:B------:R-:W-:Y:S03]  /*9ee0*/  STG.E.U16 [R134.64], R88 ;  /* 0x0000005886007986 */ /* 0x000fe6000c101516 */
[----:B------:R-:W-:Y:S01]  /*9ef0*/  HMMA.16816.F32 R36, R4, R10, R108 ;  /* 0x0000000a0424723c */ /* 0x000fe2000000186c */
[----:B------:R-:W1:Y:S04]  /*9f00*/  LDSM.16.MT88.4 R8, [R182+0x13000] ;  /* 0x01300000b608783b */ /* 0x000e680000004200 */
[----:B------:R-:W-:Y:S02]  /*9f10*/  STG.E.U16 [R134.64+0x2], R87 ;  /* 0x0000025786007986 */ /* 0x000fe4000c101516 */
[----:B------:R-:W-:-:S02]  /*9f20*/  IMAD.MOV.U32 R109, RZ, RZ, R100 ;  /* 0x000000ffff6d7224 */ /* 0x000fc400078e0064 */
[----:B------:R-:W-:Y:S01]  /*9f30*/  IMAD.MOV.U32 R100, RZ, RZ, R54 ;  /* 0x000000ffff647224 */ /* 0x000fe200078e0036 */
[----:B------:R2:W5:Y:S01]  /*9f40*/  LDL.LU R181, [R1+0xe0] ;  /* 0x0000e00001b57983 */ /* 0x0005620000300800 */
[C---:B-1----:R-:W-:Y:S08]  /*9f50*/  HMMA.16816.F32 R52, R4.reuse, R8, R68 ;  /* 0x000000080434723c */ /* 0x042ff00000001844 */
[C---:B------:R-:W-:Y:S01]  /*9f60*/  HMMA.16816.F32 R60, R4.reuse, R10, R60 ;  /* 0x0000000a043c723c */ /* 0x040fe2000000183c */
[----:B------:R-:W1:Y:S07]  /*9f70*/  LDSM.16.MT88.4 R8, [R185+0x13000] ;  /* 0x01300000b908783b */ /* 0x000e6e0000004200 */
[C---:B------:R-:W-:Y:S08]  /*9f80*/  HMMA.16816.F32 R64, R4.reuse, R12, R64 ;  /* 0x0000000c0440723c */ /* 0x040ff00000001840 */
[C---:B------:R-:W-:Y:S01]  /*9f90*/  HMMA.16816.F32 R68, R4.reuse, R14, R92 ;  /* 0x0000000e0444723c */ /* 0x040fe2000000185c */
[----:B------:R-:W3:Y:S07]  /*9fa0*/  LDSM.16.MT88.4 R12, [R184+0x13000] ;  /* 0x01300000b80c783b */ /* 0x000eee0000004200 */
[C---:B-1----:R-:W-:Y:S08]  /*9fb0*/  HMMA.16816.F32 R72, R4.reuse, R8, R72 ;  /* 0x000000080448723c */ /* 0x042ff00000001848 */
[----:B------:R-:W-:Y:S01]  /*9fc0*/  HMMA.16816.F32 R76, R4, R10, R76 ;  /* 0x0000000a044c723c */ /* 0x000fe2000000184c */
[----:B------:R-:W1:Y:S01]  /*9fd0*/  LDSM.16.MT88.4 R8, [R182+0x15000] ;  /* 0x01500000b608783b */ /* 0x000e620000004200 */
[----:B------:R-:W-:-:S02]  /*9fe0*/  IMAD.MOV.U32 R111, RZ, RZ, R102 ;  /* 0x000000ffff6f7224 */ /* 0x000fc400078e0066 */
[----:B------:R-:W-:Y:S02]  /*9ff0*/  IMAD.MOV.U32 R110, RZ, RZ, R101 ;  /* 0x000000ffff6e7224 */ /* 0x000fe400078e0065 */
[----:B------:R-:W-:Y:S02]  /*a000*/  IMAD.MOV.U32 R108, RZ, RZ, R96 ;  /* 0x000000ffff6c7224 */ /* 0x000fe400078e0060 */
[----:B------:R-:W-:Y:S02]  /*a010*/  IMAD.MOV.U32 R102, RZ, RZ, R97 ;  /* 0x000000ffff667224 */ /* 0x000fe400078e0061 */
[----:B------:R-:W-:Y:S02]  /*a020*/  IMAD.MOV.U32 R101, RZ, RZ, R98 ;  /* 0x000000ffff657224 */ /* 0x000fe400078e0062 */
[----:B------:R-:W-:Y:S02]  /*a030*/  IMAD.MOV.U32 R114, RZ, RZ, R91 ;  /* 0x000000ffff727224 */ /* 0x000fe400078e005b */
[----:B------:R-:W-:-:S02]  /*a040*/  IMAD.MOV.U32 R113, RZ, RZ, R90 ;  /* 0x000000ffff717224 */ /* 0x000fc400078e005a */
[----:B------:R-:W-:Y:S01]  /*a050*/  IMAD.MOV.U32 R112, RZ, RZ, R86 ;  /* 0x000000ffff707224 */ /* 0x000fe200078e0056 */
[C---:B---3--:R-:W-:Y:S08]  /*a060*/  HMMA.16816.F32 R88, R4.reuse, R14, R240 ;  /* 0x0000000e0458723c */ /* 0x048ff000000018f0 */
        /* <DEDUP_REMOVED lines=15> */
[----:B---3--:R-:W-:Y:S01]  /*a160*/  HMMA.16816.F32 R104, R4, R14, R160 ;  /* 0x0000000e0468723c */ /* 0x008fe200000018a0 */
[----:B------:R-:W-:Y:S01]  /*a170*/  IMAD.MOV.U32 R249, RZ, RZ, R101 ;  /* 0x000000fffff97224 */ /* 0x000fe200078e0065 */
[----:B------:R-:W-:Y:S01]  /*a180*/  LDSM.16.MT88.4 R160, [R182+0x11800] ;  /* 0x01180000b6a0783b */ /* 0x000fe20000004200 */
[----:B------:R-:W-:-:S05]  /*a190*/  IMAD.MOV.U32 R248, RZ, RZ, R100 ;  /* 0x000000fffff87224 */ /* 0x000fca00078e0064 */
[C---:B------:R-:W-:Y:S01]  /*a1a0*/  HMMA.16816.F32 R100, R4.reuse, R12, R236 ;  /* 0x0000000c0464723c */ /* 0x040fe200000018ec */
[----:B------:R-:W3:Y:S07]  /*a1b0*/  LDSM.16.MT88.4 R12, [R184+0x15000] ;  /* 0x01500000b80c783b */ /* 0x000eee0000004200 */
[----:B-1----:R-:W-:Y:S07]  /*a1c0*/  HMMA.16816.F32 R108, R4, R8, R144 ;  /* 0x00000008046c723c */ /* 0x002fee0000001890 */
[----:B------:R-:W-:-:S02]  /*a1d0*/  IMAD.MOV.U32 R145, RZ, RZ, R114 ;  /* 0x000000ffff917224 */ /* 0x000fc400078e0072 */
[----:B------:R-:W-:Y:S02]  /*a1e0*/  IMAD.MOV.U32 R146, RZ, RZ, R113 ;  /* 0x000000ffff927224 */ /* 0x000fe400078e0071 */
[----:B------:R-:W-:Y:S02]  /*a1f0*/  IMAD.MOV.U32 R147, RZ, RZ, R112 ;  /* 0x000000ffff937224 */ /* 0x000fe400078e0070 */
[C---:B------:R-:W-:Y:S01]  /*a200*/  HMMA.16816.F32 R112, R4.reuse, R10, R136 ;  /* 0x0000000a0470723c */ /* 0x040fe20000001888 */
[----:B------:R-:W1:Y:S04]  /*a210*/  LDSM.16.MT88.4 R8, [R182+0x17000] ;  /* 0x01700000b608783b */ /* 0x000e680000004200 */
[----:B------:R-:W-:Y:S03]  /*a220*/  LDSM.16.MT88.4 R136, [R184+0x11800] ;  /* 0x01180000b888783b */ /* 0x000fe60000004200 */
[C---:B---3--:R-:W-:Y:S08]  /*a230*/  HMMA.16816.F32 R116, R4.reuse, R12, R116 ;  /* 0x0000000c0474723c */ /* 0x048ff00000001874 */
[C---:B------:R-:W-:Y:S01]  /*a240*/  HMMA.16816.F32 R120, R4.reuse, R14, R120 ;  /* 0x0000000e0478723c */ /* 0x040fe20000001878 */
[----:B------:R-:W3:Y:S07]  /*a250*/  LDSM.16.MT88.4 R12, [R183+0x17000] ;  /* 0x01700000b70c783b */ /* 0x000eee0000004200 */
[C---:B-1----:R-:W-:Y:S08]  /*a260*/  HMMA.16816.F32 R224, R4.reuse, R8, R224 ;  /* 0x0000000804e0723c */ /* 0x042ff000000018e0 */
[C---:B------:R-:W-:Y:S01]  /*a270*/  HMMA.16816.F32 R124, R4.reuse, R10, R124 ;  /* 0x0000000a047c723c */ /* 0x040fe2000000187c */
[----:B------:R-:W1:Y:S07]  /*a280*/  LDSM.16.MT88.4 R8, [R185+0x17000] ;  /* 0x01700000b908783b */ /* 0x000e6e0000004200 */
[C---:B---3--:R-:W-:Y:S01]  /*a290*/  HMMA.16816.F32 R240, R4.reuse, R12, R80 ;  /* 0x0000000c04f0723c */ /* 0x048fe20000001850 */
[----:B------:R-:W-:Y:S07]  /*a2a0*/  LDSM.16.MT88.4 R80, [R183+0x15800] ;  /* 0x01580000b750783b */ /* 0x000fee0000004200 */
[C---:B------:R-:W-:Y:S01]  /*a2b0*/  HMMA.16816.F32 R236, R4.reuse, R14, R56 ;  /* 0x0000000e04ec723c */ /* 0x040fe20000001838 */
[----:B------:R-:W-:Y:S07]  /*a2c0*/  LDSM.16.MT88.4 R56, [R185+0x13800] ;  /* 0x01380000b938783b */ /* 0x000fee0000004200 */
[C---:B-1----:R-:W-:Y:S01]  /*a2d0*/  HMMA.16816.F32 R228, R4.reuse, R8, R48 ;  /* 0x0000000804e4723c */ /* 0x042fe20000001830 */
[----:B------:R-:W-:Y:S07]  /*a2e0*/  LDSM.16.MT88.4 R48, [R183+0x13800] ;  /* 0x01380000b730783b */ /* 0x000fee0000004200 */
[----:B------:R-:W-:Y:S01]  /*a2f0*/  HMMA.16816.F32 R12, R4, R10, R44 ;  /* 0x0000000a040c723c */ /* 0x000fe2000000182c */
[----:B------:R-:W1:Y:S07]  /*a300*/  LDSM.16.MT88.4 R8, [R184+0x17000] ;  /* 0x01700000b808783b */ /* 0x000e6e0000004200 */
        /* <DEDUP_REMOVED lines=9> */
[----:B------:R-:W1:Y:S01]  /*a3a0*/  LDSM.16.MT88.4 R144, [R185+0x11800] ;  /* 0x01180000b990783b */ /* 0x000e620000004200 */
[C---:B------:R-:W-:Y:S03]  /*a3b0*/  HMMA.16816.F32 R44, R128.reuse, R48, R64 ;  /* 0x00000030802c723c */ /* 0x040fe60000001840 */
[----:B------:R-:W3:Y:S05]  /*a3c0*/  LDSM.16.MT88.4 R64, [R184+0x13800] ;  /* 0x01380000b840783b */ /* 0x000eea0000004200 */
[C---:B-1----:R-:W-:Y:S08]  /*a3d0*/  HMMA.16816.F32 R148, R128.reuse, R144, R148 ;  /* 0x000000908094723c */ /* 0x042ff00000001894 */
[C---:B------:R-:W-:Y:S08]  /*a3e0*/  HMMA.16816.F32 R144, R128.reuse, R146, R36 ;  /* 0x000000928090723c */ /* 0x040ff00000001824 */
[C---:B------:R-:W-:Y:S08]  /*a3f0*/  HMMA.16816.F32 R36, R128.reuse, R40, R52 ;  /* 0x000000288024723c */ /* 0x040ff00000001834 */
[C---:B------:R-:W-:Y:S01]  /*a400*/  HMMA.16816.F32 R52, R128.reuse, R56, R72 ;  /* 0x000000388034723c */ /* 0x040fe20000001848 */
[----:B------:R-:W1:Y:S07]  /*a410*/  LDSM.16.MT88.4 R72, [R182+0x15800] ;  /* 0x01580000b648783b */ /* 0x000e6e0000004200 */
[C---:B------:R-:W-:Y:S08]  /*a420*/  HMMA.16816.F32 R40, R128.reuse, R42, R60 ;  /* 0x0000002a8028723c */ /* 0x040ff0000000183c */
[C---:B------:R-:W-:Y:S08]  /*a430*/  HMMA.16816.F32 R48, R128.reuse, R50, R68 ;  /* 0x000000328030723c */ /* 0x040ff00000001844 */
[C---:B---3--:R-:W-:Y:S08]  /*a440*/  HMMA.16816.F32 R60, R128.reuse, R64, R84 ;  /* 0x00000040803c723c */ /* 0x048ff00000001854 */
[C---:B------:R-:W-:Y:S01]  /*a450*/  HMMA.16816.F32 R64, R128.reuse, R66, R88 ;  /* 0x000000428040723c */ /* 0x040fe20000001858 */
[----:B------:R-:W3:Y:S07]  /*a460*/  LDSM.16.MT88.4 R88, [R185+0x15800] ;  /* 0x01580000b958783b */ /* 0x000eee0000004200 */
[C---:B-1----:R-:W-:Y:S08]  /*a470*/  HMMA.16816.F32 R68, R128.reuse, R72, R92 ;  /* 0x000000488044723c */ /* 0x042ff0000000185c */
[----:B------:R-:W-:Y:S01]  /*a480*/  HMMA.16816.F32 R72, R128, R74, R96 ;  /* 0x0000004a8048723c */ /* 0x000fe20000001860 */
[----:B------:R-:W1:Y:S01]  /*a490*/  LDSM.16.MT88.4 R96, [R184+0x15800] ;  /* 0x01580000b860783b */ /* 0x000e620000004200 */
[----:B------:R-:W-:-:S06]  /*a4a0*/  FADD.FTZ R2, R2, R247 ;  /* 0x000000f702027221 */ /* 0x000fcc0000010000 */
[----:B------:R-:W-:Y:S01]  /*a4b0*/  HMMA.16816.F32 R164, R128, R160, R164 ;  /* 0x000000a080a4723c */ /* 0x000fe200000018a4 */
[----:B------:R-:W-:-:S07]  /*a4c0*/  FADD.FTZ R0, R0, R246 ;  /* 0x000000f600007221 */ /* 0x000fce0000010000 */
[----:B------:R-:W-:Y:S07]  /*a4d0*/  HMMA.16816.F32 R160, R128, R162, R16 ;  /* 0x000000a280a0723c */ /* 0x000fee0000001810 */
[----:B------:R-:W-:Y:S02]  /*a4e0*/  IMAD.MOV.U32 R17, RZ, RZ, R155 ;  /* 0x000000ffff117224 */ /* 0x000fe400078e009b */
[----:B------:R-:W-:Y:S02]  /*a4f0*/  IMAD.MOV.U32 R18, RZ, RZ, R154 ;  /* 0x000000ffff127224 */ /* 0x000fe400078e009a */
[----:B------:R-:W-:-:S02]  /*a500*/  IMAD.MOV.U32 R19, RZ, RZ, R153 ;  /* 0x000000ffff137224 */ /* 0x000fc400078e0099 */
[----:B------:R-:W-:Y:S01]  /*a510*/  FADD.FTZ R2, R17, R2 ;  /* 0x0000000211027221 */ /* 0x000fe20000010000 */
[----:B------:R-:W-:Y:S01]  /*a520*/  HMMA.16816.F32 R56, R128, R58, R76 ;  /* 0x0000003a8038723c */ /* 0x000fe2000000184c */
[----:B------:R-:W-:Y:S02]  /*a530*/  IMAD.MOV.U32 R10, RZ, RZ, R152 ;  /* 0x000000ffff0a7224 */ /* 0x000fe400078e0098 */
[----:B------:R-:W-:Y:S01]  /*a540*/  FADD.FTZ R0, R18, R0 ;  /* 0x0000000012007221 */ /* 0x000fe20000010000 */
[----:B------:R-:W-:Y:S01]  /*a550*/  LDSM.16.MT88.4 R152, [R183+0x11800] ;  /* 0x01180000b798783b */ /* 0x000fe20000004200 */
[----:B------:R-:W-:-:S03]  /*a560*/  FADD.FTZ R2, R19, R2 ;  /* 0x0000000213027221 */ /* 0x000fc60000010000 */
[----:B------:R-:W-:Y:S01]  /*a570*/  HMMA.16816.F32 R76, R128, R80, R100 ;  /* 0x00000050804c723c */ /* 0x000fe20000001864 */
[----:B------:R-:W-:Y:S02]  /*a580*/  FADD.FTZ R0, R10, R0 ;  /* 0x000000000a007221 */ /* 0x000fe40000010000 */
[----:B------:R-:W-:-:S05]  /*a590*/  FADD.FTZ R2, R11, R2 ;  /* 0x000000020b027221 */ /* 0x000fca0000010000 */
[----:B------:R-:W-:Y:S01]  /*a5a0*/  HMMA.16816.F32 R80, R128, R82, R104 ;  /* 0x000000528050723c */ /* 0x000fe20000001868 */
[----:B------:R-:W4:Y:S01]  /*a5b0*/  LDSM.16.MT88.4 R104, [R182+0x17800] ;  /* 0x01780000b668783b */ /* 0x000f220000004200 */
[----:B------:R-:W-:-:S06]  /*a5c0*/  FADD.FTZ R0, R8, R0 ;  /* 0x0000000008007221 */ /* 0x000fcc0000010000 */
[----:B---3--:R-:W-:Y:S01]  /*a5d0*/  HMMA.16816.F32 R84, R128, R88, R108 ;  /* 0x000000588054723c */ /* 0x008fe2000000186c */
[----:B------:R-:W-:-:S07]  /*a5e0*/  FADD.FTZ R2, R9, R2 ;  /* 0x0000000209027221 */ /* 0x000fce0000010000 */
[C---:B-1----:R-:W-:Y:S08]  /*a5f0*/  HMMA.16816.F32 R92, R128.reuse, R96, R116 ;  /* 0x00000060805c723c */ /* 0x042ff00000001874 */
[C---:B------:R-:W-:Y:S01]  /*a600*/  HMMA.16816.F32 R88, R128.reuse, R90, R112 ;  /* 0x0000005a8058723c */ /* 0x040fe20000001870 */
[----:B------:R-:W1:Y:S07]  /*a610*/  LDSM.16.MT88.4 R112, [R183+0x17800] ;  /* 0x01780000b770783b */ /* 0x000e6e0000004200 */
[----:B------:R-:W-:Y:S01]  /*a620*/  HMMA.16816.F32 R96, R128, R98, R120 ;  /* 0x000000628060723c */ /* 0x000fe20000001878 */
[----:B------:R-:W3:Y:S01]  /*a630*/  LDSM.16.MT88.4 R120, [R185+0x17800] ;  /* 0x01780000b978783b */ /* 0x000ee20000004200 */
[----:B------:R-:W-:-:S02]  /*a640*/  FADD.FTZ R0, R248, R0 ;  /* 0x00000000f8007221 */ /* 0x000fc40000010000 */
[----:B------:R-:W-:Y:S01]  /*a650*/  FADD.FTZ R2, R249, R2 ;  /* 0x00000002f9027221 */ /* 0x000fe20000010000 */
[----:B------:R-:W-:Y:S01]  /*a660*/  STG.E.U16 [R24.64+0x10], R245 ;  /* 0x000010f518007986 */ /* 0x000fe2000c101516 */
[----:B------:R-:W-:Y:S02]  /*a670*/  FADD.FTZ R0, R250, R0 ;  /* 0x00000000fa007221 */ /* 0x000fe40000010000 */
[----:B------:R-:W-:Y:S01]  /*a680*/  FADD.FTZ R2, R251, R2 ;  /* 0x00000002fb027221 */ /* 0x000fe20000010000 */
[----:B------:R-:W-:Y:S01]  /*a690*/  STG.E.U16 [R24.64+0x12], R244 ;  /* 0x000012f418007986 */ /* 0x000fe2000c101516 */
[----:B------:R-:W-:-:S03]  /*a6a0*/  FADD.FTZ R0, R26, R0 ;  /* 0x000000001a007221 */ /* 0x000fc60000010000 */
        /* <DEDUP_REMOVED lines=27> */
[----:B------:R2:W-:Y:S04]  /*a860*/  STL [R1+0x88], R3 ;  /* 0x0000880301007387 */ /* 0x0005e80000100800 */
[----:B------:R2:W-:Y:S04]  /*a870*/  STG.E.U16 [R134.64+0x70], R169 ;  /* 0x000070a986007986 */ /* 0x0005e8000c101516 */
[----:B------:R2:W-:Y:S04]  /*a880*/  STG.E.U16 [R134.64+0x72], R168 ;  /* 0x000072a886007986 */ /* 0x0005e8000c101516 */
[----:B------:R2:W-:Y:S01]  /*a890*/  STL [R1+0x8c], R0 ;  /* 0x00008c0001007387 */ /* 0x0005e20000100800 */
[----:B----4-:R-:W-:Y:S01]  /*a8a0*/  HMMA.16816.F32 R100, R128, R104, R224 ;  /* 0x000000688064723c */ /* 0x010fe200000018e0 */
[----:B-1----:R-:W-:-:S07]  /*a8b0*/  IADD3 R210, P1, R24, -0x80, RZ ;  /* 0xffffff8018d27810 */ /* 0x002fce0007f3e0ff */
[----:B------:R-:W-:Y:S01]  /*a8c0*/  HMMA.16816.F32 R156, R128, R152, R156 ;  /* 0x00000098809c723c */ /* 0x000fe2000000189c */
[----:B------:R-:W-:-:S07]  /*a8d0*/  IADD3.X R211, R25, -0x1, RZ, P1, !PT ;  /* 0xffffffff19d37810 */ /* 0x000fce0000ffe4ff */
[C---:B------:R-:W-:Y:S08]  /*a8e0*/  HMMA.16816.F32 R104, R128.reuse, R106, R124 ;  /* 0x0000006a8068723c */ /* 0x040ff0000000187c */
[C---:B------:R-:W-:Y:S08]  /*a8f0*/  HMMA.16816.F32 R108, R128.reuse, R112, R240 ;  /* 0x00000070806c723c */ /* 0x040ff000000018f0 */
[C---:B---3--:R-:W-:Y:S08]  /*a900*/  HMMA.16816.F32 R116, R128.reuse, R120, R228 ;  /* 0x000000788074723c */ /* 0x048ff000000018e4 */
[C---:B------:R-:W-:Y:S08]  /*a910*/  HMMA.16816.F32 R152, R128.reuse, R154, R32 ;  /* 0x0000009a8098723c */ /* 0x040ff00000001820 */
[C---:B------:R-:W-:Y:S08]  /*a920*/  HMMA.16816.F32 R112, R128.reuse, R114, R236 ;  /* 0x000000728070723c */ /* 0x040ff000000018ec */
[C---:B------:R-:W-:Y:S08]  /*a930*/  HMMA.16816.F32 R120, R128.reuse, R122, R12 ;  /* 0x0000007a8078723c */ /* 0x040ff0000000180c */
[C---:B------:R-:W-:Y:S08]  /*a940*/  HMMA.16816.F32 R124, R128.reuse, R4, R28 ;  /* 0x00000004807c723c */ /* 0x040ff0000000181c */
[----:B------:R-:W-:Y:S01]  /*a950*/  HMMA.16816.F32 R128, R128, R6, R20 ;  /* 0x000000068080723c */ /* 0x000fe20000001814 */
[----:B------:R-:W-:Y:S07]  /*a960*/  @!P0 BRA `(.L_x_1225) ;  /* 0x000081f000008947 */ /* 0x000fee0003800000 */
[----:B--2---:R-:W2:Y:S04]  /*a970*/  LDL R3, [R1+0xac] ;  /* 0x0000ac0001037983 */ /* 0x004ea80000100800 */
[----:B------:R-:W3:Y:S04]  /*a980*/  LDL.64 R8, [R1+0x98] ;  /* 0x0000980001087983 */ /* 0x000ee80000100a00 */
[----:B------:R-:W4:Y:S04]  /*a990*/  LDL.64 R250, [R1+0xc8] ;  /* 0x0000c80001fa7983 */ /* 0x000f280000100a00 */
[----:B------:R-:W4:Y:S04]  /*a9a0*/  LDL.64 R26, [R1+0xd0] ;  /* 0x0000d000011a7983 */ /* 0x000f280000100a00 */
[----:B------:R-:W4:Y:S01]  /*a9b0*/  LDL R252, [R1+0xb0] ;  /* 0x0000b00001fc7983 */ /* 0x000f220000100800 */
[----:B------:R-:W-:Y:S01]  /*a9c0*/  UIADD3 UR7, UR10, -0x2, URZ ;  /* 0xfffffffe0a077890 */ /* 0x000fe2000fffe03f */
[----:B------:R-:W-:-:S04]  /*a9d0*/  DEPBAR.LE SB0, 0x0 ;  /* 0x000080000000791a */ /* 0x000fc80000000000 */
[----:B--2---:R-:W-:Y:S02]  /*a9e0*/  IMAD.MOV.U32 R249, RZ, RZ, R3 ;  /* 0x000000fffff97224 */ /* 0x004fe400078e0003 */
[----:B------:R-:W2:Y:S01]  /*a9f0*/  LDL R3, [R1+0xa8] ;  /* 0x0000a80001037983 */ /* 0x000ea20000100800 */
[----:B---3--:R-:W-:Y:S01]  /*aa00*/  ISETP.GE.AND P6, PT, R8, c[0x0][0x220], PT ;  /* 0x0000880008007a0c */ /* 0x008fe20003fc6270 */
[----:B------:R-:W-:Y:S02]  /*aa10*/  USHF.R.S32.HI UR5, URZ, 0x1f, UR7 ;  /* 0x0000001f3f057899 */ /* 0x000fe40008011407 */
[----:B------:R-:W-:Y:S01]  /*aa20*/  BAR.SYNC.DEFER_BLOCKING 0x0 ;  /* 0x0000000000007b1d */ /* 0x000fe20000010000 */
[----:B------:R-:W-:Y:S01]  /*aa30*/  UIMAD UR4, UR27, UR7, URZ ;  /* 0x000000071b0472a4 */ /* 0x000fe2000f8e023f */
[----:B------:R-:W-:Y:S01]  /*aa40*/  IMAD.U32 R0, RZ, RZ, UR7 ;  /* 0x00000007ff007e24 */ /* 0x000fe2000f8e00ff */
[----:B------:R-:W-:Y:S01]  /*aa50*/  ISETP.GE.AND P5, PT, R249, c[0x0][0x220], PT ;  /* 0x00008800f9007a0c */ /* 0x000fe20003fa6270 */
[----:B----4-:R-:W-:Y:S01]  /*aa60*/  IMAD.MOV.U32 R2, RZ, RZ, R26 ;  /* 0x000000ffff027224 */ /* 0x010fe200078e001a */
[----:B------:R-:W-:Y:S01]  /*aa70*/  UIMAD UR4, UR5, UR9, UR4 ;  /* 0x00000009050472a4 */ /* 0x000fe2000f8e0204 */
[----:B------:R-:W-:-:S04]  /*aa80*/  ISETP.GE.AND P3, PT, R252, c[0x0][0x220], PT ;  /* 0x00008800fc007a0c */ /* 0x000fc80003f66270 */
[----:B------:R-:W-:Y:S01]  /*aa90*/  @P6 STS.128 [R208+0x10000], RZ ;  /* 0x010000ffd0006388 */ /* 0x000fe20000000c00 */
[----:B--2---:R-:W-:Y:S01]  /*aaa0*/  ISETP.GE.AND P4, PT, R3, c[0x0][0x220], PT ;  /* 0x0000880003007a0c */ /* 0x004fe20003f86270 */
[----:B------:R-:W-:-:S04]  /*aab0*/  IMAD.MOV.U32 R3, RZ, RZ, R251 ;  /* 0x000000ffff037224 */ /* 0x000fc800078e00fb */
[----:B------:R-:W-:-:S05]  /*aac0*/  IMAD.WIDE.U32 R2, R0, UR9, R2 ;  /* 0x0000000900027c25 */ /* 0x000fca000f8e0002 */
[----:B------:R-:W-:Y:S02]  /*aad0*/  IADD3 R0, R3, UR4, RZ ;  /* 0x0000000403007c10 */ /* 0x000fe4000fffe0ff */
[C---:B------:R-:W-:Y:S02]  /*aae0*/  @!P6 LEA R134, P2, R2.reuse, c[0x0][0x170], 0x1 ;  /* 0x00005c000286ea11 */ /* 0x040fe400078408ff */
        /* <DEDUP_REMOVED lines=10> */
[----:B------:R-:W-:Y:S02]  /*ab90*/  @!P3 LEA R28, P1, R2, c[0x0][0x170], 0x1 ;  /* 0x00005c00021cba11 */ /* 0x000fe400078208ff */
[----:B------:R-:W-:Y:S02]  /*aba0*/  IADD3.X R4, R0, UR12, RZ, P2, !PT ;  /* 0x0000000c00047c10 */ /* 0x000fe400097fe4ff */
[C---:B------:R-:W-:Y:S02]  /*abb0*/  @!P6 LEA R34, P0, R3.reuse, c[0x0][0x170], 0x1 ;  /* 0x00005c000322ea11 */ /* 0x040fe400078008ff */
[----:B------:R-:W-:-:S02]  /*abc0*/  @!P5 LEA R26, P2, R3, c[0x0][0x170], 0x1 ;  /* 0x00005c00031ada11 */ /* 0x000fc400078408ff */
[----:B------:R-:W-:Y:S02]  /*abd0*/  @!P3 LEA.HI.X R29, R2, c[0x0][0x174], R0, 0x1, P1 ;  /* 0x00005d00021dba11 */ /* 0x000fe400008f0c00 */
[C-C-:B------:R-:W-:Y:S01]  /*abe0*/  @!P6 LEA.HI.X R35, R3.reuse, c[0x0][0x174], R4.reuse, 0x1, P0 ;  /* 0x00005d000323ea11 */ /* 0x140fe200000f0c04 */
[----:B------:R-:W-:Y:S01]  /*abf0*/  @P5 STS.128 [R208+0x12000], RZ ;  /* 0x012000ffd0005388 */ /* 0x000fe20000000c00 */
[C---:B------:R-:W-:Y:S02]  /*ac00*/  @!P4 LEA R22, P1, R3.reuse, c[0x0][0x170], 0x1 ;  /* 0x00005c000316ca11 */ /* 0x040fe400078208ff */
        /* <DEDUP_REMOVED lines=24> */
[----:B------:R-:W-:-:S03]  /*ad90*/  @!P4 LEA R14, P1, R0, c[0x0][0x170], 0x1 ;  /* 0x00005c00000eca11 */ /* 0x000fc600078208ff */
[----:B------:R-:W-:Y:S01]  /*ada0*/  @!PT LDS RZ, [RZ] ;  /* 0x00000000fffff984 */ /* 0x000fe20000000800 */
[----:B------:R-:W-:Y:S01]  /*adb0*/  @!PT LDS RZ, [RZ] ;  /* 0x00000000fffff984 */ /* 0x000fe20000000800 */
[----:B------:R-:W-:Y:S01]  /*adc0*/  @!PT LDS RZ, [RZ] ;  /* 0x00000000fffff984 */ /* 0x000fe20000000800 */
[----:B------:R2:W-:Y:S01]  /*add0*/  @!P6 LDGSTS.E.BYPASS.LTC128B.128 [R208+0x10800], [R34.64] ;  /* 0x1080000022d0efae */ /* 0x0005e2000b901d56 */
[C---:B------:R-:W-:Y:S02]  /*ade0*/  @!P3 LEA R12, P0, R0.reuse, c[0x0][0x170], 0x1 ;  /* 0x00005c00000cba11 */ /* 0x040fe400078008ff */
[C---:B------:R-:W-:Y:S01]  /*adf0*/  @!P5 LEA.HI.X R17, R0.reuse, c[0x0][0x174], R3, 0x1, P2 ;  /* 0x00005d000011da11 */ /* 0x040fe200010f0c03 */
        /* <DEDUP_REMOVED lines=68> */
[----:B------:R-:W-:Y:S04]  /*b240*/  LDSM.16.M88.4 R16, [R181+0x9000] ;  /* 0x00900000b510783b */ /* 0x000fe80000000200 */
[----:B---3--:R-:W-:Y:S04]  /*b250*/  LDSM.16.M88.4 R28, [R181+0x8000] ;  /* 0x00800000b51c783b */ /* 0x008fe80000000200 */
[----:B------:R-:W-:Y:S04]  /*b260*/  LDSM.16.M88.4 R12, [R181+0x9800] ;  /* 0x00980000b50c783b */ /* 0x000fe80000000200 */
[----:B--2---:R-:W-:Y:S04]  /*b270*/  LDSM.16.M88.4 R8, [R189] ;  /* 0x00000000bd08783b */ /* 0x004fe80000000200 */
[----:B------:R-:W-:Y:S04]  /*b280*/  LDSM.16.M88.4 R232, [R192] ;  /* 0x00000000c0e8783b */ /* 0x000fe80000000200 */
[----:B----4-:R-:W1:Y:S04]  /*b290*/  LDSM.16.M88.4 R4, [R188] ;  /* 0x00000000bc04783b */ /* 0x010e680000000200 */
[----:B------:R-:W2:Y:S04]  /*b2a0*/  LDSM.16.M88.4 R32, [R207] ;  /* 0x00000000cf20783b */ /* 0x000ea80000000200 */
[----:B------:R-:W3:Y:S01]  /*b2b0*/  S2R R252, SR_TID.X ;  /* 0x0000000000fc7919 */ /* 0x000ee20000002100 */
[----:B------:R-:W-:-:S03]  /*b2c0*/  IMAD.U32 R0, RZ, RZ, UR7 ;  /* 0x00000007ff007e24 */ /* 0x000fc6000f8e00ff */
[----:B------:R-:W0:Y:S01]  /*b2d0*/  LDGDEPBAR ;  /* 0x00000000000079af */ /* 0x000e220000000000 */
[C---:B-1----:R-:W-:Y:S08]  /*b2e0*/  HMMA.16816.F32 R224, R4.reuse, R20, RZ ;  /* 0x0000001404e0723c */ /* 0x042ff000000018ff */
[C---:B------:R-:W-:Y:S01]  /*b2f0*/  HMMA.16816.F32 R176, R4.reuse, R22, RZ ;  /* 0x0000001604b0723c */ /* 0x040fe200000018ff */
[----:B------:R-:W1:Y:S07]  /*b300*/  LDSM.16.M88.4 R20, [R206] ;  /* 0x00000000ce14783b */ /* 0x000e6e0000000200 */
[C---:B------:R-:W-:Y:S08]  /*b310*/  HMMA.16816.F32 R172, R4.reuse, R16, RZ ;  /* 0x0000001004ac723c */ /* 0x040ff000000018ff */
[C---:B------:R-:W-:Y:S01]  /*b320*/  HMMA.16816.F32 R168, R4.reuse, R18, RZ ;  /* 0x0000001204a8723c */ /* 0x040fe200000018ff */
[----:B------:R-:W4:Y:S07]  /*b330*/  LDSM.16.M88.4 R16, [R205] ;  /* 0x00000000cd10783b */ /* 0x000f2e0000000200 */
[C---:B------:R-:W-:Y:S08]  /*b340*/  HMMA.16816.F32 R228, R4.reuse, R28, RZ ;  /* 0x0000001c04e4723c */ /* 0x040ff000000018ff */
[C---:B------:R-:W-:Y:S08]  /*b350*/  HMMA.16816.F32 R212, R4.reuse, R30, RZ ;  /* 0x0000001e04d4723c */ /* 0x040ff000000018ff */
[C---:B------:R-:W-:Y:S08]  /*b360*/  HMMA.16816.F32 R28, R4.reuse, R12, RZ ;  /* 0x0000000c041c723c */ /* 0x040ff000000018ff */
[----:B------:R-:W-:Y:S01]  /*b370*/  HMMA.16816.F32 R12, R4, R14, RZ ;  /* 0x0000000e040c723c */ /* 0x000fe200000018ff */
[----:B------:R-:W-:Y:S07]  /*b380*/  LDSM.16.M88.4 R4, [R191] ;  /* 0x00000000bf04783b */ /* 0x000fee0000000200 */
[C---:B------:R-:W-:Y:S08]  /*b390*/  HMMA.16816.F32 R236, R8.reuse, R232, R228 ;  /* 0x000000e808ec723c */ /* 0x040ff000000018e4 */
[C---:B------:R-:W-:Y:S01]  /*b3a0*/  HMMA.16816.F32 R244, R8.reuse, R234, R212 ;  /* 0x000000ea08f4723c */ /* 0x040fe200000018d4 */
[----:B------:R-:W3:Y:S07]  /*b3b0*/  LDSM.16.M88.4 R232, [R187+0x8000] ;  /* 0x00800000bbe8783b */ /* 0x000eee0000000200 */
[C---:B--2---:R-:W-:Y:S08]  /*b3c0*/  HMMA.16816.F32 R240, R8.reuse, R32, R224 ;  /* 0x0000002008f0723c */ /* 0x044ff000000018e0 */
[C---:B------:R-:W-:Y:S01]  /*b3d0*/  HMMA.16816.F32 R228, R8.reuse, R34, R176 ;  /* 0x0000002208e4723c */ /* 0x040fe200000018b0 */
[----:B------:R-:W2:Y:S07]  /*b3e0*/  LDSM.16.M88.4 R32, [R187+0x8800] ;  /* 0x00880000bb20783b */ /* 0x000eae0000000200 */
[C---:B-1----:R-:W-:Y:S08]  /*b3f0*/  HMMA.16816.F32 R212, R8.reuse, R22, R168 ;  /* 0x0000001608d4723c */ /* 0x042ff000000018a8 */
[C---:B----4-:R-:W-:Y:S01]  /*b400*/  HMMA.16816.F32 R168, R8.reuse, R16, R28 ;  /* 0x0000001008a8723c */ /* 0x050fe2000000181c */
[----:B------:R-:W1:Y:S07]  /*b410*/  LDSM.16.M88.4 R28, [R187+0x9000] ;  /* 0x00900000bb1c783b */ /* 0x000e6e0000000200 */
[C---:B------:R-:W-:Y:S01]  /*b420*/  HMMA.16816.F32 R224, R8.reuse, R20, R172 ;  /* 0x0000001408e0723c */ /* 0x040fe200000018ac */
[----:B------:R-:W4:Y:S04]  /*b430*/  LDSM.16.M88.4 R20, [R187+0x9800] ;  /* 0x00980000bb14783b */ /* 0x000f280000000200 */
[----:B------:R-:W-:Y:S03]  /*b440*/  LDSM.16.M88.4 R172, [R186] ;  /* 0x00000000baac783b */ /* 0x000fe60000000200 */
[----:B------:R-:W-:Y:S01]  /*b450*/  HMMA.16816.F32 R16, R8, R18, R12 ;  /* 0x000000120810723c */ /* 0x000fe2000000180c */
[----:B------:R-:W4:Y:S07]  /*b460*/  LDSM.16.M88.4 R8, [R190] ;  /* 0x00000000be08783b */ /* 0x000f2e0000000200 */
[C---:B---3--:R-:W-:Y:S08]  /*b470*/  HMMA.16816.F32 R12, R4.reuse, R232, R236 ;  /* 0x000000e8040c723c */ /* 0x048ff000000018ec */
[C---:B--2---:R-:W-:Y:S08]  /*b480*/  HMMA.16816.F32 R236, R4.reuse, R34, R228 ;  /* 0x0000002204ec723c */ /* 0x044ff000000018e4 */
[C---:B------:R-:W-:Y:S08]  /*b490*/  HMMA.16816.F32 R176, R4.reuse, R234, R244 ;  /* 0x000000ea04b0723c */ /* 0x040ff000000018f4 */
[C---:B-1----:R-:W-:Y:S01]  /*b4a0*/  HMMA.16816.F32 R228, R4.reuse, R30, R212 ;  /* 0x0000001e04e4723c */ /* 0x042fe200000018d4 */
[----:B------:R-:W1:Y:S07]  /*b4b0*/  LDSM.16.M88.4 R212, [R186+0x800] ;  /* 0x00080000bad4783b */ /* 0x000e6e0000000200 */
[C---:B------:R-:W-:Y:S01]  /*b4c0*/  HMMA.16816.F32 R232, R4.reuse, R28, R224 ;  /* 0x0000001c04e8723c */ /* 0x040fe200000018e0 */
[----:B------:R-:W2:Y:S07]  /*b4d0*/  LDSM.16.M88.4 R28, [R186+0x1800] ;  /* 0x00180000ba1c783b */ /* 0x000eae0000000200 */
[C---:B------:R-:W-:Y:S01]  /*b4e0*/  HMMA.16816.F32 R244, R4.reuse, R32, R240 ;  /* 0x0000002004f4723c */ /* 0x040fe200000018f0 */
[----:B------:R-:W3:Y:S04]  /*b4f0*/  LDSM.16.M88.4 R32, [R186+0x1000] ;  /* 0x00100000ba20783b */ /* 0x000ee80000000200 */
[----:B------:R-:W-:Y:S03]  /*b500*/  LDSM.16.M88.4 R240, [R181+0xa800] ;  /* 0x00a80000b5f0783b */ /* 0x000fe60000000200 */
[C---:B----4-:R-:W-:Y:S08]  /*b510*/  HMMA.16816.F32 R224, R4.reuse, R20, R168 ;  /* 0x0000001404e0723c */ /* 0x050ff000000018a8 */
[----:B------:R-:W-:Y:S01]  /*b520*/  HMMA.16816.F32 R168, R4, R22, R16 ;  /* 0x0000001604a8723c */ /* 0x000fe20000001810 */
[----:B------:R-:W-:Y:S04]  /*b530*/  LDSM.16.M88.4 R4, [R188+0x2000] ;  /* 0x00200000bc04783b */ /* 0x000fe80000000200 */
[----:B------:R-:W4:Y:S03]  /*b540*/  LDSM.16.M88.4 R20, [R181+0xa000] ;  /* 0x00a00000b514783b */ /* 0x000f260000000200 */
[C---:B------:R-:W-:Y:S08]  /*b550*/  HMMA.16816.F32 R16, R8.reuse, R172, R12 ;  /* 0x000000ac0810723c */ /* 0x040ff0000000180c */
[C---:B------:R-:W-:Y:S08]  /*b560*/  HMMA.16816.F32 R12, R8.reuse, R174, R176 ;  /* 0x000000ae080c723c */ /* 0x040ff000000018b0 */
[C---:B-1----:R-:W-:Y:S08]  /*b570*/  HMMA.16816.F32 R172, R8.reuse, R212, R244 ;  /* 0x000000d408ac723c */ /* 0x042ff000000018f4 */
        /* <DEDUP_REMOVED lines=8> */
[----:B------:R-:W-:Y:S03]  /*b600*/  LDSM.16.M88.4 R8, [R189+0x2000] ;  /* 0x00200000bd08783b */ /* 0x000fe60000000200 */
[C---:B----4-:R-:W-:Y:S08]  /*b610*/  HMMA.16816.F32 R168, R4.reuse, R20, R16 ;  /* 0x0000001404a8723c */ /* 0x050ff00000001810 */
[C---:B------:R-:W-:Y:S01]  /*b620*/  HMMA.16816.F32 R16, R4.reuse, R22, R12 ;  /* 0x000000160410723c */ /* 0x040fe2000000180c */
[----:B------:R-:W3:Y:S07]  /*b630*/  LDSM.16.M88.4 R20, [R204] ;  /* 0x00000000cc14783b */ /* 0x000eee0000000200 */
[C---:B------:R-:W-:Y:S01]  /*b640*/  HMMA.16816.F32 R12, R4.reuse, R240, R172 ;  /* 0x000000f0040c723c */ /* 0x040fe200000018ac */
[----:B------:R-:W4:Y:S07]  /*b650*/  LDSM.16.M88.4 R172, [R203] ;  /* 0x00000000cbac783b */ /* 0x000f2e0000000200 */
[C---:B------:R-:W-:Y:S08]  /*b660*/  HMMA.16816.F32 R176, R4.reuse, R242, R176 ;  /* 0x000000f204b0723c */ /* 0x040ff000000018b0 */
[C---:B-1----:R-:W-:Y:S01]  /*b670*/  HMMA.16816.F32 R240, R4.reuse, R28, R224 ;  /* 0x0000001c04f0723c */ /* 0x042fe200000018e0 */
[----:B------:R-:W1:Y:S07]  /*b680*/  LDSM.16.M88.4 R224, [R202] ;  /* 0x00000000cae0783b */ /* 0x000e6e0000000200 */
[C---:B--2---:R-:W-:Y:S08]  /*b690*/  HMMA.16816.F32 R248, R4.reuse, R32, R232 ;  /* 0x0000002004f8723c */ /* 0x044ff000000018e8 */
[C---:B------:R-:W-:Y:S01]  /*b6a0*/  HMMA.16816.F32 R244, R4.reuse, R34, R228 ;  /* 0x0000002204f4723c */ /* 0x040fe200000018e4 */
[----:B------:R-:W-:Y:S07]  /*b6b0*/  LDSM.16.M88.4 R32, [R187+0xa000] ;  /* 0x00a00000bb20783b */ /* 0x000fee0000000200 */
[----:B------:R-:W-:Y:S01]  /*b6c0*/  HMMA.16816.F32 R228, R4, R30, R212 ;  /* 0x0000001e04e4723c */ /* 0x000fe200000018d4 */
[----:B------:R-:W2:Y:S04]  /*b6d0*/  LDSM.16.M88.4 R212, [R201] ;  /* 0x00000000c9d4783b */ /* 0x000ea80000000200 */
[----:B------:R-:W2:Y:S04]  /*b6e0*/  LDSM.16.M88.4 R4, [R191+0x2000] ;  /* 0x00200000bf04783b */ /* 0x000ea80000000200 */
[----:B------:R-:W2:Y:S01]  /*b6f0*/  LDSM.16.M88.4 R28, [R187+0xa800] ;  /* 0x00a80000bb1c783b */ /* 0x000ea20000000200 */
[C---:B---3--:R-:W-:Y:S08]  /*b700*/  HMMA.16816.F32 R232, R8.reuse, R20, R168 ;  /* 0x0000001408e8723c */ /* 0x048ff000000018a8 */
[C---:B------:R-:W-:Y:S08]  /*b710*/  HMMA.16816.F32 R168, R8.reuse, R22, R16 ;  /* 0x0000001608a8723c */ /* 0x040ff00000001810 */
[C---:B----4-:R-:W-:Y:S01]  /*b720*/  HMMA.16816.F32 R16, R8.reuse, R174, R176 ;  /* 0x000000ae0810723c */ /* 0x050fe200000018b0 */
[----:B------:R-:W3:Y:S07]  /*b730*/  LDSM.16.M88.4 R176, [R187+0xb800] ;  /* 0x00b80000bbb0783b */ /* 0x000eee0000000200 */
[C---:B------:R-:W-:Y:S08]  /*b740*/  HMMA.16816.F32 R20, R8.reuse, R172, R12 ;  /* 0x000000ac0814723c */ /* 0x040ff0000000180c */
[C---:B-1----:R-:W-:Y:S08]  /*b750*/  HMMA.16816.F32 R12, R8.reuse, R224, R248 ;  /* 0x000000e0080c723c */ /* 0x042ff000000018f8 */
[C---:B------:R-:W-:Y:S08]  /*b760*/  HMMA.16816.F32 R244, R8.reuse, R226, R244 ;  /* 0x000000e208f4723c */ /* 0x040ff000000018f4 */
[C---:B--2---:R-:W-:Y:S08]  /*b770*/  HMMA.16816.F32 R240, R8.reuse, R212, R240 ;  /* 0x000000d408f0723c */ /* 0x044ff000000018f0 */
[----:B------:R-:W-:Y:S01]  /*b780*/  HMMA.16816.F32 R212, R8, R214, R228 ;  /* 0x000000d608d4723c */ /* 0x000fe200000018e4 */
[----:B------:R-:W-:Y:S07]  /*b790*/  LDSM.16.M88.4 R8, [R190+0x2000] ;  /* 0x00200000be08783b */ /* 0x000fee0000000200 */
[C---:B------:R-:W-:Y:S08]  /*b7a0*/  HMMA.16816.F32 R224, R4.reuse, R34, R168 ;  /* 0x0000002204e0723c */ /* 0x040ff000000018a8 */
[C---:B------:R-:W-:Y:S01]  /*b7b0*/  HMMA.16816.F32 R168, R4.reuse, R30, R16 ;  /* 0x0000001e04a8723c */ /* 0x040fe20000001810 */
[----:B------:R-:W1:Y:S07]  /*b7c0*/  LDSM.16.M88.4 R16, [R186+0x2000] ;  /* 0x00200000ba10783b */ /* 0x000e6e0000000200 */
[C---:B------:R-:W-:Y:S08]  /*b7d0*/  HMMA.16816.F32 R228, R4.reuse, R32, R232 ;  /* 0x0000002004e4723c */ /* 0x040ff000000018e8 */
[C---:B------:R-:W-:Y:S01]  /*b7e0*/  HMMA.16816.F32 R172, R4.reuse, R28, R20 ;  /* 0x0000001c04ac723c */ /* 0x040fe20000001814 */
[----:B------:R-:W2:Y:S07]  /*b7f0*/  LDSM.16.M88.4 R20, [R186+0x2800] ;  /* 0x00280000ba14783b */ /* 0x000eae0000000200 */
[C---:B------:R-:W-:Y:S01]  /*b800*/  HMMA.16816.F32 R32, R4.reuse, R236, R12 ;  /* 0x000000ec0420723c */ /* 0x040fe2000000180c */
[----:B------:R-:W4:Y:S07]  /*b810*/  LDSM.16.M88.4 R12, [R186+0x3000] ;  /* 0x00300000ba0c783b */ /* 0x000f2e0000000200 */
[C---:B------:R-:W-:Y:S08]  /*b820*/  HMMA.16816.F32 R28, R4.reuse, R238, R244 ;  /* 0x000000ee041c723c */ /* 0x040ff000000018f4 */
[C---:B---3--:R-:W-:Y:S08]  /*b830*/  HMMA.16816.F32 R232, R4.reuse, R176, R240 ;  /* 0x000000b004e8723c */ /* 0x048ff000000018f0 */
[----:B------:R-:W-:Y:S01]  /*b840*/  HMMA.16816.F32 R212, R4, R178, R212 ;  /* 0x000000b204d4723c */ /* 0x000fe200000018d4 */
[----:B------:R-:W3:Y:S04]  /*b850*/  LDSM.16.M88.4 R176, [R186+0x3800] ;  /* 0x00380000bab0783b */ /* 0x000ee80000000200 */
[----:B------:R-:W-:Y:S03]  /*b860*/  LDSM.16.M88.4 R4, [R188+0x4000] ;  /* 0x00400000bc04783b */ /* 0x000fe60000000200 */
[C---:B-1----:R-:W-:Y:S01]  /*b870*/  HMMA.16816.F32 R244, R8.reuse, R16, R228 ;  /* 0x0000001008f4723c */ /* 0x042fe200000018e4 */
[----:B------:R-:W1:Y:S07]  /*b880*/  LDSM.16.M88.4 R228, [R181+0xc000] ;  /* 0x00c00000b5e4783b */ /* 0x000e6e0000000200 */
[C---:B------:R-:W-:Y:S01]  /*b890*/  HMMA.16816.F32 R236, R8.reuse, R18, R224 ;  /* 0x0000001208ec723c */ /* 0x040fe200000018e0 */
[----:B------:R-:W-:Y:S07]  /*b8a0*/  LDSM.16.M88.4 R16, [R181+0xd800] ;  /* 0x00d80000b510783b */ /* 0x000fee0000000200 */
[C---:B--2---:R-:W-:Y:S08]  /*b8b0*/  HMMA.16816.F32 R224, R8.reuse, R22, R168 ;  /* 0x0000001608e0723c */ /* 0x044ff000000018a8 */
[C---:B----4-:R-:W-:Y:S01]  /*b8c0*/  HMMA.16816.F32 R168, R8.reuse, R14, R28 ;  /* 0x0000000e08a8723c */ /* 0x050fe2000000181c */
[----:B------:R-:W2:Y:S07]  /*b8d0*/  LDSM.16.M88.4 R28, [R181+0xc800] ;  /* 0x00c80000b51c783b */ /* 0x000eae0000000200 */
[C---:B------:R-:W-:Y:S01]  /*b8e0*/  HMMA.16816.F32 R240, R8.reuse, R20, R172 ;  /* 0x0000001408f0723c */ /* 0x040fe200000018ac */
[----:B------:R-:W4:Y:S07]  /*b8f0*/  LDSM.16.M88.4 R20, [R181+0xd000] ;  /* 0x00d00000b514783b */ /* 0x000f2e0000000200 */
[C---:B------:R-:W-:Y:S08]  /*b900*/  HMMA.16816.F32 R172, R8.reuse, R12, R32 ;  /* 0x0000000c08ac723c */ /* 0x040ff00000001820 */
[C---:B---3--:R-:W-:Y:S08]  /*b910*/  HMMA.16816.F32 R32, R8.reuse, R176, R232 ;  /* 0x000000b00820723c */ /* 0x048ff000000018e8 */
[----:B------:R-:W-:Y:S01]  /*b920*/  HMMA.16816.F32 R12, R8, R178, R212 ;  /* 0x000000b2080c723c */ /* 0x000fe200000018d4 */
[----:B------:R-:W-:Y:S07]  /*b930*/  LDSM.16.M88.4 R8, [R189+0x4000] ;  /* 0x00400000bd08783b */ /* 0x000fee0000000200 */
[C---:B-1----:R-:W-:Y:S08]  /*b940*/  HMMA.16816.F32 R176, R4.reuse, R228, R244 ;  /* 0x000000e404b0723c */ /* 0x042ff000000018f4 */
[C---:B------:R-:W-:Y:S01]  /*b950*/  HMMA.16816.F32 R236, R4.reuse, R230, R236 ;  /* 0x000000e604ec723c */ /* 0x040fe200000018ec */
[----:B------:R-:W1:Y:S07]  /*b960*/  LDSM.16.M88.4 R228, [R200] ;  /* 0x00000000c8e4783b */ /* 0x000e6e0000000200 */
[C---:B--2---:R-:W-:Y:S08]  /*b970*/  HMMA.16816.F32 R240, R4.reuse, R28, R240 ;  /* 0x0000001c04f0723c */ /* 0x044ff000000018f0 */
[C---:B------:R-:W-:Y:S01]  /*b980*/  HMMA.16816.F32 R232, R4.reuse, R30, R224 ;  /* 0x0000001e04e8723c */ /* 0x040fe200000018e0 */
[----:B------:R-:W2:Y:S07]  /*b990*/  LDSM.16.M88.4 R28, [R198] ;  /* 0x00000000c61c783b */ /* 0x000eae0000000200 */
[C---:B----4-:R-:W-:Y:S08]  /*b9a0*/  HMMA.16816.F32 R212, R4.reuse, R22, R168 ;  /* 0x0000001604d4723c */ /* 0x050ff000000018a8 */
[C---:B------:R-:W-:Y:S01]  /*b9b0*/  HMMA.16816.F32 R168, R4.reuse, R16, R32 ;  /* 0x0000001004a8723c */ /* 0x040fe20000001820 */
[----:B------:R-:W3:Y:S07]  /*b9c0*/  LDSM.16.M88.4 R32, [R199] ;  /* 0x00000000c720783b */ /* 0x000eee0000000200 */
[C---:B------:R-:W-:Y:S01]  /*b9d0*/  HMMA.16816.F32 R224, R4.reuse, R20, R172 ;  /* 0x0000001404e0723c */ /* 0x040fe200000018ac */
[----:B------:R-:W4:Y:S04]  /*b9e0*/  LDSM.16.M88.4 R20, [R197] ;  /* 0x00000000c514783b */ /* 0x000f280000000200 */
[----:B------:R-:W-:Y:S03]  /*b9f0*/  LDSM.16.M88.4 R172, [R187+0xc000] ;  /* 0x00c00000bbac783b */ /* 0x000fe60000000200 */
[----:B------:R-:W-:Y:S01]  /*ba00*/  HMMA.16816.F32 R16, R4, R18, R12 ;  /* 0x000000120410723c */ /* 0x000fe2000000180c */
[----:B------:R-:W4:Y:S07]  /*ba10*/  LDSM.16.M88.4 R4, [R191+0x4000] ;  /* 0x00400000bf04783b */ /* 0x000f2e0000000200 */
[C---:B-1----:R-:W-:Y:S08]  /*ba20*/  HMMA.16816.F32 R12, R8.reuse, R228, R176 ;  /* 0x000000e4080c723c */ /* 0x042ff000000018b0 */
[C---:B------:R-:W-:Y:S08]  /*ba30*/  HMMA.16816.F32 R176, R8.reuse, R230, R236 ;  /* 0x000000e608b0723c */ /* 0x040ff000000018ec */
[C---:B--2---:R-:W-:Y:S01]  /*ba40*/  HMMA.16816.F32 R228, R8.reuse, R30, R212 ;  /* 0x0000001e08e4723c */ /* 0x044fe200000018d4 */
[----:B------:R-:W1:Y:S07]  /*ba50*/  LDSM.16.M88.4 R212, [R187+0xc800] ;  /* 0x00c80000bbd4783b */ /* 0x000e6e0000000200 */
[C---:B---3--:R-:W-:Y:S08]  /*ba60*/  HMMA.16816.F32 R236, R8.reuse, R34, R232 ;  /* 0x0000002208ec723c */ /* 0x048ff000000018e8 */
[C---:B------:R-:W-:Y:S01]  /*ba70*/  HMMA.16816.F32 R232, R8.reuse, R28, R224 ;  /* 0x0000001c08e8723c */ /* 0x040fe200000018e0 */
[----:B------:R-:W2:Y:S07]  /*ba80*/  LDSM.16.M88.4 R28, [R187+0xd800] ;  /* 0x00d80000bb1c783b */ /* 0x000eae0000000200 */
[C---:B----4-:R-:W-:Y:S08]  /*ba90*/  HMMA.16816.F32 R224, R8.reuse, R20, R168 ;  /* 0x0000001408e0723c */ /* 0x050ff000000018a8 */
[C---:B------:R-:W-:Y:S01]  /*baa0*/  HMMA.16816.F32 R244, R8.reuse, R32, R240 ;  /* 0x0000002008f4723c */ /* 0x040fe200000018f0 */
[----:B------:R-:W-:Y:S04]  /*bab0*/  LDSM.16.M88.4 R32, [R187+0xd000] ;  /* 0x00d00000bb20783b */ /* 0x000fe80000000200 */
[----:B------:R-:W-:Y:S03]  /*bac0*/  LDSM.16.M88.4 R240, [R186+0x4800] ;  /* 0x00480000baf0783b */ /* 0x000fe60000000200 */
[----:B------:R-:W-:Y:S01]  /*bad0*/  HMMA.16816.F32 R168, R8, R22, R16 ;  /* 0x0000001608a8723c */ /* 0x000fe20000001810 */
[----:B------:R-:W-:Y:S04]  /*bae0*/  LDSM.16.M88.4 R8, [R190+0x4000] ;  /* 0x00400000be08783b */ /* 0x000fe80000000200 */
[----:B------:R-:W3:Y:S03]  /*baf0*/  LDSM.16.M88.4 R20, [R186+0x4000] ;  /* 0x00400000ba14783b */ /* 0x000ee60000000200 */
[C---:B------:R-:W-:Y:S08]  /*bb00*/  HMMA.16816.F32 R16, R4.reuse, R172, R12 ;  /* 0x000000ac0410723c */ /* 0x040ff0000000180c */
[C---:B------:R-:W-:Y:S08]  /*bb10*/  HMMA.16816.F32 R12, R4.reuse, R174, R176 ;  /* 0x000000ae040c723c */ /* 0x040ff000000018b0 */
[C---:B-1----:R-:W-:Y:S08]  /*bb20*/  HMMA.16816.F32 R172, R4.reuse, R212, R244 ;  /* 0x000000d404ac723c */ /* 0x042ff000000018f4 */
[C---:B------:R-:W-:Y:S08]  /*bb30*/  HMMA.16816.F32 R176, R4.reuse, R214, R236 ;  /* 0x000000d604b0723c */ /* 0x040ff000000018ec */
[C---:B--2---:R-:W-:Y:S08]  /*bb40*/  HMMA.16816.F32 R224, R4.reuse, R28, R224 ;  /* 0x0000001c04e0723c */ /* 0x044ff000000018e0 */
[----:B------:R-:W-:Y:S01]  /*bb50*/  HMMA.16816.F32 R212, R4, R30, R168 ;  /* 0x0000001e04d4723c */ /* 0x000fe200000018a8 */
[----:B------:R-:W1:Y:S07]  /*bb60*/  LDSM.16.M88.4 R28, [R186+0x5000] ;  /* 0x00500000ba1c783b */ /* 0x000e6e0000000200 */
[C---:B---3--:R-:W-:Y:S01]  /*bb70*/  HMMA.16816.F32 R168, R8.reuse, R20, R16 ;  /* 0x0000001408a8723c */ /* 0x048fe20000001810 */
[----:B------:R-:W-:Y:S07]  /*bb80*/  LDSM.16.M88.4 R16, [R181+0xe000] ;  /* 0x00e00000b510783b */ /* 0x000fee0000000200 */
[----:B------:R-:W-:Y:S01]  /*bb90*/  HMMA.16816.F32 R12, R8, R22, R12 ;  /* 0x00000016080c723c */ /* 0x000fe2000000180c */
[----:B------:R-:W2:Y:S07]  /*bba0*/  LDSM.16.M88.4 R20, [R186+0x5800] ;  /* 0x00580000ba14783b */ /* 0x000eae0000000200 */
[C---:B------:R-:W-:Y:S08]  /*bbb0*/  HMMA.16816.F32 R228, R4.reuse, R34, R228 ;  /* 0x0000002204e4723c */ /* 0x040ff000000018e4 */
[----:B------:R-:W-:Y:S01]  /*bbc0*/  HMMA.16816.F32 R232, R4, R32, R232 ;  /* 0x0000002004e8723c */ /* 0x000fe200000018e8 */
[----:B------:R-:W3:Y:S07]  /*bbd0*/  LDSM.16.M88.4 R4, [R188+0x6000] ;  /* 0x00600000bc04783b */ /* 0x000eee0000000200 */
[C---:B------:R-:W-:Y:S01]  /*bbe0*/  HMMA.16816.F32 R32, R8.reuse, R240, R172 ;  /* 0x000000f00820723c */ /* 0x040fe200000018ac */
[----:B------:R-:W4:Y:S07]  /*bbf0*/  LDSM.16.M88.4 R172, [R181+0xe800] ;  /* 0x00e80000b5ac783b */ /* 0x000f2e0000000200 */
[C---:B------:R-:W-:Y:S08]  /*bc00*/  HMMA.16816.F32 R176, R8.reuse, R242, R176 ;  /* 0x000000f208b0723c */ /* 0x040ff000000018b0 */
[C---:B-1----:R-:W-:Y:S08]  /*bc10*/  HMMA.16816.F32 R240, R8.reuse, R30, R228 ;  /* 0x0000001e08f0723c */ /* 0x042ff000000018e4 */
[C---:B------:R-:W-:Y:S01]  /*bc20*/  HMMA.16816.F32 R244, R8.reuse, R28, R232 ;  /* 0x0000001c08f4723c */ /* 0x040fe200000018e8 */
[----:B------:R-:W-:Y:S04]  /*bc30*/  LDSM.16.M88.4 R28, [R195] ;  /* 0x00000000c31c783b */ /* 0x000fe80000000200 */
[----:B------:R-:W-:Y:S03]  /*bc40*/  LDSM.16.M88.4 R232, [R194] ;  /* 0x00000000c2e8783b */ /* 0x000fe60000000200 */
[C---:B--2---:R-:W-:Y:S01]  /*bc50*/  HMMA.16816.F32 R236, R8.reuse, R20, R224 ;  /* 0x0000001408ec723c */ /* 0x044fe200000018e0 */
[----:B------:R-:W1:Y:S07]  /*bc60*/  LDSM.16.M88.4 R224, [R181+0xf000] ;  /* 0x00f00000b5e0783b */ /* 0x000e6e0000000200 */
[----:B------:R-:W-:Y:S01]  /*bc70*/  HMMA.16816.F32 R228, R8, R22, R212 ;  /* 0x0000001608e4723c */ /* 0x000fe200000018d4 */
[----:B------:R-:W-:Y:S04]  /*bc80*/  LDSM.16.M88.4 R8, [R189+0x6000] ;  /* 0x00600000bd08783b */ /* 0x000fe80000000200 */
[----:B------:R-:W2:Y:S04]  /*bc90*/  LDSM.16.M88.4 R20, [R196] ;  /* 0x00000000c414783b */ /* 0x000ea80000000200 */
[----:B------:R-:W2:Y:S01]  /*bca0*/  LDSM.16.M88.4 R212, [R181+0xf800] ;  /* 0x00f80000b5d4783b */ /* 0x000ea20000000200 */
[C---:B---3--:R-:W-:Y:S08]  /*bcb0*/  HMMA.16816.F32 R168, R4.reuse, R16, R168 ;  /* 0x0000001004a8723c */ /* 0x048ff000000018a8 */
[C---:B------:R-:W-:Y:S08]  /*bcc0*/  HMMA.16816.F32 R16, R4.reuse, R18, R12 ;  /* 0x000000120410723c */ /* 0x040ff0000000180c */
[C---:B----4-:R-:W-:Y:S08]  /*bcd0*/  HMMA.16816.F32 R12, R4.reuse, R172, R32 ;  /* 0x000000ac040c723c */ /* 0x050ff00000001820 */
[C---:B------:R-:W-:Y:S08]  /*bce0*/  HMMA.16816.F32 R32, R4.reuse, R174, R176 ;  /* 0x000000ae0420723c */ /* 0x040ff000000018b0 */
[----:B-1----:R-:W-:Y:S08]  /*bcf0*/  HMMA.16816.F32 R172, R4, R224, R244 ;  /* 0x000000e004ac723c */ /* 0x002ff000000018f4 */
[----:B--2---:R-:W-:Y:S08]  /*bd00*/  HMMA.16816.F32 R176, R8, R20, R168 ;  /* 0x0000001408b0723c */ /* 0x004ff000000018a8 */
[----:B------:R-:W-:Y:S01]  /*bd10*/  HMMA.16816.F32 R240, R4, R226, R240 ;  /* 0x000000e204f0723c */ /* 0x000fe200000018f0 */
[----:B------:R-:W1:Y:S07]  /*bd20*/  LDSM.16.M88.4 R224, [R193] ;  /* 0x00000000c1e0783b */ /* 0x000e6e0000000200 */
[C---:B------:R-:W-:Y:S01]  /*bd30*/  HMMA.16816.F32 R168, R8.reuse, R22, R16 ;  /* 0x0000001608a8723c */ /* 0x040fe20000001810 */
[----:B------:R-:W-:Y:S07]  /*bd40*/  LDSM.16.M88.4 R20, [R187+0xe800] ;  /* 0x00e80000bb14783b */ /* 0x000fee0000000200 */
[----:B------:R-:W-:Y:S08]  /*bd50*/  HMMA.16816.F32 R16, R8, R28, R12 ;  /* 0x0000001c0810723c */ /* 0x000ff0000000180c */
[C---:B------:R-:W-:Y:S08]  /*bd60*/  HMMA.16816.F32 R236, R4.reuse, R212, R236 ;  /* 0x000000d404ec723c */ /* 0x040ff000000018ec */
[----:B------:R-:W-:Y:S01]  /*bd70*/  HMMA.16816.F32 R228, R4, R214, R228 ;  /* 0x000000d604e4723c */ /* 0x000fe200000018e4 */
[----:B------:R-:W-:Y:S04]  /*bd80*/  LDSM.16.M88.4 R4, [R191+0x6000] ;  /* 0x00600000bf04783b */ /* 0x000fe80000000200 */
[----:B------:R-:W-:Y:S03]  /*bd90*/  LDSM.16.M88.4 R212, [R187+0xf000] ;  /* 0x00f00000bbd4783b */ /* 0x000fe60000000200 */
[C---:B------:R-:W-:Y:S01]  /*bda0*/  HMMA.16816.F32 R12, R8.reuse, R30, R32 ;  /* 0x0000001e080c723c */ /* 0x040fe20000001820 */
[----:B------:R-:W2:Y:S04]  /*bdb0*/  LDSM.16.M88.4 R28, [R187+0xe000] ;  /* 0x00e00000bb1c783b */ /* 0x000ea80000000200 */
[----:B------:R-:W3:Y:S03]  /*bdc0*/  LDSM.16.M88.4 R32, [R187+0xf800] ;  /* 0x00f80000bb20783b */ /* 0x000ee60000000200 */
[C---:B-1----:R-:W-:Y:S08]  /*bdd0*/  HMMA.16816.F32 R236, R8.reuse, R224, R236 ;  /* 0x000000e008ec723c */ /* 0x042ff000000018ec */
[C---:B------:R-:W-:Y:S08]  /*bde0*/  HMMA.16816.F32 R224, R8.reuse, R226, R228 ;  /* 0x000000e208e0723c */ /* 0x040ff000000018e4 */
[C---:B------:R-:W-:Y:S08]  /*bdf0*/  HMMA.16816.F32 R172, R8.reuse, R232, R172 ;  /* 0x000000e808ac723c */ /* 0x040ff000000018ac */
[----:B------:R-:W-:Y:S01]  /*be00*/  HMMA.16816.F32 R240, R8, R234, R240 ;  /* 0x000000ea08f0723c */ /* 0x000fe200000018f0 */
[----:B------:R-:W-:Y:S07]  /*be10*/  LDSM.16.M88.4 R8, [R190+0x6000] ;  /* 0x00600000be08783b */ /* 0x000fee0000000200 */
[C---:B--2---:R-:W-:Y:S08]  /*be20*/  HMMA.16816.F32 R228, R4.reuse, R28, R176 ;  /* 0x0000001c04e4723c */ /* 0x044ff000000018b0 */
[C---:B------:R-:W-:Y:S08]  /*be30*/  HMMA.16816.F32 R168, R4.reuse, R30, R168 ;  /* 0x0000001e04a8723c */ /* 0x040ff000000018a8 */
[C---:B------:R-:W-:Y:S01]  /*be40*/  HMMA.16816.F32 R28, R4.reuse, R20, R16 ;  /* 0x00000014041c723c */ /* 0x040fe20000001810 */
[----:B------:R-:W-:Y:S01]  /*be50*/  IMAD.SHL.U32 R252, R252, 0x2, RZ ;  /* 0x00000002fcfc7824 */ /* 0x000fe200078e00ff */
[----:B------:R-:W-:Y:S06]  /*be60*/  LDSM.16.M88.4 R16, [R186+0x6800] ;  /* 0x00680000ba10783b */ /* 0x000fec0000000200 */
[----:B------:R-:W-:Y:S01]  /*be70*/  HMMA.16816.F32 R20, R4, R22, R12 ;  /* 0x000000160414723c */ /* 0x000fe2000000180c */
[----:B------:R-:W1:Y:S01]  /*be80*/  LDSM.16.M88.4 R12, [R186+0x6000] ;  /* 0x00600000ba0c783b */ /* 0x000e620000000200 */
[----:B------:R-:W-:-:S05]  /*be90*/  LOP3.LUT R252, R252, 0x6, RZ, 0xc0, !PT ;  /* 0x00000006fcfc7812 */ /* 0x000fca00078ec0ff */
[----:B------:R-:W-:-:S04]  /*bea0*/  IMAD R0, R0, 0x40, R252 ;  /* 0x0000004000007824 */ /* 0x000fc800078e02fc */
[--C-:B------:R-:W-:Y:S01]  /*beb0*/  IMAD.IADD R2, R209, 0x1, -R0.reuse ;  /* 0x00000001d1027824 */ /* 0x100fe200078e0a00 */
[----:B------:R-:W-:Y:S01]  /*bec0*/  HMMA.16816.F32 R172, R4, R212, R172 ;  /* 0x000000d404ac723c */ /* 0x000fe200000018ac */
[----:B------:R-:W-:-:S03]  /*bed0*/  IMAD.IADD R3, R218, 0x1, -R0 ;  /* 0x00000001da037824 */ /* 0x000fc600078e0a00 */
[----:B------:R-:W-:-:S04]  /*bee0*/  IABS R2, R2 ;  /* 0x0000000200027213 */ /* 0x000fc80000000000 */
[----:B------:R-:W-:Y:S01]  /*bef0*/  HMMA.16816.F32 R176, R4, R214, R240 ;  /* 0x000000d604b0723c */ /* 0x000fe200000018f0 */
[----:B------:R-:W-:-:S07]  /*bf00*/  IABS R3, R3 ;  /* 0x0000000300037213 */ /* 0x000fce0000000000 */
[C---:B---3--:R-:W-:Y:S08]  /*bf10*/  HMMA.16816.F32 R212, R4.reuse, R32, R236 ;  /* 0x0000002004d4723c */ /* 0x048ff000000018ec */
[----:B------:R-:W-:Y:S01]  /*bf20*/  HMMA.16816.F32 R224, R4, R34, R224 ;  /* 0x0000002204e0723c */ /* 0x000fe200000018e0 */
[----:B------:R-:W2:Y:S06]  /*bf30*/  LDSM.16.M88.4 R32, [R186+0x7000] ;  /* 0x00700000ba20783b */ /* 0x000eac0000000200 */
[----:B------:R-:W-:Y:S01]  /*bf40*/  IMAD.MOV.U32 R4, RZ, RZ, R2 ;  /* 0x000000ffff047224 */ /* 0x000fe200078e0002 */
[----:B------:R-:W-:Y:S01]  /*bf50*/  IADD3 R2, R0, 0x1, RZ ;  /* 0x0000000100027810 */ /* 0x000fe20007ffe0ff */
[C---:B-1----:R-:W-:Y:S01]  /*bf60*/  HMMA.16816.F32 R232, R8.reuse, R14, R168 ;  /* 0x0000000e08e8723c */ /* 0x042fe200000018a8 */
[----:B------:R-:W1:Y:S07]  /*bf70*/  LDSM.16.M88.4 R168, [R186+0x7800] ;  /* 0x00780000baa8783b */ /* 0x000e6e0000000200 */
[----:B------:R-:W-:Y:S01]  /*bf80*/  HMMA.16816.F32 R228, R8, R12, R228 ;  /* 0x0000000c08e4723c */ /* 0x000fe200000018e4 */
[--C-:B------:R-:W-:Y:S01]  /*bf90*/  IMAD.IADD R5, R209, 0x1, -R2.reuse ;  /* 0x00000001d1057824 */ /* 0x100fe200078e0a02 */
[----:B------:R3:W4:Y:S01]  /*bfa0*/  I2F R12, R4 ;  /* 0x00000004000c7306 */ /* 0x0007220000201400 */
[----:B------:R-:W-:-:S05]  /*bfb0*/  IMAD.IADD R6, R218, 0x1, -R2 ;  /* 0x00000001da067824 */ /* 0x000fca00078e0a02 */
[----:B------:R-:W-:Y:S01]  /*bfc0*/  HMMA.16816.F32 R28, R8, R16, R28 ;  /* 0x00000010081c723c */ /* 0x000fe2000000181c */
[C---:B------:R-:W-:Y:S01]  /*bfd0*/  ISETP.GE.AND P0, PT, R2.reuse, R220, PT ;  /* 0x000000dc0200720c */ /* 0x040fe20003f06270 */
[----:B------:R-:W-:Y:S01]  /*bfe0*/  UISETP.GT.AND UP0, UPT, UR7, UR11, UPT ;  /* 0x0000000b0700728c */ /* 0x000fe2000bf04270 */
[----:B------:R-:W-:Y:S01]  /*bff0*/  ISETP.GE.AND P2, PT, R2, R219, PT ;  /* 0x000000db0200720c */ /* 0x000fe20003f46270 */
[----:B------:R-:W-:-:S04]  /*c000*/  DEPBAR.LE SB0, 0x0 ;  /* 0x000080000000791a */ /* 0x000fc80000000000 */
[----:B---3--:R-:W-:Y:S01]  /*c010*/  IMAD.MOV.U32 R4, RZ, RZ, R3 ;  /* 0x000000ffff047224 */ /* 0x008fe200078e0003 */
[----:B------:R-:W-:-:S03]  /*c020*/  IABS R3, R5 ;  /* 0x0000000500037213 */ /* 0x000fc60000000000 */
[----:B------:R3:W-:Y:S02]  /*c030*/  I2F R13, R4 ;  /* 0x00000004000d7306 */ /* 0x0007e40000201400 */
[----:B------:R-:W-:Y:S01]  /*c040*/  IMAD.MOV.U32 R5, RZ, RZ, R3 ;  /* 0x000000ffff057224 */ /* 0x000fe200078e0003 */
[----:B------:R-:W-:-:S05]  /*c050*/  IABS R3, R6 ;  /* 0x0000000600037213 */ /* 0x000fca0000000000 */
[----:B------:R1:W1:Y:S01]  /*c060*/  I2F R14, R5 ;  /* 0x00000005000e7306 */ /* 0x0002620000201400 */
[----:B---3--:R-:W-:-:S05]  /*c070*/  IADD3 R4, R0, 0x8, RZ ;  /* 0x0000000800047810 */ /* 0x008fca0007ffe0ff */
[----:B------:R-:W-:Y:S02]  /*c080*/  IMAD.IADD R6, R209, 0x1, -R4 ;  /* 0x00000001d1067824 */ /* 0x000fe400078e0a04 */
[----:B-1----:R-:W-:-:S03]  /*c090*/  IMAD.MOV.U32 R5, RZ, RZ, R3 ;  /* 0x000000ffff057224 */ /* 0x002fc600078e0003 */
[----:B------:R-:W-:Y:S01]  /*c0a0*/  IABS R3, R6 ;  /* 0x0000000600037213 */ /* 0x000fe20000000000 */
[----:B------:R1:W3:Y:S01]  /*c0b0*/  I2F R17, R5 ;  /* 0x0000000500117306 */ /* 0x0002e20000201400 */
[----:B------:R-:W-:Y:S01]  /*c0c0*/  IADD3 R6, R0, 0x9, RZ ;  /* 0x0000000900067810 */ /* 0x000fe20007ffe0ff */
[----:B------:R-:W-:Y:S01]  /*c0d0*/  IMAD.IADD R7, R218, 0x1, -R4 ;  /* 0x00000001da077824 */ /* 0x000fe200078e0a04 */
[C---:B------:R-:W-:Y:S02]  /*c0e0*/  ISETP.LT.OR P0, PT, R2.reuse, R217, P0 ;  /* 0x000000d90200720c */ /* 0x040fe40000701670 */
[----:B------:R-:W-:Y:S01]  /*c0f0*/  ISETP.LT.OR P2, PT, R2, R216, P2 ;  /* 0x000000d80200720c */ /* 0x000fe20001741670 */
[----:B-1----:R-:W-:-:S04]  /*c100*/  IMAD.MOV.U32 R5, RZ, RZ, R3 ;  /* 0x000000ffff057224 */ /* 0x002fc800078e0003 */
[----:B------:R1:W1:Y:S01]  /*c110*/  I2F R16, R5 ;  /* 0x0000000500107306 */ /* 0x0002620000201400 */
[----:B------:R-:W-:Y:S01]  /*c120*/  IABS R3, R7 ;  /* 0x0000000700037213 */ /* 0x000fe20000000000 */
[----:B------:R-:W-:Y:S01]  /*c130*/  HMMA.16816.F32 R20, R8, R18, R20 ;  /* 0x000000120814723c */ /* 0x000fe20000001814 */
[----:B------:R-:W-:Y:S01]  /*c140*/  ISETP.GE.AND P1, PT, R0, R220, PT ;  /* 0x000000dc0000720c */ /* 0x000fe20003f26270 */
[----:B-1----:R-:W-:-:S04]  /*c150*/  IMAD.IADD R5, R209, 0x1, -R6 ;  /* 0x00000001d1057824 */ /* 0x002fc800078e0a06 */
[----:B------:R1:W1:Y:S01]  /*c160*/  I2F R15, R3 ;  /* 0x00000003000f7306 */ /* 0x0002620000201400 */
[----:B------:R-:W-:Y:S01]  /*c170*/  IABS R2, R5 ;  /* 0x0000000500027213 */ /* 0x000fe20000000000 */
[----:B--2---:R-:W-:Y:S04]  /*c180*/  HMMA.16816.F32 R236, R8, R32, R172 ;  /* 0x0000002008ec723c */ /* 0x004fe800000018ac */
[----:B------:R-:W-:-:S04]  /*c190*/  IMAD.MOV.U32 R5, RZ, RZ, R2 ;  /* 0x000000ffff057224 */ /* 0x000fc800078e0002 */
[----:B------:R-:W-:Y:S01]  /*c1a0*/  HMMA.16816.F32 R176, R8, R34, R176 ;  /* 0x0000002208b0723c */ /* 0x000fe200000018b0 */
[----:B-1----:R-:W-:Y:S01]  /*c1b0*/  IADD3 R3, R0, 0x10, RZ ;  /* 0x0000001000037810 */ /* 0x002fe20007ffe0ff */
[----:B------:R-:W-:-:S06]  /*c1c0*/  IMAD.IADD R7, R218, 0x1, -R6 ;  /* 0x00000001da077824 */ /* 0x000fcc00078e0a06 */
[----:B------:R-:W-:Y:S01]  /*c1d0*/  HMMA.16816.F32 R212, R8, R168, R212 ;  /* 0x000000a808d4723c */ /* 0x000fe200000018d4 */
[----:B------:R-:W-:Y:S01]  /*c1e0*/  BAR.SYNC.DEFER_BLOCKING 0x0 ;  /* 0x0000000000007b1d */ /* 0x000fe20000010000 */
[----:B------:R-:W-:-:S06]  /*c1f0*/  ISETP.LT.OR P1, PT, R0, R217, P1 ;  /* 0x000000d90000720c */ /* 0x000fcc0000f21670 */
[----:B------:R-:W-:Y:S07]  /*c200*/  HMMA.16816.F32 R224, R8, R170, R224 ;  /* 0x000000aa08e0723c */ /* 0x000fee00000018e0 */
[----:B----4-:R-:W-:Y:S02]  /*c210*/  FFMA.FTZ R8, R12, -UR17, R228 ;  /* 0x800000110c087c23 */ /* 0x010fe400080100e4 */
[----:B------:R1:W2:Y:S01]  /*c220*/  I2F R12, R5 ;  /* 0x00000005000c7306 */ /* 0x0002a20000201400 */
[----:B------:R-:W-:-:S02]  /*c230*/  IABS R2, R7 ;  /* 0x0000000700027213 */ /* 0x000fc40000000000 */
[----:B------:R-:W-:Y:S02]  /*c240*/  FSEL R172, R8, -INF , !P1 ;  /* 0xff80000008ac7808 */ /* 0x000fe40004800000 */
[----:B------:R-:W-:Y:S01]  /*c250*/  ISETP.GE.AND P1, PT, R0, R219, PT ;  /* 0x000000db0000720c */ /* 0x000fe20003f26270 */
[----:B------:R-:W-:Y:S02]  /*c260*/  FFMA.FTZ R9, R14, -UR17, R229 ;  /* 0x800000110e097c23 */ /* 0x000fe400080100e5 */
[--C-:B-1----:R-:W-:Y:S01]  /*c270*/  IMAD.IADD R5, R209, 0x1, -R3.reuse ;  /* 0x00000001d1057824 */ /* 0x102fe200078e0a03 */
[----:B------:R1:W4:Y:S04]  /*c280*/  I2F R14, R2 ;  /* 0x00000002000e7306 */ /* 0x0003280000201400 */
[----:B------:R-:W-:Y:S01]  /*c290*/  IABS R5, R5 ;  /* 0x0000000500057213 */ /* 0x000fe20000000000 */
[----:B------:R-:W-:Y:S01]  /*c2a0*/  FFMA.FTZ R10, R13, -UR17, R230 ;  /* 0x800000110d0a7c23 */ /* 0x000fe200080100e6 */
[----:B------:R-:W-:Y:S01]  /*c2b0*/  ISETP.LT.OR P1, PT, R0, R216, P1 ;  /* 0x000000d80000720c */ /* 0x000fe20000f21670 */
[----:B------:R-:W-:-:S02]  /*c2c0*/  IMAD.IADD R8, R218, 0x1, -R3 ;  /* 0x00000001da087824 */ /* 0x000fc400078e0a03 */
[----:B------:R-:W-:Y:S01]  /*c2d0*/  IMAD.MOV.U32 R7, RZ, RZ, R5 ;  /* 0x000000ffff077224 */ /* 0x000fe200078e0005 */
[----:B------:R-:W-:Y:S02]  /*c2e0*/  FSEL R173, R10, -INF , !P1 ;  /* 0xff8000000aad7808 */ /* 0x000fe40004800000 */
[----:B------:R-:W-:Y:S02]  /*c2f0*/  FSEL R174, R9, -INF , !P0 ;  /* 0xff80000009ae7808 */ /* 0x000fe40004000000 */
[----:B-1----:R-:W-:Y:S01]  /*c300*/  IADD3 R2, R0, 0x11, RZ ;  /* 0x0000001100027810 */ /* 0x002fe20007ffe0ff */
[----:B------:R1:W1:Y:S01]  /*c310*/  I2F R11, R7 ;  /* 0x00000007000b7306 */ /* 0x0002620000201400 */
[C---:B------:R-:W-:Y:S02]  /*c320*/  ISETP.GE.AND P1, PT, R4.reuse, R220, PT ;  /* 0x000000dc0400720c */ /* 0x040fe40003f26270 */
[C---:B------:R-:W-:Y:S02]  /*c330*/  ISETP.GE.AND P0, PT, R4.reuse, R219, PT ;  /* 0x000000db0400720c */ /* 0x040fe40003f06270 */
[----:B------:R-:W-:Y:S01]  /*c340*/  IABS R5, R8 ;  /* 0x0000000800057213 */ /* 0x000fe20000000000 */
[----:B---3--:R-:W-:Y:S01]  /*c350*/  FFMA.FTZ R10, R17, -UR17, R231 ;  /* 0x80000011110a7c23 */ /* 0x008fe200080100e7 */
[----:B------:R-:W-:-:S02]  /*c360*/  ISETP.LT.OR P1, PT, R4, R217, P1 ;  /* 0x000000d90400720c */ /* 0x000fc40000f21670 */
[----:B------:R-:W-:Y:S01]  /*c370*/  ISETP.LT.OR P0, PT, R4, R216, P0 ;  /* 0x000000d80400720c */ /* 0x000fe20000701670 */
[----:B------:R3:W2:Y:S01]  /*c380*/  I2F R17, R5 ;  /* 0x0000000500117306 */ /* 0x0006a20000201400 */
[--C-:B-1----:R-:W-:Y:S02]  /*c390*/  IMAD.IADD R7, R209, 0x1, -R2.reuse ;  /* 0x00000001d1077824 */ /* 0x102fe400078e0a02 */
[----:B------:R-:W-:-:S03]  /*c3a0*/  IMAD.IADD R8, R218, 0x1, -R2 ;  /* 0x00000001da087824 */ /* 0x000fc600078e0a02 */
[----:B------:R-:W-:Y:S01]  /*c3b0*/  IABS R4, R7 ;  /* 0x0000000700047213 */ /* 0x000fe20000000000 */
[----:B------:R-:W-:Y:S01]  /*c3c0*/  FFMA.FTZ R9, R16, -UR17, R232 ;  /* 0x8000001110097c23 */ /* 0x000fe200080100e8 */
[----:B---3--:R-:W-:-:S03]  /*c3d0*/  IADD3 R5, R0, 0x18, RZ ;  /* 0x0000001800057810 */ /* 0x008fc60007ffe0ff */
[----:B------:R-:W-:Y:S01]  /*c3e0*/  IMAD.MOV.U32 R7, RZ, RZ, R4 ;  /* 0x000000ffff077224 */ /* 0x000fe200078e0004 */
[----:B------:R-:W-:Y:S01]  /*c3f0*/  IABS R4, R8 ;  /* 0x0000000800047213 */ /* 0x000fe20000000000 */
[----:B------:R-:W-:Y:S02]  /*c400*/  IMAD.IADD R8, R209, 0x1, -R5 ;  /* 0x00000001d1087824 */ /* 0x000fe400078e0a05 */
[----:B------:R1:W3:Y:S01]  /*c410*/  I2F R13, R7 ;  /* 0x00000007000d7306 */ /* 0x0002e20000201400 */
[----:B------:R-:W-:Y:S02]  /*c420*/  FSEL R175, R10, -INF , !P2 ;  /* 0xff8000000aaf7808 */ /* 0x000fe40005000000 */
[----:B------:R-:W-:Y:S02]  /*c430*/  FSEL R171, R9, -INF , !P1 ;  /* 0xff80000009ab7808 */ /* 0x000fe40004800000 */
[C---:B------:R-:W-:Y:S02]  /*c440*/  ISETP.GE.AND P2, PT, R6.reuse, R220, PT ;  /* 0x000000dc0600720c */ /* 0x040fe40003f46270 */
[C---:B------:R-:W-:Y:S01]  /*c450*/  ISETP.GE.AND P1, PT, R6.reuse, R219, PT ;  /* 0x000000db0600720c */ /* 0x040fe20003f26270 */
[----:B------:R-:W-:Y:S01]  /*c460*/  FFMA.FTZ R10, R15, -UR17, R234 ;  /* 0x800000110f0a7c23 */ /* 0x000fe200080100ea */
[----:B------:R-:W-:Y:S01]  /*c470*/  ISETP.LT.OR P2, PT, R6, R217, P2 ;  /* 0x000000d90600720c */ /* 0x000fe20001741670 */
[----:B--2---:R-:W-:Y:S01]  /*c480*/  FFMA.FTZ R9, R12, -UR17, R233 ;  /* 0x800000110c097c23 */ /* 0x004fe200080100e9 */
[----:B------:R-:W-:Y:S01]  /*c490*/  ISETP.LT.OR P1, PT, R6, R216, P1 ;  /* 0x000000d80600720c */ /* 0x000fe20000f21670 */
[----:B-1----:R-:W-:Y:S01]  /*c4a0*/  IMAD.MOV.U32 R7, RZ, RZ, R4 ;  /* 0x000000ffff077224 */ /* 0x002fe200078e0004 */
[----:B------:R-:W-:-:S02]  /*c4b0*/  IABS R4, R8 ;  /* 0x0000000800047213 */ /* 0x000fc40000000000 */
[----:B------:R-:W-:Y:S01]  /*c4c0*/  IADD3 R6, R0, 0x19, RZ ;  /* 0x0000001900067810 */ /* 0x000fe20007ffe0ff */
[----:B------:R1:W2:Y:S01]  /*c4d0*/  I2F R15, R7 ;  /* 0x00000007000f7306 */ /* 0x0002a20000201400 */
[----:B------:R-:W-:Y:S01]  /*c4e0*/  FSEL R170, R10, -INF , !P0 ;  /* 0xff8000000aaa7808 */ /* 0x000fe20004000000 */
[----:B------:R-:W-:Y:S01]  /*c4f0*/  IMAD.IADD R8, R218, 0x1, -R5 ;  /* 0x00000001da087824 */ /* 0x000fe200078e0a05 */
[----:B------:R-:W-:Y:S02]  /*c500*/  FSEL R169, R9, -INF , !P2 ;  /* 0xff80000009a97808 */ /* 0x000fe40005000000 */
[C---:B------:R-:W-:Y:S02]  /*c510*/  ISETP.GE.AND P0, PT, R3.reuse, R220, PT ;  /* 0x000000dc0300720c */ /* 0x040fe40003f06270 */
[----:B------:R-:W-:Y:S01]  /*c520*/  ISETP.GE.AND P2, PT, R3, R219, PT ;  /* 0x000000db0300720c */ /* 0x000fe20003f46270 */
[----:B-1----:R-:W-:-:S04]  /*c530*/  IMAD.MOV.U32 R7, RZ, RZ, R4 ;  /* 0x000000ffff077224 */ /* 0x002fc800078e0004 */
[----:B------:R1:W1:Y:S01]  /*c540*/  I2F R12, R7 ;  /* 0x00000007000c7306 */ /* 0x0002620000201400 */
[C---:B------:R-:W-:Y:S02]  /*c550*/  ISETP.LT.OR P0, PT, R3.reuse, R217, P0 ;  /* 0x000000d90300720c */ /* 0x040fe40000701670 */
[----:B------:R-:W-:Y:S02]  /*c560*/  ISETP.LT.OR P2, PT, R3, R216, P2 ;  /* 0x000000d80300720c */ /* 0x000fe40001741670 */
[----:B------:R-:W-:Y:S01]  /*c570*/  IABS R4, R8 ;  /* 0x0000000800047213 */ /* 0x000fe20000000000 */
[----:B----4-:R-:W-:Y:S02]  /*c580*/  FFMA.FTZ R10, R14, -UR17, R235 ;  /* 0x800000110e0a7c23 */ /* 0x010fe400080100eb */
[----:B-1----:R-:W-:Y:S01]  /*c590*/  IMAD.IADD R7, R209, 0x1, -R6 ;  /* 0x00000001d1077824 */ /* 0x002fe200078e0a06 */
[----:B------:R1:W4:Y:S04]  /*c5a0*/  I2F R14, R4 ;  /* 0x00000004000e7306 */ /* 0x0003280000201400 */
[----:B------:R-:W-:Y:S01]  /*c5b0*/  IABS R3, R7 ;  /* 0x0000000700037213 */ /* 0x000fe20000000000 */
[----:B------:R-:W-:-:S04]  /*c5c0*/  FFMA.FTZ R9, R11, -UR17, R28 ;  /* 0x800000110b097c23 */ /* 0x000fc8000801001c */
[----:B------:R-:W-:Y:S01]  /*c5d0*/  IMAD.MOV.U32 R7, RZ, RZ, R3 ;  /* 0x000000ffff077224 */ /* 0x000fe200078e0003 */
[----:B------:R-:W-:Y:S01]  /*c5e0*/  FSEL R168, R10, -INF , !P1 ;  /* 0xff8000000aa87808 */ /* 0x000fe20004800000 */
[----:B------:R-:W-:Y:S01]  /*c5f0*/  IMAD.IADD R8, R218, 0x1, -R6 ;  /* 0x00000001da087824 */ /* 0x000fe200078e0a06 */
[----:B------:R-:W-:Y:S02]  /*c600*/  FSEL R135, R9, -INF , !P0 ;  /* 0xff80000009877808 */ /* 0x000fe40004000000 */
[----:B-1----:R-:W-:Y:S01]  /*c610*/  IADD3 R4, R0, 0x20, RZ ;  /* 0x0000002000047810 */ /* 0x002fe20007ffe0ff */
[----:B------:R1:W1:Y:S01]  /*c620*/  I2F R11, R7 ;  /* 0x00000007000b7306 */ /* 0x0002620000201400 */
[C---:B------:R-:W-:Y:S02]  /*c630*/  ISETP.GE.AND P1, PT, R2.reuse, R220, PT ;  /* 0x000000dc0200720c */ /* 0x040fe40003f26270 */
[C---:B------:R-:W-:Y:S02]  /*c640*/  ISETP.GE.AND P0, PT, R2.reuse, R219, PT ;  /* 0x000000db0200720c */ /* 0x040fe40003f06270 */
[----:B------:R-:W-:-:S02]  /*c650*/  ISETP.LT.OR P1, PT, R2, R217, P1 ;  /* 0x000000d90200720c */ /* 0x000fc40000f21670 */
[----:B------:R-:W-:Y:S02]  /*c660*/  ISETP.LT.OR P0, PT, R2, R216, P0 ;  /* 0x000000d80200720c */ /* 0x000fe40000701670 */
[----:B------:R-:W-:Y:S01]  /*c670*/  IABS R3, R8 ;  /* 0x0000000800037213 */ /* 0x000fe20000000000 */
[----:B-1----:R-:W-:-:S03]  /*c680*/  IMAD.IADD R7, R209, 0x1, -R4 ;  /* 0x00000001d1077824 */ /* 0x002fc600078e0a04 */
[----:B------:R1:W1:Y:S02]  /*c690*/  I2F R16, R3 ;  /* 0x0000000300107306 */ /* 0x0002640000201400 */
[----:B------:R-:W-:Y:S01]  /*c6a0*/  IABS R2, R7 ;  /* 0x0000000700027213 */ /* 0x000fe20000000000 */
[----:B------:R-:W-:Y:S02]  /*c6b0*/  FFMA.FTZ R10, R17, -UR17, R30 ;  /* 0x80000011110a7c23 */ /* 0x000fe4000801001e */
[----:B---3--:R-:W-:Y:S02]  /*c6c0*/  FFMA.FTZ R9, R13, -UR17, R29 ;  /* 0x800000110d097c23 */ /* 0x008fe4000801001d */
[----:B------:R-:W-:Y:S01]  /*c6d0*/  IMAD.MOV.U32 R7, RZ, RZ, R2 ;  /* 0x000000ffff077224 */ /* 0x000fe200078e0002 */
[----:B------:R-:W-:Y:S01]  /*c6e0*/  FSEL R134, R10, -INF , !P2 ;  /* 0xff8000000a867808 */ /* 0x000fe20005000000 */
[----:B------:R-:W-:Y:S01]  /*c6f0*/  IMAD.IADD R8, R218, 0x1, -R4 ;  /* 0x00000001da087824 */ /* 0x000fe200078e0a04 */
[----:B------:R-:W-:-:S02]  /*c700*/  FSEL R35, R9, -INF , !P1 ;  /* 0xff80000009237808 */ /* 0x000fc40004800000 */
[----:B-1----:R-:W-:Y:S01]  /*c710*/  IADD3 R3, R0, 0x21, RZ ;  /* 0x0000002100037810 */ /* 0x002fe20007ffe0ff */
[----:B------:R1:W3:Y:S01]  /*c720*/  I2F R13, R7 ;  /* 0x00000007000d7306 */ /* 0x0002e20000201400 */
[C---:B------:R-:W-:Y:S02]  /*c730*/  ISETP.GE.AND P2, PT, R5.reuse, R220, PT ;  /* 0x000000dc0500720c */ /* 0x040fe40003f46270 */
[C---:B------:R-:W-:Y:S02]  /*c740*/  ISETP.GE.AND P1, PT, R5.reuse, R219, PT ;  /* 0x000000db0500720c */ /* 0x040fe40003f26270 */
[C---:B------:R-:W-:Y:S02]  /*c750*/  ISETP.LT.OR P2, PT, R5.reuse, R217, P2 ;  /* 0x000000d90500720c */ /* 0x040fe40001741670 */
[----:B------:R-:W-:Y:S02]  /*c760*/  ISETP.LT.OR P1, PT, R5, R216, P1 ;  /* 0x000000d80500720c */ /* 0x000fe40000f21670 */
[----:B------:R-:W-:Y:S01]  /*c770*/  IABS R2, R8 ;  /* 0x0000000800027213 */ /* 0x000fe20000000000 */
[----:B-1----:R-:W-:-:S03]  /*c780*/  IMAD.IADD R7, R209, 0x1, -R3 ;  /* 0x00000001d1077824 */ /* 0x002fc600078e0a03 */
[----:B------:R1:W1:Y:S02]  /*c790*/  I2F R17, R2 ;  /* 0x0000000200117306 */ /* 0x0002640000201400 */
[----:B------:R-:W-:Y:S01]  /*c7a0*/  IABS R5, R7 ;  /* 0x0000000700057213 */ /* 0x000fe20000000000 */
[----:B--2---:R-:W-:Y:S02]  /*c7b0*/  FFMA.FTZ R10, R15, -UR17, R31 ;  /* 0x800000110f0a7c23 */ /* 0x004fe4000801001f */
[----:B------:R-:W-:Y:S02]  /*c7c0*/  FFMA.FTZ R9, R12, -UR17, R20 ;  /* 0x800000110c097c23 */ /* 0x000fe40008010014 */
[----:B------:R-:W-:Y:S02]  /*c7d0*/  IMAD.MOV.U32 R7, RZ, RZ, R5 ;  /* 0x000000ffff077224 */ /* 0x000fe400078e0005 */
[----:B------:R-:W-:Y:S01]  /*c7e0*/  IMAD.IADD R8, R218, 0x1, -R3 ;  /* 0x00000001da087824 */ /* 0x000fe200078e0a03 */
[----:B------:R-:W-:-:S02]  /*c7f0*/  FSEL R34, R10, -INF , !P0 ;  /* 0xff8000000a227808 */ /* 0x000fc40004000000 */
[----:B-1----:R-:W-:Y:S01]  /*c800*/  IADD3 R2, R0, 0x28, RZ ;  /* 0x0000002800027810 */ /* 0x002fe20007ffe0ff */
[----:B------:R1:W2:Y:S01]  /*c810*/  I2F R12, R7 ;  /* 0x00000007000c7306 */ /* 0x0002a20000201400 */
[----:B------:R-:W-:Y:S02]  /*c820*/  FSEL R33, R9, -INF , !P2 ;  /* 0xff80000009217808 */ /* 0x000fe40005000000 */
[C---:B------:R-:W-:Y:S02]  /*c830*/  ISETP.GE.AND P0, PT, R6.reuse, R220, PT ;  /* 0x000000dc0600720c */ /* 0x040fe40003f06270 */
[C---:B------:R-:W-:Y:S02]  /*c840*/  ISETP.GE.AND P2, PT, R6.reuse, R219, PT ;  /* 0x000000db0600720c */ /* 0x040fe40003f46270 */
[----:B------:R-:W-:Y:S02]  /*c850*/  IABS R5, R8 ;  /* 0x0000000800057213 */ /* 0x000fe40000000000 */
[----:B------:R-:W-:-:S02]  /*c860*/  ISETP.LT.OR P0, PT, R6, R217, P0 ;  /* 0x000000d90600720c */ /* 0x000fc40000701670 */
[----:B------:R-:W-:Y:S01]  /*c870*/  ISETP.LT.OR P2, PT, R6, R216, P2 ;  /* 0x000000d80600720c */ /* 0x000fe20001741670 */
[--C-:B-1----:R-:W-:Y:S01]  /*c880*/  IMAD.IADD R7, R209, 0x1, -R2.reuse ;  /* 0x00000001d1077824 */ /* 0x102fe200078e0a02 */
[----:B------:R1:W1:Y:S01]  /*c890*/  I2F R15, R5 ;  /* 0x00000005000f7306 */ /* 0x0002620000201400 */
[----:B------:R-:W-:-:S03]  /*c8a0*/  IMAD.IADD R8, R218, 0x1, -R2 ;  /* 0x00000001da087824 */ /* 0x000fc600078e0a02 */
[----:B------:R-:W-:Y:S01]  /*c8b0*/  IABS R6, R7 ;  /* 0x0000000700067213 */ /* 0x000fe20000000000 */
[----:B----4-:R-:W-:Y:S02]  /*c8c0*/  FFMA.FTZ R10, R14, -UR17, R22 ;  /* 0x800000110e0a7c23 */ /* 0x010fe40008010016 */
[----:B------:R-:W-:Y:S02]  /*c8d0*/  FFMA.FTZ R9, R11, -UR17, R21 ;  /* 0x800000110b097c23 */ /* 0x000fe40008010015 */
[----:B------:R-:W-:Y:S01]  /*c8e0*/  IMAD.MOV.U32 R7, RZ, RZ, R6 ;  /* 0x000000ffff077224 */ /* 0x000fe200078e0006 */
[----:B------:R-:W-:Y:S02]  /*c8f0*/  IABS R6, R8 ;  /* 0x0000000800067213 */ /* 0x000fe40000000000 */
[----:B-1----:R-:W-:Y:S02]  /*c900*/  IADD3 R5, R0, 0x29, RZ ;  /* 0x0000002900057810 */ /* 0x002fe40007ffe0ff */
[----:B------:R-:W-:-:S02]  /*c910*/  FSEL R32, R10, -INF , !P1 ;  /* 0xff8000000a207808 */ /* 0x000fc40004800000 */
[----:B------:R-:W-:Y:S01]  /*c920*/  FSEL R31, R9, -INF , !P0 ;  /* 0xff800000091f7808 */ /* 0x000fe20004000000 */
[----:B------:R-:W-:Y:S01]  /*c930*/  IMAD.IADD R8, R209, 0x1, -R5 ;  /* 0x00000001d1087824 */ /* 0x000fe200078e0a05 */
[C---:B------:R-:W-:Y:S01]  /*c940*/  ISETP.GE.AND P1, PT, R4.reuse, R220, PT ;  /* 0x000000dc0400720c */ /* 0x040fe20003f26270 */
[----:B------:R1:W4:Y:S01]  /*c950*/  I2F R11, R7 ;  /* 0x00000007000b7306 */ /* 0x0003220000201400 */
[C---:B------:R-:W-:Y:S02]  /*c960*/  ISETP.GE.AND P0, PT, R4.reuse, R219, PT ;  /* 0x000000db0400720c */ /* 0x040fe40003f06270 */
[C---:B------:R-:W-:Y:S02]  /*c970*/  ISETP.LT.OR P1, PT, R4.reuse, R217, P1 ;  /* 0x000000d90400720c */ /* 0x040fe40000f21670 */
[----:B------:R-:W-:Y:S01]  /*c980*/  ISETP.LT.OR P0, PT, R4, R216, P0 ;  /* 0x000000d80400720c */ /* 0x000fe20000701670 */
[----:B------:R-:W-:Y:S01]  /*c990*/  FFMA.FTZ R10, R16, -UR17, R23 ;  /* 0x80000011100a7c23 */ /* 0x000fe20008010017 */
[----:B------:R-:W-:Y:S01]  /*c9a0*/  IADD3 R4, R0, 0x30, RZ ;  /* 0x0000003000047810 */ /* 0x000fe20007ffe0ff */
[----:B---3--:R-:W-:-:S02]  /*c9b0*/  FFMA.FTZ R9, R13, -UR17, R236 ;  /* 0x800000110d097c23 */ /* 0x008fc400080100ec */
[----:B-1----:R-:W-:Y:S01]  /*c9c0*/  IMAD.MOV.U32 R7, RZ, RZ, R6 ;  /* 0x000000ffff077224 */ /* 0x002fe200078e0006 */
[----:B------:R-:W-:Y:S01]  /*c9d0*/  IABS R6, R8 ;  /* 0x0000000800067213 */ /* 0x000fe20000000000 */
[----:B------:R-:W-:Y:S02]  /*c9e0*/  IMAD.IADD R8, R218, 0x1, -R5 ;  /* 0x00000001da087824 */ /* 0x000fe400078e0a05 */
[----:B------:R1:W3:Y:S01]  /*c9f0*/  I2F R18, R7 ;  /* 0x0000000700127306 */ /* 0x0002e20000201400 */
[----:B------:R-:W-:Y:S02]  /*ca00*/  FSEL R30, R10, -INF , !P2 ;  /* 0xff8000000a1e7808 */ /* 0x000fe40005000000 */
[----:B------:R-:W-:Y:S02]  /*ca10*/  FSEL R29, R9, -INF , !P1 ;  /* 0xff800000091d7808 */ /* 0x000fe40004800000 */
[C---:B------:R-:W-:Y:S02]  /*ca20*/  ISETP.GE.AND P2, PT, R3.reuse, R220, PT ;  /* 0x000000dc0300720c */ /* 0x040fe40003f46270 */
[----:B------:R-:W-:Y:S01]  /*ca30*/  ISETP.GE.AND P1, PT, R3, R219, PT ;  /* 0x000000db0300720c */ /* 0x000fe20003f26270 */
[----:B-1----:R-:W-:Y:S01]  /*ca40*/  IMAD.MOV.U32 R7, RZ, RZ, R6 ;  /* 0x000000ffff077224 */ /* 0x002fe200078e0006 */
[----:B------:R-:W-:Y:S01]  /*ca50*/  IABS R6, R8 ;  /* 0x0000000800067213 */ /* 0x000fe20000000000 */
[----:B------:R-:W-:-:S02]  /*ca60*/  IMAD.IADD R8, R209, 0x1, -R4 ;  /* 0x00000001d1087824 */ /* 0x000fc400078e0a04 */
[----:B------:R1:W-:Y:S01]  /*ca70*/  I2F R16, R7 ;  /* 0x0000000700107306 */ /* 0x0003e20000201400 */
[C---:B------:R-:W-:Y:S02]  /*ca80*/  ISETP.LT.OR P2, PT, R3.reuse, R217, P2 ;  /* 0x000000d90300720c */ /* 0x040fe40001741670 */
[----:B------:R-:W-:Y:S02]  /*ca90*/  ISETP.LT.OR P1, PT, R3, R216, P1 ;  /* 0x000000d80300720c */ /* 0x000fe40000f21670 */
[----:B------:R-:W-:Y:S01]  /*caa0*/  IADD3 R3, R0, 0x31, RZ ;  /* 0x0000003100037810 */ /* 0x000fe20007ffe0ff */
[----:B------:R-:W-:Y:S02]  /*cab0*/  FFMA.FTZ R10, R17, -UR17, R238 ;  /* 0x80000011110a7c23 */ /* 0x000fe400080100ee */
[----:B--2---:R-:W-:Y:S02]  /*cac0*/  FFMA.FTZ R9, R12, -UR17, R237 ;  /* 0x800000110c097c23 */ /* 0x004fe400080100ed */
[----:B-1----:R-:W-:Y:S01]  /*cad0*/  IMAD.MOV.U32 R7, RZ, RZ, R6 ;  /* 0x000000ffff077224 */ /* 0x002fe200078e0006 */
[----:B------:R-:W-:Y:S01]  /*cae0*/  IABS R6, R8 ;  /* 0x0000000800067213 */ /* 0x000fe20000000000 */
[----:B------:R-:W-:-:S02]  /*caf0*/  IMAD.IADD R8, R218, 0x1, -R4 ;  /* 0x00000001da087824 */ /* 0x000fc400078e0a04 */
[----:B------:R1:W2:Y:S01]  /*cb00*/  I2F R14, R7 ;  /* 0x00000007000e7306 */ /* 0x0002a20000201400 */
[----:B------:R-:W-:Y:S02]  /*cb10*/  FSEL R28, R10, -INF , !P0 ;  /* 0xff8000000a1c7808 */ /* 0x000fe40004000000 */
[----:B------:R-:W-:Y:S02]  /*cb20*/  FSEL R27, R9, -INF , !P2 ;  /* 0xff800000091b7808 */ /* 0x000fe40005000000 */
[C---:B------:R-:W-:Y:S02]  /*cb30*/  ISETP.GE.AND P0, PT, R2.reuse, R220, PT ;  /* 0x000000dc0200720c */ /* 0x040fe40003f06270 */
[----:B------:R-:W-:Y:S01]  /*cb40*/  ISETP.GE.AND P2, PT, R2, R219, PT ;  /* 0x000000db0200720c */ /* 0x000fe20003f46270 */
[----:B-1----:R-:W-:Y:S01]  /*cb50*/  IMAD.MOV.U32 R7, RZ, RZ, R6 ;  /* 0x000000ffff077224 */ /* 0x002fe200078e0006 */
[----:B------:R-:W-:Y:S01]  /*cb60*/  IABS R6, R8 ;  /* 0x0000000800067213 */ /* 0x000fe20000000000 */
[----:B------:R-:W-:-:S02]  /*cb70*/  IMAD.IADD R8, R209, 0x1, -R3 ;  /* 0x00000001d1087824 */ /* 0x000fc400078e0a03 */
[----:B------:R1:W1:Y:S01]  /*cb80*/  I2F R12, R7 ;  /* 0x00000007000c7306 */ /* 0x0002620000201400 */
[C---:B------:R-:W-:Y:S01]  /*cb90*/  ISETP.LT.OR P0, PT, R2.reuse, R217, P0 ;  /* 0x000000d90200720c */ /* 0x040fe20000701670 */
[----:B------:R-:W-:Y:S01]  /*cba0*/  FFMA.FTZ R10, R15, -UR17, R239 ;  /* 0x800000110f0a7c23 */ /* 0x000fe200080100ef */
[----:B------:R-:W-:Y:S01]  /*cbb0*/  ISETP.LT.OR P2, PT, R2, R216, P2 ;  /* 0x000000d80200720c */ /* 0x000fe20001741670 */
[----:B----4-:R-:W-:Y:S01]  /*cbc0*/  FFMA.FTZ R9, R11, -UR17, R176 ;  /* 0x800000110b097c23 */ /* 0x010fe200080100b0 */
[----:B------:R-:W-:Y:S01]  /*cbd0*/  IADD3 R2, R0, 0x38, RZ ;  /* 0x0000003800027810 */ /* 0x000fe20007ffe0ff */
[----:B-1----:R-:W-:Y:S01]  /*cbe0*/  IMAD.MOV.U32 R7, RZ, RZ, R6 ;  /* 0x000000ffff077224 */ /* 0x002fe200078e0006 */
[----:B------:R-:W-:-:S03]  /*cbf0*/  IABS R6, R8 ;  /* 0x0000000800067213 */ /* 0x000fc60000000000 */
[----:B------:R1:W-:Y:S01]  /*cc00*/  I2F R17, R7 ;  /* 0x0000000700117306 */ /* 0x0003e20000201400 */
[----:B------:R-:W-:Y:S01]  /*cc10*/  FSEL R26, R10, -INF , !P1 ;  /* 0xff8000000a1a7808 */ /* 0x000fe20004800000 */
[----:B------:R-:W-:Y:S01]  /*cc20*/  IMAD.IADD R8, R218, 0x1, -R3 ;  /* 0x00000001da087824 */ /* 0x000fe200078e0a03 */
[----:B------:R-:W-:Y:S01]  /*cc30*/  FSEL R23, R9, -INF , !P0 ;  /* 0xff80000009177808 */ /* 0x000fe20004000000 */
[----:B---3--:R-:W-:Y:S01]  /*cc40*/  FFMA.FTZ R11, R18, -UR17, R178 ;  /* 0x80000011120b7c23 */ /* 0x008fe200080100b2 */
[C---:B------:R-:W-:Y:S02]  /*cc50*/  ISETP.GE.AND P1, PT, R5.reuse, R220, PT ;  /* 0x000000dc0500720c */ /* 0x040fe40003f26270 */
[----:B------:R-:W-:Y:S01]  /*cc60*/  ISETP.GE.AND P0, PT, R5, R219, PT ;  /* 0x000000db0500720c */ /* 0x000fe20003f06270 */
[----:B-1----:R-:W-:-:S04]  /*cc70*/  IMAD.MOV.U32 R7, RZ, RZ, R6 ;  /* 0x000000ffff077224 */ /* 0x002fc800078e0006 */
[----:B------:R1:W3:Y:S01]  /*cc80*/  I2F R15, R7 ;  /* 0x00000007000f7306 */ /* 0x0002e20000201400 */
[C---:B------:R-:W-:Y:S02]  /*cc90*/  ISETP.LT.OR P1, PT, R5.reuse, R217, P1 ;  /* 0x000000d90500720c */ /* 0x040fe40000f21670 */
[----:B------:R-:W-:Y:S02]  /*cca0*/  ISETP.LT.OR P0, PT, R5, R216, P0 ;  /* 0x000000d80500720c */ /* 0x000fe40000701670 */
[----:B------:R-:W-:Y:S02]  /*ccb0*/  IABS R6, R8 ;  /* 0x0000000800067213 */ /* 0x000fe40000000000 */
[----:B------:R-:W-:Y:S02]  /*ccc0*/  FSEL R22, R11, -INF , !P2 ;  /* 0xff8000000b167808 */ /* 0x000fe40005000000 */
[----:B------:R-:W-:Y:S01]  /*ccd0*/  ISETP.GE.AND P2, PT, R4, R220, PT ;  /* 0x000000dc0400720c */ /* 0x000fe20003f46270 */
[--C-:B-1----:R-:W-:Y:S01]  /*cce0*/  IMAD.IADD R7, R209, 0x1, -R2.reuse ;  /* 0x00000001d1077824 */ /* 0x102fe200078e0a02 */
[----:B------:R1:W-:Y:S04]  /*ccf0*/  I2F R13, R6 ;  /* 0x00000006000d7306 */ /* 0x0003e80000201400 */
[----:B------:R-:W-:Y:S01]  /*cd00*/  IABS R5, R7 ;  /* 0x0000000700057213 */ /* 0x000fe20000000000 */
[----:B------:R-:W-:-:S02]  /*cd10*/  IMAD.IADD R7, R218, 0x1, -R2 ;  /* 0x00000001da077824 */ /* 0x000fc400078e0a02 */
[----:B--2---:R-:W-:Y:S01]  /*cd20*/  FFMA.FTZ R10, R14, -UR17, R179 ;  /* 0x800000110e0a7c23 */ /* 0x004fe200080100b3 */
[----:B------:R-:W-:Y:S01]  /*cd30*/  IADD3 R0, R0, 0x39, RZ ;  /* 0x0000003900007810 */ /* 0x000fe20007ffe0ff */
[----:B------:R-:W-:Y:S01]  /*cd40*/  FFMA.FTZ R8, R12, -UR17, R212 ;  /* 0x800000110c087c23 */ /* 0x000fe200080100d4 */
[----:B------:R-:W-:Y:S01]  /*cd50*/  ISETP.LT.OR P2, PT, R4, R217, P2 ;  /* 0x000000d90400720c */ /* 0x000fe20001741670 */
[----:B------:R-:W-:Y:S01]  /*cd60*/  FFMA.FTZ R9, R16, -UR17, R177 ;  /* 0x8000001110097c23 */ /* 0x000fe200080100b1 */
[----:B------:R-:W-:Y:S01]  /*cd70*/  FSEL R21, R10, -INF , !P0 ;  /* 0xff8000000a157808 */ /* 0x000fe20004000000 */
[----:B-1----:R-:W-:Y:S01]  /*cd80*/  IMAD.MOV.U32 R6, RZ, RZ, R5 ;  /* 0x000000ffff067224 */ /* 0x002fe200078e0005 */
[----:B------:R-:W-:Y:S02]  /*cd90*/  IABS R5, R7 ;  /* 0x0000000700057213 */ /* 0x000fe40000000000 */
[----:B------:R-:W-:Y:S02]  /*cda0*/  FSEL R19, R8, -INF , !P2 ;  /* 0xff80000008137808 */ /* 0x000fe40005000000 */
[----:B------:R1:W2:Y:S01]  /*cdb0*/  I2F R10, R5 ;  /* 0x00000005000a7306 */ /* 0x0002a20000201400 */
[----:B------:R-:W-:-:S02]  /*cdc0*/  ISETP.GE.AND P0, PT, R3, R220, PT ;  /* 0x000000dc0300720c */ /* 0x000fc40003f06270 */
[----:B------:R-:W-:Y:S02]  /*cdd0*/  ISETP.GE.AND P2, PT, R3, R219, PT ;  /* 0x000000db0300720c */ /* 0x000fe40003f46270 */
[----:B------:R-:W-:Y:S02]  /*cde0*/  FSEL R20, R9, -INF , !P1 ;  /* 0xff80000009147808 */ /* 0x000fe40004800000 */
[C---:B------:R-:W-:Y:S02]  /*cdf0*/  ISETP.LT.OR P0, PT, R3.reuse, R217, P0 ;  /* 0x000000d90300720c */ /* 0x040fe40000701670 */
[----:B------:R-:W-:Y:S01]  /*ce00*/  ISETP.LT.OR P2, PT, R3, R216, P2 ;  /* 0x000000d80300720c */ /* 0x000fe20001741670 */
[----:B------:R4:W2:Y:S01]  /*ce10*/  I2F R12, R6 ;  /* 0x00000006000c7306 */ /* 0x0008a20000201400 */
[----:B------:R-:W-:Y:S01]  /*ce20*/  ISETP.GE.AND P1, PT, R4, R219, PT ;  /* 0x000000db0400720c */ /* 0x000fe20003f26270 */
[----:B-1----:R-:W-:-:S03]  /*ce30*/  IMAD.IADD R5, R209, 0x1, -R0 ;  /* 0x00000001d1057824 */ /* 0x002fc600078e0a00 */
[----:B------:R-:W-:Y:S01]  /*ce40*/  ISETP.LT.OR P1, PT, R4, R216, P1 ;  /* 0x000000d80400720c */ /* 0x000fe20000f21670 */
[----:B---3--:R-:W-:Y:S01]  /*ce50*/  FFMA.FTZ R9, R15, -UR17, R213 ;  /* 0x800000110f097c23 */ /* 0x008fe200080100d5 */
[----:B------:R-:W-:Y:S01]  /*ce60*/  IABS R3, R5 ;  /* 0x0000000500037213 */ /* 0x000fe20000000000 */
[----:B------:R-:W-:-:S04]  /*ce70*/  IMAD.IADD R5, R218, 0x1, -R0 ;  /* 0x00000001da057824 */ /* 0x000fc800078e0a00 */
[----:B------:R-:W-:Y:S01]  /*ce80*/  IMAD.MOV.U32 R4, RZ, RZ, R3 ;  /* 0x000000ffff047224 */ /* 0x000fe200078e0003 */
[----:B------:R-:W-:Y:S01]  /*ce90*/  IABS R3, R5 ;  /* 0x0000000500037213 */ /* 0x000fe20000000000 */
[----:B----4-:R-:W-:Y:S01]  /*cea0*/  FFMA.FTZ R6, R17, -UR17, R214 ;  /* 0x8000001111067c23 */ /* 0x010fe200080100d6 */
[----:B------:R-:W-:Y:S02]  /*ceb0*/  FSEL R17, R9, -INF , !P0 ;  /* 0xff80000009117808 */ /* 0x000fe40004000000 */
[----:B------:R-:W-:Y:S01]  /*cec0*/  ISETP.GE.AND P0, PT, R2, R219, PT ;  /* 0x000000db0200720c */ /* 0x000fe20003f06270 */
[----:B------:R-:W1:Y:S01]  /*ced0*/  I2F R4, R4 ;  /* 0x0000000400047306 */ /* 0x000e620000201400 */
[----:B--2---:R-:W-:Y:S01]  /*cee0*/  FFMA.FTZ R5, R10, -UR17, R226 ;  /* 0x800000110a057c23 */ /* 0x004fe200080100e2 */
[----:B------:R-:W-:Y:S02]  /*cef0*/  FSEL R18, R6, -INF , !P1 ;  /* 0xff80000006127808 */ /* 0x000fe40004800000 */
[----:B------:R-:W-:-:S02]  /*cf00*/  ISETP.LT.OR P0, PT, R2, R216, P0 ;  /* 0x000000d80200720c */ /* 0x000fc40000701670 */
[----:B------:R-:W-:Y:S02]  /*cf10*/  ISETP.GE.AND P1, PT, R2, R220, PT ;  /* 0x000000dc0200720c */ /* 0x000fe40003f26270 */
[----:B------:R-:W2:Y:S01]  /*cf20*/  I2F R3, R3 ;  /* 0x0000000300037306 */ /* 0x000ea20000201400 */
[----:B------:R-:W-:Y:S01]  /*cf30*/  FFMA.FTZ R7, R13, -UR17, R215 ;  /* 0x800000110d077c23 */ /* 0x000fe200080100d7 */
[----:B------:R-:W-:Y:S01]  /*cf40*/  FSEL R14, R5, -INF , !P0 ;  /* 0xff800000050e7808 */ /* 0x000fe20004000000 */
[----:B------:R-:W-:Y:S01]  /*cf50*/  FFMA.FTZ R8, R12, -UR17, R224 ;  /* 0x800000110c087c23 */ /* 0x000fe200080100e0 */
[----:B------:R-:W-:Y:S02]  /*cf60*/  ISETP.LT.OR P1, PT, R2, R217, P1 ;  /* 0x000000d90200720c */ /* 0x000fe40000f21670 */
[----:B------:R-:W-:Y:S02]  /*cf70*/  PLOP3.LUT P0, PT, PT, PT, UP0, 0x80, 0x0 ;  /* 0x000000000000781c */ /* 0x000fe40003f0f008 */
[----:B------:R-:W-:-:S02]  /*cf80*/  FSEL R16, R7, -INF , !P2 ;  /* 0xff80000007107808 */ /* 0x000fc40005000000 */
[----:B------:R-:W-:Y:S02]  /*cf90*/  FSEL R15, R8, -INF , !P1 ;  /* 0xff800000080f7808 */ /* 0x000fe40004800000 */
        /* <DEDUP_REMOVED lines=144> */
.L_x_1228:
[----:B------:R-:W-:Y:S05]  /*d8a0*/  BSYNC B0 ;  /* 0x0000000000007941 */ /* 0x000fea0003800000 */
.L_x_1227:
[----:B------:R-:W0:Y:S02]  /*d8b0*/  LDGDEPBAR ;  /* 0x00000000000079af */ /* 0x000e240000000000 */
.L_x_1226:
[----:B------:R-:W2:Y:S04]  /*d8c0*/  LDL.LU R234, [R1+0x8c] ;  /* 0x00008c0001ea7983 */ /* 0x000ea80000300800 */
[----:B------:R-:W3:Y:S04]  /*d8d0*/  LDL.LU R215, [R1+0x88] ;  /* 0x0000880001d77983 */ /* 0x000ee80000300800 */
[----:B------:R-:W4:Y:S04]  /*d8e0*/  LDL R233, [R1+0xc0] ;  /* 0x0000c00001e97983 */ /* 0x000f280000100800 */
[----:B------:R-:W4:Y:S04]  /*d8f0*/  LDL R232, [R1+0xc4] ;  /* 0x0000c40001e87983 */ /* 0x000f280000100800 */
[----:B------:R-:W4:Y:S01]  /*d900*/  LDL R229, [R1+0xd8] ;  /* 0x0000d80001e57983 */ /* 0x000f220000100800 */
[----:B------:R-:W-:Y:S01]  /*d910*/  FMNMX.FTZ R0, R133, R172, !PT ;  /* 0x000000ac85007209 */ /* 0x000fe20007810000 */
[----:B------:R-:W-:-:S02]  /*d920*/  USHF.L.U32 UR10, UR7, 0x1, URZ ;  /* 0x00000001070a7899 */ /* 0x000fc4000800063f */
        /* <DEDUP_REMOVED lines=10> */
[----:B------:R-:W-:Y:S01]  /*d9d0*/  ULOP3.LUT UR10, UR10, UR25, URZ, 0x3c, !UPT ;  /* 0x000000190a0a7292 */ /* 0x000fe2000f8e3c3f */
        /* <DEDUP_REMOVED lines=41> */
[----:B------:R-:W-:Y:S03]  /*dc70*/  STL [R1+0x118], R199 ;  /* 0x000118c701007387 */ /* 0x000fe60000100800 */
[----:B------:R-:W-:Y:S01]  /*dc80*/  FMNMX.FTZ R3, R13, R3, !PT ;  /* 0x000000030d037209 */ /* 0x000fe20007810000 */
[----:B------:R-:W1:Y:S04]  /*dc90*/  SHFL.BFLY PT, R2, R0, 0x2, 0x1f ;  /* 0x0c401f0000027f89 */ /* 0x000e6800000e0000 */
[----:B-1----:R-:W1:Y:S04]  /*dca0*/  SHFL.BFLY PT, R4, R3, 0x2, 0x1f ;  /* 0x0c401f0003047f89 */ /* 0x002e6800000e0000 */
[----:B------:R-:W-:Y:S04]  /*dcb0*/  STL [R1+0x114], R198 ;  /* 0x000114c601007387 */ /* 0x000fe80000100800 */
[----:B------:R-:W-:Y:S04]  /*dcc0*/  STL [R1+0x110], R197 ;  /* 0x000110c501007387 */ /* 0x000fe80000100800 */
[----:B------:R-:W-:Y:S04]  /*dcd0*/  STL [R1+0x10c], R196 ;  /* 0x00010cc401007387 */ /* 0x000fe80000100800 */
[----:B------:R-:W-:Y:S01]  /*dce0*/  STL [R1+0x108], R195 ;  /* 0x000108c301007387 */ /* 0x000fe20000100800 */
[----:B------:R-:W-:-:S03]  /*dcf0*/  FMNMX.FTZ R2, R0, R2, !PT ;  /* 0x0000000200027209 */ /* 0x000fc60007810000 */
[----:B------:R-:W-:Y:S01]  /*dd00*/  STL [R1+0x104], R194 ;  /* 0x000104c201007387 */ /* 0x000fe20000100800 */
[----:B-1----:R-:W-:-:S03]  /*dd10*/  FMNMX.FTZ R0, R3, R4, !PT ;  /* 0x0000000403007209 */ /* 0x002fc60007810000 */
        /* <DEDUP_REMOVED lines=8> */
[C---:B------:R-:W-:Y:S01]  /*dda0*/  FSETP.NEU.FTZ.AND P1, PT, R205.reuse, -INF , PT ;  /* 0xff800000cd00780b */ /* 0x040fe20003f3d000 */
[C---:B------:R-:W-:Y:S01]  /*ddb0*/  FMUL.FTZ R2, R205.reuse, c[0x0][0x23c] ;  /* 0x00008f00cd027a20 */ /* 0x040fe20000410000 */
[----:B------:R-:W-:Y:S01]  /*ddc0*/  FMNMX.FTZ R204, R0, R3, !PT ;  /* 0x0000000300cc7209 */ /* 0x000fe20007810000 */
[----:B------:R-:W-:Y:S01]  /*ddd0*/  STL [R1+0xec], R188 ;  /* 0x0000ecbc01007387 */ /* 0x000fe20000100800 */
[----:B------:R-:W-:Y:S02]  /*dde0*/  FSEL R5, R205, RZ, P1 ;  /* 0x000000ffcd057208 */ /* 0x000fe40000800000 */
[----:B------:R-:W-:Y:S01]  /*ddf0*/  FSEL R2, R2, RZ, P1 ;  /* 0x000000ff02027208 */ /* 0x000fe20000800000 */
[C---:B------:R-:W-:Y:S01]  /*de00*/  FMUL.FTZ R0, R204.reuse, c[0x0][0x23c] ;  /* 0x00008f00cc007a20 */ /* 0x040fe20000410000 */
[----:B------:R-:W-:Y:S01]  /*de10*/  FSETP.NEU.FTZ.AND P0, PT, R204, -INF , PT ;  /* 0xff800000cc00780b */ /* 0x000fe20003f1d000 */
[----:B------:R-:W-:Y:S01]  /*de20*/  FADD.FTZ R5, R133, -R5 ;  /* 0x8000000585057221 */ /* 0x000fe20000010000 */
[----:B------:R-:W-:Y:S01]  /*de30*/  STL [R1+0xe8], R187 ;  /* 0x0000e8bb01007387 */ /* 0x000fe20000100800 */
[--C-:B------:R-:W-:Y:S01]  /*de40*/  FFMA.FTZ R3, R172, c[0x0][0x23c], -R2.reuse ;  /* 0x00008f00ac037a23 */ /* 0x100fe20000010802 */
[----:B------:R-:W-:Y:S01]  /*de50*/  FSEL R4, R204, RZ, P0 ;  /* 0x000000ffcc047208 */ /* 0x000fe20000000000 */
[--C-:B------:R-:W-:Y:S01]  /*de60*/  FFMA.FTZ R6, R171, c[0x0][0x23c], -R2.reuse ;  /* 0x00008f00ab067a23 */ /* 0x100fe20000010802 */
[----:B------:R-:W-:Y:S01]  /*de70*/  FSEL R0, R0, RZ, P0 ;  /* 0x000000ff00007208 */ /* 0x000fe20000000000 */
[----:B------:R1:W-:Y:S01]  /*de80*/  MUFU.EX2 R228, R3 ;  /* 0x0000000300e47308 */ /* 0x0003e20000000800 */
[----:B------:R-:W-:Y:S01]  /*de90*/  FFMA.FTZ R7, R169, c[0x0][0x23c], -R2 ;  /* 0x00008f00a9077a23 */ /* 0x000fe20000010802 */
[----:B------:R4:W-:Y:S01]  /*dea0*/  STL [R1+0xe4], R186 ;  /* 0x0000e4ba01007387 */ /* 0x0009e20000100800 */
[----:B------:R-:W-:-:S02]  /*deb0*/  FADD.FTZ R4, R132, -R4 ;  /* 0x8000000484047221 */ /* 0x000fc40000010000 */
[--C-:B------:R-:W-:Y:S01]  /*dec0*/  FFMA.FTZ R135, R135, c[0x0][0x23c], -R2.reuse ;  /* 0x00008f0087877a23 */ /* 0x100fe20000010802 */
[----:B------:R-:W-:Y:S01]  /*ded0*/  STL [R1+0xe0], R181 ;  /* 0x0000e0b501007387 */ /* 0x000fe20000100800 */
[----:B------:R-:W-:Y:S02]  /*dee0*/  FMUL.FTZ R4, R4, c[0x0][0x23c] ;  /* 0x00008f0004047a20 */ /* 0x000fe40000410000 */
[--C-:B------:R-:W-:Y:S01]  /*def0*/  FFMA.FTZ R132, R35, c[0x0][0x23c], -R2.reuse ;  /* 0x00008f0023847a23 */ /* 0x100fe20000010802 */
[----:B------:R2:W-:Y:S01]  /*df00*/  STL [R1+0x158], R205 ;  /* 0x000158cd01007387 */ /* 0x0005e20000100800 */
[--C-:B------:R-:W-:Y:S01]  /*df10*/  FFMA.FTZ R171, R33, c[0x0][0x23c], -R2.reuse ;  /* 0x00008f0021ab7a23 */ /* 0x100fe20000010802 */
[----:B------:R-:W-:Y:S01]  /*df20*/  MUFU.EX2 R135, R135 ;  /* 0x0000008700877308 */ /* 0x000fe20000000800 */
[--C-:B------:R-:W-:Y:S01]  /*df30*/  FFMA.FTZ R172, R31, c[0x0][0x23c], -R2.reuse ;  /* 0x00008f001fac7a23 */ /* 0x100fe20000010802 */
[----:B------:R2:W-:Y:S01]  /*df40*/  STL [R1+0x15c], R204 ;  /* 0x00015ccc01007387 */ /* 0x0005e20000100800 */
[----:B------:R-:W-:-:S02]  /*df50*/  FFMA.FTZ R176, R29, c[0x0][0x23c], -R2 ;  /* 0x00008f001db07a23 */ /* 0x000fc40000010802 */
[--C-:B-1----:R-:W-:Y:S02]  /*df60*/  FFMA.FTZ R3, R174, c[0x0][0x23c], -R2.reuse ;  /* 0x00008f00ae037a23 */ /* 0x102fe40000010802 */
[--C-:B------:R-:W-:Y:S01]  /*df70*/  FFMA.FTZ R230, R27, c[0x0][0x23c], -R2.reuse ;  /* 0x00008f001be67a23 */ /* 0x100fe20000010802 */
[----:B------:R-:W-:Y:S01]  /*df80*/  MUFU.EX2 R171, R171 ;  /* 0x000000ab00ab7308 */ /* 0x000fe20000000800 */
[--C-:B------:R-:W-:Y:S02]  /*df90*/  FFMA.FTZ R248, R23, c[0x0][0x23c], -R2.reuse ;  /* 0x00008f0017f87a23 */ /* 0x100fe40000010802 */
[--C-:B------:R-:W-:Y:S02]  /*dfa0*/  FFMA.FTZ R249, R20, c[0x0][0x23c], -R2.reuse ;  /* 0x00008f0014f97a23 */ /* 0x100fe40000010802 */
[--C-:B------:R-:W-:Y:S02]  /*dfb0*/  FFMA.FTZ R250, R19, c[0x0][0x23c], -R2.reuse ;  /* 0x00008f0013fa7a23 */ /* 0x100fe40000010802 */
[--C-:B------:R-:W-:Y:S01]  /*dfc0*/  FFMA.FTZ R251, R17, c[0x0][0x23c], -R2.reuse ;  /* 0x00008f0011fb7a23 */ /* 0x100fe20000010802 */
[----:B------:R1:W1:Y:S01]  /*dfd0*/  MUFU.EX2 R11, R3 ;  /* 0x00000003000b7308 */ /* 0x0002620000000800 */
[----:B------:R-:W-:-:S02]  /*dfe0*/  FFMA.FTZ R195, R15, c[0x0][0x23c], -R2 ;  /* 0x00008f000fc37a23 */ /* 0x000fc40000010802 */
[----:B------:R-:W-:Y:S02]  /*dff0*/  FFMA.FTZ R196, R12, c[0x0][0x23c], -R2 ;  /* 0x00008f000cc47a23 */ /* 0x000fe40000010802 */
[--C-:B------:R-:W-:Y:S02]  /*e000*/  FFMA.FTZ R8, R170, c[0x0][0x23c], -R0.reuse ;  /* 0x00008f00aa087a23 */ /* 0x100fe40000010800 */
[--C-:B------:R-:W-:Y:S01]  /*e010*/  FFMA.FTZ R17, R134, c[0x0][0x23c], -R0.reuse ;  /* 0x00008f0086117a23 */ /* 0x100fe20000010800 */
[----:B------:R1:W1:Y:S01]  /*e020*/  MUFU.EX2 R2, R4 ;  /* 0x0000000400027308 */ /* 0x0002620000000800 */
[--C-:B------:R-:W-:Y:S02]  /*e030*/  FFMA.FTZ R9, R168, c[0x0][0x23c], -R0.reuse ;  /* 0x00008f00a8097a23 */ /* 0x100fe40000010800 */
[--C-:B------:R-:W-:Y:S02]  /*e040*/  FFMA.FTZ R20, R34, c[0x0][0x23c], -R0.reuse ;  /* 0x00008f0022147a23 */ /* 0x100fe40000010800 */
[----:B------:R-:W-:-:S02]  /*e050*/  FFMA.FTZ R29, R32, c[0x0][0x23c], -R0 ;  /* 0x00008f00201d7a23 */ /* 0x000fc40000010800 */
[--C-:B------:R-:W-:Y:S02]  /*e060*/  FFMA.FTZ R133, R30, c[0x0][0x23c], -R0.reuse ;  /* 0x00008f001e857a23 */ /* 0x100fe40000010800 */
[--C-:B-1----:R-:W-:Y:S02]  /*e070*/  FFMA.FTZ R3, R173, c[0x0][0x23c], -R0.reuse ;  /* 0x00008f00ad037a23 */ /* 0x102fe40000010800 */
[--C-:B------:R-:W-:Y:S01]  /*e080*/  FFMA.FTZ R173, R28, c[0x0][0x23c], -R0.reuse ;  /* 0x00008f001cad7a23 */ /* 0x100fe20000010800 */
[----:B------:R-:W-:Y:S01]  /*e090*/  MUFU.EX2 R29, R29 ;  /* 0x0000001d001d7308 */ /* 0x000fe20000000800 */
[--C-:B------:R-:W-:Y:S02]  /*e0a0*/  FFMA.FTZ R28, R22, c[0x0][0x23c], -R0.reuse ;  /* 0x00008f00161c7a23 */ /* 0x100fe40000010800 */
[--C-:B------:R-:W-:Y:S02]  /*e0b0*/  FFMA.FTZ R170, R26, c[0x0][0x23c], -R0.reuse ;  /* 0x00008f001aaa7a23 */ /* 0x100fe40000010800 */
[----:B------:R-:W-:-:S02]  /*e0c0*/  FFMA.FTZ R4, R175, c[0x0][0x23c], -R0 ;  /* 0x00008f00af047a23 */ /* 0x000fc40000010800 */
[--C-:B------:R-:W-:Y:S01]  /*e0d0*/  FFMA.FTZ R22, R21, c[0x0][0x23c], -R0.reuse ;  /* 0x00008f0015167a23 */ /* 0x100fe20000010800 */
[----:B------:R1:W-:Y:S01]  /*e0e0*/  MUFU.EX2 R10, R3 ;  /* 0x00000003000a7308 */ /* 0x0003e20000000800 */
[--C-:B------:R-:W-:Y:S01]  /*e0f0*/  FFMA.FTZ R174, R18, c[0x0][0x23c], -R0.reuse ;  /* 0x00008f0012ae7a23 */ /* 0x100fe20000010800 */
[----:B------:R-:W-:Y:S01]  /*e100*/  F2FP.PACK_AB R21, R11, R228 ;  /* 0x000000e40b15723e */ /* 0x000fe200000000ff */
[--C-:B------:R-:W-:Y:S02]  /*e110*/  FFMA.FTZ R134, R16, c[0x0][0x23c], -R0.reuse ;  /* 0x00008f0010867a23 */ /* 0x100fe40000010800 */
[--C-:B------:R-:W-:Y:S02]  /*e120*/  FFMA.FTZ R231, R14, c[0x0][0x23c], -R0.reuse ;  /* 0x00008f000ee77a23 */ /* 0x100fe40000010800 */
[----:B------:R-:W-:Y:S01]  /*e130*/  FFMA.FTZ R194, R13, c[0x0][0x23c], -R0 ;  /* 0x00008f000dc27a23 */ /* 0x000fe20000010800 */
[----:B------:R-:W-:Y:S01]  /*e140*/  MUFU.EX2 R23, R4 ;  /* 0x0000000400177308 */ /* 0x000fe20000000800 */
[----:B------:R-:W-:-:S02]  /*e150*/  FMUL.FTZ R166, R166, R2 ;  /* 0x00000002a6a67220 */ /* 0x000fc40000410000 */
[-C--:B------:R-:W-:Y:S02]  /*e160*/  FMUL.FTZ R167, R167, R2.reuse ;  /* 0x00000002a7a77220 */ /* 0x080fe40000410000 */
[-C--:B------:R-:W-:Y:S02]  /*e170*/  FMUL.FTZ R162, R162, R2.reuse ;  /* 0x00000002a2a27220 */ /* 0x080fe40000410000 */
[-C--:B------:R-:W-:Y:S01]  /*e180*/  FMUL.FTZ R163, R163, R2.reuse ;  /* 0x00000002a3a37220 */ /* 0x080fe20000410000 */
[----:B------:R-:W-:Y:S01]  /*e190*/  MUFU.EX2 R16, R6 ;  /* 0x0000000600107308 */ /* 0x000fe20000000800 */
[----:B-1----:R-:W-:Y:S02]  /*e1a0*/  FMUL.FTZ R3, R5, c[0x0][0x23c] ;  /* 0x00008f0005037a20 */ /* 0x002fe40000410000 */
[-C--:B------:R-:W-:Y:S02]  /*e1b0*/  FMUL.FTZ R158, R158, R2.reuse ;  /* 0x000000029e9e7220 */ /* 0x080fe40000410000 */
[----:B------:R-:W-:-:S02]  /*e1c0*/  FMUL.FTZ R159, R159, R2 ;  /* 0x000000029f9f7220 */ /* 0x000fc40000410000 */
[-C--:B------:R-:W-:Y:S01]  /*e1d0*/  FMUL.FTZ R154, R154, R2.reuse ;  /* 0x000000029a9a7220 */ /* 0x080fe20000410000 */
[----:B------:R-:W1:Y:S01]  /*e1e0*/  MUFU.EX2 R3, R3 ;  /* 0x0000000300037308 */ /* 0x000e620000000800 */
[-C--:B------:R-:W-:Y:S02]  /*e1f0*/  FMUL.FTZ R155, R155, R2.reuse ;  /* 0x000000029b9b7220 */ /* 0x080fe40000410000 */
[-C--:B------:R-:W-:Y:S02]  /*e200*/  FMUL.FTZ R150, R150, R2.reuse ;  /* 0x0000000296967220 */ /* 0x080fe40000410000 */
[-C--:B------:R-:W-:Y:S02]  /*e210*/  FMUL.FTZ R151, R151, R2.reuse ;  /* 0x0000000297977220 */ /* 0x080fe40000410000 */
[-C--:B------:R-:W-:Y:S01]  /*e220*/  FMUL.FTZ R146, R146, R2.reuse ;  /* 0x0000000292927220 */ /* 0x080fe20000410000 */
[----:B------:R-:W-:Y:S01]  /*e230*/  MUFU.EX2 R173, R173 ;  /* 0x000000ad00ad7308 */ /* 0x000fe20000000800 */
[----:B------:R-:W-:-:S02]  /*e240*/  FMUL.FTZ R147, R147, R2 ;  /* 0x0000000293937220 */ /* 0x000fc40000410000 */
[-C--:B------:R-:W-:Y:S02]  /*e250*/  FMUL.FTZ R142, R142, R2.reuse ;  /* 0x000000028e8e7220 */ /* 0x080fe40000410000 */
[-C--:B------:R-:W-:Y:S02]  /*e260*/  FMUL.FTZ R143, R143, R2.reuse ;  /* 0x000000028f8f7220 */ /* 0x080fe40000410000 */
[----:B------:R-:W-:Y:S01]  /*e270*/  FMUL.FTZ R138, R138, R2 ;  /* 0x000000028a8a7220 */ /* 0x000fe20000410000 */
[----:B------:R-:W-:Y:S01]  /*e280*/  MUFU.EX2 R28, R28 ;  /* 0x0000001c001c7308 */ /* 0x000fe20000000800 */
[-C--:B-1----:R-:W-:Y:S02]  /*e290*/  FMUL.FTZ R236, R64, R3.reuse ;  /* 0x0000000340ec7220 */ /* 0x082fe40000410000 */
[-C--:B------:R-:W-:Y:S02]  /*e2a0*/  FMUL.FTZ R245, R73, R3.reuse ;  /* 0x0000000349f57220 */ /* 0x080fe40000410000 */
[----:B------:R-:W-:-:S02]  /*e2b0*/  FMUL.FTZ R237, R65, R3 ;  /* 0x0000000341ed7220 */ /* 0x000fc40000410000 */
[-C--:B------:R-:W-:Y:S01]  /*e2c0*/  FMUL.FTZ R244, R72, R3.reuse ;  /* 0x0000000348f47220 */ /* 0x080fe20000410000 */
[----:B------:R-:W-:Y:S01]  /*e2d0*/  MUFU.EX2 R22, R22 ;  /* 0x0000001600167308 */ /* 0x000fe20000000800 */
        /* <DEDUP_REMOVED lines=8> */
[-C--:B------:R-:W-:Y:S01]  /*e360*/  FMUL.FTZ R153, R153, R3.reuse ;  /* 0x0000000399997220 */ /* 0x080fe20000410000 */
[----:B------:R-:W-:Y:S01]  /*e370*/  MUFU.EX2 R134, R134 ;  /* 0x0000008600867308 */ /* 0x000fe20000000800 */
        /* <DEDUP_REMOVED lines=12> */
[-C--:B--2---:R-:W-:Y:S02]  /*e440*/  FFMA.FTZ R4, R234, R3.reuse, R228 ;  /* 0x00000003ea047223 */ /* 0x084fe400000100e4 */
[----:B------:R-:W-:Y:S02]  /*e450*/  FMUL.FTZ R228, R48, R3 ;  /* 0x0000000330e47220 */ /* 0x000fe40000410000 */
[----:B---3--:R-:W-:-:S02]  /*e460*/  FFMA.FTZ R0, R215, R2, R10 ;  /* 0x00000002d7007223 */ /* 0x008fc4000001000a */
[----:B------:R-:W-:Y:S02]  /*e470*/  FADD.FTZ R215, R11, R4 ;  /* 0x000000040bd77221 */ /* 0x000fe40000010000 */
[----:B----4-:R-:W-:Y:S01]  /*e480*/  IMAD.WIDE.U32 R186, R233, -0x326172a9, RZ ;  /* 0xcd9e8d57e9ba7825 */ /* 0x010fe200078e00ff */
[----:B------:R-:W-:Y:S03]  /*e490*/  MUFU.EX2 R11, R9 ;  /* 0x00000009000b7308 */ /* 0x000fe60000000800 */
[----:B------:R-:W-:Y:S01]  /*e4a0*/  FADD.FTZ R19, R23, R0 ;  /* 0x0000000017137221 */ /* 0x000fe20000010000 */
[----:B------:R-:W-:Y:S01]  /*e4b0*/  LOP3.LUT R0, R187, R232, RZ, 0x3c, !PT ;  /* 0x000000e8bb007212 */ /* 0x000fe200078e3cff */
[----:B------:R-:W-:Y:S01]  /*e4c0*/  FMUL.FTZ R232, R52, R3 ;  /* 0x0000000334e87220 */ /* 0x000fe20000410000 */
[----:B------:R-:W-:Y:S01]  /*e4d0*/  F2FP.PACK_AB R23, R23, R10 ;  /* 0x0000000a1717723e */ /* 0x000fe200000000ff */
[----:B------:R-:W-:Y:S01]  /*e4e0*/  IMAD.WIDE.U32 R4, R229, -0x2daee0ad, RZ ;  /* 0xd2511f53e5047825 */ /* 0x000fe200078e00ff */
[----:B------:R1:W2:Y:S01]  /*e4f0*/  MUFU.EX2 R10, R7 ;  /* 0x00000007000a7308 */ /* 0x0002a20000000800 */
[----:B------:R-:W3:Y:S01]  /*e500*/  LDC.U8 R229, c[0x0][0x2d8] ;  /* 0x0000b600ffe57b82 */ /* 0x000ee20000000000 */
[----:B------:R-:W-:Y:S01]  /*e510*/  PRMT R197, R23, 0x7632, R197 ;  /* 0x0000763217c57816 */ /* 0x000fe200000000c5 */
[----:B------:R-:W-:Y:S01]  /*e520*/  IMAD.WIDE.U32 R168, R0, -0x2daee0ad, RZ ;  /* 0xd2511f5300a87825 */ /* 0x000fe200078e00ff */
[C---:B------:R-:W-:Y:S01]  /*e530*/  LOP3.LUT R0, R5.reuse, UR10, RZ, 0x3c, !PT ;  /* 0x0000000a05007c12 */ /* 0x040fe2000f8e3cff */
[----:B------:R-:W-:Y:S01]  /*e540*/  UIADD3 UR10, UR25, 0x76cf5d0a, URZ ;  /* 0x76cf5d0a190a7890 */ /* 0x000fe2000fffe03f */
[----:B------:R-:W-:Y:S01]  /*e550*/  LOP3.LUT R175, R5, UR5, RZ, 0x3c, !PT ;  /* 0x0000000505af7c12 */ /* 0x000fe2000f8e3cff */
[----:B------:R-:W-:Y:S01]  /*e560*/  UIADD3 UR5, UR24, -0x255992d5, URZ ;  /* 0xdaa66d2b18057890 */ /* 0x000fe2000fffe03f */
[----:B------:R-:W-:Y:S01]  /*e570*/  LOP3.LUT R26, R169, UR4, R4, 0x96, !PT ;  /* 0x00000004a91a7c12 */ /* 0x000fe2000f8e9604 */
[----:B------:R-:W-:Y:S01]  /*e580*/  IMAD.WIDE.U32 R4, R0, -0x326172a9, RZ ;  /* 0xcd9e8d5700047825 */ /* 0x000fe200078e00ff */
[----:B------:R-:W-:Y:S01]  /*e590*/  UIADD3 UR4, UR25, 0x32370b8f, URZ ;  /* 0x32370b8f19047890 */ /* 0x000fe2000fffe03f */
[----:B------:R4:W2:Y:S01]  /*e5a0*/  MUFU.EX2 R0, R8 ;  /* 0x0000000800007308 */ /* 0x0008a20000000800 */
[----:B------:R-:W-:Y:S01]  /*e5b0*/  PRMT R205, R23, 0x5410, R197 ;  /* 0x0000541017cd7816 */ /* 0x000fe200000000c5 */
[----:B------:R-:W-:Y:S01]  /*e5c0*/  IMAD.WIDE.U32 R26, R26, -0x326172a9, RZ ;  /* 0xcd9e8d571a1a7825 */ /* 0x000fe200078e00ff */
[----:B------:R-:W-:-:S03]  /*e5d0*/  LOP3.LUT R5, R5, UR34, R186, 0x96, !PT ;  /* 0x0000002205057c12 */ /* 0x000fc6000f8e96ba */
[----:B------:R-:W-:Y:S01]  /*e5e0*/  IMAD.MOV.U32 R64, RZ, RZ, R205 ;  /* 0x000000ffff407224 */ /* 0x000fe200078e00cd */
[----:B------:R-:W-:Y:S01]  /*e5f0*/  LOP3.LUT R6, R27, UR33, R4, 0x96, !PT ;  /* 0x000000211b067c12 */ /* 0x000fe2000f8e9604 */
[----:B------:R-:W-:-:S04]  /*e600*/  IMAD.WIDE.U32 R4, R5, -0x2daee0ad, RZ ;  /* 0xd2511f5305047825 */ /* 0x000fc800078e00ff */
[----:B-1----:R-:W-:Y:S01]  /*e610*/  IMAD.WIDE.U32 R6, R6, -0x2daee0ad, RZ ;  /* 0xd2511f5306067825 */ /* 0x002fe200078e00ff */
[----:B------:R-:W-:-:S03]  /*e620*/  LOP3.LUT R12, R5, UR10, R168, 0x96, !PT ;  /* 0x0000000a050c7c12 */ /* 0x000fc6000f8e96a8 */
[----:B------:R-:W-:Y:S01]  /*e630*/  FMUL.FTZ R233, R53, R3 ;  /* 0x0000000335e97220 */ /* 0x000fe20000410000 */
[----:B------:R-:W-:Y:S01]  /*e640*/  LOP3.LUT R14, R7, UR4, R4, 0x96, !PT ;  /* 0x00000004070e7c12 */ /* 0x000fe2000f8e9604 */
[----:B------:R-:W-:-:S04]  /*e650*/  IMAD.WIDE.U32 R12, R12, -0x326172a9, RZ ;  /* 0xcd9e8d570c0c7825 */ /* 0x000fc800078e00ff */
[----:B------:R-:W-:Y:S01]  /*e660*/  IMAD.WIDE.U32 R14, R14, -0x326172a9, RZ ;  /* 0xcd9e8d570e0e7825 */ /* 0x000fe200078e00ff */
[----:B------:R-:W-:-:S03]  /*e670*/  LOP3.LUT R4, R13, UR5, R26, 0x96, !PT ;  /* 0x000000050d047c12 */ /* 0x000fc6000f8e961a */
[----:B------:R-:W-:Y:S01]  /*e680*/  FADD.FTZ R7, R16, R215 ;  /* 0x000000d710077221 */ /* 0x000fe20000010000 */
[C-C-:B----4-:R-:W-:Y:S01]  /*e690*/  LOP3.LUT R8, R15.reuse, UR35, R12.reuse, 0x96, !PT ;  /* 0x000000230f087c12 */ /* 0x150fe2000f8e960c */
[----:B------:R-:W-:Y:S01]  /*e6a0*/  IMAD.WIDE.U32 R4, R4, -0x2daee0ad, RZ ;  /* 0xd2511f5304047825 */ /* 0x000fe200078e00ff */
[----:B------:R-:W-:-:S03]  /*e6b0*/  LOP3.LUT R12, R15, UR35, R12, 0x96, !PT ;  /* 0x000000230f0c7c12 */ /* 0x000fc6000f8e960c */
[----:B------:R-:W-:Y:S01]  /*e6c0*/  IMAD.WIDE.U32 R8, R8, -0x2daee0ad, RZ ;  /* 0xd2511f5308087825 */ /* 0x000fe200078e00ff */
[----:B------:R-:W-:-:S03]  /*e6d0*/  LOP3.LUT R18, R5, UR32, R6, 0x96, !PT ;  /* 0x0000002005127c12 */ /* 0x000fc6000f8e9606 */
[----:B--2---:R-:W-:Y:S01]  /*e6e0*/  FADD.FTZ R7, R10, R7 ;  /* 0x000000070a077221 */ /* 0x004fe20000010000 */
[----:B------:R-:W-:Y:S01]  /*e6f0*/  LOP3.LUT R4, R9, UR29, R4, 0x96, !PT ;  /* 0x0000001d09047c12 */ /* 0x000fe2000f8e9604 */
[----:B------:R-:W-:Y:S01]  /*e700*/  FADD.FTZ R9, R0, R19 ;  /* 0x0000001300097221 */ /* 0x000fe20000010000 */
[----:B------:R-:W-:Y:S01]  /*e710*/  F2FP.PACK_AB R10, R10, R16 ;  /* 0x000000100a0a723e */ /* 0x000fe200000000ff */
[----:B------:R-:W-:Y:S01]  /*e720*/  IMAD.WIDE.U32 R18, R18, -0x326172a9, RZ ;  /* 0xcd9e8d5712127825 */ /* 0x000fe200078e00ff */
[----:B------:R-:W1:Y:S02]  /*e730*/  MUFU.EX2 R16, R132 ;  /* 0x0000008400107308 */ /* 0x000e640000000800 */
[----:B------:R-:W-:Y:S01]  /*e740*/  PRMT R189, R10, 0x7610, R189 ;  /* 0x000076100abd7816 */ /* 0x000fe200000000bd */
[----:B------:R-:W-:Y:S01]  /*e750*/  IMAD.WIDE.U32 R4, R4, -0x326172a9, RZ ;  /* 0xcd9e8d5704047825 */ /* 0x000fe200078e00ff */
[----:B------:R-:W-:-:S03]  /*e760*/  PRMT R202, R10, 0x7632, R202 ;  /* 0x000076320aca7816 */ /* 0x000fc600000000ca */
[C---:B------:R-:W-:Y:S01]  /*e770*/  FADD.FTZ R9, R11.reuse, R9 ;  /* 0x000000090b097221 */ /* 0x040fe20000010000 */
[----:B------:R-:W-:Y:S01]  /*e780*/  F2FP.PACK_AB R11, R11, R0 ;  /* 0x000000000b0b723e */ /* 0x000fe200000000ff */
[----:B------:R-:W-:Y:S01]  /*e790*/  FADD.FTZ R7, R135, R7 ;  /* 0x0000000787077221 */ /* 0x000fe20000010000 */
[----:B------:R-:W-:Y:S01]  /*e7a0*/  LOP3.LUT R0, R5, UR20, R18, 0x96, !PT ;  /* 0x0000001405007c12 */ /* 0x000fe2000f8e9612 */
[----:B------:R-:W-:Y:S01]  /*e7b0*/  MUFU.EX2 R132, R170 ;  /* 0x000000aa00847308 */ /* 0x000fe20000000800 */
[----:B------:R-:W-:Y:S01]  /*e7c0*/  LOP3.LUT R5, R4, 0xffff, RZ, 0xc0, !PT ;  /* 0x0000ffff04057812 */ /* 0x000fe200078ec0ff */
[-C--:B------:R-:W-:Y:S01]  /*e7d0*/  FMUL.FTZ R240, R68, R3.reuse ;  /* 0x0000000344f07220 */ /* 0x080fe20000410000 */
[----:B------:R-:W-:Y:S01]  /*e7e0*/  LOP3.LUT R6, R0, 0xff, RZ, 0xc0, !PT ;  /* 0x000000ff00067812 */ /* 0x000fe200078ec0ff */
[-C--:B------:R-:W-:Y:S01]  /*e7f0*/  FMUL.FTZ R241, R69, R3.reuse ;  /* 0x0000000345f17220 */ /* 0x080fe20000410000 */
[----:B------:R-:W-:Y:S01]  /*e800*/  PRMT R206, R11, 0x7610, R206 ;  /* 0x000076100bce7816 */ /* 0x000fe200000000ce */
[----:B-1----:R-:W-:Y:S01]  /*e810*/  FADD.FTZ R7, R16, R7 ;  /* 0x0000000710077221 */ /* 0x002fe20000010000 */
[----:B---3--:R-:W-:Y:S01]  /*e820*/  ISETP.GE.U32.AND P2, PT, R229, R6, PT ;  /* 0x00000006e500720c */ /* 0x008fe20003f46070 */
[-C--:B------:R-:W-:Y:S01]  /*e830*/  FMUL.FTZ R76, R76, R3.reuse ;  /* 0x000000034c4c7220 */ /* 0x080fe20000410000 */
[----:B------:R-:W-:Y:S01]  /*e840*/  LOP3.LUT R6, R0, 0xffff, RZ, 0xc0, !PT ;  /* 0x0000ffff00067812 */ /* 0x000fe200078ec0ff */
[----:B------:R-:W-:Y:S01]  /*e850*/  FMUL.FTZ R77, R77, R3 ;  /* 0x000000034d4d7220 */ /* 0x000fe20000410000 */
[----:B------:R-:W-:Y:S01]  /*e860*/  F2FP.PACK_AB R16, R16, R135 ;  /* 0x000000871010723e */ /* 0x000fe200000000ff */
[-C--:B------:R-:W-:Y:S01]  /*e870*/  FMUL.FTZ R80, R80, R3.reuse ;  /* 0x0000000350507220 */ /* 0x080fe20000410000 */
[----:B------:R-:W-:Y:S01]  /*e880*/  SHF.R.U32.HI R6, RZ, 0x8, R6 ;  /* 0x00000008ff067819 */ /* 0x000fe20000011606 */
[-C--:B------:R-:W-:Y:S01]  /*e890*/  FMUL.FTZ R81, R81, R3.reuse ;  /* 0x0000000351517220 */ /* 0x080fe20000410000 */
[----:B------:R-:W-:Y:S01]  /*e8a0*/  PRMT R135, R189, 0x5410, R202 ;  /* 0x00005410bd877816 */ /* 0x000fe200000000ca */
[-C--:B------:R-:W-:Y:S01]  /*e8b0*/  FMUL.FTZ R88, R88, R3.reuse ;  /* 0x0000000358587220 */ /* 0x080fe20000410000 */
[----:B------:R-:W-:Y:S01]  /*e8c0*/  LOP3.LUT R6, R6, 0xffff, RZ, 0xc0, !PT ;  /* 0x0000ffff06067812 */ /* 0x000fe200078ec0ff */
[-C--:B------:R-:W-:Y:S01]  /*e8d0*/  FMUL.FTZ R89, R89, R3.reuse ;  /* 0x0000000359597220 */ /* 0x080fe20000410000 */
[----:B------:R-:W-:Y:S01]  /*e8e0*/  PRMT R201, R11, 0x7632, R201 ;  /* 0x000076320bc97816 */ /* 0x000fe200000000c9 */
[----:B------:R-:W-:Y:S01]  /*e8f0*/  @!P2 HADD2 R178, -R21.H0_H0, -RZ.H0_H0 ;  /* 0xa00000ff15b2a230 */ /* 0x000fe20000000900 */
[----:B------:R-:W-:Y:S01]  /*e900*/  ISETP.GE.U32.AND P6, PT, R229, R6, PT ;  /* 0x00000006e500720c */ /* 0x000fe20003fc6070 */
[-C--:B------:R-:W-:Y:S01]  /*e910*/  FMUL.FTZ R92, R92, R3.reuse ;  /* 0x000000035c5c7220 */ /* 0x080fe20000410000 */
[--C-:B------:R-:W-:Y:S01]  /*e920*/  SHF.R.U32.HI R6, RZ, 0x10, R0.reuse ;  /* 0x00000010ff067819 */ /* 0x100fe20000011600 */
[-C--:B------:R-:W-:Y:S01]  /*e930*/  FMUL.FTZ R93, R93, R3.reuse ;  /* 0x000000035d5d7220 */ /* 0x080fe20000410000 */
[----:B------:R-:W-:Y:S01]  /*e940*/  SHF.R.U32.HI R0, RZ, 0x18, R0 ;  /* 0x00000018ff007819 */ /* 0x000fe20000011600 */
[-C--:B------:R-:W-:Y:S01]  /*e950*/  FMUL.FTZ R100, R100, R3.reuse ;  /* 0x0000000364647220 */ /* 0x080fe20000410000 */
[----:B------:R-:W-:Y:S01]  /*e960*/  LOP3.LUT R6, R6, 0xff, RZ, 0xc0, !PT ;  /* 0x000000ff06067812 */ /* 0x000fe200078ec0ff */
[-C--:B------:R-:W-:Y:S01]  /*e970*/  FMUL.FTZ R101, R101, R3.reuse ;  /* 0x0000000365657220 */ /* 0x080fe20000410000 */
[C---:B------:R-:W-:Y:S01]  /*e980*/  ISETP.GE.U32.AND P4, PT, R229.reuse, R0, PT ;  /* 0x00000000e500720c */ /* 0x040fe20003f86070 */
[-C--:B------:R-:W-:Y:S01]  /*e990*/  FMUL.FTZ R65, R104, R3.reuse ;  /* 0x0000000368417220 */ /* 0x080fe20000410000 */
[----:B------:R-:W-:Y:S01]  /*e9a0*/  ISETP.GE.U32.AND P5, PT, R229, R6, PT ;  /* 0x00000006e500720c */ /* 0x000fe20003fa6070 */
[-C--:B------:R-:W-:Y:S01]  /*e9b0*/  FMUL.FTZ R72, R105, R3.reuse ;  /* 0x0000000369487220 */ /* 0x080fe20000410000 */
[----:B------:R-:W1:Y:S01]  /*e9c0*/  MUFU.EX2 R6, R17 ;  /* 0x0000001100067308 */ /* 0x000e620000000800 */
[----:B------:R-:W-:Y:S01]  /*e9d0*/  LOP3.LUT R0, R4, 0xff, RZ, 0xc0, !PT ;  /* 0x000000ff04007812 */ /* 0x000fe200078ec0ff */
[-C--:B------:R-:W-:Y:S01]  /*e9e0*/  FMUL.FTZ R205, R109, R3.reuse ;  /* 0x000000036dcd7220 */ /* 0x080fe20000410000 */
[----:B------:R-:W-:Y:S01]  /*e9f0*/  PRMT R188, R16, 0x7610, R188 ;  /* 0x0000761010bc7816 */ /* 0x000fe200000000bc */
[-C--:B------:R-:W-:Y:S01]  /*ea00*/  FMUL.FTZ R112, R112, R3.reuse ;  /* 0x0000000370707220 */ /* 0x080fe20000410000 */
[----:B------:R-:W-:Y:S01]  /*ea10*/  ISETP.GE.U32.AND P3, PT, R229, R0, PT ;  /* 0x00000000e500720c */ /* 0x000fe20003f66070 */
[-C--:B------:R-:W-:Y:S01]  /*ea20*/  FMUL.FTZ R113, R113, R3.reuse ;  /* 0x0000000371717220 */ /* 0x080fe20000410000 */
[--C-:B------:R-:W-:Y:S01]  /*ea30*/  SHF.R.U32.HI R0, RZ, 0x10, R4.reuse ;  /* 0x00000010ff007819 */ /* 0x100fe20000011604 */
[----:B------:R-:W2:Y:S01]  /*ea40*/  MUFU.EX2 R17, R20 ;  /* 0x0000001400117308 */ /* 0x000ea20000000800 */
[----:B------:R-:W-:Y:S01]  /*ea50*/  SHF.R.U32.HI R4, RZ, 0x18, R4 ;  /* 0x00000018ff047819 */ /* 0x000fe20000011604 */
[----:B------:R-:W-:Y:S01]  /*ea60*/  @!P4 HADD2 R179, -R197.H0_H0, -RZ.H0_H0 ;  /* 0xa00000ffc5b3c230 */ /* 0x000fe20000000900 */
[----:B------:R-:W-:Y:S01]  /*ea70*/  LOP3.LUT R0, R0, 0xff, RZ, 0xc0, !PT ;  /* 0x000000ff00007812 */ /* 0x000fe200078ec0ff */
[----:B------:R-:W-:Y:S01]  /*ea80*/  @!P5 HADD2 R180, -R23.H0_H0, -RZ.H0_H0 ;  /* 0xa00000ff17b4d230 */ /* 0x000fe20000000900 */
[C---:B------:R-:W-:Y:S01]  /*ea90*/  ISETP.GE.U32.AND P0, PT, R229.reuse, R4, PT ;  /* 0x00000004e500720c */ /* 0x040fe20003f06070 */
[-C--:B------:R-:W-:Y:S01]  /*eaa0*/  FMUL.FTZ R218, R116, R3.reuse ;  /* 0x0000000374da7220 */ /* 0x080fe20000410000 */
[----:B------:R-:W-:Y:S01]  /*eab0*/  ISETP.GE.U32.AND P1, PT, R229, R0, PT ;  /* 0x00000000e500720c */ /* 0x000fe20003f26070 */
[----:B-1----:R-:W-:Y:S01]  /*eac0*/  FADD.FTZ R0, R6, R9 ;  /* 0x0000000906007221 */ /* 0x002fe20000010000 */
[----:B------:R-:W-:Y:S01]  /*ead0*/  LOP3.LUT R4, R19, UR31, R14, 0x96, !PT ;  /* 0x0000001f13047c12 */ /* 0x000fe2000f8e960e */
[----:B------:R-:W-:Y:S01]  /*eae0*/  @!P3 HADD2 R213, -R189.H0_H0, -RZ.H0_H0 ;  /* 0xa00000ffbdd5b230 */ /* 0x000fe20000000900 */
[----:B------:R-:W-:Y:S01]  /*eaf0*/  @!P5 PRMT R23, R180, 0x5410, RZ ;  /* 0x00005410b417d816 */ /* 0x000fe200000000ff */
[-C--:B------:R-:W-:Y:S01]  /*eb00*/  FMUL.FTZ R217, R117, R3.reuse ;  /* 0x0000000375d97220 */ /* 0x080fe20000410000 */
[----:B------:R-:W-:Y:S01]  /*eb10*/  @!P4 PRMT R197, R179, 0x5410, RZ ;  /* 0x00005410b3c5c816 */ /* 0x000fe200000000ff */
[-C--:B------:R-:W-:Y:S01]  /*eb20*/  FMUL.FTZ R120, R120, R3.reuse ;  /* 0x0000000378787220 */ /* 0x080fe20000410000 */
[----:B------:R-:W-:Y:S01]  /*eb30*/  @!P3 PRMT R189, R213, 0x5410, RZ ;  /* 0x00005410d5bdb816 */ /* 0x000fe200000000ff */
[----:B--2---:R-:W-:Y:S01]  /*eb40*/  FADD.FTZ R9, R17, R0 ;  /* 0x0000000011097221 */ /* 0x004fe20000010000 */
[----:B------:R-:W-:Y:S01]  /*eb50*/  SHF.R.U32.HI R0, RZ, 0x8, R5 ;  /* 0x00000008ff007819 */ /* 0x000fe20000011605 */
[----:B------:R-:W-:Y:S01]  /*eb60*/  IMAD.WIDE.U32 R4, R4, -0x2daee0ad, RZ ;  /* 0xd2511f5304047825 */ /* 0x000fe200078e00ff */
[C---:B------:R-:W-:Y:S01]  /*eb70*/  PRMT R20, R21.reuse, 0x7632, R20 ;  /* 0x0000763215147816 */ /* 0x040fe20000000014 */
[----:B------:R-:W-:Y:S01]  /*eb80*/  @!P1 HADD2 R211, -R206.H0_H0, -RZ.H0_H0 ;  /* 0xa00000ffced39230 */ /* 0x000fe20000000900 */
[----:B------:R-:W-:Y:S01]  /*eb90*/  LOP3.LUT R0, R0, 0xffff, RZ, 0xc0, !PT ;  /* 0x0000ffff00007812 */ /* 0x000fe200078ec0ff */
[----:B------:R-:W-:Y:S01]  /*eba0*/  @!P0 HADD2 R210, -R201.H0_H0, -RZ.H0_H0 ;  /* 0xa00000ffc9d28230 */ /* 0x000fe20000000900 */
[----:B------:R-:W-:Y:S01]  /*ebb0*/  PRMT R204, R21, 0x5410, R20 ;  /* 0x0000541015cc7816 */ /* 0x000fe20000000014 */
[----:B------:R-:W-:Y:S01]  /*ebc0*/  @!P6 HADD2 R177, -R20.H0_H0, -RZ.H0_H0 ;  /* 0xa00000ff14b1e230 */ /* 0x000fe20000000900 */
[----:B------:R-:W-:Y:S01]  /*ebd0*/  @!P2 PRMT R21, R178, 0x5410, RZ ;  /* 0x00005410b215a816 */ /* 0x000fe200000000ff */
[----:B------:R-:W-:Y:S01]  /*ebe0*/  STL [R1+0x160], R197 ;  /* 0x000160c501007387 */ /* 0x000fe20000100800 */
[----:B------:R-:W-:Y:S01]  /*ebf0*/  ISETP.GE.U32.AND P2, PT, R229, R0, PT ;  /* 0x00000000e500720c */ /* 0x000fe20003f46070 */
[----:B------:R-:W-:Y:S01]  /*ec00*/  IMAD.MOV.U32 R73, RZ, RZ, R204 ;  /* 0x000000ffff497224 */ /* 0x000fe200078e00cc */
[----:B------:R-:W-:Y:S01]  /*ec10*/  LOP3.LUT R0, R5, UR19, R8, 0x96, !PT ;  /* 0x0000001305007c12 */ /* 0x000fe2000f8e9608 */
[----:B------:R-:W-:Y:S01]  /*ec20*/  STL [R1+0x164], R189 ;  /* 0x000164bd01007387 */ /* 0x000fe20000100800 */
[----:B------:R-:W1:Y:S01]  /*ec30*/  MUFU.EX2 R8, R172 ;  /* 0x000000ac00087308 */ /* 0x000e620000000800 */
[----:B------:R-:W-:Y:S01]  /*ec40*/  F2FP.PACK_AB R17, R17, R6 ;  /* 0x000000061111723e */ /* 0x000fe200000000ff */
[-C--:B------:R-:W-:Y:S01]  /*ec50*/  FMUL.FTZ R213, R41, R3.reuse ;  /* 0x0000000329d57220 */ /* 0x080fe20000410000 */
[----:B------:R-:W-:Y:S01]  /*ec60*/  SHF.R.U32.HI R6, RZ, 0x10, R0 ;  /* 0x00000010ff067819 */ /* 0x000fe20000011600 */
[-C--:B------:R-:W-:Y:S01]  /*ec70*/  FMUL.FTZ R204, R108, R3.reuse ;  /* 0x000000036ccc7220 */ /* 0x080fe20000410000 */
[----:B------:R-:W-:Y:S01]  /*ec80*/  @!P6 PRMT R20, R177, 0x5410, RZ ;  /* 0x00005410b114e816 */ /* 0x000fe200000000ff */
[-C--:B------:R-:W-:Y:S01]  /*ec90*/  FMUL.FTZ R177, R37, R3.reuse ;  /* 0x0000000325b17220 */ /* 0x080fe20000410000 */
[----:B------:R-:W-:Y:S01]  /*eca0*/  LOP3.LUT R6, R6, 0xff, RZ, 0xc0, !PT ;  /* 0x000000ff06067812 */ /* 0x000fe200078ec0ff */
[-C--:B------:R-:W-:Y:S01]  /*ecb0*/  FMUL.FTZ R121, R121, R3.reuse ;  /* 0x0000000379797220 */ /* 0x080fe20000410000 */
[----:B------:R-:W-:Y:S01]  /*ecc0*/  @!P2 HADD2 R212, -R202.H0_H0, -RZ.H0_H0 ;  /* 0xa00000ffcad4a230 */ /* 0x000fe20000000900 */
[----:B------:R-:W-:Y:S01]  /*ecd0*/  PRMT R191, R16, 0x7632, R191 ;  /* 0x0000763210bf7816 */ /* 0x000fe200000000bf */
[-C--:B------:R-:W-:Y:S01]  /*ece0*/  FMUL.FTZ R48, R125, R3.reuse ;  /* 0x000000037d307220 */ /* 0x080fe20000410000 */
[----:B------:R-:W-:Y:S01]  /*ecf0*/  ISETP.GE.U32.AND P5, PT, R229, R6, PT ;  /* 0x00000006e500720c */ /* 0x000fe20003fa6070 */
[----:B------:R-:W-:Y:S01]  /*ed00*/  FADD.FTZ R6, R171, R7 ;  /* 0x00000007ab067221 */ /* 0x000fe20000010000 */
[----:B------:R-:W-:Y:S01]  /*ed10*/  @!P2 PRMT R202, R212, 0x5410, RZ ;  /* 0x00005410d4caa816 */ /* 0x000fe200000000ff */
[-C--:B------:R-:W-:Y:S01]  /*ed20*/  FMUL.FTZ R212, R40, R3.reuse ;  /* 0x0000000328d47220 */ /* 0x080fe20000410000 */
[----:B------:R-:W-:Y:S01]  /*ed30*/  LOP3.LUT R7, R4, 0xffff, RZ, 0xc0, !PT ;  /* 0x0000ffff04077812 */ /* 0x000fe200078ec0ff */
[----:B-1----:R-:W-:Y:S01]  /*ed40*/  FADD.FTZ R10, R8, R6 ;  /* 0x00000006080a7221 */ /* 0x002fe20000010000 */
[----:B------:R-:W-:Y:S01]  /*ed50*/  LOP3.LUT R6, R4, 0xff, RZ, 0xc0, !PT ;  /* 0x000000ff04067812 */ /* 0x000fe200078ec0ff */
[----:B------:R-:W1:Y:S01]  /*ed60*/  MUFU.EX2 R5, R133 ;  /* 0x0000008500057308 */ /* 0x000e620000000800 */
[----:B------:R-:W-:Y:S01]  /*ed70*/  PRMT R172, R206, 0x5410, R201 ;  /* 0x00005410ceac7816 */ /* 0x000fe200000000c9 */
[----:B------:R2:W-:Y:S01]  /*ed80*/  STL [R1+0x168], R202 ;  /* 0x000168ca01007387 */ /* 0x0005e20000100800 */
[----:B------:R-:W-:Y:S01]  /*ed90*/  ISETP.GE.U32.AND P3, PT, R229, R6, PT ;  /* 0x00000006e500720c */ /* 0x000fe20003f66070 */
[-C--:B------:R-:W-:Y:S01]  /*eda0*/  FMUL.FTZ R208, R128, R3.reuse ;  /* 0x0000000380d07220 */ /* 0x080fe20000410000 */
[----:B------:R-:W-:Y:S01]  /*edb0*/  LOP3.LUT R6, R0, 0xff, RZ, 0xc0, !PT ;  /* 0x000000ff00067812 */ /* 0x000fe200078ec0ff */
[-C--:B------:R-:W-:Y:S01]  /*edc0*/  FMUL.FTZ R207, R129, R3.reuse ;  /* 0x0000000381cf7220 */ /* 0x080fe20000410000 */
[----:B------:R-:W-:Y:S01]  /*edd0*/  @!P1 PRMT R206, R211, 0x5410, RZ ;  /* 0x00005410d3ce9816 */ /* 0x000fe200000000ff */
[----:B------:R-:W-:Y:S01]  /*ede0*/  IMAD.MOV.U32 R11, RZ, RZ, R231 ;  /* 0x000000ffff0b7224 */ /* 0x000fe200078e00e7 */
[----:B------:R-:W-:Y:S01]  /*edf0*/  ISETP.GE.U32.AND P2, PT, R229, R6, PT ;  /* 0x00000006e500720c */ /* 0x000fe20003f46070 */
[-C--:B------:R-:W-:Y:S01]  /*ee00*/  FMUL.FTZ R69, R106, R2.reuse ;  /* 0x000000026a457220 */ /* 0x080fe20000410000 */
[----:B------:R-:W-:Y:S01]  /*ee10*/  SHF.R.U32.HI R6, RZ, 0x18, R0 ;  /* 0x00000018ff067819 */ /* 0x000fe20000011600 */
[----:B------:R3:W-:Y:S01]  /*ee20*/  STL [R1+0x16c], R206 ;  /* 0x00016cce01007387 */ /* 0x0007e20000100800 */
[----:B------:R-:W-:Y:S01]  /*ee30*/  LOP3.LUT R0, R0, 0xffff, RZ, 0xc0, !PT ;  /* 0x0000ffff00007812 */ /* 0x000fe200078ec0ff */
[----:B------:R-:W-:Y:S01]  /*ee40*/  FMUL.FTZ R68, R107, R2 ;  /* 0x000000026b447220 */ /* 0x000fe20000410000 */
[----:B------:R-:W-:Y:S01]  /*ee50*/  ISETP.GE.U32.AND P4, PT, R229, R6, PT ;  /* 0x00000006e500720c */ /* 0x000fe20003f86070 */
[-C--:B------:R-:W-:Y:S01]  /*ee60*/  FMUL.FTZ R139, R139, R2.reuse ;  /* 0x000000028b8b7220 */ /* 0x080fe20000410000 */
[--C-:B------:R-:W-:Y:S01]  /*ee70*/  SHF.R.U32.HI R6, RZ, 0x18, R4.reuse ;  /* 0x00000018ff067819 */ /* 0x100fe20000011604 */
[-C--:B------:R-:W-:Y:S01]  /*ee80*/  FMUL.FTZ R178, R38, R2.reuse ;  /* 0x0000000226b27220 */ /* 0x080fe20000410000 */
[----:B------:R-:W-:Y:S01]  /*ee90*/  SHF.R.U32.HI R4, RZ, 0x10, R4 ;  /* 0x00000010ff047819 */ /* 0x000fe20000011604 */
[-C--:B------:R-:W-:Y:S01]  /*eea0*/  FMUL.FTZ R179, R39, R2.reuse ;  /* 0x0000000227b37220 */ /* 0x080fe20000410000 */
[----:B------:R-:W-:Y:S01]  /*eeb0*/  SHF.R.U32.HI R0, RZ, 0x8, R0 ;  /* 0x00000008ff007819 */ /* 0x000fe20000011600 */
[----:B------:R-:W-:Y:S01]  /*eec0*/  @!P2 HADD2 R222, -R188.H0_H0, -RZ.H0_H0 ;  /* 0xa00000ffbcdea230 */ /* 0x000fe20000000900 */
[----:B------:R-:W-:Y:S01]  /*eed0*/  LOP3.LUT R4, R4, 0xff, RZ, 0xc0, !PT ;  /* 0x000000ff04047812 */ /* 0x000fe200078ec0ff */
[-C--:B------:R-:W-:Y:S01]  /*eee0*/  FMUL.FTZ R215, R43, R2.reuse ;  /* 0x000000022bd77220 */ /* 0x080fe20000410000 */
[----:B------:R-:W-:Y:S01]  /*eef0*/  LOP3.LUT R0, R0, 0xffff, RZ, 0xc0, !PT ;  /* 0x0000ffff00007812 */ /* 0x000fe200078ec0ff */
[----:B------:R-:W-:Y:S01]  /*ef00*/  FMUL.FTZ R231, R51, R2 ;  /* 0x0000000233e77220 */ /* 0x000fe20000410000 */
[----:B------:R-:W-:Y:S01]  /*ef10*/  ISETP.GE.U32.AND P1, PT, R229, R4, PT ;  /* 0x00000004e500720c */ /* 0x000fe20003f26070 */
[----:B------:R-:W-:Y:S01]  /*ef20*/  FADD.FTZ R4, R29, R9 ;  /* 0x000000091d047221 */ /* 0x000fe20000010000 */
[----:B------:R-:W-:Y:S01]  /*ef30*/  @!P0 PRMT R201, R210, 0x5410, RZ ;  /* 0x00005410d2c98816 */ /* 0x000fe200000000ff */
[----:B--2---:R-:W-:Y:S01]  /*ef40*/  FMUL.FTZ R202, R97, R3 ;  /* 0x0000000361ca7220 */ /* 0x004fe20000410000 */
[----:B------:R-:W-:Y:S01]  /*ef50*/  ISETP.GE.U32.AND P0, PT, R229, R6, PT ;  /* 0x00000006e500720c */ /* 0x000fe20003f06070 */
[----:B-1----:R-:W-:Y:S01]  /*ef60*/  FADD.FTZ R4, R5, R4 ;  /* 0x0000000405047221 */ /* 0x002fe20000010000 */
[----:B------:R-:W-:Y:S01]  /*ef70*/  ISETP.GE.U32.AND P6, PT, R229, R0, PT ;  /* 0x00000000e500720c */ /* 0x000fe20003fc6070 */
[----:B------:R1:W-:Y:S01]  /*ef80*/  STL [R1+0x170], R201 ;  /* 0x000170c901007387 */ /* 0x0003e20000100800 */
[----:B------:R-:W-:Y:S01]  /*ef90*/  SHF.R.U32.HI R0, RZ, 0x8, R7 ;  /* 0x00000008ff007819 */ /* 0x000fe20000011607 */
[-C--:B------:R-:W-:Y:S01]  /*efa0*/  FMUL.FTZ R234, R54, R2.reuse ;  /* 0x0000000236ea7220 */ /* 0x080fe20000410000 */
[----:B------:R-:W-:Y:S01]  /*efb0*/  F2FP.PACK_AB R5, R5, R29 ;  /* 0x0000001d0505723e */ /* 0x000fe200000000ff */
[----:B---3--:R-:W-:Y:S01]  /*efc0*/  FMUL.FTZ R206, R96, R3 ;  /* 0x0000000360ce7220 */ /* 0x008fe20000410000 */
[----:B------:R-:W-:Y:S01]  /*efd0*/  LOP3.LUT R0, R0, 0xffff, RZ, 0xc0, !PT ;  /* 0x0000ffff00007812 */ /* 0x000fe200078ec0ff */
[-C--:B------:R-:W-:Y:S01]  /*efe0*/  FMUL.FTZ R235, R55, R2.reuse ;  /* 0x0000000237eb7220 */ /* 0x080fe20000410000 */
[----:B------:R-:W-:Y:S01]  /*eff0*/  PRMT R203, R188, 0x5410, R191 ;  /* 0x00005410bccb7816 */ /* 0x000fe200000000bf */
[-C--:B------:R-:W-:Y:S01]  /*f000*/  FMUL.FTZ R58, R58, R2.reuse ;  /* 0x000000023a3a7220 */ /* 0x080fe20000410000 */
[----:B------:R-:W-:Y:S01]  /*f010*/  PRMT R200, R5, 0x7610, R200 ;  /* 0x0000761005c87816 */ /* 0x000fe200000000c8 */
[----:B------:R-:W-:Y:S01]  /*f020*/  FMUL.FTZ R59, R59, R2 ;  /* 0x000000023b3b7220 */ /* 0x000fe20000410000 */
[----:B------:R-:W-:Y:S01]  /*f030*/  PRMT R252, R5, 0x7632, R252 ;  /* 0x0000763205fc7816 */ /* 0x000fe200000000fc */
[----:B------:R2:W-:Y:S01]  /*f040*/  STL [R1+0x174], R203 ;  /* 0x000174cb01007387 */ /* 0x0005e20000100800 */
[----:B------:R-:W-:Y:S01]  /*f050*/  @!P2 PRMT R188, R222, 0x5410, RZ ;  /* 0x00005410debca816 */ /* 0x000fe200000000ff */
[----:B------:R-:W-:Y:S01]  /*f060*/  @!P1 HADD2 R225, -R200.H0_H0, -RZ.H0_H0 ;  /* 0xa00000ffc8e19230 */ /* 0x000fe20000000900 */
[----:B------:R-:W-:Y:S01]  /*f070*/  ISETP.GE.U32.AND P2, PT, R229, R0, PT ;  /* 0x00000000e500720c */ /* 0x000fe20003f46070 */
[----:B------:R-:W-:Y:S01]  /*f080*/  FADD.FTZ R0, R173, R4 ;  /* 0x00000004ad007221 */ /* 0x000fe20000010000 */
[----:B------:R-:W-:Y:S01]  /*f090*/  @!P0 HADD2 R224, -R252.H0_H0, -RZ.H0_H0 ;  /* 0xa00000fffce08230 */ /* 0x000fe20000000900 */
[----:B------:R-:W-:Y:S01]  /*f0a0*/  F2FP.PACK_AB R8, R8, R171 ;  /* 0x000000ab0808723e */ /* 0x000fe200000000ff */
[----:B------:R3:W-:Y:S01]  /*f0b0*/  MUFU.EX2 R4, R176 ;  /* 0x000000b000047308 */ /* 0x0007e20000000800 */
[C---:B------:R-:W-:Y:S01]  /*f0c0*/  FADD.FTZ R0, R132.reuse, R0 ;  /* 0x0000000084007221 */ /* 0x040fe20000010000 */
[----:B------:R-:W-:Y:S01]  /*f0d0*/  F2FP.PACK_AB R132, R132, R173 ;  /* 0x000000ad8484723e */ /* 0x000fe200000000ff */
[-C--:B------:R-:W-:Y:S01]  /*f0e0*/  FMUL.FTZ R229, R49, R3.reuse ;  /* 0x0000000331e57220 */ /* 0x080fe20000410000 */
[----:B------:R-:W-:Y:S01]  /*f0f0*/  PRMT R173, R200, 0x5410, R252 ;  /* 0x00005410c8ad7816 */ /* 0x000fe200000000fc */
[----:B------:R-:W-:Y:S01]  /*f100*/  FADD.FTZ R0, R28, R0 ;  /* 0x000000001c007221 */ /* 0x000fe20000010000 */
[----:B------:R-:W-:Y:S01]  /*f110*/  @!P1 PRMT R200, R225, 0x5410, RZ ;  /* 0x00005410e1c89816 */ /* 0x000fe200000000ff */
[-C--:B------:R-:W-:Y:S01]  /*f120*/  FMUL.FTZ R225, R45, R3.reuse ;  /* 0x000000032de17220 */ /* 0x080fe20000410000 */
[----:B------:R-:W-:Y:S01]  /*f130*/  @!P0 PRMT R252, R224, 0x5410, RZ ;  /* 0x00005410e0fc8816 */ /* 0x000fe200000000ff */
[-C--:B------:R-:W-:Y:S01]  /*f140*/  FMUL.FTZ R224, R44, R3.reuse ;  /* 0x000000032ce07220 */ /* 0x080fe20000410000 */
[----:B------:R-:W-:Y:S01]  /*f150*/  PRMT R190, R17, 0x7632, R190 ;  /* 0x0000763211be7816 */ /* 0x000fe200000000be */
[-C--:B-1----:R-:W-:Y:S01]  /*f160*/  FMUL.FTZ R201, R85, R3.reuse ;  /* 0x0000000355c97220 */ /* 0x082fe20000410000 */
[----:B------:R-:W-:Y:S01]  /*f170*/  PRMT R6, R8, 0x7610, R6 ;  /* 0x0000761008067816 */ /* 0x000fe20000000006 */
[-C--:B------:R-:W-:Y:S01]  /*f180*/  FMUL.FTZ R49, R124, R3.reuse ;  /* 0x000000037c317220 */ /* 0x080fe20000410000 */
[----:B------:R-:W-:Y:S01]  /*f190*/  PRMT R192, R8, 0x7632, R192 ;  /* 0x0000763208c07816 */ /* 0x000fe200000000c0 */
[----:B------:R-:W-:Y:S01]  /*f1a0*/  FADD.FTZ R0, R22, R0 ;  /* 0x0000000016007221 */ /* 0x000fe20000010000 */
[----:B------:R-:W-:Y:S01]  /*f1b0*/  PRMT R193, R17, 0x7610, R193 ;  /* 0x0000761011c17816 */ /* 0x000fe200000000c1 */
[-C--:B---3--:R-:W-:Y:S01]  /*f1c0*/  FMUL.FTZ R176, R36, R3.reuse ;  /* 0x0000000324b07220 */ /* 0x088fe20000410000 */
[----:B------:R-:W-:Y:S01]  /*f1d0*/  @!P4 HADD2 R214, -R190.H0_H0, -RZ.H0_H0 ;  /* 0xa00000ffbed6c230 */ /* 0x000fe20000000900 */
[----:B--2---:R-:W-:Y:S01]  /*f1e0*/  FMUL.FTZ R203, R84, R3 ;  /* 0x0000000354cb7220 */ /* 0x004fe20000410000 */
[----:B------:R-:W-:Y:S01]  /*f1f0*/  @!P3 HADD2 R227, -R6.H0_H0, -RZ.H0_H0 ;  /* 0xa00000ff06e3b230 */ /* 0x000fe20000000900 */
[----:B------:R-:W1:Y:S01]  /*f200*/  MUFU.EX2 R3, R230 ;  /* 0x000000e600037308 */ /* 0x000e620000000800 */
[----:B------:R-:W-:Y:S01]  /*f210*/  @!P2 HADD2 R226, -R192.H0_H0, -RZ.H0_H0 ;  /* 0xa00000ffc0e2a230 */ /* 0x000fe20000000900 */
[----:B------:R-:W-:Y:S01]  /*f220*/  F2FP.PACK_AB R133, R22, R28 ;  /* 0x0000001c1685723e */ /* 0x000fe200000000ff */
[----:B------:R-:W-:Y:S01]  /*f230*/  FADD.FTZ R0, R174, R0 ;  /* 0x00000000ae007221 */ /* 0x000fe20000010000 */
[----:B------:R-:W-:Y:S01]  /*f240*/  PRMT R199, R193, 0x5410, R190 ;  /* 0x00005410c1c77816 */ /* 0x000fe200000000be */
[----:B------:R-:W-:Y:S01]  /*f250*/  IMAD.WIDE.U32 R28, R175, -0x326172a9, RZ ;  /* 0xcd9e8d57af1c7825 */ /* 0x000fe200078e00ff */
[----:B------:R-:W-:Y:S01]  /*f260*/  PRMT R198, R6, 0x5410, R192 ;  /* 0x0000541006c67816 */ /* 0x000fe200000000c0 */
[----:B------:R-:W2:Y:S01]  /*f270*/  LDC.U8 R84, c[0x0][0x2d8] ;  /* 0x0000b600ff547b82 */ /* 0x000ea20000000000 */
[----:B------:R-:W-:Y:S01]  /*f280*/  @!P4 PRMT R190, R214, 0x5410, RZ ;  /* 0x00005410d6bec816 */ /* 0x000fe200000000ff */
[----:B------:R-:W-:Y:S01]  /*f290*/  IMAD.MOV.U32 R22, RZ, RZ, R135 ;  /* 0x000000ffff167224 */ /* 0x000fe200078e0087 */
[----:B------:R-:W-:Y:S01]  /*f2a0*/  @!P3 PRMT R6, R227, 0x5410, RZ ;  /* 0x00005410e306b816 */ /* 0x000fe200000000ff */
[----:B------:R-:W-:Y:S01]  /*f2b0*/  FADD.FTZ R135, R134, R0 ;  /* 0x0000000086877221 */ /* 0x000fe20000010000 */
[----:B------:R-:W-:Y:S01]  /*f2c0*/  @!P2 PRMT R192, R226, 0x5410, RZ ;  /* 0x00005410e2c0a816 */ /* 0x000fe200000000ff */
[----:B------:R-:W-:Y:S01]  /*f2d0*/  FMUL.FTZ R214, R42, R2 ;  /* 0x000000022ad67220 */ /* 0x000fe20000410000 */
[----:B------:R-:W-:Y:S01]  /*f2e0*/  F2FP.PACK_AB R134, R134, R174 ;  /* 0x000000ae8686723e */ /* 0x000fe200000000ff */
[----:B------:R-:W-:Y:S01]  /*f2f0*/  FMUL.FTZ R226, R46, R2 ;  /* 0x000000022ee27220 */ /* 0x000fe20000410000 */
[----:B-1----:R-:W-:Y:S01]  /*f300*/  F2FP.PACK_AB R17, R3, R4 ;  /* 0x000000040311723e */ /* 0x002fe200000000ff */
[----:B------:R-:W-:Y:S01]  /*f310*/  FMUL.FTZ R227, R47, R2 ;  /* 0x000000022fe37220 */ /* 0x000fe20000410000 */
[----:B------:R-:W-:Y:S01]  /*f320*/  MOV R174, R6 ;  /* 0x0000000600ae7202 */ /* 0x000fe20000000f00 */
[-C--:B------:R-:W-:Y:S01]  /*f330*/  FMUL.FTZ R230, R50, R2.reuse ;  /* 0x0000000232e67220 */ /* 0x080fe20000410000 */
[----:B------:R-:W-:Y:S01]  /*f340*/  @!P6 HADD2 R223, -R191.H0_H0, -RZ.H0_H0 ;  /* 0xa00000ffbfdfe230 */ /* 0x000fe20000000900 */
[-C--:B------:R-:W-:Y:S01]  /*f350*/  FMUL.FTZ R62, R62, R2.reuse ;  /* 0x000000023e3e7220 */ /* 0x080fe20000410000 */
[----:B------:R-:W-:Y:S01]  /*f360*/  @!P5 HADD2 R221, -R193.H0_H0, -RZ.H0_H0 ;  /* 0xa00000ffc1ddd230 */ /* 0x000fe20000000900 */
[-C--:B------:R-:W-:Y:S01]  /*f370*/  FMUL.FTZ R63, R63, R2.reuse ;  /* 0x000000023f3f7220 */ /* 0x080fe20000410000 */
[----:B------:R-:W-:Y:S01]  /*f380*/  PRMT R211, R133, 0x7610, R211 ;  /* 0x0000761085d37816 */ /* 0x000fe200000000d3 */
[-C--:B------:R-:W-:Y:S01]  /*f390*/  FMUL.FTZ R238, R66, R2.reuse ;  /* 0x0000000242ee7220 */ /* 0x080fe20000410000 */
[----:B------:R-:W-:Y:S01]  /*f3a0*/  @!P6 PRMT R191, R223, 0x5410, RZ ;  /* 0x00005410dfbfe816 */ /* 0x000fe200000000ff */
[-C--:B------:R-:W-:Y:S01]  /*f3b0*/  FMUL.FTZ R239, R67, R2.reuse ;  /* 0x0000000243ef7220 */ /* 0x080fe20000410000 */
[----:B------:R-:W-:Y:S01]  /*f3c0*/  @!P5 PRMT R193, R221, 0x5410, RZ ;  /* 0x00005410ddc1d816 */ /* 0x000fe200000000ff */
[-C--:B------:R-:W-:Y:S01]  /*f3d0*/  FMUL.FTZ R242, R70, R2.reuse ;  /* 0x0000000246f27220 */ /* 0x080fe20000410000 */
[----:B------:R-:W-:Y:S01]  /*f3e0*/  PRMT R221, R133, 0x7632, R221 ;  /* 0x0000763285dd7816 */ /* 0x000fe200000000dd */
[-C--:B------:R-:W-:Y:S01]  /*f3f0*/  FMUL.FTZ R243, R71, R2.reuse ;  /* 0x0000000247f37220 */ /* 0x080fe20000410000 */
[----:B------:R-:W-:Y:S01]  /*f400*/  MOV R129, R101 ;  /* 0x0000006500817202 */ /* 0x000fe20000000f00 */
[-C--:B------:R-:W-:Y:S01]  /*f410*/  FMUL.FTZ R246, R74, R2.reuse ;  /* 0x000000024af67220 */ /* 0x080fe20000410000 */
[----:B------:R-:W-:Y:S01]  /*f420*/  PRMT R15, R211, 0x5410, R221 ;  /* 0x00005410d30f7816 */ /* 0x000fe200000000dd */
[----:B------:R-:W-:Y:S01]  /*f430*/  FMUL.FTZ R247, R75, R2 ;  /* 0x000000024bf77220 */ /* 0x000fe20000410000 */
[----:B------:R-:W-:Y:S01]  /*f440*/  MOV R128, R100 ;  /* 0x0000006400807202 */ /* 0x000fe20000000f00 */
[-C--:B------:R-:W-:Y:S01]  /*f450*/  FMUL.FTZ R78, R78, R2.reuse ;  /* 0x000000024e4e7220 */ /* 0x080fe20000410000 */
[----:B------:R-:W-:Y:S01]  /*f460*/  LOP3.LUT R14, R19, UR31, R14, 0x96, !PT ;  /* 0x0000001f130e7c12 */ /* 0x000fe2000f8e960e */
[-C--:B------:R-:W-:Y:S01]  /*f470*/  FMUL.FTZ R79, R79, R2.reuse ;  /* 0x000000024f4f7220 */ /* 0x080fe20000410000 */
[----:B------:R-:W-:Y:S01]  /*f480*/  PRMT R171, R134, 0x7610, R171 ;  /* 0x0000761086ab7816 */ /* 0x000fe200000000ab */
[-C--:B------:R-:W-:Y:S01]  /*f490*/  FMUL.FTZ R82, R82, R2.reuse ;  /* 0x0000000252527220 */ /* 0x080fe20000410000 */
[----:B------:R-:W-:Y:S01]  /*f4a0*/  PRMT R170, R134, 0x7632, R170 ;  /* 0x0000763286aa7816 */ /* 0x000fe200000000aa */
[-C--:B------:R-:W-:Y:S01]  /*f4b0*/  FMUL.FTZ R83, R83, R2.reuse ;  /* 0x0000000253537220 */ /* 0x080fe20000410000 */
[----:B------:R1:W-:Y:S01]  /*f4c0*/  STG.E.U16 [R24.64+-0x80], R21 ;  /* 0xffff801518007986 */ /* 0x0003e2000c101516 */
[-C--:B------:R-:W-:Y:S01]  /*f4d0*/  FMUL.FTZ R125, R86, R2.reuse ;  /* 0x00000002567d7220 */ /* 0x080fe20000410000 */
[----:B------:R-:W-:Y:S01]  /*f4e0*/  PRMT R104, R171, 0x5410, R170 ;  /* 0x00005410ab687816 */ /* 0x000fe200000000aa */
[-C--:B------:R-:W-:Y:S01]  /*f4f0*/  FMUL.FTZ R124, R87, R2.reuse ;  /* 0x00000002577c7220 */ /* 0x080fe20000410000 */
[----:B------:R3:W-:Y:S01]  /*f500*/  STG.E.U16 [R24.64+-0x7e], R20 ;  /* 0xffff821418007986 */ /* 0x0007e2000c101516 */
        /* <DEDUP_REMOVED lines=18> */
[----:B------:R-:W-:Y:S01]  /*f630*/  MOV R127, R90 ;  /* 0x0000005a007f7202 */ /* 0x000fe20000000f00 */
[----:B------:R-:W-:-:S02]  /*f640*/  FMUL.FTZ R107, R130, R2 ;  /* 0x00000002826b7220 */ /* 0x000fc40000410000 */
[----:B------:R-:W-:Y:S01]  /*f650*/  FMUL.FTZ R106, R131, R2 ;  /* 0x00000002836a7220 */ /* 0x000fe20000410000 */
[----:B------:R-:W-:Y:S01]  /*f660*/  LOP3.LUT R2, R29, UR34, R186, 0x96, !PT ;  /* 0x000000221d027c12 */ /* 0x000fe2000f8e96ba */
[----:B------:R-:W-:Y:S02]  /*f670*/  FADD.FTZ R0, R4, R10 ;  /* 0x0000000a04007221 */ /* 0x000fe40000010000 */
[----:B------:R-:W-:Y:S02]  /*f680*/  IMAD.MOV.U32 R85, RZ, RZ, R73 ;  /* 0x000000ffff557224 */ /* 0x000fe400078e0049 */
[----:B------:R-:W-:Y:S02]  /*f690*/  FADD.FTZ R16, R3, R0 ;  /* 0x0000000003107221 */ /* 0x000fe40000010000 */
[----:B------:R-:W-:-:S04]  /*f6a0*/  IMAD.WIDE.U32 R2, R2, -0x2daee0ad, RZ ;  /* 0xd2511f5302027825 */ /* 0x000fc800078e00ff */
[----:B------:R-:W-:Y:S01]  /*f6b0*/  IMAD.MOV.U32 R73, RZ, RZ, R22 ;  /* 0x000000ffff497224 */ /* 0x000fe200078e0016 */
[----:B------:R-:W-:Y:S01]  /*f6c0*/  LOP3.LUT R0, R3, UR10, R168, 0x96, !PT ;  /* 0x0000000a03007c12 */ /* 0x000fe2000f8e96a8 */
[----:B------:R4:W-:Y:S01]  /*f6d0*/  MUFU.EX2 R22, R249 ;  /* 0x000000f900167308 */ /* 0x0009e20000000800 */
[----:B------:R-:W-:Y:S01]  /*f6e0*/  LOP3.LUT R3, R27, UR33, R28, 0x96, !PT ;  /* 0x000000211b037c12 */ /* 0x000fe2000f8e961c */
[----:B------:R-:W-:Y:S02]  /*f6f0*/  IMAD.MOV.U32 R96, RZ, RZ, R196 ;  /* 0x000000ffff607224 */ /* 0x000fe400078e00c4 */
[----:B------:R-:W-:-:S04]  /*f700*/  IMAD.WIDE.U32 R8, R0, -0x326172a9, RZ ;  /* 0xcd9e8d5700087825 */ /* 0x000fc800078e00ff */
[----:B------:R-:W-:Y:S01]  /*f710*/  IMAD.WIDE.U32 R4, R3, -0x2daee0ad, RZ ;  /* 0xd2511f5303047825 */ /* 0x000fe200078e00ff */
[----:B------:R-:W-:-:S03]  /*f720*/  LOP3.LUT R3, R9, UR5, R26, 0x96, !PT ;  /* 0x0000000509037c12 */ /* 0x000fc6000f8e961a */
[----:B------:R-:W-:Y:S01]  /*f730*/  IMAD.MOV.U32 R130, RZ, RZ, R102 ;  /* 0x000000ffff827224 */ /* 0x000fe200078e0066 */
[----:B------:R-:W-:Y:S01]  /*f740*/  LOP3.LUT R0, R5, UR4, R2, 0x96, !PT ;  /* 0x0000000405007c12 */ /* 0x000fe2000f8e9602 */
[----:B------:R-:W-:Y:S01]  /*f750*/  IMAD.WIDE.U32 R2, R3, -0x2daee0ad, RZ ;  /* 0xd2511f5303027825 */ /* 0x000fe200078e00ff */
[----:B----4-:R-:W-:-:S03]  /*f760*/  PRMT R249, R132, 0x7632, R249 ;  /* 0x0000763284f97816 */ /* 0x010fc600000000f9 */
[----:B------:R-:W-:Y:S01]  /*f770*/  IMAD.WIDE.U32 R6, R0, -0x326172a9, RZ ;  /* 0xcd9e8d5700067825 */ /* 0x000fe200078e00ff */
[----:B------:R-:W-:-:S03]  /*f780*/  LOP3.LUT R3, R3, UR32, R4, 0x96, !PT ;  /* 0x0000002003037c12 */ /* 0x000fc6000f8e9604 */
[----:B------:R-:W-:Y:S01]  /*f790*/  IMAD.MOV.U32 R131, RZ, RZ, R103 ;  /* 0x000000ffff837224 */ /* 0x000fe200078e0067 */
[----:B------:R-:W-:Y:S01]  /*f7a0*/  LOP3.LUT R0, R7, UR35, R8, 0x96, !PT ;  /* 0x0000002307007c12 */ /* 0x000fe2000f8e9608 */
[----:B------:R-:W-:-:S04]  /*f7b0*/  IMAD.WIDE.U32 R4, R3, -0x326172a9, RZ ;  /* 0xcd9e8d5703047825 */ /* 0x000fc800078e00ff */
[----:B------:R-:W-:Y:S01]  /*f7c0*/  IMAD.WIDE.U32 R8, R0, -0x2daee0ad, RZ ;  /* 0xd2511f5300087825 */ /* 0x000fe200078e00ff */
[----:B------:R-:W-:Y:S02]  /*f7d0*/  LOP3.LUT R6, R5, UR31, R6, 0x96, !PT ;  /* 0x0000001f05067c12 */ /* 0x000fe4000f8e9606 */
[----:B------:R4:W2:Y:S01]  /*f7e0*/  MUFU.EX2 R5, R248 ;  /* 0x000000f800057308 */ /* 0x0008a20000000800 */
[----:B------:R-:W-:Y:S01]  /*f7f0*/  IMAD.MOV.U32 R133, RZ, RZ, R72 ;  /* 0x000000ffff857224 */ /* 0x000fe200078e0048 */
[----:B------:R-:W-:Y:S01]  /*f800*/  LOP3.LUT R2, R9, UR29, R2, 0x96, !PT ;  /* 0x0000001d09027c12 */ /* 0x000fe2000f8e9602 */
[----:B-1----:R-:W-:Y:S02]  /*f810*/  IMAD.MOV.U32 R21, RZ, RZ, R93 ;  /* 0x000000ffff157224 */ /* 0x002fe400078e005d */
[----:B------:R-:W-:Y:S02]  /*f820*/  IMAD.MOV.U32 R19, RZ, RZ, R95 ;  /* 0x000000ffff137224 */ /* 0x000fe400078e005f */
[----:B------:R-:W-:Y:S01]  /*f830*/  IMAD.WIDE.U32 R2, R2, -0x326172a9, RZ ;  /* 0xcd9e8d5702027825 */ /* 0x000fe200078e00ff */
[----:B------:R1:W1:Y:S03]  /*f840*/  MUFU.EX2 R9, R250 ;  /* 0x000000fa00097308 */ /* 0x0002660000000800 */
[----:B---3--:R-:W-:Y:S01]  /*f850*/  IMAD.MOV.U32 R20, RZ, RZ, R92 ;  /* 0x000000ffff147224 */ /* 0x008fe200078e005c */
[----:B------:R-:W-:Y:S01]  /*f860*/  LOP3.LUT R0, R3, UR20, R4, 0x96, !PT ;  /* 0x0000001403007c12 */ /* 0x000fe2000f8e9604 */
[----:B------:R-:W-:Y:S01]  /*f870*/  IMAD.MOV.U32 R134, RZ, RZ, R69 ;  /* 0x000000ffff867224 */ /* 0x000fe200078e0045 */
[----:B------:R-:W-:Y:S01]  /*f880*/  LOP3.LUT R7, R2, 0xffff, RZ, 0xc0, !PT ;  /* 0x0000ffff02077812 */ /* 0x000fe200078ec0ff */
[----:B------:R-:W-:Y:S01]  /*f890*/  IMAD.MOV.U32 R175, RZ, RZ, R89 ;  /* 0x000000ffffaf7224 */ /* 0x000fe200078e0059 */
[----:B------:R-:W-:Y:S01]  /*f8a0*/  LOP3.LUT R4, R0, 0xff, RZ, 0xc0, !PT ;  /* 0x000000ff00047812 */ /* 0x000fe200078ec0ff */
[----:B------:R-:W-:Y:S01]  /*f8b0*/  IMAD.MOV.U32 R126, RZ, RZ, R91 ;  /* 0x000000ffff7e7224 */ /* 0x000fe200078e005b */
[----:B----4-:R-:W-:Y:S01]  /*f8c0*/  PRMT R248, R132, 0x7610, R248 ;  /* 0x0000761084f87816 */ /* 0x010fe200000000f8 */
[----:B------:R-:W-:Y:S01]  /*f8d0*/  IMAD.MOV.U32 R132, RZ, RZ, R65 ;  /* 0x000000ffff847224 */ /* 0x000fe200078e0041 */
[----:B--2---:R-:W-:-:S02]  /*f8e0*/  ISETP.GE.U32.AND P4, PT, R84, R4, PT ;  /* 0x000000045400720c */ /* 0x004fc40003f86070 */
[----:B------:R-:W-:Y:S02]  /*f8f0*/  LOP3.LUT R4, R0, 0xffff, RZ, 0xc0, !PT ;  /* 0x0000ffff00047812 */ /* 0x000fe400078ec0ff */
[----:B-1----:R-:W-:Y:S02]  /*f900*/  PRMT R250, R17, 0x7632, R250 ;  /* 0x0000763211fa7816 */ /* 0x002fe400000000fa */
[----:B------:R-:W-:-:S04]  /*f910*/  SHF.R.U32.HI R4, RZ, 0x8, R4 ;  /* 0x00000008ff047819 */ /* 0x000fc80000011604 */
[----:B------:R-:W-:-:S04]  /*f920*/  LOP3.LUT R4, R4, 0xffff, RZ, 0xc0, !PT ;  /* 0x0000ffff04047812 */ /* 0x000fc800078ec0ff */
[----:B------:R-:W-:Y:S02]  /*f930*/  ISETP.GE.U32.AND P3, PT, R84, R4, PT ;  /* 0x000000045400720c */ /* 0x000fe40003f66070 */
[--C-:B------:R-:W-:Y:S02]  /*f940*/  SHF.R.U32.HI R4, RZ, 0x10, R0.reuse ;  /* 0x00000010ff047819 */ /* 0x100fe40000011600 */
[----:B------:R-:W-:Y:S02]  /*f950*/  SHF.R.U32.HI R0, RZ, 0x18, R0 ;  /* 0x00000018ff007819 */ /* 0x000fe40000011600 */
[----:B------:R-:W-:Y:S02]  /*f960*/  LOP3.LUT R4, R4, 0xff, RZ, 0xc0, !PT ;  /* 0x000000ff04047812 */ /* 0x000fe400078ec0ff */
[----:B------:R-:W-:Y:S02]  /*f970*/  ISETP.GE.U32.AND P0, PT, R84, R0, PT ;  /* 0x000000005400720c */ /* 0x000fe40003f06070 */
[----:B------:R-:W-:-:S02]  /*f980*/  LOP3.LUT R0, R2, 0xff, RZ, 0xc0, !PT ;  /* 0x000000ff02007812 */ /* 0x000fc400078ec0ff */
[C---:B------:R-:W-:Y:S01]  /*f990*/  ISETP.GE.U32.AND P5, PT, R84.reuse, R4, PT ;  /* 0x000000045400720c */ /* 0x040fe20003fa6070 */
[----:B------:R-:W-:Y:S01]  /*f9a0*/  @!P3 HADD2 R31, -R250.H0_H0, -RZ.H0_H0 ;  /* 0xa00000fffa1fb230 */ /* 0x000fe20000000900 */
[----:B------:R-:W-:Y:S02]  /*f9b0*/  ISETP.GE.U32.AND P2, PT, R84, R0, PT ;  /* 0x000000005400720c */ /* 0x000fe40003f46070 */
[--C-:B------:R-:W-:Y:S02]  /*f9c0*/  SHF.R.U32.HI R0, RZ, 0x10, R2.reuse ;  /* 0x00000010ff007819 */ /* 0x100fe40000011602 */
[----:B------:R-:W-:Y:S02]  /*f9d0*/  SHF.R.U32.HI R2, RZ, 0x18, R2 ;  /* 0x00000018ff027819 */ /* 0x000fe40000011602 */
[----:B------:R-:W-:Y:S01]  /*f9e0*/  LOP3.LUT R0, R0, 0xff, RZ, 0xc0, !PT ;  /* 0x000000ff00007812 */ /* 0x000fe200078ec0ff */
[----:B------:R-:W-:Y:S01]  /*f9f0*/  @!P0 HADD2 R30, -R249.H0_H0, -RZ.H0_H0 ;  /* 0xa00000fff91e8230 */ /* 0x000fe20000000900 */
[----:B------:R-:W-:Y:S01]  /*fa00*/  ISETP.GE.U32.AND P1, PT, R84, R2, PT ;  /* 0x000000025400720c */ /* 0x000fe20003f26070 */
[----:B------:R-:W-:Y:S01]  /*fa10*/  IMAD.WIDE.U32 R2, R6, -0x2daee0ad, RZ ;  /* 0xd2511f5306027825 */ /* 0x000fe200078e00ff */
[----:B------:R-:W-:Y:S01]  /*fa20*/  ISETP.GE.U32.AND P6, PT, R84, R0, PT ;  /* 0x000000005400720c */ /* 0x000fe20003fc6070 */
[----:B------:R-:W-:Y:S01]  /*fa30*/  @!P5 HADD2 R33, -R248.H0_H0, -RZ.H0_H0 ;  /* 0xa00000fff821d230 */ /* 0x000fe20000000900 */
[----:B------:R-:W-:-:S02]  /*fa40*/  MOV R84, R11 ;  /* 0x0000000b00547202 */ /* 0x000fc40000000f00 */
[----:B------:R-:W-:Y:S02]  /*fa50*/  LOP3.LUT R0, R3, UR19, R8, 0x96, !PT ;  /* 0x0000001303007c12 */ /* 0x000fe4000f8e9608 */
[C---:B------:R-:W-:Y:S02]  /*fa60*/  LOP3.LUT R10, R2.reuse, 0xffff, RZ, 0xc0, !PT ;  /* 0x0000ffff020a7812 */ /* 0x040fe400078ec0ff */
[----:B------:R1:W2:Y:S01]  /*fa70*/  MUFU.EX2 R3, R251 ;  /* 0x000000fb00037308 */ /* 0x0002a20000000800 */
[----:B------:R-:W-:Y:S02]  /*fa80*/  LOP3.LUT R6, R2, 0xff, RZ, 0xc0, !PT ;  /* 0x000000ff02067812 */ /* 0x000fe400078ec0ff */
[--C-:B------:R-:W-:Y:S01]  /*fa90*/  SHF.R.U32.HI R8, RZ, 0x10, R2.reuse ;  /* 0x00000010ff087819 */ /* 0x100fe20000011602 */
[----:B------:R-:W-:Y:S01]  /*faa0*/  @!P1 HADD2 R36, -R221.H0_H0, -RZ.H0_H0 ;  /* 0xa00000ffdd249230 */ /* 0x000fe20000000900 */
[----:B------:R-:W-:Y:S01]  /*fab0*/  SHF.R.U32.HI R4, RZ, 0x18, R2 ;  /* 0x00000018ff047819 */ /* 0x000fe20000011602 */
[----:B------:R-:W-:Y:S01]  /*fac0*/  FADD.FTZ R2, R5, R16 ;  /* 0x0000001005027221 */ /* 0x000fe20000010000 */
[----:B------:R-:W-:Y:S01]  /*fad0*/  F2FP.PACK_AB R5, R22, R5 ;  /* 0x000000051605723e */ /* 0x000fe200000000ff */
[----:B------:R-:W-:Y:S01]  /*fae0*/  @!P6 HADD2 R37, -R211.H0_H0, -RZ.H0_H0 ;  /* 0xa00000ffd325e230 */ /* 0x000fe20000000900 */
[----:B------:R-:W-:Y:S01]  /*faf0*/  @!P1 PRMT R221, R36, 0x5410, RZ ;  /* 0x0000541024dd9816 */ /* 0x000fe200000000ff */
[----:B------:R-:W-:Y:S01]  /*fb00*/  FADD.FTZ R2, R22, R2 ;  /* 0x0000000216027221 */ /* 0x000fe20000010000 */
[C---:B------:R-:W-:Y:S01]  /*fb10*/  PRMT R223, R5.reuse, 0x7610, R223 ;  /* 0x0000761005df7816 */ /* 0x040fe200000000df */
[----:B------:R-:W-:Y:S01]  /*fb20*/  IMAD.MOV.U32 R36, RZ, RZ, R76 ;  /* 0x000000ffff247224 */ /* 0x000fe200078e004c */
[----:B------:R-:W-:Y:S01]  /*fb30*/  PRMT R222, R5, 0x7632, R222 ;  /* 0x0000763205de7816 */ /* 0x000fe200000000de */
[----:B------:R-:W-:Y:S01]  /*fb40*/  FADD.FTZ R2, R9, R2 ;  /* 0x0000000209027221 */ /* 0x000fe20000010000 */
[----:B------:R-:W-:Y:S01]  /*fb50*/  @!P6 PRMT R211, R37, 0x5410, RZ ;  /* 0x0000541025d3e816 */ /* 0x000fe200000000ff */
[----:B------:R-:W-:Y:S01]  /*fb60*/  @!P2 HADD2 R35, -R223.H0_H0, -RZ.H0_H0 ;  /* 0xa00000ffdf23a230 */ /* 0x000fe20000000900 */
[----:B-1----:R-:W-:Y:S01]  /*fb70*/  PRMT R251, R17, 0x7610, R251 ;  /* 0x0000761011fb7816 */ /* 0x002fe200000000fb */
[----:B------:R-:W-:Y:S01]  /*fb80*/  IMAD.MOV.U32 R16, RZ, RZ, R88 ;  /* 0x000000ffff107224 */ /* 0x000fe200078e0058 */
[----:B------:R-:W1:Y:S01]  /*fb90*/  LDC.U8 R17, c[0x0][0x2d8] ;  /* 0x0000b600ff117b82 */ /* 0x000e620000000000 */
[C---:B--2---:R-:W-:Y:S01]  /*fba0*/  F2FP.PACK_AB R9, R3.reuse, R9 ;  /* 0x000000090309723e */ /* 0x044fe200000000ff */
[----:B------:R-:W-:Y:S01]  /*fbb0*/  FADD.FTZ R3, R3, R2 ;  /* 0x0000000203037221 */ /* 0x000fe20000010000 */
[----:B------:R-:W-:Y:S01]  /*fbc0*/  PRMT R196, R251, 0x5410, R250 ;  /* 0x00005410fbc47816 */ /* 0x000fe200000000fa */
[----:B------:R-:W-:Y:S01]  /*fbd0*/  @!P4 HADD2 R32, -R251.H0_H0, -RZ.H0_H0 ;  /* 0xa00000fffb20c230 */ /* 0x000fe20000000900 */
[----:B------:R-:W-:-:S02]  /*fbe0*/  SHF.R.U32.HI R2, RZ, 0x8, R7 ;  /* 0x00000008ff027819 */ /* 0x000fc40000011607 */
[----:B------:R-:W-:Y:S02]  /*fbf0*/  @!P3 PRMT R250, R31, 0x5410, RZ ;  /* 0x000054101ffab816 */ /* 0x000fe400000000ff */
[----:B------:R-:W-:Y:S02]  /*fc00*/  LOP3.LUT R2, R2, 0xffff, RZ, 0xc0, !PT ;  /* 0x0000ffff02027812 */ /* 0x000fe400078ec0ff */
[----:B------:R-:W-:Y:S01]  /*fc10*/  @!P4 PRMT R251, R32, 0x5410, RZ ;  /* 0x0000541020fbc816 */ /* 0x000fe200000000ff */
[----:B------:R-:W-:Y:S01]  /*fc20*/  IMAD.MOV.U32 R32, RZ, RZ, c[0x0][0x228] ;  /* 0x00008a00ff207624 */ /* 0x000fe200078e00ff */
[C---:B------:R-:W-:Y:S02]  /*fc30*/  PRMT R210, R9.reuse, 0x7610, R210 ;  /* 0x0000761009d27816 */ /* 0x040fe400000000d2 */
[----:B------:R-:W-:Y:S01]  /*fc40*/  PRMT R180, R9, 0x7632, R180 ;  /* 0x0000763209b47816 */ /* 0x000fe200000000b4 */
[----:B------:R-:W-:Y:S01]  /*fc50*/  IMAD.SHL.U32 R32, R32, 0x8, RZ ;  /* 0x0000000820207824 */ /* 0x000fe200078e00ff */
[----:B------:R-:W-:Y:S01]  /*fc60*/  LOP3.LUT R11, R13, UR5, R26, 0x96, !PT ;  /* 0x000000050d0b7c12 */ /* 0x000fe2000f8e961a */
[----:B------:R-:W-:Y:S01]  /*fc70*/  IMAD.WIDE.U32 R12, R12, -0x2daee0ad, RZ ;  /* 0xd2511f530c0c7825 */ /* 0x000fe200078e00ff */
[----:B------:R-:W-:-:S02]  /*fc80*/  MOV R37, R77 ;  /* 0x0000004d00257202 */ /* 0x000fc40000000f00 */
[----:B------:R-:W-:Y:S02]  /*fc90*/  MOV R22, R94 ;  /* 0x0000005e00167202 */ /* 0x000fe40000000f00 */
[C---:B-1----:R-:W-:Y:S02]  /*fca0*/  ISETP.GE.U32.AND P3, PT, R17.reuse, R6, PT ;  /* 0x000000061100720c */ /* 0x042fe40003f66070 */
[----:B------:R1:W2:Y:S01]  /*fcb0*/  MUFU.EX2 R6, R195 ;  /* 0x000000c300067308 */ /* 0x0002a20000000800 */
[----:B------:R-:W-:Y:S02]  /*fcc0*/  ISETP.GE.U32.AND P4, PT, R17, R2, PT ;  /* 0x000000021100720c */ /* 0x000fe40003f86070 */
[----:B------:R-:W-:-:S04]  /*fcd0*/  SHF.R.U32.HI R2, RZ, 0x10, R0 ;  /* 0x00000010ff027819 */ /* 0x000fc80000011600 */
[----:B------:R-:W-:-:S07]  /*fce0*/  LOP3.LUT R2, R2, 0xff, RZ, 0xc0, !PT ;  /* 0x000000ff02027812 */ /* 0x000fce00078ec0ff */
[----:B------:R-:W-:Y:S01]  /*fcf0*/  @!P4 HADD2 R34, -R222.H0_H0, -RZ.H0_H0 ;  /* 0xa00000ffde22c230 */ /* 0x000fe20000000900 */
[----:B-1----:R-:W-:Y:S02]  /*fd00*/  PRMT R195, R248, 0x5410, R249 ;  /* 0x00005410f8c37816 */ /* 0x002fe400000000f9 */
[----:B------:R-:W-:Y:S02]  /*fd10*/  @!P0 PRMT R249, R30, 0x5410, RZ ;  /* 0x000054101ef98816 */ /* 0x000fe400000000ff */
[----:B------:R-:W-:Y:S02]  /*fd20*/  ISETP.GE.U32.AND P0, PT, R17, R4, PT ;  /* 0x000000041100720c */ /* 0x000fe40003f06070 */
[----:B------:R-:W1:Y:S01]  /*fd30*/  MUFU.EX2 R4, R96 ;  /* 0x0000006000047308 */ /* 0x000e620000000800 */
[----:B------:R-:W-:Y:S01]  /*fd40*/  @!P5 PRMT R248, R33, 0x5410, RZ ;  /* 0x0000541021f8d816 */ /* 0x000fe200000000ff */
[----:B------:R-:W-:Y:S01]  /*fd50*/  IMAD.WIDE R32, R32, 0x2, R24 ;  /* 0x0000000220207825 */ /* 0x000fe200078e0218 */
[----:B------:R-:W-:-:S03]  /*fd60*/  ISETP.GE.U32.AND P5, PT, R17, R2, PT ;  /* 0x000000021100720c */ /* 0x000fc60003fa6070 */
[----:B--2---:R-:W-:Y:S01]  /*fd70*/  FADD.FTZ R2, R6, R3 ;  /* 0x0000000306027221 */ /* 0x004fe20000010000 */
[----:B------:R2:W-:Y:S03]  /*fd80*/  STG.E.U16 [R32.64+-0x80], R23 ;  /* 0xffff801720007986 */ /* 0x0005e6000c101516 */
[C---:B-1----:R-:W-:Y:S01]  /*fd90*/  FADD.FTZ R2, R4.reuse, R2 ;  /* 0x0000000204027221 */ /* 0x042fe20000010000 */
[----:B------:R-:W-:Y:S01]  /*fda0*/  F2FP.PACK_AB R3, R4, R6 ;  /* 0x000000060403723e */ /* 0x000fe200000000ff */
[----:B------:R-:W-:Y:S01]  /*fdb0*/  IMAD.MOV.U32 R96, RZ, RZ, R194 ;  /* 0x000000ffff607224 */ /* 0x000fe200078e00c2 */
[----:B------:R-:W-:Y:S01]  /*fdc0*/  PRMT R194, R223, 0x5410, R222 ;  /* 0x00005410dfc27816 */ /* 0x000fe200000000de */
[----:B------:R1:W3:Y:S01]  /*fdd0*/  MUFU.EX2 R4, R84 ;  /* 0x0000005400047308 */ /* 0x0002e20000000800 */
[----:B------:R4:W-:Y:S01]  /*fde0*/  STL [R1+0x8c], R2 ;  /* 0x00008c0201007387 */ /* 0x0009e20000100800 */
[----:B------:R-:W-:Y:S01]  /*fdf0*/  @!P2 PRMT R223, R35, 0x5410, RZ ;  /* 0x0000541023dfa816 */ /* 0x000fe200000000ff */
[----:B------:R-:W-:Y:S01]  /*fe00*/  @!P5 HADD2 R42, -R171.H0_H0, -RZ.H0_H0 ;  /* 0xa00000ffab2ad230 */ /* 0x000fe20000000900 */
[----:B------:R-:W-:-:S02]  /*fe10*/  @!P4 PRMT R222, R34, 0x5410, RZ ;  /* 0x0000541022dec816 */ /* 0x000fc400000000ff */
[C---:B------:R-:W-:Y:S02]  /*fe20*/  PRMT R169, R3.reuse, 0x7610, R169 ;  /* 0x0000761003a97816 */ /* 0x040fe400000000a9 */
[----:B------:R-:W-:Y:S02]  /*fe30*/  PRMT R35, R3, 0x7632, R35 ;  /* 0x0000763203237816 */ /* 0x000fe40000000023 */
[----:B------:R-:W-:Y:S01]  /*fe40*/  @!P5 PRMT R171, R42, 0x5410, RZ ;  /* 0x000054102aabd816 */ /* 0x000fe200000000ff */
[----:B------:R-:W-:Y:S01]  /*fe50*/  @!P3 HADD2 R45, -R169.H0_H0, -RZ.H0_H0 ;  /* 0xa00000ffa92db230 */ /* 0x000fe20000000900 */
[----:B------:R-:W-:Y:S02]  /*fe60*/  PRMT R105, R169, 0x5410, R35 ;  /* 0x00005410a9697816 */ /* 0x000fe40000000023 */
[----:B--2---:R-:W-:Y:S01]  /*fe70*/  MOV R23, R114 ;  /* 0x0000007200177202 */ /* 0x004fe20000000f00 */
[----:B-1----:R-:W-:Y:S01]  /*fe80*/  IMAD.MOV.U32 R84, RZ, RZ, R64 ;  /* 0x000000ffff547224 */ /* 0x002fe200078e0040 */
[----:B------:R-:W-:-:S02]  /*fe90*/  MOV R64, R190 ;  /* 0x000000be00407202 */ /* 0x000fc40000000f00 */
[----:B------:R-:W-:Y:S02]  /*fea0*/  PRMT R190, R210, 0x5410, R180 ;  /* 0x00005410d2be7816 */ /* 0x000fe400000000b4 */
[----:B------:R-:W-:Y:S01]  /*feb0*/  @!P3 PRMT R169, R45, 0x5410, RZ ;  /* 0x000054102da9b816 */ /* 0x000fe200000000ff */
[----:B------:R-:W-:Y:S01]  /*fec0*/  IMAD.MOV.U32 R31, RZ, RZ, R64 ;  /* 0x000000ffff1f7224 */ /* 0x000fe200078e0040 */
[----:B----4-:R-:W-:-:S04]  /*fed0*/  LOP3.LUT R2, R0, 0xff, RZ, 0xc0, !PT ;  /* 0x000000ff00027812 */ /* 0x010fc800078ec0ff */
[C---:B------:R-:W-:Y:S02]  /*fee0*/  ISETP.GE.U32.AND P2, PT, R17.reuse, R2, PT ;  /* 0x000000021100720c */ /* 0x040fe40003f46070 */
[----:B------:R-:W-:Y:S02]  /*fef0*/  SHF.R.U32.HI R2, RZ, 0x18, R0 ;  /* 0x00000018ff027819 */ /* 0x000fe40000011600 */
[----:B------:R-:W-:Y:S02]  /*ff00*/  LOP3.LUT R0, R0, 0xffff, RZ, 0xc0, !PT ;  /* 0x0000ffff00007812 */ /* 0x000fe400078ec0ff */
[----:B------:R-:W-:Y:S02]  /*ff10*/  ISETP.GE.U32.AND P4, PT, R17, R2, PT ;  /* 0x000000021100720c */ /* 0x000fe40003f86070 */
[----:B------:R-:W-:Y:S02]  /*ff20*/  LOP3.LUT R2, R8, 0xff, RZ, 0xc0, !PT ;  /* 0x000000ff08027812 */ /* 0x000fe400078ec0ff */
[----:B------:R-:W-:-:S02]  /*ff30*/  SHF.R.U32.HI R0, RZ, 0x8, R0 ;  /* 0x00000008ff007819 */ /* 0x000fc40000011600 */
[C---:B------:R-:W-:Y:S01]  /*ff40*/  ISETP.GE.U32.AND P1, PT, R17.reuse, R2, PT ;  /* 0x000000021100720c */ /* 0x040fe20003f26070 */
[----:B------:R-:W-:Y:S01]  /*ff50*/  @!P2 HADD2 R39, -R210.H0_H0, -RZ.H0_H0 ;  /* 0xa00000ffd227a230 */ /* 0x000fe20000000900 */
[----:B------:R-:W-:Y:S01]  /*ff60*/  LOP3.LUT R0, R0, 0xffff, RZ, 0xc0, !PT ;  /* 0x0000ffff00007812 */ /* 0x000fe200078ec0ff */
[----:B------:R-:W1:Y:S01]  /*ff70*/  MUFU.EX2 R2, R96 ;  /* 0x0000006000027308 */ /* 0x000e620000000800 */
[C---:B------:R-:W-:Y:S02]  /*ff80*/  PRMT R8, R17.reuse, 0x7054, R17 ;  /* 0x0000705411087816 */ /* 0x040fe40000000011 */
[----:B------:R-:W-:Y:S01]  /*ff90*/  ISETP.GE.U32.AND P6, PT, R17, R0, PT ;  /* 0x000000001100720c */ /* 0x000fe20003fc6070 */
[----:B------:R-:W-:Y:S01]  /*ffa0*/  @!P4 HADD2 R41, -R170.H0_H0, -RZ.H0_H0 ;  /* 0xa00000ffaa29c230 */ /* 0x000fe20000000900 */
[----:B------:R-:W-:Y:S02]  /*ffb0*/  SHF.R.U32.HI R0, RZ, 0x8, R10 ;  /* 0x00000008ff007819 */ /* 0x000fe4000001160a */
[----:B------:R-:W-:Y:S01]  /*ffc0*/  @!P2 PRMT R210, R39, 0x5410, RZ ;  /* 0x0000541027d2a816 */ /* 0x000fe200000000ff */
[----:B------:R-:W-:Y:S01]  /*ffd0*/  IMAD.MOV.U32 R39, RZ, RZ, R79 ;  /* 0x000000ffff277224 */ /* 0x000fe200078e004f */
[----:B------:R-:W-:-:S02]  /*ffe0*/  LOP3.LUT R0, R0, 0xffff, RZ, 0xc0, !PT ;  /* 0x0000ffff00007812 */ /* 0x000fc400078ec0ff */
[----:B------:R-:W-:Y:S02]  /*fff0*/  @!P4 PRMT R170, R41, 0x5410, RZ ;  /* 0x0000541029aac816 */ /* 0x000fe400000000ff */
[----:B------:R-:W-:Y:S01]  /*10000*/  ISETP.GE.U32.AND P2, PT, R17, R0, PT ;  /* 0x000000001100720c */ /* 0x000fe20003f46070 */
[----:B---3--:R-:W-:Y:S01]  /*10010*/  FADD.FTZ R0, R4, R135 ;  /* 0x0000008704007221 */ /* 0x008fe20000010000 */
[----:B------:R-:W-:Y:S01]  /*10020*/  MOV R135, R68 ;  /* 0x0000004400877202 */ /* 0x000fe20000000f00 */
[----:B------:R-:W-:Y:S01]  /*10030*/  @!P6 HADD2 R44, -R180.H0_H0, -RZ.H0_H0 ;  /* 0xa00000ffb42ce230 */ /* 0x000fe20000000900 */
[C---:B-1----:R-:W-:Y:S01]  /*10040*/  F2FP.PACK_AB R34, R2.reuse, R4 ;  /* 0x000000040222723e */ /* 0x042fe200000000ff */
[----:B------:R-:W-:Y:S02]  /*10050*/  FADD.FTZ R0, R2, R0 ;  /* 0x0000000002007221 */ /* 0x000fe40000010000 */
[----:B------:R-:W-:Y:S01]  /*10060*/  IMAD R2, R11, -0x2daee0ad, RZ ;  /* 0xd2511f530b027824 */ /* 0x000fe200078e02ff */
[----:B------:R-:W-:Y:S01]  /*10070*/  @P0 PRMT R30, R34, 0x7632, R30 ;  /* 0x00007632221e0816 */ /* 0x000fe2000000001e */
[C---:B------:R-:W-:Y:S01]  /*10080*/  @!P0 HADD2 R38, -R34.reuse.H1_H1, -RZ.H0_H0 ;  /* 0xa00000ff22268230 */ /* 0x040fe20000000d00 */
[----:B------:R1:W-:Y:S01]  /*10090*/  STL [R1+0x88], R0 ;  /* 0x0000880001007387 */ /* 0x0003e20000100800 */
[----:B------:R-:W-:Y:S01]  /*100a0*/  @!P6 PRMT R180, R44, 0x5410, RZ ;  /* 0x000054102cb4e816 */ /* 0x000fe200000000ff */
[----:B------:R-:W-:Y:S01]  /*100b0*/  @!P1 HADD2 R40, -R34.H0_H0, -RZ.H0_H0 ;  /* 0xa00000ff22289230 */ /* 0x000fe20000000900 */
[----:B------:R-:W-:Y:S01]  /*100c0*/  LOP3.LUT R2, R13, UR29, R2, 0x96, !PT ;  /* 0x0000001d0d027c12 */ /* 0x000fe2000f8e9602 */
[----:B------:R-:W-:Y:S01]  /*100d0*/  @!P2 HADD2 R43, -R35.H0_H0, -RZ.H0_H0 ;  /* 0xa00000ff232ba230 */ /* 0x000fe20000000900 */
[----:B------:R-:W-:Y:S01]  /*100e0*/  @!P0 PRMT R30, R38, 0x5410, RZ ;  /* 0x00005410261e8816 */ /* 0x000fe200000000ff */
[----:B------:R-:W-:Y:S01]  /*100f0*/  IMAD.MOV.U32 R38, RZ, RZ, R78 ;  /* 0x000000ffff267224 */ /* 0x000fe200078e004e */
[----:B------:R-:W-:Y:S01]  /*10100*/  @P1 PRMT R181, R34, 0x7610, R181 ;  /* 0x0000761022b51816 */ /* 0x000fe200000000b5 */
[----:B------:R-:W-:Y:S01]  /*10110*/  IMAD.WIDE.U32 R2, R2, -0x326172a9, RZ ;  /* 0xcd9e8d5702027825 */ /* 0x000fe200078e00ff */
[----:B------:R-:W-:-:S02]  /*10120*/  @!P1 PRMT R181, R40, 0x5410, RZ ;  /* 0x0000541028b59816 */ /* 0x000fc400000000ff */
[----:B------:R-:W-:Y:S02]  /*10130*/  @!P2 PRMT R35, R43, 0x5410, RZ ;  /* 0x000054102b23a816 */ /* 0x000fe400000000ff */
[----:B------:R-:W-:Y:S02]  /*10140*/  LOP3.LUT R7, R2, 0xff, RZ, 0xc0, !PT ;  /* 0x000000ff02077812 */ /* 0x000fe400078ec0ff */
[----:B-1----:R-:W-:Y:S01]  /*10150*/  LOP3.LUT R0, R3, UR20, R18, 0x96, !PT ;  /* 0x0000001403007c12 */ /* 0x002fe2000f8e9612 */
[----:B------:R-:W-:-:S03]  /*10160*/  IMAD.MOV.U32 R18, RZ, RZ, R115 ;  /* 0x000000ffff127224 */ /* 0x000fc600078e0073 */
[C---:B------:R-:W-:Y:S02]  /*10170*/  LOP3.LUT R4, R0.reuse, 0xffff, RZ, 0xc0, !PT ;  /* 0x0000ffff00047812 */ /* 0x040fe400078ec0ff */
[----:B------:R-:W-:Y:S02]  /*10180*/  SHF.R.U32.HI R6, RZ, 0x10, R0 ;  /* 0x00000010ff067819 */ /* 0x000fe40000011600 */
[----:B------:R-:W-:Y:S02]  /*10190*/  SHF.R.U32.HI R5, RZ, 0x8, R4 ;  /* 0x00000008ff057819 */ /* 0x000fe40000011604 */
[----:B------:R-:W-:-:S04]  /*101a0*/  LOP3.LUT R4, R0, 0xff, RZ, 0xc0, !PT ;  /* 0x000000ff00047812 */ /* 0x000fc800078ec0ff */
[----:B------:R-:W-:Y:S02]  /*101b0*/  PRMT R4, R4, 0x5410, R5 ;  /* 0x0000541004047816 */ /* 0x000fe40000000005 */
[----:B------:R-:W-:Y:S02]  /*101c0*/  SHF.R.U32.HI R5, RZ, 0x18, R0 ;  /* 0x00000018ff057819 */ /* 0x000fe40000011600 */
[----:B------:R-:W-:Y:S01]  /*101d0*/  LOP3.LUT R0, R6, 0xff, RZ, 0xc0, !PT ;  /* 0x000000ff06007812 */ /* 0x000fe200078ec0ff */
[----:B------:R-:W-:Y:S01]  /*101e0*/  HSET2.LE.AND R4, R4, R8, PT ;  /* 0x0000000804047233 */ /* 0x000fe20003803000 */
[----:B------:R-:W-:Y:S02]  /*101f0*/  SHF.R.U32.HI R6, RZ, 0x10, R2 ;  /* 0x00000010ff067819 */ /* 0x000fe40000011602 */
[----:B------:R-:W-:Y:S02]  /*10200*/  PRMT R0, R0, 0x5410, R5 ;  /* 0x0000541000007816 */ /* 0x000fe40000000005 */
[----:B------:R-:W-:-:S03]  /*10210*/  LOP3.LUT R4, R4, R85, RZ, 0xc0, !PT ;  /* 0x0000005504047212 */ /* 0x000fc600078ec0ff */
[----:B------:R-:W-:-:S05]  /*10220*/  HSET2.LE.AND R0, R0, R8, PT ;  /* 0x0000000800007233 */ /* 0x000fca0003803000 */
[----:B------:R-:W-:Y:S02]  /*10230*/  LOP3.LUT R5, R0, R84, RZ, 0xc0, !PT ;  /* 0x0000005400057212 */ /* 0x000fe400078ec0ff */
[----:B------:R-:W-:Y:S02]  /*10240*/  LOP3.LUT R0, R2, 0xffff, RZ, 0xc0, !PT ;  /* 0x0000ffff02007812 */ /* 0x000fe400078ec0ff */
[----:B------:R-:W-:Y:S02]  /*10250*/  SHF.R.U32.HI R3, RZ, 0x18, R2 ;  /* 0x00000018ff037819 */ /* 0x000fe40000011602 */
[----:B------:R-:W-:Y:S02]  /*10260*/  SHF.R.U32.HI R0, RZ, 0x8, R0 ;  /* 0x00000008ff007819 */ /* 0x000fe40000011600 */
[----:B------:R-:W-:Y:S02]  /*10270*/  LOP3.LUT R2, R6, 0xff, RZ, 0xc0, !PT ;  /* 0x000000ff06027812 */ /* 0x000fe400078ec0ff */
[----:B------:R-:W-:-:S02]  /*10280*/  PRMT R0, R7, 0x5410, R0 ;  /* 0x0000541007007816 */ /* 0x000fc40000000000 */
[----:B------:R-:W-:Y:S01]  /*10290*/  PRMT R2, R2, 0x5410, R3 ;  /* 0x0000541002027816 */ /* 0x000fe20000000003 */
[----:B------:R-:W-:Y:S02]  /*102a0*/  IMAD.MOV.U32 R3, RZ, RZ, R113 ;  /* 0x000000ffff037224 */ /* 0x000fe400078e0071 */
[--C-:B------:R-:W-:Y:S02]  /*102b0*/  HSET2.LE.AND R0, R0, R8.reuse, PT ;  /* 0x0000000800007233 */ /* 0x100fe40003803000 */
[----:B------:R-:W-:Y:S02]  /*102c0*/  HSET2.LE.AND R2, R2, R8, PT ;  /* 0x0000000802027233 */ /* 0x000fe40003803000 */
[----:B------:R-:W1:Y:S01]  /*102d0*/  LDSM.16.MT88.4 R8, [R182+0x10000] ;  /* 0x01000000b608783b */ /* 0x000e620000004200 */
[----:B------:R-:W-:Y:S01]  /*102e0*/  LOP3.LUT R6, R0, R73, RZ, 0xc0, !PT ;  /* 0x0000004900067212 */ /* 0x000fe200078ec0ff */
[----:B------:R-:W-:Y:S01]  /*102f0*/  IMAD.MOV.U32 R0, RZ, RZ, R112 ;  /* 0x000000ffff007224 */ /* 0x000fe200078e0070 */
[----:B------:R-:W-:Y:S01]  /*10300*/  LOP3.LUT R7, R2, R172, RZ, 0xc0, !PT ;  /* 0x000000ac02077212 */ /* 0x000fe200078ec0ff */
[----:B------:R-:W-:Y:S01]  /*10310*/  IMAD.MOV.U32 R172, RZ, RZ, R123 ;  /* 0x000000ffffac7224 */ /* 0x000fe200078e007b */
[----:B------:R-:W-:-:S05]  /*10320*/  MOV R2, R122 ;  /* 0x0000007a00027202 */ /* 0x000fca0000000f00 */
        /* <DEDUP_REMOVED lines=9> */
[C---:B-1----:R-:W-:Y:S07]  /*103c0*/  HMMA.16816.F32 R52, R4.reuse, R8, R156 ;  /* 0x000000080434723c */ /* 0x042fee000000189c */
[----:B------:R-:W-:Y:S01]  /*103d0*/  IMAD.MOV.U32 R156, RZ, RZ, R162 ;  /* 0x000000ffff9c7224 */ /* 0x000fe200078e00a2 */
[----:B------:R-:W-:Y:S01]  /*103e0*/  HMMA.16816.F32 R120, R4, R10, R152 ;  /* 0x0000000a0478723c */ /* 0x000fe20000001898 */
[----:B------:R-:W1:Y:S01]  /*103f0*/  LDSM.16.MT88.4 R8, [R185+0x10000] ;  /* 0x01000000b908783b */ /* 0x000e620000004200 */
        /* <DEDUP_REMOVED lines=10> */
[C---:B-1----:R-:W-:Y:S08]  /*104a0*/  HMMA.16816.F32 R96, R4.reuse, R8, R148 ;  /* 0x000000080460723c */ /* 0x042ff00000001894 */
[----:B------:R-:W-:Y:S01]  /*104b0*/  HMMA.16816.F32 R72, R4, R10, R144 ;  /* 0x0000000a0448723c */ /* 0x000fe20000001890 */
[----:B------:R-:W1:Y:S01]  /*104c0*/  LDSM.16.MT88.4 R8, [R184+0x10000] ;  /* 0x01000000b808783b */ /* 0x000e620000004200 */
[----:B------:R-:W-:Y:S01]  /*104d0*/  IMAD.MOV.U32 R163, RZ, RZ, R106 ;  /* 0x000000ffffa37224 */ /* 0x000fe200078e006a */
[----:B------:R-:W-:-:S04]  /*104e0*/  MOV R172, R105 ;  /* 0x0000006900ac7202 */ /* 0x000fc80000000f00 */
[----:B------:R-:W-:Y:S01]  /*104f0*/  MOV R147, R18 ;  /* 0x0000001200937202 */ /* 0x000fe20000000f00 */
[----:B------:R-:W-:Y:S01]  /*10500*/  IMAD.MOV.U32 R146, RZ, RZ, R23 ;  /* 0x000000ffff927224 */ /* 0x000fe200078e0017 */
[----:B------:R-:W-:Y:S01]  /*10510*/  MOV R144, R0 ;  /* 0x0000000000907202 */ /* 0x000fe20000000f00 */
[----:B------:R-:W-:Y:S02]  /*10520*/  IMAD.MOV.U32 R23, RZ, RZ, R19 ;  /* 0x000000ffff177224 */ /* 0x000fe400078e0013 */
[----:B------:R-:W-:Y:S01]  /*10530*/  IMAD.MOV.U32 R145, RZ, RZ, R3 ;  /* 0x000000ffff917224 */ /* 0x000fe200078e0003 */
[C---:B-1----:R-:W-:Y:S08]  /*10540*/  HMMA.16816.F32 R48, R4.reuse, R8, R140 ;  /* 0x000000080430723c */ /* 0x042ff0000000188c */
[----:B------:R-:W-:Y:S01]  /*10550*/  HMMA.16816.F32 R116, R4, R10, R136 ;  /* 0x0000000a0474723c */ /* 0x000fe20000001888 */
[----:B------:R-:W1:Y:S01]  /*10560*/  LDSM.16.MT88.4 R8, [R182+0x12000] ;  /* 0x01200000b608783b */ /* 0x000e620000004200 */
[----:B------:R-:W-:-:S05]  /*10570*/  IMAD.MOV.U32 R140, RZ, RZ, R204 ;  /* 0x000000ffff8c7224 */ /* 0x000fca00078e00cc */
[----:B------:R-:W-:Y:S01]  /*10580*/  IMAD.MOV.U32 R139, RZ, RZ, R126 ;  /* 0x000000ffff8b7224 */ /* 0x000fe200078e007e */
[----:B------:R-:W-:Y:S01]  /*10590*/  MOV R141, R205 ;  /* 0x000000cd008d7202 */ /* 0x000fe20000000f00 */
[----:B------:R-:W-:Y:S01]  /*105a0*/  IMAD.MOV.U32 R138, RZ, RZ, R127 ;  /* 0x000000ffff8a7224 */ /* 0x000fe200078e007f */
[----:B------:R-:W-:Y:S01]  /*105b0*/  MOV R18, R104 ;  /* 0x0000006800127202 */ /* 0x000fe20000000f00 */
[----:B------:R-:W-:Y:S01]  /*105c0*/  IMAD.MOV.U32 R136, RZ, RZ, R16 ;  /* 0x000000ffff887224 */ /* 0x000fe200078e0010 */
[----:B------:R-:W-:Y:S01]  /*105d0*/  MOV R137, R175 ;  /* 0x000000af00897202 */ /* 0x000fe20000000f00 */
[C---:B-1----:R-:W-:Y:S07]  /*105e0*/  HMMA.16816.F32 R92, R4.reuse, R8, R176 ;  /* 0x00000008045c723c */ /* 0x042fee00000018b0 */
[----:B------:R-:W-:Y:S01]  /*105f0*/  MOV R176, R203 ;  /* 0x000000cb00b07202 */ /* 0x000fe20000000f00 */
[C---:B------:R-:W-:Y:S01]  /*10600*/  HMMA.16816.F32 R68, R4.reuse, R10, R212 ;  /* 0x0000000a0444723c */ /* 0x040fe200000018d4 */
[----:B------:R-:W1:Y:S01]  /*10610*/  LDSM.16.MT88.4 R8, [R183+0x12000] ;  /* 0x01200000b708783b */ /* 0x000e620000004200 */
[----:B------:R-:W-:Y:S01]  /*10620*/  IMAD.MOV.U32 R177, RZ, RZ, R201 ;  /* 0x000000ffffb17224 */ /* 0x000fe200078e00c9 */
[----:B------:R-:W-:Y:S01]  /*10630*/  MOV R179, R124 ;  /* 0x0000007c00b37202 */ /* 0x000fe20000000f00 */
[----:B------:R-:W-:Y:S01]  /*10640*/  IMAD.MOV.U32 R178, RZ, RZ, R125 ;  /* 0x000000ffffb27224 */ /* 0x000fe200078e007d */
[----:B------:R-:W2:Y:S03]  /*10650*/  LDL.LU R203, [R1+0x174] ;  /* 0x0001740001cb7983 */ /* 0x000ea60000300800 */
[C---:B-1----:R-:W-:Y:S01]  /*10660*/  HMMA.16816.F32 R44, R4.reuse, R8, R224 ;  /* 0x00000008042c723c */ /* 0x042fe200000018e0 */
[----:B------:R-:W3:Y:S07]  /*10670*/  LDL.LU R201, [R1+0x170] ;  /* 0x0001700001c97983 */ /* 0x000eee0000300800 */
[C---:B------:R-:W-:Y:S01]  /*10680*/  HMMA.16816.F32 R112, R4.reuse, R10, R228 ;  /* 0x0000000a0470723c */ /* 0x040fe200000018e4 */
[----:B------:R-:W1:Y:S07]  /*10690*/  LDSM.16.MT88.4 R8, [R185+0x12000] ;  /* 0x01200000b908783b */ /* 0x000e6e0000004200 */
[C---:B-1----:R-:W-:Y:S08]  /*106a0*/  HMMA.16816.F32 R88, R4.reuse, R8, R232 ;  /* 0x000000080458723c */ /* 0x042ff000000018e8 */
[----:B------:R-:W-:Y:S01]  /*106b0*/  HMMA.16816.F32 R64, R4, R10, R56 ;  /* 0x0000000a0440723c */ /* 0x000fe20000001838 */
[----:B------:R-:W1:Y:S01]  /*106c0*/  LDSM.16.MT88.4 R8, [R184+0x12000] ;  /* 0x01200000b808783b */ /* 0x000e620000004200 */
[----:B------:R-:W-:-:S02]  /*106d0*/  IMAD.MOV.U32 R124, RZ, RZ, R206 ;  /* 0x000000ffff7c7224 */ /* 0x000fc400078e00ce */
[----:B------:R-:W-:Y:S01]  /*106e0*/  IMAD.MOV.U32 R125, RZ, RZ, R202 ;  /* 0x000000ffff7d7224 */ /* 0x000fe200078e00ca */
[----:B------:R-:W4:Y:S01]  /*106f0*/  LDL.LU R206, [R1+0x16c] ;  /* 0x00016c0001ce7983 */ /* 0x000f220000300800 */
[----:B------:R-:W-:-:S03]  /*10700*/  MOV R126, R189 ;  /* 0x000000bd007e7202 */ /* 0x000fc60000000f00 */
[----:B------:R-:W4:Y:S01]  /*10710*/  LDL.LU R202, [R1+0x168] ;  /* 0x0001680001ca7983 */ /* 0x000f220000300800 */
[----:B------:R-:W-:-:S03]  /*10720*/  IMAD.MOV.U32 R127, RZ, RZ, R197 ;  /* 0x000000ffff7f7224 */ /* 0x000fc600078e00c5 */
[----:B------:R-:W4:Y:S04]  /*10730*/  LDL.LU R189, [R1+0x164] ;  /* 0x0001640001bd7983 */ /* 0x000f280000300800 */
[----:B------:R-:W4:Y:S04]  /*10740*/  LDL.LU R197, [R1+0x160] ;  /* 0x0001600001c57983 */ /* 0x000f280000300800 */
[----:B------:R-:W4:Y:S04]  /*10750*/  LDL.LU R204, [R1+0x15c] ;  /* 0x00015c0001cc7983 */ /* 0x000f280000300800 */
[----:B------:R-:W4:Y:S01]  /*10760*/  LDL.LU R205, [R1+0x158] ;  /* 0x0001580001cd7983 */ /* 0x000f220000300800 */
        /* <DEDUP_REMOVED lines=15> */
[----:B------:R-:W-:-:S02]  /*10860*/  IMAD.MOV.U32 R142, RZ, RZ, R220 ;  /* 0x000000ffff8e7224 */ /* 0x000fc400078e00dc */
[----:B------:R-:W-:Y:S01]  /*10870*/  IMAD.MOV.U32 R143, RZ, RZ, R219 ;  /* 0x000000ffff8f7224 */ /* 0x000fe200078e00db */
[----:B------:R-:W-:Y:S01]  /*10880*/  MOV R148, R218 ;  /* 0x000000da00947202 */ /* 0x000fe20000000f00 */
[----:B------:R-:W-:Y:S01]  /*10890*/  IMAD.MOV.U32 R149, RZ, RZ, R217 ;  /* 0x000000ffff957224 */ /* 0x000fe200078e00d9 */
[----:B------:R-:W-:Y:S01]  /*108a0*/  MOV R151, R209 ;  /* 0x000000d100977202 */ /* 0x000fe20000000f00 */
[----:B------:R-:W-:Y:S01]  /*108b0*/  IMAD.MOV.U32 R150, RZ, RZ, R216 ;  /* 0x000000ffff967224 */ /* 0x000fe200078e00d8 */
[----:B------:R1:W5:Y:S01]  /*108c0*/  LDL.LU R220, [R1+0x154] ;  /* 0x0001540001dc7983 */ /* 0x0003620000300800 */
[----:B---3--:R-:W-:Y:S02]  /*108d0*/  IMAD.MOV.U32 R2, RZ, RZ, R201 ;  /* 0x000000ffff027224 */ /* 0x008fe400078e00c9 */
[----:B------:R-:W-:Y:S01]  /*108e0*/  IMAD.MOV.U32 R3, RZ, RZ, R198 ;  /* 0x000000ffff037224 */ /* 0x000fe200078e00c6 */
[----:B------:R3:W5:Y:S01]  /*108f0*/  LDL.LU R219, [R1+0x150] ;  /* 0x0001500001db7983 */ /* 0x0007620000300800 */
[C---:B-1----:R-:W-:Y:S08]  /*10900*/  HMMA.16816.F32 R128, R4.reuse, R8, R128 ;  /* 0x000000080480723c */ /* 0x042ff00000001880 */
[----:B------:R-:W-:Y:S01]  /*10910*/  HMMA.16816.F32 R132, R4, R10, R132 ;  /* 0x0000000a0484723c */ /* 0x000fe20000001884 */
[----:B------:R-:W1:Y:S01]  /*10920*/  LDSM.16.MT88.4 R8, [R183+0x16000] ;  /* 0x01600000b708783b */ /* 0x000e620000004200 */
[----:B------:R-:W-:Y:S01]  /*10930*/  MOV R178, R2 ;  /* 0x0000000200b27202 */ /* 0x000fe20000000f00 */
[----:B------:R-:W-:-:S02]  /*10940*/  IMAD.MOV.U32 R0, RZ, RZ, R199 ;  /* 0x000000ffff007224 */ /* 0x000fc400078e00c7 */
[----:B--2---:R-:W-:Y:S01]  /*10950*/  IMAD.MOV.U32 R16, RZ, RZ, R203 ;  /* 0x000000ffff107224 */ /* 0x004fe200078e00cb */
[----:B------:R3:W5:Y:S02]  /*10960*/  LDL.LU R218, [R1+0x14c] ;  /* 0x00014c0001da7983 */ /* 0x0007640000300800 */
[C---:B-1----:R-:W-:Y:S01]  /*10970*/  HMMA.16816.F32 R136, R4.reuse, R8, R140 ;  /* 0x000000080488723c */ /* 0x042fe2000000188c */
[----:B----4-:R-:W-:Y:S01]  /*10980*/  MOV R167, R202 ;  /* 0x000000ca00a77202 */ /* 0x010fe20000000f00 */
[----:B------:R-:W-:Y:S01]  /*10990*/  IMAD.MOV.U32 R166, RZ, RZ, R204 ;  /* 0x000000ffffa67224 */ /* 0x000fe200078e00cc */
[----:B------:R-:W-:Y:S01]  /*109a0*/  MOV R165, R205 ;  /* 0x000000cd00a57202 */ /* 0x000fe20000000f00 */
[----:B------:R-:W-:Y:S01]  /*109b0*/  IMAD.MOV.U32 R19, RZ, RZ, R197 ;  /* 0x000000ffff137224 */ /* 0x000fe200078e00c5 */
[----:B------:R3:W5:Y:S03]  /*109c0*/  LDL.LU R217, [R1+0x148] ;  /* 0x0001480001d97983 */ /* 0x0007660000300800 */
[----:B------:R-:W-:Y:S01]  /*109d0*/  HMMA.16816.F32 R140, R4, R10, R144 ;  /* 0x0000000a048c723c */ /* 0x000fe20000001890 */
[----:B------:R-:W1:Y:S01]  /*109e0*/  LDSM.16.MT88.4 R8, [R185+0x16000] ;  /* 0x01600000b908783b */ /* 0x000e620000004200 */
[----:B------:R-:W-:-:S02]  /*109f0*/  IMAD.MOV.U32 R179, RZ, RZ, R167 ;  /* 0x000000ffffb37224 */ /* 0x000fc400078e00a7 */
[----:B------:R-:W-:Y:S01]  /*10a00*/  IMAD.MOV.U32 R177, RZ, RZ, R19 ;  /* 0x000000ffffb17224 */ /* 0x000fe200078e0013 */
[----:B------:R3:W5:Y:S03]  /*10a10*/  LDL.LU R216, [R1+0x144] ;  /* 0x0001440001d87983 */ /* 0x0007660000300800 */
[C---:B-1----:R-:W-:Y:S08]  /*10a20*/  HMMA.16816.F32 R144, R4.reuse, R8, R148 ;  /* 0x000000080490723c */ /* 0x042ff00000001894 */
[----:B------:R-:W-:Y:S01]  /*10a30*/  HMMA.16816.F32 R152, R4, R10, R152 ;  /* 0x0000000a0498723c */ /* 0x000fe20000001898 */
[----:B------:R-:W1:Y:S01]  /*10a40*/  LDSM.16.MT88.4 R8, [R184+0x16000] ;  /* 0x01600000b808783b */ /* 0x000e620000004200 */
[----:B------:R-:W-:-:S02]  /*10a50*/  IMAD.MOV.U32 R167, RZ, RZ, R3 ;  /* 0x000000ffffa77224 */ /* 0x000fc400078e0003 */
[----:B------:R-:W-:Y:S01]  /*10a60*/  IMAD.WIDE.U32 R2, R14, -0x2daee0ad, RZ ;  /* 0xd2511f530e027825 */ /* 0x000fe200078e00ff */
[----:B------:R3:W5:Y:S03]  /*10a70*/  LDL.LU R209, [R1+0x140] ;  /* 0x0001400001d17983 */ /* 0x0007660000300800 */
[----:B------:R-:W-:Y:S01]  /*10a80*/  IMAD.MOV.U32 R164, RZ, RZ, R206 ;  /* 0x000000ffffa47224 */ /* 0x000fe200078e00ce */
[----:B------:R3:W5:Y:S01]  /*10a90*/  LDL.LU R208, [R1+0x13c] ;  /* 0x00013c0001d07983 */ /* 0x0007620000300800 */
[----:B------:R-:W-:Y:S02]  /*10aa0*/  IMAD.MOV.U32 R176, RZ, RZ, R178 ;  /* 0x000000ffffb07224 */ /* 0x000fe400078e00b2 */
[----:B------:R-:W-:Y:S01]  /*10ab0*/  IMAD.MOV.U32 R175, RZ, RZ, R200 ;  /* 0x000000ffffaf7224 */ /* 0x000fe200078e00c8 */
[----:B------:R3:W5:Y:S04]  /*10ac0*/  LDL.LU R207, [R1+0x138] ;  /* 0x0001380001cf7983 */ /* 0x0007680000300800 */
[----:B------:R3:W5:Y:S04]  /*10ad0*/  LDL.LU R206, [R1+0x134] ;  /* 0x0001340001ce7983 */ /* 0x0007680000300800 */
[----:B------:R3:W5:Y:S04]  /*10ae0*/  LDL.LU R205, [R1+0x130] ;  /* 0x0001300001cd7983 */ /* 0x0007680000300800 */
[----:B------:R3:W5:Y:S04]  /*10af0*/  LDL.LU R204, [R1+0x12c] ;  /* 0x00012c0001cc7983 */ /* 0x0007680000300800 */
[----:B------:R3:W5:Y:S04]  /*10b00*/  LDL.LU R203, [R1+0x128] ;  /* 0x0001280001cb7983 */ /* 0x0007680000300800 */
[----:B------:R3:W5:Y:S04]  /*10b10*/  LDL.LU R202, [R1+0x124] ;  /* 0x0001240001ca7983 */ /* 0x0007680000300800 */
[----:B------:R3:W5:Y:S01]  /*10b20*/  LDL.LU R201, [R1+0x120] ;  /* 0x0001200001c97983 */ /* 0x0007620000300800 */
[----:B-1----:R-:W-:Y:S03]  /*10b30*/  HMMA.16816.F32 R148, R4, R10, R160 ;  /* 0x0000000a0494723c */ /* 0x002fe600000018a0 */
[----:B------:R3:W5:Y:S04]  /*10b40*/  LDL.LU R200, [R1+0x11c] ;  /* 0x00011c0001c87983 */ /* 0x0007680000300800 */
[----:B------:R3:W5:Y:S01]  /*10b50*/  LDL.LU R199, [R1+0x118] ;  /* 0x0001180001c77983 */ /* 0x0007620000300800 */
[----:B------:R-:W-:-:S02]  /*10b60*/  IMAD.MOV.U32 R160, RZ, RZ, R166 ;  /* 0x000000ffffa07224 */ /* 0x000fc400078e00a6 */
[----:B------:R-:W-:Y:S01]  /*10b70*/  IMAD.MOV.U32 R166, RZ, RZ, R0 ;  /* 0x000000ffffa67224 */ /* 0x000fe200078e0000 */
[----:B------:R-:W-:Y:S01]  /*10b80*/  LOP3.LUT R0, R3, UR19, R12, 0x96, !PT ;  /* 0x0000001303007c12 */ /* 0x000fe2000f8e960c */
[----:B------:R-:W-:Y:S01]  /*10b90*/  HMMA.16816.F32 R156, R4, R8, R156 ;  /* 0x00000008049c723c */ /* 0x000fe2000000189c */
[C---:B------:R-:W-:Y:S01]  /*10ba0*/  LOP3.LUT R3, R2.reuse, 0xffff, RZ, 0xc0, !PT ;  /* 0x0000ffff02037812 */ /* 0x040fe200078ec0ff */
[----:B------:R-:W1:Y:S01]  /*10bb0*/  LDSM.16.MT88.4 R8, [R182+0x10800] ;  /* 0x01080000b608783b */ /* 0x000e620000004200 */
[----:B------:R-:W-:Y:S02]  /*10bc0*/  MOV R161, R165 ;  /* 0x000000a500a17202 */ /* 0x000fe40000000f00 */
[----:B------:R-:W-:Y:S01]  /*10bd0*/  MOV R163, R18 ;  /* 0x0000001200a37202 */ /* 0x000fe20000000f00 */
[----:B------:R-:W-:Y:S01]  /*10be0*/  IMAD.MOV.U32 R162, RZ, RZ, R164 ;  /* 0x000000ffffa27224 */ /* 0x000fe200078e00a4 */
[----:B------:R-:W-:Y:S01]  /*10bf0*/  SHF.R.U32.HI R4, RZ, 0x8, R3 ;  /* 0x00000008ff047819 */ /* 0x000fe20000011603 */
[----:B------:R3:W5:Y:S01]  /*10c00*/  LDL.LU R198, [R1+0x114] ;  /* 0x0001140001c67983 */ /* 0x0007620000300800 */
[----:B------:R-:W-:-:S02]  /*10c10*/  LOP3.LUT R3, R2, 0xff, RZ, 0xc0, !PT ;  /* 0x000000ff02037812 */ /* 0x000fc400078ec0ff */
[--C-:B------:R-:W-:Y:S01]  /*10c20*/  SHF.R.U32.HI R6, RZ, 0x10, R2.reuse ;  /* 0x00000010ff067819 */ /* 0x100fe20000011602 */
[----:B------:R3:W5:Y:S01]  /*10c30*/  LDL.LU R197, [R1+0x110] ;  /* 0x0001100001c57983 */ /* 0x0007620000300800 */
[----:B------:R-:W-:Y:S02]  /*10c40*/  SHF.R.U32.HI R7, RZ, 0x18, R2 ;  /* 0x00000018ff077819 */ /* 0x000fe40000011602 */
[C---:B------:R-:W-:Y:S02]  /*10c50*/  LOP3.LUT R2, R0.reuse, 0xffff, RZ, 0xc0, !PT ;  /* 0x0000ffff00027812 */ /* 0x040fe400078ec0ff */
[----:B------:R-:W-:Y:S02]  /*10c60*/  PRMT R12, R3, 0x5410, R4 ;  /* 0x00005410030c7816 */ /* 0x000fe40000000004 */
[----:B------:R-:W-:Y:S02]  /*10c70*/  SHF.R.U32.HI R3, RZ, 0x8, R2 ;  /* 0x00000008ff037819 */ /* 0x000fe40000011602 */
[----:B------:R-:W-:-:S02]  /*10c80*/  LOP3.LUT R2, R0, 0xff, RZ, 0xc0, !PT ;  /* 0x000000ff00027812 */ /* 0x000fc400078ec0ff */
[----:B------:R-:W-:Y:S02]  /*10c90*/  PRMT R165, R17, 0x7054, R17 ;  /* 0x0000705411a57816 */ /* 0x000fe40000000011 */
[----:B------:R-:W-:Y:S02]  /*10ca0*/  PRMT R3, R2, 0x5410, R3 ;  /* 0x0000541002037816 */ /* 0x000fe40000000003 */
[--C-:B------:R-:W-:Y:S02]  /*10cb0*/  SHF.R.U32.HI R2, RZ, 0x10, R0.reuse ;  /* 0x00000010ff027819 */ /* 0x100fe40000011600 */
[----:B------:R-:W-:Y:S01]  /*10cc0*/  SHF.R.U32.HI R5, RZ, 0x18, R0 ;  /* 0x00000018ff057819 */ /* 0x000fe20000011600 */
[----:B------:R-:W-:Y:S01]  /*10cd0*/  HSET2.LE.AND R0, R3, R165, PT ;  /* 0x000000a503007233 */ /* 0x000fe20003803000 */
[----:B------:R-:W-:-:S04]  /*10ce0*/  LOP3.LUT R4, R6, 0xff, RZ, 0xc0, !PT ;  /* 0x000000ff06047812 */ /* 0x000fc800078ec0ff */
[----:B------:R-:W-:Y:S02]  /*10cf0*/  PRMT R3, R4, 0x5410, R7 ;  /* 0x0000541004037816 */ /* 0x000fe40000000007 */
[----:B------:R-:W-:Y:S02]  /*10d00*/  LOP3.LUT R4, R0, R16, RZ, 0xc0, !PT ;  /* 0x0000001000047212 */ /* 0x000fe400078ec0ff */
[----:B------:R-:W2:Y:S01]  /*10d10*/  LDSM.16.MT88.4 R16, [R183+0x10800] ;  /* 0x01080000b710783b */ /* 0x000ea20000004200 */
[----:B------:R-:W-:-:S04]  /*10d20*/  LOP3.LUT R2, R2, 0xff, RZ, 0xc0, !PT ;  /* 0x000000ff02027812 */ /* 0x000fc800078ec0ff */
[----:B------:R-:W-:Y:S01]  /*10d30*/  PRMT R2, R2, 0x5410, R5 ;  /* 0x0000541002027816 */ /* 0x000fe20000000005 */
[----:B------:R-:W-:-:S04]  /*10d40*/  HSET2.LE.AND R3, R3, R165, PT ;  /* 0x000000a503037233 */ /* 0x000fc80003803000 */
[--C-:B------:R-:W-:Y:S02]  /*10d50*/  HSET2.LE.AND R0, R2, R165.reuse, PT ;  /* 0x000000a502007233 */ /* 0x100fe40003803000 */
[----:B------:R-:W-:Y:S01]  /*10d60*/  HSET2.LE.AND R2, R12, R165, PT ;  /* 0x000000a50c027233 */ /* 0x000fe20003803000 */
[----:B------:R-:W-:Y:S02]  /*10d70*/  LOP3.LUT R7, R3, R173, RZ, 0xc0, !PT ;  /* 0x000000ad03077212 */ /* 0x000fe400078ec0ff */
[----:B------:R-:W-:Y:S02]  /*10d80*/  LOP3.LUT R5, R0, R166, RZ, 0xc0, !PT ;  /* 0x000000a600057212 */ /* 0x000fe400078ec0ff */
[----:B------:R-:W-:-:S07]  /*10d90*/  LOP3.LUT R6, R2, R167, RZ, 0xc0, !PT ;  /* 0x000000a702067212 */ /* 0x000fce00078ec0ff */
[C---:B-1----:R-:W-:Y:S08]  /*10da0*/  HMMA.16816.F32 R164, R4.reuse, R8, R100 ;  /* 0x0000000804a4723c */ /* 0x042ff00000001864 */
[C---:B------:R-:W-:Y:S08]  /*10db0*/  HMMA.16816.F32 R212, R4.reuse, R10, R76 ;  /* 0x0000000a04d4723c */ /* 0x040ff0000000184c */
[----:B--2---:R-:W-:Y:S01]  /*10dc0*/  HMMA.16816.F32 R8, R4, R16, R52 ;  /* 0x000000100408723c */ /* 0x004fe20000001834 */
[----:B------:R-:W-:Y:S01]  /*10dd0*/  MOV R178, R160 ;  /* 0x000000a000b27202 */ /* 0x000fe20000000f00 */
[----:B------:R-:W-:-:S02]  /*10de0*/  IMAD.MOV.U32 R160, RZ, RZ, R162 ;  /* 0x000000ffffa07224 */ /* 0x000fc400078e00a2 */
[----:B------:R-:W-:Y:S11]  /*10df0*/  IMAD.MOV.U32 R162, RZ, RZ, R196 ;  /* 0x000000ffffa27224 */ /* 0x000ff600078e00c4 */
[----:B------:R-:W-:Y:S09]  /*10e00*/  @!UPT UIADD3 URZ, URZ, URZ, URZ ;  /* 0x0000003f3f3ff290 */ /* 0x000ff2000fffe03f */
[----:B------:R-:W-:Y:S01]  /*10e10*/  IMAD.MOV.U32 R240, RZ, RZ, R9 ;  /* 0x000000fffff07224 */ /* 0x000fe200078e0009 */
[----:B------:R-:W-:Y:S01]  /*10e20*/  MOV R173, R10 ;  /* 0x0000000a00ad7202 */ /* 0x000fe20000000f00 */
[----:B------:R-:W-:Y:S02]  /*10e30*/  IMAD.MOV.U32 R79, RZ, RZ, R8 ;  /* 0x000000ffff4f7224 */ /* 0x000fe400078e0008 */
[----:B------:R-:W-:Y:S02]  /*10e40*/  IMAD.MOV.U32 R196, RZ, RZ, R11 ;  /* 0x000000ffffc47224 */ /* 0x000fe400078e000b */
[----:B------:R-:W1:Y:S02]  /*10e50*/  LDSM.16.MT88.4 R8, [R185+0x10800] ;  /* 0x01080000b908783b */ /* 0x000e640000004200 */
[C---:B-1----:R-:W-:Y:S08]  /*10e60*/  HMMA.16816.F32 R228, R4.reuse, R8, R96 ;  /* 0x0000000804e4723c */ /* 0x042ff00000001860 */
[C---:B------:R-:W-:Y:S01]  /*10e70*/  HMMA.16816.F32 R100, R4.reuse, R10, R72 ;  /* 0x0000000a0464723c */ /* 0x040fe20000001848 */
[----:B------:R-:W1:Y:S07]  /*10e80*/  LDSM.16.MT88.4 R8, [R182+0x12800] ;  /* 0x01280000b608783b */ /* 0x000e6e0000004200 */
[C---:B------:R-:W-:Y:S01]  /*10e90*/  HMMA.16816.F32 R236, R4.reuse, R18, R120 ;  /* 0x0000001204ec723c */ /* 0x040fe20000001878 */
[----:B------:R-:W2:Y:S07]  /*10ea0*/  LDSM.16.MT88.4 R16, [R183+0x12800] ;  /* 0x01280000b710783b */ /* 0x000eae0000004200 */
[C---:B-1----:R-:W-:Y:S08]  /*10eb0*/  HMMA.16816.F32 R92, R4.reuse, R8, R92 ;  /* 0x00000008045c723c */ /* 0x042ff0000000185c */
[----:B------:R-:W-:Y:S01]  /*10ec0*/  HMMA.16816.F32 R68, R4, R10, R68 ;  /* 0x0000000a0444723c */ /* 0x000fe20000001844 */
[----:B------:R-:W1:Y:S01]  /*10ed0*/  LDSM.16.MT88.4 R8, [R185+0x12800] ;  /* 0x01280000b908783b */ /* 0x000e620000004200 */
[----:B------:R-:W-:Y:S01]  /*10ee0*/  IMAD.MOV.U32 R76, RZ, RZ, R215 ;  /* 0x000000ffff4c7224 */ /* 0x000fe200078e00d7 */
[----:B------:R-:W-:Y:S01]  /*10ef0*/  MOV R215, R177 ;  /* 0x000000b100d77202 */ /* 0x000fe20000000f00 */
[----:B------:R-:W-:-:S02]  /*10f00*/  IMAD.MOV.U32 R177, RZ, RZ, R179 ;  /* 0x000000ffffb17224 */ /* 0x000fc400078e00b3 */
[----:B------:R-:W-:Y:S01]  /*10f10*/  IMAD.MOV.U32 R179, RZ, RZ, R161 ;  /* 0x000000ffffb37224 */ /* 0x000fe200078e00a1 */
[----:B------:R-:W-:Y:S01]  /*10f20*/  MOV R161, R15 ;  /* 0x0000000f00a17202 */ /* 0x000fe20000000f00 */
[C---:B--2---:R-:W-:Y:S01]  /*10f30*/  HMMA.16816.F32 R232, R4.reuse, R18, R112 ;  /* 0x0000001204e8723c */ /* 0x044fe20000001870 */
[----:B------:R-:W2:Y:S07]  /*10f40*/  LDSM.16.MT88.4 R12, [R184+0x10800] ;  /* 0x01080000b80c783b */ /* 0x000eae0000004200 */
[C---:B-1----:R-:W-:Y:S08]  /*10f50*/  HMMA.16816.F32 R224, R4.reuse, R8, R88 ;  /* 0x0000000804e0723c */ /* 0x042ff00000001858 */
[C---:B------:R-:W-:Y:S01]  /*10f60*/  HMMA.16816.F32 R112, R4.reuse, R10, R64 ;  /* 0x0000000a0470723c */ /* 0x040fe20000001840 */
[----:B------:R-:W1:Y:S07]  /*10f70*/  LDSM.16.MT88.4 R8, [R182+0x14800] ;  /* 0x01480000b608783b */ /* 0x000e6e0000004200 */
[----:B--2---:R-:W-:Y:S01]  /*10f80*/  HMMA.16816.F32 R96, R4, R12, R48 ;  /* 0x0000000c0460723c */ /* 0x004fe20000001830 */
[----:B------:R-:W-:Y:S01]  /*10f90*/  MOV R241, R161 ;  /* 0x000000a100f17202 */ /* 0x000fe20000000f00 */
[----:B------:R-:W-:Y:S01]  /*10fa0*/  IMAD.MOV.U32 R242, RZ, RZ, R160 ;  /* 0x000000fffff27224 */ /* 0x000fe200078e00a0 */
[----:B------:R-:W-:Y:S01]  /*10fb0*/  MOV R161, R172 ;  /* 0x000000ac00a17202 */ /* 0x000fe20000000f00 */
[----:B------:R-:W-:Y:S01]  /*10fc0*/  IMAD.MOV.U32 R75, RZ, RZ, R162 ;  /* 0x000000ffff4b7224 */ /* 0x000fe200078e00a2 */
[----:B------:R-:W-:Y:S01]  /*10fd0*/  MOV R162, R186 ;  /* 0x000000ba00a27202 */ /* 0x000fe20000000f00 */
[----:B------:R-:W-:-:S02]  /*10fe0*/  IMAD.MOV.U32 R160, RZ, RZ, R163 ;  /* 0x000000ffffa07224 */ /* 0x000fc400078e00a3 */
[----:B------:R-:W-:Y:S01]  /*10ff0*/  HMMA.16816.F32 R116, R4, R14, R116 ;  /* 0x0000000e0474723c */ /* 0x000fe20000001874 */
[----:B------:R-:W2:Y:S01]  /*11000*/  LDSM.16.MT88.4 R12, [R184+0x12800] ;  /* 0x01280000b80c783b */ /* 0x000ea20000004200 */
[----:B------:R-:W-:-:S06]  /*11010*/  IMAD.MOV.U32 R172, RZ, RZ, R175 ;  /* 0x000000ffffac7224 */ /* 0x000fcc00078e00af */
[C---:B-1----:R-:W-:Y:S08]  /*11020*/  HMMA.16816.F32 R48, R4.reuse, R8, R84 ;  /* 0x000000080430723c */ /* 0x042ff00000001854 */
[----:B------:R-:W-:Y:S01]  /*11030*/  HMMA.16816.F32 R8, R4, R10, R60 ;  /* 0x0000000a0408723c */ /* 0x000fe2000000183c */
[----:B------:R-:W-:Y:S02]  /*11040*/  IMAD.MOV.U32 R175, RZ, RZ, R188 ;  /* 0x000000ffffaf7224 */ /* 0x000fe400078e00bc */
[----:B------:R-:W-:-:S05]  /*11050*/  IMAD.MOV.U32 R163, RZ, RZ, R187 ;  /* 0x000000ffffa37224 */ /* 0x000fca00078e00bb */
[----:B------:R-:W-:Y:S01]  /*11060*/  HMMA.16816.F32 R244, R4, R16, R44 ;  /* 0x0000001004f4723c */ /* 0x000fe2000000182c */
[----:B------:R-:W1:Y:S11]  /*11070*/  LDSM.16.MT88.4 R16, [R183+0x14800] ;  /* 0x01480000b710783b */ /* 0x000e760000004200 */
[----:B------:R-:W-:Y:S04]  /*11080*/  @!UPT UIADD3 URZ, URZ, URZ, URZ ;  /* 0x0000003f3f3ff290 */ /* 0x000fe8000fffe03f */
[----:B------:R-:W-:Y:S01]  /*11090*/  IMAD.MOV.U32 R188, RZ, RZ, R8 ;  /* 0x000000ffffbc7224 */ /* 0x000fe200078e0008 */
[----:B------:R-:W-:Y:S01]  /*110a0*/  MOV R187, R9 ;  /* 0x0000000900bb7202 */ /* 0x000fe20000000f00 */
[----:B------:R-:W-:Y:S02]  /*110b0*/  IMAD.MOV.U32 R186, RZ, RZ, R10 ;  /* 0x000000ffffba7224 */ /* 0x000fe400078e000a */
[----:B------:R-:W-:Y:S02]  /*110c0*/  IMAD.MOV.U32 R84, RZ, RZ, R11 ;  /* 0x000000ffff547224 */ /* 0x000fe400078e000b */
[----:B------:R-:W4:Y:S01]  /*110d0*/  LDSM.16.MT88.4 R8, [R185+0x14800] ;  /* 0x01480000b908783b */ /* 0x000f220000004200 */
        /* <DEDUP_REMOVED lines=31> */
[----:B-1----:R-:W-:Y:S01]  /*112d0*/  HMMA.16816.F32 R212, R4, R18, R104 ;  /* 0x0000001204d4723c */ /* 0x002fe20000001868 */
[----:B------:R-:W-:Y:S01]  /*112e0*/  IMAD.MOV.U32 R72, RZ, RZ, R77 ;  /* 0x000000ffff487224 */ /* 0x000fe200078e004d */
        /* <DEDUP_REMOVED lines=9> */
[C---:B----4-:R-:W-:Y:S08]  /*11380*/  HMMA.16816.F32 R172, R4.reuse, R8, R80 ;  /* 0x0000000804ac723c */ /* 0x050ff00000001850 */
[----:B------:R-:W-:Y:S01]  /*11390*/  HMMA.16816.F32 R160, R4, R10, R56 ;  /* 0x0000000a04a0723c */ /* 0x000fe20000001838 */
[----:B------:R-:W1:Y:S01]  /*113a0*/  LDSM.16.MT88.4 R8, [R182+0x16800] ;  /* 0x01680000b608783b */ /* 0x000e620000004200 */
        /* <DEDUP_REMOVED lines=17> */
[----:B------:R-:W2:Y:S01]  /*114c0*/  LDSM.16.MT88.4 R16, [R183+0x16800] ;  /* 0x01680000b710783b */ /* 0x000ea20000004200 */
[----:B------:R-:W-:-:S04]  /*114d0*/  IMAD.MOV.U32 R22, RZ, RZ, R47 ;  /* 0x000000ffff167224 */ /* 0x000fc800078e002f */
[----:B------:R-:W-:Y:S01]  /*114e0*/  IMAD.MOV.U32 R37, RZ, RZ, R51 ;  /* 0x000000ffff257224 */ /* 0x000fe200078e0033 */
[C---:B------:R-:W-:Y:S01]  /*114f0*/  HMMA.16816.F32 R44, R4.reuse, R14, R124 ;  /* 0x0000000e042c723c */ /* 0x040fe2000000187c */
[----:B------:R-:W-:Y:S01]  /*11500*/  IMAD.MOV.U32 R51, RZ, RZ, R77 ;  /* 0x000000ffff337224 */ /* 0x000fe200078e004d */
[----:B------:R-:W4:Y:S05]  /*11510*/  LDSM.16.MT88.4 R12, [R185+0x16800] ;  /* 0x01680000b90c783b */ /* 0x000f2a0000004200 */
[----:B------:R-:W-:Y:S02]  /*11520*/  IMAD.MOV.U32 R126, RZ, RZ, R78 ;  /* 0x000000ffff7e7224 */ /* 0x000fe400078e004e */
[----:B------:R-:W-:Y:S01]  /*11530*/  IMAD.MOV.U32 R127, RZ, RZ, R79 ;  /* 0x000000ffff7f7224 */ /* 0x000fe200078e004f */
[C---:B-1----:R-:W-:Y:S08]  /*11540*/  HMMA.16816.F32 R80, R4.reuse, R8, R128 ;  /* 0x000000080450723c */ /* 0x042ff00000001880 */
[----:B------:R-:W-:Y:S01]  /*11550*/  HMMA.16816.F32 R76, R4, R10, R132 ;  /* 0x0000000a044c723c */ /* 0x000fe20000001884 */
[----:B------:R-:W1:Y:S01]  /*11560*/  LDSM.16.MT88.4 R8, [R184+0x16800] ;  /* 0x01680000b808783b */ /* 0x000e620000004200 */
[----:B------:R-:W-:-:S02]  /*11570*/  MOV R105, R2 ;  /* 0x0000000200697202 */ /* 0x000fc40000000f00 */
[----:B------:R-:W-:Y:S02]  /*11580*/  LOP3.LUT R2, R29, UR34, R126, 0x96, !PT ;  /* 0x000000221d027c12 */ /* 0x000fe4000f8e967e */
[----:B------:R-:W-:Y:S02]  /*11590*/  MOV R126, R110 ;  /* 0x0000006e007e7202 */ /* 0x000fe40000000f00 */
[----:B------:R-:W-:Y:S02]  /*115a0*/  MOV R110, R0 ;  /* 0x00000000006e7202 */ /* 0x000fe40000000f00 */
[----:B------:R-:W-:Y:S01]  /*115b0*/  LOP3.LUT R0, R27, UR33, R28, 0x96, !PT ;  /* 0x000000211b007c12 */ /* 0x000fe2000f8e961c */
[----:B------:R-:W1:Y:S01]  /*115c0*/  LDC.U8 R124, c[0x0][0x2d8] ;  /* 0x0000b600ff7c7b82 */ /* 0x000e620000000000 */
        /* <DEDUP_REMOVED lines=12> */
[----:B------:R-:W-:Y:S01]  /*11690*/  IMAD.WIDE.U32 R2, R2, -0x2daee0ad, RZ ;  /* 0xd2511f5302027825 */ /* 0x000fe200078e00ff */
[C---:B------:R-:W-:Y:S08]  /*116a0*/  HMMA.16816.F32 R72, R4.reuse, R16, R136 ;  /* 0x000000100448723c */ /* 0x040ff00000001888 */
[----:B----4-:R-:W-:Y:S01]  /*116b0*/  HMMA.16816.F32 R64, R4, R12, R144 ;  /* 0x0000000c0440723c */ /* 0x010fe20000001890 */
[----:B------:R-:W-:Y:S01]  /*116c0*/  LOP3.LUT R3, R3, UR10, R168, 0x96, !PT ;  /* 0x0000000a03037c12 */ /* 0x000fe2000f8e96a8 */
[----:B------:R-:W-:-:S06]  /*116d0*/  IMAD.MOV.U32 R20, RZ, RZ, R109 ;  /* 0x000000ffff147224 */ /* 0x000fcc00078e006d */
[C---:B------:R-:W-:Y:S08]  /*116e0*/  HMMA.16816.F32 R60, R4.reuse, R14, R152 ;  /* 0x0000000e043c723c */ /* 0x040ff00000001898 */
[C---:B-1----:R-:W-:Y:S08]  /*116f0*/  HMMA.16816.F32 R56, R4.reuse, R8, R156 ;  /* 0x000000080438723c */ /* 0x042ff0000000189c */
[----:B------:R-:W-:Y:S01]  /*11700*/  HMMA.16816.F32 R40, R4, R10, R148 ;  /* 0x0000000a0428723c */ /* 0x000fe20000001894 */
[----:B------:R-:W-:Y:S01]  /*11710*/  MOV R127, R104 ;  /* 0x00000068007f7202 */ /* 0x000fe20000000f00 */
[----:B------:R-:W-:Y:S01]  /*11720*/  IMAD.MOV.U32 R109, RZ, RZ, R30 ;  /* 0x000000ffff6d7224 */ /* 0x000fe200078e001e */
[----:B------:R-:W-:Y:S01]  /*11730*/  PRMT R131, R124, 0x7054, R124 ;  /* 0x000070547c837816 */ /* 0x000fe2000000007c */
[----:B------:R-:W-:Y:S03]  /*11740*/  LDSM.16.MT88.4 R16, [R183+0x11000] ;  /* 0x01100000b710783b */ /* 0x000fe60000004200 */
[----:B------:R-:W-:Y:S01]  /*11750*/  IMAD.WIDE.U32 R4, R0, -0x2daee0ad, RZ ;  /* 0xd2511f5300047825 */ /* 0x000fe200078e00ff */
[----:B------:R-:W-:Y:S01]  /*11760*/  MOV R134, R126 ;  /* 0x0000007e00867202 */ /* 0x000fe20000000f00 */
[----:B------:R-:W-:Y:S03]  /*11770*/  LDSM.16.MT88.4 R12, [R185+0x11000] ;  /* 0x01100000b90c783b */ /* 0x000fe60000004200 */
[----:B------:R-:W-:Y:S01]  /*11780*/  LOP3.LUT R0, R5, UR4, R2, 0x96, !PT ;  /* 0x0000000405007c12 */ /* 0x000fe2000f8e9602 */
[----:B------:R-:W-:-:S02]  /*11790*/  IMAD.MOV.U32 R104, RZ, RZ, R108 ;  /* 0x000000ffff687224 */ /* 0x000fc400078e006c */
[----:B------:R-:W-:Y:S02]  /*117a0*/  IMAD.MOV.U32 R108, RZ, RZ, R31 ;  /* 0x000000ffff6c7224 */ /* 0x000fe400078e001f */
[----:B------:R-:W-:-:S04]  /*117b0*/  IMAD.WIDE.U32 R2, R3, -0x326172a9, RZ ;  /* 0xcd9e8d5703027825 */ /* 0x000fc800078e00ff */
[----:B------:R-:W-:Y:S01]  /*117c0*/  IMAD.WIDE.U32 R30, R0, -0x326172a9, RZ ;  /* 0xcd9e8d57001e7825 */ /* 0x000fe200078e00ff */
[----:B------:R-:W-:-:S04]  /*117d0*/  LOP3.LUT R3, R3, UR5, R26, 0x96, !PT ;  /* 0x0000000503037c12 */ /* 0x000fc8000f8e961a */
[----:B------:R-:W-:Y:S01]  /*117e0*/  LOP3.LUT R0, R31, UR35, R2, 0x96, !PT ;  /* 0x000000231f007c12 */ /* 0x000fe2000f8e9602 */
[----:B------:R-:W-:Y:S01]  /*117f0*/  IMAD.WIDE.U32 R2, R3, -0x2daee0ad, RZ ;  /* 0xd2511f5303027825 */ /* 0x000fe200078e00ff */
[----:B------:R-:W-:-:S03]  /*11800*/  MOV R124, R125 ;  /* 0x0000007d007c7202 */ /* 0x000fc60000000f00 */
[----:B------:R-:W-:-:S04]  /*11810*/  IMAD.WIDE.U32 R28, R0, -0x2daee0ad, RZ ;  /* 0xd2511f53001c7825 */ /* 0x000fc800078e00ff */
[----:B------:R-:W-:Y:S01]  /*11820*/  IMAD.MOV.U32 R125, RZ, RZ, R20 ;  /* 0x000000ffff7d7224 */ /* 0x000fe200078e0014 */
[----:B------:R-:W-:Y:S01]  /*11830*/  LOP3.LUT R2, R29, UR29, R2, 0x96, !PT ;  /* 0x0000001d1d027c12 */ /* 0x000fe2000f8e9602 */
[----:B------:R-:W-:Y:S01]  /*11840*/  IMAD.MOV.U32 R20, RZ, RZ, R21 ;  /* 0x000000ffff147224 */ /* 0x000fe200078e0015 */
[----:B------:R-:W-:Y:S01]  /*11850*/  MOV R21, R22 ;  /* 0x0000001600157202 */ /* 0x000fe20000000f00 */
[----:B------:R-:W-:Y:S01]  /*11860*/  IMAD.MOV.U32 R22, RZ, RZ, R23 ;  /* 0x000000ffff167224 */ /* 0x000fe200078e0017 */
[----:B------:R-:W-:Y:S01]  /*11870*/  LOP3.LUT R0, R3, UR32, R4, 0x96, !PT ;  /* 0x0000002003007c12 */ /* 0x000fe2000f8e9604 */
[----:B------:R-:W-:Y:S02]  /*11880*/  IMAD.MOV.U32 R23, RZ, RZ, R107 ;  /* 0x000000ffff177224 */ /* 0x000fe400078e006b */
[----:B------:R-:W-:Y:S01]  /*11890*/  IMAD.WIDE.U32 R2, R2, -0x326172a9, RZ ;  /* 0xcd9e8d5702027825 */ /* 0x000fe200078e00ff */
[----:B------:R-:W-:-:S03]  /*118a0*/  MOV R129, R22 ;  /* 0x0000001600817202 */ /* 0x000fc60000000f00 */
[----:B------:R-:W-:Y:S02]  /*118b0*/  IMAD.MOV.U32 R135, RZ, RZ, R20 ;  /* 0x000000ffff877224 */ /* 0x000fe400078e0014 */
[----:B------:R-:W-:Y:S02]  /*118c0*/  IMAD.MOV.U32 R128, RZ, RZ, R21 ;  /* 0x000000ffff807224 */ /* 0x000fe400078e0015 */
[----:B------:R-:W-:Y:S02]  /*118d0*/  IMAD.MOV.U32 R130, RZ, RZ, R23 ;  /* 0x000000ffff827224 */ /* 0x000fe400078e0017 */
[----:B------:R-:W-:Y:S01]  /*118e0*/  IMAD.WIDE.U32 R26, R0, -0x326172a9, RZ ;  /* 0xcd9e8d57001a7825 */ /* 0x000fe200078e00ff */
[----:B------:R-:W1:Y:S01]  /*118f0*/  LDSM.16.MT88.4 R20, [R182+0x11000] ;  /* 0x01100000b614783b */ /* 0x000e620000004200 */
[----:B------:R-:W-:-:S03]  /*11900*/  LOP3.LUT R4, R2, 0xffff, RZ, 0xc0, !PT ;  /* 0x0000ffff02047812 */ /* 0x000fc600078ec0ff */
[----:B------:R-:W-:Y:S02]  /*11910*/  LOP3.LUT R0, R3, UR20, R26, 0x96, !PT ;  /* 0x0000001403007c12 */ /* 0x000fe4000f8e961a */
[----:B------:R-:W-:Y:S02]  /*11920*/  SHF.R.U32.HI R5, RZ, 0x8, R4 ;  /* 0x00000008ff057819 */ /* 0x000fe40000011604 */
[----:B------:R-:W-:Y:S02]  /*11930*/  LOP3.LUT R4, R2, 0xff, RZ, 0xc0, !PT ;  /* 0x000000ff02047812 */ /* 0x000fe400078ec0ff */
[--C-:B------:R-:W-:Y:S02]  /*11940*/  SHF.R.U32.HI R3, RZ, 0x10, R2.reuse ;  /* 0x00000010ff037819 */ /* 0x100fe40000011602 */
[----:B------:R-:W-:Y:S02]  /*11950*/  SHF.R.U32.HI R7, RZ, 0x18, R2 ;  /* 0x00000018ff077819 */ /* 0x000fe40000011602 */
[----:B------:R-:W-:-:S02]  /*11960*/  LOP3.LUT R2, R0, 0xffff, RZ, 0xc0, !PT ;  /* 0x0000ffff00027812 */ /* 0x000fc400078ec0ff */
[----:B------:R-:W-:Y:S02]  /*11970*/  PRMT R8, R4, 0x5410, R5 ;  /* 0x0000541004087816 */ /* 0x000fe40000000005 */
[----:B------:R-:W-:Y:S02]  /*11980*/  LOP3.LUT R6, R0, 0xff, RZ, 0xc0, !PT ;  /* 0x000000ff00067812 */ /* 0x000fe400078ec0ff */
[--C-:B------:R-:W-:Y:S02]  /*11990*/  SHF.R.U32.HI R4, RZ, 0x10, R0.reuse ;  /* 0x00000010ff047819 */ /* 0x100fe40000011600 */
[----:B------:R-:W-:Y:S02]  /*119a0*/  SHF.R.U32.HI R5, RZ, 0x18, R0 ;  /* 0x00000018ff057819 */ /* 0x000fe40000011600 */
[----:B------:R-:W-:Y:S02]  /*119b0*/  SHF.R.U32.HI R0, RZ, 0x8, R2 ;  /* 0x00000008ff007819 */ /* 0x000fe40000011602 */
[----:B------:R-:W-:-:S02]  /*119c0*/  LOP3.LUT R3, R3, 0xff, RZ, 0xc0, !PT ;  /* 0x000000ff03037812 */ /* 0x000fc400078ec0ff */
[----:B------:R-:W-:Y:S02]  /*119d0*/  PRMT R0, R6, 0x5410, R0 ;  /* 0x0000541006007816 */ /* 0x000fe40000000000 */
[----:B------:R-:W-:Y:S02]  /*119e0*/  LOP3.LUT R2, R4, 0xff, RZ, 0xc0, !PT ;  /* 0x000000ff04027812 */ /* 0x000fe400078ec0ff */
[----:B------:R-:W-:Y:S01]  /*119f0*/  PRMT R7, R3, 0x5410, R7 ;  /* 0x0000541003077816 */ /* 0x000fe20000000007 */
[--C-:B------:R-:W-:Y:S01]  /*11a00*/  HSET2.LE.AND R0, R0, R131.reuse, PT ;  /* 0x0000008300007233 */ /* 0x100fe20003803000 */
[----:B------:R-:W-:Y:S01]  /*11a10*/  PRMT R2, R2, 0x5410, R5 ;  /* 0x0000541002027816 */ /* 0x000fe20000000005 */
[--C-:B------:R-:W-:Y:S01]  /*11a20*/  HSET2.LE.AND R3, R8, R131.reuse, PT ;  /* 0x0000008308037233 */ /* 0x100fe20003803000 */
[----:B------:R-:W-:Y:S01]  /*11a30*/  MOV R107, R196 ;  /* 0x000000c4006b7202 */ /* 0x000fe20000000f00 */
[----:B------:R-:W-:Y:S01]  /*11a40*/  IMAD.MOV.U32 R136, RZ, RZ, R128 ;  /* 0x000000ffff887224 */ /* 0x000fe200078e0080 */
[----:B------:R-:W-:Y:S01]  /*11a50*/  LOP3.LUT R4, R0, R124, RZ, 0xc0, !PT ;  /* 0x0000007c00047212 */ /* 0x000fe200078ec0ff */
[--C-:B------:R-:W-:Y:S01]  /*11a60*/  HSET2.LE.AND R2, R2, R131.reuse, PT ;  /* 0x0000008302027233 */ /* 0x100fe20003803000 */
[----:B------:R-:W-:Y:S01]  /*11a70*/  LOP3.LUT R6, R3, R194, RZ, 0xc0, !PT ;  /* 0x000000c203067212 */ /* 0x000fe200078ec0ff */
[----:B------:R-:W-:Y:S01]  /*11a80*/  HSET2.LE.AND R0, R7, R131, PT ;  /* 0x0000008307007233 */ /* 0x000fe20003803000 */
[----:B------:R-:W-:Y:S01]  /*11a90*/  IMAD.MOV.U32 R124, RZ, RZ, R107 ;  /* 0x000000ffff7c7224 */ /* 0x000fe200078e006b */
[----:B------:R-:W-:Y:S01]  /*11aa0*/  MOV R138, R130 ;  /* 0x00000082008a7202 */ /* 0x000fe20000000f00 */
[----:B------:R3:W5:Y:S01]  /*11ab0*/  LDL.LU R196, [R1+0x10c] ;  /* 0x00010c0001c47983 */ /* 0x0007620000300800 */
[----:B------:R-:W-:-:S02]  /*11ac0*/  LOP3.LUT R5, R2, R195, RZ, 0xc0, !PT ;  /* 0x000000c302057212 */ /* 0x000fc400078ec0ff */
[----:B------:R-:W-:Y:S01]  /*11ad0*/  LOP3.LUT R7, R0, R135, RZ, 0xc0, !PT ;  /* 0x0000008700077212 */ /* 0x000fe200078ec0ff */
[----:B------:R-:W-:Y:S01]  /*11ae0*/  IMAD.MOV.U32 R137, RZ, RZ, R129 ;  /* 0x000000ffff897224 */ /* 0x000fe200078e0081 */
[----:B------:R3:W5:Y:S01]  /*11af0*/  LDL.LU R195, [R1+0x108] ;  /* 0x0001080001c37983 */ /* 0x0007620000300800 */
[----:B------:R-:W-:Y:S02]  /*11b00*/  IMAD.MOV.U32 R139, RZ, RZ, R124 ;  /* 0x000000ffff8b7224 */ /* 0x000fe400078e007c */
        /* <DEDUP_REMOVED lines=9> */
[----:B------:R-:W2:Y:S01]  /*11ba0*/  LDSM.16.MT88.4 R8, [R184+0x11000] ;  /* 0x01100000b808783b */ /* 0x000ea20000004200 */
[----:B------:R-:W-:Y:S01]  /*11bb0*/  MOV R104, R186 ;  /* 0x000000ba00687202 */ /* 0x000fe20000000f00 */
[C---:B-1----:R-:W-:Y:S01]  /*11bc0*/  HMMA.16816.F32 R164, R4.reuse, R20, R164 ;  /* 0x0000001404a4723c */ /* 0x042fe200000018a4 */
        /* <DEDUP_REMOVED lines=9> */
[----:B------:R-:W1:Y:S01]  /*11c60*/  LDSM.16.MT88.4 R20, [R182+0x13000] ;  /* 0x01300000b614783b */ /* 0x000e620000004200 */
[----:B------:R-:W-:Y:S01]  /*11c70*/  MOV R127, R189 ;  /* 0x000000bd007f7202 */ /* 0x000fe20000000f00 */
[----:B------:R-:W-:Y:S01]  /*11c80*/  IMAD.MOV.U32 R128, RZ, RZ, R48 ;  /* 0x000000ffff807224 */ /* 0x000fe200078e0030 */
[----:B------:R-:W-:Y:S01]  /*11c90*/  MOV R130, R50 ;  /* 0x0000003200827202 */ /* 0x000fe20000000f00 */
[----:B------:R3:W5:Y:S01]  /*11ca0*/  LDL.LU R190, [R1+0xf4] ;  /* 0x0000f40001be7983 */ /* 0x0007620000300800 */
[----:B------:R-:W-:Y:S01]  /*11cb0*/  IMAD.MOV.U32 R129, RZ, RZ, R49 ;  /* 0x000000ffff817224 */ /* 0x000fe200078e0031 */
[----:B------:R-:W-:Y:S01]  /*11cc0*/  HMMA.16816.F32 R156, R4, R16, R136 ;  /* 0x00000010049c723c */ /* 0x000fe20000001888 */
[----:B------:R-:W-:Y:S01]  /*11cd0*/  IMAD.MOV.U32 R147, RZ, RZ, R51 ;  /* 0x000000ffff937224 */ /* 0x000fe200078e0033 */
[----:B------:R3:W5:Y:S01]  /*11ce0*/  LDL.LU R189, [R1+0xf0] ;  /* 0x0000f00001bd7983 */ /* 0x0007620000300800 */
[----:B------:R-:W-:-:S02]  /*11cf0*/  IMAD.MOV.U32 R153, RZ, RZ, R134 ;  /* 0x000000ffff997224 */ /* 0x000fc400078e0086 */
[----:B------:R-:W-:Y:S01]  /*11d00*/  IMAD.MOV.U32 R134, RZ, RZ, R104 ;  /* 0x000000ffff867224 */ /* 0x000fe200078e0068 */
[----:B------:R3:W5:Y:S02]  /*11d10*/  LDL.LU R188, [R1+0xec] ;  /* 0x0000ec0001bc7983 */ /* 0x0007640000300800 */
[----:B------:R-:W-:Y:S02]  /*11d20*/  HMMA.16816.F32 R48, R4, R18, R236 ;  /* 0x000000120430723c */ /* 0x000fe400000018ec */
[----:B------:R-:W4:Y:S01]  /*11d30*/  LDSM.16.MT88.4 R16, [R183+0x13000] ;  /* 0x01300000b710783b */ /* 0x000f220000004200 */
[----:B------:R-:W-:-:S03]  /*11d40*/  IMAD.MOV.U32 R104, RZ, RZ, R181 ;  /* 0x000000ffff687224 */ /* 0x000fc600078e00b5 */
[----:B------:R3:W5:Y:S04]  /*11d50*/  LDL.LU R187, [R1+0xe8] ;  /* 0x0000e80001bb7983 */ /* 0x0007680000300800 */
[----:B------:R3:W5:Y:S04]  /*11d60*/  LDL.LU R186, [R1+0xe4] ;  /* 0x0000e40001ba7983 */ /* 0x0007680000300800 */
[----:B------:R3:W5:Y:S01]  /*11d70*/  LDL.LU R181, [R1+0xe0] ;  /* 0x0000e00001b57983 */ /* 0x0007620000300800 */
[----:B------:R-:W-:Y:S01]  /*11d80*/  MOV R154, R135 ;  /* 0x00000087009a7202 */ /* 0x000fe20000000f00 */
[----:B--2---:R-:W-:Y:S01]  /*11d90*/  HMMA.16816.F32 R140, R4, R8, R96 ;  /* 0x00000008048c723c */ /* 0x004fe20000001860 */
[----:B------:R-:W-:Y:S01]  /*11da0*/  IMAD.MOV.U32 R135, RZ, RZ, R84 ;  /* 0x000000ffff877224 */ /* 0x000fe200078e0054 */
[----:B------:R-:W-:Y:S01]  /*11db0*/  MOV R139, R85 ;  /* 0x00000055008b7202 */ /* 0x000fe20000000f00 */
[----:B------:R-:W-:-:S02]  /*11dc0*/  IMAD.MOV.U32 R144, RZ, RZ, R86 ;  /* 0x000000ffff907224 */ /* 0x000fc400078e0056 */
        /* <DEDUP_REMOVED lines=8> */
[----:B------:R-:W-:-:S03]  /*11e50*/  IMAD.MOV.U32 R2, RZ, RZ, R107 ;  /* 0x000000ffff027224 */ /* 0x000fc600078e006b */
[C---:B-1----:R-:W-:Y:S07]  /*11e60*/  HMMA.16816.F32 R96, R4.reuse, R22, R152 ;  /* 0x000000160460723c */ /* 0x042fee0000001898 */
[----:B------:R-:W-:Y:S01]  /*11e70*/  MOV R155, R147 ;  /* 0x00000093009b7202 */ /* 0x000fe20000000f00 */
[----:B------:R-:W-:Y:S01]  /*11e80*/  HMMA.16816.F32 R84, R4, R14, R100 ;  /* 0x0000000e0454723c */ /* 0x000fe20000001864 */
[----:B------:R-:W1:Y:S01]  /*11e90*/  LDSM.16.MT88.4 R12, [R185+0x13000] ;  /* 0x01300000b90c783b */ /* 0x000e620000004200 */
[----:B------:R-:W-:-:S06]  /*11ea0*/  IMAD.MOV.U32 R147, RZ, RZ, R104 ;  /* 0x000000ffff937224 */ /* 0x000fcc00078e0068 */
[C---:B------:R-:W-:Y:S01]  /*11eb0*/  HMMA.16816.F32 R92, R4.reuse, R20, R92 ;  /* 0x00000014045c723c */ /* 0x040fe2000000185c */
[----:B------:R-:W2:Y:S07]  /*11ec0*/  LDSM.16.MT88.4 R20, [R182+0x15000] ;  /* 0x01500000b614783b */ /* 0x000eae0000004200 */
[C---:B------:R-:W-:Y:S01]  /*11ed0*/  HMMA.16816.F32 R88, R4.reuse, R10, R116 ;  /* 0x0000000a0458723c */ /* 0x040fe20000001874 */
[----:B------:R-:W2:Y:S07]  /*11ee0*/  LDSM.16.MT88.4 R8, [R184+0x13000] ;  /* 0x01300000b808783b */ /* 0x000eae0000004200 */
[C---:B----4-:R-:W-:Y:S08]  /*11ef0*/  HMMA.16816.F32 R100, R4.reuse, R16, R244 ;  /* 0x000000100464723c */ /* 0x050ff000000018f4 */
        /* <DEDUP_REMOVED lines=8> */
[----:B-1----:R-:W-:Y:S01]  /*11f80*/  HMMA.16816.F32 R112, R4, R14, R112 ;  /* 0x0000000e0470723c */ /* 0x002fe20000001870 */
[----:B------:R-:W-:-:S07]  /*11f90*/  IMAD.MOV.U32 R154, RZ, RZ, R111 ;  /* 0x000000ffff9a7224 */ /* 0x000fce00078e006f */
[C---:B------:R-:W-:Y:S01]  /*11fa0*/  HMMA.16816.F32 R108, R4.reuse, R12, R224 ;  /* 0x0000000c046c723c */ /* 0x040fe200000018e0 */
[----:B------:R-:W1:Y:S07]  /*11fb0*/  LDSM.16.MT88.4 R12, [R185+0x15000] ;  /* 0x01500000b90c783b */ /* 0x000e6e0000004200 */
[C---:B--2---:R-:W-:Y:S08]  /*11fc0*/  HMMA.16816.F32 R124, R4.reuse, R20, R124 ;  /* 0x00000014047c723c */ /* 0x044ff0000000187c */
[C---:B------:R-:W-:Y:S08]  /*11fd0*/  HMMA.16816.F32 R132, R4.reuse, R22, R132 ;  /* 0x000000160484723c */ /* 0x040ff00000001884 */
[C---:B------:R-:W-:Y:S08]  /*11fe0*/  HMMA.16816.F32 R116, R4.reuse, R8, R176 ;  /* 0x000000080474723c */ /* 0x040ff000000018b0 */
[C---:B------:R-:W-:Y:S01]  /*11ff0*/  HMMA.16816.F32 R120, R4.reuse, R10, R120 ;  /* 0x0000000a0478723c */ /* 0x040fe20000001878 */
[----:B------:R-:W2:Y:S07]  /*12000*/  LDSM.16.MT88.4 R8, [R184+0x15000] ;  /* 0x01500000b808783b */ /* 0x000eae0000004200 */
[C---:B----4-:R-:W-:Y:S08]  /*12010*/  HMMA.16816.F32 R20, R4.reuse, R16, R240 ;  /* 0x000000100414723c */ /* 0x050ff000000018f0 */
[----:B------:R-:W-:Y:S01]  /*12020*/  HMMA.16816.F32 R16, R4, R18, R212 ;  /* 0x000000120410723c */ /* 0x000fe200000018d4 */
[----:B------:R-:W-:Y:S01]  /*12030*/  MOV R227, R0 ;  /* 0x0000000000e37202 */ /* 0x000fe20000000f00 */
[----:B------:R-:W-:Y:S01]  /*12040*/  IMAD.MOV.U32 R228, RZ, RZ, R144 ;  /* 0x000000ffffe47224 */ /* 0x000fe200078e0090 */
[----:B------:R-:W-:Y:S01]  /*12050*/  MOV R231, R168 ;  /* 0x000000a800e77202 */ /* 0x000fe20000000f00 */
[----:B------:R-:W-:Y:S01]  /*12060*/  IMAD.MOV.U32 R229, RZ, RZ, R136 ;  /* 0x000000ffffe57224 */ /* 0x000fe200078e0088 */
[----:B------:R-:W-:Y:S01]  /*12070*/  MOV R168, R137 ;  /* 0x0000008900a87202 */ /* 0x000fe20000000f00 */
[----:B------:R-:W-:-:S02]  /*12080*/  IMAD.MOV.U32 R230, RZ, RZ, R138 ;  /* 0x000000ffffe67224 */ /* 0x000fc400078e008a */
[C---:B-1----:R-:W-:Y:S11]  /*12090*/  HMMA.16816.F32 R244, R4.reuse, R12, R172 ;  /* 0x0000000c04f4723c */ /* 0x042ff600000018ac */
[----:B------:R-:W-:Y:S05]  /*120a0*/  @!UPT UIADD3 URZ, URZ, URZ, URZ ;  /* 0x0000003f3f3ff290 */ /* 0x000fea000fffe03f */
[----:B------:R-:W-:Y:S01]  /*120b0*/  IMAD.MOV.U32 R178, RZ, RZ, R17 ;  /* 0x000000ffffb27224 */ /* 0x000fe200078e0011 */
[----:B------:R-:W-:Y:S01]  /*120c0*/  MOV R176, R19 ;  /* 0x0000001300b07202 */ /* 0x000fe20000000f00 */
[----:B------:R-:W-:Y:S02]  /*120d0*/  IMAD.MOV.U32 R177, RZ, RZ, R18 ;  /* 0x000000ffffb17224 */ /* 0x000fe400078e0012 */
[----:B------:R-:W-:Y:S02]  /*120e0*/  IMAD.MOV.U32 R0, RZ, RZ, R16 ;  /* 0x000000ffff007224 */ /* 0x000fe400078e0010 */
[----:B------:R-:W1:Y:S01]  /*120f0*/  LDSM.16.MT88.4 R16, [R182+0x17000] ;  /* 0x01700000b610783b */ /* 0x000e620000004200 */
[----:B------:R-:W-:Y:S01]  /*12100*/  HMMA.16816.F32 R240, R4, R14, R160 ;  /* 0x0000000e04f0723c */ /* 0x000fe200000018a0 */
[----:B------:R-:W-:Y:S01]  /*12110*/  IMAD.MOV.U32 R144, RZ, RZ, R20 ;  /* 0x000000ffff907224 */ /* 0x000fe200078e0014 */
[----:B------:R-:W-:Y:S01]  /*12120*/  MOV R138, R21 ;  /* 0x00000015008a7202 */ /* 0x000fe20000000f00 */
[----:B------:R-:W-:Y:S01]  /*12130*/  IMAD.MOV.U32 R137, RZ, RZ, R22 ;  /* 0x000000ffff897224 */ /* 0x000fe200078e0016 */
[----:B------:R-:W4:Y:S01]  /*12140*/  LDSM.16.MT88.4 R12, [R183+0x17000] ;  /* 0x01700000b70c783b */ /* 0x000f220000004200 */
[----:B------:R-:W-:-:S03]  /*12150*/  IMAD.MOV.U32 R136, RZ, RZ, R23 ;  /* 0x000000ffff887224 */ /* 0x000fc600078e0017 */
[----:B--2---:R-:W-:Y:S01]  /*12160*/  HMMA.16816.F32 R236, R4, R8, R52 ;  /* 0x0000000804ec723c */ /* 0x004fe20000001834 */
[----:B------:R-:W-:Y:S01]  /*12170*/  LDSM.16.MT88.4 R20, [R184+0x17000] ;  /* 0x01700000b814783b */ /* 0x000fe20000004200 */
[----:B------:R-:W-:-:S03]  /*12180*/  IMAD.MOV.U32 R31, RZ, RZ, R147 ;  /* 0x000000ffff1f7224 */ /* 0x000fc600078e0093 */
[----:B------:R-:W-:Y:S03]  /*12190*/  LDSM.16.MT88.4 R160, [R182+0x11800] ;  /* 0x01180000b6a0783b */ /* 0x000fe60000004200 */
[----:B------:R-:W-:Y:S01]  /*121a0*/  HMMA.16816.F32 R232, R4, R10, R44 ;  /* 0x0000000a04e8723c */ /* 0x000fe2000000182c */
[----:B------:R-:W2:Y:S06]  /*121b0*/  LDSM.16.MT88.4 R8, [R185+0x17000] ;  /* 0x01700000b908783b */ /* 0x000eac0000004200 */
[----:B------:R-:W-:Y:S01]  /*121c0*/  IMAD.MOV.U32 R47, RZ, RZ, R228 ;  /* 0x000000ffff2f7224 */ /* 0x000fe200078e00e4 */
[----:B------:R-:W-:Y:S01]  /*121d0*/  MOV R46, R229 ;  /* 0x000000e5002e7202 */ /* 0x000fe20000000f00 */
[----:B------:R-:W-:-:S02]  /*121e0*/  IMAD.MOV.U32 R45, RZ, RZ, R230 ;  /* 0x000000ffff2d7224 */ /* 0x000fc400078e00e6 */
[----:B------:R-:W-:Y:S02]  /*121f0*/  IMAD.MOV.U32 R44, RZ, RZ, R231 ;  /* 0x000000ffff2c7224 */ /* 0x000fe400078e00e7 */
[C---:B-1----:R-:W-:Y:S07]  /*12200*/  HMMA.16816.F32 R228, R4.reuse, R16, R80 ;  /* 0x0000001004e4723c */ /* 0x042fee0000001850 */
[----:B------:R-:W-:Y:S02]  /*12210*/  MOV R81, R2 ;  /* 0x0000000200517202 */ /* 0x000fe40000000f00 */
[----:B------:R-:W-:Y:S01]  /*12220*/  LOP3.LUT R2, R27, UR31, R30, 0x96, !PT ;  /* 0x0000001f1b027c12 */ /* 0x000fe2000f8e961e */
[----:B------:R-:W-:Y:S01]  /*12230*/  IMAD.MOV.U32 R82, RZ, RZ, R3 ;  /* 0x000000ffff527224 */ /* 0x000fe200078e0003 */
[----:B------:R-:W-:Y:S01]  /*12240*/  MOV R83, R227 ;  /* 0x000000e300537202 */ /* 0x000fe20000000f00 */
[----:B------:R-:W-:Y:S01]  /*12250*/  IMAD.MOV.U32 R80, RZ, RZ, R152 ;  /* 0x000000ffff507224 */ /* 0x000fe200078e0098 */
[----:B------:R-:W-:Y:S01]  /*12260*/  HMMA.16816.F32 R224, R4, R18, R76 ;  /* 0x0000001204e0723c */ /* 0x000fe2000000184c */
[----:B------:R-:W-:-:S06]  /*12270*/  IMAD.WIDE.U32 R2, R2, -0x2daee0ad, RZ ;  /* 0xd2511f5302027825 */ /* 0x000fcc00078e00ff */
[----:B------:R-:W-:Y:S01]  /*12280*/  IMAD.MOV.U32 R79, RZ, RZ, R153 ;  /* 0x000000ffff4f7224 */ /* 0x000fe200078e0099 */
[----:B------:R-:W-:Y:S01]  /*12290*/  MOV R78, R154 ;  /* 0x0000009a004e7202 */ /* 0x000fe20000000f00 */
[----:B------:R-:W-:Y:S02]  /*122a0*/  IMAD.MOV.U32 R77, RZ, RZ, R155 ;  /* 0x000000ffff4d7224 */ /* 0x000fe400078e009b */
[----:B------:R-:W1:Y:S01]  /*122b0*/  LDSM.16.MT88.4 R152, [R183+0x11800] ;  /* 0x01180000b798783b */ /* 0x000e620000004200 */
[----:B------:R-:W-:Y:S01]  /*122c0*/  IMAD.MOV.U32 R52, RZ, RZ, R0 ;  /* 0x000000ffff347224 */ /* 0x000fe200078e0000 */
[----:B------:R-:W-:Y:S01]  /*122d0*/  LOP3.LUT R0, R3, UR19, R28, 0x96, !PT ;  /* 0x0000001303007c12 */ /* 0x000fe2000f8e961c */
[----:B------:R-:W-:Y:S01]  /*122e0*/  IMAD.MOV.U32 R53, RZ, RZ, R178 ;  /* 0x000000ffff357224 */ /* 0x000fe200078e00b2 */
[----:B------:R-:W-:Y:S01]  /*122f0*/  MOV R55, R176 ;  /* 0x000000b000377202 */ /* 0x000fe20000000f00 */
[----:B------:R-:W-:Y:S01]  /*12300*/  IMAD.MOV.U32 R54, RZ, RZ, R177 ;  /* 0x000000ffff367224 */ /* 0x000fe200078e00b1 */
[----:B------:R-:W-:Y:S01]  /*12310*/  LOP3.LUT R3, R2, 0xffff, RZ, 0xc0, !PT ;  /* 0x0000ffff02037812 */ /* 0x000fe200078ec0ff */
[C---:B----4-:R-:W-:Y:S08]  /*12320*/  HMMA.16816.F32 R212, R4.reuse, R12, R72 ;  /* 0x0000000c04d4723c */ /* 0x050ff00000001848 */
[C---:B--2---:R-:W-:Y:S08]  /*12330*/  HMMA.16816.F32 R172, R4.reuse, R8, R64 ;  /* 0x0000000804ac723c */ /* 0x044ff00000001840 */
[C---:B------:R-:W-:Y:S01]  /*12340*/  HMMA.16816.F32 R16, R4.reuse, R10, R60 ;  /* 0x0000000a0410723c */ /* 0x040fe2000000183c */
[----:B------:R-:W-:Y:S01]  /*12350*/  SHF.R.U32.HI R8, RZ, 0x18, R2 ;  /* 0x00000018ff087819 */ /* 0x000fe20000011602 */
[----:B------:R-:W-:Y:S01]  /*12360*/  IMAD.MOV.U32 R76, RZ, RZ, R144 ;  /* 0x000000ffff4c7224 */ /* 0x000fe200078e0090 */
[----:B------:R-:W-:Y:S01]  /*12370*/  MOV R30, R77 ;  /* 0x0000004d001e7202 */ /* 0x000fe20000000f00 */
[----:B------:R-:W-:Y:S01]  /*12380*/  IMAD.MOV.U32 R27, RZ, RZ, R78 ;  /* 0x000000ffff1b7224 */ /* 0x000fe200078e004e */
[----:B------:R-:W-:Y:S03]  /*12390*/  LDSM.16.MT88.4 R64, [R184+0x13800] ;  /* 0x01380000b840783b */ /* 0x000fe60000004200 */
[C---:B------:R-:W-:Y:S01]  /*123a0*/  HMMA.16816.F32 R176, R4.reuse, R14, R68 ;  /* 0x0000000e04b0723c */ /* 0x040fe20000001844 */
[----:B------:R-:W-:Y:S01]  /*123b0*/  IMAD.MOV.U32 R26, RZ, RZ, R79 ;  /* 0x000000ffff1a7224 */ /* 0x000fe200078e004f */
[----:B------:R-:W-:Y:S06]  /*123c0*/  LDSM.16.MT88.4 R72, [R182+0x15800] ;  /* 0x01580000b648783b */ /* 0x000fec0000004200 */
[C---:B------:R-:W-:Y:S01]  /*123d0*/  HMMA.16816.F32 R12, R4.reuse, R20, R56 ;  /* 0x00000014040c723c */ /* 0x040fe20000001838 */
[----:B------:R-:W-:Y:S01]  /*123e0*/  MOV R10, R146 ;  /* 0x00000092000a7202 */ /* 0x000fe20000000f00 */
[----:B------:R-:W-:Y:S01]  /*123f0*/  IMAD.MOV.U32 R78, RZ, RZ, R137 ;  /* 0x000000ffff4e7224 */ /* 0x000fe200078e0089 */
[----:B------:R-:W-:Y:S01]  /*12400*/  MOV R77, R138 ;  /* 0x0000008a004d7202 */ /* 0x000fe20000000f00 */
[----:B------:R-:W-:Y:S01]  /*12410*/  IMAD.MOV.U32 R79, RZ, RZ, R136 ;  /* 0x000000ffff4f7224 */ /* 0x000fe200078e0088 */
[----:B------:R-:W-:Y:S03]  /*12420*/  LDSM.16.MT88.4 R56, [R185+0x13800] ;  /* 0x01380000b938783b */ /* 0x000fe60000004200 */
[----:B------:R-:W-:Y:S01]  /*12430*/  HMMA.16816.F32 R20, R4, R22, R40 ;  /* 0x000000160414723c */ /* 0x000fe20000001828 */
[----:B------:R-:W2:Y:S06]  /*12440*/  LDSM.16.MT88.4 R40, [R182+0x13800] ;  /* 0x01380000b628783b */ /* 0x000eac0000004200 */
[----:B------:R-:W-:-:S02]  /*12450*/  SHF.R.U32.HI R4, RZ, 0x8, R3 ;  /* 0x00000008ff047819 */ /* 0x000fc40000011603 */
[----:B------:R-:W-:Y:S02]  /*12460*/  LOP3.LUT R3, R2, 0xff, RZ, 0xc0, !PT ;  /* 0x000000ff02037812 */ /* 0x000fe400078ec0ff */
[----:B------:R-:W-:Y:S02]  /*12470*/  SHF.R.U32.HI R5, RZ, 0x10, R2 ;  /* 0x00000010ff057819 */ /* 0x000fe40000011602 */
[----:B------:R-:W-:Y:S02]  /*12480*/  PRMT R9, R3, 0x5410, R4 ;  /* 0x0000541003097816 */ /* 0x000fe40000000004 */
[C---:B------:R-:W-:Y:S02]  /*12490*/  LOP3.LUT R2, R0.reuse, 0xffff, RZ, 0xc0, !PT ;  /* 0x0000ffff00027812 */ /* 0x040fe400078ec0ff */
[----:B------:R-:W-:Y:S02]  /*124a0*/  SHF.R.U32.HI R3, RZ, 0x10, R0 ;  /* 0x00000010ff037819 */ /* 0x000fe40000011600 */
[----:B------:R-:W-:-:S02]  /*124b0*/  LOP3.LUT R7, R0, 0xff, RZ, 0xc0, !PT ;  /* 0x000000ff00077812 */ /* 0x000fc400078ec0ff */
[----:B------:R-:W-:Y:S02]  /*124c0*/  SHF.R.U32.HI R6, RZ, 0x18, R0 ;  /* 0x00000018ff067819 */ /* 0x000fe40000011600 */
[----:B------:R-:W-:Y:S02]  /*124d0*/  SHF.R.U32.HI R4, RZ, 0x8, R2 ;  /* 0x00000008ff047819 */ /* 0x000fe40000011602 */
[----:B------:R-:W-:Y:S02]  /*124e0*/  LOP3.LUT R0, R5, 0xff, RZ, 0xc0, !PT ;  /* 0x000000ff05007812 */ /* 0x000fe400078ec0ff */
[----:B------:R-:W-:Y:S02]  /*124f0*/  LOP3.LUT R2, R3, 0xff, RZ, 0xc0, !PT ;  /* 0x000000ff03027812 */ /* 0x000fe400078ec0ff */
[----:B------:R-:W-:Y:S02]  /*12500*/  PRMT R4, R7, 0x5410, R4 ;  /* 0x0000541007047816 */ /* 0x000fe40000000004 */
[----:B------:R-:W-:-:S02]  /*12510*/  PRMT R0, R0, 0x5410, R8 ;  /* 0x0000541000007816 */ /* 0x000fc40000000008 */
[----:B------:R-:W-:Y:S01]  /*12520*/  PRMT R3, R2, 0x5410, R6 ;  /* 0x0000541002037816 */ /* 0x000fe20000000006 */
[--C-:B------:R-:W-:Y:S01]  /*12530*/  HSET2.LE.AND R2, R4, R131.reuse, PT ;  /* 0x0000008304027233 */ /* 0x100fe20003803000 */
[----:B------:R-:W-:Y:S01]  /*12540*/  IMAD.MOV.U32 R5, RZ, RZ, R34 ;  /* 0x000000ffff057224 */ /* 0x000fe200078e0022 */
[--C-:B------:R-:W-:Y:S02]  /*12550*/  HSET2.LE.AND R0, R0, R131.reuse, PT ;  /* 0x0000008300007233 */ /* 0x100fe40003803000 */
[--C-:B------:R-:W-:Y:S02]  /*12560*/  HSET2.LE.AND R3, R3, R131.reuse, PT ;  /* 0x0000008303037233 */ /* 0x100fe40003803000 */
[----:B------:R-:W-:Y:S01]  /*12570*/  HSET2.LE.AND R4, R9, R131, PT ;  /* 0x0000008309047233 */ /* 0x000fe20003803000 */
[----:B------:R-:W-:Y:S02]  /*12580*/  LOP3.LUT R131, R0, R5, RZ, 0xc0, !PT ;  /* 0x0000000500837212 */ /* 0x000fe400078ec0ff */
[----:B------:R-:W-:-:S02]  /*12590*/  LOP3.LUT R128, R2, R128, RZ, 0xc0, !PT ;  /* 0x0000008002807212 */ /* 0x000fc400078ec0ff */
[----:B------:R-:W-:Y:S02]  /*125a0*/  LOP3.LUT R129, R3, R129, RZ, 0xc0, !PT ;  /* 0x0000008103817212 */ /* 0x000fe400078ec0ff */
[----:B------:R-:W-:Y:S01]  /*125b0*/  LOP3.LUT R130, R4, R130, RZ, 0xc0, !PT ;  /* 0x0000008204827212 */ /* 0x000fe200078ec0ff */
[----:B------:R-:W-:Y:S02]  /*125c0*/  IMAD.MOV.U32 R3, RZ, RZ, R145 ;  /* 0x000000ffff037224 */ /* 0x000fe400078e0091 */
[----:B------:R-:W4:Y:S01]  /*125d0*/  LDSM.16.MT88.4 R144, [R185+0x11800] ;  /* 0x01180000b990783b */ /* 0x000f220000004200 */
[----:B------:R-:W-:-:S03]  /*125e0*/  MOV R7, R139 ;  /* 0x0000008b00077202 */ /* 0x000fc60000000f00 */
[C---:B-1----:R-:W-:Y:S01]  /*125f0*/  HMMA.16816.F32 R156, R128.reuse, R152, R156 ;  /* 0x00000098809c723c */ /* 0x042fe2000000189c */
[----:B------:R-:W1:Y:S07]  /*12600*/  LDSM.16.MT88.4 R136, [R184+0x11800] ;  /* 0x01180000b888783b */ /* 0x000e6e0000004200 */
        /* <DEDUP_REMOVED lines=8> */
[----:B------:R-:W-:Y:S01]  /*12690*/  HMMA.16816.F32 R164, R128, R160, R164 ;  /* 0x000000a080a4723c */ /* 0x000fe200000018a4 */
[----:B------:R-:W-:Y:S01]  /*126a0*/  IMAD.MOV.U32 R0, RZ, RZ, R45 ;  /* 0x000000ffff007224 */ /* 0x000fe200078e002d */
[----:B------:R-:W1:Y:S01]  /*126b0*/  LDSM.16.MT88.4 R80, [R183+0x15800] ;  /* 0x01580000b750783b */ /* 0x000e620000004200 */
[----:B------:R-:W-:-:S05]  /*126c0*/  IMAD.MOV.U32 R2, RZ, RZ, R47 ;  /* 0x000000ffff027224 */ /* 0x000fca00078e002f */
[C---:B------:R-:W-:Y:S08]  /*126d0*/  HMMA.16816.F32 R160, R128.reuse, R162, R36 ;  /* 0x000000a280a0723c */ /* 0x040ff00000001824 */
[C---:B--2---:R-:W-:Y:S08]  /*126e0*/  HMMA.16816.F32 R36, R128.reuse, R40, R92 ;  /* 0x000000288024723c */ /* 0x044ff0000000185c */
[C---:B----4-:R-:W-:Y:S08]  /*126f0*/  HMMA.16816.F32 R148, R128.reuse, R144, R148 ;  /* 0x000000908094723c */ /* 0x050ff00000001894 */
[C---:B------:R-:W-:Y:S07]  /*12700*/  HMMA.16816.F32 R144, R128.reuse, R146, R84 ;  /* 0x000000928090723c */ /* 0x040fee0000001854 */
[----:B------:R-:W-:Y:S01]  /*12710*/  IMAD.MOV.U32 R84, RZ, RZ, R52 ;  /* 0x000000ffff547224 */ /* 0x000fe200078e0034 */
[----:B------:R-:W-:Y:S01]  /*12720*/  MOV R86, R54 ;  /* 0x0000003600567202 */ /* 0x000fe20000000f00 */
[----:B------:R-:W-:Y:S01]  /*12730*/  IMAD.MOV.U32 R85, RZ, RZ, R53 ;  /* 0x000000ffff557224 */ /* 0x000fe200078e0035 */
[----:B-1----:R-:W-:Y:S01]  /*12740*/  HMMA.16816.F32 R140, R128, R136, R140 ;  /* 0x00000088808c723c */ /* 0x002fe2000000188c */
[----:B------:R-:W-:-:S07]  /*12750*/  IMAD.MOV.U32 R87, RZ, RZ, R55 ;  /* 0x000000ffff577224 */ /* 0x000fce00078e0037 */
[C---:B------:R-:W-:Y:S08]  /*12760*/  HMMA.16816.F32 R44, R128.reuse, R48, R100 ;  /* 0x00000030802c723c */ /* 0x040ff00000001864 */
[C---:B------:R-:W-:Y:S08]  /*12770*/  HMMA.16816.F32 R52, R128.reuse, R56, R108 ;  /* 0x000000388034723c */ /* 0x040ff0000000186c */
[C---:B------:R-:W-:Y:S08]  /*12780*/  HMMA.16816.F32 R60, R128.reuse, R64, R116 ;  /* 0x00000040803c723c */ /* 0x040ff00000001874 */
[C---:B------:R-:W-:Y:S08]  /*12790*/  HMMA.16816.F32 R68, R128.reuse, R72, R124 ;  /* 0x000000488044723c */ /* 0x040ff0000000187c */
[C---:B------:R-:W-:Y:S01]  /*127a0*/  HMMA.16816.F32 R136, R128.reuse, R138, R88 ;  /* 0x0000008a8088723c */ /* 0x040fe20000001858 */
[----:B------:R-:W1:Y:S07]  /*127b0*/  LDSM.16.MT88.4 R88, [R185+0x15800] ;  /* 0x01580000b958783b */ /* 0x000e6e0000004200 */
[C---:B------:R-:W-:Y:S01]  /*127c0*/  HMMA.16816.F32 R40, R128.reuse, R42, R96 ;  /* 0x0000002a8028723c */ /* 0x040fe20000001860 */
[----:B------:R-:W2:Y:S07]  /*127d0*/  LDSM.16.MT88.4 R96, [R184+0x15800] ;  /* 0x01580000b860783b */ /* 0x000eae0000004200 */
[C---:B------:R-:W-:Y:S01]  /*127e0*/  HMMA.16816.F32 R48, R128.reuse, R50, R104 ;  /* 0x000000328030723c */ /* 0x040fe20000001868 */
[----:B------:R-:W4:Y:S07]  /*127f0*/  LDSM.16.MT88.4 R104, [R182+0x17800] ;  /* 0x01780000b668783b */ /* 0x000f2e0000004200 */
[C---:B------:R-:W-:Y:S01]  /*12800*/  HMMA.16816.F32 R56, R128.reuse, R58, R112 ;  /* 0x0000003a8038723c */ /* 0x040fe20000001870 */
[----:B------:R-:W1:Y:S07]  /*12810*/  LDSM.16.MT88.4 R112, [R183+0x17800] ;  /* 0x01780000b770783b */ /* 0x000e6e0000004200 */
[C---:B------:R-:W-:Y:S01]  /*12820*/  HMMA.16816.F32 R64, R128.reuse, R66, R120 ;  /* 0x000000428040723c */ /* 0x040fe20000001878 */
[----:B------:R-:W1:Y:S07]  /*12830*/  LDSM.16.MT88.4 R120, [R185+0x17800] ;  /* 0x01780000b978783b */ /* 0x000e6e0000004200 */
[----:B------:R-:W-:Y:S07]  /*12840*/  HMMA.16816.F32 R72, R128, R74, R132 ;  /* 0x0000004a8048723c */ /* 0x000fee0000001884 */
[----:B------:R-:W-:-:S02]  /*12850*/  IMAD.MOV.U32 R135, RZ, RZ, R7 ;  /* 0x000000ffff877224 */ /* 0x000fc400078e0007 */
[----:B------:R-:W1:Y:S04]  /*12860*/  LDSM.16.MT88.4 R4, [R184+0x17800] ;  /* 0x01780000b804783b */ /* 0x000e680000004200 */
        /* <DEDUP_REMOVED lines=16> */
[----:B------:R-:W-:Y:S01]  /*12970*/  STG.E.U16 [R32.64+-0x3e], R249 ;  /* 0xffffc2f920007986 */ /* 0x000fe2000c101516 */
[C---:B------:R-:W-:Y:S03]  /*12980*/  HMMA.16816.F32 R76, R128.reuse, R80, R76 ;  /* 0x00000050804c723c */ /* 0x040fe6000000184c */
[----:B------:R-:W-:Y:S04]  /*12990*/  STG.E.U16 [R24.64+-0x30], R223 ;  /* 0xffffd0df18007986 */ /* 0x000fe8000c101516 */
[----:B------:R-:W-:Y:S01]  /*129a0*/  STG.E.U16 [R24.64+-0x2e], R222 ;  /* 0xffffd2de18007986 */ /* 0x000fe2000c101516 */
[C---:B------:R-:W-:Y:S03]  /*129b0*/  HMMA.16816.F32 R80, R128.reuse, R82, R84 ;  /* 0x000000528050723c */ /* 0x040fe60000001854 */
[----:B------:R-:W-:Y:S04]  /*129c0*/  STG.E.U16 [R32.64+-0x30], R211 ;  /* 0xffffd0d320007986 */ /* 0x000fe8000c101516 */
[----:B------:R-:W-:Y:S01]  /*129d0*/  STG.E.U16 [R32.64+-0x2e], R221 ;  /* 0xffffd2dd20007986 */ /* 0x000fe2000c101516 */
[C---:B-1----:R-:W-:Y:S03]  /*129e0*/  HMMA.16816.F32 R84, R128.reuse, R88, R244 ;  /* 0x000000588054723c */ /* 0x042fe600000018f4 */
[----:B------:R1:W-:Y:S04]  /*129f0*/  STG.E.U16 [R24.64+-0x20], R210 ;  /* 0xffffe0d218007986 */ /* 0x0003e8000c101516 */
[----:B------:R3:W-:Y:S01]  /*12a00*/  STG.E.U16 [R24.64+-0x1e], R180 ;  /* 0xffffe2b418007986 */ /* 0x0007e2000c101516 */
[C---:B--2---:R-:W-:Y:S03]  /*12a10*/  HMMA.16816.F32 R92, R128.reuse, R96, R236 ;  /* 0x00000060805c723c */ /* 0x044fe600000018ec */
[----:B------:R3:W-:Y:S04]  /*12a20*/  STG.E.U16 [R32.64+-0x20], R171 ;  /* 0xffffe0ab20007986 */ /* 0x0007e8000c101516 */
[----:B------:R3:W-:Y:S01]  /*12a30*/  STG.E.U16 [R32.64+-0x1e], R170 ;  /* 0xffffe2aa20007986 */ /* 0x0007e2000c101516 */
[C---:B----4-:R-:W-:Y:S03]  /*12a40*/  HMMA.16816.F32 R100, R128.reuse, R104, R228 ;  /* 0x000000688064723c */ /* 0x050fe600000018e4 */
[----:B------:R3:W-:Y:S04]  /*12a50*/  STG.E.U16 [R24.64+-0x10], R169 ;  /* 0xfffff0a918007986 */ /* 0x0007e8000c101516 */
[----:B------:R3:W-:Y:S01]  /*12a60*/  STG.E.U16 [R24.64+-0xe], R35 ;  /* 0xfffff22318007986 */ /* 0x0007e2000c101516 */
[C---:B------:R-:W-:Y:S03]  /*12a70*/  HMMA.16816.F32 R108, R128.reuse, R112, R212 ;  /* 0x00000070806c723c */ /* 0x040fe600000018d4 */
[----:B------:R3:W-:Y:S04]  /*12a80*/  STG.E.U16 [R32.64+-0x10], R31 ;  /* 0xfffff01f20007986 */ /* 0x0007e8000c101516 */
[----:B------:R3:W-:Y:S01]  /*12a90*/  STG.E.U16 [R32.64+-0xe], R10 ;  /* 0xfffff20a20007986 */ /* 0x0007e2000c101516 */
        /* <DEDUP_REMOVED lines=8> */
[----:B-1----:R-:W-:Y:S01]  /*12b20*/  IADD3 R210, P0, R24, -0x100, RZ ;  /* 0xffffff0018d27810 */ /* 0x002fe20007f1e0ff */
[----:B------:R-:W-:Y:S01]  /*12b30*/  IMAD.MOV.U32 R133, RZ, RZ, R168 ;  /* 0x000000ffff857224 */ /* 0x000fe200078e00a8 */
[----:B------:R-:W-:-:S02]  /*12b40*/  MOV R132, R11 ;  /* 0x0000000b00847202 */ /* 0x000fc40000000f00 */
[----:B------:R-:W-:-:S03]  /*12b50*/  IADD3.X R211, R25, -0x1, RZ, P0, !PT ;  /* 0xffffffff19d37810 */ /* 0x000fc600007fe4ff */
.L_x_1225:
[----:B--23--:R-:W-:-:S06]  /*12b60*/  UISETP.GT.AND UP0, UPT, UR7, UR11, UPT ;  /* 0x0000000b0700728c */ /* 0x00cfcc000bf04270 */
        /* <DEDUP_REMOVED lines=14> */
[----:B------:R-:W3:Y:S01]  /*12c50*/  LDL.LU.64 R8, [R1+0xd0] ;  /* 0x0000d00001087983 */ /* 0x000ee20000300a00 */
[----:B------:R-:W-:Y:S02]  /*12c60*/  UIADD3 UR10, UR7, -0x1, URZ ;  /* 0xffffffff070a7890 */ /* 0x000fe4000fffe03f */
[----:B------:R-:W-:Y:S01]  /*12c70*/  UIMAD UR4, UR8, UR5, UR4 ;  /* 0x00000005080472a4 */ /* 0x000fe2000f8e0204 */
[----:B------:R-:W3:Y:S04]  /*12c80*/  LDL.LU R18, [R1+0xc0] ;  /* 0x0000c00001127983 */ /* 0x000ee80000300800 */
[----:B------:R-:W3:Y:S04]  /*12c90*/  LDL R7, [R1+0xa8] ;  /* 0x0000a80001077983 */ /* 0x000ee80000100800 */
[----:B------:R-:W3:Y:S04]  /*12ca0*/  LDL R15, [R1+0xac] ;  /* 0x0000ac00010f7983 */ /* 0x000ee80000100800 */
[----:B------:R-:W3:Y:S04]  /*12cb0*/  LDL R14, [R1+0xb0] ;  /* 0x0000b000010e7983 */ /* 0x000ee80000100800 */
        /* <DEDUP_REMOVED lines=13> */
[----:B------:R-:W-:Y:S02]  /*12d90*/  ULDC UR14, c[0x0][0x228] ;  /* 0x00008a00000e7ab9 */ /* 0x000fe40000000800 */
[----:B------:R-:W-:Y:S01]  /*12da0*/  IMAD.U32 R0, RZ, RZ, UR29 ;  /* 0x0000001dff007e24 */ /* 0x000fe2000f8e00ff */
[----:B------:R-:W-:Y:S01]  /*12db0*/  IADD3 R244, P0, R2, UR30, RZ ;  /* 0x0000001e02f47c10 */ /* 0x000fe2000ff1e0ff */
[----:B------:R-:W-:Y:S01]  /*12dc0*/  USHF.L.U32 UR14, UR14, 0x3, URZ ;  /* 0x000000030e0e7899 */ /* 0x000fe2000800063f */
[----:B------:R-:W-:Y:S01]  /*12dd0*/  ISETP.GE.AND P5, PT, R16, c[0x0][0x220], PT ;  /* 0x0000880010007a0c */ /* 0x000fe20003fa6270 */
[----:B----4-:R-:W-:Y:S01]  /*12de0*/  IMAD.WIDE.U32 R250, R12, -0x2daee0ad, RZ ;  /* 0xd2511f530cfa7825 */ /* 0x010fe200078e00ff */
[----:B------:R-:W-:Y:S01]  /*12df0*/  IADD3.X R4, R0, UR13, R5, P1, !PT ;  /* 0x0000000d00047c10 */ /* 0x000fe20008ffe405 */
[----:B------:R-:W-:Y:S01]  /*12e00*/  USHF.R.S32.HI UR4, URZ, 0x1f, UR14 ;  /* 0x0000001f3f047899 */ /* 0x000fe2000801140e */
[----:B------:R-:W-:Y:S01]  /*12e10*/  LEA R247, P1, R246, c[0x0][0x168], 0x1 ;  /* 0x00005a00f6f77a11 */ /* 0x000fe200078208ff */
[----:B------:R-:W-:Y:S01]  /*12e20*/  UIADD3 UR13, UR7, -0x2, URZ ;  /* 0xfffffffe070d7890 */ /* 0x000fe2000fffe03f */
[----:B------:R-:W-:Y:S01]  /*12e30*/  IADD3.X R2, R6, UR28, R3, P0, !PT ;  /* 0x0000001c06027c10 */ /* 0x000fe200087fe403 */
[----:B------:R-:W-:Y:S01]  /*12e40*/  IMAD.MOV.U32 R3, RZ, RZ, R132 ;  /* 0x000000ffff037224 */ /* 0x000fe200078e0084 */
[----:B------:R-:W-:Y:S01]  /*12e50*/  LEA.HI.X R246, R246, c[0x0][0x16c], R4, 0x1, P1 ;  /* 0x00005b00f6f67a11 */ /* 0x000fe200008f0c04 */
[----:B---3--:R-:W-:Y:S01]  /*12e60*/  IMAD.WIDE.U32 R4, R18, -0x326172a9, RZ ;  /* 0xcd9e8d5712047825 */ /* 0x008fe200078e00ff */
[----:B------:R-:W-:Y:S01]  /*12e70*/  ISETP.GE.AND P3, PT, R7, c[0x0][0x220], PT ;  /* 0x0000880007007a0c */ /* 0x000fe20003f66270 */
[----:B------:R-:W-:Y:S01]  /*12e80*/  USHF.L.U32 UR28, UR14, 0x1, URZ ;  /* 0x000000010e1c7899 */ /* 0x000fe2000800063f */
[----:B------:R-:W1:Y:S01]  /*12e90*/  LDC.U8 R7, c[0x0][0x2d8] ;  /* 0x0000b600ff077b82 */ /* 0x000e620000000000 */
[C---:B------:R-:W-:Y:S01]  /*12ea0*/  LEA R245, P0, R244.reuse, c[0x0][0x170], 0x1 ;  /* 0x00005c00f4f57a11 */ /* 0x040fe200078008ff */
[----:B------:R2:W-:Y:S01]  /*12eb0*/  STL.64 [R1+0x80], R4 ;  /* 0x0000800401007387 */ /* 0x0005e20000100a00 */
[----:B------:R-:W-:Y:S01]  /*12ec0*/  LOP3.LUT R248, R5, R13, RZ, 0x3c, !PT ;  /* 0x0000000d05f87212 */ /* 0x000fe200078e3cff */
[----:B------:R-:W-:Y:S01]  /*12ed0*/  USHF.L.U64.HI UR14, UR14, 0x1, UR4 ;  /* 0x000000010e0e7899 */ /* 0x000fe20008010204 */
[----:B------:R-:W-:Y:S01]  /*12ee0*/  LEA.HI.X R244, R244, c[0x0][0x174], R2, 0x1, P0 ;  /* 0x00005d00f4f47a11 */ /* 0x000fe200000f0c02 */
[----:B------:R-:W-:Y:S01]  /*12ef0*/  IMAD.MOV.U32 R2, RZ, RZ, R133 ;  /* 0x000000ffff027224 */ /* 0x000fe200078e0085 */
[C---:B------:R-:W-:Y:S01]  /*12f00*/  IADD3 R240, P1, R236.reuse, 0x20, RZ ;  /* 0x00000020ecf07810 */ /* 0x040fe20007f3e0ff */
[----:B------:R-:W-:Y:S01]  /*12f10*/  UMOV UR29, URZ ;  /* 0x0000003f001d7c82 */ /* 0x000fe20008000000 */
[----:B------:R-:W-:Y:S01]  /*12f20*/  IADD3 R238, P0, R236, 0x30, RZ ;  /* 0x00000030ecee7810 */ /* 0x000fe20007f1e0ff */
[----:B--2---:R-:W-:-:S02]  /*12f30*/  IMAD.MOV.U32 R4, RZ, RZ, R8 ;  /* 0x000000ffff047224 */ /* 0x004fc400078e0008 */
[----:B------:R-:W-:Y:S01]  /*12f40*/  IMAD.MOV.U32 R5, RZ, RZ, R11 ;  /* 0x000000ffff057224 */ /* 0x000fe200078e000b */
[----:B------:R-:W-:Y:S01]  /*12f50*/  ISETP.GE.AND P4, PT, R15, c[0x0][0x220], PT ;  /* 0x000088000f007a0c */ /* 0x000fe20003f86270 */
[--C-:B------:R-:W-:Y:S01]  /*12f60*/  IMAD.X R241, RZ, RZ, R237.reuse, P1 ;  /* 0x000000fffff17224 */ /* 0x100fe200008e06ed */
[----:B------:R-:W-:Y:S01]  /*12f70*/  ISETP.GE.AND P2, PT, R14, c[0x0][0x220], PT ;  /* 0x000088000e007a0c */ /* 0x000fe20003f46270 */
[----:B------:R-:W-:Y:S01]  /*12f80*/  IMAD.X R239, RZ, RZ, R237, P0 ;  /* 0x000000ffffef7224 */ /* 0x000fe200000e06ed */
[----:B------:R2:W-:Y:S01]  /*12f90*/  STL.64 [R1+0x90], R4 ;  /* 0x0000900401007387 */ /* 0x0005e20000100a00 */
[----:B-1----:R-:W-:Y:S01]  /*12fa0*/  PRMT R0, R7, 0x7054, R7 ;  /* 0x0000705407007816 */ /* 0x002fe20000000007 */
[----:B------:R-:W-:Y:S01]  /*12fb0*/  IMAD.WIDE.U32 R248, R248, -0x2daee0ad, RZ ;  /* 0xd2511f53f8f87825 */ /* 0x000fe200078e00ff */
[----:B------:R-:W-:Y:S05]  /*12fc0*/  BRA `(.L_x_1230) ;  /* 0x000006e000007947 */ /* 0x000fea0003800000 */
.L_x_1232:
        /* <DEDUP_REMOVED lines=110> */
.L_x_1230:
        /* <DEDUP_REMOVED lines=387> */
.L_x_1231:
[----:B-1----:R-:W1:Y:S01]  /*14ee0*/  S2R R132, SR_TID.X ;  /* 0x0000000000847919 */ /* 0x002e620000002100 */
[----:B------:R-:W-:Y:S01]  /*14ef0*/  IMAD.U32 R0, RZ, RZ, UR8 ;  /* 0x00000008ff007e24 */ /* 0x000fe2000f8e00ff */
[----:B------:R-:W-:Y:S01]  /*14f00*/  USHF.L.U32 UR36, UR8, 0x1, URZ ;  /* 0x0000000108247899 */ /* 0x000fe2000800063f */
[----:B------:R-:W-:Y:S01]  /*14f10*/  P2R R234, PR, RZ, 0x8 ;  /* 0x00000008ffea7803 */ /* 0x000fe20000000000 */
[----:B------:R-:W-:Y:S01]  /*14f20*/  UIADD3 UR4, UR25, -0x4498517b, URZ ;  /* 0xbb67ae8519047890 */ /* 0x000fe2000fffe03f */
[----:B------:R-:W-:Y:S01]  /*14f30*/  P2R R235, PR, RZ, 0x4 ;  /* 0x00000004ffeb7803 */ /* 0x000fe20000000000 */
[----:B------:R-:W-:Y:S02]  /*14f40*/  ULOP3.LUT UR5, UR36, UR25, URZ, 0x3c, !UPT ;  /* 0x0000001924057292 */ /* 0x000fe4000f8e3c3f */
[----:B------:R-:W2:Y:S01]  /*14f50*/  LDL.LU R174, [R1+0x8c] ;  /* 0x00008c0001ae7983 */ /* 0x000ea20000300800 */
[----:B------:R-:W-:Y:S02]  /*14f60*/  UIADD3 UR33, UR24, -0x61c88647, URZ ;  /* 0x9e3779b918217890 */ /* 0x000fe4000fffe03f */
[----:B------:R-:W-:Y:S02]  /*14f70*/  UIADD3 UR30, UR24, 0x3c6ef372, URZ ;  /* 0x3c6ef372181e7890 */ /* 0x000fe4000fffe03f */
[----:B------:R-:W-:Y:S02]  /*14f80*/  UIADD3 UR35, UR25, 0x76cf5d0a, URZ ;  /* 0x76cf5d0a19237890 */ /* 0x000fe4000fffe03f */
[----:B------:R-:W-:Y:S02]  /*14f90*/  UIADD3 UR34, UR25, 0x32370b8f, URZ ;  /* 0x32370b8f19227890 */ /* 0x000fe4000fffe03f */
[----:B------:R-:W-:Y:S02]  /*14fa0*/  UIADD3 UR32, UR24, -0x255992d5, URZ ;  /* 0xdaa66d2b18207890 */ /* 0x000fe4000fffe03f */
[----:B------:R-:W-:Y:S02]  /*14fb0*/  UIADD3 UR7, UR25, -0x126145ec, URZ ;  /* 0xed9eba1419077890 */ /* 0x000fe4000fffe03f */
[----:B------:R-:W-:Y:S02]  /*14fc0*/  UIADD3 UR31, UR24, 0x78dde6e4, URZ ;  /* 0x78dde6e4181f7890 */ /* 0x000fe4000fffe03f */
[----:B------:R-:W-:Y:S02]  /*14fd0*/  UIADD3 UR36, UR36, 0x1, URZ ;  /* 0x0000000124247890 */ /* 0x000fe4000fffe03f */
[----:B------:R-:W-:Y:S02]  /*14fe0*/  UISETP.GT.AND UP0, UPT, UR8, UR11, UPT ;  /* 0x0000000b0800728c */ /* 0x000fe4000bf04270 */
[----:B------:R-:W-:Y:S02]  /*14ff0*/  ULOP3.LUT UR36, UR36, UR25, URZ, 0x3c, !UPT ;  /* 0x0000001924247292 */ /* 0x000fe4000f8e3c3f */
[----:B------:R-:W-:Y:S01]  /*15000*/  UIADD3 UR29, UR29, 0x1, URZ ;  /* 0x000000011d1d7890 */ /* 0x000fe2000fffe03f */
[----:B-1----:R-:W-:Y:S05]  /*15010*/  IMAD.SHL.U32 R132, R132, 0x2, RZ ;  /* 0x0000000284847824 */ /* 0x002fea00078e00ff */
[----:B------:R-:W-:Y:S05]  /*15020*/  LOP3.LUT R132, R132, 0x6, RZ, 0xc0, !PT ;  /* 0x0000000684847812 */ /* 0x000fea00078ec0ff */
[----:B------:R-:W-:Y:S04]  /*15030*/  IMAD R0, R0, 0x40, R132 ;  /* 0x0000004000007824 */ /* 0x000fe800078e0284 */
[--C-:B------:R-:W-:Y:S01]  /*15040*/  IMAD.IADD R132, R209, 0x1, -R0.reuse ;  /* 0x00000001d1847824 */ /* 0x100fe200078e0a00 */
[CC--:B------:R-:W-:Y:S04]  /*15050*/  ISETP.GE.AND P1, PT, R0.reuse, R217.reuse, PT ;  /* 0x000000d90000720c */ /* 0x0c0fe80003f26270 */
[----:B------:R-:W-:Y:S02]  /*15060*/  IABS R132, R132 ;  /* 0x0000008400847213 */ /* 0x000fe40000000000 */
[----:B------:R-:W-:Y:S02]  /*15070*/  ISETP.GE.OR P1, PT, R0, R220, !P1 ;  /* 0x000000dc0000720c */ /* 0x000fe40004f26670 */
[----:B------:R1:W3:Y:S02]  /*15080*/  I2F R135, R132 ;  /* 0x0000008400877306 */ /* 0x0002e40000201400 */
[----:B-1----:R-:W-:Y:S02]  /*15090*/  IMAD.IADD R132, R218, 0x1, -R0 ;  /* 0x00000001da847824 */ /* 0x002fe400078e0a00 */
[----:B---3--:R-:W-:Y:S03]  /*150a0*/  FFMA.FTZ R4, R135, -UR17, R4 ;  /* 0x8000001187047c23 */ /* 0x008fe60008010004 */
[----:B------:R-:W-:Y:S02]  /*150b0*/  IABS R133, R132 ;  /* 0x0000008400857213 */ /* 0x000fe40000000000 */
[----:B------:R-:W-:Y:S03]  /*150c0*/  IADD3 R132, R0, 0x1, RZ ;  /* 0x0000000100847810 */ /* 0x000fe60007ffe0ff */
[----:B------:R-:W-:Y:S01]  /*150d0*/  IMAD.MOV.U32 R134, RZ, RZ, R133 ;  /* 0x000000ffff867224 */ /* 0x000fe200078e0085 */
[C---:B------:R-:W-:Y:S01]  /*150e0*/  ISETP.GE.AND P0, PT, R132.reuse, R216, PT ;  /* 0x000000d88400720c */ /* 0x040fe20003f06270 */
[----:B------:R-:W-:Y:S01]  /*150f0*/  IMAD.IADD R133, R209, 0x1, -R132 ;  /* 0x00000001d1857824 */ /* 0x000fe200078e0a84 */
[C---:B------:R-:W-:Y:S01]  /*15100*/  ISETP.GE.AND P6, PT, R132.reuse, R217, PT ;  /* 0x000000d98400720c */ /* 0x040fe20003fc6270 */
[----:B------:R-:W1:Y:S01]  /*15110*/  I2F R135, R134 ;  /* 0x0000008600877306 */ /* 0x000e620000201400 */
[C---:B------:R-:W-:Y:S02]  /*15120*/  ISETP.GE.OR P0, PT, R132.reuse, R219, !P0 ;  /* 0x000000db8400720c */ /* 0x040fe40004706670 */
[----:B------:R-:W-:Y:S02]  /*15130*/  IABS R133, R133 ;  /* 0x0000008500857213 */ /* 0x000fe40000000000 */
[----:B------:R-:W-:Y:S05]  /*15140*/  ISETP.GE.OR P6, PT, R132, R220, !P6 ;  /* 0x000000dc8400720c */ /* 0x000fea00077c6670 */
[----:B------:R3:W4:Y:S01]  /*15150*/  I2F R134, R133 ;  /* 0x0000008500867306 */ /* 0x0007220000201400 */
[----:B-1----:R-:W-:Y:S02]  /*15160*/  FFMA.FTZ R6, R135, -UR17, R6 ;  /* 0x8000001187067c23 */ /* 0x002fe40008010006 */
[----:B------:R-:W-:Y:S01]  /*15170*/  IMAD.IADD R135, R218, 0x1, -R132 ;  /* 0x00000001da877824 */ /* 0x000fe200078e0a84 */
[----:B---3--:R-:W-:Y:S01]  /*15180*/  IADD3 R133, R0, 0x8, RZ ;  /* 0x0000000800857810 */ /* 0x008fe20007ffe0ff */
[----:B----4-:R-:W-:Y:S04]  /*15190*/  FFMA.FTZ R5, R134, -UR17, R5 ;  /* 0x8000001186057c23 */ /* 0x010fe80008010005 */
[----:B------:R-:W-:Y:S01]  /*151a0*/  IMAD.IADD R134, R209, 0x1, -R133 ;  /* 0x00000001d1867824 */ /* 0x000fe200078e0a85 */
[----:B------:R-:W-:Y:S02]  /*151b0*/  FSEL R169, R5, -INF , !P6 ;  /* 0xff80000005a97808 */ /* 0x000fe40007000000 */
[C---:B------:R-:W-:Y:S02]  /*151c0*/  ISETP.GE.AND P6, PT, R133.reuse, R216, PT ;  /* 0x000000d88500720c */ /* 0x040fe40003fc6270 */
[----:B------:R-:W-:Y:S02]  /*151d0*/  IABS R134, R134 ;  /* 0x0000008600867213 */ /* 0x000fe40000000000 */
[----:B------:R-:W-:Y:S02]  /*151e0*/  ISETP.GE.OR P6, PT, R133, R219, !P6 ;  /* 0x000000db8500720c */ /* 0x000fe400077c6670 */
[----:B------:R1:W3:Y:S02]  /*151f0*/  I2F R132, R134 ;  /* 0x0000008600847306 */ /* 0x0002e40000201400 */
[----:B-1----:R-:W-:Y:S01]  /*15200*/  IABS R134, R135 ;  /* 0x0000008700867213 */ /* 0x002fe20000000000 */
[----:B---3--:R-:W-:Y:S01]  /*15210*/  FFMA.FTZ R8, R132, -UR17, R8 ;  /* 0x8000001184087c23 */ /* 0x008fe20008010008 */
[----:B------:R-:W-:Y:S02]  /*15220*/  FSEL R135, R4, -INF , !P1 ;  /* 0xff80000004877808 */ /* 0x000fe40004800000 */
[C---:B------:R-:W-:Y:S04]  /*15230*/  ISETP.GE.AND P1, PT, R0.reuse, R216, PT ;  /* 0x000000d80000720c */ /* 0x040fe80003f26270 */
[----:B------:R-:W1:Y:S01]  /*15240*/  I2F R134, R134 ;  /* 0x0000008600867306 */ /* 0x000e620000201400 */
[C---:B------:R-:W-:Y:S02]  /*15250*/  IADD3 R132, R0.reuse, 0x9, RZ ;  /* 0x0000000900847810 */ /* 0x040fe40007ffe0ff */
[----:B------:R-:W-:Y:S03]  /*15260*/  ISETP.GE.OR P1, PT, R0, R219, !P1 ;  /* 0x000000db0000720c */ /* 0x000fe60004f26670 */
[----:B------:R-:W-:Y:S05]  /*15270*/  IMAD.IADD R4, R209, 0x1, -R132 ;  /* 0x00000001d1047824 */ /* 0x000fea00078e0a84 */
[----:B------:R-:W-:Y:S06]  /*15280*/  IABS R4, R4 ;  /* 0x0000000400047213 */ /* 0x000fec0000000000 */
[----:B------:R-:W3:Y:S01]  /*15290*/  I2F R4, R4 ;  /* 0x0000000400047306 */ /* 0x000ee20000201400 */
[----:B-1----:R-:W-:Y:S01]  /*152a0*/  FFMA.FTZ R7, R134, -UR17, R7 ;  /* 0x8000001186077c23 */ /* 0x002fe20008010007 */
[----:B------:R-:W-:Y:S02]  /*152b0*/  FSEL R134, R6, -INF , !P1 ;  /* 0xff80000006867808 */ /* 0x000fe40004800000 */
[C---:B------:R-:W-:Y:S04]  /*152c0*/  ISETP.GE.AND P1, PT, R133.reuse, R217, PT ;  /* 0x000000d98500720c */ /* 0x040fe80003f26270 */
[----:B------:R-:W-:Y:S01]  /*152d0*/  ISETP.GE.OR P1, PT, R133, R220, !P1 ;  /* 0x000000dc8500720c */ /* 0x000fe20004f26670 */
[----:B------:R-:W-:Y:S03]  /*152e0*/  IMAD.IADD R133, R218, 0x1, -R133 ;  /* 0x00000001da857824 */ /* 0x000fe600078e0a85 */
[----:B------:R-:W-:Y:S02]  /*152f0*/  FSEL R168, R8, -INF , !P1 ;  /* 0xff80000008a87808 */ /* 0x000fe40004800000 */
[----:B------:R-:W-:Y:S02]  /*15300*/  IABS R5, R133 ;  /* 0x0000008500057213 */ /* 0x000fe40000000000 */
[----:B------:R-:W-:Y:S01]  /*15310*/  FSEL R8, R7, -INF , !P0 ;  /* 0xff80000007087808 */ /* 0x000fe20004000000 */
[----:B---3--:R-:W-:Y:S01]  /*15320*/  FFMA.FTZ R9, R4, -UR17, R9 ;  /* 0x8000001104097c23 */ /* 0x008fe20008010009 */
[----:B------:R-:W-:Y:S02]  /*15330*/  IADD3 R4, R0, 0x10, RZ ;  /* 0x0000001000047810 */ /* 0x000fe40007ffe0ff */
[----:B------:R-:W1:Y:S01]  /*15340*/  I2F R5, R5 ;  /* 0x0000000500057306 */ /* 0x000e620000201400 */
[C---:B------:R-:W-:Y:S02]  /*15350*/  ISETP.GE.AND P1, PT, R132.reuse, R217, PT ;  /* 0x000000d98400720c */ /* 0x040fe40003f26270 */
[----:B------:R-:W-:Y:S01]  /*15360*/  ISETP.GE.AND P0, PT, R132, R216, PT ;  /* 0x000000d88400720c */ /* 0x000fe20003f06270 */
[----:B------:R-:W-:Y:S01]  /*15370*/  IMAD.IADD R7, R218, 0x1, -R4 ;  /* 0x00000001da077824 */ /* 0x000fe200078e0a04 */
[C---:B------:R-:W-:Y:S02]  /*15380*/  ISETP.GE.OR P1, PT, R132.reuse, R220, !P1 ;  /* 0x000000dc8400720c */ /* 0x040fe40004f26670 */
[----:B------:R-:W-:Y:S01]  /*15390*/  ISETP.GE.OR P0, PT, R132, R219, !P0 ;  /* 0x000000db8400720c */ /* 0x000fe20004706670 */
[----:B------:R-:W-:Y:S01]  /*153a0*/  IMAD.IADD R132, R218, 0x1, -R132 ;  /* 0x00000001da847824 */ /* 0x000fe200078e0a84 */
[----:B------:R-:W-:Y:S02]  /*153b0*/  FSEL R9, R9, -INF , !P1 ;  /* 0xff80000009097808 */ /* 0x000fe40004800000 */
[C---:B------:R-:W-:Y:S02]  /*153c0*/  ISETP.GE.AND P1, PT, R4.reuse, R217, PT ;  /* 0x000000d90400720c */ /* 0x040fe40003f26270 */
[----:B------:R-:W-:Y:S02]  /*153d0*/  IABS R6, R132 ;  /* 0x0000008400067213 */ /* 0x000fe40000000000 */
[----:B------:R-:W-:Y:S04]  /*153e0*/  ISETP.GE.OR P1, PT, R4, R220, !P1 ;  /* 0x000000dc0400720c */ /* 0x000fe80004f26670 */
[----:B------:R-:W3:Y:S01]  /*153f0*/  I2F R6, R6 ;  /* 0x0000000600067306 */ /* 0x000ee20000201400 */
[----:B-1----:R-:W-:Y:S02]  /*15400*/  FFMA.FTZ R10, R5, -UR17, R10 ;  /* 0x80000011050a7c23 */ /* 0x002fe4000801000a */
[----:B------:R-:W-:Y:S03]  /*15410*/  IMAD.IADD R5, R209, 0x1, -R4 ;  /* 0x00000001d1057824 */ /* 0x000fe600078e0a04 */
[----:B------:R-:W-:Y:S02]  /*15420*/  FSEL R10, R10, -INF , !P6 ;  /* 0xff8000000a0a7808 */ /* 0x000fe40007000000 */
[----:B------:R-:W-:Y:S02]  /*15430*/  IABS R5, R5 ;  /* 0x0000000500057213 */ /* 0x000fe40000000000 */
[CC--:B------:R-:W-:Y:S04]  /*15440*/  ISETP.GE.AND P6, PT, R4.reuse, R216.reuse, PT ;  /* 0x000000d80400720c */ /* 0x0c0fe80003fc6270 */
[----:B------:R-:W1:Y:S01]  /*15450*/  I2F R5, R5 ;  /* 0x0000000500057306 */ /* 0x000e620000201400 */
[----:B------:R-:W-:Y:S01]  /*15460*/  ISETP.GE.OR P6, PT, R4, R219, !P6 ;  /* 0x000000db0400720c */ /* 0x000fe200077c6670 */
[----:B---3--:R-:W-:Y:S05]  /*15470*/  FFMA.FTZ R11, R6, -UR17, R11 ;  /* 0x80000011060b7c23 */ /* 0x008fea000801000b */
[----:B------:R-:W-:Y:S01]  /*15480*/  FSEL R11, R11, -INF , !P0 ;  /* 0xff8000000b0b7808 */ /* 0x000fe20004000000 */
[----:B-1----:R-:W-:Y:S01]  /*15490*/  FFMA.FTZ R12, R5, -UR17, R12 ;  /* 0x80000011050c7c23 */ /* 0x002fe2000801000c */
[----:B------:R-:W-:Y:S04]  /*154a0*/  IADD3 R5, R0, 0x11, RZ ;  /* 0x0000001100057810 */ /* 0x000fe80007ffe0ff */
[----:B------:R-:W-:Y:S01]  /*154b0*/  FSEL R12, R12, -INF , !P1 ;  /* 0xff8000000c0c7808 */ /* 0x000fe20004800000 */
[----:B------:R-:W-:Y:S01]  /*154c0*/  IMAD.IADD R6, R209, 0x1, -R5 ;  /* 0x00000001d1067824 */ /* 0x000fe200078e0a05 */
[C---:B------:R-:W-:Y:S02]  /*154d0*/  ISETP.GE.AND P1, PT, R5.reuse, R217, PT ;  /* 0x000000d90500720c */ /* 0x040fe40003f26270 */
[C---:B------:R-:W-:Y:S02]  /*154e0*/  ISETP.GE.AND P0, PT, R5.reuse, R216, PT ;  /* 0x000000d80500720c */ /* 0x040fe40003f06270 */
[----:B------:R-:W-:Y:S02]  /*154f0*/  IABS R6, R6 ;  /* 0x0000000600067213 */ /* 0x000fe40000000000 */
[CC--:B------:R-:W-:Y:S02]  /*15500*/  ISETP.GE.OR P1, PT, R5.reuse, R220.reuse, !P1 ;  /* 0x000000dc0500720c */ /* 0x0c0fe40004f26670 */
[----:B------:R1:W3:Y:S01]  /*15510*/  I2F R4, R6 ;  /* 0x0000000600047306 */ /* 0x0002e20000201400 */
[----:B------:R-:W-:Y:S02]  /*15520*/  ISETP.GE.OR P0, PT, R5, R219, !P0 ;  /* 0x000000db0500720c */ /* 0x000fe40004706670 */
[----:B-1----:R-:W-:Y:S01]  /*15530*/  IABS R6, R7 ;  /* 0x0000000700067213 */ /* 0x002fe20000000000 */
[----:B---3--:R-:W-:Y:S01]  /*15540*/  FFMA.FTZ R13, R4, -UR17, R13 ;  /* 0x80000011040d7c23 */ /* 0x008fe2000801000d */
[----:B------:R-:W-:Y:S01]  /*15550*/  IADD3 R4, R0, 0x18, RZ ;  /* 0x0000001800047810 */ /* 0x000fe20007ffe0ff */
[----:B------:R-:W-:Y:S04]  /*15560*/  IMAD.IADD R7, R218, 0x1, -R5 ;  /* 0x00000001da077824 */ /* 0x000fe800078e0a05 */
[----:B------:R-:W1:Y:S01]  /*15570*/  I2F R6, R6 ;  /* 0x0000000600067306 */ /* 0x000e620000201400 */
[----:B------:R-:W-:Y:S02]  /*15580*/  FSEL R13, R13, -INF , !P1 ;  /* 0xff8000000d0d7808 */ /* 0x000fe40004800000 */
[C---:B------:R-:W-:Y:S04]  /*15590*/  ISETP.GE.AND P1, PT, R4.reuse, R217, PT ;  /* 0x000000d90400720c */ /* 0x040fe80003f26270 */
[----:B------:R-:W-:Y:S01]  /*155a0*/  ISETP.GE.OR P1, PT, R4, R220, !P1 ;  /* 0x000000dc0400720c */ /* 0x000fe20004f26670 */
[----:B-1----:R-:W-:Y:S02]  /*155b0*/  FFMA.FTZ R14, R6, -UR17, R14 ;  /* 0x80000011060e7c23 */ /* 0x002fe4000801000e */
[----:B------:R-:W-:Y:S03]  /*155c0*/  IMAD.IADD R6, R209, 0x1, -R4 ;  /* 0x00000001d1067824 */ /* 0x000fe600078e0a04 */
[----:B------:R-:W-:Y:S02]  /*155d0*/  FSEL R14, R14, -INF , !P6 ;  /* 0xff8000000e0e7808 */ /* 0x000fe40007000000 */
[----:B------:R-:W-:Y:S02]  /*155e0*/  IABS R6, R6 ;  /* 0x0000000600067213 */ /* 0x000fe40000000000 */
[C---:B------:R-:W-:Y:S02]  /*155f0*/  ISETP.GE.AND P6, PT, R4.reuse, R216, PT ;  /* 0x000000d80400720c */ /* 0x040fe40003fc6270 */
[----:B------:R1:W3:Y:S02]  /*15600*/  I2F R5, R6 ;  /* 0x0000000600057306 */ /* 0x0002e40000201400 */
[----:B------:R-:W-:Y:S02]  /*15610*/  ISETP.GE.OR P6, PT, R4, R219, !P6 ;  /* 0x000000db0400720c */ /* 0x000fe400077c6670 */
[----:B-1----:R-:W-:Y:S01]  /*15620*/  IABS R6, R7 ;  /* 0x0000000700067213 */ /* 0x002fe20000000000 */
[----:B---3--:R-:W-:Y:S01]  /*15630*/  FFMA.FTZ R16, R5, -UR17, R16 ;  /* 0x8000001105107c23 */ /* 0x008fe20008010010 */
[----:B------:R-:W-:Y:S01]  /*15640*/  IADD3 R5, R0, 0x19, RZ ;  /* 0x0000001900057810 */ /* 0x000fe20007ffe0ff */
[----:B------:R-:W-:Y:S03]  /*15650*/  IMAD.IADD R7, R218, 0x1, -R4 ;  /* 0x00000001da077824 */ /* 0x000fe600078e0a04 */
        /* <DEDUP_REMOVED lines=95> */
[--C-:B------:R-:W-:Y:S03]  /*15c50*/  IMAD.IADD R6, R209, 0x1, -R5.reuse ;  /* 0x00000001d1067824 */ /* 0x100fe600078e0a05 */
[----:B------:R-:W-:Y:S02]  /*15c60*/  FSEL R27, R27, -INF , !P0 ;  /* 0xff8000001b1b7808 */ /* 0x000fe40004000000 */
[----:B------:R-:W-:Y:S02]  /*15c70*/  IABS R6, R6 ;  /* 0x0000000600067213 */ /* 0x000fe40000000000 */
[C---:B------:R-:W-:Y:S02]  /*15c80*/  ISETP.GE.AND P0, PT, R5.reuse, R216, PT ;  /* 0x000000d80500720c */ /* 0x040fe40003f06270 */
[----:B------:R1:W3:Y:S02]  /*15c90*/  I2F R4, R6 ;  /* 0x0000000600047306 */ /* 0x0002e40000201400 */
[----:B------:R-:W-:Y:S01]  /*15ca0*/  ISETP.GE.OR P0, PT, R5, R219, !P0 ;  /* 0x000000db0500720c */ /* 0x000fe20004706670 */
[----:B------:R-:W-:Y:S05]  /*15cb0*/  IMAD.IADD R5, R218, 0x1, -R5 ;  /* 0x00000001da057824 */ /* 0x000fea00078e0a05 */
[----:B------:R-:W-:Y:S02]  /*15cc0*/  IABS R5, R5 ;  /* 0x0000000500057213 */ /* 0x000fe40000000000 */
[----:B-1----:R-:W-:Y:S01]  /*15cd0*/  IABS R6, R7 ;  /* 0x0000000700067213 */ /* 0x002fe20000000000 */
[----:B---3--:R-:W-:Y:S01]  /*15ce0*/  FFMA.FTZ R29, R4, -UR17, R29 ;  /* 0x80000011041d7c23 */ /* 0x008fe2000801001d */
[C---:B------:R-:W-:Y:S02]  /*15cf0*/  IADD3 R4, R0.reuse, 0x38, RZ ;  /* 0x0000003800047810 */ /* 0x040fe40007ffe0ff */
[----:B------:R-:W-:Y:S02]  /*15d00*/  IADD3 R0, R0, 0x39, RZ ;  /* 0x0000003900007810 */ /* 0x000fe40007ffe0ff */
[----:B------:R-:W1:Y:S01]  /*15d10*/  I2F R6, R6 ;  /* 0x0000000600067306 */ /* 0x000e620000201400 */
[----:B------:R-:W-:Y:S01]  /*15d20*/  FSEL R29, R29, -INF , !P1 ;  /* 0xff8000001d1d7808 */ /* 0x000fe20004800000 */
[----:B------:R-:W-:Y:S01]  /*15d30*/  IMAD.IADD R7, R218, 0x1, -R4 ;  /* 0x00000001da077824 */ /* 0x000fe200078e0a04 */
[C---:B------:R-:W-:Y:S04]  /*15d40*/  ISETP.GE.AND P1, PT, R4.reuse, R217, PT ;  /* 0x000000d90400720c */ /* 0x040fe80003f26270 */
[----:B------:R-:W-:Y:S02]  /*15d50*/  ISETP.GE.OR P1, PT, R4, R220, !P1 ;  /* 0x000000dc0400720c */ /* 0x000fe40004f26670 */
[----:B------:R-:W-:Y:S06]  /*15d60*/  IABS R7, R7 ;  /* 0x0000000700077213 */ /* 0x000fec0000000000 */
[----:B------:R-:W3:Y:S01]  /*15d70*/  I2F R7, R7 ;  /* 0x0000000700077306 */ /* 0x000ee20000201400 */
[----:B-1----:R-:W-:Y:S02]  /*15d80*/  FFMA.FTZ R30, R6, -UR17, R30 ;  /* 0x80000011061e7c23 */ /* 0x002fe4000801001e */
[----:B------:R-:W-:Y:S03]  /*15d90*/  IMAD.IADD R6, R209, 0x1, -R4 ;  /* 0x00000001d1067824 */ /* 0x000fe600078e0a04 */
[----:B------:R-:W-:Y:S02]  /*15da0*/  FSEL R30, R30, -INF , !P6 ;  /* 0xff8000001e1e7808 */ /* 0x000fe40007000000 */
[----:B------:R-:W-:Y:S02]  /*15db0*/  IABS R6, R6 ;  /* 0x0000000600067213 */ /* 0x000fe40000000000 */
[C---:B------:R-:W-:Y:S04]  /*15dc0*/  ISETP.GE.AND P6, PT, R4.reuse, R216, PT ;  /* 0x000000d80400720c */ /* 0x040fe80003fc6270 */
[----:B------:R-:W1:Y:S01]  /*15dd0*/  I2F R6, R6 ;  /* 0x0000000600067306 */ /* 0x000e620000201400 */
[----:B------:R-:W-:Y:S01]  /*15de0*/  ISETP.GE.OR P6, PT, R4, R219, !P6 ;  /* 0x000000db0400720c */ /* 0x000fe200077c6670 */
[----:B---3--:R-:W-:Y:S02]  /*15df0*/  FFMA.FTZ R34, R7, -UR17, R34 ;  /* 0x8000001107227c23 */ /* 0x008fe40008010022 */
[----:B------:R-:W3:Y:S03]  /*15e00*/  LDL.LU R7, [R1+0x88] ;  /* 0x0000880001077983 */ /* 0x000ee60000300800 */
[----:B------:R-:W-:Y:S01]  /*15e10*/  FSEL R34, R34, -INF , !P6 ;  /* 0xff80000022227808 */ /* 0x000fe20007000000 */
[----:B-1----:R-:W-:Y:S02]  /*15e20*/  FFMA.FTZ R32, R6, -UR17, R32 ;  /* 0x8000001106207c23 */ /* 0x002fe40008010020 */
[----:B------:R-:W-:Y:S02]  /*15e30*/  IMAD.MOV.U32 R6, RZ, RZ, R5 ;  /* 0x000000ffff067224 */ /* 0x000fe400078e0005 */
[--C-:B------:R-:W-:Y:S01]  /*15e40*/  IMAD.IADD R5, R209, 0x1, -R0.reuse ;  /* 0x00000001d1057824 */ /* 0x100fe200078e0a00 */
[----:B------:R-:W-:Y:S02]  /*15e50*/  FSEL R32, R32, -INF , !P1 ;  /* 0xff80000020207808 */ /* 0x000fe40004800000 */
[C---:B------:R-:W-:Y:S01]  /*15e60*/  ISETP.GE.AND P1, PT, R0.reuse, R217, PT ;  /* 0x000000d90000720c */ /* 0x040fe20003f26270 */
[----:B------:R-:W1:Y:S01]  /*15e70*/  I2F R6, R6 ;  /* 0x0000000600067306 */ /* 0x000e620000201400 */
[----:B------:R-:W-:Y:S02]  /*15e80*/  IABS R5, R5 ;  /* 0x0000000500057213 */ /* 0x000fe40000000000 */
[----:B------:R-:W-:Y:S07]  /*15e90*/  ISETP.GE.OR P1, PT, R0, R220, !P1 ;  /* 0x000000dc0000720c */ /* 0x000fee0004f26670 */
[----:B------:R-:W4:Y:S01]  /*15ea0*/  I2F R5, R5 ;  /* 0x0000000500057306 */ /* 0x000f220000201400 */
[----:B-1----:R-:W-:Y:S05]  /*15eb0*/  FFMA.FTZ R31, R6, -UR17, R31 ;  /* 0x80000011061f7c23 */ /* 0x002fea000801001f */
[----:B------:R-:W-:Y:S02]  /*15ec0*/  FSEL R31, R31, -INF , !P0 ;  /* 0xff8000001f1f7808 */ /* 0x000fe40004000000 */
[C---:B------:R-:W-:Y:S01]  /*15ed0*/  ISETP.GE.AND P0, PT, R0.reuse, R216, PT ;  /* 0x000000d80000720c */ /* 0x040fe20003f06270 */
[----:B----4-:R-:W-:Y:S01]  /*15ee0*/  FFMA.FTZ R33, R5, -UR17, R33 ;  /* 0x8000001105217c23 */ /* 0x010fe20008010021 */
[----:B------:R-:W-:Y:S02]  /*15ef0*/  FMNMX.FTZ R5, R135, R2, !PT ;  /* 0x0000000287057209 */ /* 0x000fe40007810000 */
[----:B------:R-:W-:Y:S02]  /*15f00*/  ISETP.GE.OR P0, PT, R0, R219, !P0 ;  /* 0x000000db0000720c */ /* 0x000fe40004706670 */
[----:B------:R-:W-:Y:S02]  /*15f10*/  FMNMX.FTZ R4, R169, R5, !PT ;  /* 0x00000005a9047209 */ /* 0x000fe40007810000 */
[----:B------:R-:W-:Y:S02]  /*15f20*/  FMNMX.FTZ R5, R134, R3, !PT ;  /* 0x0000000386057209 */ /* 0x000fe40007810000 */
[----:B------:R-:W-:Y:S02]  /*15f30*/  FMNMX.FTZ R6, R168, R4, !PT ;  /* 0x00000004a8067209 */ /* 0x000fe40007810000 */
[----:B------:R-:W-:Y:S02]  /*15f40*/  FMNMX.FTZ R4, R8, R5, !PT ;  /* 0x0000000508047209 */ /* 0x000fe40007810000 */
[----:B------:R-:W-:Y:S01]  /*15f50*/  FMNMX.FTZ R5, R9, R6, !PT ;  /* 0x0000000609057209 */ /* 0x000fe20007810000 */
[----:B------:R-:W-:Y:S01]  /*15f60*/  IMAD.IADD R6, R218, 0x1, -R0 ;  /* 0x00000001da067824 */ /* 0x000fe200078e0a00 */
[----:B------:R-:W-:Y:S02]  /*15f70*/  FMNMX.FTZ R4, R10, R4, !PT ;  /* 0x000000040a047209 */ /* 0x000fe40007810000 */
[----:B------:R-:W-:Y:S02]  /*15f80*/  FMNMX.FTZ R5, R12, R5, !PT ;  /* 0x000000050c057209 */ /* 0x000fe40007810000 */
[----:B------:R-:W-:Y:S02]  /*15f90*/  FMNMX.FTZ R4, R11, R4, !PT ;  /* 0x000000040b047209 */ /* 0x000fe40007810000 */
[----:B------:R-:W-:Y:S02]  /*15fa0*/  FMNMX.FTZ R5, R13, R5, !PT ;  /* 0x000000050d057209 */ /* 0x000fe40007810000 */
[----:B------:R-:W-:Y:S02]  /*15fb0*/  FMNMX.FTZ R0, R14, R4, !PT ;  /* 0x000000040e007209 */ /* 0x000fe40007810000 */
[----:B------:R-:W-:Y:S02]  /*15fc0*/  FMNMX.FTZ R4, R16, R5, !PT ;  /* 0x0000000510047209 */ /* 0x000fe40007810000 */
[----:B------:R-:W-:Y:S02]  /*15fd0*/  FMNMX.FTZ R0, R15, R0, !PT ;  /* 0x000000000f007209 */ /* 0x000fe40007810000 */
[----:B------:R-:W-:Y:S02]  /*15fe0*/  IABS R5, R6 ;  /* 0x0000000600057213 */ /* 0x000fe40000000000 */
[----:B------:R-:W-:Y:S02]  /*15ff0*/  FMNMX.FTZ R4, R17, R4, !PT ;  /* 0x0000000411047209 */ /* 0x000fe40007810000 */
[----:B------:R-:W-:Y:S02]  /*16000*/  FMNMX.FTZ R0, R18, R0, !PT ;  /* 0x0000000012007209 */ /* 0x000fe40007810000 */
[----:B------:R-:W-:Y:S01]  /*16010*/  FMNMX.FTZ R4, R20, R4, !PT ;  /* 0x0000000414047209 */ /* 0x000fe20007810000 */
        /* <DEDUP_REMOVED lines=12> */
[----:B------:R-:W-:Y:S01]  /*160e0*/  FSEL R33, R33, -INF , !P1 ;  /* 0xff80000021217808 */ /* 0x000fe20004800000 */
[----:B-1----:R-:W-:Y:S01]  /*160f0*/  FFMA.FTZ R35, R5, -UR17, R35 ;  /* 0x8000001105237c23 */ /* 0x002fe20008010023 */
[----:B------:R-:W-:Y:S02]  /*16100*/  FMNMX.FTZ R133, R32, R4, !PT ;  /* 0x0000000420857209 */ /* 0x000fe40007810000 */
[----:B------:R-:W-:Y:S02]  /*16110*/  FMNMX.FTZ R0, R31, R0, !PT ;  /* 0x000000001f007209 */ /* 0x000fe40007810000 */
[----:B------:R-:W-:Y:S02]  /*16120*/  FMNMX.FTZ R133, R33, R133, !PT ;  /* 0x0000008521857209 */ /* 0x000fe40007810000 */
[----:B------:R-:W-:Y:S02]  /*16130*/  FSEL R35, R35, -INF , !P0 ;  /* 0xff80000023237808 */ /* 0x000fe40004000000 */
[----:B------:R-:W-:Y:S01]  /*16140*/  FMNMX.FTZ R132, R34, R0, !PT ;  /* 0x0000000022847209 */ /* 0x000fe20007810000 */
[----:B------:R-:W1:Y:S03]  /*16150*/  SHFL.BFLY PT, R4, R133, 0x2, 0x1f ;  /* 0x0c401f0085047f89 */ /* 0x000e6600000e0000 */
[----:B------:R-:W-:Y:S05]  /*16160*/  FMNMX.FTZ R132, R35, R132, !PT ;  /* 0x0000008423847209 */ /* 0x000fea0007810000 */
[----:B------:R-:W4:Y:S01]  /*16170*/  SHFL.BFLY PT, R0, R132, 0x2, 0x1f ;  /* 0x0c401f0084007f89 */ /* 0x000f2200000e0000 */
[----:B-1----:R-:W-:Y:S07]  /*16180*/  FMNMX.FTZ R133, R133, R4, !PT ;  /* 0x0000000485857209 */ /* 0x002fee0007810000 */
[----:B------:R-:W1:Y:S01]  /*16190*/  SHFL.BFLY PT, R4, R133, 0x1, 0x1f ;  /* 0x0c201f0085047f89 */ /* 0x000e6200000e0000 */
[----:B----4-:R-:W-:Y:S07]  /*161a0*/  FMNMX.FTZ R132, R132, R0, !PT ;  /* 0x0000000084847209 */ /* 0x010fee0007810000 */
[----:B------:R-:W4:Y:S01]  /*161b0*/  SHFL.BFLY PT, R0, R132, 0x1, 0x1f ;  /* 0x0c201f0084007f89 */ /* 0x000f2200000e0000 */
[----:B-1----:R-:W-:Y:S04]  /*161c0*/  FMNMX.FTZ R133, R133, R4, !PT ;  /* 0x0000000485857209 */ /* 0x002fe80007810000 */
[C---:B------:R-:W-:Y:S01]  /*161d0*/  FSETP.NEU.FTZ.AND P1, PT, R133.reuse, -INF , PT ;  /* 0xff8000008500780b */ /* 0x040fe20003f3d000 */
[C---:B------:R-:W-:Y:S01]  /*161e0*/  FMUL.FTZ R5, R133.reuse, c[0x0][0x23c] ;  /* 0x00008f0085057a20 */ /* 0x040fe20000410000 */
[----:B----4-:R-:W-:Y:S02]  /*161f0*/  FMNMX.FTZ R132, R132, R0, !PT ;  /* 0x0000000084847209 */ /* 0x010fe40007810000 */
[----:B------:R-:W-:Y:S02]  /*16200*/  FSEL R0, R133, RZ, P1 ;  /* 0x000000ff85007208 */ /* 0x000fe40000800000 */
[C---:B------:R-:W-:Y:S01]  /*16210*/  FSETP.NEU.FTZ.AND P0, PT, R132.reuse, -INF , PT ;  /* 0xff8000008400780b */ /* 0x040fe20003f1d000 */
[----:B------:R-:W-:Y:S01]  /*16220*/  FMUL.FTZ R4, R132, c[0x0][0x23c] ;  /* 0x00008f0084047a20 */ /* 0x000fe20000410000 */
[----:B------:R-:W-:Y:S01]  /*16230*/  FSEL R5, R5, RZ, P1 ;  /* 0x000000ff05057208 */ /* 0x000fe20000800000 */
[----:B------:R-:W-:Y:S01]  /*16240*/  FADD.FTZ R2, -R0, R2 ;  /* 0x0000000200027221 */ /* 0x000fe20000010100 */
[----:B------:R-:W-:Y:S02]  /*16250*/  FSEL R0, R132, RZ, P0 ;  /* 0x000000ff84007208 */ /* 0x000fe40000000000 */
[----:B------:R-:W-:Y:S01]  /*16260*/  FSEL R4, R4, RZ, P0 ;  /* 0x000000ff04047208 */ /* 0x000fe20000000000 */
[----:B------:R-:W-:Y:S02]  /*16270*/  FFMA.FTZ R6, R169, c[0x0][0x23c], -R5 ;  /* 0x00008f00a9067a23 */ /* 0x000fe40000010805 */
[----:B------:R-:W-:Y:S02]  /*16280*/  FADD.FTZ R3, -R0, R3 ;  /* 0x0000000300037221 */ /* 0x000fe40000010100 */
[--C-:B------:R-:W-:Y:S02]  /*16290*/  FFMA.FTZ R0, R135, c[0x0][0x23c], -R5.reuse ;  /* 0x00008f0087007a23 */ /* 0x100fe40000010805 */
[--C-:B------:R-:W-:Y:S02]  /*162a0*/  FFMA.FTZ R176, R13, c[0x0][0x23c], -R5.reuse ;  /* 0x00008f000db07a23 */ /* 0x100fe40000010805 */
[----:B------:R1:W-:Y:S01]  /*162b0*/  MUFU.EX2 R135, R0 ;  /* 0x0000000000877308 */ /* 0x0003e20000000800 */
[--C-:B------:R-:W-:Y:S02]  /*162c0*/  FFMA.FTZ R179, R16, c[0x0][0x23c], -R5.reuse ;  /* 0x00008f0010b37a23 */ /* 0x100fe40000010805 */
        /* <DEDUP_REMOVED lines=11> */
[--C-:B-1----:R-:W-:Y:S02]  /*16380*/  FFMA.FTZ R0, R134, c[0x0][0x23c], -R4.reuse ;  /* 0x00008f0086007a23 */ /* 0x102fe40000010804 */
        /* <DEDUP_REMOVED lines=11> */
[--C-:B------:R-:W-:Y:S02]  /*16440*/  FFMA.FTZ R232, R35, c[0x0][0x23c], -R4.reuse ;  /* 0x00008f0023e87a23 */ /* 0x100fe40000010804 */
[--C-:B-1----:R-:W-:Y:S02]  /*16450*/  FFMA.FTZ R6, R12, c[0x0][0x23c], -R5.reuse ;  /* 0x00008f000c067a23 */ /* 0x102fe40000010805 */
[--C-:B----4-:R-:W-:Y:S04]  /*16460*/  FFMA.FTZ R0, R8, c[0x0][0x23c], -R4.reuse ;  /* 0x00008f0008007a23 */ /* 0x110fe80000010804 */
[----:B------:R1:W-:Y:S02]  /*16470*/  MUFU.EX2 R170, R0 ;  /* 0x0000000000aa7308 */ /* 0x0003e40000000800 */
[--C-:B-1----:R-:W-:Y:S08]  /*16480*/  FFMA.FTZ R0, R168, c[0x0][0x23c], -R5.reuse ;  /* 0x00008f00a8007a23 */ /* 0x102ff00000010805 */
[----:B------:R1:W-:Y:S02]  /*16490*/  MUFU.EX2 R173, R0 ;  /* 0x0000000000ad7308 */ /* 0x0003e40000000800 */
[----:B-1----:R-:W-:Y:S08]  /*164a0*/  FFMA.FTZ R0, R9, c[0x0][0x23c], -R5 ;  /* 0x00008f0009007a23 */ /* 0x002ff00000010805 */
[----:B------:R1:W-:Y:S02]  /*164b0*/  MUFU.EX2 R172, R0 ;  /* 0x0000000000ac7308 */ /* 0x0003e40000000800 */
[----:B-1----:R-:W-:Y:S02]  /*164c0*/  FMUL.FTZ R0, R2, c[0x0][0x23c] ;  /* 0x00008f0002007a20 */ /* 0x002fe40000410000 */
[--C-:B------:R-:W-:Y:S06]  /*164d0*/  FFMA.FTZ R2, R10, c[0x0][0x23c], -R4.reuse ;  /* 0x00008f000a027a23 */ /* 0x100fec0000010804 */
[----:B------:R1:W-:Y:S10]  /*164e0*/  MUFU.EX2 R169, R2 ;  /* 0x0000000200a97308 */ /* 0x0003f40000000800 */
[----:B------:R-:W4:Y:S01]  /*164f0*/  MUFU.EX2 R0, R0 ;  /* 0x0000000000007308 */ /* 0x000f220000000800 */
[----:B-1----:R-:W-:Y:S09]  /*16500*/  FFMA.FTZ R2, R11, c[0x0][0x23c], -R4 ;  /* 0x00008f000b027a23 */ /* 0x002ff20000010804 */
[----:B------:R1:W-:Y:S01]  /*16510*/  MUFU.EX2 R168, R2 ;  /* 0x0000000200a87308 */ /* 0x0003e20000000800 */
[C---:B----4-:R-:W-:Y:S02]  /*16520*/  FMUL.FTZ R8, R0.reuse, R160 ;  /* 0x000000a000087220 */ /* 0x050fe40000410000 */
[C---:B------:R-:W-:Y:S01]  /*16530*/  FMUL.FTZ R21, R0.reuse, R149 ;  /* 0x0000009500157220 */ /* 0x040fe20000410000 */
[----:B------:R4:W5:Y:S01]  /*16540*/  LDL.S16 R160, [R1+0x74] ;  /* 0x0000740001a07983 */ /* 0x0009620000100600 */
[C---:B--2---:R-:W-:Y:S02]  /*16550*/  FFMA.FTZ R174, R0.reuse, R174, R135 ;  /* 0x000000ae00ae7223 */ /* 0x044fe40000010087 */
[C---:B------:R-:W-:Y:S01]  /*16560*/  FMUL.FTZ R4, R0.reuse, R164 ;  /* 0x000000a400047220 */ /* 0x040fe20000410000 */
[----:B------:R4:W2:Y:S01]  /*16570*/  LDL.S16 R149, [R1+0x70] ;  /* 0x0000700001957983 */ /* 0x0008a20000100600 */
[C---:B------:R-:W-:Y:S02]  /*16580*/  FMUL.FTZ R5, R0.reuse, R165 ;  /* 0x000000a500057220 */ /* 0x040fe40000410000 */
[C---:B------:R-:W-:Y:S02]  /*16590*/  FMUL.FTZ R9, R0.reuse, R161 ;  /* 0x000000a100097220 */ /* 0x040fe40000410000 */
[C---:B------:R-:W-:Y:S02]  /*165a0*/  FMUL.FTZ R12, R0.reuse, R156 ;  /* 0x0000009c000c7220 */ /* 0x040fe40000410000 */
[C---:B------:R-:W-:Y:S02]  /*165b0*/  FMUL.FTZ R13, R0.reuse, R157 ;  /* 0x0000009d000d7220 */ /* 0x040fe40000410000 */
[C---:B------:R-:W-:Y:S02]  /*165c0*/  FMUL.FTZ R16, R0.reuse, R152 ;  /* 0x0000009800107220 */ /* 0x040fe40000410000 */
[----:B-1----:R-:W-:Y:S01]  /*165d0*/  FMUL.FTZ R2, R3, c[0x0][0x23c] ;  /* 0x00008f0003027a20 */ /* 0x002fe20000410000 */
[----:B------:R-:W-:Y:S01]  /*165e0*/  LOP3.LUT R3, R249, UR4, R250, 0x96, !PT ;  /* 0x00000004f9037c12 */ /* 0x000fe2000f8e96fa */
[C---:B------:R-:W-:Y:S01]  /*165f0*/  FMUL.FTZ R17, R0.reuse, R153 ;  /* 0x0000009900117220 */ /* 0x040fe20000410000 */
[----:B------:R-:W-:Y:S01]  /*16600*/  UIADD3 UR4, UR25, -0x56f99767, URZ ;  /* 0xa906689919047890 */ /* 0x000fe2000fffe03f */
[C---:B------:R-:W-:Y:S02]  /*16610*/  FMUL.FTZ R20, R0.reuse, R148 ;  /* 0x0000009400147220 */ /* 0x040fe40000410000 */
[C---:B------:R-:W-:Y:S01]  /*16620*/  FMUL.FTZ R24, R0.reuse, R144 ;  /* 0x0000009000187220 */ /* 0x040fe20000410000 */
[----:B------:R-:W-:Y:S01]  /*16630*/  MUFU.EX2 R2, R2 ;  /* 0x0000000200027308 */ /* 0x000fe20000000800 */
[C---:B------:R-:W-:Y:S02]  /*16640*/  FMUL.FTZ R25, R0.reuse, R145 ;  /* 0x0000009100197220 */ /* 0x040fe40000410000 */
[C---:B------:R-:W-:Y:S02]  /*16650*/  FMUL.FTZ R28, R0.reuse, R140 ;  /* 0x0000008c001c7220 */ /* 0x040fe40000410000 */
[C---:B------:R-:W-:Y:S02]  /*16660*/  FMUL.FTZ R29, R0.reuse, R141 ;  /* 0x0000008d001d7220 */ /* 0x040fe40000410000 */
[C---:B------:R-:W-:Y:S01]  /*16670*/  FMUL.FTZ R32, R0.reuse, R136 ;  /* 0x0000008800207220 */ /* 0x040fe20000410000 */
[----:B------:R-:W-:Y:S01]  /*16680*/  LOP3.LUT R136, R251, UR5, RZ, 0x3c, !PT ;  /* 0x00000005fb887c12 */ /* 0x000fe2000f8e3cff */
[C---:B------:R-:W-:Y:S01]  /*16690*/  FMUL.FTZ R33, R0.reuse, R137 ;  /* 0x0000008900217220 */ /* 0x040fe20000410000 */
[----:B------:R-:W-:Y:S01]  /*166a0*/  MUFU.EX2 R145, R175 ;  /* 0x000000af00917308 */ /* 0x000fe20000000800 */
[C---:B------:R-:W-:Y:S01]  /*166b0*/  FMUL.FTZ R36, R0.reuse, R36 ;  /* 0x0000002400247220 */ /* 0x040fe20000410000 */
[----:B------:R-:W-:Y:S01]  /*166c0*/  UIADD3 UR5, UR24, 0x1715609d, URZ ;  /* 0x1715609d18057890 */ /* 0x000fe2000fffe03f */
[C---:B------:R-:W-:Y:S02]  /*166d0*/  FMUL.FTZ R37, R0.reuse, R37 ;  /* 0x0000002500257220 */ /* 0x040fe40000410000 */
[C---:B------:R-:W-:Y:S02]  /*166e0*/  FMUL.FTZ R40, R0.reuse, R40 ;  /* 0x0000002800287220 */ /* 0x040fe40000410000 */
[C---:B------:R-:W-:Y:S02]  /*166f0*/  FMUL.FTZ R41, R0.reuse, R41 ;  /* 0x0000002900297220 */ /* 0x040fe40000410000 */
[C---:B------:R-:W-:Y:S01]  /*16700*/  FMUL.FTZ R44, R0.reuse, R44 ;  /* 0x0000002c002c7220 */ /* 0x040fe20000410000 */
[----:B------:R-:W1:Y:S01]  /*16710*/  MUFU.EX2 R144, R177 ;  /* 0x000000b100907308 */ /* 0x000e620000000800 */
        /* <DEDUP_REMOVED lines=11> */
[----:B------:R-:W-:Y:S01]  /*167d0*/  FMUL.FTZ R68, R0, R68 ;  /* 0x0000004400447220 */ /* 0x000fe20000410000 */
        /* <DEDUP_REMOVED lines=32> */
[----:B------:R1:W1:Y:S01]  /*169e0*/  MUFU.EX2 R0, R6 ;  /* 0x0000000600007308 */ /* 0x0002620000000800 */
[C---:B---3--:R-:W-:Y:S02]  /*169f0*/  FFMA.FTZ R141, R2.reuse, R7, R171 ;  /* 0x00000007028d7223 */ /* 0x048fe400000100ab */
        /* <DEDUP_REMOVED lines=11> */
[C---:B-1----:R-:W-:Y:S02]  /*16ab0*/  FMUL.FTZ R6, R2.reuse, R166 ;  /* 0x000000a602067220 */ /* 0x042fe40000410000 */
[----:B------:R-:W3:Y:S01]  /*16ac0*/  LDL.64 R166, [R1+0x80] ;  /* 0x0000800001a67983 */ /* 0x000ee20000100a00 */
        /* <DEDUP_REMOVED lines=52> */
[----:B------:R-:W-:Y:S01]  /*16e10*/  F2FP.PACK_AB R2, R134, R135 ;  /* 0x000000878602723e */ /* 0x000fe200000000ff */
[----:B------:R-:W-:Y:S01]  /*16e20*/  IMAD.WIDE.U32 R138, R136, -0x326172a9, RZ ;  /* 0xcd9e8d57888a7825 */ /* 0x000fe200078e00ff */
[----:B------:R1:W1:Y:S03]  /*16e30*/  MUFU.EX2 R135, R176 ;  /* 0x000000b000877308 */ /* 0x0002660000000800 */
[----:B------:R-:W-:Y:S04]  /*16e40*/  IMAD.WIDE.U32 R156, R3, -0x326172a9, RZ ;  /* 0xcd9e8d57039c7825 */ /* 0x000fe800078e00ff */
[----:B------:R-:W-:Y:S01]  /*16e50*/  FADD.FTZ R3, R134, R174 ;  /* 0x000000ae86037221 */ /* 0x000fe20000010000 */
[----:B------:R-:W-:Y:S01]  /*16e60*/  LOP3.LUT R138, R157, UR30, R138, 0x96, !PT ;  /* 0x0000001e9d8a7c12 */ /* 0x000fe2000f8e968a */
[C---:B------:R-:W-:Y:S01]  /*16e70*/  FADD.FTZ R141, R170.reuse, R141 ;  /* 0x0000008daa8d7221 */ /* 0x040fe20000010000 */
[----:B------:R-:W2:Y:S01]  /*16e80*/  LDC.U8 R174, c[0x0][0x2d8] ;  /* 0x0000b600ffae7b82 */ /* 0x000ea20000000000 */
[----:B------:R-:W-:Y:S01]  /*16e90*/  FADD.FTZ R140, R173, R3 ;  /* 0x00000003ad8c7221 */ /* 0x000fe20000010000 */
[----:B------:R-:W-:Y:S02]  /*16ea0*/  F2FP.PACK_AB R134, R170, R171 ;  /* 0x000000abaa86723e */ /* 0x000fe400000000ff */
[C---:B------:R-:W-:Y:S01]  /*16eb0*/  F2FP.PACK_AB R3, R172.reuse, R173 ;  /* 0x000000adac03723e */ /* 0x040fe200000000ff */
[----:B------:R-:W-:Y:S01]  /*16ec0*/  FADD.FTZ R140, R172, R140 ;  /* 0x0000008cac8c7221 */ /* 0x000fe20000010000 */
[----:B-1----:R4:W4:Y:S01]  /*16ed0*/  LDL.S16 R176, [R1+0x78] ;  /* 0x0000780001b07983 */ /* 0x0029220000100600 */
[----:B---3--:R-:W-:Y:S01]  /*16ee0*/  LOP3.LUT R136, R139, UR33, R166, 0x96, !PT ;  /* 0x000000218b887c12 */ /* 0x008fe2000f8e96a6 */
[----:B------:R-:W-:Y:S04]  /*16ef0*/  IMAD.WIDE.U32 R138, R138, -0x2daee0ad, RZ ;  /* 0xd2511f538a8a7825 */ /* 0x000fe800078e00ff */
[----:B------:R-:W-:Y:S05]  /*16f00*/  IMAD.WIDE.U32 R136, R136, -0x2daee0ad, RZ ;  /* 0xd2511f5388887825 */ /* 0x000fea00078e00ff */
[----:B------:R-:W-:Y:S02]  /*16f10*/  LOP3.LUT R137, R137, UR35, R248, 0x96, !PT ;  /* 0x0000002389897c12 */ /* 0x000fe4000f8e96f8 */
[----:B------:R-:W-:Y:S01]  /*16f20*/  LOP3.LUT R142, R139, UR34, R136, 0x96, !PT ;  /* 0x000000228b8e7c12 */ /* 0x000fe2000f8e9688 */
[----:B------:R-:W-:Y:S01]  /*16f30*/  FADD.FTZ R139, R169, R141 ;  /* 0x0000008da98b7221 */ /* 0x000fe20000010000 */
[C---:B------:R-:W-:Y:S01]  /*16f40*/  F2FP.PACK_AB R169, R168.reuse, R169 ;  /* 0x000000a9a8a9723e */ /* 0x040fe200000000ff */
[----:B------:R-:W-:Y:S04]  /*16f50*/  IMAD.WIDE.U32 R136, R137, -0x326172a9, RZ ;  /* 0xcd9e8d5789887825 */ /* 0x000fe800078e00ff */
[----:B------:R-:W-:Y:S02]  /*16f60*/  FADD.FTZ R143, R168, R139 ;  /* 0x0000008ba88f7221 */ /* 0x000fe40000010000 */
[----:B------:R-:W-:Y:S01]  /*16f70*/  FADD.FTZ R139, R0, R140 ;  /* 0x0000008c008b7221 */ /* 0x000fe20000010000 */
[----:B------:R-:W-:Y:S02]  /*16f80*/  LOP3.LUT R140, R137, UR32, R156, 0x96, !PT ;  /* 0x00000020898c7c12 */ /* 0x000fe4000f8e969c */
[----:B------:R-:W1:Y:S01]  /*16f90*/  MUFU.EX2 R137, R179 ;  /* 0x000000b300897308 */ /* 0x000e620000000800 */
[C---:B------:R-:W-:Y:S01]  /*16fa0*/  FADD.FTZ R146, R135.reuse, R139 ;  /* 0x0000008b87927221 */ /* 0x040fe20000010000 */
[----:B------:R-:W-:Y:S01]  /*16fb0*/  F2FP.PACK_AB R0, R135, R0 ;  /* 0x000000008700723e */ /* 0x000fe200000000ff */
[----:B------:R-:W-:Y:S05]  /*16fc0*/  IMAD.WIDE.U32 R140, R140, -0x2daee0ad, RZ ;  /* 0xd2511f538c8c7825 */ /* 0x000fea00078e00ff */
[----:B------:R-:W-:Y:S01]  /*16fd0*/  LOP3.LUT R150, R141, UR7, R138, 0x96, !PT ;  /* 0x000000078d967c12 */ /* 0x000fe2000f8e968a */
[----:B------:R-:W-:Y:S01]  /*16fe0*/  IMAD.WIDE.U32 R138, R142, -0x326172a9, RZ ;  /* 0xcd9e8d578e8a7825 */ /* 0x000fe200078e00ff */
[----:B------:R-:W3:Y:S03]  /*16ff0*/  MUFU.EX2 R135, R180 ;  /* 0x000000b400877308 */ /* 0x000ee60000000800 */
[----:B------:R-:W-:Y:S01]  /*17000*/  IMAD.WIDE.U32 R150, R150, -0x326172a9, RZ ;  /* 0xcd9e8d5796967825 */ /* 0x000fe200078e00ff */
[----:B------:R-:W-:Y:S03]  /*17010*/  LOP3.LUT R154, R139, UR31, R136, 0x96, !PT ;  /* 0x0000001f8b9a7c12 */ /* 0x000fe6000f8e9688 */
[----:B------:R-:W-:Y:S01]  /*17020*/  FADD.FTZ R136, R145, R143 ;  /* 0x0000008f91887221 */ /* 0x000fe20000010000 */
[----:B------:R-:W-:Y:S01]  /*17030*/  LOP3.LUT R148, R151, UR5, R138, 0x96, !PT ;  /* 0x0000000597947c12 */ /* 0x000fe2000f8e968a */
[----:B------:R-:W-:Y:S01]  /*17040*/  IMAD.WIDE.U32 R154, R154, -0x2daee0ad, RZ ;  /* 0xd2511f539a9a7825 */ /* 0x000fe200078e00ff */
[----:B------:R-:W5:Y:S03]  /*17050*/  MUFU.EX2 R139, R178 ;  /* 0x000000b2008b7308 */ /* 0x000f660000000800 */
[----:B------:R-:W-:Y:S01]  /*17060*/  FADD.FTZ R144, R144, R136 ;  /* 0x0000008890907221 */ /* 0x000fe20000010000 */
[----:B------:R-:W-:Y:S01]  /*17070*/  LOP3.LUT R142, R155, UR4, R140, 0x96, !PT ;  /* 0x000000049b8e7c12 */ /* 0x000fe2000f8e968c */
[----:B-1----:R-:W-:Y:S04]  /*17080*/  FADD.FTZ R140, R137, R146 ;  /* 0x00000092898c7221 */ /* 0x002fe80000010000 */
[----:B------:R-:W-:Y:S01]  /*17090*/  IMAD.WIDE.U32 R142, R142, -0x326172a9, RZ ;  /* 0xcd9e8d578e8e7825 */ /* 0x000fe200078e00ff */
[----:B------:R-:W1:Y:S04]  /*170a0*/  MUFU.EX2 R138, R212 ;  /* 0x000000d4008a7308 */ /* 0x000e680000000800 */
[----:B------:R-:W-:Y:S01]  /*170b0*/  LOP3.LUT R136, R143, UR20, R150, 0x96, !PT ;  /* 0x000000148f887c12 */ /* 0x000fe2000f8e9696 */
[C---:B---3--:R-:W-:Y:S01]  /*170c0*/  FADD.FTZ R141, R135.reuse, R140 ;  /* 0x0000008c878d7221 */ /* 0x048fe20000010000 */
[----:B------:R-:W-:Y:S02]  /*170d0*/  F2FP.PACK_AB R137, R135, R137 ;  /* 0x000000898789723e */ /* 0x000fe400000000ff */
[----:B------:R-:W-:Y:S02]  /*170e0*/  LOP3.LUT R135, R136, 0xff, RZ, 0xc0, !PT ;  /* 0x000000ff88877812 */ /* 0x000fe400078ec0ff */
[----:B------:R-:W-:Y:S02]  /*170f0*/  MUFU.EX2 R180, R227 ;  /* 0x000000e300b47308 */ /* 0x000fe40000000800 */
[----:B--2---:R-:W-:Y:S02]  /*17100*/  ISETP.GE.U32.AND P0, PT, R174, R135, PT ;  /* 0x00000087ae00720c */ /* 0x004fe40003f06070 */
[----:B------:R-:W-:Y:S01]  /*17110*/  PRMT R135, R2, 0x7632, R135 ;  /* 0x0000763202877816 */ /* 0x000fe20000000087 */
[----:B-----5:R-:W-:Y:S01]  /*17120*/  FADD.FTZ R140, R139, R144 ;  /* 0x000000908b8c7221 */ /* 0x020fe20000010000 */
[C---:B-1----:R-:W-:Y:S09]  /*17130*/  F2FP.PACK_AB R153, R138.reuse, R139 ;  /* 0x0000008b8a99723e */ /* 0x042ff200000000ff */
[----:B------:R-:W-:Y:S01]  /*17140*/  @!P0 HADD2 R160, -R2.H0_H0, -RZ.H0_H0 ;  /* 0xa00000ff02a08230 */ /* 0x000fe20000000900 */
[----:B------:R-:W-:Y:S01]  /*17150*/  FADD.FTZ R147, R138, R140 ;  /* 0x0000008c8a937221 */ /* 0x000fe20000010000 */
[----:B------:R-:W-:Y:S02]  /*17160*/  PRMT R138, R2, 0x5410, R135 ;  /* 0x00005410028a7816 */ /* 0x000fe40000000087 */
[----:B------:R-:W-:Y:S01]  /*17170*/  SHF.R.U32.HI R140, RZ, 0x10, R136 ;  /* 0x00000010ff8c7819 */ /* 0x000fe20000011688 */
[----:B------:R1:W-:Y:S01]  /*17180*/  @!P0 STL.S16 [R1+0x74], R160 ;  /* 0x000074a001008387 */ /* 0x0003e20000100600 */
[----:B------:R-:W-:Y:S02]  /*17190*/  PRMT R146, R160, 0x7610, R146 ;  /* 0x00007610a0927816 */ /* 0x000fe40000000092 */
[----:B------:R-:W-:Y:S01]  /*171a0*/  LOP3.LUT R140, R140, 0xff, RZ, 0xc0, !PT ;  /* 0x000000ff8c8c7812 */ /* 0x000fe200078ec0ff */
[----:B------:R2:W3:Y:S01]  /*171b0*/  LDL.S16 R162, [R1+0x6c] ;  /* 0x00006c0001a27983 */ /* 0x0004e20000100600 */
[----:B------:R-:W-:Y:S02]  /*171c0*/  @!P0 PRMT R2, R146, 0x5410, RZ ;  /* 0x0000541092028816 */ /* 0x000fe400000000ff */
[----:B------:R-:W-:Y:S03]  /*171d0*/  ISETP.GE.U32.AND P6, PT, R174, R140, PT ;  /* 0x0000008cae00720c */ /* 0x000fe60003fc6070 */
[----:B------:R5:W-:Y:S04]  /*171e0*/  STG.E.U16 [R210.64], R2 ;  /* 0x00000002d2007986 */ /* 0x000be8000c101516 */
[----:B-1----:R2:W2:Y:S01]  /*171f0*/  LDL.S16 R160, [R1+0x68] ;  /* 0x0000680001a07983 */ /* 0x0024a20000100600 */
[----:B-----5:R-:W-:Y:S02]  /*17200*/  LOP3.LUT R2, R136, 0xffff, RZ, 0xc0, !PT ;  /* 0x0000ffff88027812 */ /* 0x020fe400078ec0ff */
[----:B------:R-:W-:Y:S02]  /*17210*/  SHF.R.U32.HI R136, RZ, 0x18, R136 ;  /* 0x00000018ff887819 */ /* 0x000fe40000011688 */
[----:B------:R-:W-:Y:S02]  /*17220*/  SHF.R.U32.HI R139, RZ, 0x8, R2 ;  /* 0x00000008ff8b7819 */ /* 0x000fe40000011602 */
[----:B------:R-:W1:Y:S01]  /*17230*/  MUFU.EX2 R2, R213 ;  /* 0x000000d500027308 */ /* 0x000e620000000800 */
[C---:B------:R-:W-:Y:S02]  /*17240*/  ISETP.GE.U32.AND P1, PT, R174.reuse, R136, PT ;  /* 0x00000088ae00720c */ /* 0x040fe40003f26070 */
[----:B------:R-:W-:Y:S01]  /*17250*/  LOP3.LUT R139, R139, 0xffff, RZ, 0xc0, !PT ;  /* 0x0000ffff8b8b7812 */ /* 0x000fe200078ec0ff */
[----:B----4-:R-:W-:Y:S03]  /*17260*/  @!P6 HADD2 R176, -R134.H0_H0, -RZ.H0_H0 ;  /* 0xa00000ff86b0e230 */ /* 0x010fe60000000900 */
[----:B------:R-:W-:Y:S02]  /*17270*/  ISETP.GE.U32.AND P0, PT, R174, R139, PT ;  /* 0x0000008bae00720c */ /* 0x000fe40003f06070 */
[----:B------:R-:W-:Y:S01]  /*17280*/  PRMT R145, R176, 0x7610, R145 ;  /* 0x00007610b0917816 */ /* 0x000fe20000000091 */
[----:B------:R-:W4:Y:S10]  /*17290*/  MUFU.EX2 R139, R214 ;  /* 0x000000d6008b7308 */ /* 0x000f340000000800 */
[----:B------:R-:W-:Y:S01]  /*172a0*/  @!P0 HADD2 R149, -R135.H0_H0, -RZ.H0_H0 ;  /* 0xa00000ff87958230 */ /* 0x000fe20000000900 */
[----:B-1----:R-:W-:Y:S04]  /*172b0*/  FADD.FTZ R136, R2, R141 ;  /* 0x0000008d02887221 */ /* 0x002fe80000010000 */
[----:B------:R1:W-:Y:S01]  /*172c0*/  @!P0 STL.S16 [R1+0x70], R149 ;  /* 0x0000709501008387 */ /* 0x0003e20000100600 */
[----:B------:R-:W-:Y:S03]  /*172d0*/  PRMT R140, R149, 0x7610, R140 ;  /* 0x00007610958c7816 */ /* 0x000fe6000000008c */
[----:B------:R2:W5:Y:S01]  /*172e0*/  LDL.S16 R151, [R1+0x64] ;  /* 0x0000640001977983 */ /* 0x0005620000100600 */
[----:B------:R-:W-:Y:S02]  /*172f0*/  @!P0 PRMT R135, R140, 0x5410, RZ ;  /* 0x000054108c878816 */ /* 0x000fe400000000ff */
[----:B------:R-:W-:Y:S02]  /*17300*/  IADD3 R212, P0, R210, UR28, RZ ;  /* 0x0000001cd2d47c10 */ /* 0x000fe4000ff1e0ff */
[----:B----4-:R-:W-:Y:S01]  /*17310*/  F2FP.PACK_AB R2, R139, R2 ;  /* 0x000000028b02723e */ /* 0x010fe200000000ff */
[----:B------:R4:W-:Y:S01]  /*17320*/  STG.E.U16 [R210.64+0x2], R135 ;  /* 0x00000287d2007986 */ /* 0x0009e2000c101516 */
[----:B------:R-:W-:Y:S01]  /*17330*/  IADD3.X R213, R211, UR14, RZ, P0, !PT ;  /* 0x0000000ed3d57c10 */ /* 0x000fe200087fe4ff */
[--C-:B------:R-:W-:Y:S01]  /*17340*/  FADD.FTZ R146, R139, R136.reuse ;  /* 0x000000888b927221 */ /* 0x100fe20000010000 */
[----:B------:R-:W-:Y:S01]  /*17350*/  PRMT R136, R3, 0x7632, R136 ;  /* 0x0000763203887816 */ /* 0x000fe20000000088 */
[----:B-1----:R1:W5:Y:S04]  /*17360*/  LDL.S16 R149, [R1+0x60] ;  /* 0x0000600001957983 */ /* 0x0023680000100600 */
[----:B------:R-:W-:Y:S04]  /*17370*/  @!P6 STL.S16 [R1+0x78], R176 ;  /* 0x000078b00100e387 */ /* 0x000fe80000100600 */
[----:B------:R-:W-:Y:S01]  /*17380*/  LDSM.16.MT88.4 R176, [R182+0x13800] ;  /* 0x01380000b6b0783b */ /* 0x000fe20000004200 */
[C---:B----4-:R-:W-:Y:S04]  /*17390*/  PRMT R135, R134.reuse, 0x7632, R135 ;  /* 0x0000763286877816 */ /* 0x050fe80000000087 */
[----:B------:R-:W-:Y:S02]  /*173a0*/  PRMT R140, R134, 0x5410, R135 ;  /* 0x00005410868c7816 */ /* 0x000fe40000000087 */
[----:B------:R-:W-:Y:S02]  /*173b0*/  @!P6 PRMT R134, R145, 0x5410, RZ ;  /* 0x000054109186e816 */ /* 0x000fe400000000ff */
[----:B------:R1:W4:Y:S04]  /*173c0*/  LDL.S16 R145, [R1+0x44] ;  /* 0x0000440001917983 */ /* 0x0003280000100600 */
[----:B------:R1:W-:Y:S02]  /*173d0*/  STG.E.U16 [R212.64], R134 ;  /* 0x00000086d4007986 */ /* 0x0003e4000c101516 */
[----:B-1----:R-:W-:Y:S04]  /*173e0*/  LOP3.LUT R134, R142, 0xff, RZ, 0xc0, !PT ;  /* 0x000000ff8e867812 */ /* 0x002fe800078ec0ff */
[----:B------:R-:W-:Y:S02]  /*173f0*/  ISETP.GE.U32.AND P0, PT, R174, R134, PT ;  /* 0x00000086ae00720c */ /* 0x000fe40003f06070 */
[----:B------:R-:W-:Y:S01]  /*17400*/  PRMT R134, R169, 0x7610, R134 ;  /* 0x00007610a9867816 */ /* 0x000fe20000000086 */
[----:B---3--:R-:W-:Y:S05]  /*17410*/  @!P1 HADD2 R162, -R135.H0_H0, -RZ.H0_H0 ;  /* 0xa00000ff87a29230 */ /* 0x008fea0000000900 */
[----:B------:R-:W-:Y:S01]  /*17420*/  PRMT R139, R162, 0x7610, R139 ;  /* 0x00007610a28b7816 */ /* 0x000fe2000000008b */
[----:B------:R1:W-:Y:S03]  /*17430*/  @!P1 STL.S16 [R1+0x6c], R162 ;  /* 0x00006ca201009387 */ /* 0x0003e60000100600 */
[----:B------:R-:W-:Y:S02]  /*17440*/  @!P1 PRMT R135, R139, 0x5410, RZ ;  /* 0x000054108b879816 */ /* 0x000fe400000000ff */
[----:B------:R-:W-:Y:S03]  /*17450*/  PRMT R139, R3, 0x5410, R136 ;  /* 0x00005410038b7816 */ /* 0x000fe60000000088 */
[----:B------:R-:W-:Y:S01]  /*17460*/  STG.E.U16 [R212.64+0x2], R135 ;  /* 0x00000287d4007986 */ /* 0x000fe2000c101516 */
[----:B--2---:R-:W-:Y:S05]  /*17470*/  @!P0 HADD2 R160, -R3.H0_H0, -RZ.H0_H0 ;  /* 0xa00000ff03a08230 */ /* 0x004fea0000000900 */
[----:B------:R-:W-:Y:S01]  /*17480*/  PRMT R141, R160, 0x7610, R141 ;  /* 0x00007610a08d7816 */ /* 0x000fe2000000008d */
[----:B------:R-:W-:Y:S03]  /*17490*/  @!P0 STL.S16 [R1+0x68], R160 ;  /* 0x000068a001008387 */ /* 0x000fe60000100600 */
[----:B------:R-:W-:Y:S01]  /*174a0*/  @!P0 PRMT R3, R141, 0x5410, RZ ;  /* 0x000054108d038816 */ /* 0x000fe200000000ff */
[----:B-1----:R1:W2:Y:S01]  /*174b0*/  LDL.S16 R162, [R1+0x5c] ;  /* 0x00005c0001a27983 */ /* 0x0022a20000100600 */
[----:B------:R-:W-:Y:S03]  /*174c0*/  MUFU.EX2 R141, R215 ;  /* 0x000000d7008d7308 */ /* 0x000fe60000000800 */
[----:B------:R3:W-:Y:S02]  /*174d0*/  STG.E.U16 [R210.64+0x10], R3 ;  /* 0x00001003d2007986 */ /* 0x0007e4000c101516 */
[----:B---3--:R-:W-:Y:S04]  /*174e0*/  LOP3.LUT R3, R142, 0xffff, RZ, 0xc0, !PT ;  /* 0x0000ffff8e037812 */ /* 0x008fe800078ec0ff */
[----:B------:R-:W-:Y:S04]  /*174f0*/  SHF.R.U32.HI R3, RZ, 0x8, R3 ;  /* 0x00000008ff037819 */ /* 0x000fe80000011603 */
[----:B------:R-:W-:Y:S04]  /*17500*/  LOP3.LUT R3, R3, 0xffff, RZ, 0xc0, !PT ;  /* 0x0000ffff03037812 */ /* 0x000fe800078ec0ff */
[C---:B------:R-:W-:Y:S02]  /*17510*/  ISETP.GE.U32.AND P1, PT, R174.reuse, R3, PT ;  /* 0x00000003ae00720c */ /* 0x040fe40003f26070 */
[----:B------:R-:W-:Y:S04]  /*17520*/  SHF.R.U32.HI R3, RZ, 0x10, R142 ;  /* 0x00000010ff037819 */ /* 0x000fe8000001168e */
[----:B------:R-:W-:Y:S04]  /*17530*/  LOP3.LUT R3, R3, 0xff, RZ, 0xc0, !PT ;  /* 0x000000ff03037812 */ /* 0x000fe800078ec0ff */
[----:B------:R-:W-:Y:S02]  /*17540*/  ISETP.GE.U32.AND P0, PT, R174, R3, PT ;  /* 0x00000003ae00720c */ /* 0x000fe40003f06070 */
[----:B------:R-:W-:Y:S01]  /*17550*/  PRMT R3, R169, 0x7632, R3 ;  /* 0x00007632a9037816 */ /* 0x000fe20000000003 */
[----:B-----5:R-:W-:Y:S05]  /*17560*/  @!P1 HADD2 R151, -R136.H0_H0, -RZ.H0_H0 ;  /* 0xa00000ff88979230 */ /* 0x020fea0000000900 */
[----:B------:R-:W-:Y:S01]  /*17570*/  PRMT R144, R151, 0x7610, R144 ;  /* 0x0000761097907816 */ /* 0x000fe20000000090 */
[----:B------:R-:W-:Y:S03]  /*17580*/  @!P1 STL.S16 [R1+0x64], R151 ;  /* 0x0000649701009387 */ /* 0x000fe60000100600 */
[----:B------:R-:W-:Y:S01]  /*17590*/  @!P1 PRMT R136, R144, 0x5410, RZ ;  /* 0x0000541090889816 */ /* 0x000fe200000000ff */
[----:B------:R-:W-:Y:S01]  /*175a0*/  @!P0 HADD2 R149, -R134.H0_H0, -RZ.H0_H0 ;  /* 0xa00000ff86958230 */ /* 0x000fe20000000900 */
[----:B------:R-:W-:Y:S03]  /*175b0*/  PRMT R144, R134, 0x5410, R3 ;  /* 0x0000541086907816 */ /* 0x000fe60000000003 */
[----:B------:R3:W-:Y:S01]  /*175c0*/  STG.E.U16 [R210.64+0x12], R136 ;  /* 0x00001288d2007986 */ /* 0x0007e2000c101516 */
[----:B------:R-:W-:Y:S03]  /*175d0*/  PRMT R135, R149, 0x7610, R135 ;  /* 0x0000761095877816 */ /* 0x000fe60000000087 */
[----:B------:R5:W-:Y:S01]  /*175e0*/  @!P0 STL.S16 [R1+0x60], R149 ;  /* 0x0000609501008387 */ /* 0x000be20000100600 */
[----:B------:R-:W-:Y:S02]  /*175f0*/  @!P0 PRMT R134, R135, 0x5410, RZ ;  /* 0x0000541087868816 */ /* 0x000fe400000000ff */
[----:B------:R-:W1:Y:S03]  /*17600*/  MUFU.EX2 R135, R221 ;  /* 0x000000dd00877308 */ /* 0x000e660000000800 */
[----:B------:R4:W-:Y:S07]  /*17610*/  STG.E.U16 [R212.64+0x10], R134 ;  /* 0x00001086d4007986 */ /* 0x0009ee000c101516 */
[----:B---3--:R3:W-:Y:S01]  /*17620*/  MUFU.EX2 R136, R224 ;  /* 0x000000e000887308 */ /* 0x0087e20000000800 */
[----:B-----5:R-:W-:Y:S01]  /*17630*/  IMAD.WIDE.U32 R148, R148, -0x2daee0ad, RZ ;  /* 0xd2511f5394947825 */ /* 0x020fe200078e00ff */
[----:B-1----:R-:W-:Y:S02]  /*17640*/  F2FP.PACK_AB R164, R135, R141 ;  /* 0x0000008d87a4723e */ /* 0x002fe400000000ff */
[----:B----4-:R-:W-:Y:S04]  /*17650*/  SHF.R.U32.HI R134, RZ, 0x18, R142 ;  /* 0x00000018ff867819 */ /* 0x010fe8000001168e */
[----:B------:R-:W-:Y:S01]  /*17660*/  ISETP.GE.U32.AND P0, PT, R174, R134, PT ;  /* 0x00000086ae00720c */ /* 0x000fe20003f06070 */
[----:B---3--:R-:W1:Y:S11]  /*17670*/  LDC.U8 R224, c[0x0][0x2d8] ;  /* 0x0000b600ffe07b82 */ /* 0x008e760000000000 */
[----:B------:R-:W-:Y:S01]  /*17680*/  @!UPT UIADD3 URZ, URZ, URZ, URZ ;  /* 0x0000003f3f3ff290 */ /* 0x000fe2000fffe03f */
[----:B------:R-:W-:Y:S05]  /*17690*/  @!P0 HADD2 R145, -R3.H0_H0, -RZ.H0_H0 ;  /* 0xa00000ff03918230 */ /* 0x000fea0000000900 */
[----:B------:R3:W-:Y:S01]  /*176a0*/  @!P0 STL.S16 [R1+0x44], R145 ;  /* 0x0000449101008387 */ /* 0x0007e20000100600 */
[----:B------:R-:W-:Y:S03]  /*176b0*/  PRMT R134, R145, 0x7610, R134 ;  /* 0x0000761091867816 */ /* 0x000fe60000000086 */
[----:B------:R4:W5:Y:S01]  /*176c0*/  LDL.S16 R160, [R1+0x58] ;  /* 0x0000580001a07983 */ /* 0x0009620000100600 */
[----:B------:R-:W-:Y:S02]  /*176d0*/  @!P0 PRMT R3, R134, 0x5410, RZ ;  /* 0x0000541086038816 */ /* 0x000fe400000000ff */
[C-C-:B------:R-:W-:Y:S01]  /*176e0*/  LOP3.LUT R134, R149.reuse, UR19, R154.reuse, 0x96, !PT ;  /* 0x0000001395867c12 */ /* 0x140fe2000f8e969a */
[----:B------:R4:W4:Y:S01]  /*176f0*/  LDL.S16 R170, [R1+0x54] ;  /* 0x0000540001aa7983 */ /* 0x0009220000100600 */
[----:B------:R-:W-:Y:S03]  /*17700*/  LOP3.LUT R154, R149, UR19, R154, 0x96, !PT ;  /* 0x00000013959a7c12 */ /* 0x000fe6000f8e969a */
[----:B------:R1:W-:Y:S01]  /*17710*/  STG.E.U16 [R212.64+0x12], R3 ;  /* 0x00001203d4007986 */ /* 0x0003e2000c101516 */
[----:B---3--:R-:W3:Y:S01]  /*17720*/  MUFU.EX2 R145, R222 ;  /* 0x000000de00917308 */ /* 0x008ee20000000800 */
[----:B-1----:R-:W-:Y:S04]  /*17730*/  FADD.FTZ R3, R141, R147 ;  /* 0x000000938d037221 */ /* 0x002fe80000010000 */
[----:B------:R-:W-:Y:S01]  /*17740*/  FADD.FTZ R151, R135, R3 ;  /* 0x0000000387977221 */ /* 0x000fe20000010000 */
[----:B------:R-:W-:Y:S02]  /*17750*/  LOP3.LUT R3, R134, 0xff, RZ, 0xc0, !PT ;  /* 0x000000ff86037812 */ /* 0x000fe400078ec0ff */
[----:B------:R-:W-:Y:S02]  /*17760*/  PRMT R135, R0, 0x7632, R135 ;  /* 0x0000763200877816 */ /* 0x000fe40000000087 */
[----:B------:R-:W-:Y:S01]  /*17770*/  ISETP.GE.U32.AND P0, PT, R224, R3, PT ;  /* 0x00000003e000720c */ /* 0x000fe20003f06070 */
[----:B---3--:R-:W-:Y:S01]  /*17780*/  FADD.FTZ R141, R145, R146 ;  /* 0x00000092918d7221 */ /* 0x008fe20000010000 */
[----:B------:R-:W-:Y:S02]  /*17790*/  PRMT R147, R0, 0x5410, R135 ;  /* 0x0000541000937816 */ /* 0x000fe40000000087 */
[C---:B------:R-:W-:Y:S01]  /*177a0*/  F2FP.PACK_AB R3, R136.reuse, R145 ;  /* 0x000000918803723e */ /* 0x040fe200000000ff */
[----:B------:R-:W-:Y:S02]  /*177b0*/  FADD.FTZ R155, R136, R141 ;  /* 0x0000008d889b7221 */ /* 0x000fe40000010000 */
[----:B------:R-:W1:Y:S10]  /*177c0*/  MUFU.EX2 R141, R223 ;  /* 0x000000df008d7308 */ /* 0x000e740000000800 */
[----:B------:R-:W3:Y:S01]  /*177d0*/  MUFU.EX2 R136, R225 ;  /* 0x000000e100887308 */ /* 0x000ee20000000800 */
[----:B--2---:R-:W-:Y:S05]  /*177e0*/  @!P0 HADD2 R162, -R0.H0_H0, -RZ.H0_H0 ;  /* 0xa00000ff00a28230 */ /* 0x004fea0000000900 */
[----:B------:R-:W-:Y:S01]  /*177f0*/  PRMT R161, R162, 0x7610, R161 ;  /* 0x00007610a2a17816 */ /* 0x000fe200000000a1 */
[----:B------:R-:W-:Y:S03]  /*17800*/  @!P0 STL.S16 [R1+0x5c], R162 ;  /* 0x00005ca201008387 */ /* 0x000fe60000100600 */
[----:B------:R-:W-:Y:S01]  /*17810*/  @!P0 PRMT R0, R161, 0x5410, RZ ;  /* 0x00005410a1008816 */ /* 0x000fe200000000ff */
[----:B------:R2:W2:Y:S04]  /*17820*/  LDL.S16 R169, [R1+0x50] ;  /* 0x0000500001a97983 */ /* 0x0004a80000100600 */
[----:B------:R1:W-:Y:S04]  /*17830*/  STG.E.U16 [R210.64+0x20], R0 ;  /* 0x00002000d2007986 */ /* 0x0003e8000c101516 */
[----:B------:R1:W2:Y:S02]  /*17840*/  LDL.S16 R168, [R1+0x4c] ;  /* 0x00004c0001a87983 */ /* 0x0002a40000100600 */
        /* <DEDUP_REMOVED lines=11> */
[----:B-----5:R-:W-:Y:S08]  /*17900*/  @!P0 HADD2 R160, -R135.H0_H0, -RZ.H0_H0 ;  /* 0xa00000ff87a08230 */ /* 0x020ff00000000900 */
[----:B----4-:R-:W-:Y:S01]  /*17910*/  @!P6 HADD2 R170, -R134.H0_H0, -RZ.H0_H0 ;  /* 0xa00000ff86aae230 */ /* 0x010fe20000000900 */
[----:B------:R1:W-:Y:S01]  /*17920*/  @!P0 STL.S16 [R1+0x58], R160 ;  /* 0x000058a001008387 */ /* 0x0003e20000100600 */
[----:B------:R-:W-:Y:S03]  /*17930*/  PRMT R145, R160, 0x7610, R145 ;  /* 0x00007610a0917816 */ /* 0x000fe60000000091 */
[----:B------:R4:W5:Y:S01]  /*17940*/  LDL.S16 R162, [R1+0x38] ;  /* 0x0000380001a27983 */ /* 0x0009620000100600 */
[----:B------:R-:W-:Y:S02]  /*17950*/  @!P0 PRMT R135, R145, 0x5410, RZ ;  /* 0x0000541091878816 */ /* 0x000fe400000000ff */
[----:B------:R-:W-:Y:S01]  /*17960*/  LOP3.LUT R145, R148, 0xffff, RZ, 0xc0, !PT ;  /* 0x0000ffff94917812 */ /* 0x000fe200078ec0ff */
[----:B------:R4:W4:Y:S01]  /*17970*/  LDL.S16 R161, [R1+0x34] ;  /* 0x0000340001a17983 */ /* 0x0009220000100600 */
[----:B------:R-:W-:Y:S02]  /*17980*/  ISETP.GE.U32.AND P0, PT, R224, R0, PT ;  /* 0x00000000e000720c */ /* 0x000fe40003f06070 */
[----:B------:R-:W-:Y:S01]  /*17990*/  PRMT R163, R170, 0x7610, R163 ;  /* 0x00007610aaa37816 */ /* 0x000fe200000000a3 */
[----:B------:R3:W-:Y:S01]  /*179a0*/  STG.E.U16 [R210.64+0x22], R135 ;  /* 0x00002287d2007986 */ /* 0x0007e2000c101516 */
[----:B------:R-:W-:Y:S02]  /*179b0*/  PRMT R0, R152, 0x7632, R0 ;  /* 0x0000763298007816 */ /* 0x000fe40000000000 */
[----:B------:R-:W-:Y:S02]  /*179c0*/  SHF.R.U32.HI R145, RZ, 0x8, R145 ;  /* 0x00000008ff917819 */ /* 0x000fe40000011691 */
[----:B------:R-:W-:Y:S02]  /*179d0*/  PRMT R146, R134, 0x5410, R0 ;  /* 0x0000541086927816 */ /* 0x000fe40000000000 */
[----:B------:R-:W-:Y:S05]  /*179e0*/  @!P6 PRMT R134, R163, 0x5410, RZ ;  /* 0x00005410a386e816 */ /* 0x000fea00000000ff */
[----:B------:R3:W-:Y:S04]  /*179f0*/  STG.E.U16 [R212.64+0x20], R134 ;  /* 0x00002086d4007986 */ /* 0x0007e8000c101516 */
[----:B-1----:R1:W4:Y:S04]  /*17a00*/  LDL.S16 R160, [R1+0x30] ;  /* 0x0000300001a07983 */ /* 0x0023280000100600 */
[----:B------:R-:W-:Y:S01]  /*17a10*/  @!P6 STL.S16 [R1+0x54], R170 ;  /* 0x000054aa0100e387 */ /* 0x000fe20000100600 */
[----:B---3--:R-:W-:Y:S01]  /*17a20*/  LOP3.LUT R135, R145, 0xffff, RZ, 0xc0, !PT ;  /* 0x0000ffff91877812 */ /* 0x008fe200078ec0ff */
[----:B------:R-:W-:Y:S03]  /*17a30*/  FADD.FTZ R145, R141, R151 ;  /* 0x000000978d917221 */ /* 0x000fe60000010000 */
[----:B------:R-:W-:Y:S01]  /*17a40*/  ISETP.GE.U32.AND P6, PT, R224, R135, PT ;  /* 0x00000087e000720c */ /* 0x000fe20003fc6070 */
[C-C-:B------:R-:W-:Y:S01]  /*17a50*/  FADD.FTZ R163, R136.reuse, R145.reuse ;  /* 0x0000009188a37221 */ /* 0x140fe20000010000 */
[----:B------:R-:W-:Y:S02]  /*17a60*/  F2FP.PACK_AB R135, R136, R141 ;  /* 0x0000008d8887723e */ /* 0x000fe400000000ff */
[----:B------:R-:W-:Y:S04]  /*17a70*/  SHF.R.U32.HI R136, RZ, 0x10, R148 ;  /* 0x00000010ff887819 */ /* 0x000fe80000011694 */
[----:B------:R-:W-:Y:S02]  /*17a80*/  LOP3.LUT R141, R136, 0xff, RZ, 0xc0, !PT ;  /* 0x000000ff888d7812 */ /* 0x000fe400078ec0ff */
[C---:B------:R-:W-:Y:S02]  /*17a90*/  PRMT R136, R137.reuse, 0x7632, R136 ;  /* 0x0000763289887816 */ /* 0x040fe40000000088 */
[----:B------:R-:W-:Y:S02]  /*17aa0*/  SHF.R.U32.HI R134, RZ, 0x18, R148 ;  /* 0x00000018ff867819 */ /* 0x000fe40000011694 */
[----:B------:R-:W-:Y:S01]  /*17ab0*/  PRMT R152, R137, 0x5410, R136 ;  /* 0x0000541089987816 */ /* 0x000fe20000000088 */
[----:B--2---:R-:W-:Y:S05]  /*17ac0*/  @!P1 HADD2 R169, -R0.H0_H0, -RZ.H0_H0 ;  /* 0xa00000ff00a99230 */ /* 0x004fea0000000900 */
[----:B------:R-:W-:Y:S01]  /*17ad0*/  PRMT R145, R169, 0x7610, R145 ;  /* 0x00007610a9917816 */ /* 0x000fe20000000091 */
[----:B------:R-:W-:Y:S01]  /*17ae0*/  @!P1 STL.S16 [R1+0x50], R169 ;  /* 0x000050a901009387 */ /* 0x000fe20000100600 */
[----:B------:R-:W-:Y:S02]  /*17af0*/  @!P0 HADD2 R168, -R137.H0_H0, -RZ.H0_H0 ;  /* 0xa00000ff89a88230 */ /* 0x000fe40000000900 */
[----:B------:R-:W-:Y:S02]  /*17b00*/  @!P1 PRMT R0, R145, 0x5410, RZ ;  /* 0x0000541091009816 */ /* 0x000fe400000000ff */
[----:B------:R-:W-:Y:S01]  /*17b10*/  ISETP.GE.U32.AND P1, PT, R224, R141, PT ;  /* 0x0000008de000720c */ /* 0x000fe20003f26070 */
[----:B------:R-:W2:Y:S01]  /*17b20*/  MUFU.EX2 R145, R226 ;  /* 0x000000e200917308 */ /* 0x000ea20000000800 */
[----:B------:R-:W-:Y:S01]  /*17b30*/  PRMT R151, R168, 0x7610, R151 ;  /* 0x00007610a8977816 */ /* 0x000fe20000000097 */
[----:B------:R3:W-:Y:S03]  /*17b40*/  STG.E.U16 [R212.64+0x22], R0 ;  /* 0x00002200d4007986 */ /* 0x0007e6000c101516 */
[----:B------:R-:W-:Y:S01]  /*17b50*/  @!P0 PRMT R137, R151, 0x5410, RZ ;  /* 0x0000541097898816 */ /* 0x000fe200000000ff */
[----:B------:R-:W-:Y:S01]  /*17b60*/  @!P0 STL.S16 [R1+0x4c], R168 ;  /* 0x00004ca801008387 */ /* 0x000fe20000100600 */
[----:B------:R-:W-:Y:S02]  /*17b70*/  ISETP.GE.U32.AND P0, PT, R224, R134, PT ;  /* 0x00000086e000720c */ /* 0x000fe40003f06070 */
[----:B------:R-:W-:Y:S01]  /*17b80*/  PRMT R134, R153, 0x7610, R134 ;  /* 0x0000761099867816 */ /* 0x000fe20000000086 */
[----:B------:R-:W-:Y:S01]  /*17b90*/  STG.E.U16 [R210.64+0x30], R137 ;  /* 0x00003089d2007986 */ /* 0x000fe2000c101516 */
[----:B------:R-:W-:Y:S01]  /*17ba0*/  LOP3.LUT R151, R251, UR36, RZ, 0x3c, !PT ;  /* 0x00000024fb977c12 */ /* 0x000fe2000f8e3cff */
[----:B------:R-:W1:Y:S01]  /*17bb0*/  MUFU.EX2 R141, R228 ;  /* 0x000000e4008d7308 */ /* 0x000e620000000800 */
[----:B---3--:R-:W-:Y:S01]  /*17bc0*/  PRMT R0, R153, 0x7632, R0 ;  /* 0x0000763299007816 */ /* 0x008fe20000000000 */
[----:B-----5:R-:W-:Y:S02]  /*17bd0*/  @!P6 HADD2 R162, -R136.H0_H0, -RZ.H0_H0 ;  /* 0xa00000ff88a2e230 */ /* 0x020fe40000000900 */
[----:B----4-:R-:W-:Y:S03]  /*17be0*/  @!P1 HADD2 R161, -R134.H0_H0, -RZ.H0_H0 ;  /* 0xa00000ff86a19230 */ /* 0x010fe60000000900 */
[----:B------:R-:W-:Y:S01]  /*17bf0*/  @!P6 STL.S16 [R1+0x38], R162 ;  /* 0x000038a20100e387 */ /* 0x000fe20000100600 */
[----:B------:R-:W-:Y:S03]  /*17c00*/  PRMT R153, R162, 0x7610, R153 ;  /* 0x00007610a2997816 */ /* 0x000fe60000000099 */
[----:B------:R-:W-:Y:S01]  /*17c10*/  @!P1 STL.S16 [R1+0x34], R161 ;  /* 0x000034a101009387 */ /* 0x000fe20000100600 */
[----:B------:R-:W-:Y:S02]  /*17c20*/  @!P6 PRMT R136, R153, 0x5410, RZ ;  /* 0x000054109988e816 */ /* 0x000fe400000000ff */
[----:B------:R-:W-:Y:S02]  /*17c30*/  PRMT R159, R161, 0x7610, R159 ;  /* 0x00007610a19f7816 */ /* 0x000fe4000000009f */
[----:B------:R-:W-:Y:S01]  /*17c40*/  PRMT R153, R134, 0x5410, R0 ;  /* 0x0000541086997816 */ /* 0x000fe20000000000 */
[----:B------:R-:W-:Y:S01]  /*17c50*/  STG.E.U16 [R210.64+0x32], R136 ;  /* 0x00003288d2007986 */ /* 0x000fe2000c101516 */
[----:B------:R-:W-:Y:S05]  /*17c60*/  @!P1 PRMT R134, R159, 0x5410, RZ ;  /* 0x000054109f869816 */ /* 0x000fea00000000ff */
[----:B------:R2:W-:Y:S01]  /*17c70*/  STG.E.U16 [R212.64+0x30], R134 ;  /* 0x00003086d4007986 */ /* 0x0005e2000c101516 */
[----:B------:R-:W-:Y:S05]  /*17c80*/  @!P0 HADD2 R160, -R0.H0_H0, -RZ.H0_H0 ;  /* 0xa00000ff00a08230 */ /* 0x000fea0000000900 */
[----:B------:R3:W-:Y:S01]  /*17c90*/  @!P0 STL.S16 [R1+0x30], R160 ;  /* 0x000030a001008387 */ /* 0x0007e20000100600 */
[----:B------:R-:W-:Y:S03]  /*17ca0*/  PRMT R158, R160, 0x7610, R158 ;  /* 0x00007610a09e7816 */ /* 0x000fe6000000009e */
[----:B------:R4:W5:Y:S01]  /*17cb0*/  LDL.S16 R170, [R1+0x48] ;  /* 0x0000480001aa7983 */ /* 0x0009620000100600 */
[----:B------:R-:W-:Y:S03]  /*17cc0*/  @!P0 PRMT R0, R158, 0x5410, RZ ;  /* 0x000054109e008816 */ /* 0x000fe600000000ff */
[----:B------:R4:W4:Y:S04]  /*17cd0*/  LDL.S16 R175, [R1+0x40] ;  /* 0x0000400001af7983 */ /* 0x0009280000100600 */
[----:B------:R3:W-:Y:S01]  /*17ce0*/  STG.E.U16 [R212.64+0x32], R0 ;  /* 0x00003200d4007986 */ /* 0x0007e2000c101516 */
[----:B--2---:R-:W-:Y:S04]  /*17cf0*/  FADD.FTZ R134, R145, R155 ;  /* 0x0000009b91867221 */ /* 0x004fe80000010000 */
[----:B-1----:R-:W-:Y:S02]  /*17d00*/  FADD.FTZ R162, R141, R134 ;  /* 0x000000868da27221 */ /* 0x002fe40000010000 */
[----:B---3--:R-:W-:Y:S01]  /*17d10*/  IMAD.WIDE.U32 R160, R151, -0x326172a9, RZ ;  /* 0xcd9e8d5797a07825 */ /* 0x008fe200078e00ff */
[----:B------:R-:W-:Y:S04]  /*17d20*/  MUFU.EX2 R134, R233 ;  /* 0x000000e900867308 */ /* 0x000fe80000000800 */
[----:B------:R-:W-:Y:S02]  /*17d30*/  LOP3.LUT R136, R161, UR33, R166, 0x96, !PT ;  /* 0x00000021a1887c12 */ /* 0x000fe4000f8e96a6 */
[----:B------:R-:W-:Y:S03]  /*17d40*/  LOP3.LUT R160, R157, UR30, R160, 0x96, !PT ;  /* 0x0000001e9da07c12 */ /* 0x000fe6000f8e96a0 */
[----:B------:R-:W-:Y:S01]  /*17d50*/  IMAD.WIDE.U32 R136, R136, -0x2daee0ad, RZ ;  /* 0xd2511f5388887825 */ /* 0x000fe200078e00ff */
[----:B------:R-:W1:Y:S03]  /*17d60*/  MUFU.EX2 R151, R231 ;  /* 0x000000e700977308 */ /* 0x000e660000000800 */
[----:B------:R-:W-:Y:S01]  /*17d70*/  IMAD.WIDE.U32 R160, R160, -0x2daee0ad, RZ ;  /* 0xd2511f53a0a07825 */ /* 0x000fe200078e00ff */
[----:B------:R-:W-:Y:S02]  /*17d80*/  LOP3.LUT R158, R137, UR35, R248, 0x96, !PT ;  /* 0x00000023899e7c12 */ /* 0x000fe4000f8e96f8 */
[----:B------:R-:W-:Y:S02]  /*17d90*/  F2FP.PACK_AB R0, R141, R145 ;  /* 0x000000918d00723e */ /* 0x000fe400000000ff */
[----:B------:R-:W-:Y:S01]  /*17da0*/  LOP3.LUT R136, R161, UR34, R136, 0x96, !PT ;  /* 0x00000022a1887c12 */ /* 0x000fe2000f8e9688 */
[----:B------:R-:W-:Y:S01]  /*17db0*/  IMAD.WIDE.U32 R158, R158, -0x326172a9, RZ ;  /* 0xcd9e8d579e9e7825 */ /* 0x000fe200078e00ff */
[----:B------:R-:W2:Y:S03]  /*17dc0*/  MUFU.EX2 R145, R229 ;  /* 0x000000e500917308 */ /* 0x000ea60000000800 */
[----:B------:R-:W-:Y:S01]  /*17dd0*/  IMAD.WIDE.U32 R136, R136, -0x326172a9, RZ ;  /* 0xcd9e8d5788887825 */ /* 0x000fe200078e00ff */
[----:B------:R-:W-:Y:S04]  /*17de0*/  LOP3.LUT R156, R159, UR32, R156, 0x96, !PT ;  /* 0x000000209f9c7c12 */ /* 0x000fe8000f8e969c */
[----:B------:R-:W-:Y:S01]  /*17df0*/  LOP3.LUT R158, R137, UR31, R158, 0x96, !PT ;  /* 0x0000001f899e7c12 */ /* 0x000fe2000f8e969e */
[----:B------:R-:W-:Y:S01]  /*17e00*/  IMAD.WIDE.U32 R156, R156, -0x2daee0ad, RZ ;  /* 0xd2511f539c9c7825 */ /* 0x000fe200078e00ff */
[----:B------:R-:W-:Y:S03]  /*17e10*/  MUFU.EX2 R141, R230 ;  /* 0x000000e6008d7308 */ /* 0x000fe60000000800 */
[----:B------:R-:W-:Y:S01]  /*17e20*/  IMAD.WIDE.U32 R168, R158, -0x2daee0ad, RZ ;  /* 0xd2511f539ea87825 */ /* 0x000fe200078e00ff */
[----:B------:R-:W-:Y:S01]  /*17e30*/  LOP3.LUT R161, R157, UR7, R160, 0x96, !PT ;  /* 0x000000079da17c12 */ /* 0x000fe2000f8e96a0 */
[----:B------:R-:W-:Y:S01]  /*17e40*/  UMOV UR7, UR8 ;  /* 0x0000000800077c82 */ /* 0x000fe20008000000 */
[----:B------:R4:W4:Y:S01]  /*17e50*/  LDL.S16 R157, [R1+0x3c] ;  /* 0x00003c00019d7983 */ /* 0x0009220000100600 */
[----:B-1----:R-:W-:Y:S02]  /*17e60*/  F2FP.PACK_AB R172, R134, R151 ;  /* 0x0000009786ac723e */ /* 0x002fe400000000ff */
[----:B------:R-:W-:Y:S01]  /*17e70*/  LOP3.LUT R160, R169, UR4, R156, 0x96, !PT ;  /* 0x00000004a9a07c12 */ /* 0x000fe2000f8e969c */
[----:B------:R-:W-:Y:S01]  /*17e80*/  IMAD.WIDE.U32 R166, R161, -0x326172a9, RZ ;  /* 0xcd9e8d57a1a67825 */ /* 0x000fe200078e00ff */
[----:B------:R-:W1:Y:S03]  /*17e90*/  MUFU.EX2 R137, R232 ;  /* 0x000000e800897308 */ /* 0x000e660000000800 */
[----:B------:R-:W-:Y:S01]  /*17ea0*/  IMAD.WIDE.U32 R160, R160, -0x326172a9, RZ ;  /* 0xcd9e8d57a0a07825 */ /* 0x000fe200078e00ff */
[----:B------:R-:W-:Y:S03]  /*17eb0*/  LOP3.LUT R214, R167, UR5, R136, 0x96, !PT ;  /* 0x00000005a7d67c12 */ /* 0x000fe6000f8e9688 */
[----:B------:R-:W-:Y:S01]  /*17ec0*/  FADD.FTZ R136, R180, R163 ;  /* 0x000000a3b4887221 */ /* 0x000fe20000010000 */
[C---:B--2---:R-:W-:Y:S01]  /*17ed0*/  F2FP.PACK_AB R180, R145.reuse, R180 ;  /* 0x000000b491b4723e */ /* 0x044fe200000000ff */
[----:B------:R-:W-:Y:S04]  /*17ee0*/  IMAD.WIDE.U32 R214, R214, -0x2daee0ad, RZ ;  /* 0xd2511f53d6d67825 */ /* 0x000fe800078e00ff */
[----:B------:R-:W-:Y:S01]  /*17ef0*/  FADD.FTZ R155, R145, R136 ;  /* 0x00000088919b7221 */ /* 0x000fe20000010000 */
[----:B------:R-:W-:Y:S01]  /*17f00*/  LOP3.LUT R136, R161, UR20, R166, 0x96, !PT ;  /* 0x00000014a1887c12 */ /* 0x000fe2000f8e96a6 */
[----:B------:R-:W-:Y:S04]  /*17f10*/  FADD.FTZ R145, R151, R162 ;  /* 0x000000a297917221 */ /* 0x000fe80000010000 */
[----:B------:R-:W-:Y:S01]  /*17f20*/  FADD.FTZ R145, R134, R145 ;  /* 0x0000009186917221 */ /* 0x000fe20000010000 */
[----:B------:R-:W-:Y:S04]  /*17f30*/  LOP3.LUT R134, R136, 0xff, RZ, 0xc0, !PT ;  /* 0x000000ff88867812 */ /* 0x000fe800078ec0ff */
[----:B------:R-:W-:Y:S01]  /*17f40*/  ISETP.GE.U32.AND P0, PT, R224, R134, PT ;  /* 0x00000086e000720c */ /* 0x000fe20003f06070 */
[----:B------:R2:W-:Y:S01]  /*17f50*/  STL [R1+0x8c], R145 ;  /* 0x00008c9101007387 */ /* 0x0005e20000100800 */
[C---:B------:R-:W-:Y:S02]  /*17f60*/  PRMT R134, R2.reuse, 0x7632, R134 ;  /* 0x0000763202867816 */ /* 0x040fe40000000086 */
[----:B-1----:R-:W-:Y:S02]  /*17f70*/  F2FP.PACK_AB R167, R137, R141 ;  /* 0x0000008d89a7723e */ /* 0x002fe400000000ff */
[----:B------:R-:W-:Y:S01]  /*17f80*/  PRMT R158, R2, 0x5410, R134 ;  /* 0x00005410029e7816 */ /* 0x000fe20000000086 */
[----:B--2---:R-:W-:Y:S04]  /*17f90*/  FADD.FTZ R145, R141, R155 ;  /* 0x0000009b8d917221 */ /* 0x004fe80000010000 */
[----:B------:R-:W-:Y:S02]  /*17fa0*/  FADD.FTZ R137, R137, R145 ;  /* 0x0000009189897221 */ /* 0x000fe40000010000 */
[----:B-----5:R-:W-:Y:S05]  /*17fb0*/  @!P0 HADD2 R170, -R2.H0_H0, -RZ.H0_H0 ;  /* 0xa00000ff02aa8230 */ /* 0x020fea0000000900 */
[----:B------:R-:W-:Y:S01]  /*17fc0*/  PRMT R165, R170, 0x7610, R165 ;  /* 0x00007610aaa57816 */ /* 0x000fe200000000a5 */
[----:B------:R1:W-:Y:S03]  /*17fd0*/  @!P0 STL.S16 [R1+0x48], R170 ;  /* 0x000048aa01008387 */ /* 0x0003e60000100600 */
[----:B------:R-:W-:Y:S01]  /*17fe0*/  @!P0 PRMT R2, R165, 0x5410, RZ ;  /* 0x00005410a5028816 */ /* 0x000fe200000000ff */
[----:B------:R2:W-:Y:S04]  /*17ff0*/  STL [R1+0x88], R137 ;  /* 0x0000888901007387 */ /* 0x0005e80000100800 */
[----:B------:R5:W-:Y:S04]  /*18000*/  STG.E.U16 [R210.64+0x40], R2 ;  /* 0x00004002d2007986 */ /* 0x000be8000c101516 */
[----:B------:R4:W3:Y:S04]  /*18010*/  LDL.S16 R173, [R1+0x28] ;  /* 0x0000280001ad7983 */ /* 0x0008e80000100600 */
[----:B------:R3:W3:Y:S04]  /*18020*/  LDL.S16 R171, [R1+0x24] ;  /* 0x0000240001ab7983 */ /* 0x0006e80000100600 */
[----:B------:R3:W3:Y:S04]  /*18030*/  LDL.S16 R165, [R1+0x1c] ;  /* 0x00001c0001a57983 */ /* 0x0006e80000100600 */
[----:B-1----:R1:W3:Y:S01]  /*18040*/  LDL.S16 R170, [R1+0x20] ;  /* 0x0000200001aa7983 */ /* 0x0022e20000100600 */
[----:B--2---:R-:W-:Y:S04]  /*18050*/  LOP3.LUT R137, R160, 0xff, RZ, 0xc0, !PT ;  /* 0x000000ffa0897812 */ /* 0x004fe800078ec0ff */
[----:B------:R-:W-:Y:S02]  /*18060*/  ISETP.GE.U32.AND P2, PT, R224, R137, PT ;  /* 0x00000089e000720c */ /* 0x000fe40003f46070 */
[----:B-----5:R-:W-:Y:S04]  /*18070*/  LOP3.LUT R2, R136, 0xffff, RZ, 0xc0, !PT ;  /* 0x0000ffff88027812 */ /* 0x020fe800078ec0ff */
        /* <DEDUP_REMOVED lines=9> */
[----:B----4-:R-:W-:Y:S01]  /*18110*/  @!P1 HADD2 R175, -R134.H0_H0, -RZ.H0_H0 ;  /* 0xa00000ff86af9230 */ /* 0x010fe20000000900 */
[----:B------:R-:W-:Y:S04]  /*18120*/  LOP3.LUT R136, R160, 0xffff, RZ, 0xc0, !PT ;  /* 0x0000ffffa0887812 */ /* 0x000fe800078ec0ff */
[----:B------:R-:W-:Y:S01]  /*18130*/  PRMT R163, R175, 0x7610, R163 ;  /* 0x00007610afa37816 */ /* 0x000fe200000000a3 */
[----:B------:R-:W-:Y:S01]  /*18140*/  @!P1 STL.S16 [R1+0x40], R175 ;  /* 0x000040af01009387 */ /* 0x000fe20000100600 */
[--C-:B------:R-:W-:Y:S02]  /*18150*/  SHF.R.U32.HI R137, RZ, 0x8, R136.reuse ;  /* 0x00000008ff897819 */ /* 0x100fe40000011688 */
[----:B------:R-:W-:Y:S01]  /*18160*/  @!P1 PRMT R134, R163, 0x5410, RZ ;  /* 0x00005410a3869816 */ /* 0x000fe200000000ff */
[----:B------:R-:W-:Y:S01]  /*18170*/  @!P0 HADD2 R157, -R2.H0_H0, -RZ.H0_H0 ;  /* 0xa00000ff029d8230 */ /* 0x000fe20000000900 */
[----:B------:R1:W2:Y:S01]  /*18180*/  LDL.S16 R163, [R1+0x2c] ;  /* 0x00002c0001a37983 */ /* 0x0002a20000100600 */
[----:B------:R-:W-:Y:S02]  /*18190*/  PRMT R136, R164, 0x7632, R136 ;  /* 0x00007632a4887816 */ /* 0x000fe40000000088 */
[----:B------:R-:W-:Y:S01]  /*181a0*/  LOP3.LUT R137, R137, 0xffff, RZ, 0xc0, !PT ;  /* 0x0000ffff89897812 */ /* 0x000fe200078ec0ff */
[----:B------:R4:W-:Y:S01]  /*181b0*/  @!P0 STL.S16 [R1+0x3c], R157 ;  /* 0x00003c9d01008387 */ /* 0x0009e20000100600 */
[----:B------:R-:W-:Y:S02]  /*181c0*/  PRMT R141, R157, 0x7610, R141 ;  /* 0x000076109d8d7816 */ /* 0x000fe4000000008d */
[----:B------:R-:W-:Y:S01]  /*181d0*/  ISETP.GE.U32.AND P6, PT, R224, R137, PT ;  /* 0x00000089e000720c */ /* 0x000fe20003fc6070 */
[----:B------:R5:W-:Y:S01]  /*181e0*/  STG.E.U16 [R210.64+0x42], R134 ;  /* 0x00004286d2007986 */ /* 0x000be2000c101516 */
[----:B------:R-:W-:Y:S02]  /*181f0*/  SHF.R.U32.HI R137, RZ, 0x18, R160 ;  /* 0x00000018ff897819 */ /* 0x000fe400000116a0 */
[----:B----4-:R-:W-:Y:S02]  /*18200*/  PRMT R157, R2, 0x5410, R136 ;  /* 0x00005410029d7816 */ /* 0x010fe40000000088 */
[----:B------:R-:W-:Y:S02]  /*18210*/  @!P0 PRMT R2, R141, 0x5410, RZ ;  /* 0x000054108d028816 */ /* 0x000fe400000000ff */
[----:B------:R1:W4:Y:S01]  /*18220*/  LDL.S16 R141, [R1+0x18] ;  /* 0x00001800018d7983 */ /* 0x0003220000100600 */
[----:B------:R-:W-:Y:S02]  /*18230*/  ISETP.GE.U32.AND P0, PT, R224, R137, PT ;  /* 0x00000089e000720c */ /* 0x000fe40003f06070 */
[----:B-----5:R-:W-:Y:S01]  /*18240*/  SHF.R.U32.HI R134, RZ, 0x10, R160 ;  /* 0x00000010ff867819 */ /* 0x020fe200000116a0 */
[----:B------:R5:W-:Y:S03]  /*18250*/  STG.E.U16 [R212.64+0x40], R2 ;  /* 0x00004002d4007986 */ /* 0x000be6000c101516 */
[----:B------:R-:W-:Y:S04]  /*18260*/  LOP3.LUT R134, R134, 0xff, RZ, 0xc0, !PT ;  /* 0x000000ff86867812 */ /* 0x000fe800078ec0ff */
[----:B------:R-:W-:Y:S02]  /*18270*/  ISETP.GE.U32.AND P1, PT, R224, R134, PT ;  /* 0x00000086e000720c */ /* 0x000fe40003f26070 */
[----:B------:R-:W-:Y:S02]  /*18280*/  PRMT R134, R135, 0x7632, R134 ;  /* 0x0000763287867816 */ /* 0x000fe40000000086 */
[----:B-----5:R-:W-:Y:S01]  /*18290*/  PRMT R2, R3, 0x7632, R2 ;  /* 0x0000763203027816 */ /* 0x020fe20000000002 */
[----:B---3--:R-:W-:Y:S04]  /*182a0*/  @!P2 HADD2 R173, -R3.H0_H0, -RZ.H0_H0 ;  /* 0xa00000ff03ada230 */ /* 0x008fe80000000900 */
[----:B------:R-:W-:Y:S01]  /*182b0*/  @!P6 HADD2 R171, -R2.H0_H0, -RZ.H0_H0 ;  /* 0xa00000ff02abe230 */ /* 0x000fe20000000900 */
[----:B------:R-:W-:Y:S01]  /*182c0*/  PRMT R162, R173, 0x7610, R162 ;  /* 0x00007610ada27816 */ /* 0x000fe200000000a2 */
[----:B------:R3:W-:Y:S01]  /*182d0*/  @!P2 STL.S16 [R1+0x28], R173 ;  /* 0x000028ad0100a387 */ /* 0x0007e20000100600 */
[----:B------:R-:W-:Y:S02]  /*182e0*/  @!P0 HADD2 R165, -R134.H0_H0, -RZ.H0_H0 ;  /* 0xa00000ff86a58230 */ /* 0x000fe40000000900 */
[----:B------:R-:W-:Y:S01]  /*182f0*/  PRMT R159, R171, 0x7610, R159 ;  /* 0x00007610ab9f7816 */ /* 0x000fe2000000009f */
[----:B------:R-:W-:Y:S01]  /*18300*/  @!P6 STL.S16 [R1+0x24], R171 ;  /* 0x000024ab0100e387 */ /* 0x000fe20000100600 */
[----:B------:R-:W-:Y:S01]  /*18310*/  @!P1 HADD2 R170, -R135.H0_H0, -RZ.H0_H0 ;  /* 0xa00000ff87aa9230 */ /* 0x000fe20000000900 */
[----:B------:R-:W-:Y:S04]  /*18320*/  PRMT R137, R165, 0x7610, R137 ;  /* 0x00007610a5897816 */ /* 0x000fe80000000089 */
[----:B------:R-:W-:Y:S01]  /*18330*/  @!P1 STL.S16 [R1+0x20], R170 ;  /* 0x000020aa01009387 */ /* 0x000fe20000100600 */
[----:B------:R-:W-:Y:S03]  /*18340*/  PRMT R145, R170, 0x7610, R145 ;  /* 0x00007610aa917816 */ /* 0x000fe60000000091 */
[----:B------:R5:W-:Y:S01]  /*18350*/  @!P0 STL.S16 [R1+0x1c], R165 ;  /* 0x00001ca501008387 */ /* 0x000be20000100600 */
[----:B---3--:R-:W-:Y:S02]  /*18360*/  PRMT R173, R174, 0x7054, R174 ;  /* 0x00007054aead7816 */ /* 0x008fe400000000ae */
[----:B-----5:R-:W-:Y:S01]  /*18370*/  LOP3.LUT R165, R215, UR19, R168, 0x96, !PT ;  /* 0x00000013d7a57c12 */ /* 0x020fe2000f8e96a8 */
[----:B--2---:R-:W-:Y:S05]  /*18380*/  @!P3 HADD2 R163, -R136.H0_H0, -RZ.H0_H0 ;  /* 0xa00000ff88a3b230 */ /* 0x004fea0000000900 */
[----:B------:R-:W-:Y:S01]  /*18390*/  PRMT R156, R163, 0x7610, R156 ;  /* 0x00007610a39c7816 */ /* 0x000fe2000000009c */
[----:B------:R-:W-:Y:S03]  /*183a0*/  @!P3 STL.S16 [R1+0x2c], R163 ;  /* 0x00002ca30100b387 */ /* 0x000fe60000100600 */
[----:B------:R-:W-:Y:S02]  /*183b0*/  @!P3 PRMT R136, R156, 0x5410, RZ ;  /* 0x000054109c88b816 */ /* 0x000fe400000000ff */
[----:B------:R-:W-:Y:S02]  /*183c0*/  PRMT R156, R3, 0x5410, R2 ;  /* 0x00005410039c7816 */ /* 0x000fe40000000002 */
[----:B------:R-:W-:Y:S01]  /*183d0*/  @!P2 PRMT R3, R162, 0x5410, RZ ;  /* 0x00005410a203a816 */ /* 0x000fe200000000ff */
[----:B------:R-:W-:Y:S01]  /*183e0*/  STG.E.U16 [R212.64+0x42], R136 ;  /* 0x00004288d4007986 */ /* 0x000fe2000c101516 */
[----:B------:R-:W-:Y:S02]  /*183f0*/  @!P6 PRMT R2, R159, 0x5410, RZ ;  /* 0x000054109f02e816 */ /* 0x000fe400000000ff */
[----:B------:R-:W-:Y:S01]  /*18400*/  ISETP.NE.AND P3, PT, R234, RZ, PT ;  /* 0x000000ffea00720c */ /* 0x000fe20003f65270 */
[----:B------:R2:W-:Y:S01]  /*18410*/  STG.E.U16 [R210.64+0x50], R3 ;  /* 0x00005003d2007986 */ /* 0x0005e2000c101516 */
[----:B------:R-:W-:Y:S03]  /*18420*/  ISETP.NE.AND P2, PT, R235, RZ, PT ;  /* 0x000000ffeb00720c */ /* 0x000fe60003f45270 */
[----:B------:R3:W-:Y:S01]  /*18430*/  STG.E.U16 [R210.64+0x52], R2 ;  /* 0x00005202d2007986 */ /* 0x0007e2000c101516 */
[----:B--2---:R-:W-:Y:S02]  /*18440*/  PRMT R3, R135, 0x5410, R134 ;  /* 0x0000541087037816 */ /* 0x004fe40000000086 */
[----:B------:R-:W-:Y:S02]  /*18450*/  @!P0 PRMT R134, R137, 0x5410, RZ ;  /* 0x0000541089868816 */ /* 0x000fe400000000ff */
[----:B---3--:R-:W-:Y:S02]  /*18460*/  LOP3.LUT R2, R165, 0xff, RZ, 0xc0, !PT ;  /* 0x000000ffa5027812 */ /* 0x008fe400078ec0ff */
[----:B------:R-:W-:Y:S01]  /*18470*/  @!P1 PRMT R135, R145, 0x5410, RZ ;  /* 0x0000541091879816 */ /* 0x000fe200000000ff */
[----:B------:R2:W-:Y:S01]  /*18480*/  STG.E.U16 [R212.64+0x52], R134 ;  /* 0x00005286d4007986 */ /* 0x0005e2000c101516 */
[----:B------:R-:W-:Y:S02]  /*18490*/  ISETP.GE.U32.AND P0, PT, R224, R2, PT ;  /* 0x00000002e000720c */ /* 0x000fe40003f06070 */
[C---:B------:R-:W-:Y:S01]  /*184a0*/  PRMT R2, R0.reuse, 0x7632, R2 ;  /* 0x0000763200027816 */ /* 0x040fe20000000002 */
[----:B------:R-:W-:Y:S03]  /*184b0*/  STG.E.U16 [R212.64+0x50], R135 ;  /* 0x00005087d4007986 */ /* 0x000fe6000c101516 */
[----:B------:R-:W-:Y:S07]  /*184c0*/  PRMT R164, R0, 0x5410, R2 ;  /* 0x0000541000a47816 */ /* 0x000fee0000000002 */
[----:B----4-:R-:W-:Y:S05]  /*184d0*/  @!P0 HADD2 R141, -R0.H0_H0, -RZ.H0_H0 ;  /* 0xa00000ff008d8230 */ /* 0x010fea0000000900 */
[----:B------:R-:W-:Y:S04]  /*184e0*/  @!P0 STL.S16 [R1+0x18], R141 ;  /* 0x0000188d01008387 */ /* 0x000fe80000100600 */
[----:B------:R1:W3:Y:S01]  /*184f0*/  LDL.S16 R162, [R1+0x8] ;  /* 0x0000080001a27983 */ /* 0x0002e20000100600 */
[----:B--2---:R-:W-:Y:S04]  /*18500*/  PRMT R134, R141, 0x7610, R134 ;  /* 0x000076108d867816 */ /* 0x004fe80000000086 */
[----:B------:R-:W-:Y:S05]  /*18510*/  @!P0 PRMT R0, R134, 0x5410, RZ ;  /* 0x0000541086008816 */ /* 0x000fea00000000ff */
[----:B------:R2:W-:Y:S02]  /*18520*/  STG.E.U16 [R210.64+0x60], R0 ;  /* 0x00006000d2007986 */ /* 0x0005e4000c101516 */
[----:B--2---:R-:W-:Y:S04]  /*18530*/  LOP3.LUT R0, R165, 0xffff, RZ, 0xc0, !PT ;  /* 0x0000ffffa5007812 */ /* 0x004fe800078ec0ff */
[----:B------:R-:W-:Y:S02]  /*18540*/  SHF.R.U32.HI R135, RZ, 0x8, R0 ;  /* 0x00000008ff877819 */ /* 0x000fe40000011600 */
[----:B------:R-:W-:Y:S02]  /*18550*/  LOP3.LUT R0, R143, UR20, R150, 0x96, !PT ;  /* 0x000000148f007c12 */ /* 0x000fe4000f8e9696 */
[----:B------:R-:W-:Y:S02]  /*18560*/  LOP3.LUT R135, R135, 0xffff, RZ, 0xc0, !PT ;  /* 0x0000ffff87877812 */ /* 0x000fe400078ec0ff */
[----:B------:R-:W-:Y:S02]  /*18570*/  LOP3.LUT R134, R0, 0xffff, RZ, 0xc0, !PT ;  /* 0x0000ffff00867812 */ /* 0x000fe400078ec0ff */
[----:B------:R-:W-:Y:S02]  /*18580*/  ISETP.GE.U32.AND P0, PT, R224, R135, PT ;  /* 0x00000087e000720c */ /* 0x000fe40003f06070 */
[----:B------:R-:W-:Y:S02]  /*18590*/  LOP3.LUT R135, R0, 0xff, RZ, 0xc0, !PT ;  /* 0x000000ff00877812 */ /* 0x000fe400078ec0ff */
[----:B------:R-:W-:Y:S04]  /*185a0*/  SHF.R.U32.HI R134, RZ, 0x8, R134 ;  /* 0x00000008ff867819 */ /* 0x000fe80000011686 */
[----:B------:R-:W-:Y:S02]  /*185b0*/  PRMT R136, R135, 0x5410, R134 ;  /* 0x0000541087887816 */ /* 0x000fe40000000086 */
[--C-:B------:R-:W-:Y:S02]  /*185c0*/  SHF.R.U32.HI R135, RZ, 0x10, R0.reuse ;  /* 0x00000010ff877819 */ /* 0x100fe40000011600 */
[----:B------:R-:W-:Y:S01]  /*185d0*/  SHF.R.U32.HI R134, RZ, 0x18, R0 ;  /* 0x00000018ff867819 */ /* 0x000fe20000011600 */
[--C-:B------:R-:W-:Y:S01]  /*185e0*/  HSET2.LE.AND R136, R136, R173.reuse, PT ;  /* 0x000000ad88887233 */ /* 0x100fe20003803000 */
[----:B------:R-:W-:Y:S02]  /*185f0*/  LOP3.LUT R0, R135, 0xff, RZ, 0xc0, !PT ;  /* 0x000000ff87007812 */ /* 0x000fe400078ec0ff */
[----:B------:R-:W-:Y:S02]  /*18600*/  SHF.R.U32.HI R135, RZ, 0x10, R148 ;  /* 0x00000010ff877819 */ /* 0x000fe40000011694 */
[----:B------:R-:W-:Y:S02]  /*18610*/  PRMT R137, R0, 0x5410, R134 ;  /* 0x0000541000897816 */ /* 0x000fe40000000086 */
[C---:B------:R-:W-:Y:S02]  /*18620*/  LOP3.LUT R0, R142.reuse, 0xffff, RZ, 0xc0, !PT ;  /* 0x0000ffff8e007812 */ /* 0x040fe400078ec0ff */
[----:B------:R-:W-:Y:S01]  /*18630*/  LOP3.LUT R134, R142, 0xff, RZ, 0xc0, !PT ;  /* 0x000000ff8e867812 */ /* 0x000fe200078ec0ff */
[--C-:B------:R-:W-:Y:S01]  /*18640*/  HSET2.LE.AND R137, R137, R173.reuse, PT ;  /* 0x000000ad89897233 */ /* 0x100fe20003803000 */
[----:B------:R-:W-:Y:S02]  /*18650*/  SHF.R.U32.HI R0, RZ, 0x8, R0 ;  /* 0x00000008ff007819 */ /* 0x000fe40000011600 */
[----:B------:R-:W-:Y:S02]  /*18660*/  LOP3.LUT R136, R136, R138, RZ, 0xc0, !PT ;  /* 0x0000008a88887212 */ /* 0x000fe400078ec0ff */
[----:B------:R-:W-:Y:S02]  /*18670*/  PRMT R134, R134, 0x5410, R0 ;  /* 0x0000541086867816 */ /* 0x000fe40000000000 */
[--C-:B------:R-:W-:Y:S02]  /*18680*/  SHF.R.U32.HI R0, RZ, 0x10, R142.reuse ;  /* 0x00000010ff007819 */ /* 0x100fe4000001168e */
[----:B------:R-:W-:Y:S01]  /*18690*/  SHF.R.U32.HI R142, RZ, 0x18, R142 ;  /* 0x00000018ff8e7819 */ /* 0x000fe2000001168e */
[--C-:B------:R-:W-:Y:S01]  /*186a0*/  HSET2.LE.AND R138, R134, R173.reuse, PT ;  /* 0x000000ad868a7233 */ /* 0x100fe20003803000 */
[----:B------:R-:W-:Y:S02]  /*186b0*/  LOP3.LUT R0, R0, 0xff, RZ, 0xc0, !PT ;  /* 0x000000ff00007812 */ /* 0x000fe400078ec0ff */
[----:B------:R-:W-:Y:S02]  /*186c0*/  LOP3.LUT R137, R137, R140, RZ, 0xc0, !PT ;  /* 0x0000008c89897212 */ /* 0x000fe400078ec0ff */
[----:B------:R-:W-:Y:S02]  /*186d0*/  PRMT R0, R0, 0x5410, R142 ;  /* 0x0000541000007816 */ /* 0x000fe4000000008e */
[----:B------:R-:W2:Y:S01]  /*186e0*/  LDSM.16.MT88.4 R140, [R182+0x10000] ;  /* 0x01000000b68c783b */ /* 0x000ea20000004200 */
[----:B------:R-:W-:Y:S02]  /*186f0*/  LOP3.LUT R138, R138, R139, RZ, 0xc0, !PT ;  /* 0x0000008b8a8a7212 */ /* 0x000fe400078ec0ff */
[--C-:B------:R-:W-:Y:S01]  /*18700*/  HSET2.LE.AND R139, R0, R173.reuse, PT ;  /* 0x000000ad008b7233 */ /* 0x100fe20003803000 */
[C---:B------:R-:W-:Y:S02]  /*18710*/  LOP3.LUT R134, R148.reuse, 0xffff, RZ, 0xc0, !PT ;  /* 0x0000ffff94867812 */ /* 0x040fe400078ec0ff */
[----:B------:R-:W-:Y:S02]  /*18720*/  LOP3.LUT R0, R148, 0xff, RZ, 0xc0, !PT ;  /* 0x000000ff94007812 */ /* 0x000fe400078ec0ff */
[----:B------:R-:W-:Y:S02]  /*18730*/  LOP3.LUT R139, R139, R144, RZ, 0xc0, !PT ;  /* 0x000000908b8b7212 */ /* 0x000fe400078ec0ff */
[----:B------:R-:W-:Y:S02]  /*18740*/  SHF.R.U32.HI R148, RZ, 0x18, R148 ;  /* 0x00000018ff947819 */ /* 0x000fe40000011694 */
[----:B------:R-:W-:Y:S04]  /*18750*/  SHF.R.U32.HI R134, RZ, 0x8, R134 ;  /* 0x00000008ff867819 */ /* 0x000fe80000011686 */
[----:B------:R-:W-:Y:S02]  /*18760*/  PRMT R159, R0, 0x5410, R134 ;  /* 0x00005410009f7816 */ /* 0x000fe40000000086 */
[----:B------:R-:W-:Y:S02]  /*18770*/  LOP3.LUT R0, R135, 0xff, RZ, 0xc0, !PT ;  /* 0x000000ff87007812 */ /* 0x000fe400078ec0ff */
[----:B------:R-:W-:Y:S02]  /*18780*/  SHF.R.U32.HI R135, RZ, 0x10, R154 ;  /* 0x00000010ff877819 */ /* 0x000fe4000001169a */
[----:B------:R-:W-:Y:S02]  /*18790*/  PRMT R155, R0, 0x5410, R148 ;  /* 0x00005410009b7816 */ /* 0x000fe40000000094 */
[----:B------:R-:W-:Y:S01]  /*187a0*/  LDSM.16.MT88.4 R148, [R182+0x10800] ;  /* 0x01080000b694783b */ /* 0x000fe20000004200 */
[C---:B------:R-:W-:Y:S04]  /*187b0*/  LOP3.LUT R0, R154.reuse, 0xffff, RZ, 0xc0, !PT ;  /* 0x0000ffff9a007812 */ /* 0x040fe800078ec0ff */
[----:B------:R-:W-:Y:S02]  /*187c0*/  SHF.R.U32.HI R134, RZ, 0x8, R0 ;  /* 0x00000008ff867819 */ /* 0x000fe40000011600 */
[----:B------:R-:W-:Y:S02]  /*187d0*/  LOP3.LUT R0, R135, 0xff, RZ, 0xc0, !PT ;  /* 0x000000ff87007812 */ /* 0x000fe400078ec0ff */
[----:B------:R-:W-:Y:S01]  /*187e0*/  SHF.R.U32.HI R135, RZ, 0x10, R160 ;  /* 0x00000010ff877819 */ /* 0x000fe200000116a0 */
        /* <DEDUP_REMOVED lines=11> */
[----:B------:R-:W2:Y:S03]  /*188a0*/  LDSM.16.MT88.4 R140, [R182+0x12000] ;  /* 0x01200000b68c783b */ /* 0x000ea60000004200 */
[----:B---3--:R-:W-:Y:S05]  /*188b0*/  @!P0 HADD2 R162, -R2.H0_H0, -RZ.H0_H0 ;  /* 0xa00000ff02a28230 */ /* 0x008fea0000000900 */
[----:B------:R-:W-:Y:S04]  /*188c0*/  @!P0 STL.S16 [R1+0x8], R162 ;  /* 0x000008a201008387 */ /* 0x000fe80000100600 */
[----:B------:R1:W3:Y:S04]  /*188d0*/  LDL.S16 R226, [R1+0x14] ;  /* 0x0000140001e27983 */ /* 0x0002e80000100600 */
[----:B------:R1:W4:Y:S04]  /*188e0*/  LDL.S16 R225, [R1+0x10] ;  /* 0x0000100001e17983 */ /* 0x0003280000100600 */
[----:B------:R1:W5:Y:S04]  /*188f0*/  LDL.S16 R223, [R1+0xc] ;  /* 0x00000c0001df7983 */ /* 0x0003680000100600 */
[----:B------:R1:W3:Y:S04]  /*18900*/  LDL.S16 R222, [R1+0x4] ;  /* 0x0000040001de7983 */ /* 0x0002e80000100600 */
[----:B------:R1:W3:Y:S01]  /*18910*/  LDL.S16 R221, [R1] ;  /* 0x0000000001dd7983 */ /* 0x0002e20000100600 */
        /* <DEDUP_REMOVED lines=34> */
[----:B------:R-:W-:Y:S02]  /*18b40*/  PRMT R134, R140, 0x5410, R134 ;  /* 0x000054108c867816 */ /* 0x000fe40000000086 */
[----:B------:R-:W2:Y:S01]  /*18b50*/  LDSM.16.MT88.4 R140, [R184+0x16000] ;  /* 0x01600000b88c783b */ /* 0x000ea20000004200 */
[----:B------:R-:W-:Y:S02]  /*18b60*/  PRMT R0, R0, 0x5410, R154 ;  /* 0x0000541000007816 */ /* 0x000fe4000000009a */
[--C-:B------:R-:W-:Y:S03]  /*18b70*/  HSET2.LE.AND R144, R134, R173.reuse, PT ;  /* 0x000000ad86907233 */ /* 0x100fe60003803000 */
[--C-:B------:R-:W-:Y:S01]  /*18b80*/  HSET2.LE.AND R145, R0, R173.reuse, PT ;  /* 0x000000ad00917233 */ /* 0x100fe20003803000 */
[----:B------:R-:W-:Y:S02]  /*18b90*/  LOP3.LUT R0, R161, UR20, R166, 0x96, !PT ;  /* 0x00000014a1007c12 */ /* 0x000fe4000f8e96a6 */
[----:B------:R-:W-:Y:S01]  /*18ba0*/  LOP3.LUT R144, R144, R147, RZ, 0xc0, !PT ;  /* 0x0000009390907212 */ /* 0x000fe200078ec0ff */
[--C-:B------:R-:W-:Y:S01]  /*18bb0*/  HSET2.LE.AND R147, R155, R173.reuse, PT ;  /* 0x000000ad9b937233 */ /* 0x100fe20003803000 */
[----:B------:R-:W-:Y:S01]  /*18bc0*/  LOP3.LUT R145, R145, R146, RZ, 0xc0, !PT ;  /* 0x0000009291917212 */ /* 0x000fe200078ec0ff */
[--C-:B------:R-:W-:Y:S01]  /*18bd0*/  HSET2.LE.AND R146, R159, R173.reuse, PT ;  /* 0x000000ad9f927233 */ /* 0x100fe20003803000 */
[----:B------:R-:W-:Y:S02]  /*18be0*/  LOP3.LUT R134, R160, 0xffff, RZ, 0xc0, !PT ;  /* 0x0000ffffa0867812 */ /* 0x000fe400078ec0ff */
[----:B------:R-:W-:Y:S02]  /*18bf0*/  LOP3.LUT R147, R147, R153, RZ, 0xc0, !PT ;  /* 0x0000009993937212 */ /* 0x000fe400078ec0ff */
[----:B------:R-:W-:Y:S02]  /*18c00*/  LOP3.LUT R146, R146, R152, RZ, 0xc0, !PT ;  /* 0x0000009892927212 */ /* 0x000fe400078ec0ff */
[----:B------:R-:W-:Y:S02]  /*18c10*/  LOP3.LUT R152, R160, 0xff, RZ, 0xc0, !PT ;  /* 0x000000ffa0987812 */ /* 0x000fe400078ec0ff */
[----:B------:R-:W-:Y:S01]  /*18c20*/  SHF.R.U32.HI R160, RZ, 0x18, R160 ;  /* 0x00000018ffa07819 */ /* 0x000fe200000116a0 */
[C---:B--2---:R-:W-:Y:S08]  /*18c30*/  HMMA.16816.F32 R124, R136.reuse, R140, R124 ;  /* 0x0000008c887c723c */ /* 0x044ff0000000187c */
[----:B------:R-:W-:Y:S01]  /*18c40*/  HMMA.16816.F32 R128, R136, R142, R128 ;  /* 0x0000008e8880723c */ /* 0x000fe20000001880 */
[----:B------:R-:W2:Y:S07]  /*18c50*/  LDSM.16.MT88.4 R136, [R183+0x10800] ;  /* 0x01080000b788783b */ /* 0x000eae0000004200 */
[C---:B------:R-:W-:Y:S01]  /*18c60*/  HMMA.16816.F32 R4, R144.reuse, R148, R4 ;  /* 0x000000949004723c */ /* 0x040fe20000001804 */
[----:B------:R-:W1:Y:S07]  /*18c70*/  LDSM.16.MT88.4 R140, [R185+0x10800] ;  /* 0x01080000b98c783b */ /* 0x000e6e0000004200 */
        /* <DEDUP_REMOVED lines=38> */
[C---:B--2---:R-:W-:Y:S07]  /*18ee0*/  HMMA.16816.F32 R108, R144.reuse, R136, R108 ;  /* 0x00000088906c723c */ /* 0x044fee000000186c */
[--C-:B------:R-:W-:Y:S01]  /*18ef0*/  SHF.R.U32.HI R136, RZ, 0x10, R0.reuse ;  /* 0x00000010ff887819 */ /* 0x100fe20000011600 */
[C---:B------:R-:W-:Y:S01]  /*18f00*/  HMMA.16816.F32 R112, R144.reuse, R138, R112 ;  /* 0x0000008a9070723c */ /* 0x040fe20000001870 */
[----:B------:R-:W-:Y:S03]  /*18f10*/  LOP3.LUT R137, R135, 0xff, RZ, 0xc0, !PT ;  /* 0x000000ff87897812 */ /* 0x000fe600078ec0ff */
[----:B------:R-:W-:Y:S03]  /*18f20*/  SHF.R.U32.HI R135, RZ, 0x18, R0 ;  /* 0x00000018ff877819 */ /* 0x000fe60000011600 */
[----:B------:R-:W-:Y:S01]  /*18f30*/  SHF.R.U32.HI R139, RZ, 0x8, R134 ;  /* 0x00000008ff8b7819 */ /* 0x000fe20000011686 */
[C---:B-1----:R-:W-:Y:S01]  /*18f40*/  HMMA.16816.F32 R116, R144.reuse, R140, R116 ;  /* 0x0000008c9074723c */ /* 0x042fe20000001874 */
[----:B------:R-:W-:Y:S03]  /*18f50*/  LOP3.LUT R138, R0, 0xff, RZ, 0xc0, !PT ;  /* 0x000000ff008a7812 */ /* 0x000fe600078ec0ff */
[----:B------:R-:W-:Y:S02]  /*18f60*/  PRMT R159, R152, 0x5410, R139 ;  /* 0x00005410989f7816 */ /* 0x000fe4000000008b */
[----:B------:R-:W-:Y:S01]  /*18f70*/  LDSM.16.MT88.4 R152, [R184+0x11000] ;  /* 0x01100000b898783b */ /* 0x000fe20000004200 */
[----:B------:R-:W-:Y:S01]  /*18f80*/  PRMT R139, R137, 0x5410, R160 ;  /* 0x00005410898b7816 */ /* 0x000fe200000000a0 */
[C---:B------:R-:W-:Y:S01]  /*18f90*/  HMMA.16816.F32 R120, R144.reuse, R142, R120 ;  /* 0x0000008e9078723c */ /* 0x040fe20000001878 */
[----:B------:R-:W-:Y:S03]  /*18fa0*/  LOP3.LUT R134, R0, 0xffff, RZ, 0xc0, !PT ;  /* 0x0000ffff00867812 */ /* 0x000fe600078ec0ff */
[--C-:B------:R-:W-:Y:S01]  /*18fb0*/  HSET2.LE.AND R139, R139, R173.reuse, PT ;  /* 0x000000ad8b8b7233 */ /* 0x100fe20003803000 */
[----:B------:R-:W-:Y:S01]  /*18fc0*/  LOP3.LUT R0, R136, 0xff, RZ, 0xc0, !PT ;  /* 0x000000ff88007812 */ /* 0x000fe200078ec0ff */
[----:B------:R-:W1:Y:S01]  /*18fd0*/  LDSM.16.MT88.4 R140, [R182+0x11000] ;  /* 0x01100000b68c783b */ /* 0x000e620000004200 */
[----:B------:R-:W-:Y:S01]  /*18fe0*/  SHF.R.U32.HI R134, RZ, 0x8, R134 ;  /* 0x00000008ff867819 */ /* 0x000fe20000011686 */
[C---:B---3--:R-:W-:Y:S01]  /*18ff0*/  HMMA.16816.F32 R124, R144.reuse, R148, R124 ;  /* 0x00000094907c723c */ /* 0x048fe2000000187c */
[----:B------:R-:W-:Y:S03]  /*19000*/  PRMT R0, R0, 0x5410, R135 ;  /* 0x0000541000007816 */ /* 0x000fe60000000087 */
[----:B------:R-:W-:Y:S01]  /*19010*/  PRMT R134, R138, 0x5410, R134 ;  /* 0x000054108a867816 */ /* 0x000fe20000000086 */
[--C-:B------:R-:W-:Y:S01]  /*19020*/  HSET2.LE.AND R138, R159, R173.reuse, PT ;  /* 0x000000ad9f8a7233 */ /* 0x100fe20003803000 */
[----:B------:R-:W-:Y:S01]  /*19030*/  LOP3.LUT R139, R139, R3, RZ, 0xc0, !PT ;  /* 0x000000038b8b7212 */ /* 0x000fe200078ec0ff */
[--C-:B------:R-:W-:Y:S01]  /*19040*/  HSET2.LE.AND R137, R0, R173.reuse, PT ;  /* 0x000000ad00897233 */ /* 0x100fe20003803000 */
[----:B------:R-:W-:Y:S01]  /*19050*/  HMMA.16816.F32 R128, R144, R150, R128 ;  /* 0x000000969080723c */ /* 0x000fe20000001880 */
[----:B------:R-:W2:Y:S03]  /*19060*/  LDSM.16.MT88.4 R144, [R183+0x11000] ;  /* 0x01100000b790783b */ /* 0x000ea60000004200 */
[--C-:B------:R-:W-:Y:S01]  /*19070*/  HSET2.LE.AND R136, R134, R173.reuse, PT ;  /* 0x000000ad86887233 */ /* 0x100fe20003803000 */
[----:B------:R-:W-:Y:S02]  /*19080*/  LOP3.LUT R137, R137, R157, RZ, 0xc0, !PT ;  /* 0x0000009d89897212 */ /* 0x000fe400078ec0ff */
[----:B------:R-:W-:Y:S02]  /*19090*/  LOP3.LUT R138, R138, R156, RZ, 0xc0, !PT ;  /* 0x0000009c8a8a7212 */ /* 0x000fe400078ec0ff */
[----:B------:R-:W3:Y:S03]  /*190a0*/  LDSM.16.MT88.4 R148, [R185+0x11000] ;  /* 0x01100000b994783b */ /* 0x000ee60000004200 */
[----:B------:R-:W-:Y:S02]  /*190b0*/  LOP3.LUT R136, R136, R158, RZ, 0xc0, !PT ;  /* 0x0000009e88887212 */ /* 0x000fe400078ec0ff */
[----:B------:R-:W-:Y:S02]  /*190c0*/  LOP3.LUT R0, R214, 0xffff, RZ, 0xc0, !PT ;  /* 0x0000ffffd6007812 */ /* 0x000fe400078ec0ff */
[----:B------:R-:W-:Y:S01]  /*190d0*/  SHF.R.U32.HI R135, RZ, 0x18, R214 ;  /* 0x00000018ff877819 */ /* 0x000fe200000116d6 */
[----:B------:R-:W-:Y:S01]  /*190e0*/  LDSM.16.MT88.4 R156, [R185+0x13000] ;  /* 0x01300000b99c783b */ /* 0x000fe20000004200 */
[----:B------:R-:W-:Y:S02]  /*190f0*/  SHF.R.U32.HI R134, RZ, 0x8, R0 ;  /* 0x00000008ff867819 */ /* 0x000fe40000011600 */
[----:B------:R-:W-:Y:S02]  /*19100*/  LOP3.LUT R0, R215, UR19, R168, 0x96, !PT ;  /* 0x00000013d7007c12 */ /* 0x000fe4000f8e96a8 */
[----:B------:R-:W-:Y:S04]  /*19110*/  SHF.R.U32.HI R3, RZ, 0x10, R214 ;  /* 0x00000010ff037819 */ /* 0x000fe800000116d6 */
[----:B------:R-:W-:Y:S01]  /*19120*/  LOP3.LUT R3, R3, 0xff, RZ, 0xc0, !PT ;  /* 0x000000ff03037812 */ /* 0x000fe200078ec0ff */
[C---:B-1----:R-:W-:Y:S03]  /*19130*/  HMMA.16816.F32 R4, R136.reuse, R140, R4 ;  /* 0x0000008c8804723c */ /* 0x042fe60000001804 */
[----:B------:R-:W-:Y:S02]  /*19140*/  PRMT R171, R3, 0x5410, R135 ;  /* 0x0000541003ab7816 */ /* 0x000fe40000000087 */
[--C-:B------:R-:W-:Y:S02]  /*19150*/  SHF.R.U32.HI R3, RZ, 0x10, R0.reuse ;  /* 0x00000010ff037819 */ /* 0x100fe40000011600 */
[----:B------:R-:W-:Y:S01]  /*19160*/  SHF.R.U32.HI R135, RZ, 0x18, R0 ;  /* 0x00000018ff877819 */ /* 0x000fe20000011600 */
[--C-:B------:R-:W-:Y:S01]  /*19170*/  HSET2.LE.AND R171, R171, R173.reuse, PT ;  /* 0x000000adabab7233 */ /* 0x100fe20003803000 */
[----:B------:R-:W-:Y:S01]  /*19180*/  LOP3.LUT R3, R3, 0xff, RZ, 0xc0, !PT ;  /* 0x000000ff03037812 */ /* 0x000fe200078ec0ff */
[C---:B------:R-:W-:Y:S01]  /*19190*/  HMMA.16816.F32 R8, R136.reuse, R142, R8 ;  /* 0x0000008e8808723c */ /* 0x040fe20000001808 */
[----:B------:R-:W1:Y:S02]  /*191a0*/  LDSM.16.MT88.4 R140, [R182+0x13000] ;  /* 0x01300000b68c783b */ /* 0x000e640000004200 */
[--C-:B------:R-:W-:Y:S02]  /*191b0*/  PRMT R169, R3, 0x5410, R135.reuse ;  /* 0x0000541003a97816 */ /* 0x100fe40000000087 */
[----:B------:R-:W-:Y:S03]  /*191c0*/  PRMT R135, R180, 0x7632, R135 ;  /* 0x00007632b4877816 */ /* 0x000fe60000000087 */
[C---:B--2---:R-:W-:Y:S01]  /*191d0*/  HMMA.16816.F32 R12, R136.reuse, R144, R12 ;  /* 0x00000090880c723c */ /* 0x044fe2000000180c */
[--C-:B------:R-:W-:Y:S03]  /*191e0*/  HSET2.LE.AND R169, R169, R173.reuse, PT ;  /* 0x000000ada9a97233 */ /* 0x100fe60003803000 */
[----:B------:R-:W-:Y:S04]  /*191f0*/  PRMT R3, R167, 0x7632, R3 ;  /* 0x00007632a7037816 */ /* 0x000fe80000000003 */
        /* <DEDUP_REMOVED lines=29> */
[C---:B---3--:R-:W-:Y:S07]  /*193d0*/  HMMA.16816.F32 R92, R136.reuse, R148, R92 ;  /* 0x00000094885c723c */ /* 0x048fee000000185c */
[----:B------:R-:W-:Y:S01]  /*193e0*/  PRMT R149, R162, 0x7610, R149 ;  /* 0x00007610a2957816 */ /* 0x000fe20000000095 */
[C---:B------:R-:W-:Y:S01]  /*193f0*/  HMMA.16816.F32 R96, R136.reuse, R150, R96 ;  /* 0x000000968860723c */ /* 0x040fe20000001860 */
[----:B------:R-:W3:Y:S03]  /*19400*/  LDSM.16.MT88.4 R160, [R182+0x11800] ;  /* 0x01180000b6a0783b */ /* 0x000ee60000004200 */
[----:B------:R-:W-:Y:S02]  /*19410*/  @!P0 PRMT R2, R149, 0x5410, RZ ;  /* 0x0000541095028816 */ /* 0x000fe400000000ff */
[--C-:B------:R-:W-:Y:S02]  /*19420*/  SHF.R.U32.HI R149, RZ, 0x18, R165.reuse ;  /* 0x00000018ff957819 */ /* 0x100fe400000116a5 */
[C---:B------:R-:W-:Y:S01]  /*19430*/  HMMA.16816.F32 R100, R136.reuse, R156, R100 ;  /* 0x0000009c8864723c */ /* 0x040fe20000001864 */
[----:B------:R1:W-:Y:S01]  /*19440*/  STG.E.U16 [R210.64+0x62], R2 ;  /* 0x00006202d2007986 */ /* 0x0003e2000c101516 */
[----:B------:R-:W-:Y:S02]  /*19450*/  ISETP.GE.U32.AND P6, PT, R224, R149, PT ;  /* 0x00000095e000720c */ /* 0x000fe40003fc6070 */
[----:B------:R-:W-:Y:S04]  /*19460*/  LOP3.LUT R148, R214, 0xff, RZ, 0xc0, !PT ;  /* 0x000000ffd6947812 */ /* 0x000fe800078ec0ff */
[C---:B------:R-:W-:Y:S01]  /*19470*/  HMMA.16816.F32 R104, R136.reuse, R158, R104 ;  /* 0x0000009e8868723c */ /* 0x040fe20000001868 */
[----:B------:R-:W-:Y:S03]  /*19480*/  PRMT R170, R148, 0x5410, R134 ;  /* 0x0000541094aa7816 */ /* 0x000fe60000000086 */
[C---:B------:R-:W-:Y:S02]  /*19490*/  LOP3.LUT R148, R0.reuse, 0xff, RZ, 0xc0, !PT ;  /* 0x000000ff00947812 */ /* 0x040fe400078ec0ff */
[--C-:B------:R-:W-:Y:S01]  /*194a0*/  HSET2.LE.AND R170, R170, R173.reuse, PT ;  /* 0x000000adaaaa7233 */ /* 0x100fe20003803000 */
[----:B------:R-:W-:Y:S01]  /*194b0*/  SHF.R.U32.HI R134, RZ, 0x10, R165 ;  /* 0x00000010ff867819 */ /* 0x000fe200000116a5 */
[C---:B----4-:R-:W-:Y:S01]  /*194c0*/  HMMA.16816.F32 R108, R136.reuse, R152, R108 ;  /* 0x00000098886c723c */ /* 0x050fe2000000186c */
[----:B------:R-:W-:Y:S07]  /*194d0*/  @!P6 HADD2 R225, -R135.H0_H0, -RZ.H0_H0 ;  /* 0xa00000ff87e1e230 */ /* 0x000fee0000000900 */
[C---:B------:R-:W-:Y:S01]  /*194e0*/  HMMA.16816.F32 R112, R136.reuse, R154, R112 ;  /* 0x0000009a8870723c */ /* 0x040fe20000001870 */
[----:B------:R-:W4:Y:S03]  /*194f0*/  LDSM.16.MT88.4 R152, [R183+0x11800] ;  /* 0x01180000b798783b */ /* 0x000f260000004200 */
[----:B-1----:R-:W-:Y:S02]  /*19500*/  LOP3.LUT R2, R0, 0xffff, RZ, 0xc0, !PT ;  /* 0x0000ffff00027812 */ /* 0x002fe400078ec0ff */
[----:B------:R-:W-:Y:S02]  /*19510*/  LOP3.LUT R0, R134, 0xff, RZ, 0xc0, !PT ;  /* 0x000000ff86007812 */ /* 0x000fe400078ec0ff */
[C---:B------:R-:W-:Y:S01]  /*19520*/  HMMA.16816.F32 R116, R136.reuse, R140, R116 ;  /* 0x0000008c8874723c */ /* 0x040fe20000001874 */
[----:B------:R-:W-:Y:S02]  /*19530*/  PRMT R134, R167, 0x7610, R134 ;  /* 0x00007610a7867816 */ /* 0x000fe40000000086 */
[----:B------:R-:W-:Y:S02]  /*19540*/  ISETP.GE.U32.AND P1, PT, R224, R0, PT ;  /* 0x00000000e000720c */ /* 0x000fe40003f26070 */
[----:B------:R-:W-:Y:S02]  /*19550*/  PRMT R0, R172, 0x7632, R0 ;  /* 0x00007632ac007816 */ /* 0x000fe40000000000 */
[----:B------:R-:W-:Y:S01]  /*19560*/  PRMT R140, R180, 0x5410, R135 ;  /* 0x00005410b48c7816 */ /* 0x000fe20000000087 */
[C---:B------:R-:W-:Y:S01]  /*19570*/  HMMA.16816.F32 R120, R136.reuse, R142, R120 ;  /* 0x0000008e8878723c */ /* 0x040fe20000001878 */
[----:B------:R-:W-:Y:S03]  /*19580*/  SHF.R.U32.HI R2, RZ, 0x8, R2 ;  /* 0x00000008ff027819 */ /* 0x000fe60000011602 */
[----:B------:R-:W-:Y:S02]  /*19590*/  LOP3.LUT R169, R169, R140, RZ, 0xc0, !PT ;  /* 0x0000008ca9a97212 */ /* 0x000fe400078ec0ff */
[----:B------:R-:W-:Y:S02]  /*195a0*/  PRMT R2, R148, 0x5410, R2 ;  /* 0x0000541094027816 */ /* 0x000fe40000000002 */
[C---:B--2---:R-:W-:Y:S01]  /*195b0*/  HMMA.16816.F32 R124, R136.reuse, R144, R124 ;  /* 0x00000090887c723c */ /* 0x044fe2000000187c */
[----:B------:R-:W-:Y:S03]  /*195c0*/  @!P1 HADD2 R226, -R180.H0_H0, -RZ.H0_H0 ;  /* 0xa00000ffb4e29230 */ /* 0x000fe60000000900 */
[----:B------:R-:W-:Y:S01]  /*195d0*/  HSET2.LE.AND R168, R2, R173, PT ;  /* 0x000000ad02a87233 */ /* 0x000fe20003803000 */
[----:B------:R-:W-:Y:S01]  /*195e0*/  PRMT R2, R172, 0x7610, R2 ;  /* 0x00007610ac027816 */ /* 0x000fe20000000002 */
[----:B------:R-:W-:Y:S02]  /*195f0*/  @!P1 STL.S16 [R1+0x14], R226 ;  /* 0x000014e201009387 */ /* 0x000fe40000100600 */
[----:B------:R-:W-:Y:S01]  /*19600*/  HMMA.16816.F32 R128, R136, R146, R128 ;  /* 0x000000928880723c */ /* 0x000fe20000001880 */
[----:B------:R-:W-:Y:S01]  /*19610*/  PRMT R140, R2, 0x5410, R0 ;  /* 0x00005410028c7816 */ /* 0x000fe20000000000 */
[----:B------:R-:W-:Y:S02]  /*19620*/  LDSM.16.MT88.4 R172, [R184+0x11800] ;  /* 0x01180000b8ac783b */ /* 0x000fe40000004200 */
[----:B------:R-:W-:Y:S02]  /*19630*/  LOP3.LUT R168, R168, R164, RZ, 0xc0, !PT ;  /* 0x000000a4a8a87212 */ /* 0x000fe400078ec0ff */
[----:B------:R-:W-:Y:S02]  /*19640*/  LOP3.LUT R170, R170, R140, RZ, 0xc0, !PT ;  /* 0x0000008caaaa7212 */ /* 0x000fe400078ec0ff */
[----:B------:R-:W-:Y:S02]  /*19650*/  PRMT R136, R134, 0x5410, R3 ;  /* 0x0000541086887816 */ /* 0x000fe40000000003 */
[----:B------:R-:W1:Y:S02]  /*19660*/  LDSM.16.MT88.4 R140, [R185+0x11800] ;  /* 0x01180000b98c783b */ /* 0x000e640000004200 */
[----:B------:R-:W-:Y:S06]  /*19670*/  LOP3.LUT R171, R171, R136, RZ, 0xc0, !PT ;  /* 0x00000088abab7212 */ /* 0x000fec00078ec0ff */
[----:B------:R-:W-:Y:S01]  /*19680*/  @!P6 STL.S16 [R1+0x10], R225 ;  /* 0x000010e10100e387 */ /* 0x000fe20000100600 */
[C---:B---3--:R-:W-:Y:S03]  /*19690*/  HMMA.16816.F32 R164, R168.reuse, R160, R4 ;  /* 0x000000a0a8a4723c */ /* 0x048fe60000001804 */
[----:B------:R-:W2:Y:S05]  /*196a0*/  LDSM.16.MT88.4 R4, [R183+0x13800] ;  /* 0x01380000b704783b */ /* 0x000eaa0000004200 */
[C---:B------:R-:W-:Y:S03]  /*196b0*/  HMMA.16816.F32 R160, R168.reuse, R162, R8 ;  /* 0x000000a2a8a0723c */ /* 0x040fe60000001808 */
[----:B------:R-:W3:Y:S05]  /*196c0*/  LDSM.16.MT88.4 R8, [R185+0x13800] ;  /* 0x01380000b908783b */ /* 0x000eea0000004200 */
[C---:B----4-:R-:W-:Y:S03]  /*196d0*/  HMMA.16816.F32 R156, R168.reuse, R152, R12 ;  /* 0x00000098a89c723c */ /* 0x050fe6000000180c */
[----:B------:R-:W4:Y:S05]  /*196e0*/  LDSM.16.MT88.4 R12, [R184+0x13800] ;  /* 0x01380000b80c783b */ /* 0x000f2a0000004200 */
[C---:B------:R-:W-:Y:S03]  /*196f0*/  HMMA.16816.F32 R152, R168.reuse, R154, R16 ;  /* 0x0000009aa898723c */ /* 0x040fe60000001810 */
[----:B------:R-:W2:Y:S05]  /*19700*/  LDSM.16.MT88.4 R16, [R182+0x15800] ;  /* 0x01580000b610783b */ /* 0x000eaa0000004200 */
[C---:B-1----:R-:W-:Y:S03]  /*19710*/  HMMA.16816.F32 R148, R168.reuse, R140, R20 ;  /* 0x0000008ca894723c */ /* 0x042fe60000001814 */
[----:B------:R-:W1:Y:S05]  /*19720*/  LDSM.16.MT88.4 R20, [R183+0x15800] ;  /* 0x01580000b714783b */ /* 0x000e6a0000004200 */
[C---:B------:R-:W-:Y:S03]  /*19730*/  HMMA.16816.F32 R144, R168.reuse, R142, R24 ;  /* 0x0000008ea890723c */ /* 0x040fe60000001818 */
[----:B------:R-:W-:Y:S05]  /*19740*/  LDSM.16.MT88.4 R24, [R184+0x15800] ;  /* 0x01580000b818783b */ /* 0x000fea0000004200 */
[C---:B------:R-:W-:Y:S08]  /*19750*/  HMMA.16816.F32 R140, R168.reuse, R172, R28 ;  /* 0x000000aca88c723c */ /* 0x040ff0000000181c */
[C---:B------:R-:W-:Y:S08]  /*19760*/  HMMA.16816.F32 R136, R168.reuse, R174, R32 ;  /* 0x000000aea888723c */ /* 0x040ff00000001820 */
        /* <DEDUP_REMOVED lines=11> */
[C---:B------:R-:W-:Y:S08]  /*19820*/  HMMA.16816.F32 R68, R168.reuse, R16, R68 ;  /* 0x00000010a844723c */ /* 0x040ff00000001844 */
[C---:B------:R-:W-:Y:S01]  /*19830*/  HMMA.16816.F32 R72, R168.reuse, R18, R72 ;  /* 0x00000012a848723c */ /* 0x040fe20000001848 */
[----:B------:R-:W-:Y:S07]  /*19840*/  LDSM.16.MT88.4 R16, [R184+0x17800] ;  /* 0x01780000b810783b */ /* 0x000fee0000004200 */
[C---:B-1----:R-:W-:Y:S07]  /*19850*/  HMMA.16816.F32 R76, R168.reuse, R20, R76 ;  /* 0x00000014a84c723c */ /* 0x042fee000000184c */
[----:B------:R-:W-:Y:S01]  /*19860*/  LOP3.LUT R20, R214, 0xff, RZ, 0xc0, !PT ;  /* 0x000000ffd6147812 */ /* 0x000fe200078ec0ff */
[C---:B------:R-:W-:Y:S01]  /*19870*/  HMMA.16816.F32 R80, R168.reuse, R22, R80 ;  /* 0x00000016a850723c */ /* 0x040fe20000001850 */
[----:B------:R-:W-:Y:S02]  /*19880*/  SHF.R.U32.HI R21, RZ, 0x10, R214 ;  /* 0x00000010ff157819 */ /* 0x000fe400000116d6 */
[----:B------:R-:W-:Y:S02]  /*19890*/  ISETP.GE.U32.AND P0, PT, R224, R20, PT ;  /* 0x00000014e000720c */ /* 0x000fe40003f06070 */
[----:B------:R-:W-:Y:S02]  /*198a0*/  LOP3.LUT R20, R214, 0xffff, RZ, 0xc0, !PT ;  /* 0x0000ffffd6147812 */ /* 0x000fe400078ec0ff */
[----:B------:R-:W-:Y:S01]  /*198b0*/  PRMT R22, R225, 0x7610, R22 ;  /* 0x00007610e1167816 */ /* 0x000fe20000000016 */
[C---:B--2---:R-:W-:Y:S01]  /*198c0*/  HMMA.16816.F32 R84, R168.reuse, R4, R84 ;  /* 0x00000004a854723c */ /* 0x044fe20000001854 */
[----:B------:R-:W-:Y:S03]  /*198d0*/  PRMT R23, R226, 0x7610, R23 ;  /* 0x00007610e2177816 */ /* 0x000fe60000000017 */
[----:B------:R-:W-:Y:S02]  /*198e0*/  @!P6 PRMT R135, R22, 0x5410, RZ ;  /* 0x000054101687e816 */ /* 0x000fe400000000ff */
[----:B------:R-:W-:Y:S02]  /*198f0*/  @!P1 PRMT R180, R23, 0x5410, RZ ;  /* 0x0000541017b49816 */ /* 0x000fe400000000ff */
[C---:B------:R-:W-:Y:S01]  /*19900*/  HMMA.16816.F32 R88, R168.reuse, R6, R88 ;  /* 0x00000006a858723c */ /* 0x040fe20000001858 */
[----:B------:R-:W1:Y:S03]  /*19910*/  LDSM.16.MT88.4 R4, [R183+0x17800] ;  /* 0x01780000b704783b */ /* 0x000e660000004200 */
[----:B-----5:R-:W-:Y:S01]  /*19920*/  @!P0 HADD2 R223, -R2.H0_H0, -RZ.H0_H0 ;  /* 0xa00000ff02df8230 */ /* 0x020fe20000000900 */
[----:B------:R-:W-:Y:S02]  /*19930*/  SHF.R.U32.HI R20, RZ, 0x8, R20 ;  /* 0x00000008ff147819 */ /* 0x000fe40000011614 */
[----:B------:R-:W-:Y:S01]  /*19940*/  SHF.R.U32.HI R214, RZ, 0x18, R214 ;  /* 0x00000018ffd67819 */ /* 0x000fe200000116d6 */
[C---:B------:R-:W-:Y:S01]  /*19950*/  HMMA.16816.F32 R92, R168.reuse, R24, R92 ;  /* 0x00000018a85c723c */ /* 0x040fe2000000185c */
[----:B------:R-:W-:Y:S04]  /*19960*/  @!P0 STL.S16 [R1+0xc], R223 ;  /* 0x00000cdf01008387 */ /* 0x000fe80000100600 */
[----:B------:R-:W-:Y:S03]  /*19970*/  STG.E.U16 [R212.64+0x60], R180 ;  /* 0x000060b4d4007986 */ /* 0x000fe6000c101516 */
[C---:B------:R-:W-:Y:S01]  /*19980*/  HMMA.16816.F32 R96, R168.reuse, R26, R96 ;  /* 0x0000001aa860723c */ /* 0x040fe20000001860 */
[----:B------:R-:W-:Y:S07]  /*19990*/  STG.E.U16 [R212.64+0x62], R135 ;  /* 0x00006287d4007986 */ /* 0x000fee000c101516 */
[C---:B---3--:R-:W-:Y:S07]  /*199a0*/  HMMA.16816.F32 R100, R168.reuse, R8, R100 ;  /* 0x00000008a864723c */ /* 0x048fee0000001864 */
[----:B------:R-:W-:Y:S01]  /*199b0*/  LOP3.LUT R8, R20, 0xffff, RZ, 0xc0, !PT ;  /* 0x0000ffff14087812 */ /* 0x000fe200078ec0ff */
[C---:B------:R-:W-:Y:S01]  /*199c0*/  HMMA.16816.F32 R104, R168.reuse, R10, R104 ;  /* 0x0000000aa868723c */ /* 0x040fe20000001868 */
[----:B------:R-:W-:Y:S02]  /*199d0*/  LOP3.LUT R9, R21, 0xff, RZ, 0xc0, !PT ;  /* 0x000000ff15097812 */ /* 0x000fe400078ec0ff */
[C---:B------:R-:W-:Y:S02]  /*199e0*/  ISETP.GE.U32.AND P6, PT, R224.reuse, R8, PT ;  /* 0x00000008e000720c */ /* 0x040fe40003fc6070 */
[C---:B------:R-:W-:Y:S02]  /*199f0*/  ISETP.GE.U32.AND P1, PT, R224.reuse, R9, PT ;  /* 0x00000009e000720c */ /* 0x040fe40003f26070 */
[----:B------:R-:W-:Y:S01]  /*19a00*/  PRMT R21, R223, 0x7610, R21 ;  /* 0x00007610df157816 */ /* 0x000fe20000000015 */
[C---:B-1----:R-:W-:Y:S04]  /*19a10*/  HMMA.16816.F32 R108, R168.reuse, R4, R108 ;  /* 0x00000004a86c723c */ /* 0x042fe8000000186c */
[----:B------:R-:W-:Y:S02]  /*19a20*/  @!P0 PRMT R2, R21, 0x5410, RZ ;  /* 0x0000541015028816 */ /* 0x000fe400000000ff */
[----:B------:R-:W-:Y:S02]  /*19a30*/  ISETP.GE.U32.AND P0, PT, R224, R214, PT ;  /* 0x000000d6e000720c */ /* 0x000fe40003f06070 */
[----:B------:R-:W-:Y:S01]  /*19a40*/  @!P6 HADD2 R222, -R0.H0_H0, -RZ.H0_H0 ;  /* 0xa00000ff00dee230 */ /* 0x000fe20000000900 */
[C---:B------:R-:W-:Y:S01]  /*19a50*/  HMMA.16816.F32 R112, R168.reuse, R6, R112 ;  /* 0x00000006a870723c */ /* 0x040fe20000001870 */
[----:B------:R1:W-:Y:S02]  /*19a60*/  STG.E.U16 [R210.64+0x70], R2 ;  /* 0x00007002d2007986 */ /* 0x0003e4000c101516 */
[----:B------:R-:W-:Y:S02]  /*19a70*/  @!P1 HADD2 R221, -R134.H0_H0, -RZ.H0_H0 ;  /* 0xa00000ff86dd9230 */ /* 0x000fe40000000900 */
[----:B------:R-:W-:Y:S01]  /*19a80*/  @!P6 STL.S16 [R1+0x4], R222 ;  /* 0x000004de0100e387 */ /* 0x000fe20000100600 */
[----:B------:R-:W-:Y:S02]  /*19a90*/  PRMT R5, R222, 0x7610, R5 ;  /* 0x00007610de057816 */ /* 0x000fe40000000005 */
[C---:B------:R-:W-:Y:S01]  /*19aa0*/  HMMA.16816.F32 R116, R168.reuse, R12, R116 ;  /* 0x0000000ca874723c */ /* 0x040fe20000001874 */
[----:B------:R-:W-:Y:S03]  /*19ab0*/  @!P1 STL.S16 [R1], R221 ;  /* 0x000000dd01009387 */ /* 0x000fe60000100600 */
[----:B------:R-:W-:Y:S01]  /*19ac0*/  @!P0 HADD2 R252, -R3.H0_H0, -RZ.H0_H0 ;  /* 0xa00000ff03fc8230 */ /* 0x000fe20000000900 */
[----:B------:R-:W-:Y:S02]  /*19ad0*/  @!P6 PRMT R0, R5, 0x5410, RZ ;  /* 0x000054100500e816 */ /* 0x000fe400000000ff */
[----:B------:R-:W-:Y:S01]  /*19ae0*/  PRMT R4, R221, 0x7610, R4 ;  /* 0x00007610dd047816 */ /* 0x000fe20000000004 */
[C---:B------:R-:W-:Y:S01]  /*19af0*/  HMMA.16816.F32 R120, R168.reuse, R14, R120 ;  /* 0x0000000ea878723c */ /* 0x040fe20000001878 */
[----:B------:R-:W-:Y:S01]  /*19b00*/  @!P0 PRMT R3, R252, 0x5410, RZ ;  /* 0x00005410fc038816 */ /* 0x000fe200000000ff */
[----:B------:R2:W-:Y:S01]  /*19b10*/  STG.E.U16 [R210.64+0x72], R0 ;  /* 0x00007200d2007986 */ /* 0x0005e2000c101516 */
[----:B------:R-:W-:Y:S02]  /*19b20*/  PLOP3.LUT P0, PT, PT, PT, UP0, 0x80, 0x0 ;  /* 0x000000000000781c */ /* 0x000fe40003f0f008 */
[----:B------:R-:W-:Y:S01]  /*19b30*/  @!P1 PRMT R134, R4, 0x5410, RZ ;  /* 0x0000541004869816 */ /* 0x000fe200000000ff */
[----:B------:R3:W-:Y:S02]  /*19b40*/  STG.E.U16 [R212.64+0x72], R3 ;  /* 0x00007203d4007986 */ /* 0x0007e4000c101516 */
[C---:B------:R-:W-:Y:S02]  /*19b50*/  HMMA.16816.F32 R124, R168.reuse, R16, R124 ;  /* 0x00000010a87c723c */ /* 0x040fe4000000187c */
[----:B------:R4:W-:Y:S02]  /*19b60*/  STG.E.U16 [R212.64+0x70], R134 ;  /* 0x00007086d4007986 */ /* 0x0009e4000c101516 */
[----:B-1----:R-:W-:Y:S04]  /*19b70*/  IMAD.MOV.U32 R2, RZ, RZ, R133 ;  /* 0x000000ffff027224 */ /* 0x002fe800078e0085 */
[----:B------:R-:W-:Y:S01]  /*19b80*/  HMMA.16816.F32 R128, R168, R18, R128 ;  /* 0x00000012a880723c */ /* 0x000fe20000001880 */
[----:B--2---:R-:W-:Y:S04]  /*19b90*/  IADD3 R210, P1, R210, -0x80, RZ ;  /* 0xffffff80d2d27810 */ /* 0x004fe80007f3e0ff */
[----:B------:R-:W-:Y:S01]  /*19ba0*/  IADD3.X R211, R211, -0x1, RZ, P1, !PT ;  /* 0xffffffffd3d37810 */ /* 0x000fe20000ffe4ff */
[----:B---3--:R-:W-:Y:S01]  /*19bb0*/  IMAD.MOV.U32 R3, RZ, RZ, R132 ;  /* 0x000000ffff037224 */ /* 0x008fe200078e0084 */
[----:B----4-:R-:W-:-:S05]  /*19bc0*/  @P0 BRA `(.L_x_1230) ;  /* 0xffff9ae000000947 */ /* 0x010fca000383ffff */
.L_x_1229:
        /* <DEDUP_REMOVED lines=197> */
[C---:B------:R-:W-:Y:S01]  /*1a820*/  FMUL.FTZ R51, R0.reuse, R59 ;  /* 0x0000003b00337220 */ /* 0x040fe20000410000 */
[----:B------:R-:W-:Y:S01]  /*1a830*/  F2FP.PACK_AB R59, R5, R42 ;  /* 0x0000002a053b723e */ /* 0x000fe200000000ff */
[----:B------:R-:W-:Y:S01]  /*1a840*/  FMUL.FTZ R15, R0, R62 ;  /* 0x0000003e000f7220 */ /* 0x000fe20000410000 */
[----:B------:R-:W-:Y:S01]  /*1a850*/  ISETP.NE.U32.AND P0, PT, R2, 0x1, PT ;  /* 0x000000010200780c */ /* 0x000fe20003f05070 */
[C---:B------:R-:W-:Y:S01]  /*1a860*/  FMUL.FTZ R49, R0.reuse, R63 ;  /* 0x0000003f00317220 */ /* 0x040fe20000410000 */
[----:B------:R-:W-:Y:S01]  /*1a870*/  MOV R5, 0x20 ;  /* 0x0000002000057802 */ /* 0x000fe20000000f00 */
[C---:B------:R-:W-:Y:S01]  /*1a880*/  FMUL.FTZ R9, R0.reuse, R66 ;  /* 0x0000004200097220 */ /* 0x040fe20000410000 */
[----:B------:R-:W-:Y:S01]  /*1a890*/  F2FP.PACK_AB R66, R141, R165 ;  /* 0x000000a58d42723e */ /* 0x000fe200000000ff */
[C---:B------:R-:W-:Y:S01]  /*1a8a0*/  FMUL.FTZ R47, R0.reuse, R67 ;  /* 0x00000043002f7220 */ /* 0x040fe20000410000 */
        /* <DEDUP_REMOVED lines=137> */
[----:B------:R3:W-:Y:S01]  /*1b140*/  STS [R3+0x6400], R23 ;  /* 0x0064001703007388 */ /* 0x0007e20000000800 */
[----:B-1----:R-:W-:-:S03]  /*1b150*/  LOP3.LUT R0, R175, 0xffffffe0, RZ, 0xc0, !PT ;  /* 0xffffffe0af007812 */ /* 0x002fc600078ec0ff */
[----:B------:R-:W-:Y:S01]  /*1b160*/  STS [R7+0x6000], R22 ;  /* 0x0060001607007388 */ /* 0x000fe20000000800 */
[----:B------:R-:W-:-:S03]  /*1b170*/  IADD3 R0, R176, -R0, RZ ;  /* 0x80000000b0007210 */ /* 0x000fc60007ffe0ff */
[----:B------:R1:W-:Y:S01]  /*1b180*/  STS [R7+0x6400], R21 ;  /* 0x0064001507007388 */ /* 0x0003e20000000800 */
[----:B--2---:R-:W2:Y:S01]  /*1b190*/  @P4 MUFU.LG2 R2, R135 ;  /* 0x0000008700024308 */ /* 0x004ea20000000c00 */
[----:B------:R-:W-:Y:S02]  /*1b1a0*/  LOP3.LUT P0, RZ, R0, 0x3, RZ, 0xc0, !PT ;  /* 0x0000000300ff7812 */ /* 0x000fe4000780c0ff */
[----:B------:R-:W-:Y:S04]  /*1b1b0*/  STS [R8+0x6000], R20 ;  /* 0x0060001408007388 */ /* 0x000fe80000000800 */
[----:B------:R4:W-:Y:S04]  /*1b1c0*/  STS [R8+0x6400], R19 ;  /* 0x0064001308007388 */ /* 0x0009e80000000800 */
[----:B------:R4:W-:Y:S04]  /*1b1d0*/  STS [R6+0x6000], R18 ;  /* 0x0060001206007388 */ /* 0x0009e80000000800 */
[----:B------:R4:W-:Y:S01]  /*1b1e0*/  STS [R6+0x6400], R17 ;  /* 0x0064001106007388 */ /* 0x0009e20000000800 */
[----:B---3--:R-:W3:Y:S01]  /*1b1f0*/  @P3 MUFU.LG2 R3, R134 ;  /* 0x0000008600033308 */ /* 0x008ee20000000c00 */
[----:B--2---:R-:W-:-:S02]  /*1b200*/  @P4 FMUL.FTZ R2, R2, 0.69314718246459960938 ;  /* 0x3f31721802024820 */ /* 0x004fc40000410000 */
[----:B------:R2:W-:Y:S04]  /*1b210*/  STS [R5+0x6000], R16 ;  /* 0x0060001005007388 */ /* 0x0005e80000000800 */
[----:B------:R2:W-:Y:S01]  /*1b220*/  STS [R5+0x6400], R15 ;  /* 0x0064000f05007388 */ /* 0x0005e20000000800 */
[----:B-1----:R-:W-:Y:S01]  /*1b230*/  MOV R7, 0x7f800000 ;  /* 0x7f80000000077802 */ /* 0x002fe20000000f00 */
[----:B------:R-:W-:Y:S02]  /*1b240*/  @P4 FFMA.FTZ R7, R133, c[0x0][0x238], R2 ;  /* 0x00008e0085074a23 */ /* 0x000fe40000010002 */
[----:B------:R-:W-:Y:S01]  /*1b250*/  BAR.SYNC.DEFER_BLOCKING 0x0 ;  /* 0x0000000000007b1d */ /* 0x000fe20000010000 */
[----:B---3--:R-:W-:Y:S01]  /*1b260*/  @P3 FMUL.FTZ R0, R3, 0.69314718246459960938 ;  /* 0x3f31721803003820 */ /* 0x008fe20000410000 */
[----:B----4-:R-:W-:-:S03]  /*1b270*/  MOV R8, 0x7f800000 ;  /* 0x7f80000000087802 */ /* 0x010fc60000000f00 */
[----:B------:R-:W-:Y:S01]  /*1b280*/  @P3 FFMA.FTZ R8, R132, c[0x0][0x238], R0 ;  /* 0x00008e0084083a23 */ /* 0x000fe20000010000 */
[----:B-----5:R2:W1:Y:S04]  /*1b290*/  LDS.128 R28, [R208] ;  /* 0x00000000d01c7984 */ /* 0x0204680000000c00 */
        /* <DEDUP_REMOVED lines=16> */
[----:B---34-:R-:W3:Y:S01]  /*1b3a0*/  LDL.LU R178, [R1+0xdc] ;  /* 0x0000dc0001b27983 */ /* 0x018ee20000300800 */
[----:B------:R-:W-:Y:S01]  /*1b3b0*/  UIMAD UR6, UR9, -0x40, UR21 ;  /* 0xffffffc0090678a4 */ /* 0x000fe2000f8e0215 */
[----:B---3--:R-:W-:-:S05]  /*1b3c0*/  IADD3 R0, R178, 0x8, RZ ;  /* 0x00000008b2007810 */ /* 0x008fca0007ffe0ff */
[----:B------:R-:W-:Y:S02]  /*1b3d0*/  ISETP.GE.AND P3, PT, R178, UR6, PT ;  /* 0x00000006b2007c0c */ /* 0x000fe4000bf66270 */
[----:B------:R-:W-:-:S11]  /*1b3e0*/  ISETP.GE.AND P2, PT, R0, UR6, PT ;  /* 0x0000000600007c0c */ /* 0x000fd6000bf46270 */
[----:B------:R-:W-:Y:S02]  /*1b3f0*/  @!P3 IMAD R2, R178, UR14, RZ ;  /* 0x0000000eb202bc24 */ /* 0x000fe4000f8e02ff */
[----:B------:R-:W-:-:S03]  /*1b400*/  @!P2 IMAD R0, R0, UR14, RZ ;  /* 0x0000000e0000ac24 */ /* 0x000fc6000f8e02ff */
[----:B------:R-:W-:Y:S02]  /*1b410*/  @!P3 IADD3 R3, P1, R2, UR4, RZ ;  /* 0x000000040203bc10 */ /* 0x000fe4000ff3e0ff */
[----:B------:R-:W-:Y:S02]  /*1b420*/  @!P2 IADD3 R6, P0, R0, UR4, RZ ;  /* 0x000000040006ac10 */ /* 0x000fe4000ff1e0ff */
[----:B--2---:R-:W-:Y:S02]  /*1b430*/  @!P3 LEA.HI.X.SX32 R5, R2, UR5, 0x1, P1 ;  /* 0x000000050205bc11 */ /* 0x004fe400088f0eff */
[----:B------:R-:W-:Y:S02]  /*1b440*/  @!P2 LEA.HI.X.SX32 R0, R0, UR5, 0x1, P0 ;  /* 0x000000050000ac11 */ /* 0x000fe400080f0eff */
[----:B------:R-:W-:Y:S02]  /*1b450*/  @!P3 LEA R4, P1, R3, c[0x0][0x200], 0x2 ;  /* 0x000080000304ba11 */ /* 0x000fe400078210ff */
[----:B------:R-:W-:-:S02]  /*1b460*/  @!P2 LEA R2, P0, R6, c[0x0][0x200], 0x2 ;  /* 0x000080000602aa11 */ /* 0x000fc400078010ff */
[----:B------:R-:W-:Y:S02]  /*1b470*/  @!P3 LEA.HI.X R5, R3, c[0x0][0x204], R5, 0x2, P1 ;  /* 0x000081000305ba11 */ /* 0x000fe400008f1405 */
[----:B------:R-:W-:-:S03]  /*1b480*/  @!P2 LEA.HI.X R3, R6, c[0x0][0x204], R0, 0x2, P0 ;  /* 0x000081000603aa11 */ /* 0x000fc600000f1400 */
[----:B------:R2:W-:Y:S04]  /*1b490*/  @!P3 STG.E [R4.64], R7 ;  /* 0x000000070400b986 */ /* 0x0005e8000c101916 */
[----:B------:R2:W-:Y:S02]  /*1b4a0*/  @!P2 STG.E [R2.64], R8 ;  /* 0x000000080200a986 */ /* 0x0005e4000c101916 */
.L_x_1234:
[----:B---34-:R-:W-:Y:S05]  /*1b4b0*/  BSYNC B0 ;  /* 0x0000000000007941 */ /* 0x018fea0003800000 */
.L_x_1233:
[----:B------:R-:W3:Y:S04]  /*1b4c0*/  LDL.64 R82, [R1+0x98] ;  /* 0x0000980001527983 */ /* 0x000ee80000100a00 */
[----:B------:R4:W5:Y:S04]  /*1b4d0*/  LDL R80, [R1+0xac] ;  /* 0x0000ac0001507983 */ /* 0x0009680000100800 */
[----:B--2---:R4:W5:Y:S04]  /*1b4e0*/  LDL R15, [R1+0xa8] ;  /* 0x0000a800010f7983 */ /* 0x0049680000100800 */
[----:B------:R4:W5:Y:S01]  /*1b4f0*/  LDL R14, [R1+0xb0] ;  /* 0x0000b000010e7983 */ /* 0x0009620000100800 */
[----:B------:R-:W-:Y:S01]  /*1b500*/  LEA.HI R13, R177, R176, RZ, 0x3 ;  /* 0x000000b0b10d7211 */ /* 0x000fe200078f18ff */
[----:B------:R-:W-:Y:S01]  /*1b510*/  UIMAD UR9, UR9, -0x40, UR21 ;  /* 0xffffffc0090978a4 */ /* 0x000fe2000f8e0215 */
[----:B------:R-:W-:Y:S01]  /*1b520*/  BSSY B0, `(.L_x_1235) ;  /* 0x0000024000007945 */ /* 0x000fe20003800000 */
[----:B------:R-:W2:Y:S01]  /*1b530*/  S2R R0, SR_TID.X ;  /* 0x0000000000007919 */ /* 0x000ea20000002100 */
[----:B------:R-:W-:Y:S01]  /*1b540*/  SHF.R.S32.HI R3, RZ, 0x3, R13 ;  /* 0x00000003ff037819 */ /* 0x000fe2000001140d */
[----:B------:R-:W-:-:S02]  /*1b550*/  USHF.R.S32.HI UR6, URZ, 0x1f, UR10 ;  /* 0x0000001f3f067899 */ /* 0x000fc4000801140a */
[----:B------:R-:W1:Y:S01]  /*1b560*/  S2R R10, SR_CTAID.Z ;  /* 0x00000000000a7919 */ /* 0x000e620000002700 */
[----:B------:R-:W-:Y:S02]  /*1b570*/  ULDC.64 UR4, c[0x0][0x1f0] ;  /* 0x00007c0000047ab9 */ /* 0x000fe40000000a00 */
[----:B------:R-:W-:-:S04]  /*1b580*/  UIMAD UR4, UR6, UR4, URZ ;  /* 0x00000004060472a4 */ /* 0x000fc8000f8e023f */
[----:B------:R-:W-:Y:S01]  /*1b590*/  UIMAD UR4, UR10, UR5, UR4 ;  /* 0x000000050a0472a4 */ /* 0x000fe2000f8e0204 */
[----:B--2---:R-:W-:-:S04]  /*1b5a0*/  SHF.R.S32.HI R2, RZ, 0x1f, R0 ;  /* 0x0000001fff027819 */ /* 0x004fc80000011400 */
[----:B------:R-:W-:-:S04]  /*1b5b0*/  LEA.HI R2, R2, R0, RZ, 0x3 ;  /* 0x0000000002027211 */ /* 0x000fc800078f18ff */
[----:B------:R-:W-:Y:S02]  /*1b5c0*/  SHF.R.S32.HI R2, RZ, 0x3, R2 ;  /* 0x00000003ff027819 */ /* 0x000fe40000011402 */
[----:B---3--:R-:W-:Y:S02]  /*1b5d0*/  SHF.R.S32.HI R0, RZ, 0x1f, R82 ;  /* 0x0000001fff007819 */ /* 0x008fe40000011452 */
        /* <DEDUP_REMOVED lines=24> */
.L_x_1236:
[----:B----4-:R-:W-:Y:S05]  /*1b760*/  BSYNC B0 ;  /* 0x0000000000007941 */ /* 0x010fea0003800000 */
.L_x_1235:
        /* <DEDUP_REMOVED lines=22> */
.L_x_1238:
[----:B------:R-:W-:Y:S05]  /*1b8d0*/  BSYNC B0 ;  /* 0x0000000000007941 */ /* 0x000fea0003800000 */
.L_x_1237:
        /* <DEDUP_REMOVED lines=22> */
.L_x_1240:
[----:B------:R-:W-:Y:S05]  /*1ba40*/  BSYNC B0 ;  /* 0x0000000000007941 */ /* 0x000fea0003800000 */
.L_x_1239:
        /* <DEDUP_REMOVED lines=23> */
.L_x_1241:
        /* <DEDUP_REMOVED lines=12> */
.L_x_2048:


//--------------------- .text._ZN5flash16flash_fwd_kernelI23Flash_fwd_kernel_traitsILi256ELi64ELi64ELi4ELb0ELb0EN7cutlass6half_tE19Flash_kernel_traitsILi256ELi64ELi64ELi4ES3_EELb0ELb0ELb1ELb1ELb0ELb0ELb1ELb0EEEvNS_16Flash_fwd_paramsE --------------------------
	.section	.text._ZN5flash16flash_fwd_kernelI23Flash_fwd_kernel_traitsILi256ELi64ELi64ELi4ELb0ELb0EN7cutlass6half_tE19Flash_kernel_traitsILi256ELi64ELi64ELi4ES3_EELb0ELb0ELb1ELb1ELb0ELb0ELb1ELb0EEEvNS_16Flash_fwd_paramsE,"ax",@progbits
	.sectioninfo	@"SHI_REGISTERS=255"
	.align	128
        .global         _ZN5flash16flash_fwd_kernelI23Flash_fwd_kernel_traitsILi256ELi64ELi64ELi4ELb0ELb0EN7cutlass6half_tE19Flash_kernel_traitsILi256ELi64ELi64ELi4ES3_EELb0ELb0ELb1ELb1ELb0ELb0ELb1ELb0EEEvNS_16Flash_fwd_paramsE
        .type           _ZN5flash16flash_fwd_kernelI23Flash_fwd_kernel_traitsILi256ELi64ELi64ELi4ELb0ELb0EN7cutlass6half_tE19Flash_kernel_traitsILi256ELi64ELi64ELi4ES3_EELb0ELb0ELb1ELb1ELb0ELb0ELb1ELb0EEEvNS_16Flash_fwd_paramsE,@function
        .size           _ZN5flash16flash_fwd_kernelI23Flash_fwd_kernel_traitsILi256ELi64ELi64ELi4ELb0ELb0EN7cutlass6half_tE19Flash_kernel_traitsILi256ELi64ELi64ELi4ES3_EELb0ELb0ELb1ELb1ELb0ELb0ELb1ELb0EEEvNS_16Flash_fwd_paramsE,(.L_x_2049 - _ZN5flash16flash_fwd_kernelI23Flash_fwd_kernel_traitsILi256ELi64ELi64ELi4ELb0ELb0EN7cutlass6half_tE19Flash_kernel_traitsILi256ELi64ELi64ELi4ES3_EELb0ELb0ELb1ELb1ELb0ELb0ELb1ELb0EEEvNS_16Flash_fwd_paramsE)
        .other          _ZN5flash16flash_fwd_kernelI23Flash_fwd_kernel_traitsILi256ELi64ELi64ELi4ELb0ELb0EN7cutlass6half_tE19Flash_kernel_traitsILi256ELi64ELi64ELi4ES3_EELb0ELb0ELb1ELb1ELb0ELb0ELb1ELb0EEEvNS_16Flash_fwd_paramsE,@"STO_CUDA_ENTRY STV_DEFAULT"
_ZN5flash16flash_fwd_kernelI23Flash_fwd_kernel_traitsILi256ELi64ELi64ELi4ELb0ELb0EN7cutlass6half_tE19Flash_kernel_traitsILi256ELi64ELi64ELi4ES3_EELb0ELb0ELb1ELb1ELb0ELb0ELb1ELb0EEEvNS_16Flash_fwd_paramsE:
.text._ZN5flash16flash_fwd_kernelI23Flash_fwd_kernel_traitsILi256ELi64ELi64ELi4ELb0ELb0EN7cutlass6half_tE19Flash_kernel_traitsILi256ELi64ELi64ELi4ES3_EELb0ELb0ELb1ELb1ELb0ELb0ELb1ELb0EEEvNS_16Flash_fwd_paramsE:
        /* <DEDUP_REMOVED lines=30> */
[----:B------:R-:W4:Y:S01]  /*01e0*/  @P0 LDG.E R4, [R8.64] ;  /* 0x0000001608040981 */ /* 0x000f22000c1e1900 */
[----:B------:R-:W-:-:S06]  /*01f0*/  UIMAD.WIDE UR6, UR16, UR12, UR6 ;  /* 0x0000000c100672a5 */ /* 0x000fcc000f8e0206 */
[----:B------:R-:W-:Y:S02]  /*0200*/  IMAD.U32 R2, RZ, RZ, UR6 ;  /* 0x00000006ff027e24 */ /* 0x000fe4000f8e00ff */
        /* <DEDUP_REMOVED lines=24> */
.L_x_1242:
[----:B-1----:R-:W-:Y:S02]  /*0390*/  ULDC UR6, c[0x0][0x218] ;  /* 0x0000860000067ab9 */ /* 0x002fe40000000800 */
.L_x_1243:
        /* <DEDUP_REMOVED lines=124> */
.L_x_1246:
[----:B------:R-:W-:Y:S05]  /*0b60*/  BSYNC B0 ;  /* 0x0000000000007941 */ /* 0x000fea0003800000 */
.L_x_1245:
        /* <DEDUP_REMOVED lines=22> */
.L_x_1248:
[----:B------:R-:W-:Y:S05]  /*0cd0*/  BSYNC B0 ;  /* 0x0000000000007941 */ /* 0x000fea0003800000 */
.L_x_1247:
        /* <DEDUP_REMOVED lines=22> */
.L_x_1250:
[----:B------:R-:W-:Y:S05]  /*0e40*/  BSYNC B0 ;  /* 0x0000000000007941 */ /* 0x000fea0003800000 */
.L_x_1249:
        /* <DEDUP_REMOVED lines=21> */
.L_x_1252:
[----:B------:R-:W-:Y:S05]  /*0fa0*/  BSYNC B0 ;  /* 0x0000000000007941 */ /* 0x000fea0003800000 */
.L_x_1251:
        /* <DEDUP_REMOVED lines=35> */
.L_x_1244:
        /* <DEDUP_REMOVED lines=34> */
.L_x_1253:
        /* <DEDUP_REMOVED lines=48> */
.L_x_1254:
        /* <DEDUP_REMOVED lines=121> */
.L_x_1256:
[----:B------:R-:W-:Y:S05]  /*1e90*/  BSYNC B0 ;  /* 0x0000000000007941 */ /* 0x000fea0003800000 */
.L_x_1255:
        /* <DEDUP_REMOVED lines=45> */
.L_x_1258:
[----:B------:R-:W-:Y:S05]  /*2170*/  BSYNC B0 ;  /* 0x0000000000007941 */ /* 0x000fea0003800000 */
.L_x_1257:
        /* <DEDUP_REMOVED lines=45> */
.L_x_1260:
[----:B------:R-:W-:Y:S05]  /*2450*/  BSYNC B0 ;  /* 0x0000000000007941 */ /* 0x000fea0003800000 */
.L_x_1259:
        /* <DEDUP_REMOVED lines=48> */
.L_x_1262:
[----:B------:R-:W-:Y:S05]  /*2760*/  BSYNC B0 ;  /* 0x0000000000007941 */ /* 0x000fea0003800000 */
.L_x_1261:
        /* <DEDUP_REMOVED lines=45> */
.L_x_1264:
[----:B------:R-:W-:Y:S05]  /*2a40*/  BSYNC B0 ;  /* 0x0000000000007941 */ /* 0x000fea0003800000 */
.L_x_1263:
        /* <DEDUP_REMOVED lines=41> */
.L_x_1266:
[----:B------:R-:W-:Y:S05]  /*2ce0*/  BSYNC B0 ;  /* 0x0000000000007941 */ /* 0x000fea0003800000 */
.L_x_1265:
        /* <DEDUP_REMOVED lines=40> */
.L_x_1268:
[----:B------:R-:W-:Y:S05]  /*2f70*/  BSYNC B0 ;  /* 0x0000000000007941 */ /* 0x000fea0003800000 */
.L_x_1267:
        /* <DEDUP_REMOVED lines=42> */
.L_x_1270:
[----:B------:R-:W-:Y:S05]  /*3220*/  BSYNC B0 ;  /* 0x0000000000007941 */ /* 0x000fea0003800000 */
.L_x_1269:
        /* <DEDUP_REMOVED lines=81> */
.L_x_1272:
[----:B--2---:R-:W-:Y:S05]  /*3740*/  BSYNC B0 ;  /* 0x0000000000007941 */ /* 0x004fea0003800000 */
.L_x_1271:
        /* <DEDUP_REMOVED lines=45> */
.L_x_1274:
[----:B------:R-:W-:Y:S05]  /*3a20*/  BSYNC B0 ;  /* 0x0000000000007941 */ /* 0x000fea0003800000 */
.L_x_1273:
        /* <DEDUP_REMOVED lines=44> */
.L_x_1276:
[----:B------:R-:W-:Y:S05]  /*3cf0*/  BSYNC B0 ;  /* 0x0000000000007941 */ /* 0x000fea0003800000 */
.L_x_1275:
        /* <DEDUP_REMOVED lines=46> */
.L_x_1278:
[----:B------:R-:W-:Y:S05]  /*3fe0*/  BSYNC B0 ;  /* 0x0000000000007941 */ /* 0x000fea0003800000 */
.L_x_1277:
        /* <DEDUP_REMOVED lines=17> */
[----:B-1----:R-:W-:Y:S01]  /*4100*/  LDSM.16.M88.4 R16, [R220] ;  /* 0x00000000dc10783b */ /* 0x002fe20000000200 */
[----:B------:R-:W-:Y:S01]  /*4110*/  IMAD.IADD R4, R4, 0x1, R77 ;  /* 0x0000000104047824 */ /* 0x000fe200078e024d */
[----:B------:R-:W-:Y:S01]  /*4120*/  LOP3.LUT R237, R237, 0x6, RZ, 0xc0, !PT ;  /* 0x00000006eded7812 */ /* 0x000fe200078ec0ff */
[----:B------:R-:W-:Y:S01]  /*4130*/  IMAD R221, R221, 0x200, R8 ;  /* 0x00000200dddd7824 */ /* 0x000fe200078e0208 */
[----:B---3--:R-:W-:Y:S01]  /*4140*/  LDSM.16.M88.4 R20, [R218] ;  /* 0x00000000da14783b */ /* 0x008fe20000000200 */
[----:B------:R-:W-:Y:S01]  /*4150*/  UISETP.GT.AND UP0, UPT, UR29, UR11, UPT ;  /* 0x0000000b1d00728c */ /* 0x000fe2000bf04270 */
[C---:B------:R-:W-:Y:S01]  /*4160*/  IADD3 R236, R4.reuse, UR4, RZ ;  /* 0x0000000404ec7c10 */ /* 0x040fe2000fffe0ff */
[----:B------:R-:W-:Y:S01]  /*4170*/  IMAD.SHL.U32 R221, R221, 0x2, RZ ;  /* 0x00000002dddd7824 */ /* 0x000fe200078e00ff */
[----:B------:R-:W-:Y:S01]  /*4180*/  IADD3 R6, R4, 0x8, RZ ;  /* 0x0000000804067810 */ /* 0x000fe20007ffe0ff */
[----:B------:R-:W0:Y:S01]  /*4190*/  LDGDEPBAR ;  /* 0x00000000000079af */ /* 0x000e220000000000 */
[----:B------:R-:W-:-:S02]  /*41a0*/  IADD3 R235, R236, -c[0x0][0x2e4], RZ ;  /* 0x8000b900eceb7a10 */ /* 0x000fc40007ffe0ff */
[C---:B------:R-:W-:Y:S01]  /*41b0*/  IADD3 R2, R221.reuse, 0x8000, RZ ;  /* 0x00008000dd027810 */ /* 0x040fe20007ffe0ff */
[----:B------:R-:W1:Y:S01]  /*41c0*/  LDSM.16.M88.4 R8, [R221+0x8000] ;  /* 0x00800000dd08783b */ /* 0x000e620000000200 */
[----:B------:R-:W-:Y:S02]  /*41d0*/  IADD3 R219, R221, 0x8020, RZ ;  /* 0x00008020dddb7810 */ /* 0x000fe40007ffe0ff */
[----:B------:R-:W-:Y:S01]  /*41e0*/  @P1 IADD3 R219, R2, -0x20, RZ ;  /* 0xffffffe002db1810 */ /* 0x000fe20007ffe0ff */
[----:B------:R-:W3:Y:S01]  /*41f0*/  LDSM.16.M88.4 R52, [R221+0x8800] ;  /* 0x00880000dd34783b */ /* 0x000ee20000000200 */
[----:B------:R-:W-:Y:S01]  /*4200*/  IMAD.MOV.U32 R2, RZ, RZ, 0x40 ;  /* 0x00000040ff027424 */ /* 0x000fe200078e00ff */
[----:B------:R-:W-:Y:S01]  /*4210*/  IADD3 R233, R6, UR4, RZ ;  /* 0x0000000406e97c10 */ /* 0x000fe2000fffe0ff */
[----:B------:R-:W-:Y:S01]  /*4220*/  ULDC UR4, c[0x0][0x2e8] ;  /* 0x0000ba0000047ab9 */ /* 0x000fe20000000800 */
[----:B------:R-:W5:Y:S01]  /*4230*/  LDSM.16.M88.4 R44, [R221+0x9000] ;  /* 0x00900000dd2c783b */ /* 0x000f620000000200 */
[----:B------:R-:W-:Y:S01]  /*4240*/  UIADD3 UR4, UR5, UR4, URZ ;  /* 0x0000000405047290 */ /* 0x000fe2000fffe03f */
[----:B------:R-:W-:-:S02]  /*4250*/  SEL R2, R2, 0xffffffc0, !P2 ;  /* 0xffffffc002027807 */ /* 0x000fc40005000000 */
[----:B------:R-:W2:Y:S01]  /*4260*/  LDSM.16.M88.4 R24, [R221+0x9800] ;  /* 0x00980000dd18783b */ /* 0x000ea20000000200 */
[----:B------:R-:W-:Y:S02]  /*4270*/  IADD3 R232, R233, -c[0x0][0x2e4], RZ ;  /* 0x8000b900e9e87a10 */ /* 0x000fe40007ffe0ff */
[----:B------:R-:W-:Y:S01]  /*4280*/  IMAD.IADD R215, R221, 0x1, R2 ;  /* 0x00000001ddd77824 */ /* 0x000fe200078e0202 */
[----:B------:R-:W4:Y:S01]  /*4290*/  LDSM.16.M88.4 R72, [R219] ;  /* 0x00000000db48783b */ /* 0x000f220000000200 */
[----:B------:R-:W-:Y:S01]  /*42a0*/  IMAD.IADD R208, R2, 0x1, R219 ;  /* 0x0000000102d07824 */ /* 0x000fe200078e02db */
[----:B------:R-:W-:Y:S01]  /*42b0*/  IADD3 R227, R6, UR4, RZ ;  /* 0x0000000406e37c10 */ /* 0x000fe2000fffe0ff */
[----:B------:R-:W-:Y:S01]  /*42c0*/  IMAD.U32 R2, RZ, RZ, UR29 ;  /* 0x0000001dff027e24 */ /* 0x000fe2000f8e00ff */
[----:B------:R-:W2:Y:S01]  /*42d0*/  LDSM.16.M88.4 R68, [R219+0x800] ;  /* 0x00080000db44783b */ /* 0x000ea20000000200 */
[----:B------:R-:W-:Y:S02]  /*42e0*/  IADD3 R234, R4, UR4, RZ ;  /* 0x0000000404ea7c10 */ /* 0x000fe4000fffe0ff */
[----:B------:R-:W-:Y:S01]  /*42f0*/  IMAD R2, R2, 0x40, R237 ;  /* 0x0000004002027824 */ /* 0x000fe200078e02ed */
[----:B------:R-:W2:Y:S01]  /*4300*/  LDSM.16.M88.4 R64, [R219+0x1000] ;  /* 0x00100000db40783b */ /* 0x000ea20000000200 */
[----:B------:R-:W-:-:S02]  /*4310*/  IMNMX R227, R227, UR20, PT ;  /* 0x00000014e3e37c17 */ /* 0x000fc4000b800200 */
[----:B------:R-:W-:Y:S01]  /*4320*/  IMNMX R232, RZ, R232, !PT ;  /* 0x000000e8ffe87217 */ /* 0x000fe20007800200 */
[----:B------:R-:W2:Y:S01]  /*4330*/  LDSM.16.M88.4 R28, [R219+0x1800] ;  /* 0x00180000db1c783b */ /* 0x000ea20000000200 */
[C---:B------:R-:W-:Y:S02]  /*4340*/  IADD3 R76, R2.reuse, 0x1, RZ ;  /* 0x00000001024c7810 */ /* 0x040fe40007ffe0ff */
[C---:B------:R-:W-:Y:S01]  /*4350*/  IADD3 R79, R2.reuse, 0x8, RZ ;  /* 0x00000008024f7810 */ /* 0x040fe20007ffe0ff */
[----:B------:R-:W2:Y:S01]  /*4360*/  LDSM.16.M88.4 R60, [R215+0x8000] ;  /* 0x00800000d73c783b */ /* 0x000ea20000000200 */
[C---:B------:R-:W-:Y:S02]  /*4370*/  IADD3 R82, R2.reuse, 0x9, RZ ;  /* 0x0000000902527810 */ /* 0x040fe40007ffe0ff */
[C---:B------:R-:W-:Y:S01]  /*4380*/  IADD3 R85, R2.reuse, 0x10, RZ ;  /* 0x0000001002557810 */ /* 0x040fe20007ffe0ff */
[----:B------:R-:W2:Y:S01]  /*4390*/  LDSM.16.M88.4 R32, [R215+0x8800] ;  /* 0x00880000d720783b */ /* 0x000ea20000000200 */
[----:B------:R-:W-:-:S02]  /*43a0*/  IADD3 R88, R2, 0x11, RZ ;  /* 0x0000001102587810 */ /* 0x000fc40007ffe0ff */
[C---:B------:R-:W-:Y:S01]  /*43b0*/  IADD3 R94, R2.reuse, 0x19, RZ ;  /* 0x00000019025e7810 */ /* 0x040fe20007ffe0ff */
[C---:B-1----:R-:W-:Y:S01]  /*43c0*/  HMMA.16816.F32 R12, R36.reuse, R8, RZ ;  /* 0x00000008240c723c */ /* 0x042fe200000018ff */
[C---:B------:R-:W-:Y:S02]  /*43d0*/  IADD3 R91, R2.reuse, 0x18, RZ ;  /* 0x00000018025b7810 */ /* 0x040fe40007ffe0ff */
[C---:B------:R-:W-:Y:S02]  /*43e0*/  IADD3 R97, R2.reuse, 0x20, RZ ;  /* 0x0000002002617810 */ /* 0x040fe40007ffe0ff */
[C---:B------:R-:W-:Y:S02]  /*43f0*/  IADD3 R100, R2.reuse, 0x21, RZ ;  /* 0x0000002102647810 */ /* 0x040fe40007ffe0ff */
[C---:B------:R-:W-:Y:S01]  /*4400*/  IADD3 R106, R2.reuse, 0x29, RZ ;  /* 0x00000029026a7810 */ /* 0x040fe20007ffe0ff */
[----:B------:R-:W-:Y:S01]  /*4410*/  HMMA.16816.F32 R8, R36, R10, RZ ;  /* 0x0000000a2408723c */ /* 0x000fe200000018ff */
[----:B------:R-:W-:-:S02]  /*4420*/  IADD3 R109, R2, 0x30, RZ ;  /* 0x00000030026d7810 */ /* 0x000fc40007ffe0ff */
[----:B------:R-:W-:Y:S01]  /*4430*/  IADD3 R103, R2, 0x28, RZ ;  /* 0x0000002802677810 */ /* 0x000fe20007ffe0ff */
[----:B------:R-:W-:Y:S01]  /*4440*/  IMAD.IADD R110, R236, 0x1, -R106 ;  /* 0x00000001ec6e7824 */ /* 0x000fe200078e0a6a */
[C---:B------:R-:W-:Y:S02]  /*4450*/  IADD3 R112, R2.reuse, 0x31, RZ ;  /* 0x0000003102707810 */ /* 0x040fe40007ffe0ff */
[----:B------:R-:W-:Y:S01]  /*4460*/  IADD3 R116, R2, 0x39, RZ ;  /* 0x0000003902747810 */ /* 0x000fe20007ffe0ff */
[----:B---3--:R-:W-:Y:S01]  /*4470*/  HMMA.16816.F32 R56, R36, R52, RZ ;  /* 0x000000342438723c */ /* 0x008fe200000018ff */
[----:B------:R-:W-:Y:S01]  /*4480*/  ISETP.GE.AND P0, PT, R79, R227, PT ;  /* 0x000000e34f00720c */ /* 0x000fe20003f06270 */
[----:B------:R-:W-:Y:S01]  /*4490*/  IMAD.IADD R108, R233, 0x1, -R103 ;  /* 0x00000001e96c7824 */ /* 0x000fe200078e0a67 */
[----:B------:R-:W-:Y:S02]  /*44a0*/  IMNMX R234, R234, UR20, PT ;  /* 0x00000014eaea7c17 */ /* 0x000fe4000b800200 */
[----:B------:R-:W-:-:S02]  /*44b0*/  ISETP.LT.OR P0, PT, R79, R232, P0 ;  /* 0x000000e84f00720c */ /* 0x000fc40000701670 */
[-C--:B------:R-:W-:Y:S01]  /*44c0*/  ISETP.GE.AND P5, PT, R2, R227.reuse, PT ;  /* 0x000000e30200720c */ /* 0x080fe20003fa6270 */
[C---:B-----5:R-:W-:Y:S01]  /*44d0*/  HMMA.16816.F32 R48, R36.reuse, R44, RZ ;  /* 0x0000002c2430723c */ /* 0x060fe200000018ff */
[----:B------:R-:W-:Y:S02]  /*44e0*/  ISETP.GE.AND P2, PT, R76, R227, PT ;  /* 0x000000e34c00720c */ /* 0x000fe40003f46270 */
[----:B------:R-:W-:Y:S02]  /*44f0*/  IMNMX R235, RZ, R235, !PT ;  /* 0x000000ebffeb7217 */ /* 0x000fe40007800200 */
[CC--:B------:R-:W-:Y:S02]  /*4500*/  ISETP.GE.AND P4, PT, R2.reuse, R234.reuse, PT ;  /* 0x000000ea0200720c */ /* 0x0c0fe40003f86270 */
[----:B------:R-:W-:Y:S01]  /*4510*/  ISETP.GE.AND P1, PT, R79, R234, PT ;  /* 0x000000ea4f00720c */ /* 0x000fe20003f26270 */
[----:B------:R-:W-:Y:S01]  /*4520*/  HMMA.16816.F32 R52, R36, R54, RZ ;  /* 0x000000362434723c */ /* 0x000fe200000018ff */
[----:B------:R-:W-:-:S02]  /*4530*/  ISETP.LT.OR P5, PT, R2, R232, P5 ;  /* 0x000000e80200720c */ /* 0x000fc40002fa1670 */
[----:B------:R-:W-:Y:S02]  /*4540*/  ISETP.LT.OR P2, PT, R76, R232, P2 ;  /* 0x000000e84c00720c */ /* 0x000fe40001741670 */
[-C--:B------:R-:W-:Y:S02]  /*4550*/  ISETP.LT.OR P4, PT, R2, R235.reuse, P4 ;  /* 0x000000eb0200720c */ /* 0x080fe40002781670 */
[----:B------:R-:W-:Y:S01]  /*4560*/  ISETP.LT.OR P1, PT, R79, R235, P1 ;  /* 0x000000eb4f00720c */ /* 0x000fe20000f21670 */
[----:B------:R-:W-:Y:S01]  /*4570*/  HMMA.16816.F32 R44, R36, R46, RZ ;  /* 0x0000002e242c723c */ /* 0x000fe200000018ff */
[----:B------:R-:W-:Y:S02]  /*4580*/  IABS R108, R108 ;  /* 0x0000006c006c7213 */ /* 0x000fe40000000000 */
[----:B------:R-:W-:Y:S02]  /*4590*/  IABS R110, R110 ;  /* 0x0000006e006e7213 */ /* 0x000fe40000000000 */
[----:B------:R-:W-:-:S02]  /*45a0*/  ISETP.GE.AND P6, PT, R76, R234, PT ;  /* 0x000000ea4c00720c */ /* 0x000fc40003fc6270 */
[----:B------:R-:W-:Y:S01]  /*45b0*/  ISETP.GE.AND P3, PT, R82, R234, PT ;  /* 0x000000ea5200720c */ /* 0x000fe20003f66270 */
[C---:B--2---:R-:W-:Y:S01]  /*45c0*/  HMMA.16816.F32 R40, R36.reuse, R24, RZ ;  /* 0x000000182428723c */ /* 0x044fe200000018ff */
[----:B------:R-:W-:Y:S01]  /*45d0*/  I2F R108, R108 ;  /* 0x0000006c006c7306 */ /* 0x000fe20000201400 */
[-C--:B------:R-:W-:Y:S02]  /*45e0*/  ISETP.LT.OR P6, PT, R76, R235.reuse, P6 ;  /* 0x000000eb4c00720c */ /* 0x080fe400037c1670 */
[----:B------:R-:W-:Y:S02]  /*45f0*/  ISETP.LT.OR P3, PT, R82, R235, P3 ;  /* 0x000000eb5200720c */ /* 0x000fe40001f61670 */
[C---:B------:R-:W-:Y:S02]  /*4600*/  IADD3 R211, R219.reuse, 0x800, RZ ;  /* 0x00000800dbd37810 */ /* 0x040fe40007ffe0ff */
[----:B------:R-:W-:Y:S01]  /*4610*/  HMMA.16816.F32 R36, R36, R26, RZ ;  /* 0x0000001a2424723c */ /* 0x000fe200000018ff */
[----:B------:R-:W1:Y:S01]  /*4620*/  LDSM.16.M88.4 R24, [R215+0x9000] ;  /* 0x00900000d718783b */ /* 0x000e620000000200 */
[----:B------:R-:W-:Y:S01]  /*4630*/  I2F R110, R110 ;  /* 0x0000006e006e7306 */ /* 0x000fe20000201400 */
[----:B------:R-:W-:-:S02]  /*4640*/  IADD3 R210, R219, 0x1000, RZ ;  /* 0x00001000dbd27810 */ /* 0x000fc40007ffe0ff */
[C---:B------:R-:W-:Y:S02]  /*4650*/  IADD3 R209, R219.reuse, 0x1800, RZ ;  /* 0x00001800dbd17810 */ /* 0x040fe40007ffe0ff */
[C---:B------:R-:W-:Y:S01]  /*4660*/  IADD3 R207, R219.reuse, 0x2000, RZ ;  /* 0x00002000dbcf7810 */ /* 0x040fe20007ffe0ff */
[C---:B----4-:R-:W-:Y:S01]  /*4670*/  HMMA.16816.F32 R12, R16.reuse, R72, R12 ;  /* 0x00000048100c723c */ /* 0x050fe2000000180c */
[C---:B------:R-:W-:Y:S02]  /*4680*/  IADD3 R206, R219.reuse, 0x2800, RZ ;  /* 0x00002800dbce7810 */ /* 0x040fe40007ffe0ff */
[C---:B------:R-:W-:Y:S02]  /*4690*/  IADD3 R205, R219.reuse, 0x3000, RZ ;  /* 0x00003000dbcd7810 */ /* 0x040fe40007ffe0ff */
[C---:B------:R-:W-:Y:S02]  /*46a0*/  IADD3 R204, R219.reuse, 0x3800, RZ ;  /* 0x00003800dbcc7810 */ /* 0x040fe40007ffe0ff */
[C---:B------:R-:W-:Y:S01]  /*46b0*/  IADD3 R203, R219.reuse, 0x4000, RZ ;  /* 0x00004000dbcb7810 */ /* 0x040fe20007ffe0ff */
[----:B------:R-:W-:Y:S01]  /*46c0*/  HMMA.16816.F32 R8, R16, R74, R8 ;  /* 0x0000004a1008723c */ /* 0x000fe20000001808 */
[----:B------:R-:W2:Y:S01]  /*46d0*/  LDSM.16.M88.4 R72, [R215+0x9800] ;  /* 0x00980000d748783b */ /* 0x000ea20000000200 */
[----:B------:R-:W-:-:S02]  /*46e0*/  IADD3 R202, R219, 0x4800, RZ ;  /* 0x00004800dbca7810 */ /* 0x000fc40007ffe0ff */
[C---:B------:R-:W-:Y:S02]  /*46f0*/  IADD3 R201, R219.reuse, 0x5000, RZ ;  /* 0x00005000dbc97810 */ /* 0x040fe40007ffe0ff */
[C---:B------:R-:W-:Y:S02]  /*4700*/  IADD3 R200, R219.reuse, 0x5800, RZ ;  /* 0x00005800dbc87810 */ /* 0x040fe40007ffe0ff */
[C---:B------:R-:W-:Y:S01]  /*4710*/  HMMA.16816.F32 R56, R16.reuse, R68, R56 ;  /* 0x000000441038723c */ /* 0x040fe20000001838 */
[C---:B------:R-:W-:Y:S02]  /*4720*/  IADD3 R199, R219.reuse, 0x6000, RZ ;  /* 0x00006000dbc77810 */ /* 0x040fe40007ffe0ff */
[C---:B------:R-:W-:Y:S02]  /*4730*/  IADD3 R198, R219.reuse, 0x6800, RZ ;  /* 0x00006800dbc67810 */ /* 0x040fe40007ffe0ff */
[C---:B------:R-:W-:Y:S02]  /*4740*/  IADD3 R197, R219.reuse, 0x7000, RZ ;  /* 0x00007000dbc57810 */ /* 0x040fe40007ffe0ff */
[----:B------:R-:W-:Y:S01]  /*4750*/  IADD3 R196, R219, 0x7800, RZ ;  /* 0x00007800dbc47810 */ /* 0x000fe20007ffe0ff */
[C---:B------:R-:W-:Y:S01]  /*4760*/  HMMA.16816.F32 R52, R16.reuse, R70, R52 ;  /* 0x000000461034723c */ /* 0x040fe20000001834 */
[----:B------:R-:W-:Y:S07]  /*4770*/  LDSM.16.M88.4 R68, [R208+0x800] ;  /* 0x00080000d044783b */ /* 0x000fee0000000200 */
[C---:B------:R-:W-:Y:S08]  /*4780*/  HMMA.16816.F32 R48, R16.reuse, R64, R48 ;  /* 0x000000401030723c */ /* 0x040ff00000001830 */
[C---:B------:R-:W-:Y:S01]  /*4790*/  HMMA.16816.F32 R44, R16.reuse, R66, R44 ;  /* 0x00000042102c723c */ /* 0x040fe2000000182c */
[----:B------:R-:W-:Y:S07]  /*47a0*/  LDSM.16.M88.4 R64, [R208+0x1800] ;  /* 0x00180000d040783b */ /* 0x000fee0000000200 */
[C---:B------:R-:W-:Y:S08]  /*47b0*/  HMMA.16816.F32 R40, R16.reuse, R28, R40 ;  /* 0x0000001c1028723c */ /* 0x040ff00000001828 */
[----:B------:R-:W-:Y:S01]  /*47c0*/  HMMA.16816.F32 R36, R16, R30, R36 ;  /* 0x0000001e1024723c */ /* 0x000fe20000001824 */
[----:B------:R-:W-:Y:S04]  /*47d0*/  LDSM.16.M88.4 R28, [R217] ;  /* 0x00000000d91c783b */ /* 0x000fe80000000200 */
[----:B------:R-:W3:Y:S03]  /*47e0*/  LDSM.16.M88.4 R16, [R208] ;  /* 0x00000000d010783b */ /* 0x000ee60000000200 */
[C---:B------:R-:W-:Y:S08]  /*47f0*/  HMMA.16816.F32 R12, R20.reuse, R60, R12 ;  /* 0x0000003c140c723c */ /* 0x040ff0000000180c */
        /* <DEDUP_REMOVED lines=19> */
[C---:B------:R-:W-:Y:S01]  /*4930*/  HMMA.16816.F32 R44, R28.reuse, R62, R44 ;  /* 0x0000003e1c2c723c */ /* 0x040fe2000000182c */
[----:B------:R-:W4:Y:S07]  /*4940*/  LDSM.16.M88.4 R60, [R220+0x2000] ;  /* 0x00200000dc3c783b */ /* 0x000f2e0000000200 */
[C---:B------:R-:W-:Y:S08]  /*4950*/  HMMA.16816.F32 R40, R28.reuse, R64, R40 ;  /* 0x000000401c28723c */ /* 0x040ff00000001828 */
[----:B------:R-:W-:Y:S01]  /*4960*/  HMMA.16816.F32 R36, R28, R66, R36 ;  /* 0x000000421c24723c */ /* 0x000fe20000001824 */
[----:B------:R-:W5:Y:S04]  /*4970*/  LDSM.16.M88.4 R28, [R219+0x2800] ;  /* 0x00280000db1c783b */ /* 0x000f680000000200 */
[----:B------:R-:W-:Y:S03]  /*4980*/  LDSM.16.M88.4 R64, [R219+0x3800] ;  /* 0x00380000db40783b */ /* 0x000fe60000000200 */
        /* <DEDUP_REMOVED lines=8> */
[----:B------:R-:W2:Y:S07]  /*4a10*/  LDSM.16.M88.4 R16, [R215+0xa000] ;  /* 0x00a00000d710783b */ /* 0x000eae0000000200 */
[----:B------:R-:W-:Y:S08]  /*4a20*/  HMMA.16816.F32 R40, R32, R72, R40 ;  /* 0x000000482028723c */ /* 0x000ff00000001828 */
[C---:B----4-:R-:W-:Y:S08]  /*4a30*/  HMMA.16816.F32 R12, R60.reuse, R68, R12 ;  /* 0x000000443c0c723c */ /* 0x050ff0000000180c */
[----:B------:R-:W-:Y:S01]  /*4a40*/  HMMA.16816.F32 R8, R60, R70, R8 ;  /* 0x000000463c08723c */ /* 0x000fe20000001808 */
[----:B------:R-:W-:Y:S07]  /*4a50*/  LDSM.16.M88.4 R68, [R208+0x2800] ;  /* 0x00280000d044783b */ /* 0x000fee0000000200 */
[----:B------:R-:W-:Y:S01]  /*4a60*/  HMMA.16816.F32 R36, R32, R74, R36 ;  /* 0x0000004a2024723c */ /* 0x000fe20000001824 */
[----:B------:R-:W3:Y:S04]  /*4a70*/  LDSM.16.M88.4 R32, [R215+0xa800] ;  /* 0x00a80000d720783b */ /* 0x000ee80000000200 */
[----:B------:R-:W-:Y:S03]  /*4a80*/  LDSM.16.M88.4 R72, [R217+0x2000] ;  /* 0x00200000d948783b */ /* 0x000fe60000000200 */
[C---:B-----5:R-:W-:Y:S08]  /*4a90*/  HMMA.16816.F32 R56, R60.reuse, R28, R56 ;  /* 0x0000001c3c38723c */ /* 0x060ff00000001838 */
[C---:B------:R-:W-:Y:S01]  /*4aa0*/  HMMA.16816.F32 R52, R60.reuse, R30, R52 ;  /* 0x0000001e3c34723c */ /* 0x040fe20000001834 */
[----:B------:R-:W4:Y:S07]  /*4ab0*/  LDSM.16.M88.4 R28, [R215+0xb000] ;  /* 0x00b00000d71c783b */ /* 0x000f2e0000000200 */
[C---:B-1----:R-:W-:Y:S08]  /*4ac0*/  HMMA.16816.F32 R48, R60.reuse, R24, R48 ;  /* 0x000000183c30723c */ /* 0x042ff00000001830 */
[C---:B------:R-:W-:Y:S01]  /*4ad0*/  HMMA.16816.F32 R44, R60.reuse, R26, R44 ;  /* 0x0000001a3c2c723c */ /* 0x040fe2000000182c */
[----:B------:R-:W1:Y:S07]  /*4ae0*/  LDSM.16.M88.4 R24, [R215+0xb800] ;  /* 0x00b80000d718783b */ /* 0x000e6e0000000200 */
[----:B------:R-:W-:Y:S08]  /*4af0*/  HMMA.16816.F32 R40, R60, R64, R40 ;  /* 0x000000403c28723c */ /* 0x000ff00000001828 */
[C---:B--2---:R-:W-:Y:S08]  /*4b00*/  HMMA.16816.F32 R12, R20.reuse, R16, R12 ;  /* 0x00000010140c723c */ /* 0x044ff0000000180c */
[----:B------:R-:W-:Y:S01]  /*4b10*/  HMMA.16816.F32 R8, R20, R18, R8 ;  /* 0x000000121408723c */ /* 0x000fe20000001808 */
[----:B------:R-:W2:Y:S07]  /*4b20*/  LDSM.16.M88.4 R16, [R208+0x2000] ;  /* 0x00200000d010783b */ /* 0x000eae0000000200 */
[----:B------:R-:W-:Y:S01]  /*4b30*/  HMMA.16816.F32 R36, R60, R66, R36 ;  /* 0x000000423c24723c */ /* 0x000fe20000001824 */
[----:B------:R-:W5:Y:S04]  /*4b40*/  LDSM.16.M88.4 R64, [R208+0x3000] ;  /* 0x00300000d040783b */ /* 0x000f680000000200 */
[----:B------:R-:W2:Y:S03]  /*4b50*/  LDSM.16.M88.4 R60, [R208+0x3800] ;  /* 0x00380000d03c783b */ /* 0x000ea60000000200 */
        /* <DEDUP_REMOVED lines=12> */
[----:B------:R-:W2:Y:S07]  /*4c20*/  LDSM.16.M88.4 R16, [R221+0xd800] ;  /* 0x00d80000dd10783b */ /* 0x000eae0000000200 */
[C---:B------:R-:W-:Y:S08]  /*4c30*/  HMMA.16816.F32 R56, R72.reuse, R68, R56 ;  /* 0x000000444838723c */ /* 0x040ff00000001838 */
[C---:B------:R-:W-:Y:S08]  /*4c40*/  HMMA.16816.F32 R52, R72.reuse, R70, R52 ;  /* 0x000000464834723c */ /* 0x040ff00000001834 */
[C---:B-----5:R-:W-:Y:S08]  /*4c50*/  HMMA.16816.F32 R48, R72.reuse, R64, R48 ;  /* 0x000000404830723c */ /* 0x060ff00000001830 */
[C---:B------:R-:W-:Y:S01]  /*4c60*/  HMMA.16816.F32 R44, R72.reuse, R66, R44 ;  /* 0x00000042482c723c */ /* 0x040fe2000000182c */
[----:B------:R-:W-:Y:S07]  /*4c70*/  LDSM.16.M88.4 R64, [R220+0x4000] ;  /* 0x00400000dc40783b */ /* 0x000fee0000000200 */
[C---:B------:R-:W-:Y:S01]  /*4c80*/  HMMA.16816.F32 R68, R72.reuse, R60, R40 ;  /* 0x0000003c4844723c */ /* 0x040fe20000001828 */
[----:B------:R-:W5:Y:S07]  /*4c90*/  LDSM.16.M88.4 R40, [R219+0x4000] ;  /* 0x00400000db28783b */ /* 0x000f6e0000000200 */
[----:B------:R-:W-:Y:S01]  /*4ca0*/  HMMA.16816.F32 R60, R72, R62, R36 ;  /* 0x0000003e483c723c */ /* 0x000fe20000001824 */
[----:B------:R-:W2:Y:S04]  /*4cb0*/  LDSM.16.M88.4 R36, [R219+0x4800] ;  /* 0x00480000db24783b */ /* 0x000ea80000000200 */
[----:B------:R-:W-:Y:S03]  /*4cc0*/  LDSM.16.M88.4 R72, [R219+0x5800] ;  /* 0x00580000db48783b */ /* 0x000fe60000000200 */
[C---:B---3--:R-:W-:Y:S08]  /*4cd0*/  HMMA.16816.F32 R12, R32.reuse, R28, R12 ;  /* 0x0000001c200c723c */ /* 0x048ff0000000180c */
[C---:B-1----:R-:W-:Y:S08]  /*4ce0*/  HMMA.16816.F32 R56, R32.reuse, R24, R56 ;  /* 0x000000182038723c */ /* 0x042ff00000001838 */
[C---:B------:R-:W-:Y:S01]  /*4cf0*/  HMMA.16816.F32 R52, R32.reuse, R26, R52 ;  /* 0x0000001a2034723c */ /* 0x040fe20000001834 */
[----:B------:R-:W-:Y:S07]  /*4d00*/  LDSM.16.M88.4 R24, [R215+0xc000] ;  /* 0x00c00000d718783b */ /* 0x000fee0000000200 */
[C---:B----4-:R-:W-:Y:S08]  /*4d10*/  HMMA.16816.F32 R48, R32.reuse, R20, R48 ;  /* 0x000000142030723c */ /* 0x050ff00000001830 */
[C---:B------:R-:W-:Y:S01]  /*4d20*/  HMMA.16816.F32 R44, R32.reuse, R22, R44 ;  /* 0x00000016202c723c */ /* 0x040fe2000000182c */
[----:B------:R-:W1:Y:S07]  /*4d30*/  LDSM.16.M88.4 R20, [R218+0x4000] ;  /* 0x00400000da14783b */ /* 0x000e6e0000000200 */
[C---:B------:R-:W-:Y:S01]  /*4d40*/  HMMA.16816.F32 R8, R32.reuse, R30, R8 ;  /* 0x0000001e2008723c */ /* 0x040fe20000001808 */
[----:B------:R-:W3:Y:S07]  /*4d50*/  LDSM.16.M88.4 R28, [R219+0x5000] ;  /* 0x00500000db1c783b */ /* 0x000eee0000000200 */
[C---:B--2---:R-:W-:Y:S08]  /*4d60*/  HMMA.16816.F32 R68, R32.reuse, R16, R68 ;  /* 0x000000102044723c */ /* 0x044ff00000001844 */
[----:B------:R-:W-:Y:S01]  /*4d70*/  HMMA.16816.F32 R60, R32, R18, R60 ;  /* 0x00000012203c723c */ /* 0x000fe2000000183c */
[----:B------:R-:W2:Y:S04]  /*4d80*/  LDSM.16.M88.4 R16, [R215+0xc800] ;  /* 0x00c80000d710783b */ /* 0x000ea80000000200 */
[----:B------:R-:W-:Y:S03]  /*4d90*/  LDSM.16.M88.4 R32, [R215+0xd800] ;  /* 0x00d80000d720783b */ /* 0x000fe60000000200 */
[C---:B-----5:R-:W-:Y:S07]  /*4da0*/  HMMA.16816.F32 R12, R64.reuse, R40, R12 ;  /* 0x00000028400c723c */ /* 0x060fee000000180c */
[----:B------:R-:W-:Y:S01]  /*4db0*/  IMAD.IADD R40, R233, 0x1, -R94 ;  /* 0x00000001e9287824 */ /* 0x000fe200078e0a5e */
[----:B------:R-:W-:Y:S04]  /*4dc0*/  HMMA.16816.F32 R56, R64, R36, R56 ;  /* 0x000000244038723c */ /* 0x000fe80000001838 */
[----:B------:R-:W-:-:S04]  /*4dd0*/  IABS R40, R40 ;  /* 0x0000002800287213 */ /* 0x000fc80000000000 */
[----:B------:R-:W-:Y:S01]  /*4de0*/  HMMA.16816.F32 R8, R64, R42, R8 ;  /* 0x0000002a4008723c */ /* 0x000fe20000001808 */
[----:B------:R4:W-:Y:S07]  /*4df0*/  I2F R99, R40 ;  /* 0x0000002800637306 */ /* 0x0009ee0000201400 */
[----:B-1----:R-:W-:Y:S07]  /*4e00*/  HMMA.16816.F32 R12, R20, R24, R12 ;  /* 0x00000018140c723c */ /* 0x002fee000000180c */
[--C-:B------:R-:W-:Y:S01]  /*4e10*/  IMAD.IADD R24, R236, 0x1, -R2.reuse ;  /* 0x00000001ec187824 */ /* 0x100fe200078e0a02 */
[----:B---3--:R-:W-:Y:S01]  /*4e20*/  HMMA.16816.F32 R48, R64, R28, R48 ;  /* 0x0000001c4030723c */ /* 0x008fe20000001830 */
[----:B------:R-:W-:-:S02]  /*4e30*/  IMAD.IADD R25, R233, 0x1, -R2 ;  /* 0x00000001e9197824 */ /* 0x000fc400078e0a02 */
[----:B----4-:R-:W-:Y:S01]  /*4e40*/  IMAD.IADD R40, R233, 0x1, -R100 ;  /* 0x00000001e9287824 */ /* 0x010fe200078e0a64 */
[----:B------:R-:W-:-:S04]  /*4e50*/  IABS R24, R24 ;  /* 0x0000001800187213 */ /* 0x000fc80000000000 */
[----:B------:R-:W-:Y:S01]  /*4e60*/  HMMA.16816.F32 R44, R64, R30, R44 ;  /* 0x0000001e402c723c */ /* 0x000fe2000000182c */
[----:B------:R-:W1:Y:S01]  /*4e70*/  LDSM.16.M88.4 R28, [R215+0xd000] ;  /* 0x00d00000d71c783b */ /* 0x000e620000000200 */
[----:B------:R-:W-:Y:S01]  /*4e80*/  IMAD.MOV.U32 R77, RZ, RZ, R24 ;  /* 0x000000ffff4d7224 */ /* 0x000fe200078e0018 */
[----:B------:R-:W-:Y:S02]  /*4e90*/  IABS R24, R25 ;  /* 0x0000001900187213 */ /* 0x000fe40000000000 */
[----:B------:R-:W-:-:S03]  /*4ea0*/  IABS R40, R40 ;  /* 0x0000002800287213 */ /* 0x000fc60000000000 */
[----:B------:R-:W-:Y:S01]  /*4eb0*/  HMMA.16816.F32 R52, R64, R38, R52 ;  /* 0x000000264034723c */ /* 0x000fe20000001834 */
[----:B------:R-:W-:Y:S01]  /*4ec0*/  IMAD.MOV.U32 R78, RZ, RZ, R24 ;  /* 0x000000ffff4e7224 */ /* 0x000fe200078e0018 */
[----:B------:R-:W-:Y:S01]  /*4ed0*/  LDSM.16.M88.4 R36, [R217+0x4000] ;  /* 0x00400000d924783b */ /* 0x000fe20000000200 */
[----:B------:R-:W-:Y:S01]  /*4ee0*/  IMAD.MOV.U32 R105, RZ, RZ, R40 ;  /* 0x000000ffff697224 */ /* 0x000fe200078e0028 */
[----:B------:R-:W-:Y:S02]  /*4ef0*/  I2F R77, R77 ;  /* 0x0000004d004d7306 */ /* 0x000fe40000201400 */
[----:B------:R-:W-:Y:S02]  /*4f00*/  LDSM.16.M88.4 R40, [R221+0xf800] ;  /* 0x00f80000dd28783b */ /* 0x000fe40000000200 */
[C---:B--2---:R-:W-:Y:S04]  /*4f10*/  HMMA.16816.F32 R56, R20.reuse, R16, R56 ;  /* 0x000000101438723c */ /* 0x044fe80000001838 */
[----:B------:R-:W-:Y:S03]  /*4f20*/  I2F R78, R78 ;  /* 0x0000004e004e7306 */ /* 0x000fe60000201400 */
[--C-:B------:R-:W-:Y:S01]  /*4f30*/  IMAD.IADD R16, R236, 0x1, -R76.reuse ;  /* 0x00000001ec107824 */ /* 0x100fe200078e0a4c */
[----:B------:R-:W-:Y:S01]  /*4f40*/  HMMA.16816.F32 R8, R20, R26, R8 ;  /* 0x0000001a1408723c */ /* 0x000fe20000001808 */
[----:B------:R-:W2:Y:S01]  /*4f50*/  LDSM.16.M88.4 R24, [R208+0x4000] ;  /* 0x00400000d018783b */ /* 0x000ea20000000200 */
[----:B------:R-:W-:-:S02]  /*4f60*/  IMAD.IADD R17, R233, 0x1, -R76 ;  /* 0x00000001e9117824 */ /* 0x000fc400078e0a4c */
[----:B------:R-:W-:Y:S01]  /*4f70*/  IABS R16, R16 ;  /* 0x0000001000107213 */ /* 0x000fe20000000000 */
[----:B------:R-:W-:Y:S03]  /*4f80*/  I2F R105, R105 ;  /* 0x0000006900697306 */ /* 0x000fe60000201400 */
[----:B------:R-:W-:Y:S01]  /*4f90*/  HMMA.16816.F32 R68, R64, R72, R68 ;  /* 0x000000484044723c */ /* 0x000fe20000001844 */
[----:B------:R-:W-:Y:S01]  /*4fa0*/  IMAD.MOV.U32 R80, RZ, RZ, R16 ;  /* 0x000000ffff507224 */ /* 0x000fe200078e0010 */
[----:B------:R-:W-:-:S05]  /*4fb0*/  IABS R16, R17 ;  /* 0x0000001100107213 */ /* 0x000fca0000000000 */
[----:B------:R-:W-:Y:S01]  /*4fc0*/  IMAD.MOV.U32 R81, RZ, RZ, R16 ;  /* 0x000000ffff517224 */ /* 0x000fe200078e0010 */
[----:B------:R-:W-:Y:S01]  /*4fd0*/  HMMA.16816.F32 R60, R64, R74, R60 ;  /* 0x0000004a403c723c */ /* 0x000fe2000000183c */
[----:B------:R-:W-:Y:S01]  /*4fe0*/  LDSM.16.M88.4 R64, [R219+0x6800] ;  /* 0x00680000db40783b */ /* 0x000fe20000000200 */
[----:B------:R-:W-:Y:S06]  /*4ff0*/  I2F R80, R80 ;  /* 0x0000005000507306 */ /* 0x000fec0000201400 */
[C---:B------:R-:W-:Y:S01]  /*5000*/  HMMA.16816.F32 R52, R20.reuse, R18, R52 ;  /* 0x000000121434723c */ /* 0x040fe20000001834 */
[----:B------:R-:W3:Y:S01]  /*5010*/  LDSM.16.M88.4 R16, [R208+0x4800] ;  /* 0x00480000d010783b */ /* 0x000ee20000000200 */
[----:B------:R-:W-:Y:S06]  /*5020*/  I2F R81, R81 ;  /* 0x0000005100517306 */ /* 0x000fec0000201400 */
[C---:B-1----:R-:W-:Y:S07]  /*5030*/  HMMA.16816.F32 R48, R20.reuse, R28, R48 ;  /* 0x0000001c1430723c */ /* 0x042fee0000001830 */
[--C-:B------:R-:W-:Y:S01]  /*5040*/  IMAD.IADD R28, R236, 0x1, -R79.reuse ;  /* 0x00000001ec1c7824 */ /* 0x100fe200078e0a4f */
[----:B------:R-:W-:Y:S01]  /*5050*/  HMMA.16816.F32 R44, R20, R30, R44 ;  /* 0x0000001e142c723c */ /* 0x000fe2000000182c */
[----:B------:R-:W-:-:S03]  /*5060*/  IMAD.IADD R29, R233, 0x1, -R79 ;  /* 0x00000001e91d7824 */ /* 0x000fc600078e0a4f */
[----:B------:R-:W-:-:S04]  /*5070*/  IABS R28, R28 ;  /* 0x0000001c001c7213 */ /* 0x000fc80000000000 */
[----:B------:R-:W-:Y:S01]  /*5080*/  HMMA.16816.F32 R68, R20, R32, R68 ;  /* 0x000000201444723c */ /* 0x000fe20000001844 */
[----:B------:R-:W-:Y:S01]  /*5090*/  IMAD.MOV.U32 R83, RZ, RZ, R28 ;  /* 0x000000ffff537224 */ /* 0x000fe200078e001c */
[----:B------:R-:W-:-:S05]  /*50a0*/  IABS R28, R29 ;  /* 0x0000001d001c7213 */ /* 0x000fca0000000000 */
[----:B------:R-:W-:Y:S01]  /*50b0*/  IMAD.MOV.U32 R84, RZ, RZ, R28 ;  /* 0x000000ffff547224 */ /* 0x000fe200078e001c */
[----:B------:R-:W-:Y:S01]  /*50c0*/  HMMA.16816.F32 R60, R20, R34, R60 ;  /* 0x00000022143c723c */ /* 0x000fe2000000183c */
[----:B------:R-:W1:Y:S01]  /*50d0*/  LDSM.16.M88.4 R28, [R208+0x5000] ;  /* 0x00500000d01c783b */ /* 0x000e620000000200 */
[--C-:B------:R-:W-:Y:S01]  /*50e0*/  IMAD.IADD R32, R236, 0x1, -R82.reuse ;  /* 0x00000001ec207824 */ /* 0x100fe200078e0a52 */
[----:B------:R-:W-:Y:S04]  /*50f0*/  I2F R83, R83 ;  /* 0x0000005300537306 */ /* 0x000fe80000201400 */
[----:B------:R-:W-:Y:S01]  /*5100*/  IMAD.IADD R20, R233, 0x1, -R82 ;  /* 0x00000001e9147824 */ /* 0x000fe200078e0a52 */
[----:B--2---:R-:W-:Y:S01]  /*5110*/  HMMA.16816.F32 R12, R36, R24, R12 ;  /* 0x00000018240c723c */ /* 0x004fe2000000180c */
[----:B------:R-:W-:-:S02]  /*5120*/  IABS R32, R32 ;  /* 0x0000002000207213 */ /* 0x000fc40000000000 */
[----:B------:R-:W-:Y:S01]  /*5130*/  I2F R84, R84 ;  /* 0x0000005400547306 */ /* 0x000fe20000201400 */
[----:B------:R-:W-:-:S03]  /*5140*/  IABS R20, R20 ;  /* 0x0000001400147213 */ /* 0x000fc60000000000 */
[C-C-:B------:R-:W-:Y:S01]  /*5150*/  IMAD.IADD R24, R236.reuse, 0x1, -R85.reuse ;  /* 0x00000001ec187824 */ /* 0x140fe200078e0a55 */
[C---:B---3--:R-:W-:Y:S01]  /*5160*/  HMMA.16816.F32 R56, R36.reuse, R16, R56 ;  /* 0x000000102438723c */ /* 0x048fe20000001838 */
[----:B------:R-:W-:Y:S02]  /*5170*/  IMAD.MOV.U32 R87, RZ, RZ, R20 ;  /* 0x000000ffff577224 */ /* 0x000fe400078e0014 */
[----:B------:R-:W2:Y:S01]  /*5180*/  LDSM.16.M88.4 R20, [R208+0x5800] ;  /* 0x00580000d014783b */ /* 0x000ea20000000200 */
[----:B------:R-:W-:Y:S01]  /*5190*/  IABS R24, R24 ;  /* 0x0000001800187213 */ /* 0x000fe20000000000 */
[C---:B------:R-:W-:Y:S01]  /*51a0*/  IMAD.IADD R25, R233.reuse, 0x1, -R85 ;  /* 0x00000001e9197824 */ /* 0x040fe200078e0a55 */
[----:B------:R3:W-:Y:S01]  /*51b0*/  I2F R86, R32 ;  /* 0x0000002000567306 */ /* 0x0007e20000201400 */
[----:B------:R-:W-:Y:S01]  /*51c0*/  IMAD.IADD R16, R236, 0x1, -R88 ;  /* 0x00000001ec107824 */ /* 0x000fe200078e0a58 */
[----:B------:R-:W-:Y:S01]  /*51d0*/  HMMA.16816.F32 R8, R36, R26, R8 ;  /* 0x0000001a2408723c */ /* 0x000fe20000001808 */
[----:B------:R-:W-:Y:S01]  /*51e0*/  IMAD.MOV.U32 R89, RZ, RZ, R24 ;  /* 0x000000ffff597224 */ /* 0x000fe200078e0018 */
[----:B------:R-:W-:Y:S01]  /*51f0*/  IABS R24, R25 ;  /* 0x0000001900187213 */ /* 0x000fe20000000000 */
[----:B------:R-:W-:Y:S01]  /*5200*/  IMAD.IADD R17, R233, 0x1, -R88 ;  /* 0x00000001e9117824 */ /* 0x000fe200078e0a58 */
[----:B------:R-:W-:-:S02]  /*5210*/  IABS R16, R16 ;  /* 0x0000001000107213 */ /* 0x000fc40000000000 */
[----:B------:R-:W-:Y:S01]  /*5220*/  I2F R87, R87 ;  /* 0x0000005700577306 */ /* 0x000fe20000201400 */
[----:B------:R-:W-:Y:S01]  /*5230*/  IMAD.MOV.U32 R90, RZ, RZ, R24 ;  /* 0x000000ffff5a7224 */ /* 0x000fe200078e0018 */
[C---:B------:R-:W-:Y:S01]  /*5240*/  HMMA.16816.F32 R52, R36.reuse, R18, R52 ;  /* 0x000000122434723c */ /* 0x040fe20000001834 */
[----:B------:R-:W-:Y:S01]  /*5250*/  LDSM.16.M88.4 R24, [R221+0xe000] ;  /* 0x00e00000dd18783b */ /* 0x000fe20000000200 */
[----:B------:R-:W-:Y:S01]  /*5260*/  IMAD.MOV.U32 R92, RZ, RZ, R16 ;  /* 0x000000ffff5c7224 */ /* 0x000fe200078e0010 */
[----:B------:R-:W-:Y:S02]  /*5270*/  IABS R16, R17 ;  /* 0x0000001100107213 */ /* 0x000fe40000000000 */
[----:B---3--:R-:W3:Y:S01]  /*5280*/  LDSM.16.M88.4 R32, [R222+0x6000] ;  /* 0x00600000de20783b */ /* 0x008ee20000000200 */
[----:B------:R-:W-:Y:S02]  /*5290*/  I2F R89, R89 ;  /* 0x0000005900597306 */ /* 0x000fe40000201400 */
[----:B------:R-:W-:Y:S01]  /*52a0*/  IMAD.MOV.U32 R93, RZ, RZ, R16 ;  /* 0x000000ffff5d7224 */ /* 0x000fe200078e0010 */
[C---:B-1----:R-:W-:Y:S01]  /*52b0*/  HMMA.16816.F32 R48, R36.reuse, R28, R48 ;  /* 0x0000001c2430723c */ /* 0x042fe20000001830 */
[----:B------:R-:W1:Y:S04]  /*52c0*/  LDSM.16.M88.4 R16, [R221+0xe800] ;  /* 0x00e80000dd10783b */ /* 0x000e680000000200 */
[----:B------:R-:W-:Y:S02]  /*52d0*/  I2F R90, R90 ;  /* 0x0000005a005a7306 */ /* 0x000fe40000201400 */
[--C-:B------:R-:W-:Y:S01]  /*52e0*/  IMAD.IADD R28, R236, 0x1, -R91.reuse ;  /* 0x00000001ec1c7824 */ /* 0x100fe200078e0a5b */
[----:B------:R-:W-:Y:S01]  /*52f0*/  HMMA.16816.F32 R44, R36, R30, R44 ;  /* 0x0000001e242c723c */ /* 0x000fe2000000182c */
[----:B------:R-:W-:-:S03]  /*5300*/  IMAD.IADD R29, R233, 0x1, -R91 ;  /* 0x00000001e91d7824 */ /* 0x000fc600078e0a5b */
[----:B------:R-:W-:Y:S01]  /*5310*/  IABS R28, R28 ;  /* 0x0000001c001c7213 */ /* 0x000fe20000000000 */
[----:B------:R-:W-:Y:S04]  /*5320*/  I2F R93, R93 ;  /* 0x0000005d005d7306 */ /* 0x000fe80000201400 */
[----:B------:R-:W-:Y:S01]  /*5330*/  IMAD.MOV.U32 R95, RZ, RZ, R28 ;  /* 0x000000ffff5f7224 */ /* 0x000fe200078e001c */
[----:B--2---:R-:W-:Y:S01]  /*5340*/  HMMA.16816.F32 R68, R36, R20, R68 ;  /* 0x000000142444723c */ /* 0x004fe20000001844 */
[----:B------:R-:W-:Y:S02]  /*5350*/  IABS R28, R29 ;  /* 0x0000001d001c7213 */ /* 0x000fe40000000000 */
[----:B------:R-:W-:Y:S03]  /*5360*/  I2F R92, R92 ;  /* 0x0000005c005c7306 */ /* 0x000fe60000201400 */
[----:B------:R-:W-:-:S02]  /*5370*/  IMAD.MOV.U32 R96, RZ, RZ, R28 ;  /* 0x000000ffff607224 */ /* 0x000fc400078e001c */
[C---:B------:R-:W-:Y:S01]  /*5380*/  IMAD.IADD R20, R236.reuse, 0x1, -R94 ;  /* 0x00000001ec147824 */ /* 0x040fe200078e0a5e */
[----:B------:R-:W-:Y:S01]  /*5390*/  HMMA.16816.F32 R60, R36, R22, R60 ;  /* 0x00000016243c723c */ /* 0x000fe2000000183c */
[----:B------:R-:W2:Y:S01]  /*53a0*/  LDSM.16.M88.4 R36, [R220+0x6000] ;  /* 0x00600000dc24783b */ /* 0x000ea20000000200 */
[----:B------:R-:W-:Y:S02]  /*53b0*/  I2F R95, R95 ;  /* 0x0000005f005f7306 */ /* 0x000fe40000201400 */
[----:B------:R-:W-:Y:S01]  /*53c0*/  IABS R20, R20 ;  /* 0x0000001400147213 */ /* 0x000fe20000000000 */
[----:B------:R-:W-:Y:S04]  /*53d0*/  LDSM.16.M88.4 R28, [R221+0xf000] ;  /* 0x00f00000dd1c783b */ /* 0x000fe80000000200 */
[----:B------:R-:W-:Y:S01]  /*53e0*/  IMAD.MOV.U32 R98, RZ, RZ, R20 ;  /* 0x000000ffff627224 */ /* 0x000fe200078e0014 */
[C---:B---3--:R-:W-:Y:S01]  /*53f0*/  HMMA.16816.F32 R12, R32.reuse, R24, R12 ;  /* 0x00000018200c723c */ /* 0x048fe2000000180c */
[----:B------:R-:W3:Y:S01]  /*5400*/  LDSM.16.M88.4 R20, [R219+0x6000] ;  /* 0x00600000db14783b */ /* 0x000ee20000000200 */
[----:B------:R-:W-:Y:S05]  /*5410*/  I2F R96, R96 ;  /* 0x0000006000607306 */ /* 0x000fea0000201400 */
[--C-:B------:R-:W-:Y:S01]  /*5420*/  IMAD.IADD R24, R236, 0x1, -R97.reuse ;  /* 0x00000001ec187824 */ /* 0x100fe200078e0a61 */
[----:B-1----:R-:W-:Y:S01]  /*5430*/  HMMA.16816.F32 R56, R32, R16, R56 ;  /* 0x000000102038723c */ /* 0x002fe20000001838 */
[----:B------:R-:W-:Y:S01]  /*5440*/  IMAD.IADD R25, R233, 0x1, -R97 ;  /* 0x00000001e9197824 */ /* 0x000fe200078e0a61 */
[----:B------:R-:W-:Y:S02]  /*5450*/  I2F R98, R98 ;  /* 0x0000006200627306 */ /* 0x000fe40000201400 */
[----:B------:R-:W-:-:S03]  /*5460*/  IABS R24, R24 ;  /* 0x0000001800187213 */ /* 0x000fc60000000000 */
[----:B------:R-:W-:Y:S01]  /*5470*/  IMAD.IADD R16, R236, 0x1, -R100 ;  /* 0x00000001ec107824 */ /* 0x000fe200078e0a64 */
[----:B------:R-:W-:Y:S01]  /*5480*/  HMMA.16816.F32 R8, R32, R26, R8 ;  /* 0x0000001a2008723c */ /* 0x000fe20000001808 */
[----:B------:R-:W-:Y:S01]  /*5490*/  IMAD.MOV.U32 R101, RZ, RZ, R24 ;  /* 0x000000ffff657224 */ /* 0x000fe200078e0018 */
[----:B------:R-:W-:-:S05]  /*54a0*/  IABS R24, R25 ;  /* 0x0000001900187213 */ /* 0x000fca0000000000 */
[----:B------:R-:W-:Y:S01]  /*54b0*/  IMAD.MOV.U32 R102, RZ, RZ, R24 ;  /* 0x000000ffff667224 */ /* 0x000fe200078e0018 */
[----:B------:R-:W-:Y:S01]  /*54c0*/  IABS R24, R16 ;  /* 0x0000001000187213 */ /* 0x000fe20000000000 */
[----:B------:R-:W-:Y:S01]  /*54d0*/  HMMA.16816.F32 R52, R32, R18, R52 ;  /* 0x000000122034723c */ /* 0x000fe20000001834 */
[----:B------:R-:W-:Y:S01]  /*54e0*/  LDSM.16.M88.4 R16, [R218+0x6000] ;  /* 0x00600000da10783b */ /* 0x000fe20000000200 */
[----:B------:R-:W-:Y:S02]  /*54f0*/  I2F R101, R101 ;  /* 0x0000006500657306 */ /* 0x000fe40000201400 */
[----:B------:R-:W-:Y:S02]  /*5500*/  IMAD.MOV.U32 R104, RZ, RZ, R24 ;  /* 0x000000ffff687224 */ /* 0x000fe400078e0018 */
[----:B------:R-:W1:Y:S02]  /*5510*/  LDSM.16.M88.4 R24, [R215+0xe000] ;  /* 0x00e00000d718783b */ /* 0x000e640000000200 */
[C---:B--2---:R-:W-:Y:S02]  /*5520*/  HMMA.16816.F32 R56, R36.reuse, R64, R56 ;  /* 0x000000402438723c */ /* 0x044fe40000001838 */
[----:B------:R-:W-:Y:S05]  /*5530*/  I2F R102, R102 ;  /* 0x0000006600667306 */ /* 0x000fea0000201400 */
[----:B------:R-:W-:Y:S01]  /*5540*/  IADD3 R64, R2, 0x38, RZ ;  /* 0x0000003802407810 */ /* 0x000fe20007ffe0ff */
[----:B---3--:R-:W-:Y:S02]  /*5550*/  HMMA.16816.F32 R12, R36, R20, R12 ;  /* 0x00000014240c723c */ /* 0x008fe4000000180c */
[----:B------:R-:W-:Y:S02]  /*5560*/  I2F R104, R104 ;  /* 0x0000006800687306 */ /* 0x000fe40000201400 */
[----:B------:R-:W-:-:S03]  /*5570*/  IMAD.IADD R118, R233, 0x1, -R64 ;  /* 0x00000001e9767824 */ /* 0x000fc600078e0a40 */
[----:B------:R-:W-:Y:S01]  /*5580*/  IMAD.IADD R20, R233, 0x1, -R106 ;  /* 0x00000001e9147824 */ /* 0x000fe200078e0a6a */
[----:B------:R-:W-:Y:S01]  /*5590*/  HMMA.16816.F32 R48, R32, R28, R48 ;  /* 0x0000001c2030723c */ /* 0x000fe20000001830 */
[----:B------:R-:W-:Y:S01]  /*55a0*/  IMAD.IADD R21, R236, 0x1, -R109 ;  /* 0x00000001ec157824 */ /* 0x000fe200078e0a6d */
[----:B------:R-:W-:Y:S02]  /*55b0*/  IABS R118, R118 ;  /* 0x0000007600767213 */ /* 0x000fe40000000000 */
[----:B------:R-:W-:-:S03]  /*55c0*/  IABS R20, R20 ;  /* 0x0000001400147213 */ /* 0x000fc60000000000 */
[----:B------:R-:W-:Y:S01]  /*55d0*/  IMAD.IADD R28, R236, 0x1, -R103 ;  /* 0x00000001ec1c7824 */ /* 0x000fe200078e0a67 */
[----:B------:R-:W-:Y:S01]  /*55e0*/  HMMA.16816.F32 R8, R36, R22, R8 ;  /* 0x000000162408723c */ /* 0x000fe20000001808 */
[----:B------:R-:W-:Y:S01]  /*55f0*/  IMAD.MOV.U32 R111, RZ, RZ, R20 ;  /* 0x000000ffff6f7224 */ /* 0x000fe200078e0014 */
[----:B------:R-:W-:Y:S01]  /*5600*/  IABS R20, R21 ;  /* 0x0000001500147213 */ /* 0x000fe20000000000 */
[----:B------:R-:W-:Y:S01]  /*5610*/  IMAD.IADD R21, R233, 0x1, -R109 ;  /* 0x00000001e9157824 */ /* 0x000fe200078e0a6d */
[----:B------:R-:W-:Y:S01]  /*5620*/  IABS R28, R28 ;  /* 0x0000001c001c7213 */ /* 0x000fe20000000000 */
[----:B------:R-:W-:Y:S02]  /*5630*/  I2F R118, R118 ;  /* 0x0000007600767306 */ /* 0x000fe40000201400 */
[----:B------:R-:W-:Y:S01]  /*5640*/  IMAD.MOV.U32 R113, RZ, RZ, R20 ;  /* 0x000000ffff717224 */ /* 0x000fe200078e0014 */
[----:B------:R-:W-:Y:S01]  /*5650*/  IABS R20, R21 ;  /* 0x0000001500147213 */ /* 0x000fe20000000000 */
[----:B------:R-:W-:Y:S01]  /*5660*/  HMMA.16816.F32 R72, R32, R30, R44 ;  /* 0x0000001e2048723c */ /* 0x000fe2000000182c */
[----:B------:R-:W-:Y:S03]  /*5670*/  LDSM.16.M88.4 R44, [R208+0x6000] ;  /* 0x00600000d02c783b */ /* 0x000fe60000000200 */
[----:B------:R2:W-:Y:S01]  /*5680*/  I2F R107, R28 ;  /* 0x0000001c006b7306 */ /* 0x0005e20000201400 */
[----:B------:R-:W-:-:S02]  /*5690*/  IMAD.MOV.U32 R114, RZ, RZ, R20 ;  /* 0x000000ffff727224 */ /* 0x000fc400078e0014 */
[----:B------:R-:W3:Y:S01]  /*56a0*/  LDSM.16.M88.4 R20, [R215+0xe800] ;  /* 0x00e80000d714783b */ /* 0x000ee20000000200 */
[C---:B-1----:R-:W-:Y:S04]  /*56b0*/  HMMA.16816.F32 R12, R16.reuse, R24, R12 ;  /* 0x00000018100c723c */ /* 0x042fe8000000180c */
[----:B------:R-:W-:Y:S03]  /*56c0*/  I2F R114, R114 ;  /* 0x0000007200727306 */ /* 0x000fe60000201400 */
[--C-:B------:R-:W-:Y:S01]  /*56d0*/  IMAD.IADD R24, R236, 0x1, -R112.reuse ;  /* 0x00000001ec187824 */ /* 0x100fe200078e0a70 */
[----:B------:R-:W-:Y:S01]  /*56e0*/  HMMA.16816.F32 R8, R16, R26, R8 ;  /* 0x0000001a1008723c */ /* 0x000fe20000001808 */
[----:B------:R-:W-:Y:S01]  /*56f0*/  IMAD.IADD R25, R233, 0x1, -R112 ;  /* 0x00000001e9197824 */ /* 0x000fe200078e0a70 */
[----:B--2---:R-:W1:Y:S02]  /*5700*/  LDSM.16.M88.4 R28, [R217+0x6000] ;  /* 0x00600000d91c783b */ /* 0x004e640000000200 */
[----:B------:R-:W-:Y:S01]  /*5710*/  IABS R24, R24 ;  /* 0x0000001800187213 */ /* 0x000fe20000000000 */
[----:B------:R-:W-:Y:S03]  /*5720*/  I2F R111, R111 ;  /* 0x0000006f006f7306 */ /* 0x000fe60000201400 */
[----:B------:R-:W-:Y:S01]  /*5730*/  HMMA.16816.F32 R68, R32, R40, R68 ;  /* 0x000000282044723c */ /* 0x000fe20000001844 */
[----:B------:R-:W-:Y:S01]  /*5740*/  IMAD.MOV.U32 R65, RZ, RZ, R24 ;  /* 0x000000ffff417224 */ /* 0x000fe200078e0018 */
[----:B------:R-:W-:-:S03]  /*5750*/  IABS R24, R25 ;  /* 0x0000001900187213 */ /* 0x000fc60000000000 */
[----:B------:R-:W-:Y:S02]  /*5760*/  I2F R113, R113 ;  /* 0x0000007100717306 */ /* 0x000fe40000201400 */
[----:B------:R-:W-:Y:S01]  /*5770*/  IMAD.IADD R40, R236, 0x1, -R64 ;  /* 0x00000001ec287824 */ /* 0x000fe200078e0a40 */
[----:B------:R-:W-:Y:S01]  /*5780*/  HMMA.16816.F32 R60, R32, R42, R60 ;  /* 0x0000002a203c723c */ /* 0x000fe2000000183c */
[----:B------:R-:W2:Y:S01]  /*5790*/  LDSM.16.M88.4 R32, [R208+0x6800] ;  /* 0x00680000d020783b */ /* 0x000ea20000000200 */
[----:B------:R-:W-:Y:S02]  /*57a0*/  IMAD.IADD R41, R233, 0x1, -R116 ;  /* 0x00000001e9297824 */ /* 0x000fe400078e0a74 */
[----:B------:R-:W-:Y:S01]  /*57b0*/  IABS R40, R40 ;  /* 0x0000002800287213 */ /* 0x000fe20000000000 */
[----:B------:R4:W-:Y:S03]  /*57c0*/  I2F R115, R24 ;  /* 0x0000001800737306 */ /* 0x0009e60000201400 */
[----:B------:R-:W-:Y:S01]  /*57d0*/  HMMA.16816.F32 R52, R36, R66, R52 ;  /* 0x000000422434723c */ /* 0x000fe20000001834 */
[----:B------:R-:W-:-:S02]  /*57e0*/  IMAD.MOV.U32 R117, RZ, RZ, R40 ;  /* 0x000000ffff757224 */ /* 0x000fc400078e0028 */
[----:B------:R-:W-:Y:S02]  /*57f0*/  IMAD.IADD R40, R236, 0x1, -R116 ;  /* 0x00000001ec287824 */ /* 0x000fe400078e0a74 */
[----:B------:R-:W-:Y:S03]  /*5800*/  I2F R65, R65 ;  /* 0x0000004100417306 */ /* 0x000fe60000201400 */
[----:B------:R-:W-:Y:S01]  /*5810*/  IABS R40, R40 ;  /* 0x0000002800287213 */ /* 0x000fe20000000000 */
[----:B---3--:R-:W-:Y:S04]  /*5820*/  HMMA.16816.F32 R56, R16, R20, R56 ;  /* 0x000000141038723c */ /* 0x008fe80000001838 */
[----:B------:R-:W-:Y:S01]  /*5830*/  IMAD.MOV.U32 R119, RZ, RZ, R40 ;  /* 0x000000ffff777224 */ /* 0x000fe200078e0028 */
[----:B----4-:R-:W3:Y:S01]  /*5840*/  LDSM.16.M88.4 R24, [R219+0x7000] ;  /* 0x00700000db18783b */ /* 0x010ee20000000200 */
[----:B------:R-:W-:Y:S01]  /*5850*/  IABS R40, R41 ;  /* 0x0000002900287213 */ /* 0x000fe20000000000 */
[----:B------:R-:W-:Y:S01]  /*5860*/  I2F R117, R117 ;  /* 0x0000007500757306 */ /* 0x000fe20000201400 */
[C---:B-1----:R-:W-:Y:S07]  /*5870*/  HMMA.16816.F32 R8, R28.reuse, R46, R8 ;  /* 0x0000002e1c08723c */ /* 0x042fee0000001808 */
[----:B------:R1:W-:Y:S01]  /*5880*/  I2F R120, R40 ;  /* 0x0000002800787306 */ /* 0x0003e20000201400 */
[C---:B------:R-:W-:Y:S01]  /*5890*/  HMMA.16816.F32 R12, R28.reuse, R44, R12 ;  /* 0x0000002c1c0c723c */ /* 0x040fe2000000180c */
[----:B------:R-:W4:Y:S06]  /*58a0*/  LDSM.16.M88.4 R44, [R215+0xf000] ;  /* 0x00f00000d72c783b */ /* 0x000f2c0000000200 */
[----:B------:R-:W-:Y:S01]  /*58b0*/  I2F R119, R119 ;  /* 0x0000007700777306 */ /* 0x000fe20000201400 */
[----:B--2---:R-:W-:Y:S01]  /*58c0*/  HMMA.16816.F32 R56, R28, R32, R56 ;  /* 0x000000201c38723c */ /* 0x004fe20000001838 */
[----:B-1----:R-:W1:Y:S07]  /*58d0*/  LDSM.16.M88.4 R40, [R219+0x7800] ;  /* 0x00780000db28783b */ /* 0x002e6e0000000200 */
[----:B------:R-:W-:Y:S01]  /*58e0*/  FMUL.FTZ R8, R8, c[0x0][0x2ec] ;  /* 0x0000bb0008087a20 */ /* 0x000fe20000410000 */
[----:B------:R-:W-:Y:S01]  /*58f0*/  HMMA.16816.F32 R52, R16, R22, R52 ;  /* 0x000000161034723c */ /* 0x000fe20000001834 */
[----:B------:R-:W-:Y:S01]  /*5900*/  FMUL.FTZ R9, R9, c[0x0][0x2ec] ;  /* 0x0000bb0009097a20 */ /* 0x000fe20000410000 */
[----:B------:R-:W-:Y:S01]  /*5910*/  LDSM.16.M88.4 R20, [R208+0x7800] ;  /* 0x00780000d014783b */ /* 0x000fe20000000200 */
[----:B------:R-:W-:-:S02]  /*5920*/  FMUL.FTZ R10, R10, c[0x0][0x2ec] ;  /* 0x0000bb000a0a7a20 */ /* 0x000fc40000410000 */
[----:B------:R-:W-:Y:S02]  /*5930*/  FMUL.FTZ R32, R11, c[0x0][0x2ec] ;  /* 0x0000bb000b207a20 */ /* 0x000fe40000410000 */
[----:B------:R-:W2:Y:S01]  /*5940*/  MUFU.TANH R33, R10 ;  /* 0x0000000a00217308 */ /* 0x000ea20000002400 */
[----:B------:R-:W-:Y:S01]  /*5950*/  FMUL.FTZ R12, R12, c[0x0][0x2ec] ;  /* 0x0000bb000c0c7a20 */ /* 0x000fe20000410000 */
[----:B---3--:R-:W-:Y:S01]  /*5960*/  HMMA.16816.F32 R72, R36, R26, R72 ;  /* 0x0000001a2448723c */ /* 0x008fe20000001848 */
[----:B------:R-:W-:Y:S02]  /*5970*/  FMUL.FTZ R13, R13, c[0x0][0x2ec] ;  /* 0x0000bb000d0d7a20 */ /* 0x000fe40000410000 */
[----:B------:R-:W-:-:S03]  /*5980*/  FMUL.FTZ R14, R14, c[0x0][0x2ec] ;  /* 0x0000bb000e0e7a20 */ /* 0x000fc60000410000 */
[----:B------:R-:W3:Y:S02]  /*5990*/  MUFU.TANH R26, R8 ;  /* 0x00000008001a7308 */ /* 0x000ee40000002400 */
[----:B------:R-:W-:Y:S06]  /*59a0*/  HMMA.16816.F32 R48, R36, R24, R48 ;  /* 0x000000182430723c */ /* 0x000fec0000001830 */
[----:B------:R5:W-:Y:S01]  /*59b0*/  MUFU.TANH R27, R9 ;  /* 0x00000009001b7308 */ /* 0x000be20000002400 */
[----:B------:R-:W-:Y:S01]  /*59c0*/  FMUL.FTZ R24, R15, c[0x0][0x2ec] ;  /* 0x0000bb000f187a20 */ /* 0x000fe20000410000 */
[----:B------:R-:W-:Y:S01]  /*59d0*/  HMMA.16816.F32 R52, R28, R34, R52 ;  /* 0x000000221c34723c */ /* 0x000fe20000001834 */
[----:B--2---:R-:W-:-:S05]  /*59e0*/  FFMA.FTZ R33, R84, -UR18, R33 ;  /* 0x8000001254217c23 */ /* 0x004fca0008010021 */
[----:B------:R-:W-:Y:S01]  /*59f0*/  MUFU.TANH R122, R12 ;  /* 0x0000000c007a7308 */ /* 0x000fe20000002400 */
[----:B------:R-:W-:Y:S01]  /*5a00*/  FMUL.FTZ R34, R59, c[0x0][0x2ec] ;  /* 0x0000bb003b227a20 */ /* 0x000fe20000410000 */
[----:B----4-:R-:W-:Y:S01]  /*5a10*/  HMMA.16816.F32 R72, R16, R46, R72 ;  /* 0x0000002e1048723c */ /* 0x010fe20000001848 */
[----:B------:R-:W-:Y:S02]  /*5a20*/  FMUL.FTZ R35, R57, c[0x0][0x2ec] ;  /* 0x0000bb0039237a20 */ /* 0x000fe40000410000 */
[----:B---3--:R-:W-:Y:S01]  /*5a30*/  FFMA.FTZ R83, R83, -UR18, R26 ;  /* 0x8000001253537c23 */ /* 0x008fe2000801001a */
[----:B-----5:R-:W2:Y:S02]  /*5a40*/  LDSM.16.M88.4 R8, [R215+0xf800] ;  /* 0x00f80000d708783b */ /* 0x020ea40000000200 */
[----:B------:R-:W3:Y:S02]  /*5a50*/  MUFU.TANH R67, R13 ;  /* 0x0000000d00437308 */ /* 0x000ee40000002400 */
[----:B-1----:R-:W-:Y:S06]  /*5a60*/  HMMA.16816.F32 R68, R36, R40, R68 ;  /* 0x000000282444723c */ /* 0x002fec0000001844 */
[----:B------:R1:W-:Y:S02]  /*5a70*/  MUFU.TANH R25, R14 ;  /* 0x0000000e00197308 */ /* 0x0003e40000002400 */
[----:B------:R-:W-:Y:S01]  /*5a80*/  HMMA.16816.F32 R48, R16, R44, R48 ;  /* 0x0000002c1030723c */ /* 0x000fe20000001830 */
[----:B------:R-:W-:-:S02]  /*5a90*/  FMUL.FTZ R40, R56, c[0x0][0x2ec] ;  /* 0x0000bb0038287a20 */ /* 0x000fc40000410000 */
[----:B------:R-:W-:Y:S02]  /*5aa0*/  FMUL.FTZ R41, R54, c[0x0][0x2ec] ;  /* 0x0000bb0036297a20 */ /* 0x000fe40000410000 */
[----:B------:R-:W-:Y:S01]  /*5ab0*/  FMUL.FTZ R55, R55, c[0x0][0x2ec] ;  /* 0x0000bb0037377a20 */ /* 0x000fe20000410000 */
[----:B------:R-:W4:Y:S02]  /*5ac0*/  MUFU.TANH R24, R24 ;  /* 0x0000001800187308 */ /* 0x000f240000002400 */
[----:B------:R-:W-:Y:S01]  /*5ad0*/  HMMA.16816.F32 R60, R36, R42, R60 ;  /* 0x0000002a243c723c */ /* 0x000fe2000000183c */
[----:B---3--:R-:W-:-:S05]  /*5ae0*/  FFMA.FTZ R67, R80, -UR18, R67 ;  /* 0x8000001250437c23 */ /* 0x008fca0008010043 */
[----:B------:R-:W-:Y:S01]  /*5af0*/  FSEL R26, R67, -INF , !P6 ;  /* 0xff800000431a7808 */ /* 0x000fe20007000000 */
[----:B-1----:R-:W1:Y:S01]  /*5b00*/  LDSM.16.M88.4 R12, [R208+0x7000] ;  /* 0x00700000d00c783b */ /* 0x002e620000000200 */
[----:B------:R-:W-:Y:S01]  /*5b10*/  FMUL.FTZ R36, R52, c[0x0][0x2ec] ;  /* 0x0000bb0034247a20 */ /* 0x000fe20000410000 */
[----:B------:R-:W3:Y:S01]  /*5b20*/  MUFU.TANH R40, R40 ;  /* 0x0000002800287308 */ /* 0x000ee20000002400 */
[----:B------:R-:W-:Y:S01]  /*5b30*/  FMUL.FTZ R37, R58, c[0x0][0x2ec] ;  /* 0x0000bb003a257a20 */ /* 0x000fe20000410000 */
[----:B------:R-:W-:Y:S01]  /*5b40*/  ISETP.GE.AND P6, PT, R88, R234, PT ;  /* 0x000000ea5800720c */ /* 0x000fe20003fc6270 */
[----:B------:R-:W-:Y:S01]  /*5b50*/  FMUL.FTZ R39, R53, c[0x0][0x2ec] ;  /* 0x0000bb0035277a20 */ /* 0x000fe20000410000 */
[----:B------:R-:W-:-:S04]  /*5b60*/  DEPBAR.LE SB0, 0x0 ;  /* 0x000080000000791a */ /* 0x000fc80000000000 */
[----:B------:R-:W5:Y:S01]  /*5b70*/  MUFU.TANH R36, R36 ;  /* 0x0000002400247308 */ /* 0x000f620000002400 */
[----:B----4-:R-:W-:Y:S01]  /*5b80*/  FFMA.FTZ R24, R81, -UR18, R24 ;  /* 0x8000001251187c23 */ /* 0x010fe20008010018 */
[----:B------:R-:W-:Y:S01]  /*5b90*/  ISETP.LT.OR P6, PT, R88, R235, P6 ;  /* 0x000000eb5800720c */ /* 0x000fe200037c1670 */
[C---:B--2---:R-:W-:Y:S05]  /*5ba0*/  HMMA.16816.F32 R68, R16.reuse, R8, R68 ;  /* 0x000000081044723c */ /* 0x044fea0000001844 */
[----:B------:R-:W-:Y:S01]  /*5bb0*/  MUFU.TANH R32, R32 ;  /* 0x0000002000207308 */ /* 0x000fe20000002400 */
[----:B---3--:R-:W-:Y:S02]  /*5bc0*/  FFMA.FTZ R4, R89, -UR18, R40 ;  /* 0x8000001259047c23 */ /* 0x008fe40008010028 */
[----:B------:R-:W-:Y:S05]  /*5bd0*/  HMMA.16816.F32 R60, R16, R10, R60 ;  /* 0x0000000a103c723c */ /* 0x000fea000000183c */
[----:B------:R-:W2:Y:S01]  /*5be0*/  MUFU.TANH R37, R37 ;  /* 0x0000002500257308 */ /* 0x000ea20000002400 */
[----:B-----5:R-:W-:-:S07]  /*5bf0*/  FFMA.FTZ R2, R95, -UR18, R36 ;  /* 0x800000125f027c23 */ /* 0x020fce0008010024 */
[----:B------:R-:W3:Y:S03]  /*5c00*/  MUFU.TANH R34, R34 ;  /* 0x0000002200227308 */ /* 0x000ee60000002400 */
[C---:B------:R-:W-:Y:S05]  /*5c10*/  HMMA.16816.F32 R68, R28.reuse, R20, R68 ;  /* 0x000000141c44723c */ /* 0x040fea0000001844 */
[----:B------:R-:W4:Y:S01]  /*5c20*/  MUFU.TANH R8, R55 ;  /* 0x0000003700087308 */ /* 0x000f220000002400 */
[----:B--2---:R-:W-:Y:S02]  /*5c30*/  FFMA.FTZ R9, R90, -UR18, R37 ;  /* 0x800000125a097c23 */ /* 0x004fe40008010025 */
[----:B------:R-:W-:Y:S01]  /*5c40*/  FFMA.FTZ R20, R86, -UR18, R27 ;  /* 0x8000001256147c23 */ /* 0x000fe2000801001b */
[----:B-1----:R-:W-:Y:S01]  /*5c50*/  HMMA.16816.F32 R48, R28, R12, R48 ;  /* 0x0000000c1c30723c */ /* 0x002fe20000001830 */
[----:B------:R-:W-:Y:S01]  /*5c60*/  FSEL R27, R33, -INF , !P0 ;  /* 0xff800000211b7808 */ /* 0x000fe20004000000 */
[----:B------:R-:W-:Y:S01]  /*5c70*/  FFMA.FTZ R21, R87, -UR18, R32 ;  /* 0x8000001257157c23 */ /* 0x000fe20008010020 */
[----:B------:R-:W-:Y:S01]  /*5c80*/  ISETP.GE.AND P0, PT, R91, R234, PT ;  /* 0x000000ea5b00720c */ /* 0x000fe20003f06270 */
[----:B------:R-:W-:Y:S01]  /*5c90*/  MUFU.TANH R35, R35 ;  /* 0x0000002300237308 */ /* 0x000fe20000002400 */
[----:B------:R-:W-:-:S02]  /*5ca0*/  FSEL R20, R20, -INF , !P3 ;  /* 0xff80000014147808 */ /* 0x000fc40005800000 */
[----:B------:R-:W-:Y:S01]  /*5cb0*/  FFMA.FTZ R12, R77, -UR18, R122 ;  /* 0x800000124d0c7c23 */ /* 0x000fe2000801007a */
[C---:B------:R-:W-:Y:S01]  /*5cc0*/  HMMA.16816.F32 R72, R28.reuse, R14, R72 ;  /* 0x0000000e1c48723c */ /* 0x040fe20000001848 */
[----:B------:R-:W-:Y:S01]  /*5cd0*/  ISETP.LT.OR P0, PT, R91, R235, P0 ;  /* 0x000000eb5b00720c */ /* 0x000fe20000701670 */
[----:B---3--:R-:W-:Y:S01]  /*5ce0*/  FFMA.FTZ R13, R93, -UR18, R34 ;  /* 0x800000125d0d7c23 */ /* 0x008fe20008010022 */
[-C--:B------:R-:W-:Y:S01]  /*5cf0*/  ISETP.GE.AND P3, PT, R91, R227.reuse, PT ;  /* 0x000000e35b00720c */ /* 0x080fe20003f66270 */
[----:B------:R-:W-:Y:S01]  /*5d00*/  MUFU.TANH R39, R39 ;  /* 0x0000002700277308 */ /* 0x000fe20000002400 */
[----:B------:R-:W-:Y:S02]  /*5d10*/  FSEL R12, R12, -INF , !P4 ;  /* 0xff8000000c0c7808 */ /* 0x000fe40006000000 */
[----:B------:R-:W-:Y:S01]  /*5d20*/  FFMA.FTZ R14, R78, -UR18, R25 ;  /* 0x800000124e0e7c23 */ /* 0x000fe20008010019 */
[----:B------:R-:W-:Y:S01]  /*5d30*/  HMMA.16816.F32 R60, R28, R22, R60 ;  /* 0x000000161c3c723c */ /* 0x000fe2000000183c */
[----:B------:R-:W-:Y:S01]  /*5d40*/  FMUL.FTZ R19, R70, c[0x0][0x2ec] ;  /* 0x0000bb0046137a20 */ /* 0x000fe20000410000 */
[----:B------:R-:W-:Y:S01]  /*5d50*/  FSEL R25, R24, -INF , !P2 ;  /* 0xff80000018197808 */ /* 0x000fe20005000000 */
[----:B------:R-:W-:Y:S01]  /*5d60*/  FMUL.FTZ R16, R68, c[0x0][0x2ec] ;  /* 0x0000bb0044107a20 */ /* 0x000fe20000410000 */
[----:B------:R-:W-:Y:S01]  /*5d70*/  MUFU.TANH R41, R41 ;  /* 0x0000002900297308 */ /* 0x000fe20000002400 */
[----:B------:R-:W-:Y:S01]  /*5d80*/  FSEL R14, R14, -INF , !P5 ;  /* 0xff8000000e0e7808 */ /* 0x000fe20006800000 */
[----:B------:R-:W-:Y:S01]  /*5d90*/  FMUL.FTZ R18, R69, c[0x0][0x2ec] ;  /* 0x0000bb0045127a20 */ /* 0x000fe20000410000 */
[----:B------:R-:W-:Y:S01]  /*5da0*/  ISETP.GE.AND P5, PT, R85, R234, PT ;  /* 0x000000ea5500720c */ /* 0x000fe20003fa6270 */
[----:B------:R-:W-:Y:S01]  /*5db0*/  FMUL.FTZ R42, R51, c[0x0][0x2ec] ;  /* 0x0000bb00332a7a20 */ /* 0x000fe20000410000 */
[----:B------:R-:W-:Y:S01]  /*5dc0*/  FSEL R24, R83, -INF , !P1 ;  /* 0xff80000053187808 */ /* 0x000fe20004800000 */
[----:B------:R-:W-:Y:S01]  /*5dd0*/  FMUL.FTZ R38, R48, c[0x0][0x2ec] ;  /* 0x0000bb0030267a20 */ /* 0x000fe20000410000 */
[-C--:B------:R-:W-:Y:S01]  /*5de0*/  ISETP.GE.AND P4, PT, R82, R227.reuse, PT ;  /* 0x000000e35200720c */ /* 0x080fe20003f86270 */
[----:B------:R-:W-:Y:S01]  /*5df0*/  FMUL.FTZ R45, R50, c[0x0][0x2ec] ;  /* 0x0000bb00322d7a20 */ /* 0x000fe20000410000 */
[----:B------:R-:W-:Y:S01]  /*5e00*/  MUFU.TANH R19, R19 ;  /* 0x0000001300137308 */ /* 0x000fe20000002400 */
[----:B------:R-:W-:Y:S01]  /*5e10*/  FMUL.FTZ R43, R49, c[0x0][0x2ec] ;  /* 0x0000bb00312b7a20 */ /* 0x000fe20000410000 */
[-C--:B------:R-:W-:Y:S01]  /*5e20*/  ISETP.GE.AND P2, PT, R85, R227.reuse, PT ;  /* 0x000000e35500720c */ /* 0x080fe20003f46270 */
[----:B------:R-:W-:Y:S01]  /*5e30*/  FMUL.FTZ R11, R74, c[0x0][0x2ec] ;  /* 0x0000bb004a0b7a20 */ /* 0x000fe20000410000 */
[-C--:B------:R-:W-:Y:S01]  /*5e40*/  ISETP.GE.AND P1, PT, R88, R227.reuse, PT ;  /* 0x000000e35800720c */ /* 0x080fe20003f26270 */
[----:B------:R-:W-:Y:S01]  /*5e50*/  FMUL.FTZ R33, R73, c[0x0][0x2ec] ;  /* 0x0000bb0049217a20 */ /* 0x000fe20000410000 */
[----:B------:R-:W-:Y:S01]  /*5e60*/  FSEL R2, R2, -INF , !P0 ;  /* 0xff80000002027808 */ /* 0x000fe20004000000 */
[----:B------:R-:W-:Y:S01]  /*5e70*/  FMUL.FTZ R10, R75, c[0x0][0x2ec] ;  /* 0x0000bb004b0a7a20 */ /* 0x000fe20000410000 */
[----:B------:R-:W1:Y:S01]  /*5e80*/  MUFU.TANH R42, R42 ;  /* 0x0000002a002a7308 */ /* 0x000e620000002400 */
[----:B------:R-:W-:Y:S01]  /*5e90*/  FMUL.FTZ R72, R72, c[0x0][0x2ec] ;  /* 0x0000bb0048487a20 */ /* 0x000fe20000410000 */
[----:B------:R-:W-:Y:S01]  /*5ea0*/  ISETP.GE.AND P0, PT, R100, R227, PT ;  /* 0x000000e36400720c */ /* 0x000fe20003f06270 */
[----:B------:R-:W-:Y:S01]  /*5eb0*/  FMUL.FTZ R28, R60, c[0x0][0x2ec] ;  /* 0x0000bb003c1c7a20 */ /* 0x000fe20000410000 */
[----:B------:R-:W-:Y:S01]  /*5ec0*/  ISETP.LT.OR P5, PT, R85, R235, P5 ;  /* 0x000000eb5500720c */ /* 0x000fe20002fa1670 */
[----:B------:R-:W-:Y:S01]  /*5ed0*/  FMUL.FTZ R30, R61, c[0x0][0x2ec] ;  /* 0x0000bb003d1e7a20 */ /* 0x000fe20000410000 */
[-C--:B------:R-:W-:Y:S01]  /*5ee0*/  ISETP.LT.OR P4, PT, R82, R232.reuse, P4 ;  /* 0x000000e85200720c */ /* 0x080fe20002781670 */
[----:B------:R-:W-:Y:S01]  /*5ef0*/  FMUL.FTZ R29, R62, c[0x0][0x2ec] ;  /* 0x0000bb003e1d7a20 */ /* 0x000fe20000410000 */
[----:B------:R-:W2:Y:S01]  /*5f00*/  MUFU.TANH R38, R38 ;  /* 0x0000002600267308 */ /* 0x000ea20000002400 */
[-C--:B------:R-:W-:Y:S01]  /*5f10*/  ISETP.LT.OR P2, PT, R85, R232.reuse, P2 ;  /* 0x000000e85500720c */ /* 0x080fe20001741670 */
[----:B------:R-:W-:Y:S01]  /*5f20*/  FMUL.FTZ R63, R63, c[0x0][0x2ec] ;  /* 0x0000bb003f3f7a20 */ /* 0x000fe20000410000 */
[-C--:B------:R-:W-:Y:S01]  /*5f30*/  ISETP.LT.OR P1, PT, R88, R232.reuse, P1 ;  /* 0x000000e85800720c */ /* 0x080fe20000f21670 */
[----:B------:R-:W-:Y:S01]  /*5f40*/  FMUL.FTZ R71, R71, c[0x0][0x2ec] ;  /* 0x0000bb0047477a20 */ /* 0x000fe20000410000 */
[----:B------:R-:W-:Y:S01]  /*5f50*/  ISETP.LT.OR P0, PT, R100, R232, P0 ;  /* 0x000000e86400720c */ /* 0x000fe20000701670 */
[----:B----4-:R-:W-:Y:S01]  /*5f60*/  FFMA.FTZ R15, R99, -UR18, R8 ;  /* 0x80000012630f7c23 */ /* 0x010fe20008010008 */
[----:B------:R-:W-:Y:S01]  /*5f70*/  FSEL R4, R4, -INF , !P5 ;  /* 0xff80000004047808 */ /* 0x000fe20006800000 */
[----:B------:R-:W3:Y:S01]  /*5f80*/  MUFU.TANH R45, R45 ;  /* 0x0000002d002d7308 */ /* 0x000ee20000002400 */
[----:B-1----:R-:W-:Y:S01]  /*5f90*/  FFMA.FTZ R42, R105, -UR18, R42 ;  /* 0x80000012692a7c23 */ /* 0x002fe2000801002a */
[----:B------:R-:W-:Y:S01]  /*5fa0*/  FSEL R21, R21, -INF , !P4 ;  /* 0xff80000015157808 */ /* 0x000fe20006000000 */
[----:B------:R-:W-:Y:S01]  /*5fb0*/  FFMA.FTZ R6, R92, -UR18, R35 ;  /* 0x800000125c067c23 */ /* 0x000fe20008010023 */
[----:B------:R-:W-:Y:S01]  /*5fc0*/  ISETP.GE.AND P5, PT, R94, R227, PT ;  /* 0x000000e35e00720c */ /* 0x000fe20003fa6270 */
[----:B------:R-:W-:Y:S01]  /*5fd0*/  FFMA.FTZ R17, R96, -UR18, R41 ;  /* 0x8000001260117c23 */ /* 0x000fe20008010029 */
[----:B------:R-:W-:Y:S01]  /*5fe0*/  FSEL R9, R9, -INF , !P2 ;  /* 0xff80000009097808 */ /* 0x000fe20005000000 */
[----:B------:R-:W-:Y:S01]  /*5ff0*/  FFMA.FTZ R39, R98, -UR18, R39 ;  /* 0x8000001262277c23 */ /* 0x000fe20008010027 */
[----:B------:R-:W1:Y:S01]  /*6000*/  MUFU.TANH R11, R11 ;  /* 0x0000000b000b7308 */ /* 0x000e620000002400 */
[----:B------:R-:W-:Y:S01]  /*6010*/  FSEL R13, R13, -INF , !P1 ;  /* 0xff8000000d0d7808 */ /* 0x000fe20004800000 */
[----:B--2---:R-:W-:Y:S01]  /*6020*/  FFMA.FTZ R38, R101, -UR18, R38 ;  /* 0x8000001265267c23 */ /* 0x004fe20008010026 */
[-C--:B------:R-:W-:Y:S01]  /*6030*/  ISETP.GE.AND P4, PT, R94, R234.reuse, PT ;  /* 0x000000ea5e00720c */ /* 0x080fe20003f86270 */
[----:B------:R-:W-:Y:S01]  /*6040*/  FFMA.FTZ R19, R114, -UR18, R19 ;  /* 0x8000001272137c23 */ /* 0x000fe20008010013 */
[----:B------:R-:W-:-:S02]  /*6050*/  ISETP.GE.AND P2, PT, R97, R234, PT ;  /* 0x000000ea6100720c */ /* 0x000fc40003f46270 */
[-C--:B------:R-:W-:Y:S01]  /*6060*/  ISETP.GE.AND P1, PT, R97, R227.reuse, PT ;  /* 0x000000e36100720c */ /* 0x080fe20003f26270 */
[----:B------:R-:W2:Y:S01]  /*6070*/  MUFU.TANH R43, R43 ;  /* 0x0000002b002b7308 */ /* 0x000ea20000002400 */
[----:B------:R-:W-:Y:S01]  /*6080*/  FSEL R183, R42, -INF , !P0 ;  /* 0xff8000002ab77808 */ /* 0x000fe20004000000 */
[----:B---3--:R-:W-:Y:S01]  /*6090*/  FFMA.FTZ R45, R102, -UR18, R45 ;  /* 0x80000012662d7c23 */ /* 0x008fe2000801002d */
[----:B------:R-:W-:Y:S02]  /*60a0*/  ISETP.GE.AND P0, PT, R109, R227, PT ;  /* 0x000000e36d00720c */ /* 0x000fe40003f06270 */
[CC--:B------:R-:W-:Y:S02]  /*60b0*/  ISETP.LT.OR P5, PT, R94.reuse, R232.reuse, P5 ;  /* 0x000000e85e00720c */ /* 0x0c0fe40002fa1670 */
[----:B------:R-:W-:Y:S01]  /*60c0*/  ISETP.LT.OR P3, PT, R91, R232, P3 ;  /* 0x000000e85b00720c */ /* 0x000fe20001f61670 */
[----:B------:R-:W3:Y:S01]  /*60d0*/  MUFU.TANH R32, R72 ;  /* 0x0000004800207308 */ /* 0x000ee20000002400 */
[-C--:B------:R-:W-:Y:S01]  /*60e0*/  ISETP.LT.OR P4, PT, R94, R235.reuse, P4 ;  /* 0x000000eb5e00720c */ /* 0x080fe20002781670 */
[----:B-1----:R-:W-:Y:S01]  /*60f0*/  FFMA.FTZ R11, R108, -UR18, R11 ;  /* 0x800000126c0b7c23 */ /* 0x002fe2000801000b */
[----:B------:R-:W-:-:S02]  /*6100*/  ISETP.LT.OR P2, PT, R97, R235, P2 ;  /* 0x000000eb6100720c */ /* 0x000fc40001741670 */
[-C--:B------:R-:W-:Y:S02]  /*6110*/  ISETP.LT.OR P1, PT, R97, R232.reuse, P1 ;  /* 0x000000e86100720c */ /* 0x080fe40000f21670 */
[----:B------:R-:W-:Y:S01]  /*6120*/  ISETP.LT.OR P0, PT, R109, R232, P0 ;  /* 0x000000e86d00720c */ /* 0x000fe20000701670 */
[----:B------:R-:W1:Y:S01]  /*6130*/  MUFU.TANH R33, R33 ;  /* 0x0000002100217308 */ /* 0x000e620000002400 */
[----:B------:R-:W-:Y:S01]  /*6140*/  FSEL R15, R15, -INF , !P5 ;  /* 0xff8000000f0f7808 */ /* 0x000fe20006800000 */
[----:B--2---:R-:W-:Y:S01]  /*6150*/  FFMA.FTZ R43, R104, -UR18, R43 ;  /* 0x80000012682b7c23 */ /* 0x004fe2000801002b */
[----:B------:R-:W-:Y:S02]  /*6160*/  FSEL R6, R6, -INF , !P6 ;  /* 0xff80000006067808 */ /* 0x000fe40007000000 */
[----:B------:R-:W-:Y:S02]  /*6170*/  FSEL R17, R17, -INF , !P3 ;  /* 0xff80000011117808 */ /* 0x000fe40005800000 */
[----:B------:R-:W-:Y:S01]  /*6180*/  FSEL R8, R39, -INF , !P4 ;  /* 0xff80000027087808 */ /* 0x000fe20006000000 */
[----:B------:R-:W2:Y:S01]  /*6190*/  MUFU.TANH R10, R10 ;  /* 0x0000000a000a7308 */ /* 0x000ea20000002400 */
[----:B------:R-:W-:Y:S01]  /*61a0*/  ISETP.GE.AND P5, PT, R103, R227, PT ;  /* 0x000000e36700720c */ /* 0x000fe20003fa6270 */
[----:B---3--:R-:W-:Y:S01]  /*61b0*/  FFMA.FTZ R32, R107, -UR18, R32 ;  /* 0x800000126b207c23 */ /* 0x008fe20008010020 */
[----:B------:R-:W-:-:S02]  /*61c0*/  FSEL R176, R38, -INF , !P2 ;  /* 0xff80000026b07808 */ /* 0x000fc40005000000 */
[----:B------:R-:W-:Y:S02]  /*61d0*/  FSEL R195, R45, -INF , !P1 ;  /* 0xff8000002dc37808 */ /* 0x000fe40004800000 */
[-C--:B------:R-:W-:Y:S01]  /*61e0*/  ISETP.GE.AND P6, PT, R100, R234.reuse, PT ;  /* 0x000000ea6400720c */ /* 0x080fe20003fc6270 */
[----:B------:R-:W3:Y:S01]  /*61f0*/  MUFU.TANH R16, R16 ;  /* 0x0000001000107308 */ /* 0x000ee20000002400 */
[-C--:B------:R-:W-:Y:S01]  /*6200*/  ISETP.GE.AND P3, PT, R103, R234.reuse, PT ;  /* 0x000000ea6700720c */ /* 0x080fe20003f66270 */
[----:B-1----:R-:W-:Y:S01]  /*6210*/  FFMA.FTZ R33, R110, -UR18, R33 ;  /* 0x800000126e217c23 */ /* 0x002fe20008010021 */
[CC--:B------:R-:W-:Y:S02]  /*6220*/  ISETP.GE.AND P4, PT, R106.reuse, R234.reuse, PT ;  /* 0x000000ea6a00720c */ /* 0x0c0fe40003f86270 */
[----:B------:R-:W-:Y:S02]  /*6230*/  ISETP.GE.AND P2, PT, R106, R227, PT ;  /* 0x000000e36a00720c */ /* 0x000fe40003f46270 */
[----:B------:R-:W-:Y:S01]  /*6240*/  ISETP.GE.AND P1, PT, R109, R234, PT ;  /* 0x000000ea6d00720c */ /* 0x000fe20003f26270 */
[----:B------:R-:W1:Y:S01]  /*6250*/  MUFU.TANH R28, R28 ;  /* 0x0000001c001c7308 */ /* 0x000e620000002400 */
[----:B------:R-:W-:Y:S01]  /*6260*/  FSEL R187, R19, -INF , !P0 ;  /* 0xff80000013bb7808 */ /* 0x000fe20004000000 */
[----:B--2---:R-:W-:Y:S01]  /*6270*/  FFMA.FTZ R10, R111, -UR18, R10 ;  /* 0x800000126f0a7c23 */ /* 0x004fe2000801000a */
[----:B------:R-:W-:-:S02]  /*6280*/  PLOP3.LUT P0, PT, PT, PT, UP0, 0x80, 0x0 ;  /* 0x000000000000781c */ /* 0x000fc40003f0f008 */
[-C--:B------:R-:W-:Y:S02]  /*6290*/  ISETP.LT.OR P5, PT, R103, R232.reuse, P5 ;  /* 0x000000e86700720c */ /* 0x080fe40002fa1670 */
[-C--:B------:R-:W-:Y:S01]  /*62a0*/  ISETP.LT.OR P6, PT, R100, R235.reuse, P6 ;  /* 0x000000eb6400720c */ /* 0x080fe200037c1670 */
[----:B------:R-:W2:Y:S01]  /*62b0*/  MUFU.TANH R18, R18 ;  /* 0x0000001200127308 */ /* 0x000ea20000002400 */
[----:B---3--:R-:W-:Y:S01]  /*62c0*/  FFMA.FTZ R16, R113, -UR18, R16 ;  /* 0x8000001271107c23 */ /* 0x008fe20008010010 */
[-C--:B------:R-:W-:Y:S02]  /*62d0*/  ISETP.LT.OR P3, PT, R103, R235.reuse, P3 ;  /* 0x000000eb6700720c */ /* 0x080fe40001f61670 */
[CC--:B------:R-:W-:Y:S02]  /*62e0*/  ISETP.LT.OR P4, PT, R106.reuse, R235.reuse, P4 ;  /* 0x000000eb6a00720c */ /* 0x0c0fe40002781670 */
[----:B------:R-:W-:Y:S02]  /*62f0*/  ISETP.LT.OR P2, PT, R106, R232, P2 ;  /* 0x000000e86a00720c */ /* 0x000fe40001741670 */
[----:B------:R-:W3:Y:S01]  /*6300*/  MUFU.TANH R22, R71 ;  /* 0x0000004700167308 */ /* 0x000ee20000002400 */
[----:B------:R-:W-:Y:S01]  /*6310*/  ISETP.LT.OR P1, PT, R109, R235, P1 ;  /* 0x000000eb6d00720c */ /* 0x000fe20000f21670 */
[----:B-1----:R-:W-:Y:S01]  /*6320*/  FFMA.FTZ R28, R117, -UR18, R28 ;  /* 0x80000012751c7c23 */ /* 0x002fe2000801001c */
[----:B------:R-:W-:-:S02]  /*6330*/  FSEL R191, R11, -INF , !P5 ;  /* 0xff8000000bbf7808 */ /* 0x000fc40006800000 */
[----:B------:R-:W-:Y:S02]  /*6340*/  FSEL R182, R43, -INF , !P6 ;  /* 0xff8000002bb67808 */ /* 0x000fe40007000000 */
[----:B------:R-:W-:Y:S01]  /*6350*/  FSEL R178, R32, -INF , !P3 ;  /* 0xff80000020b27808 */ /* 0x000fe20005800000 */
[----:B------:R-:W1:Y:S01]  /*6360*/  MUFU.TANH R30, R30 ;  /* 0x0000001e001e7308 */ /* 0x000e620000002400 */
[-C--:B------:R-:W-:Y:S01]  /*6370*/  ISETP.GE.AND P5, PT, R64, R234.reuse, PT ;  /* 0x000000ea4000720c */ /* 0x080fe20003fa6270 */
[----:B--2---:R-:W-:Y:S01]  /*6380*/  FFMA.FTZ R18, R65, -UR18, R18 ;  /* 0x8000001241127c23 */ /* 0x004fe20008010012 */
[----:B------:R-:W-:Y:S02]  /*6390*/  FSEL R180, R33, -INF , !P4 ;  /* 0xff80000021b47808 */ /* 0x000fe40006000000 */
[----:B------:R-:W-:Y:S02]  /*63a0*/  FSEL R185, R10, -INF , !P2 ;  /* 0xff8000000ab97808 */ /* 0x000fe40005000000 */
[----:B------:R-:W-:Y:S01]  /*63b0*/  FSEL R190, R16, -INF , !P1 ;  /* 0xff80000010be7808 */ /* 0x000fe20004800000 */
[----:B------:R-:W2:Y:S01]  /*63c0*/  MUFU.TANH R29, R29 ;  /* 0x0000001d001d7308 */ /* 0x000ea20000002400 */
[C---:B------:R-:W-:Y:S01]  /*63d0*/  ISETP.GE.AND P6, PT, R112.reuse, R234, PT ;  /* 0x000000ea7000720c */ /* 0x040fe20003fc6270 */
[----:B---3--:R-:W-:Y:S01]  /*63e0*/  FFMA.FTZ R22, R115, -UR18, R22 ;  /* 0x8000001273167c23 */ /* 0x008fe20008010016 */
[----:B------:R-:W-:-:S02]  /*63f0*/  ISETP.GE.AND P3, PT, R112, R227, PT ;  /* 0x000000e37000720c */ /* 0x000fc40003f66270 */
[----:B------:R-:W-:Y:S02]  /*6400*/  ISETP.GE.AND P4, PT, R116, R234, PT ;  /* 0x000000ea7400720c */ /* 0x000fe40003f86270 */
[-C--:B------:R-:W-:Y:S01]  /*6410*/  ISETP.GE.AND P2, PT, R64, R227.reuse, PT ;  /* 0x000000e34000720c */ /* 0x080fe20003f46270 */
[----:B------:R-:W3:Y:S01]  /*6420*/  MUFU.TANH R63, R63 ;  /* 0x0000003f003f7308 */ /* 0x000ee20000002400 */
[----:B------:R-:W-:Y:S01]  /*6430*/  ISETP.GE.AND P1, PT, R116, R227, PT ;  /* 0x000000e37400720c */ /* 0x000fe20003f26270 */
[----:B-1----:R-:W-:Y:S01]  /*6440*/  FFMA.FTZ R30, R119, -UR18, R30 ;  /* 0x80000012771e7c23 */ /* 0x002fe2000801001e */
[-C--:B------:R-:W-:Y:S02]  /*6450*/  ISETP.LT.OR P5, PT, R64, R235.reuse, P5 ;  /* 0x000000eb4000720c */ /* 0x080fe40002fa1670 */
[C---:B------:R-:W-:Y:S02]  /*6460*/  ISETP.LT.OR P6, PT, R112.reuse, R235, P6 ;  /* 0x000000eb7000720c */ /* 0x040fe400037c1670 */
[-C--:B------:R-:W-:Y:S01]  /*6470*/  ISETP.LT.OR P3, PT, R112, R232.reuse, P3 ;  /* 0x000000e87000720c */ /* 0x080fe20001f61670 */
[----:B--2---:R-:W-:Y:S01]  /*6480*/  FFMA.FTZ R29, R118, -UR18, R29 ;  /* 0x80000012761d7c23 */ /* 0x004fe2000801001d */
[----:B------:R-:W-:Y:S01]  /*6490*/  BAR.SYNC.DEFER_BLOCKING 0x0 ;  /* 0x0000000000007b1d */ /* 0x000fe20000010000 */
[----:B------:R-:W-:-:S02]  /*64a0*/  ISETP.LT.OR P2, PT, R64, R232, P2 ;  /* 0x000000e84000720c */ /* 0x000fc40001741670 */
[C---:B------:R-:W-:Y:S02]  /*64b0*/  ISETP.LT.OR P4, PT, R116.reuse, R235, P4 ;  /* 0x000000eb7400720c */ /* 0x040fe40002781670 */
[----:B------:R-:W-:Y:S01]  /*64c0*/  ISETP.LT.OR P1, PT, R116, R232, P1 ;  /* 0x000000e87400720c */ /* 0x000fe20000f21670 */
[----:B---3--:R-:W-:Y:S01]  /*64d0*/  FFMA.FTZ R120, R120, -UR18, R63 ;  /* 0x8000001278787c23 */ /* 0x008fe2000801003f */
        /* <DEDUP_REMOVED lines=137> */
.L_x_1281:
[----:B------:R-:W-:Y:S05]  /*6d70*/  BSYNC B0 ;  /* 0x0000000000007941 */ /* 0x000fea0003800000 */
.L_x_1280:
[----:B------:R-:W0:Y:S02]  /*6d80*/  LDGDEPBAR ;  /* 0x00000000000079af */ /* 0x000e240000000000 */
.L_x_1279:
        /* <DEDUP_REMOVED lines=55> */
[----:B------:R-:W-:Y:S01]  /*7100*/  FMUL.FTZ R30, R3, c[0x0][0x23c] ;  /* 0x00008f00031e7a20 */ /* 0x000fe20000410000 */
        /* <DEDUP_REMOVED lines=20> */
[----:B------:R-:W-:Y:S01]  /*7250*/  LDSM.16.MT88.4 R20, [R214+0x12800] ;  /* 0x01280000d614783b */ /* 0x000fe20000004200 */
        /* <DEDUP_REMOVED lines=24> */
[--C-:B------:R-:W-:Y:S02]  /*73e0*/  FFMA.FTZ R249, R184, c[0x0][0x23c], -R189.reuse ;  /* 0x00008f00b8f97a23 */ /* 0x100fe400000108bd */
[----:B------:R-:W-:Y:S02]  /*73f0*/  FFMA.FTZ R191, R188, c[0x0][0x23c], -R189 ;  /* 0x00008f00bcbf7a23 */ /* 0x000fe400000108bd */
        /* <DEDUP_REMOVED lines=9> */
[----:B------:R-:W-:Y:S01]  /*7490*/  FADD.FTZ R173, R173, R172 ;  /* 0x000000acadad7221 */ /* 0x000fe20000010000 */
[----:B------:R-:W-:Y:S01]  /*74a0*/  LDSM.16.MT88.4 R28, [R212+0x11800] ;  /* 0x01180000d41c783b */ /* 0x000fe20000004200 */
        /* <DEDUP_REMOVED lines=28> */
[C---:B-1----:R-:W-:Y:S02]  /*7670*/  HMMA.16816.F32 R76, R128.reuse, R80, RZ ;  /* 0x00000050804c723c */ /* 0x042fe400000018ff */
[----:B------:R-:W-:Y:S06]  /*7680*/  MUFU.EX2 R180, R180 ;  /* 0x000000b400b47308 */ /* 0x000fec0000000800 */
[C---:B------:R-:W-:Y:S02]  /*7690*/  HMMA.16816.F32 R84, R128.reuse, R88, RZ ;  /* 0x000000588054723c */ /* 0x040fe400000018ff */
        /* <DEDUP_REMOVED lines=52> */
[C---:B------:R-:W-:Y:S08]  /*79e0*/  HMMA.16816.F32 R44, R4.reuse, R20, R44 ;  /* 0x00000014042c723c */ /* 0x040ff0000000182c */
[C---:B---3--:R-:W-:Y:S08]  /*79f0*/  HMMA.16816.F32 R36, R4.reuse, R8, R36 ;  /* 0x000000080424723c */ /* 0x048ff00000001824 */
[C---:B------:R-:W-:Y:S01]  /*7a00*/  HMMA.16816.F32 R40, R4.reuse, R10, R40 ;  /* 0x0000000a0428723c */ /* 0x040fe20000001828 */
[----:B------:R-:W3:Y:S07]  /*7a10*/  LDSM.16.MT88.4 R8, [R216+0x14800] ;  /* 0x01480000d808783b */ /* 0x000eee0000004200 */
[C---:B------:R-:W-:Y:S01]  /*7a20*/  HMMA.16816.F32 R48, R4.reuse, R22, R48 ;  /* 0x000000160430723c */ /* 0x040fe20000001830 */
[----:B------:R-:W-:Y:S07]  /*7a30*/  LDSM.16.MT88.4 R20, [R212+0x14800] ;  /* 0x01480000d414783b */ /* 0x000fee0000004200 */
        /* <DEDUP_REMOVED lines=21> */
[C---:B------:R-:W-:Y:S08]  /*7b90*/  HMMA.16816.F32 R76, R4.reuse, R24, R76 ;  /* 0x00000018044c723c */ /* 0x040ff0000000184c */
[C---:B------:R-:W-:Y:S01]  /*7ba0*/  HMMA.16816.F32 R80, R4.reuse, R26, R80 ;  /* 0x0000001a0450723c */ /* 0x040fe20000001850 */
[----:B------:R-:W-:Y:S07]  /*7bb0*/  LDSM.16.MT88.4 R24, [R212+0x11000] ;  /* 0x01100000d418783b */ /* 0x000fee0000004200 */
[C---:B----4-:R-:W-:Y:S08]  /*7bc0*/  HMMA.16816.F32 R108, R4.reuse, R16, R108 ;  /* 0x00000010046c723c */ /* 0x050ff0000000186c */
[C---:B------:R-:W-:Y:S01]  /*7bd0*/  HMMA.16816.F32 R112, R4.reuse, R18, R112 ;  /* 0x000000120470723c */ /* 0x040fe20000001870 */
[----:B------:R-:W-:Y:S07]  /*7be0*/  LDSM.16.MT88.4 R16, [R214+0x11000] ;  /* 0x01100000d610783b */ /* 0x000fee0000004200 */
[C---:B--2---:R-:W-:Y:S08]  /*7bf0*/  HMMA.16816.F32 R116, R4.reuse, R12, R116 ;  /* 0x0000000c0474723c */ /* 0x044ff00000001874 */
[C---:B------:R-:W-:Y:S01]  /*7c00*/  HMMA.16816.F32 R120, R4.reuse, R14, R120 ;  /* 0x0000000e0478723c */ /* 0x040fe20000001878 */
[----:B------:R-:W2:Y:S07]  /*7c10*/  LDSM.16.MT88.4 R12, [R213+0x11000] ;  /* 0x01100000d50c783b */ /* 0x000eae0000004200 */
[C---:B-1----:R-:W-:Y:S08]  /*7c20*/  HMMA.16816.F32 R124, R4.reuse, R20, R124 ;  /* 0x00000014047c723c */ /* 0x042ff0000000187c */
        /* <DEDUP_REMOVED lines=12> */
[----:B---3--:R-:W-:Y:S01]  /*7cf0*/  HMMA.16816.F32 R160, R4, R8, R160 ;  /* 0x0000000804a0723c */ /* 0x008fe200000018a0 */
        /* <DEDUP_REMOVED lines=209> */
[----:B------:R1:W-:Y:S01]  /*8a10*/  @!P4 LDGSTS.E.BYPASS.LTC128B.128 [R226+0x13000], [R26.64+0x80] ;  /* 0x130000801ae2cfae */ /* 0x0003e2000b901d56 */
[----:B------:R-:W-:-:S02]  /*8a20*/  IADD3 R248, R0, 0x20, RZ ;  /* 0x0000002000f87810 */ /* 0x000fc40007ffe0ff */
[----:B------:R-:W-:Y:S01]  /*8a30*/  IABS R2, R2 ;  /* 0x0000000200027213 */ /* 0x000fe20000000000 */
[----:B------:R-:W-:Y:S01]  /*8a40*/  @P3 STS.128 [R226+0x15000], RZ ;  /* 0x015000ffe2003388 */ /* 0x000fe20000000c00 */
[C---:B------:R-:W-:Y:S02]  /*8a50*/  ISETP.LT.OR P1, PT, R0.reuse, R235, P1 ;  /* 0x000000eb0000720c */ /* 0x040fe40000f21670 */
[C---:B------:R-:W-:Y:S01]  /*8a60*/  IADD3 R247, R0.reuse, 0x21, RZ ;  /* 0x0000002100f77810 */ /* 0x040fe20007ffe0ff */
[----:B------:R-:W-:Y:S01]  /*8a70*/  @!PT LDS RZ, [RZ] ;  /* 0x00000000fffff984 */ /* 0x000fe20000000800 */
[----:B------:R-:W-:Y:S01]  /*8a80*/  @!PT LDS RZ, [RZ] ;  /* 0x00000000fffff984 */ /* 0x000fe20000000800 */
[----:B------:R-:W-:Y:S01]  /*8a90*/  @!PT LDS RZ, [RZ] ;  /* 0x00000000fffff984 */ /* 0x000fe20000000800 */
[----:B------:R4:W-:Y:S01]  /*8aa0*/  @!P3 LDGSTS.E.BYPASS.LTC128B.128 [R226+0x15000], [R22.64+0x100] ;  /* 0x1500010016e2bfae */ /* 0x0009e2000b901d56 */
[----:B------:R-:W-:Y:S01]  /*8ab0*/  IMAD.MOV.U32 R165, RZ, RZ, R2 ;  /* 0x000000ffffa57224 */ /* 0x000fe200078e0002 */
[C---:B------:R-:W-:Y:S02]  /*8ac0*/  IADD3 R2, R0.reuse, 0x1, RZ ;  /* 0x0000000100027810 */ /* 0x040fe40007ffe0ff */
[----:B------:R-:W-:Y:S01]  /*8ad0*/  @P2 STS.128 [R226+0x17000], RZ ;  /* 0x017000ffe2002388 */ /* 0x000fe20000000c00 */
[C---:B------:R-:W-:Y:S01]  /*8ae0*/  IADD3 R246, R0.reuse, 0x28, RZ ;  /* 0x0000002800f67810 */ /* 0x040fe20007ffe0ff */
[----:B------:R-:W-:Y:S01]  /*8af0*/  IMAD.IADD R250, R233, 0x1, -R247 ;  /* 0x00000001e9fa7824 */ /* 0x000fe200078e0af7 */
[----:B------:R-:W-:Y:S01]  /*8b00*/  I2F R165, R165 ;  /* 0x000000a500a57306 */ /* 0x000fe20000201400 */
[----:B------:R-:W-:Y:S01]  /*8b10*/  @!PT LDS RZ, [RZ] ;  /* 0x00000000fffff984 */ /* 0x000fe20000000800 */
[----:B------:R-:W-:Y:S01]  /*8b20*/  @!PT LDS RZ, [RZ] ;  /* 0x00000000fffff984 */ /* 0x000fe20000000800 */
[----:B------:R-:W-:Y:S01]  /*8b30*/  @!PT LDS RZ, [RZ] ;  /* 0x00000000fffff984 */ /* 0x000fe20000000800 */
[----:B------:R1:W-:Y:S01]  /*8b40*/  @!P2 LDGSTS.E.BYPASS.LTC128B.128 [R226+0x17000], [R24.64+0x180] ;  /* 0x1700018018e2afae */ /* 0x0003e2000b901d56 */
[----:B------:R-:W-:Y:S01]  /*8b50*/  IADD3 R244, R0, 0x29, RZ ;  /* 0x0000002900f47810 */ /* 0x000fe20007ffe0ff */
[----:B------:R-:W-:Y:S01]  /*8b60*/  IMAD.IADD R252, R236, 0x1, -R246 ;  /* 0x00000001ecfc7824 */ /* 0x000fe200078e0af6 */
[----:B------:R-:W-:Y:S01]  /*8b70*/  IADD3 R195, R0, 0x31, RZ ;  /* 0x0000003100c37810 */ /* 0x000fe20007ffe0ff */
[----:B------:R-:W-:Y:S01]  /*8b80*/  @P5 STS.128 [R226+0x11800], RZ ;  /* 0x011800ffe2005388 */ /* 0x000fe20000000c00 */
[----:B------:R-:W-:-:S02]  /*8b90*/  ISETP.GE.AND P0, PT, R2, R234, PT ;  /* 0x000000ea0200720c */ /* 0x000fc40003f06270 */
[C---:B------:R-:W-:Y:S01]  /*8ba0*/  ISETP.GE.AND P6, PT, R2.reuse, R227, PT ;  /* 0x000000e30200720c */ /* 0x040fe20003fc6270 */
[----:B------:R-:W-:Y:S01]  /*8bb0*/  @!PT LDS RZ, [RZ] ;  /* 0x00000000fffff984 */ /* 0x000fe20000000800 */
[----:B------:R-:W-:Y:S01]  /*8bc0*/  @!PT LDS RZ, [RZ] ;  /* 0x00000000fffff984 */ /* 0x000fe20000000800 */
[----:B------:R-:W-:Y:S01]  /*8bd0*/  @!PT LDS RZ, [RZ] ;  /* 0x00000000fffff984 */ /* 0x000fe20000000800 */
[----:B------:R1:W-:Y:S01]  /*8be0*/  @!P5 LDGSTS.E.BYPASS.LTC128B.128 [R226+0x11800], [R174.64] ;  /* 0x11800000aee2dfae */ /* 0x0003e2000b901d56 */
[C---:B------:R-:W-:Y:S02]  /*8bf0*/  ISETP.LT.OR P0, PT, R2.reuse, R235, P0 ;  /* 0x000000eb0200720c */ /* 0x040fe40000701670 */
[----:B------:R-:W-:Y:S01]  /*8c00*/  ISETP.LT.OR P6, PT, R2, R232, P6 ;  /* 0x000000e80200720c */ /* 0x000fe200037c1670 */
[----:B------:R-:W-:Y:S01]  /*8c10*/  @P4 STS.128 [R226+0x13800], RZ ;  /* 0x013800ffe2004388 */ /* 0x000fe20000000c00 */
[----:B------:R-:W-:Y:S02]  /*8c20*/  IABS R252, R252 ;  /* 0x000000fc00fc7213 */ /* 0x000fe40000000000 */
[----:B------:R-:W-:Y:S01]  /*8c30*/  IABS R250, R250 ;  /* 0x000000fa00fa7213 */ /* 0x000fe20000000000 */
[----:B------:R-:W-:Y:S01]  /*8c40*/  @!PT LDS RZ, [RZ] ;  /* 0x00000000fffff984 */ /* 0x000fe20000000800 */
[----:B------:R-:W-:Y:S01]  /*8c50*/  @!PT LDS RZ, [RZ] ;  /* 0x00000000fffff984 */ /* 0x000fe20000000800 */
[----:B------:R-:W-:Y:S01]  /*8c60*/  @!PT LDS RZ, [RZ] ;  /* 0x00000000fffff984 */ /* 0x000fe20000000800 */
[----:B------:R1:W-:Y:S03]  /*8c70*/  @!P4 LDGSTS.E.BYPASS.LTC128B.128 [R226+0x13800], [R172.64+0x80] ;  /* 0x13800080ace2cfae */ /* 0x0003e6000b901d56 */
[----:B------:R-:W-:Y:S01]  /*8c80*/  I2F R252, R252 ;  /* 0x000000fc00fc7306 */ /* 0x000fe20000201400 */
[----:B------:R-:W-:Y:S04]  /*8c90*/  @P3 STS.128 [R226+0x15800], RZ ;  /* 0x015800ffe2003388 */ /* 0x000fe80000000c00 */
        /* <DEDUP_REMOVED lines=9> */
[----:B------:R3:W-:Y:S04]  /*8d30*/  @!P2 LDGSTS.E.BYPASS.LTC128B.128 [R226+0x17800], [R32.64+0x180] ;  /* 0x1780018020e2afae */ /* 0x0007e8000b901d56 */
[----:B----4-:R-:W-:Y:S04]  /*8d40*/  LDSM.16.M88.4 R20, [R222] ;  /* 0x00000000de14783b */ /* 0x010fe80000000200 */
[----:B------:R-:W4:Y:S04]  /*8d50*/  LDSM.16.M88.4 R168, [R221+0x8800] ;  /* 0x00880000dda8783b */ /* 0x000f280000000200 */
[----:B-----5:R-:W3:Y:S04]  /*8d60*/  LDSM.16.M88.4 R4, [R221+0x8000] ;  /* 0x00800000dd04783b */ /* 0x020ee80000000200 */
[----:B-1----:R-:W1:Y:S04]  /*8d70*/  LDSM.16.M88.4 R28, [R221+0x9000] ;  /* 0x00900000dd1c783b */ /* 0x002e680000000200 */
[----:B------:R-:W5:Y:S04]  /*8d80*/  LDSM.16.M88.4 R16, [R221+0x9800] ;  /* 0x00980000dd10783b */ /* 0x000f680000000200 */
[----:B--2---:R-:W-:Y:S04]  /*8d90*/  LDSM.16.M88.4 R12, [R220] ;  /* 0x00000000dc0c783b */ /* 0x004fe80000000200 */
[----:B------:R-:W2:Y:S04]  /*8da0*/  LDSM.16.M88.4 R184, [R211] ;  /* 0x00000000d3b8783b */ /* 0x000ea80000000200 */
[----:B------:R-:W1:Y:S04]  /*8db0*/  LDSM.16.M88.4 R180, [R210] ;  /* 0x00000000d2b4783b */ /* 0x000e680000000200 */
[----:B------:R-:W2:Y:S04]  /*8dc0*/  LDSM.16.M88.4 R176, [R209] ;  /* 0x00000000d1b0783b */ /* 0x000ea80000000200 */
[----:B------:R-:W2:Y:S04]  /*8dd0*/  LDSM.16.M88.4 R188, [R219] ;  /* 0x00000000dbbc783b */ /* 0x000ea80000000200 */
[----:B------:R-:W-:Y:S01]  /*8de0*/  LDSM.16.M88.4 R240, [R215+0x8000] ;  /* 0x00800000d7f0783b */ /* 0x000fe20000000200 */
[C---:B----4-:R-:W-:Y:S03]  /*8df0*/  HMMA.16816.F32 R172, R20.reuse, R168, RZ ;  /* 0x000000a814ac723c */ /* 0x050fe600000018ff */
[----:B------:R-:W0:Y:S05]  /*8e00*/  LDGDEPBAR ;  /* 0x00000000000079af */ /* 0x000e2a0000000000 */
[C---:B------:R-:W-:Y:S08]  /*8e10*/  HMMA.16816.F32 R168, R20.reuse, R170, RZ ;  /* 0x000000aa14a8723c */ /* 0x040ff000000018ff */
[C---:B---3--:R-:W-:Y:S08]  /*8e20*/  HMMA.16816.F32 R8, R20.reuse, R4, RZ ;  /* 0x000000041408723c */ /* 0x048ff000000018ff */
[C---:B-1----:R-:W-:Y:S08]  /*8e30*/  HMMA.16816.F32 R32, R20.reuse, R28, RZ ;  /* 0x0000001c1420723c */ /* 0x042ff000000018ff */
[C---:B------:R-:W-:Y:S08]  /*8e40*/  HMMA.16816.F32 R4, R20.reuse, R6, RZ ;  /* 0x000000061404723c */ /* 0x040ff000000018ff */
[C---:B------:R-:W-:Y:S08]  /*8e50*/  HMMA.16816.F32 R28, R20.reuse, R30, RZ ;  /* 0x0000001e141c723c */ /* 0x040ff000000018ff */
[C---:B-----5:R-:W-:Y:S08]  /*8e60*/  HMMA.16816.F32 R24, R20.reuse, R16, RZ ;  /* 0x000000101418723c */ /* 0x060ff000000018ff */
[----:B------:R-:W-:Y:S01]  /*8e70*/  HMMA.16816.F32 R20, R20, R18, RZ ;  /* 0x000000121414723c */ /* 0x000fe200000018ff */
[----:B------:R-:W-:Y:S07]  /*8e80*/  LDSM.16.M88.4 R16, [R218] ;  /* 0x00000000da10783b */ /* 0x000fee0000000200 */
[C---:B--2---:R-:W-:Y:S08]  /*8e90*/  HMMA.16816.F32 R172, R12.reuse, R184, R172 ;  /* 0x000000b80cac723c */ /* 0x044ff000000018ac */
        /* <DEDUP_REMOVED lines=88> */
[----:B------:R-:W-:Y:S04]  /*9420*/  LDSM.16.M88.4 R16, [R220+0x4000] ;  /* 0x00400000dc10783b */ /* 0x000fe80000000200 */
[----:B------:R-:W3:Y:S03]  /*9430*/  LDSM.16.M88.4 R12, [R203] ;  /* 0x00000000cb0c783b */ /* 0x000ee60000000200 */
[C---:B----4-:R-:W-:Y:S07]  /*9440*/  HMMA.16816.F32 R8, R176.reuse, R240, R8 ;  /* 0x000000f0b008723c */ /* 0x050fee0000001808 */
[----:B------:R-:W-:Y:S01]  /*9450*/  IADD3 R240, R0, 0x30, RZ ;  /* 0x0000003000f07810 */ /* 0x000fe20007ffe0ff */
[C---:B------:R-:W-:Y:S07]  /*9460*/  HMMA.16816.F32 R4, R176.reuse, R242, R4 ;  /* 0x000000f2b004723c */ /* 0x040fee0000001804 */
[C---:B------:R-:W-:Y:S01]  /*9470*/  IMAD.IADD R243, R236.reuse, 0x1, -R244 ;  /* 0x00000001ecf37824 */ /* 0x040fe200078e0af4 */
[----:B-1----:R-:W-:Y:S01]  /*9480*/  HMMA.16816.F32 R172, R176, R184, R172 ;  /* 0x000000b8b0ac723c */ /* 0x002fe200000018ac */
[----:B------:R-:W-:-:S03]  /*9490*/  IMAD.IADD R242, R236, 0x1, -R240 ;  /* 0x00000001ecf27824 */ /* 0x000fc600078e0af0 */
[----:B------:R-:W-:Y:S02]  /*94a0*/  IABS R243, R243 ;  /* 0x000000f300f37213 */ /* 0x000fe40000000000 */
[----:B------:R-:W-:Y:S02]  /*94b0*/  IABS R242, R242 ;  /* 0x000000f200f27213 */ /* 0x000fe40000000000 */
[C---:B------:R-:W-:Y:S01]  /*94c0*/  HMMA.16816.F32 R168, R176.reuse, R186, R168 ;  /* 0x000000bab0a8723c */ /* 0x040fe200000018a8 */
[----:B------:R-:W1:Y:S01]  /*94d0*/  LDSM.16.M88.4 R184, [R202] ;  /* 0x00000000cab8783b */ /* 0x000e620000000200 */
[----:B------:R-:W-:Y:S06]  /*94e0*/  I2F R243, R243 ;  /* 0x000000f300f37306 */ /* 0x000fec0000201400 */
[C---:B--2---:R-:W-:Y:S02]  /*94f0*/  HMMA.16816.F32 R32, R176.reuse, R180, R32 ;  /* 0x000000b4b020723c */ /* 0x044fe40000001820 */
[----:B------:R-:W-:Y:S06]  /*9500*/  I2F R242, R242 ;  /* 0x000000f200f27306 */ /* 0x000fec0000201400 */
[C---:B------:R-:W-:Y:S01]  /*9510*/  HMMA.16816.F32 R28, R176.reuse, R182, R28 ;  /* 0x000000b6b01c723c */ /* 0x040fe2000000181c */
[----:B------:R-:W2:Y:S07]  /*9520*/  LDSM.16.M88.4 R180, [R201] ;  /* 0x00000000c9b4783b */ /* 0x000eae0000000200 */
[C---:B------:R-:W-:Y:S08]  /*9530*/  HMMA.16816.F32 R24, R176.reuse, R188, R24 ;  /* 0x000000bcb018723c */ /* 0x040ff00000001818 */
[----:B------:R-:W-:Y:S01]  /*9540*/  HMMA.16816.F32 R20, R176, R190, R20 ;  /* 0x000000beb014723c */ /* 0x000fe20000001814 */
[----:B------:R-:W4:Y:S04]  /*9550*/  LDSM.16.M88.4 R188, [R200] ;  /* 0x00000000c8bc783b */ /* 0x000f280000000200 */
[----:B------:R-:W-:Y:S03]  /*9560*/  LDSM.16.M88.4 R176, [R218+0x4000] ;  /* 0x00400000dab0783b */ /* 0x000fe60000000200 */
        /* <DEDUP_REMOVED lines=8> */
[----:B------:R-:W2:Y:S07]  /*95f0*/  LDSM.16.M88.4 R180, [R215+0xd000] ;  /* 0x00d00000d7b4783b */ /* 0x000eae0000000200 */
[C---:B----4-:R-:W-:Y:S08]  /*9600*/  HMMA.16816.F32 R24, R16.reuse, R188, R24 ;  /* 0x000000bc1018723c */ /* 0x050ff00000001818 */
[----:B------:R-:W-:Y:S01]  /*9610*/  HMMA.16816.F32 R20, R16, R190, R20 ;  /* 0x000000be1014723c */ /* 0x000fe20000001814 */
[----:B------:R-:W4:Y:S04]  /*9620*/  LDSM.16.M88.4 R188, [R215+0xd800] ;  /* 0x00d80000d7bc783b */ /* 0x000f280000000200 */
        /* <DEDUP_REMOVED lines=29> */
[----:B------:R-:W3:Y:S07]  /*9800*/  LDSM.16.M88.4 R12, [R199] ;  /* 0x00000000c70c783b */ /* 0x000eee0000000200 */
[C---:B-1----:R-:W-:Y:S08]  /*9810*/  HMMA.16816.F32 R172, R176.reuse, R184, R172 ;  /* 0x000000b8b0ac723c */ /* 0x042ff000000018ac */
[C---:B------:R-:W-:Y:S01]  /*9820*/  HMMA.16816.F32 R168, R176.reuse, R186, R168 ;  /* 0x000000bab0a8723c */ /* 0x040fe200000018a8 */
[----:B------:R-:W1:Y:S07]  /*9830*/  LDSM.16.M88.4 R184, [R198] ;  /* 0x00000000c6b8783b */ /* 0x000e6e0000000200 */
[C---:B--2---:R-:W-:Y:S08]  /*9840*/  HMMA.16816.F32 R32, R176.reuse, R180, R32 ;  /* 0x000000b4b020723c */ /* 0x044ff00000001820 */
[C---:B------:R-:W-:Y:S01]  /*9850*/  HMMA.16816.F32 R28, R176.reuse, R182, R28 ;  /* 0x000000b6b01c723c */ /* 0x040fe2000000181c */
[----:B------:R-:W2:Y:S07]  /*9860*/  LDSM.16.M88.4 R180, [R197] ;  /* 0x00000000c5b4783b */ /* 0x000eae0000000200 */
[C---:B----4-:R-:W-:Y:S08]  /*9870*/  HMMA.16816.F32 R24, R176.reuse, R188, R24 ;  /* 0x000000bcb018723c */ /* 0x050ff00000001818 */
        /* <DEDUP_REMOVED lines=22> */
[C---:B--2---:R-:W-:Y:S07]  /*99e0*/  HMMA.16816.F32 R28, R188.reuse, R182, R28 ;  /* 0x000000b6bc1c723c */ /* 0x044fee000000181c */
[----:B------:R-:W-:Y:S01]  /*99f0*/  IMAD.IADD R183, R233, 0x1, -R2 ;  /* 0x00000001e9b77824 */ /* 0x000fe200078e0a02 */
[----:B----4-:R-:W-:Y:S04]  /*9a00*/  HMMA.16816.F32 R24, R188, R176, R24 ;  /* 0x000000b0bc18723c */ /* 0x010fe80000001818 */
[----:B------:R-:W-:-:S04]  /*9a10*/  IABS R183, R183 ;  /* 0x000000b700b77213 */ /* 0x000fc80000000000 */
[----:B------:R-:W-:Y:S01]  /*9a20*/  HMMA.16816.F32 R20, R188, R178, R20 ;  /* 0x000000b2bc14723c */ /* 0x000fe20000001814 */
[----:B------:R-:W2:Y:S01]  /*9a30*/  LDSM.16.M88.4 R176, [R208+0x7000] ;  /* 0x00700000d0b0783b */ /* 0x000ea20000000200 */
[----:B------:R-:W-:Y:S06]  /*9a40*/  I2F R183, R183 ;  /* 0x000000b700b77306 */ /* 0x000fec0000201400 */
[C---:B---3--:R-:W-:Y:S07]  /*9a50*/  HMMA.16816.F32 R8, R16.reuse, R12, R8 ;  /* 0x0000000c1008723c */ /* 0x048fee0000001808 */
[----:B------:R-:W-:Y:S01]  /*9a60*/  IMAD.IADD R12, R236, 0x1, -R2 ;  /* 0x00000001ec0c7824 */ /* 0x000fe200078e0a02 */
[----:B------:R-:W-:Y:S04]  /*9a70*/  HMMA.16816.F32 R4, R16, R14, R4 ;  /* 0x0000000e1004723c */ /* 0x000fe80000001804 */
[----:B------:R-:W-:-:S04]  /*9a80*/  IABS R12, R12 ;  /* 0x0000000c000c7213 */ /* 0x000fc80000000000 */
[----:B------:R-:W-:Y:S01]  /*9a90*/  HMMA.16816.F32 R32, R188, R180, R32 ;  /* 0x000000b4bc20723c */ /* 0x000fe20000001820 */
[----:B------:R-:W-:Y:S02]  /*9aa0*/  IMAD.MOV.U32 R182, RZ, RZ, R12 ;  /* 0x000000ffffb67224 */ /* 0x000fe400078e000c */
[----:B------:R-:W3:Y:S01]  /*9ab0*/  LDSM.16.M88.4 R12, [R208+0x7800] ;  /* 0x00780000d00c783b */ /* 0x000ee20000000200 */
[----:B------:R-:W-:-:S04]  /*9ac0*/  DEPBAR.LE SB0, 0x0 ;  /* 0x000080000000791a */ /* 0x000fc80000000000 */
[----:B------:R-:W-:Y:S01]  /*9ad0*/  IADD3 R181, R0, 0x8, RZ ;  /* 0x0000000800b57810 */ /* 0x000fe20007ffe0ff */
[C---:B-1----:R-:W-:Y:S01]  /*9ae0*/  HMMA.16816.F32 R172, R16.reuse, R184, R172 ;  /* 0x000000b810ac723c */ /* 0x042fe200000018ac */
[----:B------:R-:W-:Y:S01]  /*9af0*/  FMUL.FTZ R8, R8, c[0x0][0x2ec] ;  /* 0x0000bb0008087a20 */ /* 0x000fe20000410000 */
[----:B------:R-:W-:Y:S01]  /*9b00*/  I2F R182, R182 ;  /* 0x000000b600b67306 */ /* 0x000fe20000201400 */
[----:B------:R-:W-:Y:S01]  /*9b10*/  IMAD.IADD R180, R233, 0x1, -R0 ;  /* 0x00000001e9b47824 */ /* 0x000fe200078e0a00 */
[----:B------:R-:W-:Y:S01]  /*9b20*/  IADD3 R189, R0, 0x18, RZ ;  /* 0x0000001800bd7810 */ /* 0x000fe20007ffe0ff */
[----:B------:R-:W-:Y:S02]  /*9b30*/  FMUL.FTZ R10, R10, c[0x0][0x2ec] ;  /* 0x0000bb000a0a7a20 */ /* 0x000fe40000410000 */
[----:B------:R-:W-:Y:S01]  /*9b40*/  IMAD.IADD R184, R236, 0x1, -R181 ;  /* 0x00000001ecb87824 */ /* 0x000fe200078e0ab5 */
[----:B------:R-:W-:Y:S01]  /*9b50*/  HMMA.16816.F32 R168, R16, R186, R168 ;  /* 0x000000ba10a8723c */ /* 0x000fe200000018a8 */
[----:B------:R-:W-:Y:S01]  /*9b60*/  IADD3 R185, R0, 0x9, RZ ;  /* 0x0000000900b97810 */ /* 0x000fe20007ffe0ff */
[----:B------:R-:W-:Y:S01]  /*9b70*/  MUFU.TANH R8, R8 ;  /* 0x0000000800087308 */ /* 0x000fe20000002400 */
[----:B------:R-:W-:Y:S01]  /*9b80*/  IABS R180, R180 ;  /* 0x000000b400b47213 */ /* 0x000fe20000000000 */
[----:B------:R-:W-:Y:S01]  /*9b90*/  FMUL.FTZ R5, R5, c[0x0][0x2ec] ;  /* 0x0000bb0005057a20 */ /* 0x000fe20000410000 */
[----:B------:R-:W-:Y:S01]  /*9ba0*/  IABS R184, R184 ;  /* 0x000000b800b87213 */ /* 0x000fe20000000000 */
[----:B------:R-:W-:-:S02]  /*9bb0*/  IMAD.IADD R188, R233, 0x1, -R185 ;  /* 0x00000001e9bc7824 */ /* 0x000fc400078e0ab9 */
[----:B------:R-:W-:Y:S01]  /*9bc0*/  IMAD.IADD R187, R233, 0x1, -R181 ;  /* 0x00000001e9bb7824 */ /* 0x000fe200078e0ab5 */
[C---:B--2---:R-:W-:Y:S01]  /*9bd0*/  HMMA.16816.F32 R32, R16.reuse, R176, R32 ;  /* 0x000000b01020723c */ /* 0x044fe20000001820 */
[----:B------:R-:W-:Y:S01]  /*9be0*/  IMAD.MOV.U32 R186, RZ, RZ, R184 ;  /* 0x000000ffffba7224 */ /* 0x000fe200078e00b8 */
[----:B------:R-:W-:Y:S01]  /*9bf0*/  I2F R180, R180 ;  /* 0x000000b400b47306 */ /* 0x000fe20000201400 */
[----:B------:R-:W-:Y:S01]  /*9c00*/  FMUL.FTZ R7, R7, c[0x0][0x2ec] ;  /* 0x0000bb0007077a20 */ /* 0x000fe20000410000 */
[----:B------:R-:W-:Y:S01]  /*9c10*/  IABS R184, R187 ;  /* 0x000000bb00b87213 */ /* 0x000fe20000000000 */
[----:B------:R-:W-:Y:S02]  /*9c20*/  IMAD.IADD R187, R236, 0x1, -R185 ;  /* 0x00000001ecbb7824 */ /* 0x000fe400078e0ab9 */
[----:B------:R-:W-:Y:S01]  /*9c30*/  IADD3 R176, R0, 0x10, RZ ;  /* 0x0000001000b07810 */ /* 0x000fe20007ffe0ff */
[----:B------:R-:W-:Y:S01]  /*9c40*/  HMMA.16816.F32 R28, R16, R178, R28 ;  /* 0x000000b2101c723c */ /* 0x000fe2000000181c */
[----:B------:R-:W-:Y:S01]  /*9c50*/  FMUL.FTZ R173, R173, c[0x0][0x2ec] ;  /* 0x0000bb00adad7a20 */ /* 0x000fe20000410000 */
[----:B------:R-:W-:Y:S01]  /*9c60*/  IABS R187, R187 ;  /* 0x000000bb00bb7213 */ /* 0x000fe20000000000 */
[----:B------:R-:W1:Y:S01]  /*9c70*/  MUFU.TANH R191, R10 ;  /* 0x0000000a00bf7308 */ /* 0x000e620000002400 */
[----:B------:R-:W-:-:S03]  /*9c80*/  FMUL.FTZ R174, R174, c[0x0][0x2ec] ;  /* 0x0000bb00aeae7a20 */ /* 0x000fc60000410000 */
[----:B------:R-:W-:Y:S01]  /*9c90*/  IMAD.MOV.U32 R177, RZ, RZ, R187 ;  /* 0x000000ffffb17224 */ /* 0x000fe200078e00bb */
[----:B------:R-:W-:Y:S01]  /*9ca0*/  IABS R187, R188 ;  /* 0x000000bc00bb7213 */ /* 0x000fe20000000000 */
[--C-:B------:R-:W-:Y:S01]  /*9cb0*/  IMAD.IADD R179, R236, 0x1, -R176.reuse ;  /* 0x00000001ecb37824 */ /* 0x100fe200078e0ab0 */
[C---:B---3--:R-:W-:Y:S01]  /*9cc0*/  HMMA.16816.F32 R24, R16.reuse, R12, R24 ;  /* 0x0000000c1018723c */ /* 0x048fe20000001818 */
[----:B------:R-:W-:Y:S01]  /*9cd0*/  I2F R186, R186 ;  /* 0x000000ba00ba7306 */ /* 0x000fe20000201400 */
[----:B------:R-:W-:Y:S02]  /*9ce0*/  FMUL.FTZ R168, R168, c[0x0][0x2ec] ;  /* 0x0000bb00a8a87a20 */ /* 0x000fe40000410000 */
[----:B------:R-:W-:Y:S01]  /*9cf0*/  IMAD.MOV.U32 R178, RZ, RZ, R187 ;  /* 0x000000ffffb27224 */ /* 0x000fe200078e00bb */
[----:B------:R-:W-:Y:S01]  /*9d00*/  IABS R187, R179 ;  /* 0x000000b300bb7213 */ /* 0x000fe20000000000 */
[----:B------:R-:W-:Y:S01]  /*9d10*/  IMAD.IADD R179, R233, 0x1, -R176 ;  /* 0x00000001e9b37824 */ /* 0x000fe200078e0ab0 */
[----:B------:R-:W-:Y:S01]  /*9d20*/  IADD3 R12, R0, 0x11, RZ ;  /* 0x00000011000c7810 */ /* 0x000fe20007ffe0ff */
[----:B------:R-:W-:Y:S01]  /*9d30*/  HMMA.16816.F32 R20, R16, R14, R20 ;  /* 0x0000000e1014723c */ /* 0x000fe20000001814 */
[----:B------:R-:W-:Y:S01]  /*9d40*/  I2F R177, R177 ;  /* 0x000000b100b17306 */ /* 0x000fe20000201400 */
[----:B------:R-:W-:Y:S01]  /*9d50*/  IMAD.MOV.U32 R188, RZ, RZ, R187 ;  /* 0x000000ffffbc7224 */ /* 0x000fe200078e00bb */
[----:B------:R-:W-:Y:S01]  /*9d60*/  IABS R13, R179 ;  /* 0x000000b3000d7213 */ /* 0x000fe20000000000 */
[----:B------:R-:W-:-:S02]  /*9d70*/  IMAD.IADD R187, R236, 0x1, -R12 ;  /* 0x00000001ecbb7824 */ /* 0x000fc400078e0a0c */
[----:B-1----:R-:W-:Y:S01]  /*9d80*/  FFMA.FTZ R2, R180, -UR18, R191 ;  /* 0x80000012b4027c23 */ /* 0x002fe200080100bf */
[C---:B------:R-:W-:Y:S01]  /*9d90*/  IADD3 R17, R0.reuse, 0x19, RZ ;  /* 0x0000001900117810 */ /* 0x040fe20007ffe0ff */
[----:B------:R-:W-:Y:S01]  /*9da0*/  FMUL.FTZ R19, R9, c[0x0][0x2ec] ;  /* 0x0000bb0009137a20 */ /* 0x000fe20000410000 */
[----:B------:R-:W-:Y:S01]  /*9db0*/  IABS R187, R187 ;  /* 0x000000bb00bb7213 */ /* 0x000fe20000000000 */
[----:B------:R-:W-:Y:S01]  /*9dc0*/  FFMA.FTZ R9, R165, -UR18, R8 ;  /* 0x80000012a5097c23 */ /* 0x000fe20008010008 */
[----:B------:R-:W-:Y:S01]  /*9dd0*/  I2F R184, R184 ;  /* 0x000000b800b87306 */ /* 0x000fe20000201400 */
[----:B------:R-:W-:Y:S02]  /*9de0*/  FMUL.FTZ R8, R11, c[0x0][0x2ec] ;  /* 0x0000bb000b087a20 */ /* 0x000fe40000410000 */
[----:B------:R-:W-:Y:S01]  /*9df0*/  IMAD.IADD R14, R233, 0x1, -R12 ;  /* 0x00000001e90e7824 */ /* 0x000fe200078e0a0c */
[----:B------:R-:W-:Y:S01]  /*9e00*/  FSEL R9, R9, -INF , !P1 ;  /* 0xff80000009097808 */ /* 0x000fe20004800000 */
[----:B------:R-:W-:Y:S01]  /*9e10*/  IMAD.MOV.U32 R194, RZ, RZ, R187 ;  /* 0x000000ffffc27224 */ /* 0x000fe200078e00bb */
[----:B------:R-:W-:Y:S01]  /*9e20*/  ISETP.GE.AND P1, PT, R0, R227, PT ;  /* 0x000000e30000720c */ /* 0x000fe20003f26270 */
[----:B------:R-:W-:Y:S01]  /*9e30*/  FMUL.FTZ R165, R4, c[0x0][0x2ec] ;  /* 0x0000bb0004a57a20 */ /* 0x000fe20000410000 */
[----:B------:R-:W1:Y:S01]  /*9e40*/  MUFU.TANH R8, R8 ;  /* 0x0000000800087308 */ /* 0x000e620000002400 */
[----:B------:R-:W-:Y:S01]  /*9e50*/  IABS R187, R14 ;  /* 0x0000000e00bb7213 */ /* 0x000fe20000000000 */
[----:B------:R-:W-:Y:S01]  /*9e60*/  IMAD.IADD R14, R236, 0x1, -R17 ;  /* 0x00000001ec0e7824 */ /* 0x000fe200078e0a11 */
[----:B------:R-:W-:Y:S01]  /*9e70*/  ISETP.LT.OR P1, PT, R0, R232, P1 ;  /* 0x000000e80000720c */ /* 0x000fe20000f21670 */
[----:B------:R-:W-:-:S02]  /*9e80*/  IMAD.IADD R4, R236, 0x1, -R248 ;  /* 0x00000001ec047824 */ /* 0x000fc400078e0af8 */
[C---:B------:R-:W-:Y:S01]  /*9e90*/  IMAD.IADD R15, R233.reuse, 0x1, -R189 ;  /* 0x00000001e90f7824 */ /* 0x040fe200078e0abd */
[----:B------:R-:W-:Y:S01]  /*9ea0*/  IABS R14, R14 ;  /* 0x0000000e000e7213 */ /* 0x000fe20000000000 */
[----:B------:R-:W2:Y:S01]  /*9eb0*/  MUFU.TANH R19, R19 ;  /* 0x0000001300137308 */ /* 0x000ea20000002400 */
[----:B------:R-:W-:Y:S01]  /*9ec0*/  FSEL R2, R2, -INF , !P1 ;  /* 0xff80000002027808 */ /* 0x000fe20004800000 */
[----:B------:R-:W-:Y:S01]  /*9ed0*/  IMAD.IADD R190, R233, 0x1, -R17 ;  /* 0x00000001e9be7824 */ /* 0x000fe200078e0a11 */
[----:B------:R-:W-:Y:S01]  /*9ee0*/  ISETP.GE.AND P1, PT, R181, R234, PT ;  /* 0x000000eab500720c */ /* 0x000fe20003f26270 */
[----:B------:R-:W-:Y:S01]  /*9ef0*/  FMUL.FTZ R171, R171, c[0x0][0x2ec] ;  /* 0x0000bb00abab7a20 */ /* 0x000fe20000410000 */
[----:B------:R-:W-:Y:S01]  /*9f00*/  IABS R15, R15 ;  /* 0x0000000f000f7213 */ /* 0x000fe20000000000 */
[----:B------:R-:W-:Y:S01]  /*9f10*/  FMUL.FTZ R169, R169, c[0x0][0x2ec] ;  /* 0x0000bb00a9a97a20 */ /* 0x000fe20000410000 */
[----:B------:R-:W-:Y:S01]  /*9f20*/  ISETP.LT.OR P1, PT, R181, R235, P1 ;  /* 0x000000ebb500720c */ /* 0x000fe20000f21670 */
[----:B------:R3:W-:Y:S01]  /*9f30*/  I2F R16, R14 ;  /* 0x0000000e00107306 */ /* 0x0007e20000201400 */
[----:B-1----:R-:W-:Y:S01]  /*9f40*/  FFMA.FTZ R183, R183, -UR18, R8 ;  /* 0x80000012b7b77c23 */ /* 0x002fe20008010008 */
[----:B------:R-:W-:Y:S01]  /*9f50*/  IADD3 R8, R0, 0x38, RZ ;  /* 0x0000003800087810 */ /* 0x000fe20007ffe0ff */
[----:B------:R-:W-:Y:S01]  /*9f60*/  FMUL.FTZ R32, R32, c[0x0][0x2ec] ;  /* 0x0000bb0020207a20 */ /* 0x000fe20000410000 */
[----:B------:R-:W-:Y:S01]  /*9f70*/  IABS R190, R190 ;  /* 0x000000be00be7213 */ /* 0x000fe20000000000 */
[----:B------:R-:W-:-:S02]  /*9f80*/  FMUL.FTZ R34, R34, c[0x0][0x2ec] ;  /* 0x0000bb0022227a20 */ /* 0x000fc40000410000 */
[----:B------:R-:W-:Y:S01]  /*9f90*/  FMUL.FTZ R33, R33, c[0x0][0x2ec] ;  /* 0x0000bb0021217a20 */ /* 0x000fe20000410000 */
[----:B------:R-:W1:Y:S01]  /*9fa0*/  MUFU.TANH R165, R165 ;  /* 0x000000a500a57308 */ /* 0x000e620000002400 */
[----:B--2---:R-:W-:Y:S02]  /*9fb0*/  FFMA.FTZ R11, R182, -UR18, R19 ;  /* 0x80000012b60b7c23 */ /* 0x004fe40008010013 */
[----:B------:R-:W-:Y:S01]  /*9fc0*/  FMUL.FTZ R19, R6, c[0x0][0x2ec] ;  /* 0x0000bb0006137a20 */ /* 0x000fe20000410000 */
[----:B------:R-:W-:Y:S01]  /*9fd0*/  IABS R6, R4 ;  /* 0x0000000400067213 */ /* 0x000fe20000000000 */
[----:B------:R-:W-:Y:S01]  /*9fe0*/  FMUL.FTZ R182, R172, c[0x0][0x2ec] ;  /* 0x0000bb00acb67a20 */ /* 0x000fe20000410000 */
[----:B------:R-:W-:Y:S01]  /*9ff0*/  FSEL R11, R11, -INF , !P0 ;  /* 0xff8000000b0b7808 */ /* 0x000fe20004000000 */
[----:B------:R-:W-:Y:S01]  /*a000*/  IMAD.IADD R4, R233, 0x1, -R248 ;  /* 0x00000001e9047824 */ /* 0x000fe200078e0af8 */
[----:B---3--:R-:W-:Y:S01]  /*a010*/  IADD3 R14, R0, 0x39, RZ ;  /* 0x00000039000e7810 */ /* 0x008fe20007ffe0ff */
[----:B------:R-:W-:Y:S01]  /*a020*/  MUFU.TANH R19, R19 ;  /* 0x0000001300137308 */ /* 0x000fe20000002400 */
[----:B------:R-:W-:Y:S01]  /*a030*/  ISETP.GE.AND P0, PT, R181, R227, PT ;  /* 0x000000e3b500720c */ /* 0x000fe20003f06270 */
[----:B------:R-:W-:Y:S01]  /*a040*/  FMUL.FTZ R172, R175, c[0x0][0x2ec] ;  /* 0x0000bb00afac7a20 */ /* 0x000fe20000410000 */
[----:B------:R-:W-:Y:S01]  /*a050*/  IABS R4, R4 ;  /* 0x0000000400047213 */ /* 0x000fe20000000000 */
[----:B------:R-:W-:Y:S01]  /*a060*/  IMAD.IADD R0, R236, 0x1, -R14 ;  /* 0x00000001ec007824 */ /* 0x000fe200078e0a0e */
[----:B------:R-:W-:Y:S01]  /*a070*/  ISETP.LT.OR P0, PT, R181, R232, P0 ;  /* 0x000000e8b500720c */ /* 0x000fe20000701670 */
[----:B------:R-:W-:-:S02]  /*a080*/  IMAD.MOV.U32 R181, RZ, RZ, R6 ;  /* 0x000000ffffb57224 */ /* 0x000fc400078e0006 */
[----:B------:R-:W-:Y:S01]  /*a090*/  MUFU.TANH R180, R7 ;  /* 0x0000000700b47308 */ /* 0x000fe20000002400 */
[----:B------:R-:W-:Y:S01]  /*a0a0*/  IABS R0, R0 ;  /* 0x0000000000007213 */ /* 0x000fe20000000000 */
[----:B-1----:R-:W-:Y:S02]  /*a0b0*/  FFMA.FTZ R6, R186, -UR18, R165 ;  /* 0x80000012ba067c23 */ /* 0x002fe400080100a5 */
[C---:B------:R-:W-:Y:S02]  /*a0c0*/  IMAD.IADD R175, R236.reuse, 0x1, -R247 ;  /* 0x00000001ecaf7824 */ /* 0x040fe400078e0af7 */
[C---:B------:R-:W-:Y:S02]  /*a0d0*/  IMAD.IADD R186, R233.reuse, 0x1, -R246 ;  /* 0x00000001e9ba7824 */ /* 0x040fe400078e0af6 */
[----:B------:R-:W-:Y:S01]  /*a0e0*/  I2F R10, R0 ;  /* 0x00000000000a7306 */ /* 0x000fe20000201400 */
[----:B------:R-:W-:Y:S01]  /*a0f0*/  IABS R175, R175 ;  /* 0x000000af00af7213 */ /* 0x000fe20000000000 */
[----:B------:R-:W-:Y:S01]  /*a100*/  IMAD.IADD R191, R236, 0x1, -R195 ;  /* 0x00000001ecbf7824 */ /* 0x000fe200078e0ac3 */
[----:B------:R-:W-:Y:S01]  /*a110*/  IABS R186, R186 ;  /* 0x000000ba00ba7213 */ /* 0x000fe20000000000 */
[----:B------:R-:W-:-:S02]  /*a120*/  IMAD.IADD R165, R233, 0x1, -R240 ;  /* 0x00000001e9a57824 */ /* 0x000fc400078e0af0 */
[--C-:B------:R-:W-:Y:S01]  /*a130*/  IMAD.IADD R18, R233, 0x1, -R8.reuse ;  /* 0x00000001e9127824 */ /* 0x100fe200078e0a08 */
[----:B------:R-:W-:Y:S01]  /*a140*/  IABS R191, R191 ;  /* 0x000000bf00bf7213 */ /* 0x000fe20000000000 */
[----:B------:R-:W1:Y:S01]  /*a150*/  MUFU.TANH R0, R5 ;  /* 0x0000000500007308 */ /* 0x000e620000002400 */
[----:B------:R-:W-:Y:S01]  /*a160*/  IABS R165, R165 ;  /* 0x000000a500a57213 */ /* 0x000fe20000000000 */
[----:B------:R-:W-:Y:S01]  /*a170*/  FMUL.FTZ R26, R26, c[0x0][0x2ec] ;  /* 0x0000bb001a1a7a20 */ /* 0x000fe20000410000 */
[----:B------:R-:W-:Y:S01]  /*a180*/  IABS R18, R18 ;  /* 0x0000001200127213 */ /* 0x000fe20000000000 */
[----:B------:R-:W-:Y:S02]  /*a190*/  IMAD.IADD R241, R236, 0x1, -R8 ;  /* 0x00000001ecf17824 */ /* 0x000fe400078e0a08 */
[----:B------:R-:W-:Y:S02]  /*a1a0*/  FMUL.FTZ R20, R20, c[0x0][0x2ec] ;  /* 0x0000bb0014147a20 */ /* 0x000fe40000410000 */
[----:B------:R-:W2:Y:S01]  /*a1b0*/  MUFU.TANH R7, R173 ;  /* 0x000000ad00077308 */ /* 0x000ea20000002400 */
[----:B------:R-:W-:Y:S01]  /*a1c0*/  IABS R241, R241 ;  /* 0x000000f100f17213 */ /* 0x000fe20000000000 */
[----:B------:R-:W-:-:S02]  /*a1d0*/  FMUL.FTZ R21, R21, c[0x0][0x2ec] ;  /* 0x0000bb0015157a20 */ /* 0x000fc40000410000 */
[----:B------:R-:W-:-:S04]  /*a1e0*/  FMUL.FTZ R23, R23, c[0x0][0x2ec] ;  /* 0x0000bb0017177a20 */ /* 0x000fc80000410000 */
[----:B------:R3:W-:Y:S01]  /*a1f0*/  I2F R179, R188 ;  /* 0x000000bc00b37306 */ /* 0x0007e20000201400 */
[----:B-1----:R-:W-:Y:S01]  /*a200*/  FFMA.FTZ R5, R177, -UR18, R0 ;  /* 0x80000012b1057c23 */ /* 0x002fe20008010000 */
[----:B------:R-:W-:Y:S02]  /*a210*/  FSEL R0, R183, -INF , !P6 ;  /* 0xff800000b7007808 */ /* 0x000fe40007000000 */
[----:B------:R-:W-:-:S04]  /*a220*/  ISETP.GE.AND P6, PT, R185, R234, PT ;  /* 0x000000eab900720c */ /* 0x000fc80003fc6270 */
[----:B------:R-:W1:Y:S01]  /*a230*/  I2F R178, R178 ;  /* 0x000000b200b27306 */ /* 0x000e620000201400 */
[C---:B------:R-:W-:Y:S01]  /*a240*/  ISETP.LT.OR P6, PT, R185.reuse, R235, P6 ;  /* 0x000000ebb900720c */ /* 0x040fe200037c1670 */
[----:B--2---:R-:W-:Y:S01]  /*a250*/  IMAD.MOV.U32 R177, RZ, RZ, R7 ;  /* 0x000000ffffb17224 */ /* 0x004fe200078e0007 */
[----:B------:R-:W-:Y:S02]  /*a260*/  FSEL R7, R6, -INF , !P1 ;  /* 0xff80000006077808 */ /* 0x000fe40004800000 */
[-C--:B------:R-:W-:Y:S02]  /*a270*/  ISETP.GE.AND P1, PT, R185, R227.reuse, PT ;  /* 0x000000e3b900720c */ /* 0x080fe40003f26270 */
[----:B------:R-:W-:Y:S01]  /*a280*/  FSEL R5, R5, -INF , !P6 ;  /* 0xff80000005057808 */ /* 0x000fe20007000000 */
[----:B---3--:R-:W-:Y:S01]  /*a290*/  IMAD.IADD R188, R236, 0x1, -R189 ;  /* 0x00000001ecbc7824 */ /* 0x008fe200078e0abd */
[----:B------:R-:W-:Y:S01]  /*a2a0*/  I2F R13, R13 ;  /* 0x0000000d000d7306 */ /* 0x000fe20000201400 */
[----:B------:R-:W-:-:S02]  /*a2b0*/  ISETP.GE.AND P6, PT, R176, R227, PT ;  /* 0x000000e3b000720c */ /* 0x000fc40003fc6270 */
[----:B------:R-:W-:Y:S02]  /*a2c0*/  ISETP.LT.OR P1, PT, R185, R232, P1 ;  /* 0x000000e8b900720c */ /* 0x000fe40000f21670 */
[----:B------:R-:W-:Y:S01]  /*a2d0*/  IABS R188, R188 ;  /* 0x000000bc00bc7213 */ /* 0x000fe20000000000 */
[----:B-1----:R-:W-:Y:S02]  /*a2e0*/  FFMA.FTZ R6, R178, -UR18, R180 ;  /* 0x80000012b2067c23 */ /* 0x002fe400080100b4 */
[----:B------:R-:W1:Y:S01]  /*a2f0*/  MUFU.TANH R182, R182 ;  /* 0x000000b600b67308 */ /* 0x000e620000002400 */
[----:B------:R-:W-:Y:S02]  /*a300*/  ISETP.LT.OR P6, PT, R176, R232, P6 ;  /* 0x000000e8b000720c */ /* 0x000fe400037c1670 */
[----:B------:R-:W-:Y:S02]  /*a310*/  FSEL R6, R6, -INF , !P1 ;  /* 0xff80000006067808 */ /* 0x000fe40004800000 */
[----:B------:R-:W-:-:S03]  /*a320*/  ISETP.GE.AND P1, PT, R12, R234, PT ;  /* 0x000000ea0c00720c */ /* 0x000fc60003f26270 */
[----:B------:R-:W2:Y:S01]  /*a330*/  MUFU.TANH R174, R174 ;  /* 0x000000ae00ae7308 */ /* 0x000ea20000002400 */
[----:B------:R-:W-:-:S07]  /*a340*/  ISETP.LT.OR P1, PT, R12, R235, P1 ;  /* 0x000000eb0c00720c */ /* 0x000fce0000f21670 */
[----:B------:R3:W-:Y:S01]  /*a350*/  I2F R251, R4 ;  /* 0x0000000400fb7306 */ /* 0x0007e20000201400 */
[----:B-1----:R-:W-:-:S07]  /*a360*/  FFMA.FTZ R179, R179, -UR18, R182 ;  /* 0x80000012b3b37c23 */ /* 0x002fce00080100b6 */
[----:B------:R-:W1:Y:S01]  /*a370*/  I2F R194, R194 ;  /* 0x000000c200c27306 */ /* 0x000e620000201400 */
[----:B--2---:R-:W-:-:S05]  /*a380*/  FFMA.FTZ R13, R13, -UR18, R174 ;  /* 0x800000120d0d7c23 */ /* 0x004fca00080100ae */
[----:B------:R-:W-:Y:S01]  /*a390*/  FSEL R180, R13, -INF , !P6 ;  /* 0xff8000000db47808 */ /* 0x000fe20007000000 */
[----:B------:R-:W-:Y:S01]  /*a3a0*/  FMUL.FTZ R13, R35, c[0x0][0x2ec] ;  /* 0x0000bb00230d7a20 */ /* 0x000fe20000410000 */
[----:B------:R2:W-:Y:S01]  /*a3b0*/  MUFU.TANH R173, R168 ;  /* 0x000000a800ad7308 */ /* 0x0005e20000002400 */
[----:B---3--:R-:W-:Y:S01]  /*a3c0*/  FFMA.FTZ R4, R184, -UR18, R19 ;  /* 0x80000012b8047c23 */ /* 0x008fe20008010013 */
[-C--:B------:R-:W-:Y:S01]  /*a3d0*/  ISETP.GE.AND P6, PT, R189, R234.reuse, PT ;  /* 0x000000eabd00720c */ /* 0x080fe20003fc6270 */
[C---:B------:R-:W-:Y:S02]  /*a3e0*/  IMAD.IADD R184, R233.reuse, 0x1, -R244 ;  /* 0x00000001e9b87824 */ /* 0x040fe400078e0af4 */
[----:B------:R-:W-:Y:S01]  /*a3f0*/  IMAD.IADD R19, R233, 0x1, -R195 ;  /* 0x00000001e9137824 */ /* 0x000fe200078e0ac3 */
[----:B------:R-:W-:Y:S02]  /*a400*/  FSEL R4, R4, -INF , !P0 ;  /* 0xff80000004047808 */ /* 0x000fe40004000000 */
[----:B------:R-:W-:Y:S01]  /*a410*/  I2F R187, R187 ;  /* 0x000000bb00bb7306 */ /* 0x000fe20000201400 */
[----:B------:R-:W-:Y:S01]  /*a420*/  ISETP.GE.AND P0, PT, R176, R234, PT ;  /* 0x000000eab000720c */ /* 0x000fe20003f06270 */
[----:B-1----:R-:W-:Y:S01]  /*a430*/  FFMA.FTZ R194, R194, -UR18, R177 ;  /* 0x80000012c2c27c23 */ /* 0x002fe200080100b1 */
[----:B------:R-:W-:-:S02]  /*a440*/  ISETP.LT.OR P6, PT, R189, R235, P6 ;  /* 0x000000ebbd00720c */ /* 0x000fc400037c1670 */
[----:B------:R-:W-:Y:S02]  /*a450*/  ISETP.LT.OR P0, PT, R176, R235, P0 ;  /* 0x000000ebb000720c */ /* 0x000fe40000701670 */
[----:B------:R-:W-:Y:S01]  /*a460*/  IABS R184, R184 ;  /* 0x000000b800b87213 */ /* 0x000fe20000000000 */
[----:B------:R-:W1:Y:S01]  /*a470*/  I2F R188, R188 ;  /* 0x000000bc00bc7306 */ /* 0x000e620000201400 */
[----:B--2---:R-:W-:Y:S01]  /*a480*/  FMUL.FTZ R168, R170, c[0x0][0x2ec] ;  /* 0x0000bb00aaa87a20 */ /* 0x004fe20000410000 */
[----:B------:R-:W-:Y:S02]  /*a490*/  FSEL R185, R179, -INF , !P0 ;  /* 0xff800000b3b97808 */ /* 0x000fe40004000000 */
[----:B------:R-:W-:Y:S02]  /*a4a0*/  ISETP.GE.AND P0, PT, R12, R227, PT ;  /* 0x000000e30c00720c */ /* 0x000fe40003f06270 */
[----:B------:R-:W-:Y:S02]  /*a4b0*/  FSEL R179, R194, -INF , !P1 ;  /* 0xff800000c2b37808 */ /* 0x000fe40004800000 */
[----:B------:R-:W2:Y:S01]  /*a4c0*/  MUFU.TANH R172, R172 ;  /* 0x000000ac00ac7308 */ /* 0x000ea20000002400 */
[----:B------:R-:W-:-:S02]  /*a4d0*/  ISETP.LT.OR P0, PT, R12, R232, P0 ;  /* 0x000000e80c00720c */ /* 0x000fc40000701670 */
[C---:B------:R-:W-:Y:S02]  /*a4e0*/  ISETP.GE.AND P1, PT, R189.reuse, R227, PT ;  /* 0x000000e3bd00720c */ /* 0x040fe40003f26270 */
[----:B------:R-:W-:Y:S02]  /*a4f0*/  IABS R19, R19 ;  /* 0x0000001300137213 */ /* 0x000fe40000000000 */
[----:B------:R-:W-:Y:S01]  /*a500*/  ISETP.LT.OR P1, PT, R189, R232, P1 ;  /* 0x000000e8bd00720c */ /* 0x000fe20000f21670 */
[----:B------:R-:W-:Y:S01]  /*a510*/  I2F R15, R15 ;  /* 0x0000000f000f7306 */ /* 0x000fe20000201400 */
[----:B-1----:R-:W-:-:S05]  /*a520*/  FFMA.FTZ R173, R188, -UR18, R173 ;  /* 0x80000012bcad7c23 */ /* 0x002fca00080100ad */
[----:B------:R-:W-:Y:S02]  /*a530*/  FSEL R183, R173, -INF , !P6 ;  /* 0xff800000adb77808 */ /* 0x000fe40007000000 */
[----:B------:R-:W1:Y:S01]  /*a540*/  MUFU.TANH R168, R168 ;  /* 0x000000a800a87308 */ /* 0x000e620000002400 */
[----:B--2---:R-:W-:Y:S01]  /*a550*/  FFMA.FTZ R172, R187, -UR18, R172 ;  /* 0x80000012bbac7c23 */ /* 0x004fe200080100ac */
[----:B------:R-:W-:-:S04]  /*a560*/  ISETP.GE.AND P6, PT, R17, R227, PT ;  /* 0x000000e31100720c */ /* 0x000fc80003fc6270 */
[----:B------:R-:W-:Y:S02]  /*a570*/  FSEL R194, R172, -INF , !P0 ;  /* 0xff800000acc27808 */ /* 0x000fe40004000000 */
[----:B------:R-:W-:Y:S01]  /*a580*/  I2F R190, R190 ;  /* 0x000000be00be7306 */ /* 0x000fe20000201400 */
[C---:B------:R-:W-:Y:S02]  /*a590*/  ISETP.GE.AND P0, PT, R17.reuse, R234, PT ;  /* 0x000000ea1100720c */ /* 0x040fe40003f06270 */
[C---:B------:R-:W-:Y:S02]  /*a5a0*/  ISETP.LT.OR P6, PT, R17.reuse, R232, P6 ;  /* 0x000000e81100720c */ /* 0x040fe400037c1670 */
[----:B------:R-:W-:Y:S01]  /*a5b0*/  ISETP.LT.OR P0, PT, R17, R235, P0 ;  /* 0x000000eb1100720c */ /* 0x000fe20000701670 */
[----:B------:R-:W-:Y:S02]  /*a5c0*/  FMUL.FTZ R17, R31, c[0x0][0x2ec] ;  /* 0x0000bb001f117a20 */ /* 0x000fe40000410000 */
[----:B------:R-:W2:Y:S01]  /*a5d0*/  MUFU.TANH R171, R171 ;  /* 0x000000ab00ab7308 */ /* 0x000ea20000002400 */
[----:B-1----:R-:W-:-:S02]  /*a5e0*/  FFMA.FTZ R168, R15, -UR18, R168 ;  /* 0x800000120fa87c23 */ /* 0x002fc400080100a8 */
[----:B------:R-:W-:-:S03]  /*a5f0*/  FMUL.FTZ R15, R30, c[0x0][0x2ec] ;  /* 0x0000bb001e0f7a20 */ /* 0x000fc60000410000 */
[----:B------:R-:W-:Y:S02]  /*a600*/  FSEL R182, R168, -INF , !P1 ;  /* 0xff800000a8b67808 */ /* 0x000fe40004800000 */
[----:B------:R-:W1:Y:S01]  /*a610*/  MUFU.TANH R169, R169 ;  /* 0x000000a900a97308 */ /* 0x000e620000002400 */
[----:B------:R-:W-:-:S04]  /*a620*/  ISETP.GE.AND P1, PT, R248, R234, PT ;  /* 0x000000eaf800720c */ /* 0x000fc80003f26270 */
[----:B------:R-:W-:-:S03]  /*a630*/  ISETP.LT.OR P1, PT, R248, R235, P1 ;  /* 0x000000ebf800720c */ /* 0x000fc60000f21670 */
[----:B------:R-:W-:Y:S01]  /*a640*/  I2F R181, R181 ;  /* 0x000000b500b57306 */ /* 0x000fe20000201400 */
[----:B--2---:R-:W-:-:S05]  /*a650*/  FFMA.FTZ R190, R190, -UR18, R171 ;  /* 0x80000012bebe7c23 */ /* 0x004fca00080100ab */
[----:B------:R-:W-:Y:S02]  /*a660*/  FSEL R190, R190, -INF , !P6 ;  /* 0xff800000bebe7808 */ /* 0x000fe40007000000 */
[----:B------:R-:W2:Y:S01]  /*a670*/  MUFU.TANH R32, R32 ;  /* 0x0000002000207308 */ /* 0x000ea20000002400 */
[----:B-1----:R-:W-:Y:S01]  /*a680*/  FFMA.FTZ R16, R16, -UR18, R169 ;  /* 0x8000001210107c23 */ /* 0x002fe200080100a9 */
[----:B------:R-:W-:-:S04]  /*a690*/  ISETP.GE.AND P6, PT, R247, R234, PT ;  /* 0x000000eaf700720c */ /* 0x000fc80003fc6270 */
[----:B------:R-:W-:Y:S02]  /*a6a0*/  ISETP.LT.OR P6, PT, R247, R235, P6 ;  /* 0x000000ebf700720c */ /* 0x000fe400037c1670 */
[----:B------:R-:W-:Y:S08]  /*a6b0*/  I2F R175, R175 ;  /* 0x000000af00af7306 */ /* 0x000ff00000201400 */
[----:B------:R1:W3:Y:S01]  /*a6c0*/  MUFU.TANH R12, R33 ;  /* 0x00000021000c7308 */ /* 0x0002e20000002400 */
[----:B--2---:R-:W-:Y:S01]  /*a6d0*/  FFMA.FTZ R32, R181, -UR18, R32 ;  /* 0x80000012b5207c23 */ /* 0x004fe20008010020 */
[----:B------:R-:W-:Y:S01]  /*a6e0*/  FSEL R181, R16, -INF , !P0 ;  /* 0xff80000010b57808 */ /* 0x000fe20004000000 */
[----:B------:R-:W-:Y:S01]  /*a6f0*/  FMUL.FTZ R16, R25, c[0x0][0x2ec] ;  /* 0x0000bb0019107a20 */ /* 0x000fe20000410000 */
[----:B------:R-:W-:Y:S01]  /*a700*/  ISETP.GE.AND P0, PT, R248, R227, PT ;  /* 0x000000e3f800720c */ /* 0x000fe20003f06270 */
[----:B------:R-:W-:Y:S01]  /*a710*/  FMUL.FTZ R25, R27, c[0x0][0x2ec] ;  /* 0x0000bb001b197a20 */ /* 0x000fe20000410000 */
[----:B------:R-:W-:-:S02]  /*a720*/  FSEL R189, R32, -INF , !P1 ;  /* 0xff80000020bd7808 */ /* 0x000fc40004800000 */
[----:B------:R-:W2:Y:S01]  /*a730*/  MUFU.TANH R34, R34 ;  /* 0x0000002200227308 */ /* 0x000ea20000002400 */
[----:B------:R-:W-:Y:S02]  /*a740*/  ISETP.LT.OR P0, PT, R248, R232, P0 ;  /* 0x000000e8f800720c */ /* 0x000fe40000701670 */
[----:B------:R-:W-:-:S04]  /*a750*/  ISETP.GE.AND P1, PT, R247, R227, PT ;  /* 0x000000e3f700720c */ /* 0x000fc80003f26270 */
[----:B------:R-:W-:Y:S01]  /*a760*/  ISETP.LT.OR P1, PT, R247, R232, P1 ;  /* 0x000000e8f700720c */ /* 0x000fe20000f21670 */
[----:B-1----:R-:W-:Y:S01]  /*a770*/  FMUL.FTZ R33, R28, c[0x0][0x2ec] ;  /* 0x0000bb001c217a20 */ /* 0x002fe20000410000 */
[----:B------:R-:W-:Y:S01]  /*a780*/  I2F R186, R186 ;  /* 0x000000ba00ba7306 */ /* 0x000fe20000201400 */
[----:B------:R-:W-:Y:S02]  /*a790*/  FMUL.FTZ R28, R29, c[0x0][0x2ec] ;  /* 0x0000bb001d1c7a20 */ /* 0x000fe40000410000 */
[----:B------:R-:W-:Y:S02]  /*a7a0*/  FMUL.FTZ R29, R24, c[0x0][0x2ec] ;  /* 0x0000bb00181d7a20 */ /* 0x000fe40000410000 */
[----:B---3--:R-:W-:Y:S02]  /*a7b0*/  FFMA.FTZ R12, R175, -UR18, R12 ;  /* 0x80000012af0c7c23 */ /* 0x008fe4000801000c */
[----:B--2---:R-:W-:Y:S01]  /*a7c0*/  FFMA.FTZ R24, R251, -UR18, R34 ;  /* 0x80000012fb187c23 */ /* 0x004fe20008010022 */
[----:B------:R-:W1:Y:S02]  /*a7d0*/  MUFU.TANH R15, R15 ;  /* 0x0000000f000f7308 */ /* 0x000e640000002400 */
[----:B------:R-:W-:-:S02]  /*a7e0*/  FSEL R187, R12, -INF , !P6 ;  /* 0xff8000000cbb7808 */ /* 0x000fc40007000000 */
[----:B------:R-:W-:Y:S02]  /*a7f0*/  FSEL R24, R24, -INF , !P0 ;  /* 0xff80000018187808 */ /* 0x000fe40004000000 */
[C---:B------:R-:W-:Y:S02]  /*a800*/  ISETP.GE.AND P6, PT, R246.reuse, R227, PT ;  /* 0x000000e3f600720c */ /* 0x040fe40003fc6270 */
[----:B------:R-:W2:Y:S01]  /*a810*/  MUFU.TANH R33, R33 ;  /* 0x0000002100217308 */ /* 0x000ea20000002400 */
[C---:B------:R-:W-:Y:S02]  /*a820*/  ISETP.GE.AND P0, PT, R246.reuse, R234, PT ;  /* 0x000000eaf600720c */ /* 0x040fe40003f06270 */
[C---:B------:R-:W-:Y:S02]  /*a830*/  ISETP.LT.OR P6, PT, R246.reuse, R232, P6 ;  /* 0x000000e8f600720c */ /* 0x040fe400037c1670 */
[----:B------:R-:W-:-:S03]  /*a840*/  ISETP.LT.OR P0, PT, R246, R235, P0 ;  /* 0x000000ebf600720c */ /* 0x000fc60000701670 */
[----:B------:R-:W-:Y:S01]  /*a850*/  I2F R184, R184 ;  /* 0x000000b800b87306 */ /* 0x000fe20000201400 */
[----:B-1----:R-:W-:-:S07]  /*a860*/  FFMA.FTZ R15, R186, -UR18, R15 ;  /* 0x80000012ba0f7c23 */ /* 0x002fce000801000f */
[----:B------:R-:W1:Y:S01]  /*a870*/  MUFU.TANH R17, R17 ;  /* 0x0000001100117308 */ /* 0x000e620000002400 */
[----:B--2---:R-:W-:-:S05]  /*a880*/  FFMA.FTZ R27, R252, -UR18, R33 ;  /* 0x80000012fc1b7c23 */ /* 0x004fca0008010021 */
[----:B------:R-:W-:Y:S02]  /*a890*/  FSEL R27, R27, -INF , !P0 ;  /* 0xff8000001b1b7808 */ /* 0x000fe40004000000 */
[----:B------:R-:W2:Y:S01]  /*a8a0*/  MUFU.TANH R13, R13 ;  /* 0x0000000d000d7308 */ /* 0x000ea20000002400 */
[----:B------:R-:W-:-:S04]  /*a8b0*/  ISETP.GE.AND P0, PT, R244, R227, PT ;  /* 0x000000e3f400720c */ /* 0x000fc80003f06270 */
[----:B------:R-:W-:-:S03]  /*a8c0*/  ISETP.LT.OR P0, PT, R244, R232, P0 ;  /* 0x000000e8f400720c */ /* 0x000fc60000701670 */
[----:B------:R-:W3:Y:S01]  /*a8d0*/  MUFU.TANH R28, R28 ;  /* 0x0000001c001c7308 */ /* 0x000ee20000002400 */
[----:B-1----:R-:W-:Y:S01]  /*a8e0*/  FFMA.FTZ R17, R184, -UR18, R17 ;  /* 0x80000012b8117c23 */ /* 0x002fe20008010011 */
[----:B------:R-:W-:Y:S01]  /*a8f0*/  FSEL R184, R15, -INF , !P6 ;  /* 0xff8000000fb87808 */ /* 0x000fe20007000000 */
[----:B------:R-:W-:Y:S01]  /*a900*/  FMUL.FTZ R15, R22, c[0x0][0x2ec] ;  /* 0x0000bb00160f7a20 */ /* 0x000fe20000410000 */
[-C--:B------:R-:W-:Y:S02]  /*a910*/  ISETP.GE.AND P6, PT, R240, R234.reuse, PT ;  /* 0x000000eaf000720c */ /* 0x080fe40003fc6270 */
[----:B------:R-:W-:Y:S02]  /*a920*/  FSEL R186, R17, -INF , !P0 ;  /* 0xff80000011ba7808 */ /* 0x000fe40004000000 */
[----:B------:R-:W-:Y:S01]  /*a930*/  I2F R191, R191 ;  /* 0x000000bf00bf7306 */ /* 0x000fe20000201400 */
[----:B--2---:R-:W-:Y:S01]  /*a940*/  FFMA.FTZ R13, R250, -UR18, R13 ;  /* 0x80000012fa0d7c23 */ /* 0x004fe2000801000d */
[----:B------:R-:W-:-:S02]  /*a950*/  ISETP.GE.AND P0, PT, R195, R234, PT ;  /* 0x000000eac300720c */ /* 0x000fc40003f06270 */
[-C--:B------:R-:W-:Y:S02]  /*a960*/  ISETP.LT.OR P6, PT, R240, R235.reuse, P6 ;  /* 0x000000ebf000720c */ /* 0x080fe400037c1670 */
[----:B------:R-:W-:Y:S01]  /*a970*/  FSEL R188, R13, -INF , !P1 ;  /* 0xff8000000dbc7808 */ /* 0x000fe20004800000 */
[----:B------:R-:W-:Y:S01]  /*a980*/  IMAD.IADD R13, R233, 0x1, -R14 ;  /* 0x00000001e90d7824 */ /* 0x000fe200078e0a0e */
[----:B------:R-:W1:Y:S01]  /*a990*/  MUFU.TANH R16, R16 ;  /* 0x0000001000107308 */ /* 0x000e620000002400 */
[C---:B------:R-:W-:Y:S01]  /*a9a0*/  ISETP.GE.AND P1, PT, R244.reuse, R234, PT ;  /* 0x000000eaf400720c */ /* 0x040fe20003f26270 */
[----:B---3--:R-:W-:Y:S01]  /*a9b0*/  FFMA.FTZ R28, R243, -UR18, R28 ;  /* 0x80000012f31c7c23 */ /* 0x008fe2000801001c */
[-C--:B------:R-:W-:Y:S02]  /*a9c0*/  ISETP.LT.OR P0, PT, R195, R235.reuse, P0 ;  /* 0x000000ebc300720c */ /* 0x080fe40000701670 */
[----:B------:R-:W-:Y:S02]  /*a9d0*/  ISETP.LT.OR P1, PT, R244, R235, P1 ;  /* 0x000000ebf400720c */ /* 0x000fe40000f21670 */
[----:B------:R-:W-:Y:S01]  /*a9e0*/  IABS R13, R13 ;  /* 0x0000000d000d7213 */ /* 0x000fe20000000000 */
[----:B------:R-:W-:Y:S08]  /*a9f0*/  I2F R165, R165 ;  /* 0x000000a500a57306 */ /* 0x000ff00000201400 */
[----:B------:R-:W2:Y:S01]  /*aa00*/  MUFU.TANH R29, R29 ;  /* 0x0000001d001d7308 */ /* 0x000ea20000002400 */
[----:B-1----:R-:W-:-:S05]  /*aa10*/  FFMA.FTZ R16, R191, -UR18, R16 ;  /* 0x80000012bf107c23 */ /* 0x002fca0008010010 */
        /* <DEDUP_REMOVED lines=12> */
[----:B------:R-:W-:Y:S01]  /*aae0*/  I2F R241, R241 ;  /* 0x000000f100f17306 */ /* 0x000fe20000201400 */
[----:B--2---:R-:W-:-:S05]  /*aaf0*/  FFMA.FTZ R15, R18, -UR18, R15 ;  /* 0x80000012120f7c23 */ /* 0x004fca000801000f */
[----:B------:R-:W-:Y:S02]  /*ab00*/  FSEL R168, R15, -INF , !P0 ;  /* 0xff8000000fa87808 */ /* 0x000fe40004000000 */
[----:B------:R1:W2:Y:S01]  /*ab10*/  MUFU.TANH R12, R25 ;  /* 0x00000019000c7308 */ /* 0x0002a20000002400 */
[----:B------:R-:W-:Y:S01]  /*ab20*/  BAR.SYNC.DEFER_BLOCKING 0x0 ;  /* 0x0000000000007b1d */ /* 0x000fe20000010000 */
[----:B------:R-:W-:-:S06]  /*ab30*/  PLOP3.LUT P0, PT, PT, PT, UP0, 0x80, 0x0 ;  /* 0x000000000000781c */ /* 0x000fcc0003f0f008 */
[----:B------:R-:W3:Y:S01]  /*ab40*/  MUFU.TANH R20, R20 ;  /* 0x0000001400147308 */ /* 0x000ee20000002400 */
[----:B-1----:R-:W-:-:S07]  /*ab50*/  FSEL R25, R28, -INF , !P1 ;  /* 0xff8000001c197808 */ /* 0x002fce0004800000 */
[----:B------:R-:W-:Y:S01]  /*ab60*/  I2F R13, R13 ;  /* 0x0000000d000d7306 */ /* 0x000fe20000201400 */
[----:B------:R-:W-:Y:S01]  /*ab70*/  ISETP.GE.AND P1, PT, R240, R227, PT ;  /* 0x000000e3f000720c */ /* 0x000fe20003f26270 */
[----:B--2---:R-:W-:-:S03]  /*ab80*/  FFMA.FTZ R12, R19, -UR18, R12 ;  /* 0x80000012130c7c23 */ /* 0x004fc6000801000c */
[----:B------:R-:W-:Y:S01]  /*ab90*/  ISETP.LT.OR P1, PT, R240, R232, P1 ;  /* 0x000000e8f000720c */ /* 0x000fe20000f21670 */
[----:B---3--:R-:W-:Y:S02]  /*aba0*/  FFMA.FTZ R20, R241, -UR18, R20 ;  /* 0x80000012f1147c23 */ /* 0x008fe40008010014 */
[----:B------:R-:W1:Y:S01]  /*abb0*/  MUFU.TANH R21, R21 ;  /* 0x0000001500157308 */ /* 0x000e620000002400 */
[----:B------:R-:W-:Y:S02]  /*abc0*/  FSEL R172, R26, -INF , !P1 ;  /* 0xff8000001aac7808 */ /* 0x000fe40004800000 */
[-C--:B------:R-:W-:Y:S02]  /*abd0*/  ISETP.GE.AND P1, PT, R8, R234.reuse, PT ;  /* 0x000000ea0800720c */ /* 0x080fe40003f26270 */
[----:B------:R-:W-:Y:S02]  /*abe0*/  FSEL R170, R12, -INF , !P6 ;  /* 0xff8000000caa7808 */ /* 0x000fe40007000000 */
[----:B------:R-:W-:Y:S01]  /*abf0*/  ISETP.LT.OR P1, PT, R8, R235, P1 ;  /* 0x000000eb0800720c */ /* 0x000fe20000f21670 */
[----:B------:R-:W2:Y:S01]  /*ac00*/  MUFU.TANH R16, R23 ;  /* 0x0000001700107308 */ /* 0x000ea20000002400 */
[----:B------:R-:W-:-:S02]  /*ac10*/  ISETP.GE.AND P6, PT, R14, R234, PT ;  /* 0x000000ea0e00720c */ /* 0x000fc40003fc6270 */
[----:B------:R-:W-:Y:S02]  /*ac20*/  FSEL R173, R20, -INF , !P1 ;  /* 0xff80000014ad7808 */ /* 0x000fe40004800000 */
[C---:B------:R-:W-:Y:S02]  /*ac30*/  ISETP.GE.AND P1, PT, R14.reuse, R227, PT ;  /* 0x000000e30e00720c */ /* 0x040fe40003f26270 */
[----:B------:R-:W-:Y:S01]  /*ac40*/  ISETP.LT.OR P6, PT, R14, R235, P6 ;  /* 0x000000eb0e00720c */ /* 0x000fe200037c1670 */
[----:B-1----:R-:W-:Y:S01]  /*ac50*/  FFMA.FTZ R10, R10, -UR18, R21 ;  /* 0x800000120a0a7c23 */ /* 0x002fe20008010015 */
[----:B------:R-:W-:-:S04]  /*ac60*/  ISETP.LT.OR P1, PT, R14, R232, P1 ;  /* 0x000000e80e00720c */ /* 0x000fc80000f21670 */
[----:B------:R-:W-:Y:S01]  /*ac70*/  FSEL R171, R10, -INF , !P6 ;  /* 0xff8000000aab7808 */ /* 0x000fe20007000000 */
[----:B--2---:R-:W-:-:S05]  /*ac80*/  FFMA.FTZ R13, R13, -UR18, R16 ;  /* 0x800000120d0d7c23 */ /* 0x004fca0008010010 */
        /* <DEDUP_REMOVED lines=134> */
.L_x_1285:
[----:B------:R-:W-:Y:S05]  /*b4f0*/  BSYNC B0 ;  /* 0x0000000000007941 */ /* 0x000fea0003800000 */
.L_x_1284:
[----:B------:R-:W0:Y:S02]  /*b500*/  LDGDEPBAR ;  /* 0x00000000000079af */ /* 0x000e240000000000 */
.L_x_1283:
[----:B------:R-:W-:Y:S01]  /*b510*/  FMNMX.FTZ R10, R164, R9, !PT ;  /* 0x00000009a40a7209 */ /* 0x000fe20007810000 */
[----:B-1----:R-:W-:Y:S01]  /*b520*/  LDSM.16.MT88.4 R16, [R216+0x10000] ;  /* 0x01000000d810783b */ /* 0x002fe20000004200 */
        /* <DEDUP_REMOVED lines=32> */
[----:B--2---:R-:W1:Y:S04]  /*b730*/  SHFL.BFLY PT, R13, R10, 0x2, 0x1f ;  /* 0x0c401f000a0d7f89 */ /* 0x004e6800000e0000 */
[----:B------:R-:W2:Y:S01]  /*b740*/  SHFL.BFLY PT, R8, R15, 0x2, 0x1f ;  /* 0x0c401f000f087f89 */ /* 0x000ea200000e0000 */
[----:B-1----:R-:W-:Y:S02]  /*b750*/  FMNMX.FTZ R13, R10, R13, !PT ;  /* 0x0000000d0a0d7209 */ /* 0x002fe40007810000 */
[----:B--2---:R-:W-:-:S03]  /*b760*/  FMNMX.FTZ R8, R15, R8, !PT ;  /* 0x000000080f087209 */ /* 0x004fc60007810000 */
[----:B------:R-:W1:Y:S04]  /*b770*/  SHFL.BFLY PT, R34, R13, 0x1, 0x1f ;  /* 0x0c201f000d227f89 */ /* 0x000e6800000e0000 */
[----:B------:R-:W2:Y:S01]  /*b780*/  SHFL.BFLY PT, R33, R8, 0x1, 0x1f ;  /* 0x0c201f0008217f89 */ /* 0x000ea200000e0000 */
[----:B-1----:R-:W-:-:S03]  /*b790*/  FMNMX.FTZ R34, R13, R34, !PT ;  /* 0x000000220d227209 */ /* 0x002fc60007810000 */
[----:B------:R-:W1:Y:S01]  /*b7a0*/  LDSM.16.MT88.4 R12, [R214+0x10000] ;  /* 0x01000000d60c783b */ /* 0x000e620000004200 */
[----:B--2---:R-:W-:Y:S01]  /*b7b0*/  FMNMX.FTZ R33, R8, R33, !PT ;  /* 0x0000002108217209 */ /* 0x004fe20007810000 */
[C---:B------:R-:W-:Y:S01]  /*b7c0*/  FMUL.FTZ R174, R34.reuse, c[0x0][0x23c] ;  /* 0x00008f0022ae7a20 */ /* 0x040fe20000410000 */
[----:B------:R-:W-:Y:S02]  /*b7d0*/  FSETP.NEU.FTZ.AND P1, PT, R34, -INF , PT ;  /* 0xff8000002200780b */ /* 0x000fe40003f3d000 */
[C---:B------:R-:W-:Y:S01]  /*b7e0*/  FSETP.NEU.FTZ.AND P0, PT, R33.reuse, -INF , PT ;  /* 0xff8000002100780b */ /* 0x040fe20003f1d000 */
[----:B------:R-:W-:Y:S01]  /*b7f0*/  FMUL.FTZ R169, R33, c[0x0][0x23c] ;  /* 0x00008f0021a97a20 */ /* 0x000fe20000410000 */
[----:B------:R-:W-:-:S04]  /*b800*/  FSEL R174, R174, RZ, P1 ;  /* 0x000000ffaeae7208 */ /* 0x000fc80000800000 */
[----:B------:R-:W-:Y:S01]  /*b810*/  FSEL R169, R169, RZ, P0 ;  /* 0x000000ffa9a97208 */ /* 0x000fe20000000000 */
[--C-:B------:R-:W-:Y:S02]  /*b820*/  FFMA.FTZ R32, R9, c[0x0][0x23c], -R174.reuse ;  /* 0x00008f0009207a23 */ /* 0x100fe400000108ae */
[--C-:B------:R-:W-:Y:S02]  /*b830*/  FFMA.FTZ R31, R11, c[0x0][0x23c], -R174.reuse ;  /* 0x00008f000b1f7a23 */ /* 0x100fe400000108ae */
[----:B------:R-:W2:Y:S01]  /*b840*/  LDSM.16.MT88.4 R8, [R213+0x10000] ;  /* 0x01000000d508783b */ /* 0x000ea20000004200 */
[----:B------:R-:W-:Y:S01]  /*b850*/  FFMA.FTZ R29, R5, c[0x0][0x23c], -R174 ;  /* 0x00008f00051d7a23 */ /* 0x000fe200000108ae */
[----:B------:R-:W-:Y:S01]  /*b860*/  FSEL R5, R34, RZ, P1 ;  /* 0x000000ff22057208 */ /* 0x000fe20000800000 */
[--C-:B------:R-:W-:Y:S01]  /*b870*/  FFMA.FTZ R35, R6, c[0x0][0x23c], -R169.reuse ;  /* 0x00008f0006237a23 */ /* 0x100fe200000108a9 */
[----:B------:R-:W-:Y:S01]  /*b880*/  FSEL R6, R33, RZ, P0 ;  /* 0x000000ff21067208 */ /* 0x000fe20000000000 */
[--C-:B------:R-:W-:Y:S01]  /*b890*/  FFMA.FTZ R28, R2, c[0x0][0x23c], -R169.reuse ;  /* 0x00008f00021c7a23 */ /* 0x100fe200000108a9 */
[----:B------:R-:W-:Y:S01]  /*b8a0*/  MUFU.EX2 R32, R32 ;  /* 0x0000002000207308 */ /* 0x000fe20000000800 */
[----:B------:R-:W-:-:S02]  /*b8b0*/  FFMA.FTZ R2, R0, c[0x0][0x23c], -R169 ;  /* 0x00008f0000027a23 */ /* 0x000fc400000108a9 */
[----:B------:R-:W-:Y:S02]  /*b8c0*/  FFMA.FTZ R0, R4, c[0x0][0x23c], -R169 ;  /* 0x00008f0004007a23 */ /* 0x000fe400000108a9 */
[----:B------:R-:W-:Y:S02]  /*b8d0*/  FADD.FTZ R4, R164, -R5 ;  /* 0x80000005a4047221 */ /* 0x000fe40000010000 */
[----:B------:R-:W-:Y:S01]  /*b8e0*/  FADD.FTZ R6, R3, -R6 ;  /* 0x8000000603067221 */ /* 0x000fe20000010000 */
[----:B------:R-:W3:Y:S01]  /*b8f0*/  MUFU.EX2 R31, R31 ;  /* 0x0000001f001f7308 */ /* 0x000ee20000000800 */
[----:B------:R-:W-:Y:S02]  /*b900*/  FFMA.FTZ R30, R7, c[0x0][0x23c], -R174 ;  /* 0x00008f00071e7a23 */ /* 0x000fe400000108ae */
[----:B------:R-:W-:Y:S02]  /*b910*/  FMUL.FTZ R164, R4, c[0x0][0x23c] ;  /* 0x00008f0004a47a20 */ /* 0x000fe40000410000 */
[----:B------:R-:W-:-:S02]  /*b920*/  FMUL.FTZ R3, R6, c[0x0][0x23c] ;  /* 0x00008f0006037a20 */ /* 0x000fc40000410000 */
[--C-:B------:R-:W-:Y:S01]  /*b930*/  FFMA.FTZ R176, R185, c[0x0][0x23c], -R174.reuse ;  /* 0x00008f00b9b07a23 */ /* 0x100fe200000108ae */
[----:B------:R-:W-:Y:S01]  /*b940*/  MUFU.EX2 R30, R30 ;  /* 0x0000001e001e7308 */ /* 0x000fe20000000800 */
[--C-:B------:R-:W-:Y:S02]  /*b950*/  FFMA.FTZ R178, R183, c[0x0][0x23c], -R174.reuse ;  /* 0x00008f00b7b27a23 */ /* 0x100fe400000108ae */
[--C-:B------:R-:W-:Y:S02]  /*b960*/  FFMA.FTZ R179, R179, c[0x0][0x23c], -R174.reuse ;  /* 0x00008f00b3b37a23 */ /* 0x100fe400000108ae */
[----:B------:R-:W-:Y:S02]  /*b970*/  FFMA.FTZ R181, R181, c[0x0][0x23c], -R174 ;  /* 0x00008f00b5b57a23 */ /* 0x000fe400000108ae */
[--C-:B------:R-:W-:Y:S01]  /*b980*/  FFMA.FTZ R180, R180, c[0x0][0x23c], -R169.reuse ;  /* 0x00008f00b4b47a23 */ /* 0x100fe200000108a9 */
[----:B------:R-:W4:Y:S01]  /*b990*/  MUFU.EX2 R29, R29 ;  /* 0x0000001d001d7308 */ /* 0x000f220000000800 */
[----:B---3--:R-:W-:Y:S01]  /*b9a0*/  F2FP.PACK_AB R4, R31, R32 ;  /* 0x000000201f04723e */ /* 0x008fe200000000ff */
[----:B------:R-:W-:-:S02]  /*b9b0*/  FFMA.FTZ R183, R194, c[0x0][0x23c], -R169 ;  /* 0x00008f00c2b77a23 */ /* 0x000fc400000108a9 */
[--C-:B------:R-:W-:Y:S02]  /*b9c0*/  FFMA.FTZ R182, R182, c[0x0][0x23c], -R169.reuse ;  /* 0x00008f00b6b67a23 */ /* 0x100fe400000108a9 */
[--C-:B------:R-:W-:Y:S02]  /*b9d0*/  FFMA.FTZ R185, R190, c[0x0][0x23c], -R169.reuse ;  /* 0x00008f00beb97a23 */ /* 0x100fe400000108a9 */
[----:B------:R-:W-:Y:S01]  /*b9e0*/  MUFU.EX2 R28, R28 ;  /* 0x0000001c001c7308 */ /* 0x000fe20000000800 */
[--C-:B------:R-:W-:Y:S02]  /*b9f0*/  FFMA.FTZ R190, R187, c[0x0][0x23c], -R174.reuse ;  /* 0x00008f00bbbe7a23 */ /* 0x100fe400000108ae */
[--C-:B------:R-:W-:Y:S02]  /*ba00*/  FFMA.FTZ R187, R27, c[0x0][0x23c], -R174.reuse ;  /* 0x00008f001bbb7a23 */ /* 0x100fe400000108ae */
[--C-:B------:R-:W-:Y:S02]  /*ba10*/  FFMA.FTZ R194, R25, c[0x0][0x23c], -R174.reuse ;  /* 0x00008f0019c27a23 */ /* 0x100fe400000108ae */
[----:B------:R-:W-:Y:S01]  /*ba20*/  FFMA.FTZ R191, R24, c[0x0][0x23c], -R169 ;  /* 0x00008f0018bf7a23 */ /* 0x000fe200000108a9 */
[----:B------:R-:W3:Y:S01]  /*ba30*/  MUFU.EX2 R2, R2 ;  /* 0x0000000200027308 */ /* 0x000ee20000000800 */
[----:B----4-:R-:W-:Y:S01]  /*ba40*/  F2FP.PACK_AB R6, R29, R30 ;  /* 0x0000001e1d06723e */ /* 0x010fe200000000ff */
[----:B------:R-:W-:Y:S01]  /*ba50*/  LDSM.16.MT88.4 R24, [R216+0x11000] ;  /* 0x01100000d818783b */ /* 0x000fe20000004200 */
[----:B------:R-:W-:-:S02]  /*ba60*/  FFMA.FTZ R189, R189, c[0x0][0x23c], -R174 ;  /* 0x00008f00bdbd7a23 */ /* 0x000fc400000108ae */
[--C-:B------:R-:W-:Y:S02]  /*ba70*/  FFMA.FTZ R188, R188, c[0x0][0x23c], -R169.reuse ;  /* 0x00008f00bcbc7a23 */ /* 0x100fe400000108a9 */
[--C-:B------:R-:W-:Y:S01]  /*ba80*/  FFMA.FTZ R184, R184, c[0x0][0x23c], -R169.reuse ;  /* 0x00008f00b8b87a23 */ /* 0x100fe200000108a9 */
        /* <DEDUP_REMOVED lines=9> */
[--C-:B------:R-:W-:Y:S02]  /*bb20*/  FFMA.FTZ R170, R170, c[0x0][0x23c], -R169.reuse ;  /* 0x00008f00aaaa7a23 */ /* 0x100fe400000108a9 */
[----:B------:R-:W3:Y:S01]  /*bb30*/  MUFU.EX2 R164, R164 ;  /* 0x000000a400a47308 */ /* 0x000ee20000000800 */
[--C-:B------:R-:W-:Y:S02]  /*bb40*/  FFMA.FTZ R168, R168, c[0x0][0x23c], -R169.reuse ;  /* 0x00008f00a8a87a23 */ /* 0x100fe400000108a9 */
[----:B------:R-:W-:-:S05]  /*bb50*/  FFMA.FTZ R165, R165, c[0x0][0x23c], -R169 ;  /* 0x00008f00a5a57a23 */ /* 0x000fca00000108a9 */
        /* <DEDUP_REMOVED lines=26> */
[C---:B--2---:R-:W-:Y:S01]  /*bd00*/  HMMA.16816.F32 R144, R4.reuse, R8, R144 ;  /* 0x000000080490723c */ /* 0x044fe20000001890 */
        /* <DEDUP_REMOVED lines=9> */
[----:B------:R-:W4:Y:S01]  /*bda0*/  MUFU.EX2 R183, R183 ;  /* 0x000000b700b77308 */ /* 0x000f220000000800 */
[-C--:B------:R-:W-:Y:S02]  /*bdb0*/  FMUL.FTZ R159, R159, R3.reuse ;  /* 0x000000039f9f7220 */ /* 0x080fe40000410000 */
[C---:B------:R-:W-:Y:S01]  /*bdc0*/  HMMA.16816.F32 R160, R4.reuse, R16, R160 ;  /* 0x0000001004a0723c */ /* 0x040fe200000018a0 */
[-C--:B------:R-:W-:Y:S02]  /*bdd0*/  FMUL.FTZ R36, R36, R164.reuse ;  /* 0x000000a424247220 */ /* 0x080fe40000410000 */
[-C--:B------:R-:W-:Y:S02]  /*bde0*/  FMUL.FTZ R37, R37, R164.reuse ;  /* 0x000000a425257220 */ /* 0x080fe40000410000 */
[-C--:B------:R-:W-:Y:S01]  /*bdf0*/  FMUL.FTZ R38, R38, R3.reuse ;  /* 0x0000000326267220 */ /* 0x080fe20000410000 */
[----:B------:R-:W-:Y:S01]  /*be00*/  MUFU.EX2 R182, R182 ;  /* 0x000000b600b67308 */ /* 0x000fe20000000800 */
[----:B------:R-:W-:Y:S01]  /*be10*/  FMUL.FTZ R39, R39, R3 ;  /* 0x0000000327277220 */ /* 0x000fe20000410000 */
[----:B------:R-:W-:Y:S01]  /*be20*/  HMMA.16816.F32 R156, R4, R18, R156 ;  /* 0x00000012049c723c */ /* 0x000fe2000000189c */
[----:B------:R-:W5:Y:S01]  /*be30*/  LDSM.16.MT88.4 R16, [R212+0x10000] ;  /* 0x01000000d410783b */ /* 0x000f620000004200 */
        /* <DEDUP_REMOVED lines=16> */
[----:B------:R-:W-:Y:S01]  /*bf40*/  MUFU.EX2 R190, R190 ;  /* 0x000000be00be7308 */ /* 0x000fe20000000800 */
[----:B------:R-:W-:Y:S02]  /*bf50*/  FMUL.FTZ R51, R51, R3 ;  /* 0x0000000333337220 */ /* 0x000fe40000410000 */
[-C--:B------:R-:W-:Y:S01]  /*bf60*/  FMUL.FTZ R136, R136, R164.reuse ;  /* 0x000000a488887220 */ /* 0x080fe20000410000 */
        /* <DEDUP_REMOVED lines=8> */
[----:B------:R-:W-:Y:S02]  /*bff0*/  FMUL.FTZ R133, R133, R164 ;  /* 0x000000a485857220 */ /* 0x000fe40000410000 */
[-C--:B------:R-:W-:Y:S01]  /*c000*/  FMUL.FTZ R134, R134, R3.reuse ;  /* 0x0000000386867220 */ /* 0x080fe20000410000 */
[----:B------:R-:W-:Y:S01]  /*c010*/  MUFU.EX2 R194, R194 ;  /* 0x000000c200c27308 */ /* 0x000fe20000000800 */
[----:B------:R-:W-:-:S02]  /*c020*/  FMUL.FTZ R135, R135, R3 ;  /* 0x0000000387877220 */ /* 0x000fc40000410000 */
[C---:B-----5:R-:W-:Y:S01]  /*c030*/  HMMA.16816.F32 R136, R4.reuse, R16, R136 ;  /* 0x000000100488723c */ /* 0x060fe20000001888 */
[-C--:B------:R-:W-:Y:S02]  /*c040*/  FMUL.FTZ R60, R60, R164.reuse ;  /* 0x000000a43c3c7220 */ /* 0x080fe40000410000 */
[-C--:B------:R-:W-:Y:S02]  /*c050*/  FMUL.FTZ R61, R61, R164.reuse ;  /* 0x000000a43d3d7220 */ /* 0x080fe40000410000 */
[-C--:B------:R-:W-:Y:S01]  /*c060*/  FMUL.FTZ R62, R62, R3.reuse ;  /* 0x000000033e3e7220 */ /* 0x080fe20000410000 */
[----:B------:R-:W5:Y:S01]  /*c070*/  MUFU.EX2 R191, R191 ;  /* 0x000000bf00bf7308 */ /* 0x000f620000000800 */
[----:B------:R-:W-:Y:S01]  /*c080*/  FMUL.FTZ R63, R63, R3 ;  /* 0x000000033f3f7220 */ /* 0x000fe20000410000 */
[----:B------:R-:W-:Y:S01]  /*c090*/  HMMA.16816.F32 R132, R4, R18, R132 ;  /* 0x000000120484723c */ /* 0x000fe20000001884 */
[----:B------:R-:W3:Y:S01]  /*c0a0*/  LDSM.16.MT88.4 R16, [R213+0x12000] ;  /* 0x01200000d510783b */ /* 0x000ee20000004200 */
        /* <DEDUP_REMOVED lines=29> */
[----:B------:R-:W1:Y:S01]  /*c280*/  MUFU.EX2 R186, R186 ;  /* 0x000000ba00ba7308 */ /* 0x000e620000000800 */
[----:B------:R-:W-:-:S02]  /*c290*/  FMUL.FTZ R59, R59, R3 ;  /* 0x000000033b3b7220 */ /* 0x000fc40000410000 */
[C---:B---3--:R-:W-:Y:S01]  /*c2a0*/  HMMA.16816.F32 R52, R4.reuse, R16, R52 ;  /* 0x000000100434723c */ /* 0x048fe20000001834 */
[-C--:B------:R-:W-:Y:S02]  /*c2b0*/  FMUL.FTZ R84, R84, R164.reuse ;  /* 0x000000a454547220 */ /* 0x080fe40000410000 */
[-C--:B------:R-:W-:Y:S02]  /*c2c0*/  FMUL.FTZ R85, R85, R164.reuse ;  /* 0x000000a455557220 */ /* 0x080fe40000410000 */
[-C--:B------:R-:W-:Y:S01]  /*c2d0*/  FMUL.FTZ R86, R86, R3.reuse ;  /* 0x0000000356567220 */ /* 0x080fe20000410000 */
[----:B------:R-:W-:Y:S01]  /*c2e0*/  MUFU.EX2 R173, R173 ;  /* 0x000000ad00ad7308 */ /* 0x000fe20000000800 */
[----:B------:R-:W-:Y:S01]  /*c2f0*/  FMUL.FTZ R87, R87, R3 ;  /* 0x0000000357577220 */ /* 0x000fe20000410000 */
[----:B------:R-:W-:Y:S01]  /*c300*/  HMMA.16816.F32 R56, R4, R18, R56 ;  /* 0x000000120438723c */ /* 0x000fe20000001838 */
[----:B------:R-:W3:Y:S01]  /*c310*/  LDSM.16.MT88.4 R16, [R214+0x14000] ;  /* 0x01400000d610783b */ /* 0x000ee20000004200 */
        /* <DEDUP_REMOVED lines=54> */
[----:B--2---:R-:W-:Y:S01]  /*c680*/  HMMA.16816.F32 R116, R4, R8, R116 ;  /* 0x000000080474723c */ /* 0x004fe20000001874 */
[----:B------:R-:W-:-:S02]  /*c690*/  FMUL.FTZ R101, R101, R164 ;  /* 0x000000a465657220 */ /* 0x000fc40000410000 */
[-C--:B------:R-:W-:Y:S02]  /*c6a0*/  FMUL.FTZ R102, R102, R3.reuse ;  /* 0x0000000366667220 */ /* 0x080fe40000410000 */
[-C--:B------:R-:W-:Y:S02]  /*c6b0*/  FMUL.FTZ R103, R103, R3.reuse ;  /* 0x0000000367677220 */ /* 0x080fe40000410000 */
[-C--:B------:R-:W-:Y:S01]  /*c6c0*/  FMUL.FTZ R104, R104, R164.reuse ;  /* 0x000000a468687220 */ /* 0x080fe20000410000 */
[----:B------:R-:W-:Y:S01]  /*c6d0*/  HMMA.16816.F32 R120, R4, R10, R120 ;  /* 0x0000000a0478723c */ /* 0x000fe20000001878 */
[----:B------:R-:W2:Y:S01]  /*c6e0*/  LDSM.16.MT88.4 R8, [R213+0x10800] ;  /* 0x01080000d508783b */ /* 0x000ea20000004200 */
[----:B------:R-:W-:Y:S02]  /*c6f0*/  FMUL.FTZ R105, R105, R164 ;  /* 0x000000a469697220 */ /* 0x000fe40000410000 */
[-C--:B------:R-:W-:Y:S02]  /*c700*/  FMUL.FTZ R106, R106, R3.reuse ;  /* 0x000000036a6a7220 */ /* 0x080fe40000410000 */
[----:B------:R-:W-:-:S02]  /*c710*/  FMUL.FTZ R107, R107, R3 ;  /* 0x000000036b6b7220 */ /* 0x000fc40000410000 */
[-C--:B------:R-:W-:Y:S01]  /*c720*/  FMUL.FTZ R124, R124, R164.reuse ;  /* 0x000000a47c7c7220 */ /* 0x080fe20000410000 */
[C---:B---3--:R-:W-:Y:S01]  /*c730*/  HMMA.16816.F32 R100, R4.reuse, R16, R100 ;  /* 0x000000100464723c */ /* 0x048fe20000001864 */
[-C--:B------:R-:W-:Y:S02]  /*c740*/  FMUL.FTZ R125, R125, R164.reuse ;  /* 0x000000a47d7d7220 */ /* 0x080fe40000410000 */
[-C--:B------:R-:W-:Y:S02]  /*c750*/  FMUL.FTZ R126, R126, R3.reuse ;  /* 0x000000037e7e7220 */ /* 0x080fe40000410000 */
[-C--:B------:R-:W-:Y:S02]  /*c760*/  FMUL.FTZ R127, R127, R3.reuse ;  /* 0x000000037f7f7220 */ /* 0x080fe40000410000 */
[-C--:B------:R-:W-:Y:S01]  /*c770*/  FMUL.FTZ R128, R128, R164.reuse ;  /* 0x000000a480807220 */ /* 0x080fe20000410000 */
[----:B------:R-:W-:Y:S01]  /*c780*/  HMMA.16816.F32 R104, R4, R18, R104 ;  /* 0x000000120468723c */ /* 0x000fe20000001868 */
[----:B------:R-:W-:Y:S01]  /*c790*/  FMUL.FTZ R129, R129, R164 ;  /* 0x000000a481817220 */ /* 0x000fe20000410000 */
[----:B------:R-:W3:Y:S01]  /*c7a0*/  LDSM.16.MT88.4 R16, [R214+0x10800] ;  /* 0x01080000d610783b */ /* 0x000ee20000004200 */
        /* <DEDUP_REMOVED lines=10> */
[----:B------:R-:W3:Y:S01]  /*c850*/  LDSM.16.MT88.4 R20, [R212+0x10800] ;  /* 0x01080000d414783b */ /* 0x000ee20000004200 */
        /* <DEDUP_REMOVED lines=15> */
[----:B------:R-:W-:-:S04]  /*c950*/  FADD.FTZ R2, R185, R2 ;  /* 0x00000002b9027221 */ /* 0x000fc80000010000 */
[----:B-----5:R-:W-:Y:S01]  /*c960*/  FADD.FTZ R3, R191, R2 ;  /* 0x00000002bf037221 */ /* 0x020fe20000010000 */
[----:B------:R-:W-:Y:S01]  /*c970*/  HMMA.16816.F32 R156, R4, R14, R156 ;  /* 0x0000000e049c723c */ /* 0x000fe2000000189c */
[----:B------:R-:W1:Y:S02]  /*c980*/  LDSM.16.MT88.4 R12, [R216+0x12800] ;  /* 0x01280000d80c783b */ /* 0x000e640000004200 */
[----:B------:R-:W-:-:S05]  /*c990*/  FADD.FTZ R3, R188, R3 ;  /* 0x00000003bc037221 */ /* 0x000fca0000010000 */
        /* <DEDUP_REMOVED lines=51> */
[C---:B------:R-:W-:Y:S01]  /*ccd0*/  F2FP.PACK_AB R7, R195.reuse, R184 ;  /* 0x000000b8c307723e */ /* 0x040fe200000000ff */
[----:B------:R-:W-:Y:S01]  /*cce0*/  FADD.FTZ R0, R195, R0 ;  /* 0x00000000c3007221 */ /* 0x000fe20000010000 */
[----:B------:R-:W-:Y:S01]  /*ccf0*/  MOV R3, R33 ;  /* 0x0000002100037202 */ /* 0x000fe20000000f00 */
[----:B------:R-:W-:-:S04]  /*cd00*/  FADD.FTZ R187, R187, R190 ;  /* 0x000000bebbbb7221 */ /* 0x000fc80000010000 */
[----:B------:R-:W-:Y:S01]  /*cd10*/  HMMA.16816.F32 R160, R4, R24, R160 ;  /* 0x0000001804a0723c */ /* 0x000fe200000018a0 */
[----:B------:R-:W-:-:S07]  /*cd20*/  FADD.FTZ R194, R194, R187 ;  /* 0x000000bbc2c27221 */ /* 0x000fce0000010000 */
        /* <DEDUP_REMOVED lines=9> */
[C---:B----4-:R-:W-:Y:S08]  /*cdc0*/  HMMA.16816.F32 R36, R4.reuse, R24, R36 ;  /* 0x000000180424723c */ /* 0x050ff00000001824 */
        /* <DEDUP_REMOVED lines=35> */
[----:B------:R-:W-:Y:S01]  /*d000*/  HMMA.16816.F32 R128, R4, R10, R128 ;  /* 0x0000000a0480723c */ /* 0x000fe20000001880 */
[----:B------:R-:W2:Y:S06]  /*d010*/  LDSM.16.MT88.4 R8, [R216+0x13800] ;  /* 0x01380000d808783b */ /* 0x000eac0000004200 */
        /* <DEDUP_REMOVED lines=12> */
[----:B------:R-:W-:-:S05]  /*d0e0*/  FADD.FTZ R245, R165, R168 ;  /* 0x000000a8a5f57221 */ /* 0x000fca0000010000 */
        /* <DEDUP_REMOVED lines=33> */
[C---:B------:R-:W-:Y:S08]  /*d300*/  HMMA.16816.F32 R88, R4.reuse, R22, R88 ;  /* 0x000000160458723c */ /* 0x040ff00000001858 */
[C---:B---3--:R-:W-:Y:S08]  /*d310*/  HMMA.16816.F32 R92, R4.reuse, R24, R92 ;  /* 0x00000018045c723c */ /* 0x048ff0000000185c */
[C---:B------:R-:W-:Y:S08]  /*d320*/  HMMA.16816.F32 R96, R4.reuse, R26, R96 ;  /* 0x0000001a0460723c */ /* 0x040ff00000001860 */
[C---:B-1----:R-:W-:Y:S08]  /*d330*/  HMMA.16816.F32 R108, R4.reuse, R12, R108 ;  /* 0x0000000c046c723c */ /* 0x042ff0000000186c */
[C---:B------:R-:W-:Y:S08]  /*d340*/  HMMA.16816.F32 R112, R4.reuse, R14, R112 ;  /* 0x0000000e0470723c */ /* 0x040ff00000001870 */
[C---:B--2---:R-:W-:Y:S08]  /*d350*/  HMMA.16816.F32 R116, R4.reuse, R8, R116 ;  /* 0x000000080474723c */ /* 0x044ff00000001874 */
[C---:B------:R-:W-:Y:S08]  /*d360*/  HMMA.16816.F32 R120, R4.reuse, R10, R120 ;  /* 0x0000000a0478723c */ /* 0x040ff00000001878 */
[C---:B----4-:R-:W-:Y:S08]  /*d370*/  HMMA.16816.F32 R124, R4.reuse, R16, R124 ;  /* 0x00000010047c723c */ /* 0x050ff0000000187c */
[----:B------:R-:W-:Y:S08]  /*d380*/  HMMA.16816.F32 R128, R4, R18, R128 ;  /* 0x000000120480723c */ /* 0x000ff00000001880 */
.L_x_1282:
        /* <DEDUP_REMOVED lines=23> */
[----:B------:R-:W-:Y:S01]  /*d500*/  IMAD.MOV.U32 R247, RZ, RZ, R193 ;  /* 0x000000fffff77224 */ /* 0x000fe200078e00c1 */
[----:B-1----:R-:W-:Y:S01]  /*d510*/  SHF.R.S32.HI R250, RZ, 0x1f, R9 ;  /* 0x0000001ffffa7819 */ /* 0x002fe20000011409 */
[----:B------:R-:W-:Y:S01]  /*d520*/  UIADD3 UR7, UR29, -0x1, URZ ;  /* 0xffffffff1d077890 */ /* 0x000fe2000fffe03f */
[----:B------:R-:W-:-:S02]  /*d530*/  LEA R243, P1, R7, c[0x0][0x168], 0x1 ;  /* 0x00005a0007f37a11 */ /* 0x000fc400078208ff */
[----:B------:R-:W-:Y:S02]  /*d540*/  LEA.HI R250, R250, R9, RZ, 0x3 ;  /* 0x00000009fafa7211 */ /* 0x000fe400078f18ff */
[----:B------:R-:W-:Y:S02]  /*d550*/  LEA.HI.X R240, R5, c[0x0][0x174], R240, 0x1, P0 ;  /* 0x00005d0005f07a11 */ /* 0x000fe400000f0cf0 */
[----:B------:R-:W-:Y:S02]  /*d560*/  SHF.R.S32.HI R250, RZ, 0x3, R250 ;  /* 0x00000003fffa7819 */ /* 0x000fe400000114fa */
[----:B------:R-:W-:Y:S02]  /*d570*/  LEA.HI.X R242, R7, c[0x0][0x16c], R242, 0x1, P1 ;  /* 0x00005b0007f27a11 */ /* 0x000fe400008f0cf2 */
[----:B------:R-:W-:Y:S02]  /*d580*/  SHF.R.S32.HI R251, RZ, 0x1f, R250 ;  /* 0x0000001ffffb7819 */ /* 0x000fe400000114fa */
[----:B------:R-:W-:-:S02]  /*d590*/  IADD3 R18, P2, R250, 0x10, RZ ;  /* 0x00000010fa127810 */ /* 0x000fc40007f5e0ff */
[C---:B------:R-:W-:Y:S02]  /*d5a0*/  IADD3 R14, P0, R250.reuse, 0x30, RZ ;  /* 0x00000030fa0e7810 */ /* 0x040fe40007f1e0ff */
[----:B------:R-:W-:Y:S01]  /*d5b0*/  IADD3 R16, P1, R250, 0x20, RZ ;  /* 0x00000020fa107810 */ /* 0x000fe20007f3e0ff */
[--C-:B------:R-:W-:Y:S01]  /*d5c0*/  IMAD.X R19, RZ, RZ, R251.reuse, P2 ;  /* 0x000000ffff137224 */ /* 0x100fe200010e06fb */
[----:B------:R-:W-:Y:S01]  /*d5d0*/  ISETP.GE.AND P2, PT, R223, c[0x0][0x220], PT ;  /* 0x00008800df007a0c */ /* 0x000fe20003f46270 */
[--C-:B------:R-:W-:Y:S02]  /*d5e0*/  IMAD.X R15, RZ, RZ, R251.reuse, P0 ;  /* 0x000000ffff0f7224 */ /* 0x100fe400000e06fb */
[----:B------:R-:W-:Y:S01]  /*d5f0*/  IMAD.X R17, RZ, RZ, R251, P1 ;  /* 0x000000ffff117224 */ /* 0x000fe200008e06fb */
[----:B------:R1:W-:Y:S04]  /*d600*/  STL.64 [R1+0x10], R18 ;  /* 0x0000101201007387 */ /* 0x0003e80000100a00 */
[----:B------:R1:W-:Y:S04]  /*d610*/  STL.64 [R1], R14 ;  /* 0x0000000e01007387 */ /* 0x0003e80000100a00 */
[----:B------:R1:W-:Y:S01]  /*d620*/  STL.64 [R1+0x8], R16 ;  /* 0x0000081001007387 */ /* 0x0003e20000100a00 */
[----:B------:R-:W-:Y:S05]  /*d630*/  BRA `(.L_x_1287) ;  /* 0x000006c000007947 */ /* 0x000fea0003800000 */
.L_x_1289:
        /* <DEDUP_REMOVED lines=108> */
.L_x_1287:
[----:B------:R-:W2:Y:S01]  /*dd00*/  LDL.64 R20, [R1+0x10] ;  /* 0x0000100001147983 */ /* 0x000ea20000100a00 */
        /* <DEDUP_REMOVED lines=9> */
[----:B-1----:R-:W-:Y:S01]  /*dda0*/  IMAD.WIDE.U32 R18, R244, UR9, R246 ;  /* 0x00000009f4127c25 */ /* 0x002fe2000f8e00f6 */
[----:B------:R-:W-:Y:S02]  /*ddb0*/  UISETP.GT.AND UP0, UPT, UR6, UR11, UPT ;  /* 0x0000000b0600728c */ /* 0x000fe4000bf04270 */
[----:B------:R-:W-:Y:S01]  /*ddc0*/  UIMAD UR4, UR5, UR9, UR4 ;  /* 0x00000009050472a4 */ /* 0x000fe2000f8e0204 */
[C---:B------:R-:W-:Y:S02]  /*ddd0*/  LEA R22, P0, R3.reuse, R250, 0x6 ;  /* 0x000000fa03167211 */ /* 0x040fe400078030ff */
[----:B------:R-:W-:Y:S02]  /*dde0*/  IADD3 R252, P1, R18, UR16, RZ ;  /* 0x0000001012fc7c10 */ /* 0x000fe4000ff3e0ff */
[----:B------:R-:W-:Y:S01]  /*ddf0*/  LEA.HI.X.SX32 R23, R3, R251, 0x6, P0 ;  /* 0x000000fb03177211 */ /* 0x000fe200000f36ff */
[----:B------:R-:W-:Y:S01]  /*de00*/  IMAD.WIDE.U32 R178, R22, c[0x0][0x1a0], RZ ;  /* 0x0000680016b27a25 */ /* 0x000fe200078e00ff */
[----:B------:R-:W-:Y:S01]  /*de10*/  IADD3 R17, R19, UR4, RZ ;  /* 0x0000000413117c10 */ /* 0x000fe2000fffe0ff */
[----:B------:R-:W-:Y:S01]  /*de20*/  UIADD3 UR4, UR8, -UR10, URZ ;  /* 0x8000000a08047290 */ /* 0x000fe2000fffe03f */
[----:B------:R-:W-:Y:S02]  /*de30*/  @!P5 LEA R34, P6, R18, c[0x0][0x170], 0x1 ;  /* 0x00005c001222da11 */ /* 0x000fe400078c08ff */
[----:B------:R-:W-:Y:S02]  /*de40*/  IADD3.X R244, R17, UR12, RZ, P1, !PT ;  /* 0x0000000c11f47c10 */ /* 0x000fe40008ffe4ff */
[C---:B------:R-:W-:Y:S02]  /*de50*/  @!P5 LEA R30, P1, R252.reuse, c[0x0][0x170], 0x1 ;  /* 0x00005c00fc1eda11 */ /* 0x040fe400078208ff */
[C---:B------:R-:W-:Y:S02]  /*de60*/  IADD3 R248, P0, R252.reuse, UR16, RZ ;  /* 0x00000010fcf87c10 */ /* 0x040fe4000ff1e0ff */
[----:B------:R-:W-:Y:S01]  /*de70*/  @!P5 LEA.HI.X R31, R252, c[0x0][0x174], R244, 0x1, P1 ;  /* 0x00005d00fc1fda11 */ /* 0x000fe200008f0cf4 */
[----:B---3--:R-:W3:Y:S01]  /*de80*/  LDL.64 R38, [R1+0x8] ;  /* 0x0000080001267983 */ /* 0x008ee20000100a00 */
[----:B------:R-:W-:Y:S01]  /*de90*/  IMAD R252, R23, c[0x0][0x1a0], RZ ;  /* 0x0000680017fc7a24 */ /* 0x000fe200078e02ff */
[----:B------:R-:W-:Y:S02]  /*dea0*/  @!P5 LEA.HI.X R35, R18, c[0x0][0x174], R17, 0x1, P6 ;  /* 0x00005d001223da11 */ /* 0x000fe400030f0c11 */
[----:B------:R-:W-:Y:S01]  /*deb0*/  IADD3.X R244, R244, UR12, RZ, P0, !PT ;  /* 0x0000000cf4f47c10 */ /* 0x000fe200087fe4ff */
[----:B------:R1:W-:Y:S01]  /*dec0*/  STL.64 [R1+0x18], R36 ;  /* 0x0000182401007387 */ /* 0x0003e20000100a00 */
[----:B------:R-:W-:Y:S01]  /*ded0*/  IMAD R252, R22, c[0x0][0x1a4], R252 ;  /* 0x0000690016fc7a24 */ /* 0x000fe200078e02fc */
[C---:B------:R-:W-:Y:S02]  /*dee0*/  @!P5 LEA R26, P0, R248.reuse, c[0x0][0x170], 0x1 ;  /* 0x00005c00f81ada11 */ /* 0x040fe400078008ff */
[C---:B------:R-:W-:Y:S01]  /*def0*/  @!P5 IADD3 R18, P1, R248.reuse, UR16, RZ ;  /* 0x00000010f812dc10 */ /* 0x040fe2000ff3e0ff */
[----:B------:R-:W-:Y:S01]  /*df00*/  @P5 STS.128 [R226+0x10000], RZ ;  /* 0x010000ffe2005388 */ /* 0x000fe20000000c00 */
[----:B------:R-:W-:Y:S02]  /*df10*/  @!P5 LEA.HI.X R27, R248, c[0x0][0x174], R244, 0x1, P0 ;  /* 0x00005d00f81bda11 */ /* 0x000fe400000f0cf4 */
[----:B------:R-:W-:Y:S02]  /*df20*/  LEA R194, P0, R178, R241, 0x1 ;  /* 0x000000f1b2c27211 */ /* 0x000fe400078008ff */
[----:B------:R-:W-:Y:S01]  /*df30*/  @!PT LDS RZ, [RZ] ;  /* 0x00000000fffff984 */ /* 0x000fe20000000800 */
[----:B------:R-:W-:Y:S01]  /*df40*/  @!PT LDS RZ, [RZ] ;  /* 0x00000000fffff984 */ /* 0x000fe20000000800 */
[----:B------:R-:W-:Y:S01]  /*df50*/  @!PT LDS RZ, [RZ] ;  /* 0x00000000fffff984 */ /* 0x000fe20000000800 */
[----:B------:R4:W-:Y:S01]  /*df60*/  @!P5 LDGSTS.E.BYPASS.LTC128B.128 [R226+0x10000], [R34.64] ;  /* 0x1000000022e2dfae */ /* 0x0009e2000b901d56 */
[----:B------:R-:W-:Y:S02]  /*df70*/  IADD3 R252, R179, R252, RZ ;  /* 0x000000fcb3fc7210 */ /* 0x000fe40007ffe0ff */
[----:B------:R-:W-:Y:S02]  /*df80*/  @!P5 IADD3.X R17, R244, UR12, RZ, P1, !PT ;  /* 0x0000000cf411dc10 */ /* 0x000fe40008ffe4ff */
[----:B------:R-:W-:Y:S01]  /*df90*/  @P4 STS.128 [R226+0x12000], RZ ;  /* 0x012000ffe2004388 */ /* 0x000fe20000000c00 */
        /* <DEDUP_REMOVED lines=8> */
[----:B-1----:R-:W2:Y:S05]  /*e020*/  LDL.64 R36, [R1] ;  /* 0x0000000001247983 */ /* 0x002eaa0000100a00 */
        /* <DEDUP_REMOVED lines=14> */
[----:B------:R-:W-:Y:S01]  /*e110*/  @P4 STS.128 [R226+0x12800], RZ ;  /* 0x012800ffe2004388 */ /* 0x000fe20000000c00 */
[C---:B--2---:R-:W-:Y:S02]  /*e120*/  LEA R190, P0, R3.reuse, R36, 0x6 ;  /* 0x0000002403be7211 */ /* 0x044fe400078030ff */
[C---:B------:R-:W-:Y:S02]  /*e130*/  LEA R18, P6, R3.reuse, R20, 0x6 ;  /* 0x0000001403127211 */ /* 0x040fe400078c30ff */
[C---:B---3--:R-:W-:Y:S02]  /*e140*/  LEA R174, P1, R3.reuse, R38, 0x6 ;  /* 0x0000002603ae7211 */ /* 0x048fe400078230ff */
[C---:B------:R-:W-:Y:S02]  /*e150*/  LEA.HI.X.SX32 R19, R3.reuse, R21, 0x6, P6 ;  /* 0x0000001503137211 */ /* 0x040fe400030f36ff */
[C---:B------:R-:W-:Y:S02]  /*e160*/  LEA.HI.X.SX32 R175, R3.reuse, R39, 0x6, P1 ;  /* 0x0000002703af7211 */ /* 0x040fe400008f36ff */
[----:B------:R-:W-:Y:S01]  /*e170*/  LEA.HI.X.SX32 R191, R3, R37, 0x6, P0 ;  /* 0x0000002503bf7211 */ /* 0x000fe200000f36ff */
[----:B------:R-:W-:Y:S02]  /*e180*/  IMAD R248, R19, c[0x0][0x1a0], RZ ;  /* 0x0000680013f87a24 */ /* 0x000fe400078e02ff */
[----:B------:R-:W-:Y:S02]  /*e190*/  IMAD R244, R175, c[0x0][0x1a0], RZ ;  /* 0x00006800aff47a24 */ /* 0x000fe400078e02ff */
[C---:B------:R-:W-:Y:S02]  /*e1a0*/  IMAD R248, R18.reuse, c[0x0][0x1a4], R248 ;  /* 0x0000690012f87a24 */ /* 0x040fe400078e02f8 */
[----:B------:R-:W-:Y:S04]  /*e1b0*/  IMAD.WIDE.U32 R18, R18, c[0x0][0x1a0], RZ ;  /* 0x0000680012127a25 */ /* 0x000fe800078e00ff */
[----:B------:R-:W-:Y:S01]  /*e1c0*/  IMAD.IADD R248, R19, 0x1, R248 ;  /* 0x0000000113f87824 */ /* 0x000fe200078e02f8 */
[-C--:B------:R-:W-:Y:S01]  /*e1d0*/  LEA R182, P6, R18, R241.reuse, 0x1 ;  /* 0x000000f112b67211 */ /* 0x080fe200078c08ff */
[C---:B------:R-:W-:Y:S02]  /*e1e0*/  IMAD R244, R174.reuse, c[0x0][0x1a4], R244 ;  /* 0x00006900aef47a24 */ /* 0x040fe400078e02f4 */
[----:B------:R-:W-:Y:S01]  /*e1f0*/  IMAD.WIDE.U32 R174, R174, c[0x0][0x1a0], RZ ;  /* 0x00006800aeae7a25 */ /* 0x000fe200078e00ff */
[----:B------:R-:W-:Y:S03]  /*e200*/  LEA.HI.X R183, R18, R240, R248, 0x1, P6 ;  /* 0x000000f012b77211 */ /* 0x000fe600030f0cf8 */
[----:B------:R-:W-:Y:S01]  /*e210*/  IMAD R3, R191, c[0x0][0x1a0], RZ ;  /* 0x00006800bf037a24 */ /* 0x000fe200078e02ff */
[----:B------:R-:W-:Y:S01]  /*e220*/  IADD3 R244, R175, R244, RZ ;  /* 0x000000f4aff47210 */ /* 0x000fe20007ffe0ff */
[----:B------:R-:W-:Y:S01]  /*e230*/  @!PT LDS RZ, [RZ] ;  /* 0x00000000fffff984 */ /* 0x000fe20000000800 */
[----:B------:R-:W-:Y:S01]  /*e240*/  @!PT LDS RZ, [RZ] ;  /* 0x00000000fffff984 */ /* 0x000fe20000000800 */
[----:B------:R-:W-:Y:S01]  /*e250*/  @!PT LDS RZ, [RZ] ;  /* 0x00000000fffff984 */ /* 0x000fe20000000800 */
[----:B------:R2:W-:Y:S01]  /*e260*/  @!P4 LDGSTS.E.BYPASS.LTC128B.128 [R226+0x12800], [R182.64+0x80] ;  /* 0x12800080b6e2cfae */ /* 0x0005e2000b901d56 */
[----:B------:R-:W-:Y:S01]  /*e270*/  LEA R178, P1, R174, R241, 0x1 ;  /* 0x000000f1aeb27211 */ /* 0x000fe200078208ff */
[C---:B------:R-:W-:Y:S02]  /*e280*/  IMAD R3, R190.reuse, c[0x0][0x1a4], R3 ;  /* 0x00006900be037a24 */ /* 0x040fe400078e0203 */
[----:B------:R-:W-:Y:S01]  /*e290*/  IMAD.WIDE.U32 R190, R190, c[0x0][0x1a0], RZ ;  /* 0x00006800bebe7a25 */ /* 0x000fe200078e00ff */
[----:B------:R-:W-:Y:S01]  /*e2a0*/  @P3 STS.128 [R226+0x14800], RZ ;  /* 0x014800ffe2003388 */ /* 0x000fe20000000c00 */
[-C--:B------:R-:W-:Y:S03]  /*e2b0*/  LEA.HI.X R179, R174, R240.reuse, R244, 0x1, P1 ;  /* 0x000000f0aeb37211 */ /* 0x080fe600008f0cf4 */
[----:B------:R-:W-:Y:S01]  /*e2c0*/  IADD3 R3, R191, R3, RZ ;  /* 0x00000003bf037210 */ /* 0x000fe20007ffe0ff */
[----:B------:R-:W-:Y:S01]  /*e2d0*/  @!PT LDS RZ, [RZ] ;  /* 0x00000000fffff984 */ /* 0x000fe20000000800 */
[----:B------:R-:W-:Y:S01]  /*e2e0*/  @!PT LDS RZ, [RZ] ;  /* 0x00000000fffff984 */ /* 0x000fe20000000800 */
[----:B------:R-:W-:Y:S01]  /*e2f0*/  @!PT LDS RZ, [RZ] ;  /* 0x00000000fffff984 */ /* 0x000fe20000000800 */
[----:B------:R2:W-:Y:S01]  /*e300*/  @!P3 LDGSTS.E.BYPASS.LTC128B.128 [R226+0x14800], [R182.64+0x100] ;  /* 0x14800100b6e2bfae */ /* 0x0005e2000b901d56 */
[C---:B------:R-:W-:Y:S04]  /*e310*/  LEA R16, P0, R190.reuse, R241, 0x1 ;  /* 0x000000f1be107211 */ /* 0x040fe800078008ff */
[----:B------:R-:W-:Y:S01]  /*e320*/  @P2 STS.128 [R226+0x16800], RZ ;  /* 0x016800ffe2002388 */ /* 0x000fe20000000c00 */
[----:B------:R-:W-:Y:S04]  /*e330*/  LEA.HI.X R17, R190, R240, R3, 0x1, P0 ;  /* 0x000000f0be117211 */ /* 0x000fe800000f0c03 */
        /* <DEDUP_REMOVED lines=45> */
[----:B------:R-:W3:Y:S05]  /*e610*/  LDSM.16.M88.4 R168, [R221+0x8000] ;  /* 0x00800000dda8783b */ /* 0x000eea0000000200 */
[----:B------:R-:W4:Y:S05]  /*e620*/  LDSM.16.M88.4 R172, [R221+0x8800] ;  /* 0x00880000ddac783b */ /* 0x000f2a0000000200 */
[----:B-1----:R-:W1:Y:S05]  /*e630*/  LDSM.16.M88.4 R176, [R221+0x9000] ;  /* 0x00900000ddb0783b */ /* 0x002e6a0000000200 */
[----:B------:R-:W0:Y:S05]  /*e640*/  LDGDEPBAR ;  /* 0x00000000000079af */ /* 0x000e2a0000000000 */
[----:B--2---:R-:W2:Y:S05]  /*e650*/  LDSM.16.M88.4 R180, [R221+0x9800] ;  /* 0x00980000ddb4783b */ /* 0x004eaa0000000200 */
[----:B------:R-:W-:Y:S05]  /*e660*/  LDSM.16.M88.4 R184, [R220] ;  /* 0x00000000dcb8783b */ /* 0x000fea0000000200 */
[----:B------:R-:W1:Y:S05]  /*e670*/  LDSM.16.M88.4 R188, [R219] ;  /* 0x00000000dbbc783b */ /* 0x000e6a0000000200 */
[----:B------:R-:W2:Y:S01]  /*e680*/  LDSM.16.M88.4 R192, [R211] ;  /* 0x00000000d3c0783b */ /* 0x000ea20000000200 */
[C---:B---3--:R-:W-:Y:S08]  /*e690*/  HMMA.16816.F32 R4, R164.reuse, R168, RZ ;  /* 0x000000a8a404723c */ /* 0x048ff000000018ff */
[C---:B------:R-:W-:Y:S01]  /*e6a0*/  HMMA.16816.F32 R8, R164.reuse, R170, RZ ;  /* 0x000000aaa408723c */ /* 0x040fe200000018ff */
[----:B------:R-:W3:Y:S07]  /*e6b0*/  LDSM.16.M88.4 R168, [R210] ;  /* 0x00000000d2a8783b */ /* 0x000eee0000000200 */
[C---:B----4-:R-:W-:Y:S07]  /*e6c0*/  HMMA.16816.F32 R12, R164.reuse, R172, RZ ;  /* 0x000000aca40c723c */ /* 0x050fee00000018ff */
[----:B------:R-:W-:Y:S01]  /*e6d0*/  MOV R173, R21 ;  /* 0x0000001500ad7202 */ /* 0x000fe20000000f00 */
[C---:B------:R-:W-:Y:S01]  /*e6e0*/  HMMA.16816.F32 R16, R164.reuse, R174, RZ ;  /* 0x000000aea410723c */ /* 0x040fe200000018ff */
[----:B------:R-:W-:Y:S07]  /*e6f0*/  IMAD.MOV.U32 R172, RZ, RZ, R20 ;  /* 0x000000ffffac7224 */ /* 0x000fee00078e0014 */
[C---:B-1----:R-:W-:Y:S08]  /*e700*/  HMMA.16816.F32 R20, R164.reuse, R176, RZ ;  /* 0x000000b0a414723c */ /* 0x042ff000000018ff */
[C---:B------:R-:W-:Y:S01]  /*e710*/  HMMA.16816.F32 R24, R164.reuse, R178, RZ ;  /* 0x000000b2a418723c */ /* 0x040fe200000018ff */
[----:B------:R-:W-:Y:S07]  /*e720*/  LDSM.16.M88.4 R176, [R215+0x8000] ;  /* 0x00800000d7b0783b */ /* 0x000fee0000000200 */
[C---:B--2---:R-:W-:Y:S08]  /*e730*/  HMMA.16816.F32 R28, R164.reuse, R180, RZ ;  /* 0x000000b4a41c723c */ /* 0x044ff000000018ff */
[----:B------:R-:W-:Y:S01]  /*e740*/  HMMA.16816.F32 R32, R164, R182, RZ ;  /* 0x000000b6a420723c */ /* 0x000fe200000018ff */
[----:B------:R-:W1:Y:S05]  /*e750*/  LDSM.16.M88.4 R164, [R209] ;  /* 0x00000000d1a4783b */ /* 0x000e6a0000000200 */
[----:B------:R-:W-:Y:S02]  /*e760*/  LDSM.16.M88.4 R180, [R215+0x8800] ;  /* 0x00880000d7b4783b */ /* 0x000fe40000000200 */
[C---:B------:R-:W-:Y:S08]  /*e770*/  HMMA.16816.F32 R4, R184.reuse, R188, R4 ;  /* 0x000000bcb804723c */ /* 0x040ff00000001804 */
[C---:B------:R-:W-:Y:S01]  /*e780*/  HMMA.16816.F32 R8, R184.reuse, R190, R8 ;  /* 0x000000beb808723c */ /* 0x040fe20000001808 */
[----:B------:R-:W-:Y:S07]  /*e790*/  LDSM.16.M88.4 R188, [R215+0x9000] ;  /* 0x00900000d7bc783b */ /* 0x000fee0000000200 */
[C---:B------:R-:W-:Y:S07]  /*e7a0*/  HMMA.16816.F32 R12, R184.reuse, R192, R12 ;  /* 0x000000c0b80c723c */ /* 0x040fee000000180c */
[----:B------:R-:W-:Y:S01]  /*e7b0*/  MOV R192, R172 ;  /* 0x000000ac00c07202 */ /* 0x000fe20000000f00 */
[C---:B------:R-:W-:Y:S04]  /*e7c0*/  HMMA.16816.F32 R16, R184.reuse, R194, R16 ;  /* 0x000000c2b810723c */ /* 0x040fe80000001810 */
[----:B------:R-:W-:Y:S02]  /*e7d0*/  IMAD.MOV.U32 R193, RZ, RZ, R173 ;  /* 0x000000ffffc17224 */ /* 0x000fe400078e00ad */
[----:B------:R-:W2:Y:S02]  /*e7e0*/  LDSM.16.M88.4 R172, [R218] ;  /* 0x00000000daac783b */ /* 0x000ea40000000200 */
[C---:B---3--:R-:W-:Y:S08]  /*e7f0*/  HMMA.16816.F32 R20, R184.reuse, R168, R20 ;  /* 0x000000a8b814723c */ /* 0x048ff00000001814 */
[C---:B------:R-:W-:Y:S01]  /*e800*/  HMMA.16816.F32 R24, R184.reuse, R170, R24 ;  /* 0x000000aab818723c */ /* 0x040fe20000001818 */
[----:B------:R-:W3:Y:S07]  /*e810*/  LDSM.16.M88.4 R168, [R215+0x9800] ;  /* 0x00980000d7a8783b */ /* 0x000eee0000000200 */
[C---:B-1----:R-:W-:Y:S08]  /*e820*/  HMMA.16816.F32 R28, R184.reuse, R164, R28 ;  /* 0x000000a4b81c723c */ /* 0x042ff0000000181c */
[----:B------:R-:W-:Y:S01]  /*e830*/  HMMA.16816.F32 R32, R184, R166, R32 ;  /* 0x000000a6b820723c */ /* 0x000fe20000001820 */
[----:B------:R-:W-:Y:S05]  /*e840*/  LDSM.16.M88.4 R164, [R217] ;  /* 0x00000000d9a4783b */ /* 0x000fea0000000200 */
[----:B------:R-:W-:Y:S02]  /*e850*/  LDSM.16.M88.4 R184, [R208+0x1000] ;  /* 0x00100000d0b8783b */ /* 0x000fe40000000200 */
[C---:B--2---:R-:W-:Y:S08]  /*e860*/  HMMA.16816.F32 R4, R172.reuse, R176, R4 ;  /* 0x000000b0ac04723c */ /* 0x044ff00000001804 */
[C---:B------:R-:W-:Y:S01]  /*e870*/  HMMA.16816.F32 R8, R172.reuse, R178, R8 ;  /* 0x000000b2ac08723c */ /* 0x040fe20000001808 */
[----:B------:R-:W1:Y:S07]  /*e880*/  LDSM.16.M88.4 R176, [R208] ;  /* 0x00000000d0b0783b */ /* 0x000e6e0000000200 */
[C---:B------:R-:W-:Y:S08]  /*e890*/  HMMA.16816.F32 R12, R172.reuse, R180, R12 ;  /* 0x000000b4ac0c723c */ /* 0x040ff0000000180c */
[C---:B------:R-:W-:Y:S01]  /*e8a0*/  HMMA.16816.F32 R16, R172.reuse, R182, R16 ;  /* 0x000000b6ac10723c */ /* 0x040fe20000001810 */
[----:B------:R-:W2:Y:S07]  /*e8b0*/  LDSM.16.M88.4 R180, [R208+0x800] ;  /* 0x00080000d0b4783b */ /* 0x000eae0000000200 */
[C---:B------:R-:W-:Y:S08]  /*e8c0*/  HMMA.16816.F32 R20, R172.reuse, R188, R20 ;  /* 0x000000bcac14723c */ /* 0x040ff00000001814 */
[C---:B------:R-:W-:Y:S01]  /*e8d0*/  HMMA.16816.F32 R24, R172.reuse, R190, R24 ;  /* 0x000000beac18723c */ /* 0x040fe20000001818 */
[----:B------:R-:W4:Y:S07]  /*e8e0*/  LDSM.16.M88.4 R188, [R208+0x1800] ;  /* 0x00180000d0bc783b */ /* 0x000f2e0000000200 */
[C---:B---3--:R-:W-:Y:S08]  /*e8f0*/  HMMA.16816.F32 R28, R172.reuse, R168, R28 ;  /* 0x000000a8ac1c723c */ /* 0x048ff0000000181c */
[----:B------:R-:W-:Y:S01]  /*e900*/  HMMA.16816.F32 R32, R172, R170, R32 ;  /* 0x000000aaac20723c */ /* 0x000fe20000001820 */
[----:B------:R-:W-:Y:S05]  /*e910*/  LDSM.16.M88.4 R168, [R222+0x2000] ;  /* 0x00200000dea8783b */ /* 0x000fea0000000200 */
[----:B------:R-:W3:Y:S02]  /*e920*/  LDSM.16.M88.4 R172, [R221+0xa000] ;  /* 0x00a00000ddac783b */ /* 0x000ee40000000200 */
[C---:B-1----:R-:W-:Y:S08]  /*e930*/  HMMA.16816.F32 R4, R164.reuse, R176, R4 ;  /* 0x000000b0a404723c */ /* 0x042ff00000001804 */
        /* <DEDUP_REMOVED lines=8> */
[C---:B----4-:R-:W-:Y:S08]  /*e9c0*/  HMMA.16816.F32 R28, R164.reuse, R188, R28 ;  /* 0x000000bca41c723c */ /* 0x050ff0000000181c */
[----:B------:R-:W-:Y:S01]  /*e9d0*/  HMMA.16816.F32 R32, R164, R190, R32 ;  /* 0x000000bea420723c */ /* 0x000fe20000001820 */
[----:B------:R-:W4:Y:S05]  /*e9e0*/  LDSM.16.M88.4 R164, [R221+0xb800] ;  /* 0x00b80000dda4783b */ /* 0x000f2a0000000200 */
[----:B------:R-:W4:Y:S02]  /*e9f0*/  LDSM.16.M88.4 R188, [R207] ;  /* 0x00000000cfbc783b */ /* 0x000f240000000200 */
[C---:B---3--:R-:W-:Y:S08]  /*ea00*/  HMMA.16816.F32 R4, R168.reuse, R172, R4 ;  /* 0x000000aca804723c */ /* 0x048ff00000001804 */
[C---:B------:R-:W-:Y:S01]  /*ea10*/  HMMA.16816.F32 R8, R168.reuse, R174, R8 ;  /* 0x000000aea808723c */ /* 0x040fe20000001808 */
[----:B------:R-:W3:Y:S07]  /*ea20*/  LDSM.16.M88.4 R172, [R206] ;  /* 0x00000000ceac783b */ /* 0x000eee0000000200 */
[C---:B-1----:R-:W-:Y:S08]  /*ea30*/  HMMA.16816.F32 R12, R168.reuse, R176, R12 ;  /* 0x000000b0a80c723c */ /* 0x042ff0000000180c */
[C---:B------:R-:W-:Y:S01]  /*ea40*/  HMMA.16816.F32 R16, R168.reuse, R178, R16 ;  /* 0x000000b2a810723c */ /* 0x040fe20000001810 */
[----:B------:R-:W-:Y:S07]  /*ea50*/  LDSM.16.M88.4 R176, [R218+0x2000] ;  /* 0x00200000dab0783b */ /* 0x000fee0000000200 */
[C---:B--2---:R-:W-:Y:S08]  /*ea60*/  HMMA.16816.F32 R20, R168.reuse, R180, R20 ;  /* 0x000000b4a814723c */ /* 0x044ff00000001814 */
[C---:B------:R-:W-:Y:S01]  /*ea70*/  HMMA.16816.F32 R24, R168.reuse, R182, R24 ;  /* 0x000000b6a818723c */ /* 0x040fe20000001818 */
[----:B------:R-:W-:Y:S07]  /*ea80*/  LDSM.16.M88.4 R180, [R215+0xa000] ;  /* 0x00a00000d7b4783b */ /* 0x000fee0000000200 */
[C---:B----4-:R-:W-:Y:S08]  /*ea90*/  HMMA.16816.F32 R28, R168.reuse, R164, R28 ;  /* 0x000000a4a81c723c */ /* 0x050ff0000000181c */
[----:B------:R-:W-:Y:S01]  /*eaa0*/  HMMA.16816.F32 R32, R168, R166, R32 ;  /* 0x000000a6a820723c */ /* 0x000fe20000001820 */
[----:B------:R-:W1:Y:S05]  /*eab0*/  LDSM.16.M88.4 R164, [R205] ;  /* 0x00000000cda4783b */ /* 0x000e6a0000000200 */
[----:B------:R-:W2:Y:S02]  /*eac0*/  LDSM.16.M88.4 R168, [R204] ;  /* 0x00000000cca8783b */ /* 0x000ea40000000200 */
[C---:B------:R-:W-:Y:S08]  /*ead0*/  HMMA.16816.F32 R4, R184.reuse, R188, R4 ;  /* 0x000000bcb804723c */ /* 0x040ff00000001804 */
        /* <DEDUP_REMOVED lines=10> */
[----:B------:R-:W-:Y:S05]  /*eb80*/  LDSM.16.M88.4 R168, [R217+0x2000] ;  /* 0x00200000d9a8783b */ /* 0x000fea0000000200 */
[----:B------:R-:W-:Y:S02]  /*eb90*/  LDSM.16.M88.4 R184, [R208+0x2800] ;  /* 0x00280000d0b8783b */ /* 0x000fe40000000200 */
[C---:B------:R-:W-:Y:S08]  /*eba0*/  HMMA.16816.F32 R4, R176.reuse, R180, R4 ;  /* 0x000000b4b004723c */ /* 0x040ff00000001804 */
[C---:B------:R-:W-:Y:S01]  /*ebb0*/  HMMA.16816.F32 R8, R176.reuse, R182, R8 ;  /* 0x000000b6b008723c */ /* 0x040fe20000001808 */
[----:B------:R-:W2:Y:S07]  /*ebc0*/  LDSM.16.M88.4 R180, [R208+0x2000] ;  /* 0x00200000d0b4783b */ /* 0x000eae0000000200 */
[C---:B----4-:R-:W-:Y:S08]  /*ebd0*/  HMMA.16816.F32 R12, R176.reuse, R188, R12 ;  /* 0x000000bcb00c723c */ /* 0x050ff0000000180c */
[C---:B------:R-:W-:Y:S01]  /*ebe0*/  HMMA.16816.F32 R16, R176.reuse, R190, R16 ;  /* 0x000000beb010723c */ /* 0x040fe20000001810 */
[----:B------:R-:W4:Y:S07]  /*ebf0*/  LDSM.16.M88.4 R188, [R208+0x3000] ;  /* 0x00300000d0bc783b */ /* 0x000f2e0000000200 */
[C---:B---3--:R-:W-:Y:S08]  /*ec00*/  HMMA.16816.F32 R20, R176.reuse, R172, R20 ;  /* 0x000000acb014723c */ /* 0x048ff00000001814 */
[C---:B------:R-:W-:Y:S01]  /*ec10*/  HMMA.16816.F32 R24, R176.reuse, R174, R24 ;  /* 0x000000aeb018723c */ /* 0x040fe20000001818 */
[----:B------:R-:W3:Y:S07]  /*ec20*/  LDSM.16.M88.4 R172, [R208+0x3800] ;  /* 0x00380000d0ac783b */ /* 0x000eee0000000200 */
[C---:B-1----:R-:W-:Y:S08]  /*ec30*/  HMMA.16816.F32 R28, R176.reuse, R164, R28 ;  /* 0x000000a4b01c723c */ /* 0x042ff0000000181c */
[----:B------:R-:W-:Y:S01]  /*ec40*/  HMMA.16816.F32 R32, R176, R166, R32 ;  /* 0x000000a6b020723c */ /* 0x000fe20000001820 */
[----:B------:R-:W-:Y:S05]  /*ec50*/  LDSM.16.M88.4 R164, [R222+0x4000] ;  /* 0x00400000dea4783b */ /* 0x000fea0000000200 */
[----:B------:R-:W1:Y:S02]  /*ec60*/  LDSM.16.M88.4 R176, [R221+0xc000] ;  /* 0x00c00000ddb0783b */ /* 0x000e640000000200 */
[C---:B--2---:R-:W-:Y:S08]  /*ec70*/  HMMA.16816.F32 R4, R168.reuse, R180, R4 ;  /* 0x000000b4a804723c */ /* 0x044ff00000001804 */
[C---:B------:R-:W-:Y:S01]  /*ec80*/  HMMA.16816.F32 R8, R168.reuse, R182, R8 ;  /* 0x000000b6a808723c */ /* 0x040fe20000001808 */
[----:B------:R-:W2:Y:S07]  /*ec90*/  LDSM.16.M88.4 R180, [R221+0xc800] ;  /* 0x00c80000ddb4783b */ /* 0x000eae0000000200 */
[C---:B------:R-:W-:Y:S08]  /*eca0*/  HMMA.16816.F32 R12, R168.reuse, R184, R12 ;  /* 0x000000b8a80c723c */ /* 0x040ff0000000180c */
[C---:B------:R-:W-:Y:S01]  /*ecb0*/  HMMA.16816.F32 R16, R168.reuse, R186, R16 ;  /* 0x000000baa810723c */ /* 0x040fe20000001810 */
[----:B------:R-:W2:Y:S07]  /*ecc0*/  LDSM.16.M88.4 R184, [R221+0xd000] ;  /* 0x00d00000ddb8783b */ /* 0x000eae0000000200 */
[C---:B----4-:R-:W-:Y:S08]  /*ecd0*/  HMMA.16816.F32 R20, R168.reuse, R188, R20 ;  /* 0x000000bca814723c */ /* 0x050ff00000001814 */
[C---:B------:R-:W-:Y:S01]  /*ece0*/  HMMA.16816.F32 R24, R168.reuse, R190, R24 ;  /* 0x000000bea818723c */ /* 0x040fe20000001818 */
[----:B------:R-:W4:Y:S07]  /*ecf0*/  LDSM.16.M88.4 R188, [R221+0xd800] ;  /* 0x00d80000ddbc783b */ /* 0x000f2e0000000200 */
[C---:B---3--:R-:W-:Y:S08]  /*ed00*/  HMMA.16816.F32 R28, R168.reuse, R172, R28 ;  /* 0x000000aca81c723c */ /* 0x048ff0000000181c */
[----:B------:R-:W-:Y:S01]  /*ed10*/  HMMA.16816.F32 R32, R168, R174, R32 ;  /* 0x000000aea820723c */ /* 0x000fe20000001820 */
[----:B------:R-:W-:Y:S05]  /*ed20*/  LDSM.16.M88.4 R168, [R220+0x4000] ;  /* 0x00400000dca8783b */ /* 0x000fea0000000200 */
[----:B------:R-:W3:Y:S02]  /*ed30*/  LDSM.16.M88.4 R172, [R203] ;  /* 0x00000000cbac783b */ /* 0x000ee40000000200 */
        /* <DEDUP_REMOVED lines=9> */
[C---:B----4-:R-:W-:Y:S08]  /*edd0*/  HMMA.16816.F32 R28, R164.reuse, R188, R28 ;  /* 0x000000bca41c723c */ /* 0x050ff0000000181c */
[----:B------:R-:W-:Y:S01]  /*ede0*/  HMMA.16816.F32 R32, R164, R190, R32 ;  /* 0x000000bea420723c */ /* 0x000fe20000001820 */
[----:B------:R-:W4:Y:S05]  /*edf0*/  LDSM.16.M88.4 R164, [R200] ;  /* 0x00000000c8a4783b */ /* 0x000f2a0000000200 */
[----:B------:R-:W4:Y:S02]  /*ee00*/  LDSM.16.M88.4 R188, [R215+0xc000] ;  /* 0x00c00000d7bc783b */ /* 0x000f240000000200 */
[C---:B---3--:R-:W-:Y:S08]  /*ee10*/  HMMA.16816.F32 R4, R168.reuse, R172, R4 ;  /* 0x000000aca804723c */ /* 0x048ff00000001804 */
[C---:B------:R-:W-:Y:S01]  /*ee20*/  HMMA.16816.F32 R8, R168.reuse, R174, R8 ;  /* 0x000000aea808723c */ /* 0x040fe20000001808 */
[----:B------:R-:W3:Y:S07]  /*ee30*/  LDSM.16.M88.4 R172, [R215+0xc800] ;  /* 0x00c80000d7ac783b */ /* 0x000eee0000000200 */
        /* <DEDUP_REMOVED lines=8> */
[----:B------:R-:W1:Y:S05]  /*eec0*/  LDSM.16.M88.4 R164, [R215+0xd000] ;  /* 0x00d00000d7a4783b */ /* 0x000e6a0000000200 */
[----:B------:R-:W2:Y:S02]  /*eed0*/  LDSM.16.M88.4 R168, [R215+0xd800] ;  /* 0x00d80000d7a8783b */ /* 0x000ea40000000200 */
        /* <DEDUP_REMOVED lines=25> */
[----:B------:R-:W1:Y:S02]  /*f070*/  LDSM.16.M88.4 R176, [R199] ;  /* 0x00000000c7b0783b */ /* 0x000e640000000200 */
[C---:B--2---:R-:W-:Y:S08]  /*f080*/  HMMA.16816.F32 R4, R168.reuse, R180, R4 ;  /* 0x000000b4a804723c */ /* 0x044ff00000001804 */
[C---:B------:R-:W-:Y:S01]  /*f090*/  HMMA.16816.F32 R8, R168.reuse, R182, R8 ;  /* 0x000000b6a808723c */ /* 0x040fe20000001808 */
[----:B------:R-:W2:Y:S07]  /*f0a0*/  LDSM.16.M88.4 R180, [R198] ;  /* 0x00000000c6b4783b */ /* 0x000eae0000000200 */
        /* <DEDUP_REMOVED lines=22> */
[----:B------:R-:W4:Y:S02]  /*f210*/  LDSM.16.M88.4 R188, [R208+0x6000] ;  /* 0x00600000d0bc783b */ /* 0x000f240000000200 */
[C---:B---3--:R-:W-:Y:S08]  /*f220*/  HMMA.16816.F32 R4, R168.reuse, R172, R4 ;  /* 0x000000aca804723c */ /* 0x048ff00000001804 */
[C---:B------:R-:W-:Y:S08]  /*f230*/  HMMA.16816.F32 R8, R168.reuse, R174, R8 ;  /* 0x000000aea808723c */ /* 0x040ff00000001808 */
[C---:B-1----:R-:W-:Y:S08]  /*f240*/  HMMA.16816.F32 R12, R168.reuse, R176, R12 ;  /* 0x000000b0a80c723c */ /* 0x042ff0000000180c */
[C---:B------:R-:W-:Y:S08]  /*f250*/  HMMA.16816.F32 R16, R168.reuse, R178, R16 ;  /* 0x000000b2a810723c */ /* 0x040ff00000001810 */
[C---:B--2---:R-:W-:Y:S08]  /*f260*/  HMMA.16816.F32 R20, R168.reuse, R180, R20 ;  /* 0x000000b4a814723c */ /* 0x044ff00000001814 */
[C---:B------:R-:W-:Y:S08]  /*f270*/  HMMA.16816.F32 R24, R168.reuse, R182, R24 ;  /* 0x000000b6a818723c */ /* 0x040ff00000001818 */
[C---:B----4-:R-:W-:Y:S08]  /*f280*/  HMMA.16816.F32 R28, R168.reuse, R164, R28 ;  /* 0x000000a4a81c723c */ /* 0x050ff0000000181c */
[----:B------:R-:W-:Y:S01]  /*f290*/  HMMA.16816.F32 R32, R168, R166, R32 ;  /* 0x000000a6a820723c */ /* 0x000fe20000001820 */
[----:B------:R-:W1:Y:S05]  /*f2a0*/  LDSM.16.M88.4 R164, [R208+0x6800] ;  /* 0x00680000d0a4783b */ /* 0x000e6a0000000200 */
[----:B------:R-:W2:Y:S02]  /*f2b0*/  LDSM.16.M88.4 R168, [R208+0x7000] ;  /* 0x00700000d0a8783b */ /* 0x000ea40000000200 */
[C---:B------:R-:W-:Y:S07]  /*f2c0*/  HMMA.16816.F32 R4, R184.reuse, R188, R4 ;  /* 0x000000bcb804723c */ /* 0x040fee0000001804 */
[----:B------:R-:W-:Y:S01]  /*f2d0*/  MOV R189, UR4 ;  /* 0x0000000400bd7c02 */ /* 0x000fe20008000f00 */
[C---:B------:R-:W-:Y:S11]  /*f2e0*/  HMMA.16816.F32 R8, R184.reuse, R190, R8 ;  /* 0x000000beb808723c */ /* 0x040ff60000001808 */
[----:B------:R-:W-:Y:S05]  /*f2f0*/  @!UPT UIADD3 URZ, URZ, URZ, URZ ;  /* 0x0000003f3f3ff290 */ /* 0x000fea000fffe03f */
[----:B------:R-:W-:Y:S02]  /*f300*/  FMUL.FTZ R252, R6, c[0x0][0x2ec] ;  /* 0x0000bb0006fc7a20 */ /* 0x000fe40000410000 */
[----:B------:R-:W-:Y:S01]  /*f310*/  FMUL.FTZ R3, R4, c[0x0][0x2ec] ;  /* 0x0000bb0004037a20 */ /* 0x000fe20000410000 */
[----:B------:R-:W-:Y:S01]  /*f320*/  MOV R4, R192 ;  /* 0x000000c000047202 */ /* 0x000fe20000000f00 */
[----:B------:R-:W-:Y:S01]  /*f330*/  FMUL.FTZ R248, R5, c[0x0][0x2ec] ;  /* 0x0000bb0005f87a20 */ /* 0x000fe20000410000 */
[----:B------:R-:W-:Y:S01]  /*f340*/  MOV R5, R193 ;  /* 0x000000c100057202 */ /* 0x000fe20000000f00 */
[----:B------:R-:W3:Y:S01]  /*f350*/  MUFU.TANH R252, R252 ;  /* 0x000000fc00fc7308 */ /* 0x000ee20000002400 */
[----:B------:R-:W-:Y:S01]  /*f360*/  FMUL.FTZ R244, R7, c[0x0][0x2ec] ;  /* 0x0000bb0007f47a20 */ /* 0x000fe20000410000 */
[C---:B-1----:R-:W-:Y:S03]  /*f370*/  HMMA.16816.F32 R12, R184.reuse, R164, R12 ;  /* 0x000000a4b80c723c */ /* 0x042fe6000000180c */
[----:B------:R-:W-:Y:S01]  /*f380*/  FMUL.FTZ R173, R10, c[0x0][0x2ec] ;  /* 0x0000bb000aad7a20 */ /* 0x000fe20000410000 */
[----:B------:R-:W-:Y:S01]  /*f390*/  LEA R10, P1, R189, R38, 0x6 ;  /* 0x00000026bd0a7211 */ /* 0x000fe200078230ff */
[----:B------:R-:W-:Y:S03]  /*f3a0*/  FMUL.FTZ R195, R11, c[0x0][0x2ec] ;  /* 0x0000bb000bc37a20 */ /* 0x000fe60000410000 */
[----:B------:R-:W1:Y:S01]  /*f3b0*/  MUFU.TANH R3, R3 ;  /* 0x0000000300037308 */ /* 0x000e620000002400 */
[C---:B------:R-:W-:Y:S01]  /*f3c0*/  HMMA.16816.F32 R16, R184.reuse, R166, R16 ;  /* 0x000000a6b810723c */ /* 0x040fe20000001810 */
[----:B------:R-:W4:Y:S01]  /*f3d0*/  LDSM.16.M88.4 R164, [R208+0x7800] ;  /* 0x00780000d0a4783b */ /* 0x000f220000000200 */
[----:B------:R-:W-:Y:S04]  /*f3e0*/  DEPBAR.LE SB0, 0x0 ;  /* 0x000080000000791a */ /* 0x000fe80000000000 */
[----:B------:R-:W-:Y:S01]  /*f3f0*/  LEA.HI.X.SX32 R11, R189, R39, 0x6, P1 ;  /* 0x00000027bd0b7211 */ /* 0x000fe200008f36ff */
[----:B------:R-:W-:Y:S01]  /*f400*/  FMUL.FTZ R194, R8, c[0x0][0x2ec] ;  /* 0x0000bb0008c27a20 */ /* 0x000fe20000410000 */
[C---:B--2---:R-:W-:Y:S01]  /*f410*/  HMMA.16816.F32 R20, R184.reuse, R168, R20 ;  /* 0x000000a8b814723c */ /* 0x044fe20000001814 */
[----:B------:R-:W2:Y:S01]  /*f420*/  MUFU.TANH R248, R248 ;  /* 0x000000f800f87308 */ /* 0x000ea20000002400 */
[----:B------:R1:W5:Y:S03]  /*f430*/  LDL.LU.64 R38, [R1+0x20] ;  /* 0x0000200001267983 */ /* 0x0003660000300a00 */
[----:B------:R-:W-:Y:S02]  /*f440*/  FMUL.FTZ R174, R9, c[0x0][0x2ec] ;  /* 0x0000bb0009ae7a20 */ /* 0x000fe40000410000 */
[----:B------:R-:W-:Y:S01]  /*f450*/  FMUL.FTZ R177, R14, c[0x0][0x2ec] ;  /* 0x0000bb000eb17a20 */ /* 0x000fe20000410000 */
[C---:B------:R-:W-:Y:S03]  /*f460*/  HMMA.16816.F32 R24, R184.reuse, R170, R24 ;  /* 0x000000aab818723c */ /* 0x040fe60000001818 */
[----:B------:R-:W1:Y:S01]  /*f470*/  MUFU.TANH R244, R244 ;  /* 0x000000f400f47308 */ /* 0x000e620000002400 */
[----:B------:R-:W-:Y:S01]  /*f480*/  BAR.SYNC.DEFER_BLOCKING 0x0 ;  /* 0x0000000000007b1d */ /* 0x000fe20000010000 */
[----:B------:R-:W-:Y:S01]  /*f490*/  LEA R14, P6, R189, R4, 0x6 ;  /* 0x00000004bd0e7211 */ /* 0x000fe200078c30ff */
[----:B------:R-:W-:Y:S01]  /*f4a0*/  FMUL.FTZ R175, R15, c[0x0][0x2ec] ;  /* 0x0000bb000faf7a20 */ /* 0x000fe20000410000 */
[C---:B------:R-:W-:Y:S01]  /*f4b0*/  LEA R170, P0, R189.reuse, R250, 0x6 ;  /* 0x000000fabdaa7211 */ /* 0x040fe200078030ff */
[----:B------:R-:W-:Y:S01]  /*f4c0*/  FMUL.FTZ R179, R12, c[0x0][0x2ec] ;  /* 0x0000bb000cb37a20 */ /* 0x000fe20000410000 */
[C---:B------:R-:W-:Y:S04]  /*f4d0*/  LEA.HI.X.SX32 R15, R189.reuse, R5, 0x6, P6 ;  /* 0x00000005bd0f7211 */ /* 0x040fe800030f36ff */
[----:B------:R-:W1:Y:S01]  /*f4e0*/  MUFU.TANH R194, R194 ;  /* 0x000000c200c27308 */ /* 0x000e620000002400 */
[----:B------:R-:W-:Y:S01]  /*f4f0*/  LEA.HI.X.SX32 R171, R189, R251, 0x6, P0 ;  /* 0x000000fbbdab7211 */ /* 0x000fe200000f36ff */
[----:B------:R-:W-:Y:S01]  /*f500*/  FMUL.FTZ R178, R13, c[0x0][0x2ec] ;  /* 0x0000bb000db27a20 */ /* 0x000fe20000410000 */
[----:B------:R-:W-:Y:S01]  /*f510*/  LEA R8, P0, R189, R36, 0x6 ;  /* 0x00000024bd087211 */ /* 0x000fe200078030ff */
[----:B------:R-:W-:Y:S02]  /*f520*/  FMUL.FTZ R181, R16, c[0x0][0x2ec] ;  /* 0x0000bb0010b57a20 */ /* 0x000fe40000410000 */
[----:B------:R-:W-:Y:S01]  /*f530*/  FMUL.FTZ R182, R17, c[0x0][0x2ec] ;  /* 0x0000bb0011b67a20 */ /* 0x000fe20000410000 */
[----:B------:R-:W-:Y:S01]  /*f540*/  LEA.HI.X.SX32 R9, R189, R37, 0x6, P0 ;  /* 0x00000025bd097211 */ /* 0x000fe200000f36ff */
[----:B------:R-:W-:Y:S01]  /*f550*/  FMUL.FTZ R17, R18, c[0x0][0x2ec] ;  /* 0x0000bb0012117a20 */ /* 0x000fe20000410000 */
[----:B------:R1:W5:Y:S01]  /*f560*/  LDL.LU.64 R36, [R1+0x18] ;  /* 0x0000180001247983 */ /* 0x0003620000300a00 */
[----:B------:R-:W1:Y:S01]  /*f570*/  MUFU.TANH R174, R174 ;  /* 0x000000ae00ae7308 */ /* 0x000e620000002400 */
[----:B------:R-:W-:Y:S01]  /*f580*/  FMUL.FTZ R18, R19, c[0x0][0x2ec] ;  /* 0x0000bb0013127a20 */ /* 0x000fe20000410000 */
[C---:B----4-:R-:W-:Y:S03]  /*f590*/  HMMA.16816.F32 R28, R184.reuse, R164, R28 ;  /* 0x000000a4b81c723c */ /* 0x050fe6000000181c */
[----:B------:R-:W-:Y:S02]  /*f5a0*/  FMUL.FTZ R183, R20, c[0x0][0x2ec] ;  /* 0x0000bb0014b77a20 */ /* 0x000fe40000410000 */
[----:B------:R-:W-:Y:S02]  /*f5b0*/  FMUL.FTZ R191, R21, c[0x0][0x2ec] ;  /* 0x0000bb0015bf7a20 */ /* 0x000fe40000410000 */
[----:B------:R-:W-:Y:S01]  /*f5c0*/  FMUL.FTZ R21, R22, c[0x0][0x2ec] ;  /* 0x0000bb0016157a20 */ /* 0x000fe20000410000 */
[----:B------:R-:W4:Y:S01]  /*f5d0*/  MUFU.TANH R173, R173 ;  /* 0x000000ad00ad7308 */ /* 0x000f220000002400 */
[----:B------:R-:W-:Y:S03]  /*f5e0*/  HMMA.16816.F32 R32, R184, R166, R32 ;  /* 0x000000a6b820723c */ /* 0x000fe60000001820 */
[----:B------:R-:W-:Y:S02]  /*f5f0*/  FMUL.FTZ R19, R23, c[0x0][0x2ec] ;  /* 0x0000bb0017137a20 */ /* 0x000fe40000410000 */
[----:B------:R-:W-:Y:S02]  /*f600*/  FMUL.FTZ R193, R24, c[0x0][0x2ec] ;  /* 0x0000bb0018c17a20 */ /* 0x000fe40000410000 */
[----:B------:R-:W-:Y:S02]  /*f610*/  FMUL.FTZ R25, R25, c[0x0][0x2ec] ;  /* 0x0000bb0019197a20 */ /* 0x000fe40000410000 */
[----:B------:R-:W1:Y:S03]  /*f620*/  MUFU.TANH R195, R195 ;  /* 0x000000c300c37308 */ /* 0x000e660000002400 */
[----:B------:R-:W-:Y:S02]  /*f630*/  FMUL.FTZ R22, R26, c[0x0][0x2ec] ;  /* 0x0000bb001a167a20 */ /* 0x000fe40000410000 */
[----:B------:R-:W-:Y:S02]  /*f640*/  FMUL.FTZ R23, R27, c[0x0][0x2ec] ;  /* 0x0000bb001b177a20 */ /* 0x000fe40000410000 */
[----:B------:R-:W-:Y:S02]  /*f650*/  FMUL.FTZ R190, R29, c[0x0][0x2ec] ;  /* 0x0000bb001dbe7a20 */ /* 0x000fe40000410000 */
[----:B------:R-:W-:Y:S01]  /*f660*/  FMUL.FTZ R26, R28, c[0x0][0x2ec] ;  /* 0x0000bb001c1a7a20 */ /* 0x000fe20000410000 */
[----:B------:R-:W1:Y:S01]  /*f670*/  MUFU.TANH R179, R179 ;  /* 0x000000b300b37308 */ /* 0x000e620000002400 */
[----:B------:R-:W-:Y:S02]  /*f680*/  FMUL.FTZ R27, R30, c[0x0][0x2ec] ;  /* 0x0000bb001e1b7a20 */ /* 0x000fe40000410000 */
[----:B------:R-:W-:Y:S02]  /*f690*/  FMUL.FTZ R29, R31, c[0x0][0x2ec] ;  /* 0x0000bb001f1d7a20 */ /* 0x000fe40000410000 */
[----:B------:R-:W-:Y:S02]  /*f6a0*/  FMUL.FTZ R33, R33, c[0x0][0x2ec] ;  /* 0x0000bb0021217a20 */ /* 0x000fe40000410000 */
[----:B------:R-:W-:Y:S02]  /*f6b0*/  FMUL.FTZ R31, R34, c[0x0][0x2ec] ;  /* 0x0000bb00221f7a20 */ /* 0x000fe40000410000 */
[----:B------:R-:W-:Y:S01]  /*f6c0*/  FMUL.FTZ R30, R35, c[0x0][0x2ec] ;  /* 0x0000bb00231e7a20 */ /* 0x000fe20000410000 */
[----:B------:R1:W1:Y:S01]  /*f6d0*/  MUFU.TANH R6, R190 ;  /* 0x000000be00067308 */ /* 0x0002620000002400 */
[----:B------:R-:W-:Y:S02]  /*f6e0*/  FMUL.FTZ R7, R32, c[0x0][0x2ec] ;  /* 0x0000bb0020077a20 */ /* 0x000fe40000410000 */
[----:B------:R-:W-:Y:S02]  /*f6f0*/  IMAD R5, R171, c[0x0][0x198], RZ ;  /* 0x00006600ab057a24 */ /* 0x000fe400078e02ff */
[----:B------:R-:W-:Y:S02]  /*f700*/  IMAD R189, R11, c[0x0][0x198], RZ ;  /* 0x000066000bbd7a24 */ /* 0x000fe400078e02ff */
[C---:B------:R-:W-:Y:S02]  /*f710*/  IMAD R5, R170.reuse, c[0x0][0x19c], R5 ;  /* 0x00006700aa057a24 */ /* 0x040fe400078e0205 */
[----:B------:R-:W-:Y:S01]  /*f720*/  IMAD.WIDE.U32 R170, R170, c[0x0][0x198], RZ ;  /* 0x00006600aaaa7a25 */ /* 0x000fe200078e00ff */
[----:B------:R-:W2:Y:S03]  /*f730*/  MUFU.TANH R178, R178 ;  /* 0x000000b200b27308 */ /* 0x000ea60000002400 */
[----:B------:R-:W-:Y:S01]  /*f740*/  IMAD R35, R9, c[0x0][0x198], RZ ;  /* 0x0000660009237a24 */ /* 0x000fe200078e02ff */
[----:B------:R-:W-:Y:S01]  /*f750*/  LEA R12, P1, R170, R243, 0x1 ;  /* 0x000000f3aa0c7211 */ /* 0x000fe200078208ff */
[C---:B------:R-:W-:Y:S02]  /*f760*/  IMAD R189, R10.reuse, c[0x0][0x19c], R189 ;  /* 0x000067000abd7a24 */ /* 0x040fe400078e02bd */
[----:B------:R-:W-:Y:S03]  /*f770*/  IMAD.WIDE.U32 R10, R10, c[0x0][0x198], RZ ;  /* 0x000066000a0a7a25 */ /* 0x000fe600078e00ff */
[----:B------:R-:W2:Y:S01]  /*f780*/  MUFU.TANH R177, R177 ;  /* 0x000000b100b17308 */ /* 0x000ea20000002400 */
[C---:B------:R-:W-:Y:S01]  /*f790*/  IMAD R35, R8.reuse, c[0x0][0x19c], R35 ;  /* 0x0000670008237a24 */ /* 0x040fe200078e0223 */
[----:B------:R-:W-:Y:S01]  /*f7a0*/  IADD3 R189, R11, R189, RZ ;  /* 0x000000bd0bbd7210 */ /* 0x000fe20007ffe0ff */
[----:B------:R-:W-:Y:S02]  /*f7b0*/  IMAD.IADD R5, R171, 0x1, R5 ;  /* 0x00000001ab057824 */ /* 0x000fe400078e0205 */
[----:B-1----:R-:W-:Y:S02]  /*f7c0*/  IMAD R190, R15, c[0x0][0x198], RZ ;  /* 0x000066000fbe7a24 */ /* 0x002fe400078e02ff */
[----:B------:R-:W-:Y:S01]  /*f7d0*/  IMAD.WIDE.U32 R8, R8, c[0x0][0x198], RZ ;  /* 0x0000660008087a25 */ /* 0x000fe200078e00ff */
[-C--:B------:R-:W-:Y:S02]  /*f7e0*/  LEA.HI.X R13, R170, R242.reuse, R5, 0x1, P1 ;  /* 0x000000f2aa0d7211 */ /* 0x080fe400008f0c05 */
[----:B------:R-:W1:Y:S01]  /*f7f0*/  MUFU.TANH R175, R175 ;  /* 0x000000af00af7308 */ /* 0x000e620000002400 */
[----:B------:R-:W-:Y:S01]  /*f800*/  IMAD R190, R14, c[0x0][0x19c], R190 ;  /* 0x000067000ebe7a24 */ /* 0x000fe200078e02be */
[----:B------:R-:W-:Y:S01]  /*f810*/  LEA R170, P6, R10, R243, 0x1 ;  /* 0x000000f30aaa7211 */ /* 0x000fe200078c08ff */
[----:B------:R-:W-:Y:S01]  /*f820*/  IMAD.WIDE.U32 R14, R14, c[0x0][0x198], RZ ;  /* 0x000066000e0e7a25 */ /* 0x000fe200078e00ff */
[----:B------:R-:W-:Y:S02]  /*f830*/  IADD3 R35, R9, R35, RZ ;  /* 0x0000002309237210 */ /* 0x000fe40007ffe0ff */
[----:B------:R-:W-:Y:S02]  /*f840*/  LEA.HI.X R171, R10, R242, R189, 0x1, P6 ;  /* 0x000000f20aab7211 */ /* 0x000fe400030f0cbd */
[CC--:B------:R-:W-:Y:S02]  /*f850*/  LEA R186, P0, R14.reuse, R243.reuse, 0x1 ;  /* 0x000000f30eba7211 */ /* 0x0c0fe400078008ff */
[----:B------:R-:W1:Y:S01]  /*f860*/  MUFU.TANH R181, R181 ;  /* 0x000000b500b57308 */ /* 0x000e620000002400 */
[----:B------:R-:W-:Y:S04]  /*f870*/  IADD3 R190, R15, R190, RZ ;  /* 0x000000be0fbe7210 */ /* 0x000fe80007ffe0ff */
[-C--:B------:R-:W-:Y:S02]  /*f880*/  LEA.HI.X R187, R14, R242.reuse, R190, 0x1, P0 ;  /* 0x000000f20ebb7211 */ /* 0x080fe400000f0cbe */
[----:B------:R-:W-:Y:S02]  /*f890*/  PLOP3.LUT P0, PT, PT, PT, UP0, 0x80, 0x0 ;  /* 0x000000000000781c */ /* 0x000fe40003f0f008 */
[C---:B------:R-:W-:Y:S01]  /*f8a0*/  LEA R14, P1, R8.reuse, R243, 0x1 ;  /* 0x000000f3080e7211 */ /* 0x040fe200078208ff */
[----:B------:R-:W1:Y:S03]  /*f8b0*/  MUFU.TANH R182, R182 ;  /* 0x000000b600b67308 */ /* 0x000e660000002400 */
[----:B------:R-:W-:Y:S07]  /*f8c0*/  LEA.HI.X R15, R8, R242, R35, 0x1, P1 ;  /* 0x000000f2080f7211 */ /* 0x000fee00008f0c23 */
        /* <DEDUP_REMOVED lines=17> */
[----:B-12345:R-:W-:-:S05]  /*f9e0*/  @P0 BRA `(.L_x_1289) ;  /* 0xffffdc5000000947 */ /* 0x03efca000383ffff */
.L_x_1288:
[----:B------:R-:W-:Y:S01]  /*f9f0*/  MOV R24, UR6 ;  /* 0x0000000600187c02 */ /* 0x000fe20008000f00 */
[----:B------:R-:W-:Y:S02]  /*fa00*/  UISETP.GT.AND UP0, UPT, UR6, UR11, UPT ;  /* 0x0000000b0600728c */ /* 0x000fe4000bf04270 */
[----:B------:R-:W-:Y:S01]  /*fa10*/  UIADD3 UR10, UR10, 0x1, URZ ;  /* 0x000000010a0a7890 */ /* 0x000fe2000fffe03f */
[----:B------:R-:W-:Y:S01]  /*fa20*/  LEA R24, R24, R237, 0x6 ;  /* 0x000000ed18187211 */ /* 0x000fe200078e30ff */
[----:B------:R-:W-:Y:S03]  /*fa30*/  UMOV UR29, UR6 ;  /* 0x00000006001d7c82 */ /* 0x000fe60008000000 */
[----:B-1----:R-:W-:Y:S01]  /*fa40*/  IADD3 R12, R24, 0x1, RZ ;  /* 0x00000001180c7810 */ /* 0x002fe20007ffe0ff */
[----:B------:R-:W-:Y:S01]  /*fa50*/  IMAD.IADD R4, R236, 0x1, -R24 ;  /* 0x00000001ec047824 */ /* 0x000fe200078e0a18 */
[C---:B------:R-:W-:Y:S02]  /*fa60*/  IADD3 R167, R24.reuse, 0x8, RZ ;  /* 0x0000000818a77810 */ /* 0x040fe40007ffe0ff */
[C---:B------:R-:W-:Y:S02]  /*fa70*/  IADD3 R165, R24.reuse, 0x9, RZ ;  /* 0x0000000918a57810 */ /* 0x040fe40007ffe0ff */
[----:B------:R-:W-:Y:S02]  /*fa80*/  IABS R14, R4 ;  /* 0x00000004000e7213 */ /* 0x000fe40000000000 */
[C---:B------:R-:W-:Y:S02]  /*fa90*/  IADD3 R4, R233.reuse, -R24, RZ ;  /* 0x80000018e9047210 */ /* 0x040fe40007ffe0ff */
[----:B------:R-:W-:Y:S02]  /*faa0*/  IADD3 R35, R24, 0x10, RZ ;  /* 0x0000001018237810 */ /* 0x000fe40007ffe0ff */
[----:B------:R-:W-:Y:S01]  /*fab0*/  IABS R185, R4 ;  /* 0x0000000400b97213 */ /* 0x000fe20000000000 */
[----:B------:R-:W-:Y:S01]  /*fac0*/  I2F R14, R14 ;  /* 0x0000000e000e7306 */ /* 0x000fe20000201400 */
[----:B------:R-:W-:Y:S02]  /*fad0*/  IADD3 R4, R236, -R12, RZ ;  /* 0x8000000cec047210 */ /* 0x000fe40007ffe0ff */
[----:B------:R-:W-:Y:S02]  /*fae0*/  IADD3 R11, R24, 0x11, RZ ;  /* 0x00000011180b7810 */ /* 0x000fe40007ffe0ff */
[----:B------:R-:W-:Y:S01]  /*faf0*/  IABS R171, R4 ;  /* 0x0000000400ab7213 */ /* 0x000fe20000000000 */
[----:B------:R-:W-:Y:S01]  /*fb00*/  IMAD.IADD R4, R236, 0x1, -R167 ;  /* 0x00000001ec047824 */ /* 0x000fe200078e0aa7 */
[C---:B------:R-:W-:Y:S02]  /*fb10*/  IADD3 R32, R24.reuse, 0x18, RZ ;  /* 0x0000001818207810 */ /* 0x040fe40007ffe0ff */
[----:B------:R-:W-:Y:S01]  /*fb20*/  IADD3 R20, R24, 0x19, RZ ;  /* 0x0000001918147810 */ /* 0x000fe20007ffe0ff */
[----:B------:R-:W-:Y:S01]  /*fb30*/  I2F R185, R185 ;  /* 0x000000b900b97306 */ /* 0x000fe20000201400 */
[----:B------:R-:W-:Y:S02]  /*fb40*/  IABS R5, R4 ;  /* 0x0000000400057213 */ /* 0x000fe40000000000 */
[----:B------:R-:W-:Y:S02]  /*fb50*/  IADD3 R4, R236, -R165, RZ ;  /* 0x800000a5ec047210 */ /* 0x000fe40007ffe0ff */
[----:B------:R-:W-:Y:S02]  /*fb60*/  IADD3 R8, R24, 0x20, RZ ;  /* 0x0000002018087810 */ /* 0x000fe40007ffe0ff */
[----:B------:R-:W-:Y:S02]  /*fb70*/  IABS R169, R4 ;  /* 0x0000000400a97213 */ /* 0x000fe40000000000 */
[----:B------:R-:W-:Y:S01]  /*fb80*/  IADD3 R4, R236, -R35, RZ ;  /* 0x80000023ec047210 */ /* 0x000fe20007ffe0ff */
[----:B------:R-:W-:Y:S01]  /*fb90*/  I2F R5, R5 ;  /* 0x0000000500057306 */ /* 0x000fe20000201400 */
[----:B------:R-:W-:Y:S02]  /*fba0*/  ISETP.GE.AND P0, PT, R12, R235, PT ;  /* 0x000000eb0c00720c */ /* 0x000fe40003f06270 */
[----:B------:R-:W-:Y:S01]  /*fbb0*/  IABS R10, R4 ;  /* 0x00000004000a7213 */ /* 0x000fe20000000000 */
[----:B------:R-:W-:Y:S01]  /*fbc0*/  IMAD.IADD R4, R236, 0x1, -R11 ;  /* 0x00000001ec047824 */ /* 0x000fe200078e0a0b */
[C---:B------:R-:W-:Y:S02]  /*fbd0*/  ISETP.GE.AND P6, PT, R12.reuse, R232, PT ;  /* 0x000000e80c00720c */ /* 0x040fe40003fc6270 */
[----:B------:R-:W-:Y:S02]  /*fbe0*/  ISETP.GE.OR P0, PT, R12, R234, !P0 ;  /* 0x000000ea0c00720c */ /* 0x000fe40004706670 */
[----:B------:R-:W-:Y:S01]  /*fbf0*/  IABS R15, R4 ;  /* 0x00000004000f7213 */ /* 0x000fe20000000000 */
[----:B------:R-:W-:Y:S01]  /*fc00*/  I2F R10, R10 ;  /* 0x0000000a000a7306 */ /* 0x000fe20000201400 */
[----:B------:R-:W-:Y:S02]  /*fc10*/  IADD3 R4, R236, -R32, RZ ;  /* 0x80000020ec047210 */ /* 0x000fe40007ffe0ff */
[----:B------:R-:W-:Y:S02]  /*fc20*/  ISETP.GE.OR P6, PT, R12, R227, !P6 ;  /* 0x000000e30c00720c */ /* 0x000fe400077c6670 */
[----:B------:R-:W-:Y:S02]  /*fc30*/  IABS R184, R4 ;  /* 0x0000000400b87213 */ /* 0x000fe40000000000 */
[C---:B------:R-:W-:Y:S02]  /*fc40*/  IADD3 R4, R233.reuse, -R12, RZ ;  /* 0x8000000ce9047210 */ /* 0x040fe40007ffe0ff */
[C---:B------:R-:W-:Y:S01]  /*fc50*/  IADD3 R12, R233.reuse, -R35, RZ ;  /* 0x80000023e90c7210 */ /* 0x040fe20007ffe0ff */
[----:B------:R-:W-:Y:S01]  /*fc60*/  I2F R171, R171 ;  /* 0x000000ab00ab7306 */ /* 0x000fe20000201400 */
[----:B------:R-:W-:Y:S01]  /*fc70*/  IABS R7, R4 ;  /* 0x0000000400077213 */ /* 0x000fe20000000000 */
[----:B------:R-:W-:Y:S01]  /*fc80*/  IMAD.IADD R4, R236, 0x1, -R20 ;  /* 0x00000001ec047824 */ /* 0x000fe200078e0a14 */
[----:B------:R-:W-:Y:S02]  /*fc90*/  IABS R12, R12 ;  /* 0x0000000c000c7213 */ /* 0x000fe40000000000 */
[C---:B------:R-:W-:Y:S02]  /*fca0*/  ISETP.GE.AND P1, PT, R24.reuse, R235, PT ;  /* 0x000000eb1800720c */ /* 0x040fe40003f26270 */
[----:B------:R-:W-:Y:S02]  /*fcb0*/  IABS R13, R4 ;  /* 0x00000004000d7213 */ /* 0x000fe40000000000 */
[C---:B------:R-:W-:Y:S01]  /*fcc0*/  IADD3 R4, R233.reuse, -R167, RZ ;  /* 0x800000a7e9047210 */ /* 0x040fe20007ffe0ff */
[----:B------:R-:W-:Y:S01]  /*fcd0*/  I2F R170, R12 ;  /* 0x0000000c00aa7306 */ /* 0x000fe20000201400 */
[----:B------:R-:W-:Y:S02]  /*fce0*/  ISETP.GE.OR P1, PT, R24, R234, !P1 ;  /* 0x000000ea1800720c */ /* 0x000fe40004f26670 */
[----:B------:R-:W-:Y:S02]  /*fcf0*/  IABS R180, R4 ;  /* 0x0000000400b47213 */ /* 0x000fe40000000000 */
[----:B------:R-:W-:Y:S02]  /*fd00*/  IADD3 R4, R236, -R8, RZ ;  /* 0x80000008ec047210 */ /* 0x000fe40007ffe0ff */
[C---:B------:R-:W-:Y:S02]  /*fd10*/  IADD3 R16, R24.reuse, 0x29, RZ ;  /* 0x0000002918107810 */ /* 0x040fe40007ffe0ff */
[----:B------:R-:W-:Y:S01]  /*fd20*/  IABS R28, R4 ;  /* 0x00000004001c7213 */ /* 0x000fe20000000000 */
[C---:B------:R-:W-:Y:S01]  /*fd30*/  IMAD.IADD R4, R233.reuse, 0x1, -R165 ;  /* 0x00000001e9047824 */ /* 0x040fe200078e0aa5 */
[----:B------:R-:W-:Y:S01]  /*fd40*/  I2F R169, R169 ;  /* 0x000000a900a97306 */ /* 0x000fe20000201400 */
[----:B------:R-:W-:Y:S03]  /*fd50*/  IADD3 R168, R233, -R11, RZ ;  /* 0x8000000be9a87210 */ /* 0x000fe60007ffe0ff */
[----:B------:R-:W-:Y:S02]  /*fd60*/  IABS R164, R4 ;  /* 0x0000000400a47213 */ /* 0x000fe40000000000 */
[----:B------:R-:W-:Y:S02]  /*fd70*/  IADD3 R4, R24, 0x21, RZ ;  /* 0x0000002118047810 */ /* 0x000fe40007ffe0ff */
[----:B------:R-:W-:Y:S02]  /*fd80*/  IABS R168, R168 ;  /* 0x000000a800a87213 */ /* 0x000fe40000000000 */
[----:B------:R-:W-:Y:S01]  /*fd90*/  IADD3 R9, R236, -R4, RZ ;  /* 0x80000004ec097210 */ /* 0x000fe20007ffe0ff */
[----:B------:R-:W-:Y:S03]  /*fda0*/  I2F R15, R15 ;  /* 0x0000000f000f7306 */ /* 0x000fe60000201400 */
[----:B------:R-:W-:Y:S07]  /*fdb0*/  IABS R9, R9 ;  /* 0x0000000900097213 */ /* 0x000fee0000000000 */
[----:B------:R-:W-:Y:S10]  /*fdc0*/  I2F R166, R9 ;  /* 0x0000000900a67306 */ /* 0x000ff40000201400 */
[----:B------:R-:W-:Y:S10]  /*fdd0*/  I2F R7, R7 ;  /* 0x0000000700077306 */ /* 0x000ff40000201400 */
[----:B------:R-:W-:Y:S10]  /*fde0*/  I2F R13, R13 ;  /* 0x0000000d000d7306 */ /* 0x000ff40000201400 */
[----:B------:R-:W-:Y:S10]  /*fdf0*/  I2F R184, R184 ;  /* 0x000000b800b87306 */ /* 0x000ff40000201400 */
[----:B------:R-:W-:Y:S10]  /*fe00*/  I2F R28, R28 ;  /* 0x0000001c001c7306 */ /* 0x000ff40000201400 */
[----:B------:R-:W-:Y:S10]  /*fe10*/  I2F R164, R164 ;  /* 0x000000a400a47306 */ /* 0x000ff40000201400 */
[----:B------:R-:W-:Y:S10]  /*fe20*/  I2F R180, R180 ;  /* 0x000000b400b47306 */ /* 0x000ff40000201400 */
[----:B------:R-:W1:Y:S02]  /*fe30*/  I2F R168, R168 ;  /* 0x000000a800a87306 */ /* 0x000e640000201400 */
[----:B-1----:R-:W-:Y:S02]  /*fe40*/  FFMA.FTZ R175, R168, -UR18, R175 ;  /* 0x80000012a8af7c23 */ /* 0x002fe400080100af */
[----:B------:R-:W-:Y:S02]  /*fe50*/  FFMA.FTZ R3, R14, -UR18, R3 ;  /* 0x800000120e037c23 */ /* 0x000fe40008010003 */
[----:B------:R-:W-:Y:S02]  /*fe60*/  FFMA.FTZ R252, R185, -UR18, R252 ;  /* 0x80000012b9fc7c23 */ /* 0x000fe400080100fc */
[----:B------:R-:W-:Y:S01]  /*fe70*/  FFMA.FTZ R194, R5, -UR18, R194 ;  /* 0x8000001205c27c23 */ /* 0x000fe200080100c2 */
[----:B------:R-:W-:Y:S01]  /*fe80*/  FSEL R9, R3, -INF , !P1 ;  /* 0xff80000003097808 */ /* 0x000fe20004800000 */
[----:B------:R-:W-:Y:S01]  /*fe90*/  FFMA.FTZ R179, R10, -UR18, R179 ;  /* 0x800000120ab37c23 */ /* 0x000fe200080100b3 */
[C---:B------:R-:W-:Y:S01]  /*fea0*/  IADD3 R3, R24.reuse, 0x28, RZ ;  /* 0x0000002818037810 */ /* 0x040fe20007ffe0ff */
[----:B------:R-:W-:Y:S01]  /*feb0*/  FFMA.FTZ R248, R171, -UR18, R248 ;  /* 0x80000012abf87c23 */ /* 0x000fe200080100f8 */
[----:B------:R-:W-:Y:S01]  /*fec0*/  ISETP.GE.AND P1, PT, R24, R232, PT ;  /* 0x000000e81800720c */ /* 0x000fe20003f26270 */
[----:B------:R-:W-:Y:S01]  /*fed0*/  FFMA.FTZ R174, R169, -UR18, R174 ;  /* 0x80000012a9ae7c23 */ /* 0x000fe200080100ae */
[C---:B------:R-:W-:Y:S01]  /*fee0*/  IADD3 R169, R236.reuse, -R16, RZ ;  /* 0x80000010eca97210 */ /* 0x040fe20007ffe0ff */
[----:B------:R-:W-:Y:S01]  /*fef0*/  IMAD.IADD R14, R236, 0x1, -R3 ;  /* 0x00000001ec0e7824 */ /* 0x000fe200078e0a03 */
[C---:B------:R-:W-:Y:S01]  /*ff00*/  ISETP.GE.OR P1, PT, R24.reuse, R227, !P1 ;  /* 0x000000e31800720c */ /* 0x040fe20004f26670 */
[----:B------:R-:W-:Y:S01]  /*ff10*/  FFMA.FTZ R178, R15, -UR18, R178 ;  /* 0x800000120fb27c23 */ /* 0x000fe200080100b2 */
[----:B------:R-:W-:Y:S01]  /*ff20*/  IADD3 R15, R24, 0x30, RZ ;  /* 0x00000030180f7810 */ /* 0x000fe20007ffe0ff */
[----:B------:R-:W-:Y:S01]  /*ff30*/  FFMA.FTZ R244, R7, -UR18, R244 ;  /* 0x8000001207f47c23 */ /* 0x000fe200080100f4 */
[----:B------:R-:W-:Y:S01]  /*ff40*/  IABS R12, R14 ;  /* 0x0000000e000c7213 */ /* 0x000fe20000000000 */
[----:B------:R-:W-:Y:S01]  /*ff50*/  FFMA.FTZ R182, R13, -UR18, R182 ;  /* 0x800000120db67c23 */ /* 0x000fe200080100b6 */
[----:B------:R-:W-:Y:S01]  /*ff60*/  FSEL R5, R252, -INF , !P1 ;  /* 0xff800000fc057808 */ /* 0x000fe20004800000 */
[----:B------:R-:W-:Y:S01]  /*ff70*/  FFMA.FTZ R181, R184, -UR18, R181 ;  /* 0x80000012b8b57c23 */ /* 0x000fe200080100b5 */
[----:B------:R-:W1:Y:S01]  /*ff80*/  I2F R176, R12 ;  /* 0x0000000c00b07306 */ /* 0x000e620000201400 */
[CC--:B------:R-:W-:Y:S01]  /*ff90*/  ISETP.GE.AND P1, PT, R167.reuse, R235.reuse, PT ;  /* 0x000000eba700720c */ /* 0x0c0fe20003f26270 */
[----:B------:R-:W-:Y:S01]  /*ffa0*/  FFMA.FTZ R183, R28, -UR18, R183 ;  /* 0x800000121cb77c23 */ /* 0x000fe200080100b7 */
[----:B------:R-:W-:Y:S01]  /*ffb0*/  FSEL R14, R248, -INF , !P0 ;  /* 0xff800000f80e7808 */ /* 0x000fe20004000000 */
[----:B------:R-:W-:Y:S01]  /*ffc0*/  FFMA.FTZ R195, R164, -UR18, R195 ;  /* 0x80000012a4c37c23 */ /* 0x000fe200080100c3 */
[-C--:B------:R-:W-:Y:S01]  /*ffd0*/  ISETP.GE.OR P1, PT, R167, R234.reuse, !P1 ;  /* 0x000000eaa700720c */ /* 0x080fe20004f26670 */
[----:B------:R-:W-:Y:S01]  /*ffe0*/  FFMA.FTZ R173, R180, -UR18, R173 ;  /* 0x80000012b4ad7c23 */ /* 0x000fe200080100ad */
[C---:B------:R-:W-:Y:S01]  /*fff0*/  ISETP.GE.AND P0, PT, R165.reuse, R235, PT ;  /* 0x000000eba500720c */ /* 0x040fe20003f06270 */
[----:B------:R-:W-:Y:S01]  /*10000*/  FFMA.FTZ R191, R166, -UR18, R191 ;  /* 0x80000012a6bf7c23 */ /* 0x000fe200080100bf */
[----:B------:R-:W-:Y:S01]  /*10010*/  IADD3 R7, R236, -R15, RZ ;  /* 0x8000000fec077210 */ /* 0x000fe20007ffe0ff */
[----:B------:R-:W-:Y:S01]  /*10020*/  FFMA.FTZ R177, R170, -UR18, R177 ;  /* 0x80000012aab17c23 */ /* 0x000fe200080100b1 */
[----:B------:R-:W-:Y:S02]  /*10030*/  ISETP.GE.OR P0, PT, R165, R234, !P0 ;  /* 0x000000eaa500720c */ /* 0x000fe40004706670 */
[----:B------:R-:W-:Y:S02]  /*10040*/  IABS R169, R169 ;  /* 0x000000a900a97213 */ /* 0x000fe40000000000 */
[----:B------:R-:W-:Y:S02]  /*10050*/  FSEL R10, R174, -INF , !P0 ;  /* 0xff800000ae0a7808 */ /* 0x000fe40004000000 */
[----:B------:R-:W-:Y:S01]  /*10060*/  ISETP.GE.AND P0, PT, R11, R235, PT ;  /* 0x000000eb0b00720c */ /* 0x000fe20003f06270 */
[----:B------:R-:W2:Y:S01]  /*10070*/  I2F R172, R169 ;  /* 0x000000a900ac7306 */ /* 0x000ea20000201400 */
[----:B------:R-:W-:Y:S02]  /*10080*/  IADD3 R13, R233, -R20, RZ ;  /* 0x80000014e90d7210 */ /* 0x000fe40007ffe0ff */
[-C--:B------:R-:W-:Y:S02]  /*10090*/  ISETP.GE.OR P0, PT, R11, R234.reuse, !P0 ;  /* 0x000000ea0b00720c */ /* 0x080fe40004706670 */
[----:B------:R-:W-:Y:S01]  /*100a0*/  IABS R13, R13 ;  /* 0x0000000d000d7213 */ /* 0x000fe20000000000 */
[----:B-1----:R-:W-:Y:S01]  /*100b0*/  FFMA.FTZ R193, R176, -UR18, R193 ;  /* 0x80000012b0c17c23 */ /* 0x002fe200080100c1 */
[----:B------:R-:W-:Y:S02]  /*100c0*/  FSEL R12, R194, -INF , !P1 ;  /* 0xff800000c20c7808 */ /* 0x000fe40004800000 */
[CC--:B------:R-:W-:Y:S01]  /*100d0*/  ISETP.GE.AND P1, PT, R35.reuse, R235.reuse, PT ;  /* 0x000000eb2300720c */ /* 0x0c0fe20003f26270 */
[----:B------:R-:W-:Y:S01]  /*100e0*/  IMAD.MOV.U32 R171, RZ, RZ, R13 ;  /* 0x000000ffffab7224 */ /* 0x000fe200078e000d */
[----:B------:R-:W-:Y:S02]  /*100f0*/  FSEL R188, R178, -INF , !P0 ;  /* 0xff800000b2bc7808 */ /* 0x000fe40004000000 */
[----:B------:R-:W-:Y:S02]  /*10100*/  ISETP.GE.OR P1, PT, R35, R234, !P1 ;  /* 0x000000ea2300720c */ /* 0x000fe40004f26670 */
[C---:B------:R-:W-:Y:S02]  /*10110*/  ISETP.GE.AND P0, PT, R32.reuse, R235, PT ;  /* 0x000000eb2000720c */ /* 0x040fe40003f06270 */
[----:B------:R-:W-:Y:S02]  /*10120*/  FSEL R187, R179, -INF , !P1 ;  /* 0xff800000b3bb7808 */ /* 0x000fe40004800000 */
[C---:B------:R-:W-:Y:S02]  /*10130*/  ISETP.GE.AND P1, PT, R167.reuse, R232, PT ;  /* 0x000000e8a700720c */ /* 0x040fe40003f26270 */
[----:B------:R-:W-:Y:S02]  /*10140*/  ISETP.GE.OR P0, PT, R32, R234, !P0 ;  /* 0x000000ea2000720c */ /* 0x000fe40004706670 */
[----:B------:R-:W-:Y:S01]  /*10150*/  ISETP.GE.OR P1, PT, R167, R227, !P1 ;  /* 0x000000e3a700720c */ /* 0x000fe20004f26670 */
[----:B------:R-:W-:Y:S01]  /*10160*/  IMAD.IADD R167, R233, 0x1, -R32 ;  /* 0x00000001e9a77824 */ /* 0x000fe200078e0a20 */
[----:B------:R-:W-:Y:S01]  /*10170*/  FSEL R189, R181, -INF , !P0 ;  /* 0xff800000b5bd7808 */ /* 0x000fe20004000000 */
[----:B--2---:R-:W-:Y:S01]  /*10180*/  FFMA.FTZ R25, R172, -UR18, R25 ;  /* 0x80000012ac197c23 */ /* 0x004fe20008010019 */
[CC--:B------:R-:W-:Y:S02]  /*10190*/  ISETP.GE.AND P0, PT, R165.reuse, R232.reuse, PT ;  /* 0x000000e8a500720c */ /* 0x0c0fe40003f06270 */
[----:B------:R-:W-:Y:S02]  /*101a0*/  IABS R167, R167 ;  /* 0x000000a700a77213 */ /* 0x000fe40000000000 */
[-C--:B------:R-:W-:Y:S02]  /*101b0*/  ISETP.GE.OR P0, PT, R165, R227.reuse, !P0 ;  /* 0x000000e3a500720c */ /* 0x080fe40004706670 */
[----:B------:R1:W2:Y:S01]  /*101c0*/  I2F R174, R167 ;  /* 0x000000a700ae7306 */ /* 0x0002a20000201400 */
[----:B------:R-:W-:Y:S02]  /*101d0*/  FSEL R13, R173, -INF , !P1 ;  /* 0xff800000ad0d7808 */ /* 0x000fe40004800000 */
[C---:B------:R-:W-:Y:S02]  /*101e0*/  ISETP.GE.AND P1, PT, R35.reuse, R232, PT ;  /* 0x000000e82300720c */ /* 0x040fe40003f26270 */
[----:B------:R-:W-:Y:S02]  /*101f0*/  IADD3 R28, R24, 0x31, RZ ;  /* 0x00000031181c7810 */ /* 0x000fe40007ffe0ff */
[----:B------:R-:W-:Y:S02]  /*10200*/  ISETP.GE.OR P1, PT, R35, R227, !P1 ;  /* 0x000000e32300720c */ /* 0x000fe40004f26670 */
[----:B------:R-:W-:Y:S02]  /*10210*/  IADD3 R169, R236, -R28, RZ ;  /* 0x8000001ceca97210 */ /* 0x000fe40007ffe0ff */
[----:B------:R-:W-:Y:S02]  /*10220*/  IADD3 R35, R233, -R8, RZ ;  /* 0x80000008e9237210 */ /* 0x000fe40007ffe0ff */
[----:B------:R-:W-:Y:S02]  /*10230*/  IABS R169, R169 ;  /* 0x000000a900a97213 */ /* 0x000fe40000000000 */
[----:B------:R-:W-:Y:S02]  /*10240*/  IABS R164, R35 ;  /* 0x0000002300a47213 */ /* 0x000fe40000000000 */
[C---:B------:R-:W-:Y:S02]  /*10250*/  IADD3 R35, R24.reuse, 0x38, RZ ;  /* 0x0000003818237810 */ /* 0x040fe40007ffe0ff */
[----:B------:R-:W3:Y:S01]  /*10260*/  I2F R169, R169 ;  /* 0x000000a900a97306 */ /* 0x000ee20000201400 */
[----:B------:R-:W-:Y:S02]  /*10270*/  IADD3 R24, R24, 0x39, RZ ;  /* 0x0000003918187810 */ /* 0x000fe40007ffe0ff */
[----:B------:R-:W-:Y:S01]  /*10280*/  IMAD.IADD R166, R236, 0x1, -R35 ;  /* 0x00000001eca67824 */ /* 0x000fe200078e0a23 */
[----:B-1----:R-:W-:Y:S01]  /*10290*/  IABS R167, R7 ;  /* 0x0000000700a77213 */ /* 0x002fe20000000000 */
[----:B--2---:R-:W-:Y:S01]  /*102a0*/  FFMA.FTZ R17, R174, -UR18, R17 ;  /* 0x80000012ae117c23 */ /* 0x004fe20008010011 */
[----:B------:R-:W-:Y:S02]  /*102b0*/  FSEL R7, R244, -INF , !P6 ;  /* 0xff800000f4077808 */ /* 0x000fe40007000000 */
[CC--:B------:R-:W-:Y:S02]  /*102c0*/  ISETP.GE.AND P6, PT, R20.reuse, R235.reuse, PT ;  /* 0x000000eb1400720c */ /* 0x0c0fe40003fc6270 */
[----:B------:R-:W1:Y:S01]  /*102d0*/  I2F R165, R167 ;  /* 0x000000a700a57306 */ /* 0x000e620000201400 */
[----:B------:R-:W-:Y:S02]  /*102e0*/  IABS R166, R166 ;  /* 0x000000a600a67213 */ /* 0x000fe40000000000 */
[----:B------:R-:W-:Y:S02]  /*102f0*/  ISETP.GE.OR P6, PT, R20, R234, !P6 ;  /* 0x000000ea1400720c */ /* 0x000fe400077c6670 */
[----:B------:R-:W-:Y:S02]  /*10300*/  IADD3 R168, R236, -R24, RZ ;  /* 0x80000018eca87210 */ /* 0x000fe40007ffe0ff */
[----:B------:R-:W-:Y:S02]  /*10310*/  FSEL R190, R182, -INF , !P6 ;  /* 0xff800000b6be7808 */ /* 0x000fe40007000000 */
[C---:B------:R-:W-:Y:S01]  /*10320*/  ISETP.GE.AND P6, PT, R8.reuse, R235, PT ;  /* 0x000000eb0800720c */ /* 0x040fe20003fc6270 */
[----:B------:R-:W2:Y:S01]  /*10330*/  I2F R167, R171 ;  /* 0x000000ab00a77306 */ /* 0x000ea20000201400 */
[----:B------:R-:W-:Y:S02]  /*10340*/  IABS R168, R168 ;  /* 0x000000a800a87213 */ /* 0x000fe40000000000 */
[----:B------:R-:W-:Y:S01]  /*10350*/  ISETP.GE.OR P6, PT, R8, R234, !P6 ;  /* 0x000000ea0800720c */ /* 0x000fe200077c6670 */
[----:B---3--:R-:W-:Y:S03]  /*10360*/  FFMA.FTZ R6, R169, -UR18, R6 ;  /* 0x80000012a9067c23 */ /* 0x008fe60008010006 */
[----:B------:R-:W-:Y:S02]  /*10370*/  FSEL R186, R183, -INF , !P6 ;  /* 0xff800000b7ba7808 */ /* 0x000fe40007000000 */
[C---:B------:R-:W-:Y:S01]  /*10380*/  ISETP.GE.AND P6, PT, R11.reuse, R232, PT ;  /* 0x000000e80b00720c */ /* 0x040fe20003fc6270 */
[----:B------:R-:W3:Y:S03]  /*10390*/  I2F R164, R164 ;  /* 0x000000a400a47306 */ /* 0x000ee60000201400 */
[----:B------:R-:W-:Y:S01]  /*103a0*/  ISETP.GE.OR P6, PT, R11, R227, !P6 ;  /* 0x000000e30b00720c */ /* 0x000fe200077c6670 */
[----:B-1----:R-:W-:Y:S01]  /*103b0*/  FFMA.FTZ R26, R165, -UR18, R26 ;  /* 0x80000012a51a7c23 */ /* 0x002fe2000801001a */
[----:B------:R-:W-:Y:S01]  /*103c0*/  FSEL R11, R195, -INF , !P0 ;  /* 0xff800000c30b7808 */ /* 0x000fe20004000000 */
[----:B------:R-:W-:Y:S01]  /*103d0*/  IMAD.IADD R165, R233, 0x1, -R3 ;  /* 0x00000001e9a57824 */ /* 0x000fe200078e0a03 */
[CC--:B------:R-:W-:Y:S02]  /*103e0*/  ISETP.GE.AND P0, PT, R4.reuse, R235.reuse, PT ;  /* 0x000000eb0400720c */ /* 0x0c0fe40003f06270 */
[----:B------:R-:W-:Y:S01]  /*103f0*/  FSEL R192, R175, -INF , !P6 ;  /* 0xff800000afc07808 */ /* 0x000fe20007000000 */
[----:B------:R-:W1:Y:S01]  /*10400*/  I2F R171, R166 ;  /* 0x000000a600ab7306 */ /* 0x000e620000201400 */
[----:B------:R-:W-:Y:S02]  /*10410*/  ISETP.GE.OR P0, PT, R4, R234, !P0 ;  /* 0x000000ea0400720c */ /* 0x000fe40004706670 */
[-C--:B------:R-:W-:Y:S01]  /*10420*/  ISETP.GE.AND P6, PT, R16, R235.reuse, PT ;  /* 0x000000eb1000720c */ /* 0x080fe20003fc6270 */
[----:B--2---:R-:W-:Y:S01]  /*10430*/  FFMA.FTZ R18, R167, -UR18, R18 ;  /* 0x80000012a7127c23 */ /* 0x004fe20008010012 */
[----:B------:R-:W-:Y:S02]  /*10440*/  FSEL R252, R191, -INF , !P0 ;  /* 0xff800000bffc7808 */ /* 0x000fe40004000000 */
[----:B------:R-:W-:Y:S02]  /*10450*/  ISETP.GE.AND P0, PT, R3, R235, PT ;  /* 0x000000eb0300720c */ /* 0x000fe40003f06270 */
[----:B------:R-:W-:Y:S01]  /*10460*/  FSEL R191, R177, -INF , !P1 ;  /* 0xff800000b1bf7808 */ /* 0x000fe20004800000 */
[----:B------:R-:W2:Y:S01]  /*10470*/  I2F R166, R168 ;  /* 0x000000a800a67306 */ /* 0x000ea20000201400 */
[----:B------:R-:W-:Y:S02]  /*10480*/  ISETP.GE.AND P1, PT, R32, R232, PT ;  /* 0x000000e82000720c */ /* 0x000fe40003f26270 */
[----:B------:R-:W-:Y:S01]  /*10490*/  ISETP.GE.OR P0, PT, R3, R234, !P0 ;  /* 0x000000ea0300720c */ /* 0x000fe20004706670 */
[----:B---3--:R-:W-:Y:S01]  /*104a0*/  FFMA.FTZ R21, R164, -UR18, R21 ;  /* 0x80000012a4157c23 */ /* 0x008fe20008010015 */
[-C--:B------:R-:W-:Y:S02]  /*104b0*/  ISETP.GE.OR P1, PT, R32, R227.reuse, !P1 ;  /* 0x000000e32000720c */ /* 0x080fe40004f26670 */
[----:B------:R-:W-:Y:S02]  /*104c0*/  IADD3 R32, R233, -R4, RZ ;  /* 0x80000004e9207210 */ /* 0x000fe40007ffe0ff */
[----:B------:R-:W-:Y:S02]  /*104d0*/  FSEL R185, R193, -INF , !P0 ;  /* 0xff800000c1b97808 */ /* 0x000fe40004000000 */
[C---:B------:R-:W-:Y:S02]  /*104e0*/  ISETP.GE.AND P0, PT, R20.reuse, R232, PT ;  /* 0x000000e81400720c */ /* 0x040fe40003f06270 */
[----:B------:R-:W-:Y:S01]  /*104f0*/  IABS R32, R32 ;  /* 0x0000002000207213 */ /* 0x000fe20000000000 */
[----:B-1----:R-:W-:Y:S01]  /*10500*/  FFMA.FTZ R34, R171, -UR18, R34 ;  /* 0x80000012ab227c23 */ /* 0x002fe20008010022 */
[----:B------:R-:W-:Y:S02]  /*10510*/  ISETP.GE.OR P0, PT, R20, R227, !P0 ;  /* 0x000000e31400720c */ /* 0x000fe40004706670 */
[----:B------:R-:W1:Y:S01]  /*10520*/  I2F R20, R32 ;  /* 0x0000002000147306 */ /* 0x000e620000201400 */
[-C--:B------:R-:W-:Y:S02]  /*10530*/  ISETP.GE.OR P6, PT, R16, R234.reuse, !P6 ;  /* 0x000000ea1000720c */ /* 0x080fe400077c6670 */
[----:B------:R-:W-:Y:S02]  /*10540*/  IABS R165, R165 ;  /* 0x000000a500a57213 */ /* 0x000fe40000000000 */
[----:B------:R-:W-:Y:S02]  /*10550*/  FSEL R170, R25, -INF , !P6 ;  /* 0xff80000019aa7808 */ /* 0x000fe40007000000 */
[----:B------:R-:W-:Y:S01]  /*10560*/  ISETP.GE.AND P6, PT, R15, R235, PT ;  /* 0x000000eb0f00720c */ /* 0x000fe20003fc6270 */
[----:B--2---:R-:W-:Y:S01]  /*10570*/  FFMA.FTZ R33, R166, -UR18, R33 ;  /* 0x80000012a6217c23 */ /* 0x004fe20008010021 */
[----:B------:R-:W-:Y:S02]  /*10580*/  FSEL R193, R17, -INF , !P1 ;  /* 0xff80000011c17808 */ /* 0x000fe40004800000 */
[----:B------:R-:W-:Y:S02]  /*10590*/  ISETP.GE.OR P6, PT, R15, R234, !P6 ;  /* 0x000000ea0f00720c */ /* 0x000fe400077c6670 */
[----:B------:R-:W-:Y:S02]  /*105a0*/  MOV R17, R165 ;  /* 0x000000a500117202 */ /* 0x000fe40000000f00 */
[----:B------:R-:W-:Y:S02]  /*105b0*/  IADD3 R25, R233, -R16, RZ ;  /* 0x80000010e9197210 */ /* 0x000fe40007ffe0ff */
[----:B------:R-:W-:Y:S02]  /*105c0*/  ISETP.GE.AND P1, PT, R28, R235, PT ;  /* 0x000000eb1c00720c */ /* 0x000fe40003f26270 */
[----:B------:R-:W-:Y:S01]  /*105d0*/  FSEL R194, R18, -INF , !P0 ;  /* 0xff80000012c27808 */ /* 0x000fe20004000000 */
[----:B------:R-:W2:Y:S01]  /*105e0*/  I2F R17, R17 ;  /* 0x0000001100117306 */ /* 0x000ea20000201400 */
[----:B------:R-:W-:Y:S01]  /*105f0*/  ISETP.GE.AND P0, PT, R4, R232, PT ;  /* 0x000000e80400720c */ /* 0x000fe20003f06270 */
[----:B------:R-:W-:Y:S01]  /*10600*/  IMAD.MOV.U32 R18, RZ, RZ, R185 ;  /* 0x000000ffff127224 */ /* 0x000fe200078e00b9 */
[----:B------:R-:W-:Y:S01]  /*10610*/  IABS R25, R25 ;  /* 0x0000001900197213 */ /* 0x000fe20000000000 */
[----:B-1----:R-:W-:Y:S01]  /*10620*/  FFMA.FTZ R19, R20, -UR18, R19 ;  /* 0x8000001214137c23 */ /* 0x002fe20008010013 */
[----:B------:R-:W-:Y:S02]  /*10630*/  MOV R32, R186 ;  /* 0x000000ba00207202 */ /* 0x000fe40000000f00 */
[----:B------:R-:W-:Y:S02]  /*10640*/  FSEL R186, R26, -INF , !P6 ;  /* 0xff8000001aba7808 */ /* 0x000fe40007000000 */
[----:B------:R-:W-:Y:S02]  /*10650*/  ISETP.GE.AND P6, PT, R8, R232, PT ;  /* 0x000000e80800720c */ /* 0x000fe40003fc6270 */
[----:B------:R-:W-:Y:S02]  /*10660*/  ISETP.GE.OR P1, PT, R28, R234, !P1 ;  /* 0x000000ea1c00720c */ /* 0x000fe40004f26670 */
[----:B------:R-:W-:Y:S02]  /*10670*/  FMNMX.FTZ R165, R9, R2, !PT ;  /* 0x0000000209a57209 */ /* 0x000fe40007810000 */
[-C--:B------:R-:W-:Y:S02]  /*10680*/  ISETP.GE.OR P6, PT, R8, R227.reuse, !P6 ;  /* 0x000000e30800720c */ /* 0x080fe400077c6670 */
[----:B------:R-:W-:Y:S02]  /*10690*/  ISETP.GE.OR P0, PT, R4, R227, !P0 ;  /* 0x000000e30400720c */ /* 0x000fe40004706670 */
[----:B------:R-:W1:Y:S01]  /*106a0*/  I2F R4, R25 ;  /* 0x0000001900047306 */ /* 0x000e620000201400 */
[----:B------:R-:W-:Y:S02]  /*106b0*/  MOV R26, R252 ;  /* 0x000000fc001a7202 */ /* 0x000fe40000000f00 */
[----:B------:R-:W-:Y:S02]  /*106c0*/  FSEL R252, R21, -INF , !P6 ;  /* 0xff80000015fc7808 */ /* 0x000fe40007000000 */
[----:B------:R-:W-:Y:S01]  /*106d0*/  FMNMX.FTZ R21, R14, R165, !PT ;  /* 0x000000a50e157209 */ /* 0x000fe20007810000 */
[----:B--2---:R-:W-:Y:S01]  /*106e0*/  FFMA.FTZ R22, R17, -UR18, R22 ;  /* 0x8000001211167c23 */ /* 0x004fe20008010016 */
[----:B------:R-:W-:Y:S02]  /*106f0*/  FSEL R184, R6, -INF , !P1 ;  /* 0xff80000006b87808 */ /* 0x000fe40004800000 */
[----:B------:R-:W-:Y:S02]  /*10700*/  ISETP.GE.AND P1, PT, R35, R235, PT ;  /* 0x000000eb2300720c */ /* 0x000fe40003f26270 */
[----:B------:R-:W-:Y:S02]  /*10710*/  ISETP.GE.AND P6, PT, R3, R232, PT ;  /* 0x000000e80300720c */ /* 0x000fe40003fc6270 */
[----:B------:R-:W-:Y:S02]  /*10720*/  FMNMX.FTZ R21, R12, R21, !PT ;  /* 0x000000150c157209 */ /* 0x000fe40007810000 */
[----:B------:R-:W-:Y:S02]  /*10730*/  ISETP.GE.OR P1, PT, R35, R234, !P1 ;  /* 0x000000ea2300720c */ /* 0x000fe40004f26670 */
[----:B------:R-:W-:Y:S02]  /*10740*/  ISETP.GE.OR P6, PT, R3, R227, !P6 ;  /* 0x000000e30300720c */ /* 0x000fe400077c6670 */
[----:B------:R-:W-:Y:S02]  /*10750*/  IADD3 R3, R233, -R28, RZ ;  /* 0x8000001ce9037210 */ /* 0x000fe40007ffe0ff */
[----:B------:R-:W-:Y:S02]  /*10760*/  FSEL R182, R34, -INF , !P1 ;  /* 0xff80000022b67808 */ /* 0x000fe40004800000 */
[----:B------:R-:W-:Y:S01]  /*10770*/  FMNMX.FTZ R8, R10, R21, !PT ;  /* 0x000000150a087209 */ /* 0x000fe20007810000 */
[----:B-1----:R-:W-:Y:S01]  /*10780*/  FFMA.FTZ R23, R4, -UR18, R23 ;  /* 0x8000001204177c23 */ /* 0x002fe20008010017 */
[C---:B------:R-:W-:Y:S02]  /*10790*/  ISETP.GE.AND P1, PT, R16.reuse, R232, PT ;  /* 0x000000e81000720c */ /* 0x040fe40003f26270 */
[----:B------:R-:W-:Y:S02]  /*107a0*/  IABS R3, R3 ;  /* 0x0000000300037213 */ /* 0x000fe40000000000 */
[----:B------:R-:W-:Y:S02]  /*107b0*/  ISETP.GE.OR P1, PT, R16, R227, !P1 ;  /* 0x000000e31000720c */ /* 0x000fe40004f26670 */
[----:B------:R-:W-:Y:S01]  /*107c0*/  FMNMX.FTZ R21, R187, R8, !PT ;  /* 0x00000008bb157209 */ /* 0x000fe20007810000 */
[----:B------:R-:W1:Y:S01]  /*107d0*/  I2F R16, R3 ;  /* 0x0000000300107306 */ /* 0x000e620000201400 */
[----:B------:R-:W-:Y:S02]  /*107e0*/  FMNMX.FTZ R4, R5, R0, !PT ;  /* 0x0000000005047209 */ /* 0x000fe40007810000 */
[----:B------:R-:W-:Y:S02]  /*107f0*/  FMNMX.FTZ R8, R188, R21, !PT ;  /* 0x00000015bc087209 */ /* 0x000fe40007810000 */
[----:B------:R-:W-:Y:S02]  /*10800*/  FMNMX.FTZ R4, R7, R4, !PT ;  /* 0x0000000407047209 */ /* 0x000fe40007810000 */
[----:B------:R-:W-:Y:S01]  /*10810*/  FMNMX.FTZ R17, R189, R8, !PT ;  /* 0x00000008bd117209 */ /* 0x000fe20007810000 */
[C---:B------:R-:W-:Y:S01]  /*10820*/  IMAD.IADD R8, R233.reuse, 0x1, -R35 ;  /* 0x00000001e9087824 */ /* 0x040fe200078e0a23 */
[----:B------:R-:W-:Y:S02]  /*10830*/  IADD3 R6, R233, -R15, RZ ;  /* 0x8000000fe9067210 */ /* 0x000fe40007ffe0ff */
[----:B------:R-:W-:Y:S02]  /*10840*/  FMNMX.FTZ R17, R190, R17, !PT ;  /* 0x00000011be117209 */ /* 0x000fe40007810000 */
[----:B------:R-:W-:Y:S02]  /*10850*/  FSEL R248, R19, -INF , !P0 ;  /* 0xff80000013f87808 */ /* 0x000fe40004000000 */
[----:B------:R-:W-:Y:S02]  /*10860*/  FMNMX.FTZ R19, R32, R17, !PT ;  /* 0x0000001120137209 */ /* 0x000fe40007810000 */
[----:B------:R-:W-:Y:S02]  /*10870*/  FMNMX.FTZ R4, R13, R4, !PT ;  /* 0x000000040d047209 */ /* 0x000fe40007810000 */
[----:B------:R-:W-:Y:S02]  /*10880*/  IABS R6, R6 ;  /* 0x0000000600067213 */ /* 0x000fe40000000000 */
[----:B------:R-:W-:Y:S02]  /*10890*/  FMNMX.FTZ R19, R26, R19, !PT ;  /* 0x000000131a137209 */ /* 0x000fe40007810000 */
[----:B------:R-:W-:Y:S01]  /*108a0*/  FMNMX.FTZ R4, R11, R4, !PT ;  /* 0x000000040b047209 */ /* 0x000fe20007810000 */
[----:B-1----:R-:W-:Y:S01]  /*108b0*/  FFMA.FTZ R29, R16, -UR18, R29 ;  /* 0x80000012101d7c23 */ /* 0x002fe2000801001d */
[----:B------:R-:W-:Y:S01]  /*108c0*/  MOV R25, R170 ;  /* 0x000000aa00197202 */ /* 0x000fe20000000f00 */
[----:B------:R-:W1:Y:S01]  /*108d0*/  I2F R6, R6 ;  /* 0x0000000600067306 */ /* 0x000e620000201400 */
[----:B------:R-:W-:Y:S02]  /*108e0*/  FMNMX.FTZ R19, R18, R19, !PT ;  /* 0x0000001312137209 */ /* 0x000fe40007810000 */
[----:B------:R-:W-:Y:S02]  /*108f0*/  FMNMX.FTZ R3, R191, R4, !PT ;  /* 0x00000004bf037209 */ /* 0x000fe40007810000 */
[----:B------:R-:W-:Y:S02]  /*10900*/  IADD3 R17, R233, -R24, RZ ;  /* 0x80000018e9117210 */ /* 0x000fe40007ffe0ff */
[----:B------:R-:W-:Y:S02]  /*10910*/  IABS R8, R8 ;  /* 0x0000000800087213 */ /* 0x000fe40000000000 */
[----:B------:R-:W-:Y:S02]  /*10920*/  FMNMX.FTZ R19, R25, R19, !PT ;  /* 0x0000001319137209 */ /* 0x000fe40007810000 */
[----:B------:R-:W-:Y:S02]  /*10930*/  FMNMX.FTZ R4, R192, R3, !PT ;  /* 0x00000003c0047209 */ /* 0x000fe40007810000 */
[----:B------:R-:W-:Y:S01]  /*10940*/  IABS R17, R17 ;  /* 0x0000001100117213 */ /* 0x000fe20000000000 */
[----:B------:R-:W2:Y:S01]  /*10950*/  I2F R8, R8 ;  /* 0x0000000800087306 */ /* 0x000ea20000201400 */
[----:B------:R-:W-:Y:S02]  /*10960*/  ISETP.GE.AND P0, PT, R24, R235, PT ;  /* 0x000000eb1800720c */ /* 0x000fe40003f06270 */
[----:B------:R-:W-:Y:S02]  /*10970*/  FMNMX.FTZ R19, R186, R19, !PT ;  /* 0x00000013ba137209 */ /* 0x000fe40007810000 */
[----:B------:R-:W-:Y:S02]  /*10980*/  FMNMX.FTZ R3, R193, R4, !PT ;  /* 0x00000004c1037209 */ /* 0x000fe40007810000 */
[----:B------:R-:W-:Y:S02]  /*10990*/  ISETP.GE.OR P0, PT, R24, R234, !P0 ;  /* 0x000000ea1800720c */ /* 0x000fe40004706670 */
[----:B------:R-:W-:Y:S01]  /*109a0*/  FMNMX.FTZ R19, R184, R19, !PT ;  /* 0x00000013b8137209 */ /* 0x000fe20007810000 */
[----:B------:R-:W3:Y:S01]  /*109b0*/  I2F R17, R17 ;  /* 0x0000001100117306 */ /* 0x000ee20000201400 */
[----:B------:R-:W-:Y:S01]  /*109c0*/  FMNMX.FTZ R3, R194, R3, !PT ;  /* 0x00000003c2037209 */ /* 0x000fe20007810000 */
[----:B-1----:R-:W-:Y:S01]  /*109d0*/  FFMA.FTZ R27, R6, -UR18, R27 ;  /* 0x80000012061b7c23 */ /* 0x002fe2000801001b */
[----:B------:R-:W-:Y:S02]  /*109e0*/  FSEL R174, R33, -INF , !P0 ;  /* 0xff80000021ae7808 */ /* 0x000fe40004000000 */
[----:B------:R-:W-:Y:S02]  /*109f0*/  FMNMX.FTZ R19, R182, R19, !PT ;  /* 0x00000013b6137209 */ /* 0x000fe40007810000 */
[----:B------:R-:W-:Y:S02]  /*10a00*/  FMNMX.FTZ R21, R252, R3, !PT ;  /* 0x00000003fc157209 */ /* 0x000fe40007810000 */
[----:B------:R-:W-:Y:S02]  /*10a10*/  FMNMX.FTZ R3, R174, R19, !PT ;  /* 0x00000013ae037209 */ /* 0x000fe40007810000 */
[----:B------:R-:W-:Y:S02]  /*10a20*/  FSEL R244, R22, -INF , !P6 ;  /* 0xff80000016f47808 */ /* 0x000fe40007000000 */
[----:B------:R-:W-:Y:S01]  /*10a30*/  FMNMX.FTZ R21, R248, R21, !PT ;  /* 0x00000015f8157209 */ /* 0x000fe20007810000 */
[----:B------:R-:W1:Y:S01]  /*10a40*/  SHFL.BFLY PT, R4, R3, 0x2, 0x1f ;  /* 0x0c401f0003047f89 */ /* 0x000e6200000e0000 */
[-C--:B------:R-:W-:Y:S01]  /*10a50*/  ISETP.GE.AND P0, PT, R15, R232.reuse, PT ;  /* 0x000000e80f00720c */ /* 0x080fe20003f06270 */
[----:B--2---:R-:W-:Y:S01]  /*10a60*/  FFMA.FTZ R31, R8, -UR18, R31 ;  /* 0x80000012081f7c23 */ /* 0x004fe2000801001f */
[-C--:B------:R-:W-:Y:S02]  /*10a70*/  ISETP.GE.AND P6, PT, R28, R232.reuse, PT ;  /* 0x000000e81c00720c */ /* 0x080fe40003fc6270 */
[----:B------:R-:W-:Y:S02]  /*10a80*/  FSEL R195, R23, -INF , !P1 ;  /* 0xff80000017c37808 */ /* 0x000fe40004800000 */
[----:B------:R-:W-:Y:S02]  /*10a90*/  FMNMX.FTZ R6, R244, R21, !PT ;  /* 0x00000015f4067209 */ /* 0x000fe40007810000 */
[-C--:B------:R-:W-:Y:S01]  /*10aa0*/  ISETP.GE.OR P0, PT, R15, R227.reuse, !P0 ;  /* 0x000000e30f00720c */ /* 0x080fe20004706670 */
[----:B---3--:R-:W-:Y:S01]  /*10ab0*/  FFMA.FTZ R30, R17, -UR18, R30 ;  /* 0x80000012111e7c23 */ /* 0x008fe2000801001e */
[-C--:B------:R-:W-:Y:S01]  /*10ac0*/  ISETP.GE.OR P6, PT, R28, R227.reuse, !P6 ;  /* 0x000000e31c00720c */ /* 0x080fe200077c6670 */
[----:B------:R-:W-:Y:S01]  /*10ad0*/  LDSM.16.MT88.4 R20, [R214+0x10000] ;  /* 0x01000000d614783b */ /* 0x000fe20000004200 */
[----:B------:R-:W-:Y:S02]  /*10ae0*/  ISETP.GE.AND P1, PT, R35, R232, PT ;  /* 0x000000e82300720c */ /* 0x000fe40003f26270 */
[----:B------:R-:W-:Y:S02]  /*10af0*/  FSEL R183, R27, -INF , !P0 ;  /* 0xff8000001bb77808 */ /* 0x000fe40004000000 */
[----:B------:R-:W-:Y:S02]  /*10b00*/  FMNMX.FTZ R6, R195, R6, !PT ;  /* 0x00000006c3067209 */ /* 0x000fe40007810000 */
[----:B------:R-:W-:Y:S02]  /*10b10*/  FSEL R175, R29, -INF , !P6 ;  /* 0xff8000001daf7808 */ /* 0x000fe40007000000 */
[-C--:B------:R-:W-:Y:S02]  /*10b20*/  ISETP.GE.OR P1, PT, R35, R227.reuse, !P1 ;  /* 0x000000e32300720c */ /* 0x080fe40004f26670 */
[C---:B------:R-:W-:Y:S02]  /*10b30*/  ISETP.GE.AND P0, PT, R24.reuse, R232, PT ;  /* 0x000000e81800720c */ /* 0x040fe40003f06270 */
[----:B------:R-:W-:Y:S02]  /*10b40*/  FMNMX.FTZ R8, R183, R6, !PT ;  /* 0x00000006b7087209 */ /* 0x000fe40007810000 */
[----:B------:R-:W-:Y:S02]  /*10b50*/  FSEL R173, R31, -INF , !P1 ;  /* 0xff8000001fad7808 */ /* 0x000fe40004800000 */
[----:B------:R-:W-:Y:S02]  /*10b60*/  ISETP.GE.OR P0, PT, R24, R227, !P0 ;  /* 0x000000e31800720c */ /* 0x000fe40004706670 */
[----:B------:R-:W-:Y:S02]  /*10b70*/  FMNMX.FTZ R8, R175, R8, !PT ;  /* 0x00000008af087209 */ /* 0x000fe40007810000 */
[----:B------:R-:W-:Y:S02]  /*10b80*/  FSEL R165, R30, -INF , !P0 ;  /* 0xff8000001ea57808 */ /* 0x000fe40004000000 */
[----:B------:R-:W-:Y:S01]  /*10b90*/  FMNMX.FTZ R8, R173, R8, !PT ;  /* 0x00000008ad087209 */ /* 0x000fe20007810000 */
[----:B------:R-:W-:Y:S01]  /*10ba0*/  LDSM.16.MT88.4 R28, [R213+0x10000] ;  /* 0x01000000d51c783b */ /* 0x000fe20000004200 */
[----:B-1----:R-:W-:Y:S02]  /*10bb0*/  FMNMX.FTZ R15, R3, R4, !PT ;  /* 0x00000004030f7209 */ /* 0x002fe40007810000 */
[----:B------:R-:W-:Y:S05]  /*10bc0*/  FMNMX.FTZ R6, R165, R8, !PT ;  /* 0x00000008a5067209 */ /* 0x000fea0007810000 */
        /* <DEDUP_REMOVED lines=21> */
[----:B------:R-:W1:Y:S01]  /*10d20*/  MUFU.EX2 R181, R181 ;  /* 0x000000b500b57308 */ /* 0x000e620000000800 */
[--C-:B------:R-:W-:Y:S02]  /*10d30*/  FFMA.FTZ R186, R186, c[0x0][0x23c], -R185.reuse ;  /* 0x00008f00baba7a23 */ /* 0x100fe400000108b9 */
[--C-:B------:R-:W-:Y:S01]  /*10d40*/  FFMA.FTZ R178, R5, c[0x0][0x23c], -R172.reuse ;  /* 0x00008f0005b27a23 */ /* 0x100fe200000108ac */
[----:B------:R-:W-:Y:S01]  /*10d50*/  FSEL R5, R164, RZ, P1 ;  /* 0x000000ffa4057208 */ /* 0x000fe20000800000 */
[--C-:B------:R-:W-:Y:S02]  /*10d60*/  FFMA.FTZ R176, R13, c[0x0][0x23c], -R172.reuse ;  /* 0x00008f000db07a23 */ /* 0x100fe400000108ac */
[----:B------:R-:W2:Y:S01]  /*10d70*/  LDSM.16.MT88.4 R12, [R216+0x10000] ;  /* 0x01000000d80c783b */ /* 0x000ea20000004200 */
[----:B------:R-:W-:Y:S02]  /*10d80*/  FFMA.FTZ R177, R7, c[0x0][0x23c], -R172 ;  /* 0x00008f0007b17a23 */ /* 0x000fe400000108ac */
[----:B------:R-:W-:Y:S01]  /*10d90*/  FADD.FTZ R4, -R5, R2 ;  /* 0x0000000205047221 */ /* 0x000fe20000010100 */
[----:B------:R-:W-:Y:S01]  /*10da0*/  FSEL R5, R3, RZ, P0 ;  /* 0x000000ff03057208 */ /* 0x000fe20000000000 */
[----:B------:R-:W-:Y:S01]  /*10db0*/  FFMA.FTZ R167, R11, c[0x0][0x23c], -R172 ;  /* 0x00008f000ba77a23 */ /* 0x000fe200000108ac */
[----:B------:R-:W-:Y:S01]  /*10dc0*/  MUFU.EX2 R180, R180 ;  /* 0x000000b400b47308 */ /* 0x000fe20000000800 */
[----:B------:R-:W-:Y:S01]  /*10dd0*/  FMUL.FTZ R2, R4, c[0x0][0x23c] ;  /* 0x00008f0004027a20 */ /* 0x000fe20000410000 */
[----:B------:R-:W-:Y:S01]  /*10de0*/  PLOP3.LUT P0, PT, PT, PT, UP0, 0x80, 0x0 ;  /* 0x000000000000781c */ /* 0x000fe20003f0f008 */
[----:B------:R-:W-:Y:S02]  /*10df0*/  FADD.FTZ R5, -R5, R0 ;  /* 0x0000000005057221 */ /* 0x000fe40000010100 */
[--C-:B------:R-:W-:Y:S02]  /*10e00*/  FFMA.FTZ R175, R175, c[0x0][0x23c], -R172.reuse ;  /* 0x00008f00afaf7a23 */ /* 0x100fe400000108ac */
[----:B------:R-:W-:Y:S02]  /*10e10*/  FMUL.FTZ R0, R5, c[0x0][0x23c] ;  /* 0x00008f0005007a20 */ /* 0x000fe40000410000 */
[--C-:B------:R-:W-:Y:S01]  /*10e20*/  FFMA.FTZ R173, R173, c[0x0][0x23c], -R172.reuse ;  /* 0x00008f00adad7a23 */ /* 0x100fe200000108ac */
[----:B------:R-:W3:Y:S01]  /*10e30*/  MUFU.EX2 R2, R2 ;  /* 0x0000000200027308 */ /* 0x000ee20000000800 */
[----:B-1----:R-:W-:Y:S01]  /*10e40*/  F2FP.PACK_AB R168, R166, R181 ;  /* 0x000000b5a6a8723e */ /* 0x002fe200000000ff */
[--C-:B------:R-:W-:Y:S02]  /*10e50*/  FFMA.FTZ R191, R191, c[0x0][0x23c], -R172.reuse ;  /* 0x00008f00bfbf7a23 */ /* 0x100fe400000108ac */
[--C-:B------:R-:W-:Y:S02]  /*10e60*/  FFMA.FTZ R192, R192, c[0x0][0x23c], -R172.reuse ;  /* 0x00008f00c0c07a23 */ /* 0x100fe400000108ac */
[--C-:B------:R-:W-:Y:S02]  /*10e70*/  FFMA.FTZ R193, R193, c[0x0][0x23c], -R172.reuse ;  /* 0x00008f00c1c17a23 */ /* 0x100fe400000108ac */
[--C-:B------:R-:W-:Y:S02]  /*10e80*/  FFMA.FTZ R194, R194, c[0x0][0x23c], -R172.reuse ;  /* 0x00008f00c2c27a23 */ /* 0x100fe400000108ac */
[----:B------:R-:W1:Y:S01]  /*10e90*/  MUFU.EX2 R0, R0 ;  /* 0x0000000000007308 */ /* 0x000e620000000800 */
[--C-:B------:R-:W-:Y:S02]  /*10ea0*/  FFMA.FTZ R252, R252, c[0x0][0x23c], -R172.reuse ;  /* 0x00008f00fcfc7a23 */ /* 0x100fe400000108ac */
[--C-:B------:R-:W-:Y:S02]  /*10eb0*/  FFMA.FTZ R248, R248, c[0x0][0x23c], -R172.reuse ;  /* 0x00008f00f8f87a23 */ /* 0x100fe400000108ac */
[--C-:B------:R-:W-:Y:S02]  /*10ec0*/  FFMA.FTZ R244, R244, c[0x0][0x23c], -R172.reuse ;  /* 0x00008f00f4f47a23 */ /* 0x100fe400000108ac */
[--C-:B------:R-:W-:Y:S02]  /*10ed0*/  FFMA.FTZ R195, R195, c[0x0][0x23c], -R172.reuse ;  /* 0x00008f00c3c37a23 */ /* 0x100fe400000108ac */
[--C-:B------:R-:W-:Y:S01]  /*10ee0*/  FFMA.FTZ R184, R184, c[0x0][0x23c], -R185.reuse ;  /* 0x00008f00b8b87a23 */ /* 0x100fe200000108b9 */
[----:B------:R-:W4:Y:S01]  /*10ef0*/  MUFU.EX2 R179, R179 ;  /* 0x000000b300b37308 */ /* 0x000f220000000800 */
[----:B------:R-:W-:Y:S02]  /*10f00*/  FFMA.FTZ R182, R182, c[0x0][0x23c], -R185 ;  /* 0x00008f00b6b67a23 */ /* 0x000fe400000108b9 */
[----:B------:R-:W-:Y:S02]  /*10f10*/  FFMA.FTZ R183, R183, c[0x0][0x23c], -R172 ;  /* 0x00008f00b7b77a23 */ /* 0x000fe400000108ac */
[C---:B---3--:R-:W-:Y:S01]  /*10f20*/  FMUL.FTZ R4, R2.reuse, R160 ;  /* 0x000000a002047220 */ /* 0x048fe20000410000 */
[----:B------:R-:W-:Y:S01]  /*10f30*/  MOV R160, R32 ;  /* 0x0000002000a07202 */ /* 0x000fe20000000f00 */
[C---:B------:R-:W-:Y:S02]  /*10f40*/  FMUL.FTZ R5, R2.reuse, R161 ;  /* 0x000000a102057220 */ /* 0x040fe40000410000 */
[C---:B------:R-:W-:Y:S01]  /*10f50*/  FMUL.FTZ R8, R2.reuse, R156 ;  /* 0x0000009c02087220 */ /* 0x040fe20000410000 */
[----:B------:R-:W-:Y:S01]  /*10f60*/  MUFU.EX2 R178, R178 ;  /* 0x000000b200b27308 */ /* 0x000fe20000000800 */
[C---:B------:R-:W-:Y:S02]  /*10f70*/  FMUL.FTZ R9, R2.reuse, R157 ;  /* 0x0000009d02097220 */ /* 0x040fe40000410000 */
[----:B------:R-:W-:Y:S02]  /*10f80*/  FMUL.FTZ R16, R2, R148 ;  /* 0x0000009402107220 */ /* 0x000fe40000410000 */
[C---:B-1----:R-:W-:Y:S01]  /*10f90*/  FMUL.FTZ R6, R0.reuse, R162 ;  /* 0x000000a200067220 */ /* 0x042fe20000410000 */
[----:B------:R-:W-:Y:S01]  /*10fa0*/  MOV R162, R18 ;  /* 0x0000001200a27202 */ /* 0x000fe20000000f00 */
[C---:B------:R-:W-:Y:S01]  /*10fb0*/  FMUL.FTZ R7, R0.reuse, R163 ;  /* 0x000000a300077220 */ /* 0x040fe20000410000 */
[----:B------:R-:W-:Y:S01]  /*10fc0*/  MOV R163, R25 ;  /* 0x0000001900a37202 */ /* 0x000fe20000000f00 */
[C---:B------:R-:W-:Y:S01]  /*10fd0*/  FMUL.FTZ R10, R0.reuse, R158 ;  /* 0x0000009e000a7220 */ /* 0x040fe20000410000 */
[----:B------:R-:W1:Y:S01]  /*10fe0*/  MUFU.EX2 R177, R177 ;  /* 0x000000b100b17308 */ /* 0x000e620000000800 */
[----:B------:R-:W-:Y:S02]  /*10ff0*/  FMUL.FTZ R11, R0, R159 ;  /* 0x0000009f000b7220 */ /* 0x000fe40000410000 */
[----:B------:R-:W-:Y:S01]  /*11000*/  FMUL.FTZ R17, R2, R149 ;  /* 0x0000009502117220 */ /* 0x000fe20000410000 */
[----:B----4-:R-:W-:Y:S01]  /*11010*/  F2FP.PACK_AB R170, R179, R180 ;  /* 0x000000b4b3aa723e */ /* 0x010fe200000000ff */
        /* <DEDUP_REMOVED lines=8> */
[----:B------:R-:W-:Y:S02]  /*110a0*/  IMAD.MOV.U32 R161, RZ, RZ, R26 ;  /* 0x000000ffffa17224 */ /* 0x000fe400078e001a */
[----:B------:R-:W-:Y:S02]  /*110b0*/  FMUL.FTZ R26, R0, R142 ;  /* 0x0000008e001a7220 */ /* 0x000fe40000410000 */
[C---:B------:R-:W-:Y:S01]  /*110c0*/  FMUL.FTZ R32, R2.reuse, R132 ;  /* 0x0000008402207220 */ /* 0x040fe20000410000 */
[----:B------:R-:W3:Y:S01]  /*110d0*/  MUFU.EX2 R167, R167 ;  /* 0x000000a700a77308 */ /* 0x000ee20000000800 */
[----:B------:R-:W-:Y:S01]  /*110e0*/  FMUL.FTZ R33, R2, R133 ;  /* 0x0000008502217220 */ /* 0x000fe20000410000 */
[----:B------:R-:W-:Y:S01]  /*110f0*/  LDSM.16.MT88.4 R140, [R212+0x12000] ;  /* 0x01200000d48c783b */ /* 0x000fe20000004200 */
[C---:B------:R-:W-:Y:S01]  /*11100*/  FMUL.FTZ R34, R0.reuse, R134 ;  /* 0x0000008600227220 */ /* 0x040fe20000410000 */
[----:B-1----:R-:W-:Y:S01]  /*11110*/  F2FP.PACK_AB R169, R177, R178 ;  /* 0x000000b2b1a9723e */ /* 0x002fe200000000ff */
[----:B------:R-:W-:Y:S02]  /*11120*/  FMUL.FTZ R35, R0, R135 ;  /* 0x0000008700237220 */ /* 0x000fe40000410000 */
[----:B------:R-:W-:Y:S02]  /*11130*/  FFMA.FTZ R172, R165, c[0x0][0x23c], -R172 ;  /* 0x00008f00a5ac7a23 */ /* 0x000fe400000108ac */
        /* <DEDUP_REMOVED lines=15> */
[----:B------:R-:W1:Y:S04]  /*11230*/  MUFU.EX2 R188, R188 ;  /* 0x000000bc00bc7308 */ /* 0x000e680000000800 */
[----:B------:R-:W-:Y:S02]  /*11240*/  FMUL.FTZ R46, R0, R46 ;  /* 0x0000002e002e7220 */ /* 0x000fe40000410000 */
[C---:B------:R-:W-:Y:S01]  /*11250*/  FMUL.FTZ R12, R2.reuse, R152 ;  /* 0x00000098020c7220 */ /* 0x040fe20000410000 */
[C---:B------:R-:W-:Y:S03]  /*11260*/  HMMA.16816.F32 R8, R168.reuse, R14, R8 ;  /* 0x0000000ea808723c */ /* 0x040fe60000001808 */
[----:B------:R-:W-:Y:S01]  /*11270*/  MUFU.EX2 R189, R189 ;  /* 0x000000bd00bd7308 */ /* 0x000fe20000000800 */
[----:B------:R-:W-:Y:S02]  /*11280*/  FMUL.FTZ R13, R2, R153 ;  /* 0x00000099020d7220 */ /* 0x000fe40000410000 */
[C---:B------:R-:W-:Y:S02]  /*11290*/  FMUL.FTZ R47, R0.reuse, R47 ;  /* 0x0000002f002f7220 */ /* 0x040fe40000410000 */
[C---:B------:R-:W-:Y:S04]  /*112a0*/  FMUL.FTZ R14, R0.reuse, R154 ;  /* 0x0000009a000e7220 */ /* 0x040fe80000410000 */
[----:B------:R-:W-:Y:S01]  /*112b0*/  FMUL.FTZ R15, R0, R155 ;  /* 0x0000009b000f7220 */ /* 0x000fe20000410000 */
[----:B------:R-:W-:Y:S01]  /*112c0*/  MUFU.EX2 R190, R190 ;  /* 0x000000be00be7308 */ /* 0x000fe20000000800 */
[----:B------:R-:W2:Y:S01]  /*112d0*/  LDSM.16.MT88.4 R152, [R212+0x10000] ;  /* 0x01000000d498783b */ /* 0x000ea20000004200 */
[C---:B------:R-:W-:Y:S02]  /*112e0*/  FMUL.FTZ R48, R2.reuse, R48 ;  /* 0x0000003002307220 */ /* 0x040fe40000410000 */
[----:B------:R-:W-:Y:S02]  /*112f0*/  FMUL.FTZ R49, R2, R49 ;  /* 0x0000003102317220 */ /* 0x000fe40000410000 */
[C---:B------:R-:W-:Y:S03]  /*11300*/  HMMA.16816.F32 R12, R168.reuse, R20, R12 ;  /* 0x00000014a80c723c */ /* 0x040fe6000000180c */
[C---:B------:R-:W-:Y:S01]  /*11310*/  FMUL.FTZ R50, R0.reuse, R50 ;  /* 0x0000003200327220 */ /* 0x040fe20000410000 */
[----:B------:R-:W-:Y:S01]  /*11320*/  MUFU.EX2 R191, R191 ;  /* 0x000000bf00bf7308 */ /* 0x000fe20000000800 */
[----:B------:R-:W-:Y:S02]  /*11330*/  FMUL.FTZ R51, R0, R51 ;  /* 0x0000003300337220 */ /* 0x000fe40000410000 */
[C---:B------:R-:W-:Y:S01]  /*11340*/  FMUL.FTZ R20, R2.reuse, R144 ;  /* 0x0000009002147220 */ /* 0x040fe20000410000 */
[C---:B------:R-:W-:Y:S04]  /*11350*/  HMMA.16816.F32 R16, R168.reuse, R22, R16 ;  /* 0x00000016a810723c */ /* 0x040fe80000001810 */
[C---:B------:R-:W-:Y:S02]  /*11360*/  FMUL.FTZ R21, R2.reuse, R145 ;  /* 0x0000009102157220 */ /* 0x040fe40000410000 */
[----:B------:R-:W-:Y:S01]  /*11370*/  FMUL.FTZ R52, R2, R52 ;  /* 0x0000003402347220 */ /* 0x000fe20000410000 */
[----:B------:R-:W3:Y:S01]  /*11380*/  MUFU.EX2 R192, R192 ;  /* 0x000000c000c07308 */ /* 0x000ee20000000800 */
[C---:B------:R-:W-:Y:S04]  /*11390*/  FMUL.FTZ R22, R0.reuse, R146 ;  /* 0x0000009200167220 */ /* 0x040fe80000410000 */
[----:B------:R-:W-:Y:S02]  /*113a0*/  FMUL.FTZ R23, R0, R147 ;  /* 0x0000009300177220 */ /* 0x000fe40000410000 */
[----:B------:R-:W4:Y:S01]  /*113b0*/  LDSM.16.MT88.4 R144, [R216+0x12000] ;  /* 0x01200000d890783b */ /* 0x000f220000004200 */
[----:B------:R-:W-:Y:S02]  /*113c0*/  FMUL.FTZ R53, R2, R53 ;  /* 0x0000003502357220 */ /* 0x000fe40000410000 */
[C---:B------:R-:W-:Y:S01]  /*113d0*/  FMUL.FTZ R54, R0.reuse, R54 ;  /* 0x0000003600367220 */ /* 0x040fe20000410000 */
[----:B------:R-:W-:Y:S01]  /*113e0*/  MUFU.EX2 R193, R193 ;  /* 0x000000c100c17308 */ /* 0x000fe20000000800 */
[C---:B------:R-:W-:Y:S03]  /*113f0*/  HMMA.16816.F32 R20, R168.reuse, R28, R20 ;  /* 0x0000001ca814723c */ /* 0x040fe60000001814 */
[----:B------:R-:W-:Y:S02]  /*11400*/  FMUL.FTZ R55, R0, R55 ;  /* 0x0000003700377220 */ /* 0x000fe40000410000 */
[C---:B------:R-:W-:Y:S02]  /*11410*/  FMUL.FTZ R56, R2.reuse, R56 ;  /* 0x0000003802387220 */ /* 0x040fe40000410000 */
[C---:B------:R-:W-:Y:S01]  /*11420*/  FMUL.FTZ R28, R2.reuse, R136 ;  /* 0x00000088021c7220 */ /* 0x040fe20000410000 */
[C---:B------:R-:W-:Y:S01]  /*11430*/  HMMA.16816.F32 R24, R168.reuse, R30, R24 ;  /* 0x0000001ea818723c */ /* 0x040fe20000001818 */
[----:B------:R-:W5:Y:S03]  /*11440*/  MUFU.EX2 R194, R194 ;  /* 0x000000c200c27308 */ /* 0x000f660000000800 */
[C---:B------:R-:W-:Y:S02]  /*11450*/  FMUL.FTZ R29, R2.reuse, R137 ;  /* 0x00000089021d7220 */ /* 0x040fe40000410000 */
[----:B------:R-:W-:Y:S02]  /*11460*/  FMUL.FTZ R57, R2, R57 ;  /* 0x0000003902397220 */ /* 0x000fe40000410000 */
[C---:B------:R-:W-:Y:S03]  /*11470*/  FMUL.FTZ R30, R0.reuse, R138 ;  /* 0x0000008a001e7220 */ /* 0x040fe60000410000 */
[----:B------:R-:W-:Y:S01]  /*11480*/  MUFU.EX2 R252, R252 ;  /* 0x000000fc00fc7308 */ /* 0x000fe20000000800 */
[C---:B------:R-:W-:Y:S02]  /*11490*/  FMUL.FTZ R31, R0.reuse, R139 ;  /* 0x0000008b001f7220 */ /* 0x040fe40000410000 */
[----:B------:R-:W1:Y:S01]  /*114a0*/  LDSM.16.MT88.4 R136, [R214+0x12000] ;  /* 0x01200000d688783b */ /* 0x000e620000004200 */
        /* <DEDUP_REMOVED lines=12> */
[C---:B----4-:R-:W-:Y:S04]  /*11570*/  HMMA.16816.F32 R36, R168.reuse, R144, R36 ;  /* 0x00000090a824723c */ /* 0x050fe80000001824 */
        /* <DEDUP_REMOVED lines=9> */
[C---:B-1----:R-:W-:Y:S03]  /*11610*/  HMMA.16816.F32 R44, R168.reuse, R136, R44 ;  /* 0x00000088a82c723c */ /* 0x042fe6000000182c */
        /* <DEDUP_REMOVED lines=10> */
[----:B------:R-:W-:Y:S01]  /*116c0*/  MUFU.EX2 R182, R182 ;  /* 0x000000b600b67308 */ /* 0x000fe20000000800 */
[C---:B------:R-:W-:Y:S02]  /*116d0*/  FMUL.FTZ R76, R2.reuse, R76 ;  /* 0x0000004c024c7220 */ /* 0x040fe40000410000 */
[C---:B------:R-:W-:Y:S01]  /*116e0*/  HMMA.16816.F32 R56, R168.reuse, R134, R56 ;  /* 0x00000086a838723c */ /* 0x040fe20000001838 */
[----:B------:R-:W2:Y:S03]  /*116f0*/  LDSM.16.MT88.4 R132, [R214+0x14000] ;  /* 0x01400000d684783b */ /* 0x000ea60000004200 */
[----:B------:R-:W-:Y:S02]  /*11700*/  FMUL.FTZ R77, R2, R77 ;  /* 0x0000004d024d7220 */ /* 0x000fe40000410000 */
[C---:B------:R-:W-:Y:S01]  /*11710*/  FMUL.FTZ R78, R0.reuse, R78 ;  /* 0x0000004e004e7220 */ /* 0x040fe20000410000 */
[----:B------:R-:W-:Y:S01]  /*11720*/  MUFU.EX2 R183, R183 ;  /* 0x000000b700b77308 */ /* 0x000fe20000000800 */
        /* <DEDUP_REMOVED lines=82> */
[----:B------:R-:W-:Y:S02]  /*11c50*/  MUFU.EX2 R168, R175 ;  /* 0x000000af00a87308 */ /* 0x000fe40000000800 */
[----:B------:R-:W-:Y:S01]  /*11c60*/  MOV R2, R164 ;  /* 0x000000a400027202 */ /* 0x000fe20000000f00 */
[----:B------:R-:W-:Y:S02]  /*11c70*/  FFMA.FTZ R178, R0, R245, R178 ;  /* 0x000000f500b27223 */ /* 0x000fe400000100b2 */
[----:B------:R-:W-:Y:S01]  /*11c80*/  FADD.FTZ R181, R166, R181 ;  /* 0x000000b5a6b57221 */ /* 0x000fe20000010000 */
[----:B------:R-:W-:Y:S01]  /*11c90*/  F2FP.PACK_AB R134, R190, R189 ;  /* 0x000000bdbe86723e */ /* 0x000fe200000000ff */
[----:B------:R-:W-:Y:S01]  /*11ca0*/  FADD.FTZ R177, R177, R178 ;  /* 0x000000b2b1b17221 */ /* 0x000fe20000010000 */
[----:B-----5:R-:W-:Y:S02]  /*11cb0*/  F2FP.PACK_AB R135, R194, R193 ;  /* 0x000000c1c287723e */ /* 0x020fe400000000ff */
[----:B------:R2:W-:Y:S01]  /*11cc0*/  MUFU.EX2 R169, R173 ;  /* 0x000000ad00a97308 */ /* 0x0005e20000000800 */
[----:B------:R-:W-:Y:S02]  /*11cd0*/  FADD.FTZ R180, R180, R181 ;  /* 0x000000b5b4b47221 */ /* 0x000fe40000010000 */
[----:B------:R-:W-:Y:S02]  /*11ce0*/  FADD.FTZ R0, R176, R177 ;  /* 0x000000b1b0007221 */ /* 0x000fe40000010000 */
[C---:B----4-:R-:W-:Y:S05]  /*11cf0*/  HMMA.16816.F32 R4, R132.reuse, R140, R4 ;  /* 0x0000008c8404723c */ /* 0x050fea0000001804 */
[----:B------:R-:W-:Y:S02]  /*11d00*/  FADD.FTZ R180, R179, R180 ;  /* 0x000000b4b3b47221 */ /* 0x000fe40000010000 */
[----:B------:R-:W-:Y:S01]  /*11d10*/  FADD.FTZ R0, R167, R0 ;  /* 0x00000000a7007221 */ /* 0x000fe20000010000 */
[C---:B------:R-:W-:Y:S01]  /*11d20*/  HMMA.16816.F32 R8, R132.reuse, R142, R8 ;  /* 0x0000008e8408723c */ /* 0x040fe20000001808 */
[----:B------:R-:W3:Y:S03]  /*11d30*/  LDSM.16.MT88.4 R140, [R214+0x12800] ;  /* 0x01280000d68c783b */ /* 0x000ee60000004200 */
[----:B------:R-:W-:Y:S02]  /*11d40*/  FADD.FTZ R187, R187, R180 ;  /* 0x000000b4bbbb7221 */ /* 0x000fe40000010000 */
[----:B------:R-:W-:Y:S02]  /*11d50*/  FADD.FTZ R191, R191, R0 ;  /* 0x00000000bfbf7221 */ /* 0x000fe40000010000 */
[C---:B-1----:R-:W-:Y:S04]  /*11d60*/  HMMA.16816.F32 R12, R132.reuse, R136, R12 ;  /* 0x00000088840c723c */ /* 0x042fe8000000180c */
[----:B------:R-:W-:Y:S02]  /*11d70*/  FADD.FTZ R188, R188, R187 ;  /* 0x000000bbbcbc7221 */ /* 0x000fe40000010000 */
[----:B------:R-:W-:Y:S02]  /*11d80*/  FADD.FTZ R192, R192, R191 ;  /* 0x000000bfc0c07221 */ /* 0x000fe40000010000 */
[C---:B------:R-:W-:Y:S01]  /*11d90*/  HMMA.16816.F32 R16, R132.reuse, R138, R16 ;  /* 0x0000008a8410723c */ /* 0x040fe20000001810 */
[----:B------:R-:W1:Y:S03]  /*11da0*/  LDSM.16.MT88.4 R136, [R213+0x12800] ;  /* 0x01280000d588783b */ /* 0x000e660000004200 */
        /* <DEDUP_REMOVED lines=24> */
[--C-:B------:R-:W-:Y:S01]  /*11f30*/  FFMA.FTZ R153, R161, c[0x0][0x23c], -R185.reuse ;  /* 0x00008f00a1997a23 */ /* 0x100fe200000108b9 */
[C---:B------:R-:W-:Y:S03]  /*11f40*/  HMMA.16816.F32 R80, R132.reuse, R154, R80 ;  /* 0x0000009a8450723c */ /* 0x040fe60000001850 */
[----:B------:R-:W-:Y:S01]  /*11f50*/  MUFU.EX2 R161, R153 ;  /* 0x0000009900a17308 */ /* 0x000fe20000000800 */
[--C-:B------:R-:W-:Y:S03]  /*11f60*/  FFMA.FTZ R152, R163, c[0x0][0x23c], -R185.reuse ;  /* 0x00008f00a3987a23 */ /* 0x100fe600000108b9 */
[--C-:B------:R-:W-:Y:S01]  /*11f70*/  FFMA.FTZ R155, R160, c[0x0][0x23c], -R185.reuse ;  /* 0x00008f00a09b7a23 */ /* 0x100fe200000108b9 */
[C---:B---3--:R-:W-:Y:S04]  /*11f80*/  HMMA.16816.F32 R84, R132.reuse, R140, R84 ;  /* 0x0000008c8454723c */ /* 0x048fe80000001854 */
[--C-:B------:R-:W-:Y:S01]  /*11f90*/  FFMA.FTZ R154, R162, c[0x0][0x23c], -R185.reuse ;  /* 0x00008f00a29a7a23 */ /* 0x100fe200000108b9 */
[----:B------:R-:W-:Y:S01]  /*11fa0*/  MUFU.EX2 R160, R155 ;  /* 0x0000009b00a07308 */ /* 0x000fe20000000800 */
[----:B------:R-:W-:Y:S02]  /*11fb0*/  FFMA.FTZ R185, R174, c[0x0][0x23c], -R185 ;  /* 0x00008f00aeb97a23 */ /* 0x000fe400000108b9 */
[C---:B------:R-:W-:Y:S01]  /*11fc0*/  HMMA.16816.F32 R88, R132.reuse, R142, R88 ;  /* 0x0000008e8458723c */ /* 0x040fe20000001858 */
[----:B------:R-:W2:Y:S06]  /*11fd0*/  LDSM.16.MT88.4 R140, [R213+0x16800] ;  /* 0x01680000d58c783b */ /* 0x000eac0000004200 */
[----:B------:R-:W-:Y:S01]  /*11fe0*/  MUFU.EX2 R162, R154 ;  /* 0x0000009a00a27308 */ /* 0x000fe20000000800 */
[C---:B-1----:R-:W-:Y:S01]  /*11ff0*/  HMMA.16816.F32 R92, R132.reuse, R136, R92 ;  /* 0x00000088845c723c */ /* 0x042fe2000000185c */
[----:B------:R-:W-:Y:S07]  /*12000*/  LDSM.16.MT88.4 R172, [R212+0x11800] ;  /* 0x01180000d4ac783b */ /* 0x000fee0000004200 */
[C---:B------:R-:W-:Y:S01]  /*12010*/  HMMA.16816.F32 R96, R132.reuse, R138, R96 ;  /* 0x0000008a8460723c */ /* 0x040fe20000001860 */
[----:B------:R-:W1:Y:S01]  /*12020*/  LDSM.16.MT88.4 R136, [R212+0x16800] ;  /* 0x01680000d488783b */ /* 0x000e620000004200 */
[----:B------:R3:W-:Y:S06]  /*12030*/  MUFU.EX2 R163, R152 ;  /* 0x0000009800a37308 */ /* 0x0007ec0000000800 */
[C---:B----4-:R-:W-:Y:S04]  /*12040*/  HMMA.16816.F32 R100, R132.reuse, R144, R100 ;  /* 0x000000908464723c */ /* 0x050fe80000001864 */
[----:B------:R-:W4:Y:S04]  /*12050*/  MUFU.EX2 R185, R185 ;  /* 0x000000b900b97308 */ /* 0x000f280000000800 */
[C---:B------:R-:W-:Y:S01]  /*12060*/  HMMA.16816.F32 R104, R132.reuse, R146, R104 ;  /* 0x000000928468723c */ /* 0x040fe20000001868 */
[----:B------:R-:W1:Y:S07]  /*12070*/  LDSM.16.MT88.4 R144, [R216+0x11000] ;  /* 0x01100000d890783b */ /* 0x000e6e0000004200 */
[C---:B-----5:R-:W-:Y:S01]  /*12080*/  HMMA.16816.F32 R108, R132.reuse, R148, R108 ;  /* 0x00000094846c723c */ /* 0x060fe2000000186c */
[----:B---3--:R-:W-:Y:S07]  /*12090*/  LDSM.16.MT88.4 R152, [R213+0x11000] ;  /* 0x01100000d598783b */ /* 0x008fee0000004200 */
[C---:B------:R-:W-:Y:S01]  /*120a0*/  HMMA.16816.F32 R112, R132.reuse, R150, R112 ;  /* 0x000000968470723c */ /* 0x040fe20000001870 */
[----:B------:R-:W3:Y:S03]  /*120b0*/  LDSM.16.MT88.4 R148, [R214+0x11000] ;  /* 0x01100000d694783b */ /* 0x000ee60000004200 */
[----:B----4-:R-:W-:Y:S04]  /*120c0*/  F2FP.PACK_AB R170, R185, R182 ;  /* 0x000000b6b9aa723e */ /* 0x010fe800000000ff */
[C---:B--2---:R-:W-:Y:S08]  /*120d0*/  HMMA.16816.F32 R116, R132.reuse, R140, R116 ;  /* 0x0000008c8474723c */ /* 0x044ff00000001874 */
[C---:B------:R-:W-:Y:S01]  /*120e0*/  HMMA.16816.F32 R120, R132.reuse, R142, R120 ;  /* 0x0000008e8478723c */ /* 0x040fe20000001878 */
[----:B------:R-:W2:Y:S07]  /*120f0*/  LDSM.16.MT88.4 R140, [R212+0x11000] ;  /* 0x01100000d48c783b */ /* 0x000eae0000004200 */
[C---:B-1----:R-:W-:Y:S08]  /*12100*/  HMMA.16816.F32 R124, R132.reuse, R136, R124 ;  /* 0x00000088847c723c */ /* 0x042ff0000000187c */
[----:B------:R-:W-:Y:S01]  /*12110*/  HMMA.16816.F32 R128, R132, R138, R128 ;  /* 0x0000008a8480723c */ /* 0x000fe20000001880 */
[----:B------:R-:W1:Y:S06]  /*12120*/  LDSM.16.MT88.4 R136, [R216+0x13000] ;  /* 0x01300000d888783b */ /* 0x000e6c0000004200 */
[----:B------:R-:W-:Y:S02]  /*12130*/  F2FP.PACK_AB R132, R161, R160 ;  /* 0x000000a0a184723e */ /* 0x000fe400000000ff */
[----:B------:R-:W-:Y:S03]  /*12140*/  F2FP.PACK_AB R134, R163, R162 ;  /* 0x000000a2a386723e */ /* 0x000fe600000000ff */
[----:B------:R-:W-:Y:S02]  /*12150*/  F2FP.PACK_AB R133, R248, R252 ;  /* 0x000000fcf885723e */ /* 0x000fe400000000ff */
[----:B------:R-:W-:Y:S07]  /*12160*/  F2FP.PACK_AB R135, R195, R244 ;  /* 0x000000f4c387723e */ /* 0x000fee00000000ff */
[C---:B------:R-:W-:Y:S08]  /*12170*/  HMMA.16816.F32 R4, R132.reuse, R144, R4 ;  /* 0x000000908404723c */ /* 0x040ff00000001804 */
        /* <DEDUP_REMOVED lines=23> */
[C---:B------:R-:W-:Y:S08]  /*122f0*/  HMMA.16816.F32 R68, R132.reuse, R152, R68 ;  /* 0x000000988444723c */ /* 0x040ff00000001844 */
[C---:B------:R-:W-:Y:S08]  /*12300*/  HMMA.16816.F32 R72, R132.reuse, R154, R72 ;  /* 0x0000009a8448723c */ /* 0x040ff00000001848 */
        /* <DEDUP_REMOVED lines=15> */
[C---:B----4-:R-:W-:Y:S07]  /*12400*/  HMMA.16816.F32 R116, R132.reuse, R144, R116 ;  /* 0x000000908474723c */ /* 0x050fee0000001874 */
[----:B------:R-:W-:Y:S01]  /*12410*/  MOV R144, R169 ;  /* 0x000000a900907202 */ /* 0x000fe20000000f00 */
[C---:B------:R-:W-:Y:S04]  /*12420*/  HMMA.16816.F32 R120, R132.reuse, R146, R120 ;  /* 0x000000928478723c */ /* 0x040fe80000001878 */
[----:B------:R-:W-:Y:S02]  /*12430*/  MOV R145, R168 ;  /* 0x000000a800917202 */ /* 0x000fe40000000f00 */
[----:B------:R-:W-:Y:S02]  /*12440*/  F2FP.PACK_AB R168, R184, R186 ;  /* 0x000000bab8a8723e */ /* 0x000fe400000000ff */
[C---:B---3--:R-:W-:Y:S04]  /*12450*/  HMMA.16816.F32 R124, R132.reuse, R148, R124 ;  /* 0x00000094847c723c */ /* 0x048fe8000000187c */
[----:B------:R-:W-:Y:S02]  /*12460*/  F2FP.PACK_AB R169, R145, R183 ;  /* 0x000000b791a9723e */ /* 0x000fe400000000ff */
[----:B------:R-:W-:Y:S02]  /*12470*/  F2FP.PACK_AB R171, R165, R144 ;  /* 0x00000090a5ab723e */ /* 0x000fe400000000ff */
[----:B------:R-:W-:Y:S07]  /*12480*/  HMMA.16816.F32 R128, R132, R150, R128 ;  /* 0x000000968480723c */ /* 0x000fee0000001880 */
[----:B------:R-:W-:Y:S01]  /*12490*/  IMAD.MOV.U32 R132, RZ, RZ, R163 ;  /* 0x000000ffff847224 */ /* 0x000fe200078e00a3 */
[----:B------:R-:W-:Y:S04]  /*124a0*/  MOV R133, R162 ;  /* 0x000000a200857202 */ /* 0x000fe80000000f00 */
[----:B------:R-:W-:Y:S02]  /*124b0*/  MOV R134, R161 ;  /* 0x000000a100867202 */ /* 0x000fe40000000f00 */
[----:B------:R-:W-:Y:S02]  /*124c0*/  MOV R135, R160 ;  /* 0x000000a000877202 */ /* 0x000fe40000000f00 */
[C---:B------:R-:W-:Y:S01]  /*124d0*/  HMMA.16816.F32 R160, R168.reuse, R156, R4 ;  /* 0x0000009ca8a0723c */ /* 0x040fe20000001804 */
[----:B------:R-:W3:Y:S07]  /*124e0*/  LDSM.16.MT88.4 R4, [R216+0x13800] ;  /* 0x01380000d804783b */ /* 0x000eee0000004200 */
[C---:B------:R-:W-:Y:S01]  /*124f0*/  HMMA.16816.F32 R156, R168.reuse, R158, R8 ;  /* 0x0000009ea89c723c */ /* 0x040fe20000001808 */
[----:B------:R-:W4:Y:S07]  /*12500*/  LDSM.16.MT88.4 R8, [R214+0x13800] ;  /* 0x01380000d608783b */ /* 0x000f2e0000004200 */
[C---:B--2---:R-:W-:Y:S01]  /*12510*/  HMMA.16816.F32 R152, R168.reuse, R140, R12 ;  /* 0x0000008ca898723c */ /* 0x044fe2000000180c */
[----:B------:R-:W2:Y:S06]  /*12520*/  LDSM.16.MT88.4 R12, [R213+0x13800] ;  /* 0x01380000d50c783b */ /* 0x000eac0000004200 */
[----:B------:R-:W-:Y:S01]  /*12530*/  IMAD.MOV.U32 R140, RZ, RZ, R144 ;  /* 0x000000ffff8c7224 */ /* 0x000fe200078e0090 */
[C---:B------:R-:W-:Y:S01]  /*12540*/  HMMA.16816.F32 R148, R168.reuse, R142, R16 ;  /* 0x0000008ea894723c */ /* 0x040fe20000001810 */
[----:B------:R-:W5:Y:S03]  /*12550*/  LDSM.16.MT88.4 R16, [R212+0x13800] ;  /* 0x01380000d410783b */ /* 0x000f660000004200 */
[----:B------:R-:W-:Y:S04]  /*12560*/  MOV R141, R145 ;  /* 0x00000091008d7202 */ /* 0x000fe80000000f00 */
[C---:B-1----:R-:W-:Y:S07]  /*12570*/  HMMA.16816.F32 R144, R168.reuse, R136, R20 ;  /* 0x00000088a890723c */ /* 0x042fee0000001814 */
[----:B------:R-:W-:Y:S02]  /*12580*/  MOV R22, R140 ;  /* 0x0000008c00167202 */ /* 0x000fe40000000f00 */
[----:B------:R-:W-:Y:S02]  /*12590*/  MOV R23, R141 ;  /* 0x0000008d00177202 */ /* 0x000fe40000000f00 */
[C---:B------:R-:W-:Y:S01]  /*125a0*/  HMMA.16816.F32 R140, R168.reuse, R138, R24 ;  /* 0x0000008aa88c723c */ /* 0x040fe20000001818 */
[----:B------:R-:W-:Y:S07]  /*125b0*/  LDSM.16.MT88.4 R24, [R216+0x17800] ;  /* 0x01780000d818783b */ /* 0x000fee0000004200 */
[C---:B------:R-:W-:Y:S07]  /*125c0*/  HMMA.16816.F32 R136, R168.reuse, R172, R28 ;  /* 0x000000aca888723c */ /* 0x040fee000000181c */
[----:B------:R-:W-:Y:S01]  /*125d0*/  MOV R29, R132 ;  /* 0x00000084001d7202 */ /* 0x000fe20000000f00 */
[----:B------:R-:W-:Y:S01]  /*125e0*/  IMAD.MOV.U32 R173, RZ, RZ, R134 ;  /* 0x000000ffffad7224 */ /* 0x000fe200078e0086 */
[----:B------:R-:W-:Y:S03]  /*125f0*/  MOV R28, R133 ;  /* 0x00000085001c7202 */ /* 0x000fe60000000f00 */
[----:B------:R-:W-:Y:S01]  /*12600*/  MOV R172, R135 ;  /* 0x0000008700ac7202 */ /* 0x000fe20000000f00 */
[----:B------:R-:W-:Y:S01]  /*12610*/  IMAD.MOV.U32 R31, RZ, RZ, R22 ;  /* 0x000000ffff1f7224 */ /* 0x000fe200078e0016 */
[C---:B------:R-:W-:Y:S03]  /*12620*/  HMMA.16816.F32 R132, R168.reuse, R174, R32 ;  /* 0x000000aea884723c */ /* 0x040fe60000001820 */
[----:B------:R-:W-:Y:S01]  /*12630*/  MOV R30, R23 ;  /* 0x00000017001e7202 */ /* 0x000fe20000000f00 */
[----:B------:R-:W-:Y:S01]  /*12640*/  FADD.FTZ R0, R172, R0 ;  /* 0x00000000ac007221 */ /* 0x000fe20000010000 */
[----:B------:R-:W1:Y:S03]  /*12650*/  LDSM.16.MT88.4 R20, [R216+0x15800] ;  /* 0x01580000d814783b */ /* 0x000e660000004200 */
[C---:B---3--:R-:W-:Y:S04]  /*12660*/  HMMA.16816.F32 R36, R168.reuse, R4, R36 ;  /* 0x00000004a824723c */ /* 0x048fe80000001824 */
[----:B------:R-:W-:Y:S04]  /*12670*/  FADD.FTZ R0, R173, R0 ;  /* 0x00000000ad007221 */ /* 0x000fe80000010000 */
[C---:B------:R-:W-:Y:S01]  /*12680*/  HMMA.16816.F32 R40, R168.reuse, R6, R40 ;  /* 0x00000006a828723c */ /* 0x040fe20000001828 */
[----:B------:R-:W3:Y:S03]  /*12690*/  LDSM.16.MT88.4 R4, [R214+0x15800] ;  /* 0x01580000d604783b */ /* 0x000ee60000004200 */
[----:B------:R-:W-:Y:S04]  /*126a0*/  FADD.FTZ R0, R28, R0 ;  /* 0x000000001c007221 */ /* 0x000fe80000010000 */
        /* <DEDUP_REMOVED lines=15> */
[C---:B----4-:R-:W-:Y:S07]  /*127a0*/  HMMA.16816.F32 R84, R168.reuse, R8, R84 ;  /* 0x00000008a854723c */ /* 0x050fee0000001854 */
[----:B------:R-:W-:Y:S01]  /*127b0*/  FADD.FTZ R9, R193, R192 ;  /* 0x000000c0c1097221 */ /* 0x000fe20000010000 */
[C---:B------:R-:W-:Y:S04]  /*127c0*/  HMMA.16816.F32 R88, R168.reuse, R10, R88 ;  /* 0x0000000aa858723c */ /* 0x040fe80000001858 */
[----:B------:R-:W-:Y:S04]  /*127d0*/  FADD.FTZ R9, R194, R9 ;  /* 0x00000009c2097221 */ /* 0x000fe80000010000 */
[C---:B--2---:R-:W-:Y:S04]  /*127e0*/  HMMA.16816.F32 R92, R168.reuse, R12, R92 ;  /* 0x0000000ca85c723c */ /* 0x044fe8000000185c */
[----:B------:R-:W-:Y:S04]  /*127f0*/  FADD.FTZ R9, R252, R9 ;  /* 0x00000009fc097221 */ /* 0x000fe80000010000 */
[C---:B------:R-:W-:Y:S04]  /*12800*/  HMMA.16816.F32 R96, R168.reuse, R14, R96 ;  /* 0x0000000ea860723c */ /* 0x040fe80000001860 */
[----:B------:R-:W-:Y:S04]  /*12810*/  FADD.FTZ R9, R248, R9 ;  /* 0x00000009f8097221 */ /* 0x000fe80000010000 */
[C---:B------:R-:W-:Y:S04]  /*12820*/  HMMA.16816.F32 R100, R168.reuse, R24, R100 ;  /* 0x00000018a864723c */ /* 0x040fe80000001864 */
[----:B------:R-:W-:Y:S04]  /*12830*/  FADD.FTZ R244, R244, R9 ;  /* 0x00000009f4f47221 */ /* 0x000fe80000010000 */
[C---:B------:R-:W-:Y:S08]  /*12840*/  HMMA.16816.F32 R104, R168.reuse, R26, R104 ;  /* 0x0000001aa868723c */ /* 0x040ff00000001868 */
[C---:B-----5:R-:W-:Y:S08]  /*12850*/  HMMA.16816.F32 R108, R168.reuse, R16, R108 ;  /* 0x00000010a86c723c */ /* 0x060ff0000000186c */
[C---:B------:R-:W-:Y:S08]  /*12860*/  HMMA.16816.F32 R112, R168.reuse, R18, R112 ;  /* 0x00000012a870723c */ /* 0x040ff00000001870 */
[C---:B-1----:R-:W-:Y:S08]  /*12870*/  HMMA.16816.F32 R116, R168.reuse, R20, R116 ;  /* 0x00000014a874723c */ /* 0x042ff00000001874 */
[C---:B------:R-:W-:Y:S08]  /*12880*/  HMMA.16816.F32 R120, R168.reuse, R22, R120 ;  /* 0x00000016a878723c */ /* 0x040ff00000001878 */
[C---:B---3--:R-:W-:Y:S07]  /*12890*/  HMMA.16816.F32 R124, R168.reuse, R4, R124 ;  /* 0x00000004a87c723c */ /* 0x048fee000000187c */
[----:B------:R-:W-:Y:S01]  /*128a0*/  FADD.FTZ R5, R29, R0 ;  /* 0x000000001d057221 */ /* 0x000fe20000010000 */
[----:B------:R-:W-:Y:S04]  /*128b0*/  HMMA.16816.F32 R128, R168, R6, R128 ;  /* 0x00000006a880723c */ /* 0x000fe80000001880 */
[----:B------:R-:W-:Y:S02]  /*128c0*/  FADD.FTZ R0, R195, R244 ;  /* 0x000000f4c3007221 */ /* 0x000fe40000010000 */
[----:B------:R-:W-:Y:S02]  /*128d0*/  FADD.FTZ R5, R186, R5 ;  /* 0x00000005ba057221 */ /* 0x000fe40000010000 */
[----:B------:R-:W-:Y:S04]  /*128e0*/  FADD.FTZ R0, R183, R0 ;  /* 0x00000000b7007221 */ /* 0x000fe80000010000 */
[----:B------:R-:W-:Y:S02]  /*128f0*/  FADD.FTZ R5, R184, R5 ;  /* 0x00000005b8057221 */ /* 0x000fe40000010000 */
[----:B------:R-:W-:Y:S02]  /*12900*/  FADD.FTZ R0, R30, R0 ;  /* 0x000000001e007221 */ /* 0x000fe40000010000 */
[----:B------:R-:W-:Y:S02]  /*12910*/  FADD.FTZ R182, R182, R5 ;  /* 0x00000005b6b67221 */ /* 0x000fe40000010000 */
[----:B------:R-:W-:Y:S02]  /*12920*/  FADD.FTZ R0, R31, R0 ;  /* 0x000000001f007221 */ /* 0x000fe40000010000 */
[----:B------:R-:W-:Y:S02]  /*12930*/  FADD.FTZ R249, R185, R182 ;  /* 0x000000b6b9f97221 */ /* 0x000fe40000010000 */
[----:B------:R-:W-:Y:S01]  /*12940*/  FADD.FTZ R245, R165, R0 ;  /* 0x00000000a5f57221 */ /* 0x000fe20000010000 */
[----:B------:R-:W-:Y:S01]  /*12950*/  MOV R0, R3 ;  /* 0x0000000300007202 */ /* 0x000fe20000000f00 */
[----:B------:R-:W-:-:S05]  /*12960*/  @P0 BRA `(.L_x_1287) ;  /* 0xffffb39000000947 */ /* 0x000fca000383ffff */
.L_x_1286:
        /* <DEDUP_REMOVED lines=406> */
.L_x_1291:
[----:B---34-:R-:W-:Y:S05]  /*142d0*/  BSYNC B0 ;  /* 0x0000000000007941 */ /* 0x018fea0003800000 */
.L_x_1290:
        /* <DEDUP_REMOVED lines=36> */
.L_x_1293:
[----:B------:R-:W-:Y:S05]  /*14520*/  BSYNC B0 ;  /* 0x0000000000007941 */ /* 0x000fea0003800000 */
.L_x_1292:
        /* <DEDUP_REMOVED lines=22> */
.L_x_1295:
[----:B------:R-:W-:Y:S05]  /*14690*/  BSYNC B0 ;  /* 0x0000000000007941 */ /* 0x000fea0003800000 */
.L_x_1294:
        /* <DEDUP_REMOVED lines=22> */
.L_x_1297:
[----:B------:R-:W-:Y:S05]  /*14800*/  BSYNC B0 ;  /* 0x0000000000007941 */ /* 0x000fea0003800000 */
.L_x_1296:
        /* <DEDUP_REMOVED lines=23> */
.L_x_1298:
        /* <DEDUP_REMOVED lines=16> */
.L_x_2049:


//--------------------- .text._ZN5flash16flash_fwd_kernelI23Flash_fwd_kernel_traitsILi256ELi128ELi64ELi8ELb0ELb0EN7cutlass6half_tE19Flash_kernel_traitsILi256ELi128ELi64ELi8ES3_EELb1ELb0ELb0ELb0ELb0ELb0ELb0ELb0EEEvNS_16Flash_fwd_paramsE --------------------------
	.section	.text._ZN5flash16flash_fwd_kernelI23Flash_fwd_kernel_traitsILi256ELi128ELi64ELi8ELb0ELb0EN7cutlass6half_tE19Flash_kernel_traitsILi256ELi128ELi64ELi8ES3_EELb1ELb0ELb0ELb0ELb0ELb0ELb0ELb0EEEvNS_16Flash_fwd_paramsE,"ax",@progbits
	.sectioninfo	@"SHI_REGISTERS=255"
	.align	128
        .global         _ZN5flash16flash_fwd_kernelI23Flash_fwd_kernel_traitsILi256ELi128ELi64ELi8ELb0ELb0EN7cutlass6half_tE19Flash_kernel_traitsILi256ELi128ELi64ELi8ES3_EELb1ELb0ELb0ELb0ELb0ELb0ELb0ELb0EEEvNS_16Flash_fwd_paramsE
        .type           _ZN5flash16flash_fwd_kernelI23Flash_fwd_kernel_traitsILi256ELi128ELi64ELi8ELb0ELb0EN7cutlass6half_tE19Flash_kernel_traitsILi256ELi128ELi64ELi8ES3_EELb1ELb0ELb0ELb0ELb0ELb0ELb0ELb0EEEvNS_16Flash_fwd_paramsE,@function
        .size           _ZN5flash16flash_fwd_kernelI23Flash_fwd_kernel_traitsILi256ELi128ELi64ELi8ELb0ELb0EN7cutlass6half_tE19Flash_kernel_traitsILi256ELi128ELi64ELi8ES3_EELb1ELb0ELb0ELb0ELb0ELb0ELb0ELb0EEEvNS_16Flash_fwd_paramsE,(.L_x_2050 - _ZN5flash16flash_fwd_kernelI23Flash_fwd_kernel_traitsILi256ELi128ELi64ELi8ELb0ELb0EN7cutlass6half_tE19Flash_kernel_traitsILi256ELi128ELi64ELi8ES3_EELb1ELb0ELb0ELb0ELb0ELb0ELb0ELb0EEEvNS_16Flash_fwd_paramsE)
        .other          _ZN5flash16flash_fwd_kernelI23Flash_fwd_kernel_traitsILi256ELi128ELi64ELi8ELb0ELb0EN7cutlass6half_tE19Flash_kernel_traitsILi256ELi128ELi64ELi8ES3_EELb1ELb0ELb0ELb0ELb0ELb0ELb0ELb0EEEvNS_16Flash_fwd_paramsE,@"STO_CUDA_ENTRY STV_DEFAULT"
_ZN5flash16flash_fwd_kernelI23Flash_fwd_kernel_traitsILi256ELi128ELi64ELi8ELb0ELb0EN7cutlass6half_tE19Flash_kernel_traitsILi256ELi128ELi64ELi8ES3_EELb1ELb0ELb0ELb0ELb0ELb0ELb0ELb0EEEvNS_16Flash_fwd_paramsE:
.text._ZN5flash16flash_fwd_kernelI23Flash_fwd_kernel_traitsILi256ELi128ELi64ELi8ELb0ELb0EN7cutlass6half_tE19Flash_kernel_traitsILi256ELi128ELi64ELi8ES3_EELb1ELb0ELb0ELb0ELb0ELb0ELb0ELb0EEEvNS_16Flash_fwd_paramsE:
        /* <DEDUP_REMOVED lines=94> */
.L_x_1299:
[----:B------:R-:W-:Y:S02]  /*05e0*/  ULDC UR6, c[0x0][0x218] ;  /* 0x0000860000067ab9 */ /* 0x000fe40000000800 */
.L_x_1300:
        /* <DEDUP_REMOVED lines=42> */
[----:B------:R-:W-:Y:S02]  /*0890*/  @UP0 UIMAD UR30, UR30, UR5, UR33 ;  /* 0x000000051e1e02a4 */ /* 0x000fe4000f8e0221 */
[----:B------:R-:W-:-:S02]  /*08a0*/  @!UP1 UIADD3 UR10, UR17, UR7, URZ ;  /* 0x00000007110a9290 */ /* 0x000fc4000fffe03f */
[----:B------:R-:W-:Y:S01]  /*08b0*/  @!UP1 UMOV UR6, UR16 ;  /* 0x0000001000069c82 */ /* 0x000fe20008000000 */
        /* <DEDUP_REMOVED lines=10> */
[----:B------:R-:W-:Y:S02]  /*0960*/  UMOV UR14, UR16 ;  /* 0x00000010000e7c82 */ /* 0x000fe40008000000 */
[----:B------:R-:W-:Y:S02]  /*0970*/  UIMAD UR5, UR11, UR5, UR7 ;  /* 0x000000050b0572a4 */ /* 0x000fe4000f8e0207 */
[----:B------:R-:W-:-:S04]  /*0980*/  UIMAD.WIDE.U32 UR32, UR11, UR4, UR14 ;  /* 0x000000040b2072a5 */ /* 0x000fc8000f8e000e */
[----:B------:R-:W-:Y:S02]  /*0990*/  UIADD3 UR30, UR33, UR5, URZ ;  /* 0x00000005211e7290 */ /* 0x000fe4000fffe03f */
.L_x_1302:
[----:B------:R-:W-:Y:S01]  /*09a0*/  IABS R0, c[0x0][0x1c8] ;  /* 0x0000720000007a13 */ /* 0x000fe20000000000 */
[----:B------:R-:W1:Y:S01]  /*09b0*/  S2R R2, SR_CTAID.Z ;  /* 0x0000000000027919 */ /* 0x000e620000002700 */
[----:B------:R-:W-:Y:S02]  /*09c0*/  UMOV UR14, URZ ;  /* 0x0000003f000e7c82 */ /* 0x000fe40008000000 */
[----:B------:R-:W2:Y:S01]  /*09d0*/  R2UR UR5, R0 ;  /* 0x00000000000573c2 */ /* 0x000ea200000e0000 */
[----:B------:R-:W-:Y:S02]  /*09e0*/  @UP0 UIADD3 UR31, UR12, UR13, URZ ;  /* 0x0000000d0c1f0290 */ /* 0x000fe4000fffe03f */
        /* <DEDUP_REMOVED lines=44> */
.L_x_1303:
[CC--:B------:R-:W-:Y:S01]  /*0cb0*/  LEA.HI R4, R10.reuse, R98.reuse, RZ, 0x4 ;  /* 0x000000620a047211 */ /* 0x0c0fe200078f20ff */
[----:B------:R-:W1:Y:S01]  /*0cc0*/  S2R R18, SR_CTAID.Z ;  /* 0x0000000000127919 */ /* 0x000e620000002700 */
[-C--:B------:R-:W-:Y:S01]  /*0cd0*/  LEA.HI R0, R10, R98.reuse, RZ, 0x3 ;  /* 0x000000620a007211 */ /* 0x080fe200078f18ff */
[----:B------:R-:W-:Y:S01]  /*0ce0*/  ULDC.64 UR4, c[0x0][0x1b8] ;  /* 0x00006e0000047ab9 */ /* 0x000fe20000000a00 */
[----:B------:R-:W-:Y:S01]  /*0cf0*/  SHF.R.S32.HI R5, RZ, 0x4, R4 ;  /* 0x00000004ff057819 */ /* 0x000fe20000011404 */
[----:B------:R-:W-:Y:S01]  /*0d00*/  UIMAD UR4, UR14, UR4, URZ ;  /* 0x000000040e0472a4 */ /* 0x000fe2000f8e023f */
[----:B------:R-:W-:Y:S01]  /*0d10*/  LOP3.LUT R2, R0, 0xfffffff8, RZ, 0xc0, !PT ;  /* 0xfffffff800027812 */ /* 0x000fe200078ec0ff */
[----:B------:R-:W-:Y:S01]  /*0d20*/  UIADD3 UR20, -UR20, UR25, URZ ;  /* 0x0000001914147290 */ /* 0x000fe2000fffe13f */
[----:B------:R-:W-:Y:S01]  /*0d30*/  LEA.HI R3, R4, R5, RZ, 0x1 ;  /* 0x0000000504037211 */ /* 0x000fe200078f08ff */
[----:B------:R-:W-:Y:S01]  /*0d40*/  IMAD.MOV.U32 R22, RZ, RZ, 0x20 ;  /* 0x00000020ff167424 */ /* 0x000fe200078e00ff */
        /* <DEDUP_REMOVED lines=14> */
[----:B------:R2:W-:Y:S01]  /*0e30*/  STL.64 [R1], R24 ;  /* 0x0000001801007387 */ /* 0x0005e20000100a00 */
        /* <DEDUP_REMOVED lines=24> */
[C---:B------:R-:W-:Y:S01]  /*0fc0*/  IADD3 R103, R250.reuse, 0x80, RZ ;  /* 0x00000080fa677810 */ /* 0x040fe20007ffe0ff */
[----:B------:R-:W-:Y:S01]  /*0fd0*/  IMAD R6, R25, c[0x0][0x1a0], RZ ;  /* 0x0000680019067a24 */ /* 0x000fe200078e02ff */
[----:B------:R-:W-:Y:S01]  /*0fe0*/  IADD3 R102, R250, 0xc0, RZ ;  /* 0x000000c0fa667810 */ /* 0x000fe20007ffe0ff */
[----:B------:R-:W-:Y:S01]  /*0ff0*/  IMAD.WIDE.U32 R2, R24, c[0x0][0x1a0], R250 ;  /* 0x0000680018027a25 */ /* 0x000fe200078e00fa */
[----:B------:R-:W-:Y:S01]  /*1000*/  LOP3.LUT R0, R0, 0x1c0, RZ, 0xc0, !PT ;  /* 0x000001c000007812 */ /* 0x000fe200078ec0ff */
[----:B------:R-:W-:Y:S01]  /*1010*/  UIMAD UR7, UR28, UR7, UR6 ;  /* 0x000000071c0772a4 */ /* 0x000fe2000f8e0206 */
[----:B------:R-:W-:Y:S01]  /*1020*/  LOP3.LUT R10, R11, 0xfffffe00, R10, 0xf8, !PT ;  /* 0xfffffe000b0a7812 */ /* 0x000fe200078ef80a */
[----:B------:R-:W-:Y:S01]  /*1030*/  IMAD R6, R24, c[0x0][0x1a4], R6 ;  /* 0x0000690018067a24 */ /* 0x000fe200078e0206 */
[----:B------:R-:W-:Y:S01]  /*1040*/  IADD3 R2, P0, R2, UR34, RZ ;  /* 0x0000002202027c10 */ /* 0x000fe2000ff1e0ff */
[----:B------:R-:W-:Y:S01]  /*1050*/  UIMAD UR6, UR28, UR5, UR4 ;  /* 0x000000051c0672a4 */ /* 0x000fe2000f8e0204 */
[----:B------:R-:W-:Y:S01]  /*1060*/  LOP3.LUT R7, R0, 0x8, R7, 0xf8, !PT ;  /* 0x0000000800077812 */ /* 0x000fe200078ef807 */
[----:B------:R-:W-:Y:S01]  /*1070*/  IMAD.SHL.U32 R223, R10, 0x2, RZ ;  /* 0x000000020adf7824 */ /* 0x000fe200078e00ff */
[----:B------:R-:W-:Y:S01]  /*1080*/  IADD3.X R3, R3, UR31, R6, P0, !PT ;  /* 0x0000001f03037c10 */ /* 0x000fe200087fe406 */
[----:B------:R-:W-:Y:S01]  /*1090*/  IMAD.U32 R6, RZ, RZ, UR28 ;  /* 0x0000001cff067e24 */ /* 0x000fe2000f8e00ff */
[----:B------:R-:W-:Y:S01]  /*10a0*/  SHF.R.U32.HI R0, RZ, 0x3, R0 ;  /* 0x00000003ff007819 */ /* 0x000fe20000011600 */
[----:B------:R-:W-:Y:S01]  /*10b0*/  ULDC.64 UR4, c[0x0][0x1a8] ;  /* 0x00006a0000047ab9 */ /* 0x000fe20000000a00 */
[----:B------:R-:W-:Y:S01]  /*10c0*/  ISETP.GE.AND P0, PT, R24, UR20, PT ;  /* 0x0000001418007c0c */ /* 0x000fe2000bf06270 */
[----:B------:R-:W-:Y:S01]  /*10d0*/  IMAD.WIDE.U32 R26, R6, c[0x0][0x1b8], R2 ;  /* 0x00006e00061a7a25 */ /* 0x000fe200078e0002 */
[----:B------:R-:W-:Y:S01]  /*10e0*/  LOP3.LUT R7, R7, R0, RZ, 0x3c, !PT ;  /* 0x0000000007077212 */ /* 0x000fe200078e3cff */
[----:B------:R-:W-:Y:S01]  /*10f0*/  UIMAD UR4, UR13, UR4, URZ ;  /* 0x000000040d0472a4 */ /* 0x000fe2000f8e023f */
[----:B------:R-:W-:Y:S01]  /*1100*/  SHF.R.S32.HI R96, RZ, 0x5, R13 ;  /* 0x00000005ff607819 */ /* 0x000fe2000001140d */
[----:B------:R-:W-:Y:S01]  /*1110*/  IMAD.U32 R0, RZ, RZ, UR28 ;  /* 0x0000001cff007e24 */ /* 0x000fe2000f8e00ff */
[----:B------:R2:W-:Y:S01]  /*1120*/  STL.64 [R1+0x8], R26 ;  /* 0x0000081a01007387 */ /* 0x0005e20000100a00 */
[----:B------:R-:W-:Y:S01]  /*1130*/  UIMAD UR4, UR9, UR5, UR4 ;  /* 0x00000005090472a4 */ /* 0x000fe2000f8e0204 */
[----:B------:R-:W-:Y:S01]  /*1140*/  IADD3 R252, R27, UR6, RZ ;  /* 0x000000061bfc7c10 */ /* 0x000fe2000fffe0ff */
[----:B------:R-:W-:Y:S01]  /*1150*/  IMAD.WIDE.U32 R248, R0, c[0x0][0x1b0], R4 ;  /* 0x00006c0000f87a25 */ /* 0x000fe200078e0004 */
[----:B------:R2:W-:Y:S01]  /*1160*/  STL [R1+0x14], R104 ;  /* 0x0000146801007387 */ /* 0x0005e20000100800 */
[----:B------:R-:W-:-:S02]  /*1170*/  SEL R0, R22, 0xffffffe0, !P2 ;  /* 0xffffffe016007807 */ /* 0x000fc40005000000 */
[----:B------:R-:W-:Y:S01]  /*1180*/  IMAD.SHL.U32 R5, R12, 0x40, RZ ;  /* 0x000000400c057824 */ /* 0x000fe200078e00ff */
[----:B------:R2:W-:Y:S01]  /*1190*/  STL [R1+0x10], R103 ;  /* 0x0000106701007387 */ /* 0x0005e20000100800 */
[----:B------:R-:W-:Y:S01]  /*11a0*/  IMAD.MOV.U32 R4, RZ, RZ, 0x10 ;  /* 0x00000010ff047424 */ /* 0x000fe200078e00ff */
[----:B------:R-:W-:Y:S02]  /*11b0*/  IADD3 R247, R249, UR7, RZ ;  /* 0x00000007f9f77c10 */ /* 0x000fe4000fffe0ff */
[----:B------:R2:W-:Y:S01]  /*11c0*/  STL [R1+0x18], R102 ;  /* 0x0000186601007387 */ /* 0x0005e20000100800 */
[----:B------:R-:W-:Y:S02]  /*11d0*/  LOP3.LUT R5, R7, 0xfffffe00, R5, 0xf8, !PT ;  /* 0xfffffe0007057812 */ /* 0x000fe400078ef805 */
        /* <DEDUP_REMOVED lines=41> */
.L_x_1305:
[----:B------:R-:W-:Y:S05]  /*1470*/  BSYNC B0 ;  /* 0x0000000000007941 */ /* 0x000fea0003800000 */
.L_x_1304:
        /* <DEDUP_REMOVED lines=45> */
.L_x_1307:
[----:B------:R-:W-:Y:S05]  /*1750*/  BSYNC B0 ;  /* 0x0000000000007941 */ /* 0x000fea0003800000 */
.L_x_1306:
        /* <DEDUP_REMOVED lines=45> */
.L_x_1309:
[----:B------:R-:W-:Y:S05]  /*1a30*/  BSYNC B0 ;  /* 0x0000000000007941 */ /* 0x000fea0003800000 */
.L_x_1308:
        /* <DEDUP_REMOVED lines=48> */
.L_x_1311:
[----:B------:R-:W-:Y:S05]  /*1d40*/  BSYNC B0 ;  /* 0x0000000000007941 */ /* 0x000fea0003800000 */
.L_x_1310:
        /* <DEDUP_REMOVED lines=45> */
.L_x_1313:
[----:B------:R-:W-:Y:S05]  /*2020*/  BSYNC B0 ;  /* 0x0000000000007941 */ /* 0x000fea0003800000 */
.L_x_1312:
        /* <DEDUP_REMOVED lines=42> */
.L_x_1315:
[----:B------:R-:W-:Y:S05]  /*22d0*/  BSYNC B0 ;  /* 0x0000000000007941 */ /* 0x000fea0003800000 */
.L_x_1314:
[----:B------:R-:W0:Y:S01]  /*22e0*/  LDGDEPBAR ;  /* 0x00000000000079af */ /* 0x000e220000000000 */
[----:B------:R-:W-:Y:S01]  /*22f0*/  ISETP.GE.AND P1, PT, R24, UR6, PT ;  /* 0x0000000618007c0c */ /* 0x000fe2000bf26270 */
[----:B------:R-:W-:Y:S01]  /*2300*/  ULDC.64 UR4, c[0x0][0x1a0] ;  /* 0x0000680000047ab9 */ /* 0x000fe20000000a00 */
[----:B------:R-:W-:Y:S01]  /*2310*/  BSSY B0, `(.L_x_1316) ;  /* 0x0000032000007945 */ /* 0x000fe20003800000 */
[----:B------:R-:W-:Y:S02]  /*2320*/  UIMAD.WIDE.U32 UR12, UR9, UR4, URZ ;  /* 0x00000004090c72a5 */ /* 0x000fe4000f8e003f */
[----:B------:R-:W-:-:S04]  /*2330*/  UIMAD UR4, UR7, UR4, URZ ;  /* 0x00000004070472a4 */ /* 0x000fc8000f8e023f */
[----:B------:R-:W-:Y:S01]  /*2340*/  UIMAD UR4, UR9, UR5, UR4 ;  /* 0x00000005090472a4 */ /* 0x000fe2000f8e0204 */
[----:B-1-3--:R-:W-:Y:S02]  /*2350*/  IMAD.U32 R6, RZ, RZ, UR12 ;  /* 0x0000000cff067e24 */ /* 0x00afe4000f8e00ff */
        /* <DEDUP_REMOVED lines=45> */
.L_x_1317:
[----:B------:R-:W-:Y:S05]  /*2630*/  BSYNC B0 ;  /* 0x0000000000007941 */ /* 0x000fea0003800000 */
.L_x_1316:
[----:B------:R-:W-:Y:S01]  /*2640*/  ISETP.GE.AND P0, PT, R17, UR6, PT ;  /* 0x0000000611007c0c */ /* 0x000fe2000bf06270 */
[----:B------:R-:W4:Y:S01]  /*2650*/  LDC.U8 R100, c[0x0][0x2d8] ;  /* 0x0000b600ff647b82 */ /* 0x000f220000000000 */
[----:B------:R-:W-:Y:S11]  /*2660*/  BSSY B0, `(.L_x_1318) ;  /* 0x000002b000007945 */ /* 0x000ff60003800000 */
[----:B------:R1:W-:Y:S04]  /*2670*/  @P0 STS.128 [R223+0x19000], RZ ;  /* 0x019000ffdf000388 */ /* 0x0003e80000000c00 */
[----:B------:R1:W-:Y:S04]  /*2680*/  @P0 STS.128 [R223+0x1b000], RZ ;  /* 0x01b000ffdf000388 */ /* 0x0003e80000000c00 */
[----:B------:R1:W-:Y:S04]  /*2690*/  @P0 STS.128 [R223+0x1d000], RZ ;  /* 0x01d000ffdf000388 */ /* 0x0003e80000000c00 */
[----:B------:R1:W-:Y:S01]  /*26a0*/  @P0 STS.128 [R223+0x1f000], RZ ;  /* 0x01f000ffdf000388 */ /* 0x0003e20000000c00 */
[----:B------:R-:W-:Y:S05]  /*26b0*/  @P0 BRA `(.L_x_1319) ;  /* 0x0000025000000947 */ /* 0x000fea0003800000 */
[----:B----4-:R-:W-:Y:S01]  /*26c0*/  ISETP.GE.AND P5, PT, R250, c[0x0][0x220], PT ;  /* 0x00008800fa007a0c */ /* 0x010fe20003fa6270 */
        /* <DEDUP_REMOVED lines=36> */
.L_x_1319:
[----:B----4-:R-:W-:Y:S05]  /*2910*/  BSYNC B0 ;  /* 0x0000000000007941 */ /* 0x010fea0003800000 */
.L_x_1318:
        /* <DEDUP_REMOVED lines=14> */
[----:B---3--:R-:W-:Y:S01]  /*2a00*/  LDSM.16.M88.4 R8, [R203] ;  /* 0x00000000cb08783b */ /* 0x008fe20000000200 */
[----:B------:R-:W-:Y:S01]  /*2a10*/  IMAD R206, R0, 0x2, R203 ;  /* 0x0000000200ce7824 */ /* 0x000fe200078e02cb */
[----:B------:R-:W-:Y:S01]  /*2a20*/  IADD3 R2, R196, 0x10000, RZ ;  /* 0x00010000c4027810 */ /* 0x000fe20007ffe0ff */
[----:B------:R-:W-:Y:S01]  /*2a30*/  IMAD R205, R0, 0x2, R204 ;  /* 0x0000000200cd7824 */ /* 0x000fe200078e02cc */
[----:B------:R-:W3:Y:S01]  /*2a40*/  LDSM.16.M88.4 R12, [R196+0x10000] ;  /* 0x01000000c40c783b */ /* 0x000ee20000000200 */
        /* <DEDUP_REMOVED lines=16> */
[----:B------:R-:W2:Y:S01]  /*2b50*/  LDSM.16.M88.4 R40, [R207] ;  /* 0x00000000cf28783b */ /* 0x000ea20000000200 */
[----:B------:R-:W-:Y:S01]  /*2b60*/  IMAD.U32 R2, RZ, RZ, UR9 ;  /* 0x00000009ff027e24 */ /* 0x000fe2000f8e00ff */
[----:B------:R-:W-:-:S02]  /*2b70*/  IADD3 R218, R207, 0x2800, RZ ;  /* 0x00002800cfda7810 */ /* 0x000fc40007ffe0ff */
[----:B------:R-:W1:Y:S01]  /*2b80*/  LDSM.16.M88.4 R48, [R207+0x800] ;  /* 0x00080000cf30783b */ /* 0x000e620000000200 */
[----:B------:R-:W-:Y:S01]  /*2b90*/  IMAD R2, R2, 0x40, R3 ;  /* 0x0000004002027824 */ /* 0x000fe200078e0203 */
[C---:B------:R-:W-:Y:S02]  /*2ba0*/  IADD3 R217, R207.reuse, 0x3000, RZ ;  /* 0x00003000cfd97810 */ /* 0x040fe40007ffe0ff */
[----:B------:R-:W-:Y:S01]  /*2bb0*/  LDSM.16.M88.4 R44, [R202+0x10000] ;  /* 0x01000000ca2c783b */ /* 0x000fe20000000200 */
[----:B------:R-:W-:Y:S02]  /*2bc0*/  IADD3 R216, R207, 0x3800, RZ ;  /* 0x00003800cfd87810 */ /* 0x000fe40007ffe0ff */
[C---:B------:R-:W-:Y:S01]  /*2bd0*/  IADD3 R3, R2.reuse, 0x10, RZ ;  /* 0x0000001002037810 */ /* 0x040fe20007ffe0ff */
[----:B------:R-:W-:Y:S01]  /*2be0*/  LDSM.16.M88.4 R84, [R201] ;  /* 0x00000000c954783b */ /* 0x000fe20000000200 */
[C---:B------:R-:W-:Y:S02]  /*2bf0*/  IADD3 R6, R2.reuse, 0x9, RZ ;  /* 0x0000000902067810 */ /* 0x040fe40007ffe0ff */
[----:B------:R-:W-:Y:S01]  /*2c00*/  ISETP.GE.AND P4, PT, R3, UR8, PT ;  /* 0x0000000803007c0c */ /* 0x000fe2000bf86270 */
[----:B------:R-:W-:Y:S01]  /*2c10*/  LDSM.16.M88.4 R88, [R196+0x12000] ;  /* 0x01200000c458783b */ /* 0x000fe20000000200 */
[----:B------:R-:W-:-:S02]  /*2c20*/  IADD3 R3, R2, 0x11, RZ ;  /* 0x0000001102037810 */ /* 0x000fc40007ffe0ff */
[C---:B------:R-:W-:Y:S01]  /*2c30*/  ISETP.GE.AND P1, PT, R2.reuse, UR8, PT ;  /* 0x0000000802007c0c */ /* 0x040fe2000bf26270 */
[C---:B---3--:R-:W-:Y:S01]  /*2c40*/  HMMA.16816.F32 R36, R8.reuse, R12, RZ ;  /* 0x0000000c0824723c */ /* 0x048fe200000018ff */
[----:B------:R-:W-:Y:S01]  /*2c50*/  LDSM.16.M88.4 R92, [R196+0x12800] ;  /* 0x01280000c45c783b */ /* 0x000fe20000000200 */
[----:B------:R-:W-:Y:S02]  /*2c60*/  ISETP.GE.AND P3, PT, R3, UR8, PT ;  /* 0x0000000803007c0c */ /* 0x000fe4000bf66270 */
[C---:B------:R-:W-:Y:S02]  /*2c70*/  IADD3 R7, R2.reuse, 0x8, RZ ;  /* 0x0000000802077810 */ /* 0x040fe40007ffe0ff */
[----:B------:R-:W-:Y:S02]  /*2c80*/  IADD3 R3, R2, 0x19, RZ ;  /* 0x0000001902037810 */ /* 0x000fe40007ffe0ff */
[----:B------:R-:W-:Y:S01]  /*2c90*/  HMMA.16816.F32 R12, R8, R14, RZ ;  /* 0x0000000e080c723c */ /* 0x000fe200000018ff */
[----:B------:R-:W-:-:S02]  /*2ca0*/  ISETP.GE.AND P5, PT, R6, UR8, PT ;  /* 0x0000000806007c0c */ /* 0x000fc4000bfa6270 */
[----:B------:R-:W-:Y:S02]  /*2cb0*/  IADD3 R6, R2, 0x18, RZ ;  /* 0x0000001802067810 */ /* 0x000fe40007ffe0ff */
[----:B------:R-:W-:Y:S02]  /*2cc0*/  ISETP.GE.AND P6, PT, R7, UR8, PT ;  /* 0x0000000807007c0c */ /* 0x000fe4000bfc6270 */
[----:B------:R-:W-:Y:S01]  /*2cd0*/  ISETP.GE.AND P2, PT, R6, UR8, PT ;  /* 0x0000000806007c0c */ /* 0x000fe2000bf46270 */
[----:B--2-4-:R-:W-:Y:S01]  /*2ce0*/  HMMA.16816.F32 R24, R8, R20, RZ ;  /* 0x000000140818723c */ /* 0x014fe200000018ff */
[----:B------:R-:W-:Y:S02]  /*2cf0*/  IADD3 R6, R2, 0x20, RZ ;  /* 0x0000002002067810 */ /* 0x000fe40007ffe0ff */
[C---:B------:R-:W-:Y:S02]  /*2d00*/  IADD3 R215, R207.reuse, 0x4000, RZ ;  /* 0x00004000cfd77810 */ /* 0x040fe40007ffe0ff */
        /* <DEDUP_REMOVED lines=11> */
[C---:B-1----:R-:W-:Y:S08]  /*2dc0*/  HMMA.16816.F32 R60, R8.reuse, R28, RZ ;  /* 0x0000001c083c723c */ /* 0x042ff000000018ff */
[----:B------:R-:W-:Y:S01]  /*2dd0*/  HMMA.16816.F32 R80, R8, R30, RZ ;  /* 0x0000001e0850723c */ /* 0x000fe200000018ff */
[----:B------:R-:W1:Y:S04]  /*2de0*/  LDSM.16.M88.4 R8, [R207+0x1000] ;  /* 0x00100000cf08783b */ /* 0x000e680000000200 */
[----:B------:R-:W-:Y:S03]  /*2df0*/  LDSM.16.M88.4 R28, [R202+0x11000] ;  /* 0x01100000ca1c783b */ /* 0x000fe60000000200 */
[C---:B------:R-:W-:Y:S01]  /*2e00*/  HMMA.16816.F32 R76, R16.reuse, R40, R36 ;  /* 0x00000028104c723c */ /* 0x040fe20000001824 */
        /* <DEDUP_REMOVED lines=155> */
[----:B------:R-:W2:Y:S04]  /*37c0*/  LDSM.16.M88.4 R44, [R202+0x17000] ;  /* 0x01700000ca2c783b */ /* 0x000ea80000000200 */
[----:B------:R-:W-:Y:S03]  /*37d0*/  LDSM.16.M88.4 R68, [R201+0x6000] ;  /* 0x00600000c944783b */ /* 0x000fe60000000200 */
[C---:B------:R-:W-:Y:S01]  /*37e0*/  HMMA.16816.F32 R56, R16.reuse, R72, R32 ;  /* 0x000000481038723c */ /* 0x040fe20000001820 */
[----:B------:R-:W5:Y:S07]  /*37f0*/  LDSM.16.M88.4 R32, [R202+0x17800] ;  /* 0x01780000ca20783b */ /* 0x000f6e0000000200 */
        /* <DEDUP_REMOVED lines=11> */
[C---:B--2---:R-:W-:Y:S08]  /*38b0*/  HMMA.16816.F32 R60, R8.reuse, R44, R40 ;  /* 0x0000002c083c723c */ /* 0x044ff00000001828 */
[C---:B------:R-:W-:Y:S08]  /*38c0*/  HMMA.16816.F32 R52, R8.reuse, R46, R28 ;  /* 0x0000002e0834723c */ /* 0x040ff0000000181c */
[C---:B-----5:R-:W-:Y:S01]  /*38d0*/  HMMA.16816.F32 R48, R8.reuse, R32, R24 ;  /* 0x000000200830723c */ /* 0x060fe20000001818 */
[----:B------:R-:W1:Y:S07]  /*38e0*/  LDSM.16.M88.4 R24, [R201+0x7000] ;  /* 0x00700000c918783b */ /* 0x000e6e0000000200 */
        /* <DEDUP_REMOVED lines=17> */
[----:B------:R-:W-:Y:S01]  /*3a00*/  FSEL R25, R19, -INF , !P0 ;  /* 0xff80000013197808 */ /* 0x000fe20004000000 */
[C---:B--2---:R-:W-:Y:S01]  /*3a10*/  HMMA.16816.F32 R8, R12.reuse, R36, R48 ;  /* 0x000000240c08723c */ /* 0x044fe20000001830 */
[----:B------:R-:W-:Y:S02]  /*3a20*/  FSEL R24, R17, -INF , !P0 ;  /* 0xff80000011187808 */ /* 0x000fe40004000000 */
[----:B------:R-:W-:Y:S02]  /*3a30*/  IADD3 R3, R2, 0x21, RZ ;  /* 0x0000002102037810 */ /* 0x000fe40007ffe0ff */
[----:B------:R-:W-:Y:S02]  /*3a40*/  ISETP.GE.AND P0, PT, R6, UR8, PT ;  /* 0x0000000806007c0c */ /* 0x000fe4000bf06270 */
[----:B------:R-:W-:Y:S01]  /*3a50*/  ISETP.GE.AND P6, PT, R3, UR8, PT ;  /* 0x0000000803007c0c */ /* 0x000fe2000bfc6270 */
[----:B------:R-:W-:Y:S01]  /*3a60*/  HMMA.16816.F32 R16, R12, R26, R52 ;  /* 0x0000001a0c10723c */ /* 0x000fe20000001834 */
[----:B------:R-:W-:-:S02]  /*3a70*/  IADD3 R3, R2, 0x29, RZ ;  /* 0x0000002902037810 */ /* 0x000fc40007ffe0ff */
[----:B------:R-:W-:Y:S02]  /*3a80*/  IADD3 R6, R2, 0x28, RZ ;  /* 0x0000002802067810 */ /* 0x000fe40007ffe0ff */
[----:B------:R-:W-:Y:S02]  /*3a90*/  FSEL R120, R34, -INF , !P4 ;  /* 0xff80000022787808 */ /* 0x000fe40006000000 */
[----:B------:R-:W-:Y:S01]  /*3aa0*/  FSEL R89, R32, -INF , !P4 ;  /* 0xff80000020597808 */ /* 0x000fe20006000000 */
[----:B------:R-:W-:Y:S01]  /*3ab0*/  HMMA.16816.F32 R12, R12, R38, R44 ;  /* 0x000000260c0c723c */ /* 0x000fe2000000182c */
[----:B------:R-:W-:Y:S02]  /*3ac0*/  ISETP.GE.AND P4, PT, R3, UR8, PT ;  /* 0x0000000803007c0c */ /* 0x000fe4000bf86270 */
[----:B------:R-:W-:Y:S02]  /*3ad0*/  IADD3 R3, R2, 0x31, RZ ;  /* 0x0000003102037810 */ /* 0x000fe40007ffe0ff */
[----:B------:R-:W-:-:S02]  /*3ae0*/  ISETP.GE.AND P5, PT, R6, UR8, PT ;  /* 0x0000000806007c0c */ /* 0x000fc4000bfa6270 */
[----:B------:R-:W-:Y:S02]  /*3af0*/  IADD3 R6, R2, 0x30, RZ ;  /* 0x0000003002067810 */ /* 0x000fe40007ffe0ff */
[----:B------:R-:W-:Y:S02]  /*3b00*/  FSEL R91, R42, -INF , !P2 ;  /* 0xff8000002a5b7808 */ /* 0x000fe40005000000 */
[----:B------:R-:W-:Y:S02]  /*3b10*/  FSEL R88, R40, -INF , !P2 ;  /* 0xff80000028587808 */ /* 0x000fe40005000000 */
[----:B------:R-:W-:Y:S02]  /*3b20*/  ISETP.GE.AND P2, PT, R3, UR8, PT ;  /* 0x0000000803007c0c */ /* 0x000fe4000bf46270 */
[----:B------:R-:W-:Y:S02]  /*3b30*/  IADD3 R3, R2, 0x38, RZ ;  /* 0x0000003802037810 */ /* 0x000fe40007ffe0ff */
[----:B------:R-:W-:-:S02]  /*3b40*/  FSEL R121, R35, -INF , !P3 ;  /* 0xff80000023797808 */ /* 0x000fc40005800000 */
[----:B------:R-:W-:Y:S02]  /*3b50*/  FSEL R67, R33, -INF , !P3 ;  /* 0xff80000021437808 */ /* 0x000fe40005800000 */
[----:B------:R-:W-:Y:S02]  /*3b60*/  IADD3 R2, R2, 0x39, RZ ;  /* 0x0000003902027810 */ /* 0x000fe40007ffe0ff */
[----:B------:R-:W-:Y:S02]  /*3b70*/  ISETP.GE.AND P3, PT, R6, UR8, PT ;  /* 0x0000000806007c0c */ /* 0x000fe4000bf66270 */
[----:B------:R-:W-:Y:S02]  /*3b80*/  FSEL R185, R30, -INF , !P0 ;  /* 0xff8000001eb97808 */ /* 0x000fe40004000000 */
[----:B------:R-:W-:Y:S02]  /*3b90*/  FSEL R149, R28, -INF , !P0 ;  /* 0xff8000001c957808 */ /* 0x000fe40004000000 */
[----:B------:R-:W-:-:S02]  /*3ba0*/  ISETP.GE.AND P0, PT, R2, UR8, PT ;  /* 0x0000000802007c0c */ /* 0x000fc4000bf06270 */
[----:B------:R-:W-:Y:S02]  /*3bb0*/  FSEL R90, R43, -INF , !P1 ;  /* 0xff8000002b5a7808 */ /* 0x000fe40004800000 */
[----:B------:R-:W-:Y:S02]  /*3bc0*/  FSEL R66, R41, -INF , !P1 ;  /* 0xff80000029427808 */ /* 0x000fe40004800000 */
[----:B------:R-:W-:Y:S02]  /*3bd0*/  FSEL R2, R10, -INF , !P3 ;  /* 0xff8000000a027808 */ /* 0x000fe40005800000 */
[----:B------:R-:W-:Y:S02]  /*3be0*/  ISETP.GE.AND P1, PT, R3, UR8, PT ;  /* 0x0000000803007c0c */ /* 0x000fe4000bf26270 */
[----:B------:R-:W-:Y:S01]  /*3bf0*/  FSEL R7, R9, -INF , !P2 ;  /* 0xff80000009077808 */ /* 0x000fe20005000000 */
[----:B------:R1:W-:Y:S01]  /*3c00*/  STL [R1+0x28], R2 ;  /* 0x0000280201007387 */ /* 0x0003e20000100800 */
[----:B------:R-:W-:-:S02]  /*3c10*/  FSEL R3, R12, -INF , !P1 ;  /* 0xff8000000c037808 */ /* 0x000fc40004800000 */
[----:B------:R-:W-:Y:S01]  /*3c20*/  FSEL R170, R15, -INF , !P0 ;  /* 0xff8000000faa7808 */ /* 0x000fe20004000000 */
[----:B------:R2:W-:Y:S01]  /*3c30*/  STL [R1+0x20], R7 ;  /* 0x0000200701007387 */ /* 0x0005e20000100800 */
[----:B------:R-:W-:Y:S02]  /*3c40*/  FSEL R186, R31, -INF , !P6 ;  /* 0xff8000001fba7808 */ /* 0x000fe40007000000 */
[----:B------:R-:W-:Y:S01]  /*3c50*/  FSEL R150, R29, -INF , !P6 ;  /* 0xff8000001d967808 */ /* 0x000fe20007000000 */
[----:B------:R2:W-:Y:S01]  /*3c60*/  STL [R1+0x1c], R3 ;  /* 0x00001c0301007387 */ /* 0x0005e20000100800 */
[----:B------:R-:W-:Y:S02]  /*3c70*/  FSEL R187, R18, -INF , !P5 ;  /* 0xff80000012bb7808 */ /* 0x000fe40006800000 */
[----:B------:R-:W-:Y:S02]  /*3c80*/  FSEL R151, R16, -INF , !P5 ;  /* 0xff80000010977808 */ /* 0x000fe40006800000 */
[----:B------:R-:W-:-:S02]  /*3c90*/  FSEL R244, R19, -INF , !P4 ;  /* 0xff80000013f47808 */ /* 0x000fc40006000000 */
[----:B------:R-:W-:Y:S02]  /*3ca0*/  FSEL R184, R17, -INF , !P4 ;  /* 0xff80000011b87808 */ /* 0x000fe40006000000 */
[----:B------:R-:W-:Y:S02]  /*3cb0*/  FSEL R245, R8, -INF , !P3 ;  /* 0xff80000008f57808 */ /* 0x000fe40005800000 */
[----:B------:R-:W-:Y:S02]  /*3cc0*/  FSEL R169, R11, -INF , !P2 ;  /* 0xff8000000ba97808 */ /* 0x000fe40005000000 */
[----:B------:R-:W-:Y:S02]  /*3cd0*/  FSEL R188, R14, -INF , !P1 ;  /* 0xff8000000ebc7808 */ /* 0x000fe40004800000 */
[----:B-1----:R-:W-:Y:S01]  /*3ce0*/  FSEL R2, R13, -INF , !P0 ;  /* 0xff8000000d027808 */ /* 0x002fe20004000000 */
[----:B------:R-:W-:Y:S01]  /*3cf0*/  BAR.SYNC.DEFER_BLOCKING 0x0 ;  /* 0x0000000000007b1d */ /* 0x000fe20000010000 */
[----:B------:R-:W-:-:S05]  /*3d00*/  PLOP3.LUT P0, PT, PT, PT, UP0, 0x80, 0x0 ;  /* 0x000000000000781c */ /* 0x000fca0003f0f008 */
[----:B------:R2:W-:Y:S08]  /*3d10*/  STL [R1+0x24], R2 ;  /* 0x0000240201007387 */ /* 0x0005f00000100800 */
        /* <DEDUP_REMOVED lines=71> */
.L_x_1322:
[----:B------:R-:W-:Y:S05]  /*4190*/  BSYNC B0 ;  /* 0x0000000000007941 */ /* 0x000fea0003800000 */
.L_x_1321:
[----:B------:R-:W0:Y:S02]  /*41a0*/  LDGDEPBAR ;  /* 0x00000000000079af */ /* 0x000e240000000000 */
.L_x_1320:
[----:B------:R-:W-:Y:S04]  /*41b0*/  STL [R1+0x6c], R213 ;  /* 0x00006cd501007387 */ /* 0x000fe80000100800 */
[----:B------:R-:W-:Y:S04]  /*41c0*/  STL [R1+0x68], R212 ;  /* 0x000068d401007387 */ /* 0x000fe80000100800 */
[----:B------:R-:W-:Y:S04]  /*41d0*/  STL [R1+0x64], R211 ;  /* 0x000064d301007387 */ /* 0x000fe80000100800 */
[----:B------:R-:W-:Y:S04]  /*41e0*/  STL [R1+0x60], R210 ;  /* 0x000060d201007387 */ /* 0x000fe80000100800 */
[----:B------:R3:W-:Y:S04]  /*41f0*/  STL [R1+0x5c], R209 ;  /* 0x00005cd101007387 */ /* 0x0007e80000100800 */
[----:B---3--:R-:W3:Y:S04]  /*4200*/  LDL.LU R209, [R1+0x28] ;  /* 0x0000280001d17983 */ /* 0x008ee80000300800 */
[----:B------:R4:W-:Y:S04]  /*4210*/  STL [R1+0x58], R208 ;  /* 0x000058d001007387 */ /* 0x0009e80000100800 */
[----:B----4-:R-:W4:Y:S04]  /*4220*/  LDL.LU R208, [R1+0x24] ;  /* 0x0000240001d07983 */ /* 0x010f280000300800 */
[----:B------:R1:W-:Y:S04]  /*4230*/  STL [R1+0x54], R207 ;  /* 0x000054cf01007387 */ /* 0x0003e80000100800 */
[----:B-12---:R-:W2:Y:S01]  /*4240*/  LDL.LU R207, [R1+0x1c] ;  /* 0x00001c0001cf7983 */ /* 0x006ea20000300800 */
[----:B------:R-:W-:Y:S01]  /*4250*/  FMNMX.FTZ R2, R56, R24, !PT ;  /* 0x0000001838027209 */ /* 0x000fe20007810000 */
[----:B------:R-:W-:Y:S01]  /*4260*/  IMAD.U32 R6, RZ, RZ, UR24 ;  /* 0x00000018ff067e24 */ /* 0x000fe2000f8e00ff */
[----:B------:R-:W-:Y:S01]  /*4270*/  USHF.L.U32 UR4, UR9, 0x1, URZ ;  /* 0x0000000109047899 */ /* 0x000fe2000800063f */
[----:B------:R-:W-:Y:S01]  /*4280*/  STL [R1+0x50], R206 ;  /* 0x000050ce01007387 */ /* 0x000fe20000100800 */
[----:B------:R-:W-:Y:S01]  /*4290*/  FMNMX.FTZ R2, R20, R2, !PT ;  /* 0x0000000214027209 */ /* 0x000fe20007810000 */
[----:B------:R-:W-:Y:S01]  /*42a0*/  UIADD3 UR16, UR37, -0x4498517b, URZ ;  /* 0xbb67ae8525107890 */ /* 0x000fe2000fffe03f */
[----:B------:R-:W-:Y:S01]  /*42b0*/  IMAD.WIDE.U32 R122, R101, -0x2daee0ad, RZ ;  /* 0xd2511f53657a7825 */ /* 0x000fe200078e00ff */
[----:B------:R-:W-:Y:S01]  /*42c0*/  STL [R1+0x4c], R205 ;  /* 0x00004ccd01007387 */ /* 0x000fe20000100800 */
[----:B------:R-:W-:Y:S01]  /*42d0*/  FMNMX.FTZ R2, R21, R2, !PT ;  /* 0x0000000215027209 */ /* 0x000fe20007810000 */
[----:B------:R-:W-:Y:S01]  /*42e0*/  UIADD3 UR17, UR36, -0x61c88647, URZ ;  /* 0x9e3779b924117890 */ /* 0x000fe2000fffe03f */
[----:B------:R-:W-:Y:S01]  /*42f0*/  IMAD.SHL.U32 R197, R5, 0x2, RZ ;  /* 0x0000000205c57824 */ /* 0x000fe200078e00ff */
[----:B------:R-:W-:Y:S01]  /*4300*/  STL [R1+0x48], R204 ;  /* 0x000048cc01007387 */ /* 0x000fe20000100800 */
[----:B------:R-:W-:Y:S01]  /*4310*/  FMNMX.FTZ R2, R89, R2, !PT ;  /* 0x0000000259027209 */ /* 0x000fe20007810000 */
[----:B------:R-:W-:Y:S01]  /*4320*/  UIADD3 UR15, UR36, 0x3c6ef372, URZ ;  /* 0x3c6ef372240f7890 */ /* 0x000fe2000fffe03f */
[----:B------:R-:W-:Y:S01]  /*4330*/  IMAD R198, R4, 0x2, R197 ;  /* 0x0000000204c67824 */ /* 0x000fe200078e02c5 */
[----:B------:R-:W-:Y:S01]  /*4340*/  STL [R1+0x44], R203 ;  /* 0x000044cb01007387 */ /* 0x000fe20000100800 */
[----:B------:R-:W-:Y:S01]  /*4350*/  FMNMX.FTZ R2, R67, R2, !PT ;  /* 0x0000000243027209 */ /* 0x000fe20007810000 */
[----:B------:R-:W-:Y:S01]  /*4360*/  UIADD3 UR14, UR37, 0x76cf5d0a, URZ ;  /* 0x76cf5d0a250e7890 */ /* 0x000fe2000fffe03f */
[----:B------:R-:W-:Y:S01]  /*4370*/  IMAD R176, R100, 0x10000, R100 ;  /* 0x0001000064b07824 */ /* 0x000fe200078e0264 */
[----:B------:R-:W-:Y:S01]  /*4380*/  STL [R1+0x40], R202 ;  /* 0x000040ca01007387 */ /* 0x000fe20000100800 */
[----:B------:R-:W-:Y:S01]  /*4390*/  FMNMX.FTZ R2, R88, R2, !PT ;  /* 0x0000000258027209 */ /* 0x000fe20007810000 */
[----:B------:R-:W-:Y:S01]  /*43a0*/  UIADD3 UR12, UR37, 0x32370b8f, URZ ;  /* 0x32370b8f250c7890 */ /* 0x000fe2000fffe03f */
[----:B------:R-:W-:Y:S01]  /*43b0*/  LEA R200, R0, R197, 0x1 ;  /* 0x000000c500c87211 */ /* 0x000fe200078e08ff */
[----:B------:R-:W-:Y:S01]  /*43c0*/  STL [R1+0x3c], R201 ;  /* 0x00003cc901007387 */ /* 0x000fe20000100800 */
[----:B------:R-:W-:Y:S01]  /*43d0*/  FMNMX.FTZ R2, R66, R2, !PT ;  /* 0x0000000242027209 */ /* 0x000fe20007810000 */
[----:B------:R-:W-:Y:S01]  /*43e0*/  UIADD3 UR13, UR36, -0x255992d5, URZ ;  /* 0xdaa66d2b240d7890 */ /* 0x000fe2000fffe03f */
[----:B------:R-:W-:Y:S01]  /*43f0*/  IMAD R199, R0, 0x2, R198 ;  /* 0x0000000200c77824 */ /* 0x000fe200078e02c6 */
[----:B------:R-:W-:Y:S01]  /*4400*/  STL [R1+0x38], R196 ;  /* 0x000038c401007387 */ /* 0x000fe20000100800 */
        /* <DEDUP_REMOVED lines=20> */
[----:B------:R-:W-:Y:S01]  /*4550*/  IMAD R7, R6, 0x8, R96 ;  /* 0x0000000806077824 */ /* 0x000fe200078e0260 */
[----:B------:R-:W-:Y:S01]  /*4560*/  FMNMX.FTZ R2, R91, R2, !PT ;  /* 0x000000025b027209 */ /* 0x000fe20007810000 */
[----:B------:R-:W-:Y:S02]  /*4570*/  LDSM.16.MT88.4 R32, [R200+0x1a000] ;  /* 0x01a00000c820783b */ /* 0x000fe40000004200 */
[----:B------:R-:W-:Y:S01]  /*4580*/  IMAD.WIDE.U32 R54, R7, -0x326172a9, RZ ;  /* 0xcd9e8d5707367825 */ /* 0x000fe200078e00ff */
[----:B------:R-:W-:Y:S01]  /*4590*/  FMNMX.FTZ R2, R90, R2, !PT ;  /* 0x000000025a027209 */ /* 0x000fe20007810000 */
[----:B------:R-:W-:Y:S03]  /*45a0*/  STL [R1+0x2c], R7 ;  /* 0x00002c0701007387 */ /* 0x000fe60000100800 */
[----:B------:R-:W-:Y:S01]  /*45b0*/  FMNMX.FTZ R2, R185, R2, !PT ;  /* 0x00000002b9027209 */ /* 0x000fe20007810000 */
[----:B------:R-:W-:Y:S03]  /*45c0*/  LDSM.16.MT88.4 R60, [R200+0x18000] ;  /* 0x01800000c83c783b */ /* 0x000fe60000004200 */
[----:B------:R-:W-:Y:S01]  /*45d0*/  FMNMX.FTZ R2, R186, R2, !PT ;  /* 0x00000002ba027209 */ /* 0x000fe20007810000 */
[----:B------:R-:W-:Y:S03]  /*45e0*/  LDSM.16.MT88.4 R36, [R198+0x1a000] ;  /* 0x01a00000c624783b */ /* 0x000fe60000004200 */
[----:B------:R-:W-:Y:S01]  /*45f0*/  FMNMX.FTZ R2, R187, R2, !PT ;  /* 0x00000002bb027209 */ /* 0x000fe20007810000 */
[----:B------:R-:W-:Y:S03]  /*4600*/  LDSM.16.MT88.4 R44, [R199+0x18000] ;  /* 0x01800000c72c783b */ /* 0x000fe60000004200 */
[----:B------:R-:W-:-:S04]  /*4610*/  FMNMX.FTZ R2, R244, R2, !PT ;  /* 0x00000002f4027209 */ /* 0x000fc80007810000 */
[----:B---3--:R-:W-:-:S04]  /*4620*/  FMNMX.FTZ R2, R209, R2, !PT ;  /* 0x00000002d1027209 */ /* 0x008fc80007810000 */
[----:B------:R-:W-:-:S04]  /*4630*/  FMNMX.FTZ R2, R169, R2, !PT ;  /* 0x00000002a9027209 */ /* 0x000fc80007810000 */
[----:B------:R-:W-:-:S04]  /*4640*/  FMNMX.FTZ R2, R188, R2, !PT ;  /* 0x00000002bc027209 */ /* 0x000fc80007810000 */
[----:B------:R-:W-:-:S05]  /*4650*/  FMNMX.FTZ R2, R170, R2, !PT ;  /* 0x00000002aa027209 */ /* 0x000fca0007810000 */
[----:B------:R-:W-:Y:S01]  /*4660*/  SHFL.BFLY PT, R10, R2, 0x2, 0x1f ;  /* 0x0c401f00020a7f89 */ /* 0x000fe200000e0000 */
[----:B--2---:R-:W-:-:S04]  /*4670*/  FMNMX.FTZ R148, R207, R148, !PT ;  /* 0x00000094cf947209 */ /* 0x004fc80007810000 */
[----:B----4-:R-:W-:-:S05]  /*4680*/  FMNMX.FTZ R148, R208, R148, !PT ;  /* 0x00000094d0947209 */ /* 0x010fca0007810000 */
        /* <DEDUP_REMOVED lines=9> */
[----:B------:R-:W-:-:S05]  /*4720*/  FMNMX.FTZ R8, R2, R10, !PT ;  /* 0x0000000a02087209 */ /* 0x000fca0007810000 */
[----:B------:R-:W3:Y:S01]  /*4730*/  SHFL.BFLY PT, R10, R8, 0x1, 0x1f ;  /* 0x0c201f00080a7f89 */ /* 0x000ee200000e0000 */
[----:B-1----:R-:W-:-:S04]  /*4740*/  FMNMX.FTZ R148, R148, R9, !PT ;  /* 0x0000000994947209 */ /* 0x002fc80007810000 */
[C---:B------:R-:W-:Y:S01]  /*4750*/  FSETP.NEU.FTZ.AND P1, PT, R148.reuse, -INF , PT ;  /* 0xff8000009400780b */ /* 0x040fe20003f3d000 */
[----:B------:R-:W-:Y:S01]  /*4760*/  FMUL.FTZ R12, R148, c[0x0][0x23c] ;  /* 0x00008f00940c7a20 */ /* 0x000fe20000410000 */
[----:B--2---:R-:W-:Y:S01]  /*4770*/  MOV R3, UR4 ;  /* 0x0000000400037c02 */ /* 0x004fe20008000f00 */
[----:B------:R-:W-:-:S03]  /*4780*/  UIADD3 UR4, UR4, 0x1, URZ ;  /* 0x0000000104047890 */ /* 0x000fc6000fffe03f */
[----:B------:R-:W-:Y:S02]  /*4790*/  LOP3.LUT R3, R123, UR37, R3, 0x96, !PT ;  /* 0x000000257b037c12 */ /* 0x000fe4000f8e9603 */
[----:B------:R-:W-:-:S03]  /*47a0*/  FSEL R12, R12, RZ, P1 ;  /* 0x000000ff0c0c7208 */ /* 0x000fc60000800000 */
[----:B------:R-:W-:-:S04]  /*47b0*/  IMAD.WIDE.U32 R6, R3, -0x326172a9, RZ ;  /* 0xcd9e8d5703067825 */ /* 0x000fc800078e00ff */
[----:B------:R-:W-:Y:S01]  /*47c0*/  FFMA.FTZ R9, R56, c[0x0][0x23c], -R12 ;  /* 0x00008f0038097a23 */ /* 0x000fe2000001080c */
[----:B------:R-:W-:Y:S02]  /*47d0*/  LOP3.LUT R7, R7, UR17, R54, 0x96, !PT ;  /* 0x0000001107077c12 */ /* 0x000fe4000f8e9636 */
[----:B------:R-:W-:Y:S01]  /*47e0*/  LOP3.LUT R3, R53, UR15, R6, 0x96, !PT ;  /* 0x0000000f35037c12 */ /* 0x000fe2000f8e9606 */
[----:B------:R1:W-:Y:S02]  /*47f0*/  MUFU.EX2 R168, R9 ;  /* 0x0000000900a87308 */ /* 0x0003e40000000800 */
[----:B------:R-:W-:-:S04]  /*4800*/  IMAD.WIDE.U32 R6, R7, -0x2daee0ad, RZ ;  /* 0xd2511f5307067825 */ /* 0x000fc800078e00ff */
[----:B------:R-:W-:Y:S01]  /*4810*/  IMAD.WIDE.U32 R2, R3, -0x2daee0ad, RZ ;  /* 0xd2511f5303027825 */ /* 0x000fe200078e00ff */
[----:B------:R-:W-:-:S04]  /*4820*/  LOP3.LUT R7, R7, UR14, R64, 0x96, !PT ;  /* 0x0000000e07077c12 */ /* 0x000fc8000f8e9640 */
[----:B------:R-:W-:Y:S01]  /*4830*/  LOP3.LUT R3, R3, UR12, R6, 0x96, !PT ;  /* 0x0000000c03037c12 */ /* 0x000fe2000f8e9606 */
[----:B------:R-:W-:-:S04]  /*4840*/  IMAD.WIDE.U32 R6, R7, -0x326172a9, RZ ;  /* 0xcd9e8d5707067825 */ /* 0x000fc800078e00ff */
[----:B------:R-:W-:Y:S01]  /*4850*/  IMAD.WIDE.U32 R48, R3, -0x326172a9, RZ ;  /* 0xcd9e8d5703307825 */ /* 0x000fe200078e00ff */
[----:B------:R-:W-:-:S03]  /*4860*/  LOP3.LUT R7, R7, UR13, R52, 0x96, !PT ;  /* 0x0000000d07077c12 */ /* 0x000fc6000f8e9634 */
[----:B-1----:R-:W-:Y:S01]  /*4870*/  FFMA.FTZ R9, R24, c[0x0][0x23c], -R12 ;  /* 0x00008f0018097a23 */ /* 0x002fe2000001080c */
[----:B------:R-:W-:Y:S01]  /*4880*/  LOP3.LUT R3, R49, UR11, R6, 0x96, !PT ;  /* 0x0000000b31037c12 */ /* 0x000fe2000f8e9606 */
[----:B------:R-:W-:Y:S02]  /*4890*/  IMAD.WIDE.U32 R6, R7, -0x2daee0ad, RZ ;  /* 0xd2511f5307067825 */ /* 0x000fe400078e00ff */
[----:B------:R1:W-:Y:S02]  /*48a0*/  MUFU.EX2 R202, R9 ;  /* 0x0000000900ca7308 */ /* 0x0003e40000000800 */
[----:B------:R-:W-:Y:S01]  /*48b0*/  IMAD.WIDE.U32 R50, R3, -0x2daee0ad, RZ ;  /* 0xd2511f5303327825 */ /* 0x000fe200078e00ff */
[----:B---3--:R-:W-:Y:S02]  /*48c0*/  FMNMX.FTZ R3, R8, R10, !PT ;  /* 0x0000000a08037209 */ /* 0x008fe40007810000 */
[----:B------:R-:W-:Y:S01]  /*48d0*/  LOP3.LUT R8, R7, UR10, R2, 0x96, !PT ;  /* 0x0000000a07087c12 */ /* 0x000fe2000f8e9602 */
[----:B------:R-:W-:Y:S01]  /*48e0*/  FFMA.FTZ R7, R21, c[0x0][0x23c], -R12 ;  /* 0x00008f0015077a23 */ /* 0x000fe2000001080c */
[----:B------:R-:W-:Y:S01]  /*48f0*/  LOP3.LUT R6, R51, UR8, R6, 0x96, !PT ;  /* 0x0000000833067c12 */ /* 0x000fe2000f8e9606 */
[C---:B------:R-:W-:Y:S01]  /*4900*/  FMUL.FTZ R2, R3.reuse, c[0x0][0x23c] ;  /* 0x00008f0003027a20 */ /* 0x040fe20000410000 */
[----:B------:R-:W-:Y:S01]  /*4910*/  FSETP.NEU.FTZ.AND P1, PT, R3, -INF , PT ;  /* 0xff8000000300780b */ /* 0x000fe20003f3d000 */
[----:B------:R2:W-:Y:S01]  /*4920*/  MUFU.EX2 R181, R7 ;  /* 0x0000000700b57308 */ /* 0x0005e20000000800 */
[----:B------:R-:W-:-:S02]  /*4930*/  IMAD.WIDE.U32 R14, R8, -0x326172a9, RZ ;  /* 0xcd9e8d57080e7825 */ /* 0x000fc400078e00ff */
[----:B------:R-:W-:Y:S02]  /*4940*/  FSEL R2, R2, RZ, P1 ;  /* 0x000000ff02027208 */ /* 0x000fe40000800000 */
[----:B-1----:R-:W-:-:S03]  /*4950*/  FFMA.FTZ R9, R20, c[0x0][0x23c], -R12 ;  /* 0x00008f0014097a23 */ /* 0x002fc6000001080c */
[--C-:B------:R-:W-:Y:S01]  /*4960*/  FFMA.FTZ R8, R57, c[0x0][0x23c], -R2.reuse ;  /* 0x00008f0039087a23 */ /* 0x100fe20000010802 */
[----:B------:R1:W-:Y:S01]  /*4970*/  MUFU.EX2 R171, R9 ;  /* 0x0000000900ab7308 */ /* 0x0003e20000000800 */
[----:B------:R-:W-:Y:S01]  /*4980*/  FFMA.FTZ R4, R23, c[0x0][0x23c], -R2 ;  /* 0x00008f0017047a23 */ /* 0x000fe20000010802 */
[----:B------:R-:W3:Y:S01]  /*4990*/  LDSM.16.MT88.4 R56, [R198+0x18000] ;  /* 0x01800000c638783b */ /* 0x000ee20000004200 */
[----:B--2---:R-:W-:-:S05]  /*49a0*/  IMAD.WIDE.U32 R6, R6, -0x326172a9, RZ ;  /* 0xcd9e8d5706067825 */ /* 0x004fca00078e00ff */
[----:B------:R2:W-:Y:S01]  /*49b0*/  MUFU.EX2 R183, R8 ;  /* 0x0000000800b77308 */ /* 0x0005e20000000800 */
[----:B------:R-:W-:Y:S02]  /*49c0*/  LOP3.LUT R5, R7, UR19, R14, 0x96, !PT ;  /* 0x0000001307057c12 */ /* 0x000fe4000f8e960e */
[----:B------:R-:W-:Y:S02]  /*49d0*/  LOP3.LUT R7, R6, 0xffff, RZ, 0xc0, !PT ;  /* 0x0000ffff06077812 */ /* 0x000fe400078ec0ff */
[----:B------:R-:W-:-:S03]  /*49e0*/  SHF.R.U32.HI R10, RZ, 0x10, R6 ;  /* 0x00000010ff0a7819 */ /* 0x000fc60000011606 */
[----:B------:R4:W-:Y:S01]  /*49f0*/  MUFU.EX2 R182, R4 ;  /* 0x0000000400b67308 */ /* 0x0009e20000000800 */
[----:B-1----:R-:W-:Y:S02]  /*4a00*/  LOP3.LUT R9, R6, 0xff, RZ, 0xc0, !PT ;  /* 0x000000ff06097812 */ /* 0x002fe400078ec0ff */
[----:B------:R-:W-:Y:S02]  /*4a10*/  SHF.R.U32.HI R7, RZ, 0x8, R7 ;  /* 0x00000008ff077819 */ /* 0x000fe40000011607 */
[----:B------:R-:W-:Y:S02]  /*4a20*/  SHF.R.U32.HI R13, RZ, 0x18, R6 ;  /* 0x00000018ff0d7819 */ /* 0x000fe40000011606 */
[----:B------:R-:W-:Y:S01]  /*4a30*/  PRMT R11, R9, 0x5410, R7 ;  /* 0x00005410090b7816 */ /* 0x000fe20000000007 */
[--C-:B--2---:R-:W-:Y:S01]  /*4a40*/  FFMA.FTZ R8, R22, c[0x0][0x23c], -R2.reuse ;  /* 0x00008f0016087a23 */ /* 0x104fe20000010802 */
[----:B------:R-:W-:Y:S01]  /*4a50*/  LOP3.LUT R6, R5, 0xffff, RZ, 0xc0, !PT ;  /* 0x0000ffff05067812 */ /* 0x000fe200078ec0ff */
[----:B------:R-:W-:Y:S01]  /*4a60*/  FFMA.FTZ R7, R25, c[0x0][0x23c], -R2 ;  /* 0x00008f0019077a23 */ /* 0x000fe20000010802 */
[--C-:B------:R-:W-:Y:S01]  /*4a70*/  SHF.R.U32.HI R9, RZ, 0x18, R5.reuse ;  /* 0x00000018ff097819 */ /* 0x100fe20000011605 */
[----:B------:R1:W2:Y:S01]  /*4a80*/  MUFU.EX2 R180, R8 ;  /* 0x0000000800b47308 */ /* 0x0002a20000000800 */
[----:B------:R-:W-:Y:S01]  /*4a90*/  SHF.R.U32.HI R6, RZ, 0x8, R6 ;  /* 0x00000008ff067819 */ /* 0x000fe20000011606 */
[----:B------:R-:W3:Y:S01]  /*4aa0*/  LDSM.16.MT88.4 R20, [R199+0x1a000] ;  /* 0x01a00000c714783b */ /* 0x000ee20000004200 */
[----:B------:R-:W-:Y:S01]  /*4ab0*/  HSET2.LE.AND R0, R11, R176, PT ;  /* 0x000000b00b007233 */ /* 0x000fe20003803000 */
[----:B----4-:R-:W-:-:S02]  /*4ac0*/  SHF.R.U32.HI R4, RZ, 0x10, R5 ;  /* 0x00000010ff047819 */ /* 0x010fc40000011605 */
[----:B------:R-:W4:Y:S02]  /*4ad0*/  LDSM.16.MT88.4 R24, [R200+0x1c000] ;  /* 0x01c00000c818783b */ /* 0x000f240000004200 */
[----:B------:R2:W2:Y:S01]  /*4ae0*/  MUFU.EX2 R201, R7 ;  /* 0x0000000700c97308 */ /* 0x0004a20000000800 */
[----:B------:R-:W-:-:S04]  /*4af0*/  LOP3.LUT R4, R4, 0xff, RZ, 0xc0, !PT ;  /* 0x000000ff04047812 */ /* 0x000fc800078ec0ff */
[----:B------:R-:W-:Y:S02]  /*4b00*/  PRMT R4, R4, 0x5410, R9 ;  /* 0x0000541004047816 */ /* 0x000fe40000000009 */
[----:B-1----:R-:W-:Y:S02]  /*4b10*/  LOP3.LUT R8, R10, 0xff, RZ, 0xc0, !PT ;  /* 0x000000ff0a087812 */ /* 0x002fe400078ec0ff */
[----:B------:R-:W-:Y:S01]  /*4b20*/  LOP3.LUT R10, R5, 0xff, RZ, 0xc0, !PT ;  /* 0x000000ff050a7812 */ /* 0x000fe200078ec0ff */
[--C-:B------:R-:W-:Y:S01]  /*4b30*/  HSET2.LE.AND R9, R4, R176.reuse, PT ;  /* 0x000000b004097233 */ /* 0x100fe20003803000 */
[----:B------:R-:W-:Y:S02]  /*4b40*/  PRMT R8, R8, 0x5410, R13 ;  /* 0x0000541008087816 */ /* 0x000fe4000000000d */
[----:B------:R-:W-:Y:S02]  /*4b50*/  PRMT R5, R10, 0x5410, R6 ;  /* 0x000054100a057816 */ /* 0x000fe40000000006 */
[----:B--2---:R-:W-:Y:S01]  /*4b60*/  F2FP.PACK_AB R4, R182, R180 ;  /* 0x000000b4b604723e */ /* 0x004fe200000000ff */
[--C-:B------:R-:W-:Y:S01]  /*4b70*/  HSET2.LE.AND R7, R8, R176.reuse, PT ;  /* 0x000000b008077233 */ /* 0x100fe20003803000 */
[----:B------:R-:W-:Y:S01]  /*4b80*/  F2FP.PACK_AB R8, R202, R168 ;  /* 0x000000a8ca08723e */ /* 0x000fe200000000ff */
[----:B------:R-:W-:Y:S01]  /*4b90*/  HSET2.LE.AND R5, R5, R176, PT ;  /* 0x000000b005057233 */ /* 0x000fe20003803000 */
[----:B------:R-:W-:-:S02]  /*4ba0*/  F2FP.PACK_AB R10, R201, R183 ;  /* 0x000000b7c90a723e */ /* 0x000fc400000000ff */
[----:B------:R-:W-:Y:S02]  /*4bb0*/  LOP3.LUT R7, R7, R4, RZ, 0xc0, !PT ;  /* 0x0000000407077212 */ /* 0x000fe400078ec0ff */
[----:B------:R-:W-:Y:S02]  /*4bc0*/  LOP3.LUT R4, R5, R8, RZ, 0xc0, !PT ;  /* 0x0000000805047212 */ /* 0x000fe400078ec0ff */
[----:B------:R-:W-:Y:S02]  /*4bd0*/  LOP3.LUT R5, R9, R10, RZ, 0xc0, !PT ;  /* 0x0000000a09057212 */ /* 0x000fe400078ec0ff */
[----:B------:R-:W1:Y:S01]  /*4be0*/  LDSM.16.MT88.4 R8, [R198+0x1c000] ;  /* 0x01c00000c608783b */ /* 0x000e620000004200 */
[----:B------:R-:W-:-:S04]  /*4bf0*/  F2FP.PACK_AB R6, R181, R171 ;  /* 0x000000abb506723e */ /* 0x000fc800000000ff */
[----:B------:R-:W-:Y:S01]  /*4c00*/  LOP3.LUT R6, R0, R6, RZ, 0xc0, !PT ;  /* 0x0000000600067212 */ /* 0x000fe200078ec0ff */
[----:B------:R-:W-:-:S04]  /*4c10*/  FFMA.FTZ R0, R89, c[0x0][0x23c], -R12 ;  /* 0x00008f0059007a23 */ /* 0x000fc8000001080c */
[----:B------:R2:W-:Y:S02]  /*4c20*/  MUFU.EX2 R206, R0 ;  /* 0x0000000000ce7308 */ /* 0x0005e40000000800 */
[C---:B------:R-:W-:Y:S08]  /*4c30*/  HMMA.16816.F32 R68, R4.reuse, R40, RZ ;  /* 0x000000280444723c */ /* 0x040ff000000018ff */
[----:B------:R-:W-:Y:S01]  /*4c40*/  HMMA.16816.F32 R108, R4, R42, RZ ;  /* 0x0000002a046c723c */ /* 0x000fe200000018ff */
[----:B--2---:R-:W-:Y:S01]  /*4c50*/  FFMA.FTZ R0, R67, c[0x0][0x23c], -R12 ;  /* 0x00008f0043007a23 */ /* 0x004fe2000001080c */
[----:B------:R-:W-:-:S06]  /*4c60*/  MOV R67, R188 ;  /* 0x000000bc00437202 */ /* 0x000fcc0000000f00 */
[C---:B------:R-:W-:Y:S01]  /*4c70*/  HMMA.16816.F32 R40, R4.reuse, R16, RZ ;  /* 0x000000100428723c */ /* 0x040fe200000018ff */
[----:B------:R2:W-:Y:S07]  /*4c80*/  MUFU.EX2 R204, R0 ;  /* 0x0000000000cc7308 */ /* 0x0005ee0000000800 */
[C---:B------:R-:W-:Y:S01]  /*4c90*/  HMMA.16816.F32 R92, R4.reuse, R18, RZ ;  /* 0x00000012045c723c */ /* 0x040fe200000018ff */
[----:B------:R-:W1:Y:S07]  /*4ca0*/  LDSM.16.MT88.4 R16, [R198+0x1e000] ;  /* 0x01e00000c610783b */ /* 0x000e6e0000004200 */
[----:B------:R-:W-:Y:S01]  /*4cb0*/  HMMA.16816.F32 R76, R4, R28, RZ ;  /* 0x0000001c044c723c */ /* 0x000fe200000018ff */
[----:B--2---:R-:W-:-:S04]  /*4cc0*/  FFMA.FTZ R0, R88, c[0x0][0x23c], -R12 ;  /* 0x00008f0058007a23 */ /* 0x004fc8000001080c */
[----:B------:R2:W-:Y:S03]  /*4cd0*/  MUFU.EX2 R203, R0 ;  /* 0x0000000000cb7308 */ /* 0x0005e60000000800 */
[C---:B------:R-:W-:Y:S01]  /*4ce0*/  HMMA.16816.F32 R140, R4.reuse, R30, RZ ;  /* 0x0000001e048c723c */ /* 0x040fe200000018ff */
[----:B------:R-:W1:Y:S07]  /*4cf0*/  LDSM.16.MT88.4 R28, [R199+0x1c000] ;  /* 0x01c00000c71c783b */ /* 0x000e6e0000004200 */
[----:B---3--:R-:W-:Y:S01]  /*4d00*/  HMMA.16816.F32 R144, R4, R56, RZ ;  /* 0x000000380490723c */ /* 0x008fe200000018ff */
[----:B--2---:R-:W-:-:S07]  /*4d10*/  LOP3.LUT R0, R15, UR9, R48, 0x96, !PT ;  /* 0x000000090f007c12 */ /* 0x004fce000f8e9630 */
[C---:B------:R-:W-:Y:S08]  /*4d20*/  HMMA.16816.F32 R136, R4.reuse, R58, RZ ;  /* 0x0000003a0488723c */ /* 0x040ff000000018ff */
[C---:B------:R-:W-:Y:S08]  /*4d30*/  HMMA.16816.F32 R124, R4.reuse, R32, RZ ;  /* 0x00000020047c723c */ /* 0x040ff000000018ff */
[C---:B------:R-:W-:Y:S01]  /*4d40*/  HMMA.16816.F32 R100, R4.reuse, R34, RZ ;  /* 0x000000220464723c */ /* 0x040fe200000018ff */
[----:B------:R-:W2:Y:S07]  /*4d50*/  LDSM.16.MT88.4 R32, [R197+0x1e000] ;  /* 0x01e00000c520783b */ /* 0x000eae0000004200 */
[C---:B------:R-:W-:Y:S08]  /*4d60*/  HMMA.16816.F32 R56, R4.reuse, R20, RZ ;  /* 0x000000140438723c */ /* 0x040ff000000018ff */
[C---:B------:R-:W-:Y:S01]  /*4d70*/  HMMA.16816.F32 R96, R4.reuse, R22, RZ ;  /* 0x000000160460723c */ /* 0x040fe200000018ff */
[----:B------:R-:W3:Y:S07]  /*4d80*/  LDSM.16.MT88.4 R20, [R200+0x1e000] ;  /* 0x01e00000c814783b */ /* 0x000eee0000004200 */
[C---:B----4-:R-:W-:Y:S08]  /*4d90*/  HMMA.16816.F32 R80, R4.reuse, R24, RZ ;  /* 0x000000180450723c */ /* 0x050ff000000018ff */
[C---:B------:R-:W-:Y:S01]  /*4da0*/  HMMA.16816.F32 R116, R4.reuse, R26, RZ ;  /* 0x0000001a0474723c */ /* 0x040fe200000018ff */
[----:B------:R-:W4:Y:S07]  /*4db0*/  LDSM.16.MT88.4 R24, [R199+0x1e000] ;  /* 0x01e00000c718783b */ /* 0x000f2e0000004200 */
[C---:B------:R-:W-:Y:S08]  /*4dc0*/  HMMA.16816.F32 R128, R4.reuse, R60, RZ ;  /* 0x0000003c0480723c */ /* 0x040ff000000018ff */
[C---:B------:R-:W-:Y:S08]  /*4dd0*/  HMMA.16816.F32 R112, R4.reuse, R62, RZ ;  /* 0x0000003e0470723c */ /* 0x040ff000000018ff */
[C---:B------:R-:W-:Y:S08]  /*4de0*/  HMMA.16816.F32 R60, R4.reuse, R36, RZ ;  /* 0x00000024043c723c */ /* 0x040ff000000018ff */
[C---:B------:R-:W-:Y:S08]  /*4df0*/  HMMA.16816.F32 R104, R4.reuse, R38, RZ ;  /* 0x000000260468723c */ /* 0x040ff000000018ff */
[C---:B-1----:R-:W-:Y:S07]  /*4e00*/  HMMA.16816.F32 R36, R4.reuse, R8, RZ ;  /* 0x000000080424723c */ /* 0x042fee00000018ff */
[----:B------:R-:W-:Y:S01]  /*4e10*/  FFMA.FTZ R8, R66, c[0x0][0x23c], -R12 ;  /* 0x00008f0042087a23 */ /* 0x000fe2000001080c */
[C---:B------:R-:W-:Y:S03]  /*4e20*/  HMMA.16816.F32 R84, R4.reuse, R10, RZ ;  /* 0x0000000a0454723c */ /* 0x040fe600000018ff */
[----:B------:R1:W1:Y:S04]  /*4e30*/  MUFU.EX2 R164, R8 ;  /* 0x0000000800a47308 */ /* 0x0002680000000800 */
[--C-:B------:R-:W-:Y:S01]  /*4e40*/  FFMA.FTZ R10, R120, c[0x0][0x23c], -R2.reuse ;  /* 0x00008f00780a7a23 */ /* 0x100fe20000010802 */
[----:B------:R-:W-:Y:S01]  /*4e50*/  HMMA.16816.F32 R160, R4, R16, RZ ;  /* 0x0000001004a0723c */ /* 0x000fe200000018ff */
[----:B------:R-:W-:-:S02]  /*4e60*/  FFMA.FTZ R11, R90, c[0x0][0x23c], -R2 ;  /* 0x00008f005a0b7a23 */ /* 0x000fc40000010802 */
[----:B------:R2:W-:Y:S05]  /*4e70*/  MUFU.EX2 R192, R10 ;  /* 0x0000000a00c07308 */ /* 0x0005ea0000000800 */
[----:B------:R-:W-:Y:S01]  /*4e80*/  HMMA.16816.F32 R132, R4, R28, RZ ;  /* 0x0000001c0484723c */ /* 0x000fe200000018ff */
[----:B-1----:R-:W-:Y:S02]  /*4e90*/  IMAD.WIDE.U32 R8, R0, -0x2daee0ad, RZ ;  /* 0xd2511f5300087825 */ /* 0x002fe400078e00ff */
[----:B------:R-:W-:Y:S03]  /*4ea0*/  MUFU.EX2 R120, R11 ;  /* 0x0000000b00787308 */ /* 0x000fe60000000800 */
[----:B------:R-:W-:-:S02]  /*4eb0*/  LOP3.LUT R0, R9, UR18, R50, 0x96, !PT ;  /* 0x0000001209007c12 */ /* 0x000fc4000f8e9632 */
[C---:B------:R-:W-:Y:S01]  /*4ec0*/  HMMA.16816.F32 R152, R4.reuse, R30, RZ ;  /* 0x0000001e0498723c */ /* 0x040fe200000018ff */
[C---:B------:R-:W-:Y:S01]  /*4ed0*/  LOP3.LUT R9, R8.reuse, 0xffff, RZ, 0xc0, !PT ;  /* 0x0000ffff08097812 */ /* 0x040fe200078ec0ff */
[----:B--2---:R-:W-:Y:S01]  /*4ee0*/  FFMA.FTZ R10, R91, c[0x0][0x23c], -R2 ;  /* 0x00008f005b0a7a23 */ /* 0x004fe20000010802 */
[----:B------:R-:W-:Y:S01]  /*4ef0*/  LOP3.LUT R13, R8, 0xff, RZ, 0xc0, !PT ;  /* 0x000000ff080d7812 */ /* 0x000fe200078ec0ff */
[----:B------:R-:W1:Y:S01]  /*4f00*/  LDSM.16.MT88.4 R28, [R197+0x18800] ;  /* 0x01880000c51c783b */ /* 0x000e620000004200 */
[----:B------:R-:W-:Y:S01]  /*4f10*/  SHF.R.U32.HI R17, RZ, 0x18, R8 ;  /* 0x00000018ff117819 */ /* 0x000fe20000011608 */
[----:B------:R2:W1:Y:S01]  /*4f20*/  MUFU.EX2 R196, R10 ;  /* 0x0000000a00c47308 */ /* 0x0004620000000800 */
[----:B------:R-:W-:Y:S01]  /*4f30*/  LOP3.LUT R16, R0, 0xff, RZ, 0xc0, !PT ;  /* 0x000000ff00107812 */ /* 0x000fe200078ec0ff */
[----:B------:R-:W-:Y:S01]  /*4f40*/  HMMA.16816.F32 R72, R4, R44, RZ ;  /* 0x0000002c0448723c */ /* 0x000fe200000018ff */
[----:B------:R-:W-:-:S07]  /*4f50*/  SHF.R.U32.HI R15, RZ, 0x18, R0 ;  /* 0x00000018ff0f7819 */ /* 0x000fce0000011600 */
[----:B------:R-:W-:Y:S01]  /*4f60*/  HMMA.16816.F32 R156, R4, R32, RZ ;  /* 0x00000020049c723c */ /* 0x000fe200000018ff */
[----:B--2---:R-:W-:Y:S02]  /*4f70*/  SHF.R.U32.HI R10, RZ, 0x8, R9 ;  /* 0x00000008ff0a7819 */ /* 0x004fe40000011609 */
[----:B------:R-:W-:-:S05]  /*4f80*/  SHF.R.U32.HI R9, RZ, 0x10, R8 ;  /* 0x00000010ff097819 */ /* 0x000fca0000011608 */
[C---:B---3--:R-:W-:Y:S01]  /*4f90*/  HMMA.16816.F32 R88, R4.reuse, R20, RZ ;  /* 0x000000140458723c */ /* 0x048fe200000018ff */
[----:B------:R-:W-:Y:S02]  /*4fa0*/  LOP3.LUT R8, R0, 0xffff, RZ, 0xc0, !PT ;  /* 0x0000ffff00087812 */ /* 0x000fe400078ec0ff */
[----:B------:R-:W-:Y:S02]  /*4fb0*/  LOP3.LUT R14, R9, 0xff, RZ, 0xc0, !PT ;  /* 0x000000ff090e7812 */ /* 0x000fe400078ec0ff */
[----:B------:R-:W-:Y:S02]  /*4fc0*/  SHF.R.U32.HI R9, RZ, 0x10, R0 ;  /* 0x00000010ff097819 */ /* 0x000fe40000011600 */
[----:B------:R-:W-:Y:S01]  /*4fd0*/  PRMT R13, R13, 0x5410, R10 ;  /* 0x000054100d0d7816 */ /* 0x000fe2000000000a */
[----:B------:R-:W-:Y:S01]  /*4fe0*/  FFMA.FTZ R10, R121, c[0x0][0x23c], -R2 ;  /* 0x00008f00790a7a23 */ /* 0x000fe20000010802 */
[----:B------:R-:W-:Y:S01]  /*4ff0*/  SHF.R.U32.HI R11, RZ, 0x8, R8 ;  /* 0x00000008ff0b7819 */ /* 0x000fe20000011608 */
[----:B------:R-:W-:Y:S01]  /*5000*/  HMMA.16816.F32 R44, R4, R46, RZ ;  /* 0x0000002e042c723c */ /* 0x000fe200000018ff */
[----:B------:R-:W-:Y:S01]  /*5010*/  MOV R121, R164 ;  /* 0x000000a400797202 */ /* 0x000fe20000000f00 */
[----:B------:R2:W3:Y:S01]  /*5020*/  MUFU.EX2 R205, R10 ;  /* 0x0000000a00cd7308 */ /* 0x0004e20000000800 */
[----:B------:R-:W-:Y:S01]  /*5030*/  LOP3.LUT R8, R9, 0xff, RZ, 0xc0, !PT ;  /* 0x000000ff09087812 */ /* 0x000fe200078ec0ff */
[----:B------:R-:W-:Y:S01]  /*5040*/  HSET2.LE.AND R0, R13, R176, PT ;  /* 0x000000b00d007233 */ /* 0x000fe20003803000 */
[----:B------:R-:W-:-:S02]  /*5050*/  PRMT R9, R14, 0x5410, R17 ;  /* 0x000054100e097816 */ /* 0x000fc40000000011 */
[----:B------:R-:W-:Y:S01]  /*5060*/  PRMT R11, R16, 0x5410, R11 ;  /* 0x00005410100b7816 */ /* 0x000fe2000000000b */
[C---:B------:R-:W-:Y:S01]  /*5070*/  HMMA.16816.F32 R164, R4.reuse, R22, RZ ;  /* 0x0000001604a4723c */ /* 0x040fe200000018ff */
[----:B------:R-:W-:Y:S01]  /*5080*/  PRMT R13, R8, 0x5410, R15 ;  /* 0x00005410080d7816 */ /* 0x000fe2000000000f */
[----:B------:R-:W4:Y:S02]  /*5090*/  LDSM.16.MT88.4 R20, [R198+0x18800] ;  /* 0x01880000c614783b */ /* 0x000f240000004200 */
[--C-:B------:R-:W-:Y:S01]  /*50a0*/  HSET2.LE.AND R8, R11, R176.reuse, PT ;  /* 0x000000b00b087233 */ /* 0x100fe20003803000 */
[----:B-1----:R-:W-:Y:S01]  /*50b0*/  F2FP.PACK_AB R11, R120, R196 ;  /* 0x000000c4780b723e */ /* 0x002fe200000000ff */
[----:B------:R-:W-:Y:S02]  /*50c0*/  HSET2.LE.AND R13, R13, R176, PT ;  /* 0x000000b00d0d7233 */ /* 0x000fe40003803000 */
[----:B------:R-:W-:Y:S01]  /*50d0*/  HMMA.16816.F32 R32, R4, R34, RZ ;  /* 0x000000220420723c */ /* 0x000fe200000018ff */
[----:B--2---:R-:W-:-:S02]  /*50e0*/  F2FP.PACK_AB R10, R121, R203 ;  /* 0x000000cb790a723e */ /* 0x004fc400000000ff */
[----:B---3--:R-:W-:Y:S02]  /*50f0*/  F2FP.PACK_AB R14, R205, R192 ;  /* 0x000000c0cd0e723e */ /* 0x008fe400000000ff */
[----:B------:R-:W-:Y:S01]  /*5100*/  LOP3.LUT R10, R0, R10, RZ, 0xc0, !PT ;  /* 0x0000000a000a7212 */ /* 0x000fe200078ec0ff */
[----:B------:R-:W-:Y:S02]  /*5110*/  HSET2.LE.AND R0, R9, R176, PT ;  /* 0x000000b009007233 */ /* 0x000fe40003803000 */
[----:B------:R-:W-:Y:S01]  /*5120*/  HMMA.16816.F32 R48, R4, R18, RZ ;  /* 0x000000120430723c */ /* 0x000fe200000018ff */
[----:B------:R-:W-:Y:S01]  /*5130*/  F2FP.PACK_AB R9, R204, R206 ;  /* 0x000000cecc09723e */ /* 0x000fe200000000ff */
[----:B------:R-:W1:Y:S01]  /*5140*/  LDSM.16.MT88.4 R16, [R200+0x18800] ;  /* 0x01880000c810783b */ /* 0x000e620000004200 */
[----:B------:R-:W-:Y:S02]  /*5150*/  LOP3.LUT R11, R0, R11, RZ, 0xc0, !PT ;  /* 0x0000000b000b7212 */ /* 0x000fe400078ec0ff */
[----:B------:R-:W-:-:S03]  /*5160*/  LOP3.LUT R8, R8, R9, RZ, 0xc0, !PT ;  /* 0x0000000908087212 */ /* 0x000fc600078ec0ff */
[----:B----4-:R-:W-:Y:S01]  /*5170*/  HMMA.16816.F32 R172, R4, R24, RZ ;  /* 0x0000001804ac723c */ /* 0x010fe200000018ff */
[----:B------:R-:W-:-:S07]  /*5180*/  LOP3.LUT R9, R13, R14, RZ, 0xc0, !PT ;  /* 0x0000000e0d097212 */ /* 0x000fce00078ec0ff */
[----:B------:R-:W-:Y:S01]  /*5190*/  HMMA.16816.F32 R176, R4, R26, RZ ;  /* 0x0000001a04b0723c */ /* 0x000fe200000018ff */
[----:B------:R-:W2:Y:S04]  /*51a0*/  LDSM.16.MT88.4 R4, [R199+0x18800] ;  /* 0x01880000c704783b */ /* 0x000ea80000004200 */
[----:B------:R-:W3:Y:S03]  /*51b0*/  LDSM.16.MT88.4 R24, [R197+0x1a800] ;  /* 0x01a80000c518783b */ /* 0x000ee60000004200 */
[C---:B------:R-:W-:Y:S08]  /*51c0*/  HMMA.16816.F32 R76, R8.reuse, R28, R76 ;  /* 0x0000001c084c723c */ /* 0x040ff0000000184c */
[C---:B------:R-:W-:Y:S01]  /*51d0*/  HMMA.16816.F32 R240, R8.reuse, R30, R140 ;  /* 0x0000001e08f0723c */ /* 0x040fe2000000188c */
[----:B------:R-:W4:Y:S07]  /*51e0*/  LDSM.16.MT88.4 R28, [R198+0x1a800] ;  /* 0x01a80000c61c783b */ /* 0x000f2e0000004200 */
[C---:B------:R-:W-:Y:S08]  /*51f0*/  HMMA.16816.F32 R144, R8.reuse, R20, R144 ;  /* 0x000000140890723c */ /* 0x040ff00000001890 */
        /* <DEDUP_REMOVED lines=8> */
[----:B------:R-:W1:Y:S07]  /*5280*/  LDSM.16.MT88.4 R4, [R200+0x1a800] ;  /* 0x01a80000c804783b */ /* 0x000e6e0000004200 */
[C---:B------:R-:W-:Y:S01]  /*5290*/  HMMA.16816.F32 R144, R8.reuse, R16, R128 ;  /* 0x000000100890723c */ /* 0x040fe20000001880 */
[----:B------:R-:W2:Y:S06]  /*52a0*/  LDSM.16.MT88.4 R16, [R199+0x1a800] ;  /* 0x01a80000c710783b */ /* 0x000eac0000004200 */
[----:B------:R-:W-:Y:S01]  /*52b0*/  IMAD.MOV.U32 R131, RZ, RZ, R192 ;  /* 0x000000ffff837224 */ /* 0x000fe200078e00c0 */
[----:B------:R-:W-:Y:S01]  /*52c0*/  MOV R14, R20 ;  /* 0x00000014000e7202 */ /* 0x000fe20000000f00 */
[----:B------:R-:W-:Y:S01]  /*52d0*/  IMAD.MOV.U32 R66, RZ, RZ, R22 ;  /* 0x000000ffff427224 */ /* 0x000fe200078e0016 */
[----:B---3--:R-:W-:Y:S01]  /*52e0*/  HMMA.16816.F32 R112, R8, R24, R68 ;  /* 0x000000180870723c */ /* 0x008fe20000001844 */
[----:B------:R-:W-:-:S02]  /*52f0*/  IMAD.MOV.U32 R15, RZ, RZ, R23 ;  /* 0x000000ffff0f7224 */ /* 0x000fc400078e0017 */
[----:B------:R-:W-:-:S04]  /*5300*/  IMAD.MOV.U32 R13, RZ, RZ, R21 ;  /* 0x000000ffff0d7224 */ /* 0x000fc800078e0015 */
[----:B------:R-:W-:Y:S01]  /*5310*/  MOV R70, R181 ;  /* 0x000000b500467202 */ /* 0x000fe20000000f00 */
[----:B----4-:R-:W-:Y:S01]  /*5320*/  HMMA.16816.F32 R20, R8, R28, R60 ;  /* 0x0000001c0814723c */ /* 0x010fe2000000183c */
[----:B------:R-:W-:-:S05]  /*5330*/  IMAD.MOV.U32 R71, RZ, RZ, R180 ;  /* 0x000000ffff477224 */ /* 0x000fca00078e00b4 */
[----:B------:R-:W-:Y:S01]  /*5340*/  IMAD.MOV.U32 R136, RZ, RZ, R146 ;  /* 0x000000ffff887224 */ /* 0x000fe200078e0092 */
[----:B------:R-:W-:Y:S01]  /*5350*/  MOV R130, R147 ;  /* 0x0000009300827202 */ /* 0x000fe20000000f00 */
        /* <DEDUP_REMOVED lines=8> */
[----:B-1----:R-:W-:Y:S01]  /*53e0*/  HMMA.16816.F32 R44, R8, R4, R124 ;  /* 0x00000004082c723c */ /* 0x002fe2000000187c */
[----:B------:R-:W-:Y:S01]  /*53f0*/  IMAD.MOV.U32 R110, RZ, RZ, R168 ;  /* 0x000000ffff6e7224 */ /* 0x000fe200078e00a8 */
[----:B------:R-:W-:Y:S01]  /*5400*/  MOV R109, R67 ;  /* 0x00000043006d7202 */ /* 0x000fe20000000f00 */
[----:B------:R-:W-:-:S02]  /*5410*/  IMAD.MOV.U32 R74, RZ, RZ, R129 ;  /* 0x000000ffff4a7224 */ /* 0x000fc400078e0081 */
[----:B------:R-:W-:Y:S02]  /*5420*/  IMAD.MOV.U32 R75, RZ, RZ, R128 ;  /* 0x000000ffff4b7224 */ /* 0x000fe400078e0080 */
[----:B------:R-:W-:Y:S01]  /*5430*/  IMAD.MOV.U32 R62, RZ, RZ, R142 ;  /* 0x000000ffff3e7224 */ /* 0x000fe200078e008e */
[----:B------:R-:W-:Y:S01]  /*5440*/  MOV R212, R21 ;  /* 0x0000001500d47202 */ /* 0x000fe20000000f00 */
[----:B------:R-:W-:Y:S01]  /*5450*/  IMAD.MOV.U32 R213, RZ, RZ, R20 ;  /* 0x000000ffffd57224 */ /* 0x000fe200078e0014 */
[C---:B------:R-:W-:Y:S01]  /*5460*/  HMMA.16816.F32 R192, R8.reuse, R6, R100 ;  /* 0x0000000608c0723c */ /* 0x040fe20000001864 */
[----:B------:R-:W-:Y:S01]  /*5470*/  IMAD.MOV.U32 R211, RZ, RZ, R22 ;  /* 0x000000ffffd37224 */ /* 0x000fe200078e0016 */
[----:B------:R-:W-:Y:S01]  /*5480*/  LDSM.16.MT88.4 R4, [R200+0x1c800] ;  /* 0x01c80000c804783b */ /* 0x000fe20000004200 */
[----:B------:R-:W-:Y:S02]  /*5490*/  IMAD.MOV.U32 R210, RZ, RZ, R23 ;  /* 0x000000ffffd27224 */ /* 0x000fe400078e0017 */
[----:B------:R-:W-:Y:S01]  /*54a0*/  IMAD.MOV.U32 R63, RZ, RZ, R141 ;  /* 0x000000ffff3f7224 */ /* 0x000fe200078e008d */
[----:B------:R-:W1:Y:S01]  /*54b0*/  LDSM.16.MT88.4 R20, [R197+0x1c800] ;  /* 0x01c80000c514783b */ /* 0x000e620000004200 */
[----:B------:R-:W-:Y:S01]  /*54c0*/  IMAD.MOV.U32 R67, RZ, RZ, R183 ;  /* 0x000000ffff437224 */ /* 0x000fe200078e00b7 */
[----:B------:R-:W-:Y:S01]  /*54d0*/  HMMA.16816.F32 R188, R8, R30, R104 ;  /* 0x0000001e08bc723c */ /* 0x000fe20000001868 */
[----:B------:R-:W-:-:S03]  /*54e0*/  MOV R100, R71 ;  /* 0x0000004700647202 */ /* 0x000fc60000000f00 */
[----:B------:R-:W-:Y:S02]  /*54f0*/  MOV R111, R67 ;  /* 0x00000043006f7202 */ /* 0x000fe40000000f00 */
        /* <DEDUP_REMOVED lines=8> */
[----:B------:R-:W-:-:S02]  /*5580*/  FFMA.FTZ R13, R149, c[0x0][0x23c], -R12 ;  /* 0x00008f00950d7a23 */ /* 0x000fc4000001080c */
[----:B------:R-:W-:-:S03]  /*5590*/  IMAD.MOV.U32 R107, RZ, RZ, R15 ;  /* 0x000000ffff6b7224 */ /* 0x000fc600078e000f */
[C---:B---3--:R-:W-:Y:S07]  /*55a0*/  HMMA.16816.F32 R136, R8.reuse, R26, R84 ;  /* 0x0000001a0888723c */ /* 0x048fee0000001854 */
[----:B------:R-:W-:Y:S01]  /*55b0*/  IMAD.MOV.U32 R86, RZ, RZ, R0 ;  /* 0x000000ffff567224 */ /* 0x000fe200078e0000 */
[----:B------:R-:W-:Y:S01]  /*55c0*/  MOV R0, UR4 ;  /* 0x0000000400007c02 */ /* 0x000fe20008000f00 */
[----:B------:R-:W-:Y:S01]  /*55d0*/  IMAD.MOV.U32 R87, RZ, RZ, R131 ;  /* 0x000000ffff577224 */ /* 0x000fe200078e0083 */
[C---:B------:R-:W-:Y:S01]  /*55e0*/  HMMA.16816.F32 R140, R8.reuse, R24, R36 ;  /* 0x00000018088c723c */ /* 0x040fe20000001824 */
[----:B------:R-:W2:Y:S01]  /*55f0*/  LDSM.16.MT88.4 R24, [R198+0x1e800] ;  /* 0x01e80000c618783b */ /* 0x000ea20000004200 */
[----:B------:R-:W-:Y:S01]  /*5600*/  LOP3.LUT R0, R123, UR37, R0, 0x96, !PT ;  /* 0x000000257b007c12 */ /* 0x000fe2000f8e9600 */
        /* <DEDUP_REMOVED lines=8> */
[----:B------:R-:W-:Y:S01]  /*5690*/  IMAD.MOV.U32 R44, RZ, RZ, R171 ;  /* 0x000000ffff2c7224 */ /* 0x000fe200078e00ab */
[----:B------:R-:W-:Y:S01]  /*56a0*/  LDSM.16.MT88.4 R28, [R200+0x1e800] ;  /* 0x01e80000c81c783b */ /* 0x000fe20000004200 */
[----:B------:R-:W-:-:S02]  /*56b0*/  IMAD.MOV.U32 R46, RZ, RZ, R169 ;  /* 0x000000ffff2e7224 */ /* 0x000fc400078e00a9 */
[----:B------:R-:W-:Y:S02]  /*56c0*/  IMAD.MOV.U32 R124, RZ, RZ, R47 ;  /* 0x000000ffff7c7224 */ /* 0x000fe400078e002f */
[----:B------:R-:W-:Y:S01]  /*56d0*/  IMAD.MOV.U32 R47, RZ, RZ, R182 ;  /* 0x000000ffff2f7224 */ /* 0x000fe200078e00b6 */
[C---:B------:R-:W-:Y:S01]  /*56e0*/  HMMA.16816.F32 R168, R8.reuse, R20, R40 ;  /* 0x0000001408a8723c */ /* 0x040fe20000001828 */
[----:B------:R-:W1:Y:S01]  /*56f0*/  LDSM.16.MT88.4 R20, [R197+0x1e800] ;  /* 0x01e80000c514783b */ /* 0x000e620000004200 */
[----:B------:R-:W-:Y:S01]  /*5700*/  IMAD.MOV.U32 R39, RZ, RZ, R70 ;  /* 0x000000ffff277224 */ /* 0x000fe200078e0046 */
[----:B------:R-:W-:Y:S01]  /*5710*/  MOV R103, R46 ;  /* 0x0000002e00677202 */ /* 0x000fe20000000f00 */
[----:B------:R-:W-:Y:S02]  /*5720*/  IMAD.MOV.U32 R101, RZ, RZ, R44 ;  /* 0x000000ffff657224 */ /* 0x000fe400078e002c */
[----:B------:R-:W-:Y:S02]  /*5730*/  IMAD.MOV.U32 R102, RZ, RZ, R45 ;  /* 0x000000ffff667224 */ /* 0x000fe400078e002d */
[----:B------:R-:W-:Y:S01]  /*5740*/  HMMA.16816.F32 R128, R8, R4, R80 ;  /* 0x000000040880723c */ /* 0x000fe20000001850 */
[----:B------:R-:W-:-:S06]  /*5750*/  IMAD.MOV.U32 R108, RZ, RZ, R47 ;  /* 0x000000ffff6c7224 */ /* 0x000fcc00078e002f */
[----:B------:R-:W-:Y:S01]  /*5760*/  IMAD.WIDE.U32 R4, R0, -0x326172a9, RZ ;  /* 0xcd9e8d5700047825 */ /* 0x000fe200078e00ff */
[C---:B------:R-:W-:Y:S01]  /*5770*/  HMMA.16816.F32 R80, R8.reuse, R6, R116 ;  /* 0x000000060850723c */ /* 0x040fe20000001874 */
[----:B------:R-:W3:Y:S01]  /*5780*/  LDC.U8 R116, c[0x0][0x2d8] ;  /* 0x0000b600ff747b82 */ /* 0x000ee20000000000 */
[----:B------:R-:W4:Y:S02]  /*5790*/  MUFU.EX2 R118, R13 ;  /* 0x0000000d00767308 */ /* 0x000f240000000800 */
[----:B------:R-:W-:Y:S02]  /*57a0*/  LOP3.LUT R5, R5, UR17, R54, 0x96, !PT ;  /* 0x0000001105057c12 */ /* 0x000fe4000f8e9636 */
[----:B------:R-:W-:Y:S02]  /*57b0*/  LOP3.LUT R0, R53, UR15, R4, 0x96, !PT ;  /* 0x0000000f35007c12 */ /* 0x000fe4000f8e9604 */
[----:B------:R-:W-:Y:S01]  /*57c0*/  HMMA.16816.F32 R180, R8, R18, R96 ;  /* 0x0000001208b4723c */ /* 0x000fe20000001860 */
[----:B------:R-:W-:Y:S01]  /*57d0*/  IMAD.WIDE.U32 R4, R5, -0x2daee0ad, RZ ;  /* 0xd2511f5305047825 */ /* 0x000fe200078e00ff */
[----:B------:R-:W4:Y:S01]  /*57e0*/  LDSM.16.MT88.4 R16, [R199+0x1c800] ;  /* 0x01c80000c710783b */ /* 0x000f220000004200 */
[----:B------:R-:W-:-:S02]  /*57f0*/  MOV R117, R87 ;  /* 0x0000005700757202 */ /* 0x000fc40000000f00 */
[----:B------:R-:W-:Y:S01]  /*5800*/  IMAD.WIDE.U32 R6, R0, -0x2daee0ad, RZ ;  /* 0xd2511f5300067825 */ /* 0x000fe200078e00ff */
[----:B------:R-:W-:Y:S02]  /*5810*/  LOP3.LUT R5, R5, UR14, R64, 0x96, !PT ;  /* 0x0000000e05057c12 */ /* 0x000fe4000f8e9640 */
[----:B--2---:R-:W-:Y:S01]  /*5820*/  HMMA.16816.F32 R56, R8, R24, R160 ;  /* 0x000000180838723c */ /* 0x004fe200000018a0 */
[----:B------:R-:W-:Y:S01]  /*5830*/  IMAD.MOV.U32 R98, RZ, RZ, R72 ;  /* 0x000000ffff627224 */ /* 0x000fe200078e0048 */
[----:B------:R-:W-:Y:S01]  /*5840*/  LOP3.LUT R0, R7, UR12, R4, 0x96, !PT ;  /* 0x0000000c07007c12 */ /* 0x000fe2000f8e9604 */
[----:B------:R-:W-:Y:S01]  /*5850*/  IMAD.WIDE.U32 R4, R5, -0x326172a9, RZ ;  /* 0xcd9e8d5705047825 */ /* 0x000fe200078e00ff */
[----:B------:R-:W-:-:S03]  /*5860*/  MOV R99, R73 ;  /* 0x0000004900637202 */ /* 0x000fc60000000f00 */
[----:B------:R-:W-:Y:S01]  /*5870*/  IMAD.WIDE.U32 R36, R0, -0x326172a9, RZ ;  /* 0xcd9e8d5700247825 */ /* 0x000fe200078e00ff */
[----:B------:R-:W-:Y:S01]  /*5880*/  LOP3.LUT R5, R5, UR13, R52, 0x96, !PT ;  /* 0x0000000d05057c12 */ /* 0x000fe2000f8e9634 */
[C---:B-1----:R-:W-:Y:S02]  /*5890*/  HMMA.16816.F32 R68, R8.reuse, R20, R156 ;  /* 0x000000140844723c */ /* 0x042fe4000000189c */
[--C-:B------:R-:W-:Y:S02]  /*58a0*/  FFMA.FTZ R0, R150, c[0x0][0x23c], -R12.reuse ;  /* 0x00008f0096007a23 */ /* 0x100fe4000001080c */
[----:B------:R-:W-:Y:S02]  /*58b0*/  FFMA.FTZ R7, R151, c[0x0][0x23c], -R12 ;  /* 0x00008f0097077a23 */ /* 0x000fe4000001080c */
[----:B------:R1:W-:Y:S01]  /*58c0*/  MUFU.EX2 R38, R0 ;  /* 0x0000000000267308 */ /* 0x0003e20000000800 */
[----:B---3--:R-:W-:Y:S01]  /*58d0*/  IMAD R116, R116, 0x10000, R116 ;  /* 0x0001000074747824 */ /* 0x008fe200078e0274 */
[----:B------:R-:W-:Y:S01]  /*58e0*/  HMMA.16816.F32 R64, R8, R22, R32 ;  /* 0x000000160840723c */ /* 0x000fe20000001820 */
[----:B------:R-:W2:Y:S01]  /*58f0*/  LDSM.16.MT88.4 R20, [R199+0x1e800] ;  /* 0x01e80000c714783b */ /* 0x000ea20000004200 */
[----:B------:R-:W-:-:S02]  /*5900*/  IMAD.MOV.U32 R96, RZ, RZ, R74 ;  /* 0x000000ffff607224 */ /* 0x000fc400078e004a */
[----:B------:R-:W-:Y:S02]  /*5910*/  IMAD.MOV.U32 R97, RZ, RZ, R75 ;  /* 0x000000ffff617224 */ /* 0x000fe400078e004b */
[----:B------:R3:W2:Y:S01]  /*5920*/  MUFU.EX2 R122, R7 ;  /* 0x00000007007a7308 */ /* 0x0006a20000000800 */
[----:B------:R-:W-:Y:S01]  /*5930*/  IMAD.MOV.U32 R87, RZ, RZ, R63 ;  /* 0x000000ffff577224 */ /* 0x000fe200078e003f */
[----:B------:R-:W-:Y:S01]  /*5940*/  HMMA.16816.F32 R48, R8, R26, R48 ;  /* 0x0000001a0830723c */ /* 0x000fe20000001830 */
[----:B------:R-:W-:Y:S01]  /*5950*/  LDSM.16.MT88.4 R24, [R198+0x19000] ;  /* 0x01900000c618783b */ /* 0x000fe20000004200 */
[----:B-1----:R-:W-:Y:S01]  /*5960*/  LOP3.LUT R0, R37, UR11, R4, 0x96, !PT ;  /* 0x0000000b25007c12 */ /* 0x002fe2000f8e9604 */
[----:B------:R-:W-:-:S05]  /*5970*/  IMAD.WIDE.U32 R4, R5, -0x2daee0ad, RZ ;  /* 0xd2511f5305047825 */ /* 0x000fca00078e00ff */
[----:B------:R-:W-:Y:S01]  /*5980*/  HMMA.16816.F32 R40, R8, R28, R88 ;  /* 0x0000001c0828723c */ /* 0x000fe20000001858 */
[----:B------:R-:W-:Y:S01]  /*5990*/  IMAD.WIDE.U32 R34, R0, -0x2daee0ad, RZ ;  /* 0xd2511f5300227825 */ /* 0x000fe200078e00ff */
[----:B------:R-:W-:-:S03]  /*59a0*/  LOP3.LUT R6, R5, UR10, R6, 0x96, !PT ;  /* 0x0000000a05067c12 */ /* 0x000fc6000f8e9606 */
[----:B------:R-:W-:Y:S01]  /*59b0*/  FFMA.FTZ R5, R184, c[0x0][0x23c], -R12 ;  /* 0x00008f00b8057a23 */ /* 0x000fe2000001080c */
[----:B------:R-:W-:Y:S01]  /*59c0*/  LOP3.LUT R0, R35, UR8, R4, 0x96, !PT ;  /* 0x0000000823007c12 */ /* 0x000fe2000f8e9604 */
[----:B------:R-:W-:Y:S01]  /*59d0*/  IMAD.WIDE.U32 R32, R6, -0x326172a9, RZ ;  /* 0xcd9e8d5706207825 */ /* 0x000fe200078e00ff */
[C---:B----4-:R-:W-:Y:S01]  /*59e0*/  HMMA.16816.F32 R92, R8.reuse, R16, R132 ;  /* 0x00000010085c723c */ /* 0x050fe20000001884 */
[----:B------:R1:W4:Y:S02]  /*59f0*/  MUFU.EX2 R119, R5 ;  /* 0x0000000500777308 */ /* 0x0003240000000800 */
[--C-:B------:R-:W-:Y:S02]  /*5a00*/  FFMA.FTZ R6, R186, c[0x0][0x23c], -R2.reuse ;  /* 0x00008f00ba067a23 */ /* 0x100fe40000010802 */
[----:B---3--:R-:W-:Y:S02]  /*5a10*/  FFMA.FTZ R7, R187, c[0x0][0x23c], -R2 ;  /* 0x00008f00bb077a23 */ /* 0x008fe40000010802 */
[----:B------:R-:W-:Y:S01]  /*5a20*/  IMAD.MOV.U32 R133, RZ, RZ, R127 ;  /* 0x000000ffff857224 */ /* 0x000fe200078e007f */
[C---:B------:R-:W-:Y:S01]  /*5a30*/  HMMA.16816.F32 R72, R8.reuse, R18, R152 ;  /* 0x000000120848723c */ /* 0x040fe20000001898 */
[----:B------:R-:W-:Y:S01]  /*5a40*/  MUFU.EX2 R161, R6 ;  /* 0x0000000600a17308 */ /* 0x000fe20000000800 */
[----:B------:R-:W-:Y:S01]  /*5a50*/  IMAD.MOV.U32 R134, RZ, RZ, R126 ;  /* 0x000000ffff867224 */ /* 0x000fe200078e007e */
[----:B------:R-:W3:Y:S05]  /*5a60*/  LDSM.16.MT88.4 R16, [R197+0x19000] ;  /* 0x01900000c510783b */ /* 0x000eea0000004200 */
[----:B------:R-:W-:Y:S01]  /*5a70*/  HMMA.16816.F32 R44, R8, R30, R164 ;  /* 0x0000001e082c723c */ /* 0x000fe200000018a4 */
[----:B-1----:R-:W-:Y:S01]  /*5a80*/  IMAD.WIDE.U32 R4, R0, -0x326172a9, RZ ;  /* 0xcd9e8d5700047825 */ /* 0x002fe200078e00ff */
[----:B------:R-:W1:Y:S01]  /*5a90*/  MUFU.EX2 R135, R7 ;  /* 0x0000000700877308 */ /* 0x000e620000000800 */
[----:B------:R-:W-:Y:S01]  /*5aa0*/  MOV R157, R133 ;  /* 0x00000085009d7202 */ /* 0x000fe20000000f00 */
[----:B------:R-:W-:Y:S01]  /*5ab0*/  LDSM.16.MT88.4 R28, [R198+0x1d000] ;  /* 0x01d00000c61c783b */ /* 0x000fe20000004200 */
[----:B------:R-:W-:Y:S01]  /*5ac0*/  FFMA.FTZ R0, R185, c[0x0][0x23c], -R2 ;  /* 0x00008f00b9007a23 */ /* 0x000fe20000010802 */
[----:B------:R-:W-:-:S02]  /*5ad0*/  SHF.R.U32.HI R13, RZ, 0x10, R4 ;  /* 0x00000010ff0d7819 */ /* 0x000fc40000011604 */
[C---:B------:R-:W-:Y:S01]  /*5ae0*/  LOP3.LUT R15, R4.reuse, 0xff, RZ, 0xc0, !PT ;  /* 0x000000ff040f7812 */ /* 0x040fe200078ec0ff */
[----:B--2---:R-:W-:Y:S01]  /*5af0*/  HMMA.16816.F32 R52, R8, R22, R176 ;  /* 0x000000160834723c */ /* 0x004fe200000018b0 */
[----:B------:R2:W-:Y:S01]  /*5b00*/  MUFU.EX2 R158, R0 ;  /* 0x00000000009e7308 */ /* 0x0005e20000000800 */
[----:B------:R-:W-:Y:S02]  /*5b10*/  SHF.R.U32.HI R14, RZ, 0x18, R4 ;  /* 0x00000018ff0e7819 */ /* 0x000fe40000011604 */
[----:B--2---:R-:W-:Y:S02]  /*5b20*/  LOP3.LUT R0, R5, UR19, R32, 0x96, !PT ;  /* 0x0000001305007c12 */ /* 0x004fe4000f8e9620 */
[----:B------:R-:W-:Y:S02]  /*5b30*/  LOP3.LUT R5, R4, 0xffff, RZ, 0xc0, !PT ;  /* 0x0000ffff04057812 */ /* 0x000fe400078ec0ff */
[----:B------:R-:W-:Y:S02]  /*5b40*/  LOP3.LUT R4, R0, 0xffff, RZ, 0xc0, !PT ;  /* 0x0000ffff00047812 */ /* 0x000fe400078ec0ff */
[----:B------:R-:W-:-:S02]  /*5b50*/  SHF.R.U32.HI R6, RZ, 0x8, R5 ;  /* 0x00000008ff067819 */ /* 0x000fc40000011605 */
[----:B------:R-:W-:Y:S02]  /*5b60*/  LOP3.LUT R5, R13, 0xff, RZ, 0xc0, !PT ;  /* 0x000000ff0d057812 */ /* 0x000fe400078ec0ff */
[----:B------:R-:W-:Y:S02]  /*5b70*/  LOP3.LUT R13, R0, 0xff, RZ, 0xc0, !PT ;  /* 0x000000ff000d7812 */ /* 0x000fe400078ec0ff */
[----:B------:R-:W-:Y:S02]  /*5b80*/  SHF.R.U32.HI R4, RZ, 0x8, R4 ;  /* 0x00000008ff047819 */ /* 0x000fe40000011604 */
[----:B------:R-:W-:Y:S01]  /*5b90*/  PRMT R15, R15, 0x5410, R6 ;  /* 0x000054100f0f7816 */ /* 0x000fe20000000006 */
[----:B------:R-:W-:Y:S01]  /*5ba0*/  FFMA.FTZ R6, R244, c[0x0][0x23c], -R2 ;  /* 0x00008f00f4067a23 */ /* 0x000fe20000010802 */
[----:B------:R-:W-:Y:S01]  /*5bb0*/  PRMT R7, R5, 0x5410, R14 ;  /* 0x0000541005077816 */ /* 0x000fe2000000000e */
[----:B------:R-:W-:Y:S01]  /*5bc0*/  IMAD.MOV.U32 R14, RZ, RZ, R118 ;  /* 0x000000ffff0e7224 */ /* 0x000fe200078e0076 */
[----:B------:R-:W-:Y:S01]  /*5bd0*/  SHF.R.U32.HI R5, RZ, 0x10, R0 ;  /* 0x00000010ff057819 */ /* 0x000fe20000011600 */
[----:B------:R2:W1:Y:S01]  /*5be0*/  MUFU.EX2 R151, R6 ;  /* 0x0000000600977308 */ /* 0x0004620000000800 */
[----:B------:R-:W-:Y:S01]  /*5bf0*/  PRMT R4, R13, 0x5410, R4 ;  /* 0x000054100d047816 */ /* 0x000fe20000000004 */
[----:B------:R-:W-:Y:S01]  /*5c00*/  IMAD.MOV.U32 R13, RZ, RZ, R122 ;  /* 0x000000ffff0d7224 */ /* 0x000fe200078e007a */
[----:B------:R-:W-:Y:S01]  /*5c10*/  LOP3.LUT R5, R5, 0xff, RZ, 0xc0, !PT ;  /* 0x000000ff05057812 */ /* 0x000fe200078ec0ff */
[----:B------:R-:W-:Y:S01]  /*5c20*/  IMAD.MOV.U32 R118, RZ, RZ, R86 ;  /* 0x000000ffff767224 */ /* 0x000fe200078e0056 */
[----:B----4-:R-:W-:Y:S01]  /*5c30*/  MOV R244, R119 ;  /* 0x0000007700f47202 */ /* 0x010fe20000000f00 */
[----:B------:R-:W-:Y:S01]  /*5c40*/  IMAD.MOV.U32 R119, RZ, RZ, R123 ;  /* 0x000000ffff777224 */ /* 0x000fe200078e007b */
[----:B------:R-:W-:Y:S01]  /*5c50*/  MOV R122, R84 ;  /* 0x00000054007a7202 */ /* 0x000fe20000000f00 */
[----:B------:R-:W-:Y:S01]  /*5c60*/  IMAD.MOV.U32 R123, RZ, RZ, R85 ;  /* 0x000000ffff7b7224 */ /* 0x000fe200078e0055 */
[----:B------:R-:W-:Y:S01]  /*5c70*/  MOV R86, R62 ;  /* 0x0000003e00567202 */ /* 0x000fe20000000f00 */
[----:B------:R-:W-:-:S02]  /*5c80*/  IMAD.MOV.U32 R84, RZ, RZ, R60 ;  /* 0x000000ffff547224 */ /* 0x000fc400078e003c */
[----:B------:R-:W-:Y:S02]  /*5c90*/  IMAD.MOV.U32 R85, RZ, RZ, R61 ;  /* 0x000000ffff557224 */ /* 0x000fe400078e003d */
[----:B------:R-:W-:Y:S01]  /*5ca0*/  HMMA.16816.F32 R60, R8, R20, R172 ;  /* 0x00000014083c723c */ /* 0x000fe200000018ac */
[----:B------:R-:W-:Y:S01]  /*5cb0*/  IMAD.MOV.U32 R133, RZ, RZ, R117 ;  /* 0x000000ffff857224 */ /* 0x000fe200078e0075 */
[----:B--2---:R-:W-:Y:S01]  /*5cc0*/  SHF.R.U32.HI R6, RZ, 0x18, R0 ;  /* 0x00000018ff067819 */ /* 0x004fe20000011600 */
[--C-:B------:R-:W-:Y:S01]  /*5cd0*/  HSET2.LE.AND R0, R4, R116.reuse, PT ;  /* 0x0000007404007233 */ /* 0x100fe20003803000 */
[----:B------:R-:W-:Y:S01]  /*5ce0*/  F2FP.PACK_AB R4, R38, R14 ;  /* 0x0000000e2604723e */ /* 0x000fe200000000ff */
[----:B------:R-:W-:Y:S01]  /*5cf0*/  IMAD.MOV.U32 R126, RZ, RZ, R211 ;  /* 0x000000ffff7e7224 */ /* 0x000fe200078e00d3 */
[----:B------:R-:W-:Y:S01]  /*5d00*/  PRMT R5, R5, 0x5410, R6 ;  /* 0x0000541005057816 */ /* 0x000fe20000000006 */
[--C-:B------:R-:W-:Y:S01]  /*5d10*/  HSET2.LE.AND R6, R15, R116.reuse, PT ;  /* 0x000000740f067233 */ /* 0x100fe20003803000 */
[----:B------:R-:W-:Y:S01]  /*5d20*/  LOP3.LUT R4, R0, R4, RZ, 0xc0, !PT ;  /* 0x0000000400047212 */ /* 0x000fe200078ec0ff */
[--C-:B------:R-:W-:Y:S01]  /*5d30*/  HSET2.LE.AND R8, R7, R116.reuse, PT ;  /* 0x0000007407087233 */ /* 0x100fe20003803000 */
[----:B-1----:R-:W-:Y:S01]  /*5d40*/  MOV R15, R135 ;  /* 0x00000087000f7202 */ /* 0x002fe20000000f00 */
[----:B------:R-:W-:Y:S01]  /*5d50*/  HSET2.LE.AND R0, R5, R116, PT ;  /* 0x0000007405007233 */ /* 0x000fe20003803000 */
[----:B------:R-:W-:Y:S01]  /*5d60*/  MOV R135, R125 ;  /* 0x0000007d00877202 */ /* 0x000fe20000000f00 */
[----:B------:R-:W-:Y:S01]  /*5d70*/  IMAD.MOV.U32 R116, RZ, RZ, R124 ;  /* 0x000000ffff747224 */ /* 0x000fe200078e007c */
[----:B------:R-:W-:Y:S01]  /*5d80*/  MOV R125, R212 ;  /* 0x000000d4007d7202 */ /* 0x000fe20000000f00 */
[----:B------:R-:W-:-:S02]  /*5d90*/  IMAD.MOV.U32 R124, RZ, RZ, R213 ;  /* 0x000000ffff7c7224 */ /* 0x000fc400078e00d5 */
        /* <DEDUP_REMOVED lines=10> */
[----:B------:R-:W-:-:S02]  /*5e40*/  IMAD.MOV.U32 R116, RZ, RZ, R122 ;  /* 0x000000ffff747224 */ /* 0x000fc400078e007a */
[----:B------:R-:W-:Y:S01]  /*5e50*/  IMAD.MOV.U32 R119, RZ, RZ, R100 ;  /* 0x000000ffff777224 */ /* 0x000fe200078e0064 */
[----:B------:R1:W5:Y:S01]  /*5e60*/  LDL.LU R210, [R1+0x60] ;  /* 0x0000600001d27983 */ /* 0x0003620000300800 */
[----:B------:R-:W-:Y:S01]  /*5e70*/  IMAD.MOV.U32 R134, RZ, RZ, R118 ;  /* 0x000000ffff867224 */ /* 0x000fe200078e0076 */
[----:B------:R-:W-:Y:S01]  /*5e80*/  MOV R118, R39 ;  /* 0x0000002700767202 */ /* 0x000fe20000000f00 */
[----:B------:R-:W-:Y:S01]  /*5e90*/  IMAD.MOV.U32 R122, RZ, RZ, R101 ;  /* 0x000000ffff7a7224 */ /* 0x000fe200078e0065 */
[----:B------:R-:W-:Y:S01]  /*5ea0*/  MOV R101, R208 ;  /* 0x000000d000657202 */ /* 0x000fe20000000f00 */
[----:B------:R-:W-:Y:S01]  /*5eb0*/  IMAD.MOV.U32 R100, RZ, RZ, R209 ;  /* 0x000000ffff647224 */ /* 0x000fe200078e00d1 */
[----:B------:R-:W-:Y:S01]  /*5ec0*/  MOV R185, R157 ;  /* 0x0000009d00b97202 */ /* 0x000fe20000000f00 */
[----:B------:R1:W5:Y:S01]  /*5ed0*/  LDL.LU R209, [R1+0x5c] ;  /* 0x00005c0001d17983 */ /* 0x0003620000300800 */
[----:B------:R-:W-:Y:S01]  /*5ee0*/  IMAD.MOV.U32 R39, RZ, RZ, R103 ;  /* 0x000000ffff277224 */ /* 0x000fe200078e0067 */
[----:B------:R-:W-:Y:S01]  /*5ef0*/  F2FP.PACK_AB R7, R244, R13 ;  /* 0x0000000df407723e */ /* 0x000fe200000000ff */
[----:B------:R-:W-:Y:S01]  /*5f00*/  IMAD.MOV.U32 R102, RZ, RZ, R207 ;  /* 0x000000ffff667224 */ /* 0x000fe200078e00cf */
[----:B------:R1:W5:Y:S01]  /*5f10*/  LDL.LU R208, [R1+0x58] ;  /* 0x0000580001d07983 */ /* 0x0003620000300800 */
[----:B------:R-:W-:Y:S01]  /*5f20*/  IMAD.MOV.U32 R103, RZ, RZ, R206 ;  /* 0x000000ffff677224 */ /* 0x000fe200078e00ce */
[----:B------:R-:W-:-:S02]  /*5f30*/  MOV R157, R123 ;  /* 0x0000007b009d7202 */ /* 0x000fc40000000f00 */
[----:B------:R1:W5:Y:S01]  /*5f40*/  LDL.LU R207, [R1+0x54] ;  /* 0x0000540001cf7983 */ /* 0x0003620000300800 */
[----:B------:R-:W-:Y:S02]  /*5f50*/  F2FP.PACK_AB R9, R151, R15 ;  /* 0x0000000f9709723e */ /* 0x000fe400000000ff */
[----:B------:R-:W-:Y:S01]  /*5f60*/  LOP3.LUT R6, R6, R7, RZ, 0xc0, !PT ;  /* 0x0000000706067212 */ /* 0x000fe200078ec0ff */
[----:B------:R1:W5:Y:S01]  /*5f70*/  LDL.LU R206, [R1+0x50] ;  /* 0x0000500001ce7983 */ /* 0x0003620000300800 */
[----:B------:R-:W-:Y:S02]  /*5f80*/  F2FP.PACK_AB R5, R161, R158 ;  /* 0x0000009ea105723e */ /* 0x000fe400000000ff */
[----:B------:R-:W-:Y:S01]  /*5f90*/  LOP3.LUT R7, R8, R9, RZ, 0xc0, !PT ;  /* 0x0000000908077212 */ /* 0x000fe200078ec0ff */
[----:B------:R-:W2:Y:S01]  /*5fa0*/  LDL.LU R123, [R1+0x20] ;  /* 0x00002000017b7983 */ /* 0x000ea20000300800 */
[----:B------:R-:W-:-:S03]  /*5fb0*/  LOP3.LUT R5, R0, R5, RZ, 0xc0, !PT ;  /* 0x0000000500057212 */ /* 0x000fc600078ec0ff */
[----:B------:R-:W4:Y:S01]  /*5fc0*/  LDSM.16.MT88.4 R8, [R199+0x19000] ;  /* 0x01900000c708783b */ /* 0x000f220000004200 */
[----:B------:R-:W-:Y:S01]  /*5fd0*/  IMAD.MOV.U32 R35, RZ, RZ, R159 ;  /* 0x000000ffff237224 */ /* 0x000fe200078e009f */
[----:B------:R-:W-:Y:S01]  /*5fe0*/  MOV R163, R118 ;  /* 0x0000007600a37202 */ /* 0x000fe20000000f00 */
[----:B------:R-:W-:Y:S01]  /*5ff0*/  IMAD.MOV.U32 R162, RZ, RZ, R133 ;  /* 0x000000ffffa27224 */ /* 0x000fe200078e0085 */
[C---:B---3--:R-:W-:Y:S01]  /*6000*/  HMMA.16816.F32 R152, R4.reuse, R16, R76 ;  /* 0x000000100498723c */ /* 0x048fe2000000184c */
[----:B------:R-:W-:Y:S01]  /*6010*/  IMAD.MOV.U32 R150, RZ, RZ, R119 ;  /* 0x000000ffff967224 */ /* 0x000fe200078e0077 */
[----:B------:R-:W-:Y:S01]  /*6020*/  MOV R119, R108 ;  /* 0x0000006c00777202 */ /* 0x000fe20000000f00 */
[----:B------:R-:W-:Y:S01]  /*6030*/  IMAD.MOV.U32 R159, RZ, RZ, R39 ;  /* 0x000000ffff9f7224 */ /* 0x000fe200078e0027 */
[----:B------:R-:W-:Y:S01]  /*6040*/  MOV R108, R204 ;  /* 0x000000cc006c7202 */ /* 0x000fe20000000f00 */
[----:B------:R-:W-:Y:S01]  /*6050*/  IMAD.MOV.U32 R156, RZ, RZ, R122 ;  /* 0x000000ffff9c7224 */ /* 0x000fe200078e007a */
[----:B------:R-:W3:Y:S01]  /*6060*/  LDSM.16.MT88.4 R20, [R200+0x19000] ;  /* 0x01900000c814783b */ /* 0x000ee20000004200 */
        /* <DEDUP_REMOVED lines=15> */
[----:B------:R1:W5:Y:S01]  /*6160*/  LDL.LU R202, [R1+0x40] ;  /* 0x0000400001ca7983 */ /* 0x0003620000300800 */
[----:B------:R-:W-:Y:S01]  /*6170*/  IMAD.MOV.U32 R159, RZ, RZ, R196 ;  /* 0x000000ffff9f7224 */ /* 0x000fe200078e00c4 */
[C---:B------:R-:W-:Y:S02]  /*6180*/  HMMA.16816.F32 R84, R4.reuse, R24, R84 ;  /* 0x000000180454723c */ /* 0x040fe40000001854 */
[----:B------:R1:W5:Y:S04]  /*6190*/  LDL.LU R201, [R1+0x3c] ;  /* 0x00003c0001c97983 */ /* 0x0003680000300800 */
[----:B------:R1:W5:Y:S01]  /*61a0*/  LDL.LU R196, [R1+0x38] ;  /* 0x0000380001c47983 */ /* 0x0003620000300800 */
[----:B------:R-:W-:Y:S01]  /*61b0*/  IMAD.MOV.U32 R243, RZ, RZ, R160 ;  /* 0x000000fffff37224 */ /* 0x000fe200078e00a0 */
[C---:B------:R-:W-:Y:S01]  /*61c0*/  HMMA.16816.F32 R88, R4.reuse, R26, R236 ;  /* 0x0000001a0458723c */ /* 0x040fe200000018ec */
[----:B------:R-:W-:Y:S01]  /*61d0*/  IMAD.MOV.U32 R187, RZ, RZ, R39 ;  /* 0x000000ffffbb7224 */ /* 0x000fe200078e0027 */
[----:B------:R-:W-:Y:S01]  /*61e0*/  LDSM.16.MT88.4 R24, [R198+0x1b000] ;  /* 0x01b00000c618783b */ /* 0x000fe20000004200 */
[----:B------:R-:W-:Y:S01]  /*61f0*/  IMAD.MOV.U32 R172, RZ, RZ, R108 ;  /* 0x000000ffffac7224 */ /* 0x000fe200078e006c */
[----:B------:R-:W-:Y:S01]  /*6200*/  MOV R164, R109 ;  /* 0x0000006d00a47202 */ /* 0x000fe20000000f00 */
[----:B------:R-:W-:Y:S01]  /*6210*/  IMAD.MOV.U32 R160, RZ, RZ, R110 ;  /* 0x000000ffffa07224 */ /* 0x000fe200078e006e */
[----:B------:R-:W1:Y:S01]  /*6220*/  LDSM.16.MT88.4 R16, [R197+0x1b000] ;  /* 0x01b00000c510783b */ /* 0x000e620000004200 */
[----:B------:R-:W-:Y:S01]  /*6230*/  IMAD.MOV.U32 R39, RZ, RZ, R111 ;  /* 0x000000ffff277224 */ /* 0x000fe200078e006f */
[C---:B----4-:R-:W-:Y:S08]  /*6240*/  HMMA.16816.F32 R104, R4.reuse, R8, R104 ;  /* 0x000000080468723c */ /* 0x050ff00000001868 */
[----:B------:R-:W-:Y:S01]  /*6250*/  HMMA.16816.F32 R108, R4, R10, R228 ;  /* 0x0000000a046c723c */ /* 0x000fe200000018e4 */
[----:B------:R-:W-:Y:S01]  /*6260*/  LDSM.16.MT88.4 R8, [R199+0x1b000] ;  /* 0x01b00000c708783b */ /* 0x000fe20000004200 */
[----:B------:R-:W-:Y:S01]  /*6270*/  IMAD.MOV.U32 R132, RZ, RZ, R134 ;  /* 0x000000ffff847224 */ /* 0x000fe200078e0086 */
[----:B------:R-:W-:Y:S01]  /*6280*/  MOV R133, R135 ;  /* 0x0000008700857202 */ /* 0x000fe20000000f00 */
[----:B------:R-:W-:-:S02]  /*6290*/  IMAD.MOV.U32 R184, RZ, RZ, R149 ;  /* 0x000000ffffb87224 */ /* 0x000fc400078e0095 */
[----:B------:R-:W-:Y:S01]  /*62a0*/  IMAD.MOV.U32 R134, RZ, RZ, R116 ;  /* 0x000000ffff867224 */ /* 0x000fe200078e0074 */
[----:B------:R-:W-:Y:S01]  /*62b0*/  MOV R116, R101 ;  /* 0x0000006500747202 */ /* 0x000fe20000000f00 */
[----:B------:R-:W-:Y:S01]  /*62c0*/  IMAD.MOV.U32 R135, RZ, RZ, R117 ;  /* 0x000000ffff877224 */ /* 0x000fe200078e0075 */
[----:B---3--:R-:W-:Y:S01]  /*62d0*/  HMMA.16816.F32 R96, R4, R20, R96 ;  /* 0x000000140460723c */ /* 0x008fe20000001860 */
[----:B------:R-:W-:Y:S02]  /*62e0*/  IMAD.MOV.U32 R149, RZ, RZ, R100 ;  /* 0x000000ffff957224 */ /* 0x000fe400078e0064 */
[----:B------:R-:W-:Y:S02]  /*62f0*/  IMAD.MOV.U32 R117, RZ, RZ, R102 ;  /* 0x000000ffff757224 */ /* 0x000fe400078e0066 */
[----:B------:R-:W-:-:S03]  /*6300*/  IMAD.MOV.U32 R118, RZ, RZ, R103 ;  /* 0x000000ffff767224 */ /* 0x000fc600078e0067 */
[C---:B------:R-:W-:Y:S01]  /*6310*/  HMMA.16816.F32 R100, R4.reuse, R22, R232 ;  /* 0x000000160464723c */ /* 0x040fe200000018e8 */
[----:B------:R-:W3:Y:S01]  /*6320*/  LDSM.16.MT88.4 R20, [R200+0x1b000] ;  /* 0x01b00000c814783b */ /* 0x000ee20000004200 */
        /* <DEDUP_REMOVED lines=12> */
[----:B------:R-:W-:-:S05]  /*63f0*/  IMAD.MOV.U32 R167, RZ, RZ, R119 ;  /* 0x000000ffffa77224 */ /* 0x000fca00078e0077 */
[C---:B------:R-:W-:Y:S01]  /*6400*/  HMMA.16816.F32 R116, R4.reuse, R18, R224 ;  /* 0x000000120474723c */ /* 0x040fe200000018e0 */
[----:B------:R-:W1:Y:S01]  /*6410*/  LDSM.16.MT88.4 R16, [R197+0x1d000] ;  /* 0x01d00000c510783b */ /* 0x000e620000004200 */
[----:B------:R-:W-:Y:S01]  /*6420*/  IMAD.MOV.U32 R239, RZ, RZ, R179 ;  /* 0x000000ffffef7224 */ /* 0x000fe200078e00b3 */
[----:B------:R-:W-:Y:S01]  /*6430*/  MOV R179, R172 ;  /* 0x000000ac00b37202 */ /* 0x000fe20000000f00 */
[----:B------:R-:W-:Y:S02]  /*6440*/  IMAD.MOV.U32 R176, RZ, RZ, R164 ;  /* 0x000000ffffb07224 */ /* 0x000fe400078e00a4 */
[----:B------:R-:W-:Y:S02]  /*6450*/  IMAD.MOV.U32 R177, RZ, RZ, R165 ;  /* 0x000000ffffb17224 */ /* 0x000fe400078e00a5 */
[C---:B---3--:R-:W-:Y:S08]  /*6460*/  HMMA.16816.F32 R192, R4.reuse, R22, R192 ;  /* 0x0000001604c0723c */ /* 0x048ff000000018c0 */
[C---:B------:R-:W-:Y:S08]  /*6470*/  HMMA.16816.F32 R132, R4.reuse, R20, R132 ;  /* 0x000000140484723c */ /* 0x040ff00000001884 */
[----:B-1----:R-:W-:Y:S07]  /*6480*/  HMMA.16816.F32 R232, R4, R18, R144 ;  /* 0x0000001204e8723c */ /* 0x002fee0000001890 */
[----:B------:R-:W-:-:S02]  /*6490*/  IMAD.MOV.U32 R144, RZ, RZ, R239 ;  /* 0x000000ffff907224 */ /* 0x000fc400078e00ef */
[----:B------:R-:W-:Y:S01]  /*64a0*/  HMMA.16816.F32 R236, R4, R28, R140 ;  /* 0x0000001c04ec723c */ /* 0x000fe2000000188c */
[----:B------:R-:W-:-:S07]  /*64b0*/  MOV R178, R38 ;  /* 0x0000002600b27202 */ /* 0x000fce0000000f00 */
[----:B------:R-:W-:Y:S01]  /*64c0*/  HMMA.16816.F32 R228, R4, R30, R136 ;  /* 0x0000001e04e4723c */ /* 0x000fe20000001888 */
[----:B------:R-:W-:-:S06]  /*64d0*/  MOV R141, R187 ;  /* 0x000000bb008d7202 */ /* 0x000fcc0000000f00 */
[----:B------:R-:W-:Y:S01]  /*64e0*/  IMAD.MOV.U32 R139, RZ, RZ, R150 ;  /* 0x000000ffff8b7224 */ /* 0x000fe200078e0096 */
[----:B------:R-:W-:Y:S01]  /*64f0*/  MOV R138, R184 ;  /* 0x000000b8008a7202 */ /* 0x000fe20000000f00 */
[----:B------:R-:W-:Y:S02]  /*6500*/  IMAD.MOV.U32 R136, RZ, RZ, R186 ;  /* 0x000000ffff887224 */ /* 0x000fe400078e00ba */
[----:B------:R-:W-:Y:S02]  /*6510*/  IMAD.MOV.U32 R29, RZ, RZ, R178 ;  /* 0x000000ffff1d7224 */ /* 0x000fe400078e00b2 */
[----:B------:R-:W-:Y:S01]  /*6520*/  IMAD.MOV.U32 R137, RZ, RZ, R185 ;  /* 0x000000ffff897224 */ /* 0x000fe200078e00b9 */
[----:B------:R-:W-:Y:S01]  /*6530*/  MOV R28, R177 ;  /* 0x000000b1001c7202 */ /* 0x000fe20000000f00 */
[----:B------:R-:W-:Y:S02]  /*6540*/  IMAD.MOV.U32 R142, RZ, RZ, R176 ;  /* 0x000000ffff8e7224 */ /* 0x000fe400078e00b0 */
[----:B------:R-:W-:Y:S01]  /*6550*/  IMAD.MOV.U32 R140, RZ, RZ, R179 ;  /* 0x000000ffff8c7224 */ /* 0x000fe200078e00b3 */
[----:B--2---:R-:W-:-:S02]  /*6560*/  MOV R149, R123 ;  /* 0x0000007b00957202 */ /* 0x004fc40000000f00 */
[C---:B------:R-:W-:Y:S08]  /*6570*/  HMMA.16816.F32 R120, R4.reuse, R24, R124 ;  /* 0x000000180478723c */ /* 0x040ff0000000187c */
[C---:B------:R-:W-:Y:S01]  /*6580*/  HMMA.16816.F32 R124, R4.reuse, R26, R188 ;  /* 0x0000001a047c723c */ /* 0x040fe200000018bc */
[----:B------:R-:W1:Y:S07]  /*6590*/  LDSM.16.MT88.4 R24, [R200+0x1d000] ;  /* 0x01d00000c818783b */ /* 0x000e6e0000004200 */
[C---:B------:R-:W-:Y:S08]  /*65a0*/  HMMA.16816.F32 R188, R4.reuse, R8, R240 ;  /* 0x0000000804bc723c */ /* 0x040ff000000018f0 */
[----:B------:R-:W-:Y:S11]  /*65b0*/  HMMA.16816.F32 R8, R4, R10, R180 ;  /* 0x0000000a0408723c */ /* 0x000ff600000018b4 */
[----:B------:R-:W-:Y:S11]  /*65c0*/  @!UPT UIADD3 URZ, URZ, URZ, URZ ;  /* 0x0000003f3f3ff290 */ /* 0x000ff6000fffe03f */
[----:B------:R-:W-:Y:S02]  /*65d0*/  @!UPT UIADD3 URZ, URZ, URZ, URZ ;  /* 0x0000003f3f3ff290 */ /* 0x000fe4000fffe03f */
[----:B------:R-:W-:Y:S01]  /*65e0*/  IMAD.MOV.U32 R22, RZ, RZ, R9 ;  /* 0x000000ffff167224 */ /* 0x000fe200078e0009 */
[----:B------:R-:W-:Y:S01]  /*65f0*/  MOV R172, R8 ;  /* 0x0000000800ac7202 */ /* 0x000fe20000000f00 */
[----:B------:R-:W-:Y:S02]  /*6600*/  IMAD.MOV.U32 R165, RZ, RZ, R10 ;  /* 0x000000ffffa57224 */ /* 0x000fe400078e000a */
[----:B------:R-:W-:Y:S02]  /*6610*/  IMAD.MOV.U32 R164, RZ, RZ, R11 ;  /* 0x000000ffffa47224 */ /* 0x000fe400078e000b */
[----:B------:R-:W2:Y:S01]  /*6620*/  LDSM.16.MT88.4 R8, [R199+0x1d000] ;  /* 0x01d00000c708783b */ /* 0x000ea20000004200 */
[----:B------:R-:W-:Y:S02]  /*6630*/  IMAD.MOV.U32 R21, RZ, RZ, R190 ;  /* 0x000000ffff157224 */ /* 0x000fe400078e00be */
[----:B------:R-:W-:Y:S01]  /*6640*/  IMAD.MOV.U32 R20, RZ, RZ, R188 ;  /* 0x000000ffff147224 */ /* 0x000fe200078e00bc */
[----:B------:R-:W-:-:S02]  /*6650*/  MOV R145, R22 ;  /* 0x0000001600917202 */ /* 0x000fc40000000f00 */
[----:B------:R-:W-:Y:S01]  /*6660*/  MOV R147, R21 ;  /* 0x0000001500937202 */ /* 0x000fe20000000f00 */
[----:B------:R-:W-:Y:S02]  /*6670*/  IMAD.MOV.U32 R143, RZ, RZ, R20 ;  /* 0x000000ffff8f7224 */ /* 0x000fe400078e0014 */
[----:B------:R-:W3:Y:S01]  /*6680*/  LDSM.16.MT88.4 R20, [R198+0x1f000] ;  /* 0x01f00000c614783b */ /* 0x000ee20000004200 */
[----:B------:R-:W-:Y:S01]  /*6690*/  MOV R0, R189 ;  /* 0x000000bd00007202 */ /* 0x000fe20000000f00 */
[----:B------:R-:W-:Y:S02]  /*66a0*/  HMMA.16816.F32 R240, R4, R16, R168 ;  /* 0x0000001004f0723c */ /* 0x000fe400000018a8 */
[----:B------:R-:W4:Y:S02]  /*66b0*/  LDSM.16.MT88.4 R16, [R197+0x1f000] ;  /* 0x01f00000c510783b */ /* 0x000f240000004200 */
[----:B------:R-:W-:Y:S02]  /*66c0*/  IMAD.MOV.U32 R146, RZ, RZ, R0 ;  /* 0x000000ffff927224 */ /* 0x000fe400078e0000 */
[----:B------:R-:W-:-:S02]  /*66d0*/  FFMA.FTZ R0, R245, c[0x0][0x23c], -R12 ;  /* 0x00008f00f5007a23 */ /* 0x000fc4000001080c */
[----:B------:R-:W-:Y:S02]  /*66e0*/  IMAD.MOV.U32 R38, RZ, RZ, R191 ;  /* 0x000000ffff267224 */ /* 0x000fe400078e00bf */
[----:B------:R2:W-:Y:S01]  /*66f0*/  MUFU.EX2 R150, R0 ;  /* 0x0000000000967308 */ /* 0x0005e20000000800 */
[C---:B-1----:R-:W-:Y:S08]  /*6700*/  HMMA.16816.F32 R224, R4.reuse, R24, R128 ;  /* 0x0000001804e0723c */ /* 0x042ff00000001880 */
[----:B------:R-:W-:Y:S01]  /*6710*/  HMMA.16816.F32 R188, R4, R26, R80 ;  /* 0x0000001a04bc723c */ /* 0x000fe20000001850 */
[----:B------:R-:W1:Y:S01]  /*6720*/  LDSM.16.MT88.4 R24, [R200+0x1f000] ;  /* 0x01f00000c818783b */ /* 0x000e620000004200 */
[----:B--2---:R-:W-:-:S05]  /*6730*/  FFMA.FTZ R0, R149, c[0x0][0x23c], -R12 ;  /* 0x00008f0095007a23 */ /* 0x004fca000001080c */
[----:B------:R-:W-:Y:S02]  /*6740*/  MOV R81, R163 ;  /* 0x000000a300517202 */ /* 0x000fe40000000f00 */
[----:B------:R-:W-:Y:S01]  /*6750*/  MOV R83, R138 ;  /* 0x0000008a00537202 */ /* 0x000fe20000000f00 */
[----:B------:R2:W1:Y:S01]  /*6760*/  MUFU.EX2 R149, R0 ;  /* 0x0000000000957308 */ /* 0x0004620000000800 */
[----:B------:R-:W-:Y:S01]  /*6770*/  IMAD.MOV.U32 R128, RZ, RZ, R139 ;  /* 0x000000ffff807224 */ /* 0x000fe200078e008b */
[----:B------:R-:W-:Y:S01]  /*6780*/  HMMA.16816.F32 R184, R4, R8, R92 ;  /* 0x0000000804b8723c */ /* 0x000fe2000000185c */
[----:B------:R-:W-:Y:S01]  /*6790*/  IMAD.MOV.U32 R139, RZ, RZ, R145 ;  /* 0x000000ffff8b7224 */ /* 0x000fe200078e0091 */
[----:B------:R-:W-:-:S05]  /*67a0*/  MOV R129, R29 ;  /* 0x0000001d00817202 */ /* 0x000fca0000000f00 */
[----:B------:R-:W-:Y:S01]  /*67b0*/  IMAD.MOV.U32 R92, RZ, RZ, R81 ;  /* 0x000000ffff5c7224 */ /* 0x000fe200078e0051 */
[----:B------:R-:W-:Y:S01]  /*67c0*/  HMMA.16816.F32 R180, R4, R10, R72 ;  /* 0x0000000a04b4723c */ /* 0x000fe20000001848 */
[----:B------:R-:W-:Y:S01]  /*67d0*/  MOV R81, R159 ;  /* 0x0000009f00517202 */ /* 0x000fe20000000f00 */
[----:B--2---:R-:W-:Y:S02]  /*67e0*/  FFMA.FTZ R0, R136, c[0x0][0x23c], -R12 ;  /* 0x00008f0088007a23 */ /* 0x004fe4000001080c */
[----:B------:R-:W-:-:S03]  /*67f0*/  IMAD.MOV.U32 R136, RZ, RZ, R141 ;  /* 0x000000ffff887224 */ /* 0x000fc600078e008d */
[----:B------:R-:W-:Y:S02]  /*6800*/  FFMA.FTZ R10, R83, c[0x0][0x23c], -R2 ;  /* 0x00008f00530a7a23 */ /* 0x000fe40000010802 */
[----:B------:R-:W-:Y:S02]  /*6810*/  IMAD.MOV.U32 R83, RZ, RZ, R136 ;  /* 0x000000ffff537224 */ /* 0x000fe400078e0088 */
[----:B------:R-:W-:Y:S02]  /*6820*/  IMAD.MOV.U32 R136, RZ, RZ, R139 ;  /* 0x000000ffff887224 */ /* 0x000fe400078e008b */
[----:B------:R-:W-:Y:S02]  /*6830*/  IMAD.MOV.U32 R73, RZ, RZ, R81 ;  /* 0x000000ffff497224 */ /* 0x000fe400078e0051 */
[----:B------:R-:W-:Y:S01]  /*6840*/  IMAD.MOV.U32 R81, RZ, RZ, R129 ;  /* 0x000000ffff517224 */ /* 0x000fe200078e0081 */
[----:B------:R-:W-:Y:S02]  /*6850*/  MOV R129, R136 ;  /* 0x0000008800817202 */ /* 0x000fe40000000f00 */
[----:B------:R-:W-:Y:S01]  /*6860*/  MOV R136, R167 ;  /* 0x000000a700887202 */ /* 0x000fe20000000f00 */
[----:B------:R-:W-:Y:S01]  /*6870*/  IMAD.MOV.U32 R82, RZ, RZ, R137 ;  /* 0x000000ffff527224 */ /* 0x000fe200078e0089 */
[----:B------:R-:W-:Y:S01]  /*6880*/  LOP3.LUT R8, R33, UR9, R36, 0x96, !PT ;  /* 0x0000000921087c12 */ /* 0x000fe2000f8e9624 */
[----:B------:R-:W2:Y:S01]  /*6890*/  LDC.U8 R167, c[0x0][0x2d8] ;  /* 0x0000b600ffa77b82 */ /* 0x000ea20000000000 */
[----:B------:R-:W-:Y:S01]  /*68a0*/  IMAD.MOV.U32 R138, RZ, RZ, R144 ;  /* 0x000000ffff8a7224 */ /* 0x000fe200078e0090 */
[----:B------:R-:W-:Y:S01]  /*68b0*/  MOV R137, R142 ;  /* 0x0000008e00897202 */ /* 0x000fe20000000f00 */
[----:B------:R-:W-:-:S02]  /*68c0*/  IMAD.MOV.U32 R130, RZ, RZ, R28 ;  /* 0x000000ffff827224 */ /* 0x000fc400078e001c */
[----:B------:R-:W-:Y:S01]  /*68d0*/  IMAD.MOV.U32 R142, RZ, RZ, R35 ;  /* 0x000000ffff8e7224 */ /* 0x000fe200078e0023 */
[----:B------:R-:W1:Y:S01]  /*68e0*/  LDSM.16.MT88.4 R28, [R199+0x1f000] ;  /* 0x01f00000c71c783b */ /* 0x000e620000004200 */
[----:B------:R4:W-:Y:S01]  /*68f0*/  MUFU.EX2 R35, R0 ;  /* 0x0000000000237308 */ /* 0x0009e20000000800 */
[----:B------:R-:W-:Y:S01]  /*6900*/  IMAD.MOV.U32 R131, RZ, RZ, R140 ;  /* 0x000000ffff837224 */ /* 0x000fe200078e008c */
[----:B------:R-:W-:Y:S01]  /*6910*/  MOV R95, R138 ;  /* 0x0000008a005f7202 */ /* 0x000fe20000000f00 */
[----:B------:R-:W-:Y:S02]  /*6920*/  IMAD.MOV.U32 R141, RZ, RZ, R173 ;  /* 0x000000ffff8d7224 */ /* 0x000fe400078e00ad */
[----:B------:R-:W-:Y:S01]  /*6930*/  IMAD.WIDE.U32 R8, R8, -0x2daee0ad, RZ ;  /* 0xd2511f5308087825 */ /* 0x000fe200078e00ff */
[----:B------:R-:W-:Y:S02]  /*6940*/  MOV R140, R172 ;  /* 0x000000ac008c7202 */ /* 0x000fe40000000f00 */
[----:B------:R-:W-:Y:S01]  /*6950*/  MOV R144, R175 ;  /* 0x000000af00907202 */ /* 0x000fe20000000f00 */
[----:B------:R-:W-:-:S02]  /*6960*/  IMAD.MOV.U32 R145, RZ, RZ, R174 ;  /* 0x000000ffff917224 */ /* 0x000fc400078e00ae */
[----:B---3--:R-:W-:Y:S01]  /*6970*/  HMMA.16816.F32 R172, R4, R20, R56 ;  /* 0x0000001404ac723c */ /* 0x008fe20000001838 */
[----:B------:R-:W-:Y:S02]  /*6980*/  IMAD.MOV.U32 R94, RZ, RZ, R128 ;  /* 0x000000ffff5e7224 */ /* 0x000fe400078e0080 */
[----:B----4-:R-:W-:Y:S01]  /*6990*/  FFMA.FTZ R0, R82, c[0x0][0x23c], -R12 ;  /* 0x00008f0052007a23 */ /* 0x010fe2000001080c */
[----:B------:R-:W-:Y:S01]  /*69a0*/  MOV R128, R131 ;  /* 0x0000008300807202 */ /* 0x000fe20000000f00 */
[----:B------:R-:W-:-:S03]  /*69b0*/  IMAD.MOV.U32 R80, RZ, RZ, R141 ;  /* 0x000000ffff507224 */ /* 0x000fc600078e008d */
[C---:B------:R-:W-:Y:S01]  /*69c0*/  HMMA.16816.F32 R20, R4.reuse, R22, R48 ;  /* 0x000000160414723c */ /* 0x040fe20000001830 */
[----:B------:R3:W-:Y:S01]  /*69d0*/  MUFU.EX2 R33, R0 ;  /* 0x0000000000217308 */ /* 0x0007e20000000800 */
[----:B------:R-:W4:Y:S01]  /*69e0*/  LDSM.16.MT88.4 R48, [R200+0x19800] ;  /* 0x01980000c830783b */ /* 0x000f220000004200 */
[----:B------:R-:W-:Y:S01]  /*69f0*/  MOV R131, R140 ;  /* 0x0000008c00837202 */ /* 0x000fe20000000f00 */
[----:B------:R-:W-:Y:S01]  /*6a00*/  IMAD.MOV.U32 R74, RZ, RZ, R95 ;  /* 0x000000ffff4a7224 */ /* 0x000fe200078e005f */
[----:B------:R-:W-:Y:S01]  /*6a10*/  MOV R139, R13 ;  /* 0x0000000d008b7202 */ /* 0x000fe20000000f00 */
[----:B------:R-:W-:Y:S01]  /*6a20*/  IMAD.MOV.U32 R140, RZ, RZ, R15 ;  /* 0x000000ffff8c7224 */ /* 0x000fe200078e000f */
[----:B------:R-:W-:Y:S02]  /*6a30*/  MOV R95, R14 ;  /* 0x0000000e005f7202 */ /* 0x000fe40000000f00 */
[----:B------:R1:W-:Y:S01]  /*6a40*/  MUFU.EX2 R32, R10 ;  /* 0x0000000a00207308 */ /* 0x0003e20000000800 */
[C---:B------:R-:W-:Y:S01]  /*6a50*/  LOP3.LUT R11, R8.reuse, 0xffff, RZ, 0xc0, !PT ;  /* 0x0000ffff080b7812 */ /* 0x040fe200078ec0ff */
[----:B------:R-:W-:Y:S01]  /*6a60*/  HMMA.16816.F32 R176, R4, R16, R68 ;  /* 0x0000001004b0723c */ /* 0x000fe20000001844 */
[----:B------:R-:W-:-:S07]  /*6a70*/  LOP3.LUT R15, R8, 0xff, RZ, 0xc0, !PT ;  /* 0x000000ff080f7812 */ /* 0x000fce00078ec0ff */
[----:B------:R-:W-:Y:S01]  /*6a80*/  HMMA.16816.F32 R168, R4, R18, R64 ;  /* 0x0000001204a8723c */ /* 0x000fe20000001840 */
[----:B---3--:R-:W-:Y:S01]  /*6a90*/  LOP3.LUT R0, R9, UR18, R34, 0x96, !PT ;  /* 0x0000001209007c12 */ /* 0x008fe2000f8e9622 */
[----:B------:R-:W-:Y:S01]  /*6aa0*/  FFMA.FTZ R9, R94, c[0x0][0x23c], -R2 ;  /* 0x00008f005e097a23 */ /* 0x000fe20000010802 */
[----:B------:R-:W-:Y:S01]  /*6ab0*/  SHF.R.U32.HI R13, RZ, 0x10, R8 ;  /* 0x00000010ff0d7819 */ /* 0x000fe20000011608 */
[----:B------:R-:W-:Y:S01]  /*6ac0*/  IMAD.MOV.U32 R138, RZ, RZ, R160 ;  /* 0x000000ffff8a7224 */ /* 0x000fe200078e00a0 */
[----:B------:R-:W-:Y:S01]  /*6ad0*/  SHF.R.U32.HI R14, RZ, 0x18, R8 ;  /* 0x00000018ff0e7819 */ /* 0x000fe20000011608 */
[----:B-1----:R-:W-:Y:S01]  /*6ae0*/  FFMA.FTZ R10, R74, c[0x0][0x23c], -R2 ;  /* 0x00008f004a0a7a23 */ /* 0x002fe20000010802 */
[----:B------:R-:W-:Y:S01]  /*6af0*/  MOV R75, R80 ;  /* 0x00000050004b7202 */ /* 0x000fe20000000f00 */
[----:B------:R-:W-:Y:S01]  /*6b00*/  IMAD.MOV.U32 R82, RZ, RZ, R137 ;  /* 0x000000ffff527224 */ /* 0x000fe200078e0089 */
[C---:B------:R-:W-:Y:S01]  /*6b10*/  LOP3.LUT R8, R0.reuse, 0xffff, RZ, 0xc0, !PT ;  /* 0x0000ffff00087812 */ /* 0x040fe200078ec0ff */
[----:B--2---:R-:W-:Y:S01]  /*6b20*/  IMAD R71, R167, 0x10000, R167 ;  /* 0x00010000a7477824 */ /* 0x004fe200078e02a7 */
[----:B------:R-:W-:Y:S01]  /*6b30*/  SHF.R.U32.HI R12, RZ, 0x10, R0 ;  /* 0x00000010ff0c7819 */ /* 0x000fe20000011600 */
[----:B------:R1:W2:Y:S01]  /*6b40*/  MUFU.EX2 R19, R9 ;  /* 0x0000000900137308 */ /* 0x0002a20000000800 */
[----:B------:R-:W-:Y:S01]  /*6b50*/  LOP3.LUT R17, R0, 0xff, RZ, 0xc0, !PT ;  /* 0x000000ff00117812 */ /* 0x000fe200078ec0ff */
[----:B------:R-:W-:Y:S01]  /*6b60*/  IMAD.MOV.U32 R72, RZ, RZ, R92 ;  /* 0x000000ffff487224 */ /* 0x000fe200078e005c */
[----:B------:R-:W-:Y:S01]  /*6b70*/  SHF.R.U32.HI R16, RZ, 0x18, R0 ;  /* 0x00000018ff107819 */ /* 0x000fe20000011600 */
[----:B------:R-:W-:Y:S01]  /*6b80*/  LDSM.16.MT88.4 R56, [R199+0x19800] ;  /* 0x01980000c738783b */ /* 0x000fe20000004200 */
[----:B------:R-:W-:Y:S01]  /*6b90*/  SHF.R.U32.HI R0, RZ, 0x8, R8 ;  /* 0x00000008ff007819 */ /* 0x000fe20000011608 */
[----:B------:R-:W-:-:S02]  /*6ba0*/  FFMA.FTZ R8, R75, c[0x0][0x23c], -R2 ;  /* 0x00008f004b087a23 */ /* 0x000fc40000010802 */
[----:B------:R3:W-:Y:S01]  /*6bb0*/  MUFU.EX2 R18, R10 ;  /* 0x0000000a00127308 */ /* 0x0007e20000000800 */
[----:B------:R-:W-:Y:S01]  /*6bc0*/  MOV R141, R143 ;  /* 0x0000008f008d7202 */ /* 0x000fe20000000f00 */
[----:B------:R-:W-:Y:S01]  /*6bd0*/  IMAD.MOV.U32 R80, RZ, RZ, R158 ;  /* 0x000000ffff507224 */ /* 0x000fe200078e009e */
[----:B------:R-:W-:Y:S01]  /*6be0*/  MOV R137, R161 ;  /* 0x000000a100897202 */ /* 0x000fe20000000f00 */
[----:B------:R-:W-:Y:S01]  /*6bf0*/  LDSM.16.MT88.4 R64, [R197+0x1b800] ;  /* 0x01b80000c540783b */ /* 0x000fe20000004200 */
[----:B-1----:R-:W-:Y:S02]  /*6c00*/  SHF.R.U32.HI R9, RZ, 0x8, R11 ;  /* 0x00000008ff097819 */ /* 0x002fe4000001160b */
[----:B------:R-:W-:Y:S01]  /*6c10*/  LOP3.LUT R11, R13, 0xff, RZ, 0xc0, !PT ;  /* 0x000000ff0d0b7812 */ /* 0x000fe200078ec0ff */
[----:B------:R-:W-:Y:S01]  /*6c20*/  IMAD.MOV.U32 R143, RZ, RZ, R162 ;  /* 0x000000ffff8f7224 */ /* 0x000fe200078e00a2 */
[----:B------:R1:W1:Y:S01]  /*6c30*/  MUFU.EX2 R13, R8 ;  /* 0x00000008000d7308 */ /* 0x0002620000000800 */
[----:B---3--:R-:W-:Y:S01]  /*6c40*/  LOP3.LUT R10, R12, 0xff, RZ, 0xc0, !PT ;  /* 0x000000ff0c0a7812 */ /* 0x008fe200078ec0ff */
[----:B------:R-:W-:Y:S01]  /*6c50*/  HMMA.16816.F32 R160, R4, R24, R40 ;  /* 0x0000001804a0723c */ /* 0x000fe20000001828 */
[----:B------:R-:W-:Y:S01]  /*6c60*/  PRMT R12, R15, 0x5410, R9 ;  /* 0x000054100f0c7816 */ /* 0x000fe20000000009 */
[----:B------:R-:W3:Y:S01]  /*6c70*/  LDSM.16.MT88.4 R40, [R198+0x19800] ;  /* 0x01980000c628783b */ /* 0x000ee20000004200 */
[----:B------:R-:W-:-:S02]  /*6c80*/  PRMT R11, R11, 0x5410, R14 ;  /* 0x000054100b0b7816 */ /* 0x000fc4000000000e */
[----:B------:R-:W-:Y:S02]  /*6c90*/  PRMT R0, R17, 0x5410, R0 ;  /* 0x0000541011007816 */ /* 0x000fe40000000000 */
[----:B------:R-:W-:Y:S01]  /*6ca0*/  PRMT R2, R10, 0x5410, R16 ;  /* 0x000054100a027816 */ /* 0x000fe20000000010 */
[----:B------:R-:W-:Y:S01]  /*6cb0*/  IMAD.MOV.U32 R75, RZ, RZ, R83 ;  /* 0x000000ffff4b7224 */ /* 0x000fe200078e0053 */
[----:B------:R-:W-:Y:S01]  /*6cc0*/  MOV R92, R80 ;  /* 0x00000050005c7202 */ /* 0x000fe20000000f00 */
[----:B------:R-:W-:Y:S01]  /*6cd0*/  IMAD.MOV.U32 R83, RZ, RZ, R166 ;  /* 0x000000ffff537224 */ /* 0x000fe200078e00a6 */
[----:B------:R-:W-:Y:S01]  /*6ce0*/  MOV R74, R82 ;  /* 0x00000052004a7202 */ /* 0x000fe20000000f00 */
[--C-:B------:R-:W-:Y:S01]  /*6cf0*/  HSET2.LE.AND R0, R0, R71.reuse, PT ;  /* 0x0000004700007233 */ /* 0x100fe20003803000 */
[----:B------:R-:W-:Y:S01]  /*6d00*/  MOV R80, R128 ;  /* 0x0000008000507202 */ /* 0x000fe20000000f00 */
[--C-:B-1----:R-:W-:Y:S01]  /*6d10*/  HSET2.LE.AND R8, R2, R71.reuse, PT ;  /* 0x0000004702087233 */ /* 0x102fe20003803000 */
[----:B------:R-:W-:Y:S01]  /*6d20*/  MOV R82, R130 ;  /* 0x0000008200527202 */ /* 0x000fe20000000f00 */
[----:B------:R-:W-:-:S02]  /*6d30*/  HSET2.LE.AND R10, R12, R71, PT ;  /* 0x000000470c0a7233 */ /* 0x000fc40003803000 */
[----:B------:R-:W-:Y:S01]  /*6d40*/  HSET2.LE.AND R11, R11, R71, PT ;  /* 0x000000470b0b7233 */ /* 0x000fe20003803000 */
[----:B------:R-:W-:Y:S01]  /*6d50*/  IMAD.MOV.U32 R71, RZ, RZ, R73 ;  /* 0x000000ffff477224 */ /* 0x000fe200078e0049 */
[----:B------:R-:W-:Y:S01]  /*6d60*/  MOV R70, R72 ;  /* 0x0000004800467202 */ /* 0x000fe20000000f00 */
[----:B------:R-:W-:Y:S01]  /*6d70*/  IMAD.MOV.U32 R73, RZ, RZ, R75 ;  /* 0x000000ffff497224 */ /* 0x000fe200078e004b */
[----:B------:R-:W-:Y:S01]  /*6d80*/  MOV R72, R74 ;  /* 0x0000004a00487202 */ /* 0x000fe20000000f00 */
[----:B------:R-:W-:Y:S01]  /*6d90*/  IMAD.MOV.U32 R75, RZ, RZ, R81 ;  /* 0x000000ffff4b7224 */ /* 0x000fe200078e0051 */
[----:B------:R-:W-:Y:S01]  /*6da0*/  MOV R74, R80 ;  /* 0x00000050004a7202 */ /* 0x000fe20000000f00 */
[----:B------:R-:W-:Y:S01]  /*6db0*/  IMAD.MOV.U32 R81, RZ, RZ, R83 ;  /* 0x000000ffff517224 */ /* 0x000fe200078e0053 */
[----:B------:R-:W-:Y:S01]  /*6dc0*/  F2FP.PACK_AB R2, R149, R150 ;  /* 0x000000969502723e */ /* 0x000fe200000000ff */
[----:B------:R-:W-:Y:S01]  /*6dd0*/  IMAD.MOV.U32 R83, RZ, RZ, R137 ;  /* 0x000000ffff537224 */ /* 0x000fe200078e0089 */
[----:B------:R-:W-:Y:S01]  /*6de0*/  MOV R80, R82 ;  /* 0x0000005200507202 */ /* 0x000fe20000000f00 */
[----:B------:R-:W-:Y:S01]  /*6df0*/  IMAD.MOV.U32 R137, RZ, RZ, R139 ;  /* 0x000000ffff897224 */ /* 0x000fe200078e008b */
[----:B------:R-:W-:Y:S01]  /*6e00*/  MOV R82, R136 ;  /* 0x0000008800527202 */ /* 0x000fe20000000f00 */
[----:B------:R-:W-:Y:S01]  /*6e10*/  IMAD.MOV.U32 R139, RZ, RZ, R141 ;  /* 0x000000ffff8b7224 */ /* 0x000fe200078e008d */
[----:B------:R-:W-:-:S02]  /*6e20*/  MOV R136, R138 ;  /* 0x0000008a00887202 */ /* 0x000fc40000000f00 */
[----:B------:R-:W-:Y:S02]  /*6e30*/  MOV R138, R140 ;  /* 0x0000008c008a7202 */ /* 0x000fe40000000f00 */
[----:B------:R-:W-:Y:S02]  /*6e40*/  MOV R141, R144 ;  /* 0x00000090008d7202 */ /* 0x000fe40000000f00 */
[----:B------:R-:W-:Y:S02]  /*6e50*/  LOP3.LUT R144, R0, R2, RZ, 0xc0, !PT ;  /* 0x0000000200907212 */ /* 0x000fe400078ec0ff */
[----:B--2---:R-:W-:Y:S02]  /*6e60*/  F2FP.PACK_AB R9, R19, R32 ;  /* 0x000000201309723e */ /* 0x004fe400000000ff */
        /* <DEDUP_REMOVED lines=13> */
[----:B------:R-:W-:Y:S01]  /*6f40*/  LOP3.LUT R145, R8, R9, RZ, 0xc0, !PT ;  /* 0x0000000908917212 */ /* 0x000fe200078ec0ff */
[----:B------:R-:W1:Y:S01]  /*6f50*/  LDSM.16.MT88.4 R156, [R197+0x19800] ;  /* 0x01980000c59c783b */ /* 0x000e620000004200 */
[----:B------:R-:W-:-:S02]  /*6f60*/  LOP3.LUT R146, R10, R0, RZ, 0xc0, !PT ;  /* 0x000000000a927212 */ /* 0x000fc400078ec0ff */
[----:B------:R-:W-:Y:S01]  /*6f70*/  LOP3.LUT R147, R11, R2, RZ, 0xc0, !PT ;  /* 0x000000020b937212 */ /* 0x000fe200078ec0ff */
[----:B------:R-:W-:Y:S01]  /*6f80*/  IMAD.MOV.U32 R15, RZ, RZ, R83 ;  /* 0x000000ffff0f7224 */ /* 0x000fe200078e0053 */
[----:B------:R-:W-:Y:S01]  /*6f90*/  HMMA.16816.F32 R24, R4, R26, R44 ;  /* 0x0000001a0418723c */ /* 0x000fe2000000182c */
[----:B------:R-:W-:-:S07]  /*6fa0*/  MOV R8, R80 ;  /* 0x0000005000087202 */ /* 0x000fce0000000f00 */
[----:B------:R-:W-:Y:S07]  /*6fb0*/  HMMA.16816.F32 R28, R4, R30, R52 ;  /* 0x0000001e041c723c */ /* 0x000fee0000001834 */
[----:B------:R-:W-:Y:S01]  /*6fc0*/  IMAD.MOV.U32 R6, RZ, RZ, R81 ;  /* 0x000000ffff067224 */ /* 0x000fe200078e0051 */
[----:B------:R-:W-:Y:S02]  /*6fd0*/  MOV R5, R82 ;  /* 0x0000005200057202 */ /* 0x000fe40000000f00 */
[----:B------:R-:W2:Y:S01]  /*6fe0*/  LDSM.16.MT88.4 R80, [R200+0x1b800] ;  /* 0x01b80000c850783b */ /* 0x000ea20000004200 */
[C---:B----4-:R-:W-:Y:S03]  /*6ff0*/  HMMA.16816.F32 R44, R144.reuse, R48, R96 ;  /* 0x00000030902c723c */ /* 0x050fe60000001860 */
[----:B------:R-:W4:Y:S01]  /*7000*/  LDSM.16.MT88.4 R96, [R197+0x1d800] ;  /* 0x01d80000c560783b */ /* 0x000f220000004200 */
[----:B------:R-:W-:Y:S01]  /*7010*/  MOV R4, R136 ;  /* 0x0000008800047202 */ /* 0x000fe20000000f00 */
[----:B------:R-:W-:Y:S01]  /*7020*/  IMAD.MOV.U32 R136, RZ, RZ, R139 ;  /* 0x000000ffff887224 */ /* 0x000fe200078e008b */
[----:B------:R-:W-:Y:S01]  /*7030*/  MOV R139, R38 ;  /* 0x00000026008b7202 */ /* 0x000fe20000000f00 */
[----:B------:R-:W-:Y:S01]  /*7040*/  IMAD.MOV.U32 R0, RZ, RZ, R39 ;  /* 0x000000ffff007224 */ /* 0x000fe200078e0027 */
[----:B------:R-:W-:Y:S01]  /*7050*/  MOV R16, R72 ;  /* 0x0000004800107202 */ /* 0x000fe20000000f00 */
[----:B---3--:R-:W-:Y:S01]  /*7060*/  HMMA.16816.F32 R36, R144, R40, R84 ;  /* 0x000000289024723c */ /* 0x008fe20000001854 */
[----:B------:R-:W-:Y:S01]  /*7070*/  IMAD.MOV.U32 R12, RZ, RZ, R73 ;  /* 0x000000ffff0c7224 */ /* 0x000fe200078e0049 */
[----:B------:R-:W-:Y:S01]  /*7080*/  MOV R9, R74 ;  /* 0x0000004a00097202 */ /* 0x000fe20000000f00 */
[----:B------:R-:W-:-:S02]  /*7090*/  IMAD.MOV.U32 R14, RZ, RZ, R75 ;  /* 0x000000ffff0e7224 */ /* 0x000fc400078e004b */
[----:B------:R-:W3:Y:S03]  /*70a0*/  LDSM.16.MT88.4 R72, [R198+0x1b800] ;  /* 0x01b80000c648783b */ /* 0x000ee60000004200 */
[----:B------:R-:W-:Y:S01]  /*70b0*/  HMMA.16816.F32 R40, R144, R42, R88 ;  /* 0x0000002a9028723c */ /* 0x000fe20000001858 */
[----:B------:R-:W3:Y:S01]  /*70c0*/  LDSM.16.MT88.4 R88, [R199+0x1b800] ;  /* 0x01b80000c758783b */ /* 0x000ee20000004200 */
[----:B------:R-:W-:Y:S01]  /*70d0*/  IMAD.MOV.U32 R17, RZ, RZ, R71 ;  /* 0x000000ffff117224 */ /* 0x000fe200078e0047 */
[----:B------:R-:W-:-:S05]  /*70e0*/  MOV R7, R70 ;  /* 0x0000004600077202 */ /* 0x000fca0000000f00 */
[----:B-1----:R-:W-:Y:S01]  /*70f0*/  HMMA.16816.F32 R152, R144, R156, R152 ;  /* 0x0000009c9098723c */ /* 0x002fe20000001898 */
[----:B------:R-:W-:Y:S01]  /*7100*/  IMAD.MOV.U32 R11, RZ, RZ, R12 ;  /* 0x000000ffff0b7224 */ /* 0x000fe200078e000c */
[----:B------:R-:W-:Y:S01]  /*7110*/  MOV R10, R16 ;  /* 0x00000010000a7202 */ /* 0x000fe20000000f00 */
[----:B------:R-:W-:-:S05]  /*7120*/  IMAD.MOV.U32 R16, RZ, RZ, R95 ;  /* 0x000000ffff107224 */ /* 0x000fca00078e005f */
[----:B------:R-:W-:Y:S01]  /*7130*/  HMMA.16816.F32 R156, R144, R158, R76 ;  /* 0x0000009e909c723c */ /* 0x000fe2000000184c */
[----:B------:R-:W-:-:S07]  /*7140*/  MOV R12, R94 ;  /* 0x0000005e000c7202 */ /* 0x000fce0000000f00 */
[----:B--2---:R-:W-:Y:S01]  /*7150*/  HMMA.16816.F32 R76, R144, R80, R132 ;  /* 0x00000050904c723c */ /* 0x004fe20000001884 */
[----:B------:R-:W-:-:S07]  /*7160*/  MOV R2, R4 ;  /* 0x0000000400027202 */ /* 0x000fce0000000f00 */
[----:B------:R-:W-:Y:S07]  /*7170*/  HMMA.16816.F32 R80, R144, R82, R192 ;  /* 0x000000529050723c */ /* 0x000fee00000018c0 */
[----:B------:R-:W-:Y:S01]  /*7180*/  IMAD.MOV.U32 R194, RZ, RZ, R8 ;  /* 0x000000ffffc27224 */ /* 0x000fe200078e0008 */
[----:B------:R-:W-:Y:S01]  /*7190*/  MOV R195, R9 ;  /* 0x0000000900c37202 */ /* 0x000fe20000000f00 */
[----:B------:R-:W-:Y:S01]  /*71a0*/  IMAD.MOV.U32 R8, RZ, RZ, R17 ;  /* 0x000000ffff087224 */ /* 0x000fe200078e0011 */
[----:B------:R-:W-:Y:S01]  /*71b0*/  MOV R17, R92 ;  /* 0x0000005c00117202 */ /* 0x000fe20000000f00 */
[----:B------:R-:W-:-:S02]  /*71c0*/  IMAD.MOV.U32 R9, RZ, RZ, R93 ;  /* 0x000000ffff097224 */ /* 0x000fc400078e005d */
[C---:B----4-:R-:W-:Y:S07]  /*71d0*/  HMMA.16816.F32 R92, R144.reuse, R96, R240 ;  /* 0x00000060905c723c */ /* 0x050fee00000018f0 */
[----:B------:R-:W-:Y:S01]  /*71e0*/  MOV R240, R7 ;  /* 0x0000000700f07202 */ /* 0x000fe20000000f00 */
[----:B------:R-:W-:Y:S01]  /*71f0*/  HMMA.16816.F32 R96, R144, R98, R232 ;  /* 0x000000629060723c */ /* 0x000fe200000018e8 */
[----:B------:R-:W-:Y:S01]  /*7200*/  MOV R242, R141 ;  /* 0x0000008d00f27202 */ /* 0x000fe20000000f00 */
[----:B------:R-:W-:-:S05]  /*7210*/  IMAD.MOV.U32 R241, RZ, RZ, R140 ;  /* 0x000000fffff17224 */ /* 0x000fca00078e008c */
[----:B------:R-:W-:Y:S01]  /*7220*/  MOV R235, R143 ;  /* 0x0000008f00eb7202 */ /* 0x000fe20000000f00 */
[----:B------:R-:W-:-:S04]  /*7230*/  FADD.FTZ R0, R0, R240 ;  /* 0x000000f000007221 */ /* 0x000fc80000010000 */
[----:B------:R-:W-:Y:S02]  /*7240*/  FADD.FTZ R2, R2, R235 ;  /* 0x000000eb02027221 */ /* 0x000fe40000010000 */
[----:B------:R-:W-:Y:S02]  /*7250*/  IMAD.MOV.U32 R192, RZ, RZ, R5 ;  /* 0x000000ffffc07224 */ /* 0x000fe400078e0005 */
[----:B------:R-:W-:Y:S02]  /*7260*/  IMAD.MOV.U32 R243, RZ, RZ, R142 ;  /* 0x000000fffff37224 */ /* 0x000fe400078e008e */
[----:B------:R-:W-:Y:S01]  /*7270*/  FADD.FTZ R2, R241, R2 ;  /* 0x00000002f1027221 */ /* 0x000fe20000010000 */
[----:B------:R-:W-:Y:S01]  /*7280*/  HMMA.16816.F32 R52, R144, R56, R104 ;  /* 0x000000389034723c */ /* 0x000fe20000001868 */
[----:B------:R-:W-:Y:S01]  /*7290*/  FADD.FTZ R0, R242, R0 ;  /* 0x00000000f2007221 */ /* 0x000fe20000010000 */
[----:B------:R-:W1:Y:S01]  /*72a0*/  LDSM.16.MT88.4 R104, [R198+0x1d800] ;  /* 0x01d80000c668783b */ /* 0x000e620000004200 */
[----:B------:R-:W-:Y:S01]  /*72b0*/  MOV R193, R6 ;  /* 0x0000000600c17202 */ /* 0x000fe20000000f00 */
[----:B------:R-:W-:-:S02]  /*72c0*/  FADD.FTZ R2, R243, R2 ;  /* 0x00000002f3027221 */ /* 0x000fc40000010000 */
[----:B------:R-:W-:Y:S01]  /*72d0*/  FADD.FTZ R0, R192, R0 ;  /* 0x00000000c0007221 */ /* 0x000fe20000010000 */
[----:B------:R-:W-:Y:S01]  /*72e0*/  LDSM.16.MT88.4 R140, [R200+0x1f800] ;  /* 0x01f80000c88c783b */ /* 0x000fe20000004200 */
[----:B------:R-:W-:Y:S01]  /*72f0*/  HMMA.16816.F32 R48, R144, R50, R100 ;  /* 0x000000329030723c */ /* 0x000fe20000001864 */
[----:B------:R-:W-:Y:S02]  /*7300*/  FADD.FTZ R2, R193, R2 ;  /* 0x00000002c1027221 */ /* 0x000fe40000010000 */
[----:B------:R-:W-:Y:S01]  /*7310*/  LDSM.16.MT88.4 R4, [R199+0x1f800] ;  /* 0x01f80000c704783b */ /* 0x000fe20000004200 */
[----:B------:R-:W-:-:S03]  /*7320*/  FADD.FTZ R0, R194, R0 ;  /* 0x00000000c2007221 */ /* 0x000fc60000010000 */
[----:B------:R-:W-:Y:S01]  /*7330*/  MOV R100, R128 ;  /* 0x0000008000647202 */ /* 0x000fe20000000f00 */
[----:B------:R-:W-:Y:S01]  /*7340*/  IMAD.MOV.U32 R101, RZ, RZ, R129 ;  /* 0x000000ffff657224 */ /* 0x000fe200078e0081 */
[----:B------:R-:W-:Y:S01]  /*7350*/  MOV R102, R130 ;  /* 0x0000008200667202 */ /* 0x000fe20000000f00 */
[----:B------:R-:W-:Y:S01]  /*7360*/  IMAD.MOV.U32 R103, RZ, RZ, R131 ;  /* 0x000000ffff677224 */ /* 0x000fe200078e0083 */
[C---:B------:R-:W-:Y:S01]  /*7370*/  HMMA.16816.F32 R60, R144.reuse, R64, R112 ;  /* 0x00000040903c723c */ /* 0x040fe20000001870 */
[----:B------:R-:W2:Y:S04]  /*7380*/  LDSM.16.MT88.4 R112, [R200+0x1d800] ;  /* 0x01d80000c870783b */ /* 0x000ea80000004200 */
[----:B------:R-:W-:Y:S03]  /*7390*/  LDSM.16.MT88.4 R128, [R197+0x1f800] ;  /* 0x01f80000c580783b */ /* 0x000fe60000004200 */
[----:B---3--:R-:W-:Y:S01]  /*73a0*/  HMMA.16816.F32 R68, R144, R72, R120 ;  /* 0x000000489044723c */ /* 0x008fe20000001878 */
[----:B------:R-:W3:Y:S01]  /*73b0*/  LDSM.16.MT88.4 R120, [R199+0x1d800] ;  /* 0x01d80000c778783b */ /* 0x000ee20000004200 */
[----:B------:R-:W-:-:S06]  /*73c0*/  FADD.FTZ R2, R195, R2 ;  /* 0x00000002c3027221 */ /* 0x000fcc0000010000 */
[----:B------:R-:W-:Y:S01]  /*73d0*/  HMMA.16816.F32 R84, R144, R88, R136 ;  /* 0x000000589054723c */ /* 0x000fe20000001888 */
[----:B------:R-:W4:Y:S01]  /*73e0*/  LDSM.16.MT88.4 R136, [R198+0x1f800] ;  /* 0x01f80000c688783b */ /* 0x000f220000004200 */
        /* <DEDUP_REMOVED lines=15> */
[----:B------:R-:W-:Y:S03]  /*74e0*/  HMMA.16816.F32 R88, R144, R90, R100 ;  /* 0x0000005a9058723c */ /* 0x000fe60000001864 */
[----:B------:R-:W-:-:S05]  /*74f0*/  FADD.FTZ R0, R19, R0 ;  /* 0x0000000013007221 */ /* 0x000fca0000010000 */
[----:B-1----:R-:W-:Y:S01]  /*7500*/  HMMA.16816.F32 R100, R144, R104, R236 ;  /* 0x000000689064723c */ /* 0x002fe200000018ec */
[----:B------:R-:W-:-:S06]  /*7510*/  FADD.FTZ R0, R18, R0 ;  /* 0x0000000012007221 */ /* 0x000fcc0000010000 */
[----:B------:R-:W-:Y:S01]  /*7520*/  FADD.FTZ R237, R149, R2 ;  /* 0x0000000295ed7221 */ /* 0x000fe20000010000 */
[----:B------:R-:W-:Y:S03]  /*7530*/  HMMA.16816.F32 R56, R144, R58, R108 ;  /* 0x0000003a9038723c */ /* 0x000fe6000000186c */
[----:B------:R-:W-:-:S05]  /*7540*/  FADD.FTZ R237, R35, R237 ;  /* 0x000000ed23ed7221 */ /* 0x000fca0000010000 */
[----:B------:R-:W-:Y:S01]  /*7550*/  HMMA.16816.F32 R64, R144, R66, R116 ;  /* 0x000000429040723c */ /* 0x000fe20000001874 */
[----:B------:R-:W-:-:S07]  /*7560*/  FADD.FTZ R237, R33, R237 ;  /* 0x000000ed21ed7221 */ /* 0x000fce0000010000 */
[----:B------:R-:W-:Y:S01]  /*7570*/  HMMA.16816.F32 R72, R144, R74, R124 ;  /* 0x0000004a9048723c */ /* 0x000fe2000000187c */
[----:B------:R-:W-:-:S07]  /*7580*/  FADD.FTZ R238, R13, R0 ;  /* 0x000000000dee7221 */ /* 0x000fce0000010000 */
[C---:B--2---:R-:W-:Y:S08]  /*7590*/  HMMA.16816.F32 R108, R144.reuse, R112, R224 ;  /* 0x00000070906c723c */ /* 0x044ff000000018e0 */
        /* <DEDUP_REMOVED lines=13> */
[----:B------:R-:W2:Y:S01]  /*7670*/  LDL R245, [R1+0x14] ;  /* 0x0000140001f57983 */ /* 0x000ea20000100800 */
[----:B------:R-:W-:Y:S01]  /*7680*/  USHF.R.S32.HI UR33, URZ, 0x1f, UR28 ;  /* 0x0000001f3f217899 */ /* 0x000fe2000801141c */
[--C-:B------:R-:W-:Y:S01]  /*7690*/  SHF.R.S32.HI R5, RZ, 0x1f, R250.reuse ;  /* 0x0000001fff057819 */ /* 0x100fe200000114fa */
[----:B------:R-:W-:Y:S01]  /*76a0*/  ULDC.64 UR4, c[0x0][0x1b8] ;  /* 0x00006e0000047ab9 */ /* 0x000fe20000000a00 */
[----:B------:R-:W3:Y:S01]  /*76b0*/  LDL R9, [R1+0x10] ;  /* 0x0000100001097983 */ /* 0x000ee20000100800 */
[----:B------:R-:W-:Y:S01]  /*76c0*/  UIMAD UR4, UR33, UR4, URZ ;  /* 0x00000004210472a4 */ /* 0x000fe2000f8e023f */
[----:B------:R-:W-:Y:S01]  /*76d0*/  IMAD.U32 R6, RZ, RZ, UR28 ;  /* 0x0000001cff067e24 */ /* 0x000fe2000f8e00ff */
[----:B------:R-:W-:Y:S01]  /*76e0*/  ULDC.64 UR6, c[0x0][0x1b0] ;  /* 0x00006c0000067ab9 */ /* 0x000fe20000000a00 */
[----:B------:R-:W4:Y:S01]  /*76f0*/  LDL.LU R12, [R1+0x2c] ;  /* 0x00002c00010c7983 */ /* 0x000f220000300800 */
[----:B------:R-:W-:Y:S01]  /*7700*/  IMAD.MOV.U32 R4, RZ, RZ, R250 ;  /* 0x000000ffff047224 */ /* 0x000fe200078e00fa */
[----:B------:R-:W-:Y:S01]  /*7710*/  UIMAD UR4, UR28, UR5, UR4 ;  /* 0x000000051c0472a4 */ /* 0x000fe2000f8e0204 */
[----:B------:R-:W-:Y:S01]  /*7720*/  IMAD.U32 R0, RZ, RZ, UR28 ;  /* 0x0000001cff007e24 */ /* 0x000fe2000f8e00ff */
[----:B------:R-:W3:Y:S01]  /*7730*/  LDL R16, [R1+0x18] ;  /* 0x0000180001107983 */ /* 0x000ee20000100800 */
[----:B------:R-:W-:Y:S01]  /*7740*/  UIMAD UR6, UR33, UR6, URZ ;  /* 0x00000006210672a4 */ /* 0x000fe2000f8e023f */
[----:B------:R-:W-:-:S02]  /*7750*/  IMAD.WIDE.U32 R6, R6, c[0x0][0x1b0], R4 ;  /* 0x00006c0006067a25 */ /* 0x000fc400078e0004 */
[----:B------:R-:W3:Y:S01]  /*7760*/  LDL.LU R17, [R1+0x30] ;  /* 0x0000300001117983 */ /* 0x000ee20000300800 */
[----:B------:R-:W-:Y:S01]  /*7770*/  UIMAD UR6, UR28, UR7, UR6 ;  /* 0x000000071c0672a4 */ /* 0x000fe2000f8e0206 */
[----:B------:R-:W-:Y:S01]  /*7780*/  IMAD.WIDE.U32 R4, R0, c[0x0][0x1b8], R4 ;  /* 0x00006e0000047a25 */ /* 0x000fe200078e0004 */
[----:B------:R-:W-:Y:S01]  /*7790*/  IADD3 R0, P1, R6, UR32, RZ ;  /* 0x0000002006007c10 */ /* 0x000fe2000ff3e0ff */
[----:B------:R-:W3:Y:S02]  /*77a0*/  LDL.LU R34, [R1+0x34] ;  /* 0x0000340001227983 */ /* 0x000ee40000300800 */
[----:B------:R-:W-:Y:S01]  /*77b0*/  IMAD.U32 R239, RZ, RZ, UR4 ;  /* 0x00000004ffef7e24 */ /* 0x000fe2000f8e00ff */
[----:B------:R-:W-:Y:S01]  /*77c0*/  IADD3 R2, P0, R4, UR34, RZ ;  /* 0x0000002204027c10 */ /* 0x000fe2000ff1e0ff */
[----:B------:R-:W3:Y:S01]  /*77d0*/  LDL.64 R14, [R1] ;  /* 0x00000000010e7983 */ /* 0x000ee20000100a00 */
[----:B------:R-:W-:Y:S01]  /*77e0*/  IMAD.U32 R242, RZ, RZ, UR6 ;  /* 0x00000006fff27e24 */ /* 0x000fe2000f8e00ff */
[----:B------:R-:W-:Y:S01]  /*77f0*/  ISETP.GE.AND P4, PT, R250, c[0x0][0x220], PT ;  /* 0x00008800fa007a0c */ /* 0x000fe20003f86270 */
[----:B------:R-:W-:Y:S01]  /*7800*/  IMAD.MOV.U32 R150, RZ, RZ, R3 ;  /* 0x000000ffff967224 */ /* 0x000fe200078e0003 */
[----:B------:R-:W-:Y:S01]  /*7810*/  IADD3.X R239, R239, UR31, R5, P0, !PT ;  /* 0x0000001fefef7c10 */ /* 0x000fe200087fe405 */
[----:B------:R-:W-:Y:S01]  /*7820*/  IMAD.MOV.U32 R149, RZ, RZ, R148 ;  /* 0x000000ffff957224 */ /* 0x000fe200078e0094 */
[----:B------:R-:W-:Y:S01]  /*7830*/  LEA R243, P0, R2, c[0x0][0x170], 0x1 ;  /* 0x00005c0002f37a11 */ /* 0x000fe200078008ff */
[----:B------:R-:W-:Y:S01]  /*7840*/  ULEA.HI.SX32 UR6, UR29, 0xfffffffe, 0x1a ;  /* 0xfffffffe1d067891 */ /* 0x000fe2000f8fd23f */
[----:B------:R-:W-:Y:S01]  /*7850*/  IADD3.X R242, R242, UR30, R7, P1, !PT ;  /* 0x0000001ef2f27c10 */ /* 0x000fe20008ffe407 */
[----:B------:R-:W-:Y:S01]  /*7860*/  ULEA.HI.SX32 UR29, UR29, 0xfffffffd, 0x1a ;  /* 0xfffffffd1d1d7891 */ /* 0x000fe2000f8fd23f */
[----:B------:R-:W-:Y:S01]  /*7870*/  LEA.HI.X R239, R2, c[0x0][0x174], R239, 0x1, P0 ;  /* 0x00005d0002ef7a11 */ /* 0x000fe200000f0cef */
[----:B------:R-:W-:Y:S01]  /*7880*/  UMOV UR30, URZ ;  /* 0x0000003f001e7c82 */ /* 0x000fe20008000000 */
[----:B------:R-:W-:Y:S01]  /*7890*/  LEA R244, P1, R0, c[0x0][0x168], 0x1 ;  /* 0x00005a0000f47a11 */ /* 0x000fe200078208ff */
[----:B------:R-:W-:-:S03]  /*78a0*/  ULDC.64 UR4, c[0x0][0x1a0] ;  /* 0x0000680000047ab9 */ /* 0x000fc60000000a00 */
[----:B------:R-:W-:Y:S02]  /*78b0*/  LEA.HI.X R242, R0, c[0x0][0x16c], R242, 0x1, P1 ;  /* 0x00005b0000f27a11 */ /* 0x000fe400008f0cf2 */
[----:B--2---:R-:W-:Y:S02]  /*78c0*/  ISETP.GE.AND P3, PT, R245, c[0x0][0x220], PT ;  /* 0x00008800f5007a0c */ /* 0x004fe40003f66270 */
[----:B------:R-:W1:Y:S01]  /*78d0*/  LDC.U8 R245, c[0x0][0x2d8] ;  /* 0x0000b600fff57b82 */ /* 0x000e620000000000 */
[----:B----4-:R-:W-:Y:S01]  /*78e0*/  IMAD.WIDE.U32 R240, R12, -0x326172a9, RZ ;  /* 0xcd9e8d570cf07825 */ /* 0x010fe200078e00ff */
[----:B---3--:R-:W-:-:S04]  /*78f0*/  ISETP.GE.AND P2, PT, R9, c[0x0][0x220], PT ;  /* 0x0000880009007a0c */ /* 0x008fc80003f46270 */
[----:B------:R-:W-:Y:S02]  /*7900*/  LOP3.LUT R228, R241, R17, RZ, 0x3c, !PT ;  /* 0x00000011f1e47212 */ /* 0x000fe400078e3cff */
[----:B------:R-:W-:Y:S02]  /*7910*/  ISETP.GE.AND P1, PT, R16, c[0x0][0x220], PT ;  /* 0x0000880010007a0c */ /* 0x000fe40003f26270 */
[----:B------:R-:W-:Y:S02]  /*7920*/  SHF.R.S32.HI R225, RZ, 0x1f, R14 ;  /* 0x0000001fffe17819 */ /* 0x000fe4000001140e */
[----:B------:R-:W-:Y:S01]  /*7930*/  IADD3 R226, P0, R14, 0x20, RZ ;  /* 0x000000200ee27810 */ /* 0x000fe20007f1e0ff */
[----:B------:R-:W-:Y:S01]  /*7940*/  IMAD.WIDE.U32 R230, R34, -0x2daee0ad, RZ ;  /* 0xd2511f5322e67825 */ /* 0x000fe200078e00ff */
[----:B-1----:R-:W-:-:S03]  /*7950*/  PRMT R245, R245, 0x7054, R245 ;  /* 0x00007054f5f57816 */ /* 0x002fc600000000f5 */
[----:B------:R-:W-:Y:S02]  /*7960*/  IMAD.X R227, RZ, RZ, R225, P0 ;  /* 0x000000ffffe37224 */ /* 0x000fe400000e06e1 */
[----:B------:R-:W-:-:S04]  /*7970*/  IMAD.WIDE.U32 R228, R228, -0x2daee0ad, RZ ;  /* 0xd2511f53e4e47825 */ /* 0x000fc800078e00ff */
[----:B------:R-:W-:Y:S01]  /*7980*/  IMAD.MOV.U32 R224, RZ, RZ, R14 ;  /* 0x000000ffffe07224 */ /* 0x000fe200078e000e */
[----:B------:R-:W-:Y:S05]  /*7990*/  BRA `(.L_x_1324) ;  /* 0x0000045000007947 */ /* 0x000fea0003800000 */
.L_x_1326:
        /* <DEDUP_REMOVED lines=12> */
[----:B------:R-:W-:Y:S04]  /*7a60*/  @!P4 IMAD.WIDE.U32 R172, R172, c[0x0][0x198], RZ ;  /* 0x00006600acacca25 */ /* 0x000fe800078e00ff */
[----:B------:R-:W-:Y:S02]  /*7a70*/  @!P4 IMAD R0, R0, c[0x0][0x19c], R151 ;  /* 0x000067000000ca24 */ /* 0x000fe400078e0297 */
[----:B------:R-:W-:Y:S01]  /*7a80*/  @!P4 IMAD R151, R148, c[0x0][0x19c], R174 ;  /* 0x000067009497ca24 */ /* 0x000fe200078e02ae */
[-C--:B------:R-:W-:Y:S01]  /*7a90*/  @!P4 LEA R148, P6, R172, R248.reuse, 0x6 ;  /* 0x000000f8ac94c211 */ /* 0x080fe200078c30ff */
[----:B------:R-:W-:Y:S04]  /*7aa0*/  @!P4 IMAD.WIDE.U32 R170, R170, c[0x0][0x198], RZ ;  /* 0x00006600aaaaca25 */ /* 0x000fe800078e00ff */
[----:B------:R-:W-:Y:S01]  /*7ab0*/  @!P4 IMAD.IADD R151, R173, 0x1, R151 ;  /* 0x00000001ad97c824 */ /* 0x000fe200078e0297 */
[----:B------:R-:W-:Y:S01]  /*7ac0*/  @!P4 LEA R174, P0, R170, R248, 0x6 ;  /* 0x000000f8aaaec211 */ /* 0x000fe200078030ff */
[----:B------:R-:W-:Y:S03]  /*7ad0*/  @!P4 IMAD.IADD R0, R171, 0x1, R0 ;  /* 0x00000001ab00c824 */ /* 0x000fe600078e0200 */
[-C--:B------:R-:W-:Y:S02]  /*7ae0*/  @!P4 LEA.HI.X R173, R172, R247.reuse, R151, 0x6, P6 ;  /* 0x000000f7acadc211 */ /* 0x080fe400030f3497 */
[----:B------:R-:W-:Y:S02]  /*7af0*/  @!P4 LEA R172, P6, R148, c[0x0][0x168], 0x1 ;  /* 0x00005a0094acca11 */ /* 0x000fe400078c08ff */
[----:B------:R-:W-:Y:S02]  /*7b00*/  @!P4 LEA.HI.X R170, R170, R247, R0, 0x6, P0 ;  /* 0x000000f7aaaac211 */ /* 0x000fe400000f3400 */
[----:B------:R-:W-:Y:S02]  /*7b10*/  @!P4 LEA.HI.X R173, R148, c[0x0][0x16c], R173, 0x1, P6 ;  /* 0x00005b0094adca11 */ /* 0x000fe400030f0cad */
[----:B------:R-:W-:Y:S03]  /*7b20*/  @!P4 IADD3 R0, P0, R174, UR22, RZ ;  /* 0x00000016ae00cc10 */ /* 0x000fe6000ff1e0ff */
[----:B------:R-:W-:Y:S01]  /*7b30*/  @!PT LDS RZ, [RZ] ;  /* 0x00000000fffff984 */ /* 0x000fe20000000800 */
[----:B------:R-:W-:Y:S01]  /*7b40*/  @!PT LDS RZ, [RZ] ;  /* 0x00000000fffff984 */ /* 0x000fe20000000800 */
[----:B------:R-:W-:Y:S01]  /*7b50*/  @!PT LDS RZ, [RZ] ;  /* 0x00000000fffff984 */ /* 0x000fe20000000800 */
[----:B------:R1:W-:Y:S01]  /*7b60*/  @!P4 LDGSTS.E.BYPASS.LTC128B.128 [R223+0x10000], [R172.64] ;  /* 0x10000000acdfcfae */ /* 0x0003e2000b901d5a */
[----:B------:R-:W-:Y:S02]  /*7b70*/  @!P4 IADD3.X R151, R170, UR21, RZ, P0, !PT ;  /* 0x00000015aa97cc10 */ /* 0x000fe400087fe4ff */
[C---:B------:R-:W-:Y:S01]  /*7b80*/  @!P4 LEA R170, P0, R0.reuse, c[0x0][0x168], 0x1 ;  /* 0x00005a0000aaca11 */ /* 0x040fe200078008ff */
        /* <DEDUP_REMOVED lines=38> */
.L_x_1324:
[----:B------:R-:W2:Y:S01]  /*7df0*/  LDL.64 R8, [R1+0x8] ;  /* 0x0000080001087983 */ /* 0x000ea20000100a00 */
        /* <DEDUP_REMOVED lines=19> */
[----:B------:R-:W-:Y:S01]  /*7f30*/  MOV R14, c[0x0][0x1a0] ;  /* 0x00006800000e7a02 */ /* 0x000fe20000000f00 */
[----:B------:R-:W-:Y:S01]  /*7f40*/  IMAD.U32 R7, RZ, RZ, UR7 ;  /* 0x00000007ff077e24 */ /* 0x000fe2000f8e00ff */
[----:B------:R-:W-:Y:S01]  /*7f50*/  UIADD3 UR7, UR29, -UR30, URZ ;  /* 0x8000001e1d077290 */ /* 0x000fe2000fffe03f */
[----:B------:R-:W-:Y:S02]  /*7f60*/  IMAD R5, R5, c[0x0][0x1a0], RZ ;  /* 0x0000680005057a24 */ /* 0x000fe400078e02ff */
[----:B------:R-:W-:Y:S02]  /*7f70*/  IMAD.MOV.U32 R15, RZ, RZ, c[0x0][0x1a4] ;  /* 0x00006900ff0f7624 */ /* 0x000fe400078e00ff */
[----:B------:R-:W-:Y:S01]  /*7f80*/  IMAD R5, R4, c[0x0][0x1a4], R5 ;  /* 0x0000690004057a24 */ /* 0x000fe200078e0205 */
[----:B------:R-:W-:Y:S01]  /*7f90*/  @P4 STS.128 [R223+0x18000], RZ ;  /* 0x018000ffdf004388 */ /* 0x000fe20000000c00 */
[----:B------:R-:W-:Y:S01]  /*7fa0*/  LEA R4, P6, R12, R243, 0x1 ;  /* 0x000000f30c047211 */ /* 0x000fe200078c08ff */
[----:B------:R-:W-:Y:S02]  /*7fb0*/  IMAD R3, R3, c[0x0][0x1a0], RZ ;  /* 0x0000680003037a24 */ /* 0x000fe400078e02ff */
[----:B------:R-:W-:Y:S02]  /*7fc0*/  IMAD.IADD R5, R13, 0x1, R5 ;  /* 0x000000010d057824 */ /* 0x000fe400078e0205 */
[----:B------:R-:W-:Y:S03]  /*7fd0*/  IMAD.WIDE.U32 R10, R2, c[0x0][0x1a0], RZ ;  /* 0x00006800020a7a25 */ /* 0x000fe600078e00ff */
[----:B------:R-:W-:Y:S01]  /*7fe0*/  LEA.HI.X R5, R12, R239, R5, 0x1, P6 ;  /* 0x000000ef0c057211 */ /* 0x000fe200030f0c05 */
[----:B------:R-:W-:Y:S04]  /*7ff0*/  IMAD R3, R2, c[0x0][0x1a4], R3 ;  /* 0x0000690002037a24 */ /* 0x000fe800078e0203 */
[----:B------:R-:W-:Y:S01]  /*8000*/  IMAD.IADD R3, R11, 0x1, R3 ;  /* 0x000000010b037824 */ /* 0x000fe200078e0203 */
[----:B--2---:R-:W-:Y:S04]  /*8010*/  LEA R0, P0, R6, R8, 0x6 ;  /* 0x0000000806007211 */ /* 0x004fe800078030ff */
[----:B------:R-:W-:Y:S02]  /*8020*/  @!P4 LEA R8, P5, R0, c[0x0][0x170], 0x1 ;  /* 0x00005c000008ca11 */ /* 0x000fe400078a08ff */
[----:B------:R-:W-:Y:S02]  /*8030*/  LEA.HI.X R6, R6, R252, R7, 0x6, P0 ;  /* 0x000000fc06067211 */ /* 0x000fe400000f3407 */
[----:B------:R-:W-:Y:S02]  /*8040*/  LEA R7, P0, R14, R0, 0x5 ;  /* 0x000000000e077211 */ /* 0x000fe400078028ff */
[----:B------:R-:W-:Y:S02]  /*8050*/  @!P4 LEA.HI.X R9, R0, c[0x0][0x174], R6, 0x1, P5 ;  /* 0x00005d000009ca11 */ /* 0x000fe400028f0c06 */
[----:B------:R-:W-:Y:S02]  /*8060*/  LEA.HI.X R0, R14, R6, R15, 0x5, P0 ;  /* 0x000000060e007211 */ /* 0x000fe400000f2c0f */
[C---:B------:R-:W-:Y:S01]  /*8070*/  @!P4 LEA R6, P0, R7.reuse, c[0x0][0x170], 0x1 ;  /* 0x00005c000706ca11 */ /* 0x040fe200078008ff */
[----:B------:R-:W-:Y:S01]  /*8080*/  @!PT LDS RZ, [RZ] ;  /* 0x00000000fffff984 */ /* 0x000fe20000000800 */
[----:B------:R-:W-:Y:S01]  /*8090*/  @!PT LDS RZ, [RZ] ;  /* 0x00000000fffff984 */ /* 0x000fe20000000800 */
[----:B------:R-:W-:Y:S01]  /*80a0*/  @!PT LDS RZ, [RZ] ;  /* 0x00000000fffff984 */ /* 0x000fe20000000800 */
[----:B------:R1:W-:Y:S01]  /*80b0*/  @!P4 LDGSTS.E.BYPASS.LTC128B.128 [R223+0x18000], [R8.64] ;  /* 0x1800000008dfcfae */ /* 0x0003e2000b901d5a */
[C---:B------:R-:W-:Y:S02]  /*80c0*/  LEA R2, P5, R10.reuse, R243, 0x1 ;  /* 0x000000f30a027211 */ /* 0x040fe400078a08ff */
[----:B------:R-:W-:Y:S01]  /*80d0*/  @!P4 LEA.HI.X R7, R7, c[0x0][0x174], R0, 0x1, P0 ;  /* 0x00005d000707ca11 */ /* 0x000fe200000f0c00 */
[----:B------:R-:W-:Y:S01]  /*80e0*/  @P3 STS.128 [R223+0x1a000], RZ ;  /* 0x01a000ffdf003388 */ /* 0x000fe20000000c00 */
[----:B------:R-:W-:Y:S02]  /*80f0*/  LEA.HI.X R3, R10, R239, R3, 0x1, P5 ;  /* 0x000000ef0a037211 */ /* 0x000fe400028f0c03 */
[----:B------:R-:W-:Y:S01]  /*8100*/  MOV R0, UR7 ;  /* 0x0000000700007c02 */ /* 0x000fe20008000f00 */
        /* <DEDUP_REMOVED lines=50> */
[----:B------:R-:W-:Y:S05]  /*8430*/  LDSM.16.M88.4 R192, [R202+0x10000] ;  /* 0x01000000cac0783b */ /* 0x000fea0000000200 */
[C---:B------:R-:W-:Y:S08]  /*8440*/  HMMA.16816.F32 R8, R32.reuse, R10, RZ ;  /* 0x0000000a2008723c */ /* 0x040ff000000018ff */
[C---:B-1----:R-:W-:Y:S08]  /*8450*/  HMMA.16816.F32 R12, R32.reuse, R16, RZ ;  /* 0x00000010200c723c */ /* 0x042ff000000018ff */
[C---:B------:R-:W-:Y:S08]  /*8460*/  HMMA.16816.F32 R16, R32.reuse, R18, RZ ;  /* 0x000000122010723c */ /* 0x040ff000000018ff */
[C---:B----4-:R-:W-:Y:S08]  /*8470*/  HMMA.16816.F32 R20, R32.reuse, R24, RZ ;  /* 0x000000182014723c */ /* 0x050ff000000018ff */
[C---:B------:R-:W-:Y:S08]  /*8480*/  HMMA.16816.F32 R24, R32.reuse, R26, RZ ;  /* 0x0000001a2018723c */ /* 0x040ff000000018ff */
[C---:B------:R-:W-:Y:S08]  /*8490*/  HMMA.16816.F32 R28, R32.reuse, R168, RZ ;  /* 0x000000a8201c723c */ /* 0x040ff000000018ff */
[----:B------:R-:W-:Y:S01]  /*84a0*/  HMMA.16816.F32 R32, R32, R170, RZ ;  /* 0x000000aa2020723c */ /* 0x000fe200000018ff */
[----:B------:R-:W1:Y:S07]  /*84b0*/  LDSM.16.M88.4 R168, [R206] ;  /* 0x00000000cea8783b */ /* 0x000e6e0000000200 */
        /* <DEDUP_REMOVED lines=12> */
[----:B------:R-:W4:Y:S03]  /*8580*/  LDSM.16.M88.4 R188, [R201] ;  /* 0x00000000c9bc783b */ /* 0x000f260000000200 */
        /* <DEDUP_REMOVED lines=61> */
[C---:B----4-:R-:W-:Y:S08]  /*8960*/  HMMA.16816.F32 R28, R168.reuse, R188, R28 ;  /* 0x000000bca81c723c */ /* 0x050ff0000000181c */
[----:B------:R-:W-:Y:S01]  /*8970*/  HMMA.16816.F32 R32, R168, R190, R32 ;  /* 0x000000bea820723c */ /* 0x000fe20000001820 */
[----:B------:R-:W4:Y:S04]  /*8980*/  LDSM.16.M88.4 R168, [R201+0x3800] ;  /* 0x00380000c9a8783b */ /* 0x000f280000000200 */
[----:B------:R-:W4:Y:S03]  /*8990*/  LDSM.16.M88.4 R188, [R196+0x14000] ;  /* 0x01400000c4bc783b */ /* 0x000f260000000200 */
        /* <DEDUP_REMOVED lines=13> */
[C---:B------:R-:W-:Y:S08]  /*8a70*/  HMMA.16816.F32 R4, R184.reuse, R188, R4 ;  /* 0x000000bcb804723c */ /* 0x040ff00000001804 */
        /* <DEDUP_REMOVED lines=46> */
[----:B------:R-:W3:Y:S07]  /*8d60*/  LDSM.16.M88.4 R184, [R196+0x17800] ;  /* 0x01780000c4b8783b */ /* 0x000eee0000000200 */
        /* <DEDUP_REMOVED lines=13> */
[C---:B------:R-:W-:Y:S08]  /*8e40*/  HMMA.16816.F32 R28, R172.reuse, R184, R28 ;  /* 0x000000b8ac1c723c */ /* 0x040ff0000000181c */
        /* <DEDUP_REMOVED lines=30> */
[----:B------:R-:W-:Y:S02]  /*9030*/  LEA.HI.X.SX32 R169, R0, R225, 0x6, P5 ;  /* 0x000000e100a97211 */ /* 0x000fe400028f36ff */
[----:B------:R-:W-:Y:S01]  /*9040*/  ISETP.LT.AND P5, PT, RZ, UR28, PT ;  /* 0x0000001cff007c0c */ /* 0x000fe2000bfa1270 */
[----:B------:R-:W-:Y:S01]  /*9050*/  IMAD.WIDE.U32 R170, R2, c[0x0][0x198], RZ ;  /* 0x0000660002aa7a25 */ /* 0x000fe200078e00ff */
[C---:B------:R-:W-:Y:S05]  /*9060*/  HMMA.16816.F32 R4, R172.reuse, R176, R4 ;  /* 0x000000b0ac04723c */ /* 0x040fea0000001804 */
[----:B------:R-:W-:Y:S01]  /*9070*/  IMAD R0, R169, c[0x0][0x198], RZ ;  /* 0x00006600a9007a24 */ /* 0x000fe200078e02ff */
[----:B------:R-:W-:Y:S01]  /*9080*/  LEA R2, P0, R170, R244, 0x1 ;  /* 0x000000f4aa027211 */ /* 0x000fe200078008ff */
[----:B------:R-:W-:Y:S01]  /*9090*/  IMAD.IADD R3, R171, 0x1, R3 ;  /* 0x00000001ab037824 */ /* 0x000fe200078e0203 */
[C---:B------:R-:W-:Y:S04]  /*90a0*/  HMMA.16816.F32 R8, R172.reuse, R178, R8 ;  /* 0x000000b2ac08723c */ /* 0x040fe80000001808 */
[----:B------:R-:W-:Y:S01]  /*90b0*/  IMAD R0, R168, c[0x0][0x19c], R0 ;  /* 0x00006700a8007a24 */ /* 0x000fe200078e0200 */
[----:B------:R-:W-:Y:S03]  /*90c0*/  LEA.HI.X R3, R170, R242, R3, 0x1, P0 ;  /* 0x000000f2aa037211 */ /* 0x000fe600000f0c03 */
[C---:B---3--:R-:W-:Y:S08]  /*90d0*/  HMMA.16816.F32 R12, R172.reuse, R184, R12 ;  /* 0x000000b8ac0c723c */ /* 0x048ff0000000180c */
[C---:B------:R-:W-:Y:S08]  /*90e0*/  HMMA.16816.F32 R16, R172.reuse, R186, R16 ;  /* 0x000000baac10723c */ /* 0x040ff00000001810 */
[C---:B----4-:R-:W-:Y:S08]  /*90f0*/  HMMA.16816.F32 R20, R172.reuse, R188, R20 ;  /* 0x000000bcac14723c */ /* 0x050ff00000001814 */
[C---:B------:R-:W-:Y:S08]  /*9100*/  HMMA.16816.F32 R24, R172.reuse, R190, R24 ;  /* 0x000000beac18723c */ /* 0x040ff00000001818 */
[C---:B-1----:R-:W-:Y:S08]  /*9110*/  HMMA.16816.F32 R28, R172.reuse, R192, R28 ;  /* 0x000000c0ac1c723c */ /* 0x042ff0000000181c */
[----:B------:R-:W-:Y:S07]  /*9120*/  HMMA.16816.F32 R32, R172, R194, R32 ;  /* 0x000000c2ac20723c */ /* 0x000fee0000001820 */
[----:B------:R-:W-:Y:S05]  /*9130*/  IMAD.WIDE.U32 R172, R168, c[0x0][0x198], RZ ;  /* 0x00006600a8ac7a25 */ /* 0x000fea00078e00ff */
[C---:B------:R-:W-:Y:S01]  /*9140*/  LEA R168, P6, R172.reuse, R244, 0x1 ;  /* 0x000000f4aca87211 */ /* 0x040fe200078c08ff */
[----:B------:R-:W-:Y:S05]  /*9150*/  IMAD.IADD R0, R173, 0x1, R0 ;  /* 0x00000001ad007824 */ /* 0x000fea00078e0200 */
[----:B------:R-:W-:Y:S01]  /*9160*/  LEA.HI.X R169, R172, R242, R0, 0x1, P6 ;  /* 0x000000f2aca97211 */ /* 0x000fe200030f0c00 */
[----:B------:R-:W-:-:S05]  /*9170*/  @P5 BRA `(.L_x_1326) ;  /* 0xffffe82000005947 */ /* 0x000fca000383ffff */
.L_x_1325:
[----:B------:R-:W-:Y:S01]  /*9180*/  FMNMX.FTZ R0, R4, R149, !PT ;  /* 0x0000009504007209 */ /* 0x000fe20007810000 */
[----:B------:R-:W-:Y:S01]  /*9190*/  USHF.L.U32 UR7, UR28, 0x1, URZ ;  /* 0x000000011c077899 */ /* 0x000fe2000800063f */
[----:B-1----:R-:W-:Y:S01]  /*91a0*/  LDSM.16.MT88.4 R172, [R197+0x18000] ;  /* 0x01800000c5ac783b */ /* 0x002fe20000004200 */
[----:B------:R-:W-:Y:S01]  /*91b0*/  UIADD3 UR30, UR30, 0x1, URZ ;  /* 0x000000011e1e7890 */ /* 0x000fe2000fffe03f */
        /* <DEDUP_REMOVED lines=47> */
[----:B------:R-:W-:Y:S02]  /*94b0*/  FSEL R180, R180, RZ, P0 ;  /* 0x000000ffb4b47208 */ /* 0x000fe40000000000 */
[----:B------:R-:W-:Y:S01]  /*94c0*/  FSETP.NEU.FTZ.AND P0, PT, R3, -INF , PT ;  /* 0xff8000000300780b */ /* 0x000fe20003f1d000 */
[----:B------:R-:W-:Y:S01]  /*94d0*/  FMUL.FTZ R2, R2, c[0x0][0x23c] ;  /* 0x00008f0002027a20 */ /* 0x000fe20000410000 */
[----:B------:R-:W-:Y:S01]  /*94e0*/  LOP3.LUT R149, R231, UR7, R149, 0x96, !PT ;  /* 0x00000007e7957c12 */ /* 0x000fe2000f8e9695 */
[--C-:B------:R-:W-:Y:S01]  /*94f0*/  FFMA.FTZ R8, R8, c[0x0][0x23c], -R180.reuse ;  /* 0x00008f0008087a23 */ /* 0x100fe200000108b4 */
[----:B------:R-:W-:Y:S01]  /*9500*/  FSEL R181, R181, RZ, P0 ;  /* 0x000000ffb5b57208 */ /* 0x000fe20000000000 */
[----:B------:R-:W-:Y:S01]  /*9510*/  FFMA.FTZ R9, R9, c[0x0][0x23c], -R180 ;  /* 0x00008f0009097a23 */ /* 0x000fe200000108b4 */
[----:B------:R-:W-:Y:S01]  /*9520*/  UIADD3 UR7, UR7, 0x1, URZ ;  /* 0x0000000107077890 */ /* 0x000fe2000fffe03f */
        /* <DEDUP_REMOVED lines=14> */
[----:B------:R-:W-:Y:S01]  /*9610*/  FFMA.FTZ R29, R29, c[0x0][0x23c], -R180 ;  /* 0x00008f001d1d7a23 */ /* 0x000fe200000108b4 */
[----:B-1----:R-:W-:Y:S01]  /*9620*/  LOP3.LUT R8, R183, UR15, R168, 0x96, !PT ;  /* 0x0000000fb7087c12 */ /* 0x002fe2000f8e96a8 */
[----:B------:R-:W-:Y:S04]  /*9630*/  IMAD.WIDE.U32 R168, R0, -0x2daee0ad, RZ ;  /* 0xd2511f5300a87825 */ /* 0x000fe800078e00ff */
[--C-:B------:R-:W-:Y:S01]  /*9640*/  FFMA.FTZ R30, R30, c[0x0][0x23c], -R181.reuse ;  /* 0x00008f001e1e7a23 */ /* 0x100fe200000108b5 */
[----:B------:R1:W-:Y:S01]  /*9650*/  MUFU.EX2 R233, R11 ;  /* 0x0000000b00e97308 */ /* 0x0003e20000000800 */
[--C-:B------:R-:W-:Y:S02]  /*9660*/  FFMA.FTZ R31, R31, c[0x0][0x23c], -R181.reuse ;  /* 0x00008f001f1f7a23 */ /* 0x100fe400000108b5 */
[--C-:B------:R-:W-:Y:S02]  /*9670*/  FFMA.FTZ R16, R16, c[0x0][0x23c], -R180.reuse ;  /* 0x00008f0010107a23 */ /* 0x100fe400000108b4 */
[----:B--2---:R-:W-:Y:S04]  /*9680*/  IMAD.WIDE.U32 R8, R8, -0x2daee0ad, RZ ;  /* 0xd2511f5308087825 */ /* 0x004fe800078e00ff */
[----:B------:R-:W-:Y:S01]  /*9690*/  FFMA.FTZ R17, R17, c[0x0][0x23c], -R180 ;  /* 0x00008f0011117a23 */ /* 0x000fe200000108b4 */
[----:B------:R2:W-:Y:S01]  /*96a0*/  MUFU.EX2 R232, R4 ;  /* 0x0000000400e87308 */ /* 0x0005e20000000800 */
[----:B------:R-:W-:Y:S01]  /*96b0*/  LOP3.LUT R0, R9, UR12, R168, 0x96, !PT ;  /* 0x0000000c09007c12 */ /* 0x000fe2000f8e96a8 */
[--C-:B------:R-:W-:Y:S01]  /*96c0*/  FFMA.FTZ R18, R18, c[0x0][0x23c], -R181.reuse ;  /* 0x00008f0012127a23 */ /* 0x100fe200000108b5 */
[----:B---3--:R-:W-:Y:S01]  /*96d0*/  LOP3.LUT R10, R169, UR14, R228, 0x96, !PT ;  /* 0x0000000ea90a7c12 */ /* 0x008fe2000f8e96e4 */
[--C-:B------:R-:W-:Y:S02]  /*96e0*/  FFMA.FTZ R19, R19, c[0x0][0x23c], -R181.reuse ;  /* 0x00008f0013137a23 */ /* 0x100fe400000108b5 */
[----:B------:R-:W-:Y:S04]  /*96f0*/  IMAD.WIDE.U32 R184, R0, -0x326172a9, RZ ;  /* 0xcd9e8d5700b87825 */ /* 0x000fe800078e00ff */
[----:B------:R3:W-:Y:S01]  /*9700*/  MUFU.EX2 R195, R5 ;  /* 0x0000000500c37308 */ /* 0x0007e20000000800 */
[----:B------:R-:W-:Y:S04]  /*9710*/  IMAD.WIDE.U32 R168, R10, -0x326172a9, RZ ;  /* 0xcd9e8d570aa87825 */ /* 0x000fe800078e00ff */
[--C-:B------:R-:W-:Y:S01]  /*9720*/  FFMA.FTZ R14, R14, c[0x0][0x23c], -R181.reuse ;  /* 0x00008f000e0e7a23 */ /* 0x100fe200000108b5 */
[----:B------:R-:W-:Y:S01]  /*9730*/  LOP3.LUT R10, R169, UR13, R182, 0x96, !PT ;  /* 0x0000000da90a7c12 */ /* 0x000fe2000f8e96b6 */
[----:B------:R-:W-:Y:S01]  /*9740*/  FFMA.FTZ R20, R20, c[0x0][0x23c], -R180 ;  /* 0x00008f0014147a23 */ /* 0x000fe200000108b4 */
[----:B------:R-:W-:Y:S01]  /*9750*/  LOP3.LUT R0, R185, UR11, R168, 0x96, !PT ;  /* 0x0000000bb9007c12 */ /* 0x000fe2000f8e96a8 */
[----:B------:R-:W-:Y:S01]  /*9760*/  FFMA.FTZ R22, R22, c[0x0][0x23c], -R181 ;  /* 0x00008f0016167a23 */ /* 0x000fe200000108b5 */
[----:B------:R4:W-:Y:S01]  /*9770*/  MUFU.EX2 R194, R6 ;  /* 0x0000000600c27308 */ /* 0x0009e20000000800 */
[----:B-1----:R-:W-:Y:S04]  /*9780*/  IMAD.WIDE.U32 R10, R10, -0x2daee0ad, RZ ;  /* 0xd2511f530a0a7825 */ /* 0x002fe800078e00ff */
[----:B------:R-:W-:Y:S01]  /*9790*/  IMAD.WIDE.U32 R186, R0, -0x2daee0ad, RZ ;  /* 0xd2511f5300ba7825 */ /* 0x000fe200078e00ff */
[----:B------:R-:W-:Y:S03]  /*97a0*/  LOP3.LUT R8, R11, UR10, R8, 0x96, !PT ;  /* 0x0000000a0b087c12 */ /* 0x000fe6000f8e9608 */
[----:B------:R-:W-:Y:S01]  /*97b0*/  FADD.FTZ R0, -R3, R150 ;  /* 0x0000009603007221 */ /* 0x000fe20000010100 */
[----:B------:R1:W-:Y:S01]  /*97c0*/  MUFU.EX2 R193, R7 ;  /* 0x0000000700c17308 */ /* 0x0003e20000000800 */
[----:B--2---:R-:W-:Y:S01]  /*97d0*/  LOP3.LUT R4, R187, UR8, R10, 0x96, !PT ;  /* 0x00000008bb047c12 */ /* 0x004fe2000f8e960a */
[----:B------:R-:W-:Y:S04]  /*97e0*/  IMAD.WIDE.U32 R188, R8, -0x326172a9, RZ ;  /* 0xcd9e8d5708bc7825 */ /* 0x000fe800078e00ff */
[----:B------:R-:W-:Y:S01]  /*97f0*/  FMUL.FTZ R0, R0, c[0x0][0x23c] ;  /* 0x00008f0000007a20 */ /* 0x000fe20000410000 */
[----:B------:R-:W-:Y:S01]  /*9800*/  LOP3.LUT R150, R189, UR9, R184, 0x96, !PT ;  /* 0x00000009bd967c12 */ /* 0x000fe2000f8e96b8 */
[----:B---3--:R-:W-:Y:S02]  /*9810*/  IMAD.WIDE.U32 R4, R4, -0x326172a9, RZ ;  /* 0xcd9e8d5704047825 */ /* 0x008fe400078e00ff */
[----:B------:R-:W2:Y:S02]  /*9820*/  MUFU.EX2 R2, R2 ;  /* 0x0000000200027308 */ /* 0x000ea40000000800 */
[----:B------:R-:W-:Y:S01]  /*9830*/  IMAD.WIDE.U32 R150, R150, -0x2daee0ad, RZ ;  /* 0xd2511f5396967825 */ /* 0x000fe200078e00ff */
[----:B------:R-:W-:Y:S02]  /*9840*/  SHF.R.U32.HI R11, RZ, 0x18, R4 ;  /* 0x00000018ff0b7819 */ /* 0x000fe40000011604 */
[----:B----4-:R-:W-:Y:S01]  /*9850*/  LOP3.LUT R6, R4, 0xffff, RZ, 0xc0, !PT ;  /* 0x0000ffff04067812 */ /* 0x010fe200078ec0ff */
[----:B------:R-:W-:Y:S01]  /*9860*/  FFMA.FTZ R32, R32, c[0x0][0x23c], -R180 ;  /* 0x00008f0020207a23 */ /* 0x000fe200000108b4 */
[----:B------:R-:W-:Y:S01]  /*9870*/  LOP3.LUT R5, R5, UR19, R188, 0x96, !PT ;  /* 0x0000001305057c12 */ /* 0x000fe2000f8e96bc */
[----:B------:R-:W-:Y:S01]  /*9880*/  FFMA.FTZ R13, R13, c[0x0][0x23c], -R180 ;  /* 0x00008f000d0d7a23 */ /* 0x000fe200000108b4 */
[----:B------:R-:W-:Y:S01]  /*9890*/  SHF.R.U32.HI R8, RZ, 0x10, R4 ;  /* 0x00000010ff087819 */ /* 0x000fe20000011604 */
[----:B------:R-:W3:Y:S01]  /*98a0*/  MUFU.EX2 R0, R0 ;  /* 0x0000000000007308 */ /* 0x000ee20000000800 */
[----:B------:R-:W-:Y:S01]  /*98b0*/  LOP3.LUT R149, R4, 0xff, RZ, 0xc0, !PT ;  /* 0x000000ff04957812 */ /* 0x000fe200078ec0ff */
[--C-:B------:R-:W-:Y:S01]  /*98c0*/  FFMA.FTZ R25, R25, c[0x0][0x23c], -R180.reuse ;  /* 0x00008f0019197a23 */ /* 0x100fe200000108b4 */
[C---:B------:R-:W-:Y:S01]  /*98d0*/  LOP3.LUT R4, R5.reuse, 0xffff, RZ, 0xc0, !PT ;  /* 0x0000ffff05047812 */ /* 0x040fe200078ec0ff */
[----:B------:R-:W-:Y:S01]  /*98e0*/  FFMA.FTZ R24, R24, c[0x0][0x23c], -R180 ;  /* 0x00008f0018187a23 */ /* 0x000fe200000108b4 */
[--C-:B-1----:R-:W-:Y:S02]  /*98f0*/  SHF.R.U32.HI R7, RZ, 0x10, R5.reuse ;  /* 0x00000010ff077819 */ /* 0x102fe40000011605 */
[----:B------:R-:W-:Y:S02]  /*9900*/  SHF.R.U32.HI R10, RZ, 0x8, R6 ;  /* 0x00000008ff0a7819 */ /* 0x000fe40000011606 */
[----:B------:R-:W-:Y:S01]  /*9910*/  LOP3.LUT R9, R8, 0xff, RZ, 0xc0, !PT ;  /* 0x000000ff08097812 */ /* 0x000fe200078ec0ff */
[----:B------:R1:W-:Y:S01]  /*9920*/  MUFU.EX2 R192, R16 ;  /* 0x0000001000c07308 */ /* 0x0003e20000000800 */
[----:B------:R-:W-:Y:S02]  /*9930*/  LOP3.LUT R8, R5, 0xff, RZ, 0xc0, !PT ;  /* 0x000000ff05087812 */ /* 0x000fe400078ec0ff */
[----:B------:R-:W-:Y:S01]  /*9940*/  SHF.R.U32.HI R6, RZ, 0x18, R5 ;  /* 0x00000018ff067819 */ /* 0x000fe20000011605 */
[C---:B--2---:R-:W-:Y:S01]  /*9950*/  FMUL.FTZ R36, R2.reuse, R36 ;  /* 0x0000002402247220 */ /* 0x044fe20000410000 */
[----:B------:R-:W-:Y:S01]  /*9960*/  SHF.R.U32.HI R5, RZ, 0x8, R4 ;  /* 0x00000008ff057819 */ /* 0x000fe20000011604 */
[C---:B------:R-:W-:Y:S01]  /*9970*/  FMUL.FTZ R37, R2.reuse, R37 ;  /* 0x0000002502257220 */ /* 0x040fe20000410000 */
        /* <DEDUP_REMOVED lines=15> */
[C---:B------:R-:W-:Y:S01]  /*9a70*/  FMUL.FTZ R8, R2.reuse, R156 ;  /* 0x0000009c02087220 */ /* 0x040fe20000410000 */
        /* <DEDUP_REMOVED lines=10> */
[----:B------:R2:W3:Y:S01]  /*9b20*/  MUFU.EX2 R191, R17 ;  /* 0x0000001100bf7308 */ /* 0x0004e20000000800 */
[----:B------:R-:W4:Y:S01]  /*9b30*/  LDSM.16.MT88.4 R152, [R200+0x18000] ;  /* 0x01800000c898783b */ /* 0x000f220000004200 */
[C---:B------:R-:W-:Y:S02]  /*9b40*/  FMUL.FTZ R10, R0.reuse, R158 ;  /* 0x0000009e000a7220 */ /* 0x040fe40000410000 */
[----:B------:R-:W-:Y:S02]  /*9b50*/  FMUL.FTZ R11, R0, R159 ;  /* 0x0000009f000b7220 */ /* 0x000fe40000410000 */
[C---:B------:R-:W-:Y:S03]  /*9b60*/  HMMA.16816.F32 R4, R168.reuse, R172, R4 ;  /* 0x000000aca804723c */ /* 0x040fe60000001804 */
[----:B------:R-:W5:Y:S01]  /*9b70*/  LDSM.16.MT88.4 R156, [R199+0x18000] ;  /* 0x01800000c79c783b */ /* 0x000f620000004200 */
[----:B------:R3:W-:Y:S01]  /*9b80*/  MUFU.EX2 R190, R18 ;  /* 0x0000001200be7308 */ /* 0x0007e20000000800 */
[----:B-1----:R-:W-:Y:S02]  /*9b90*/  FMUL.FTZ R16, R2, R160 ;  /* 0x000000a002107220 */ /* 0x002fe40000410000 */
[C---:B------:R-:W-:Y:S01]  /*9ba0*/  FMUL.FTZ R38, R0.reuse, R38 ;  /* 0x0000002600267220 */ /* 0x040fe20000410000 */
[C---:B------:R-:W-:Y:S03]  /*9bb0*/  HMMA.16816.F32 R8, R168.reuse, R174, R8 ;  /* 0x000000aea808723c */ /* 0x040fe60000001808 */
[----:B------:R-:W1:Y:S01]  /*9bc0*/  LDSM.16.MT88.4 R172, [R197+0x1a000] ;  /* 0x01a00000c5ac783b */ /* 0x000e620000004200 */
[C---:B------:R-:W-:Y:S02]  /*9bd0*/  FMUL.FTZ R39, R0.reuse, R39 ;  /* 0x0000002700277220 */ /* 0x040fe40000410000 */
[C---:B------:R-:W-:Y:S01]  /*9be0*/  FMUL.FTZ R42, R0.reuse, R42 ;  /* 0x0000002a002a7220 */ /* 0x040fe20000410000 */
[----:B------:R5:W1:Y:S01]  /*9bf0*/  MUFU.EX2 R189, R19 ;  /* 0x0000001300bd7308 */ /* 0x000a620000000800 */
[----:B------:R-:W-:Y:S03]  /*9c00*/  FMUL.FTZ R43, R0, R43 ;  /* 0x0000002b002b7220 */ /* 0x000fe60000410000 */
[C---:B------:R-:W-:Y:S03]  /*9c10*/  HMMA.16816.F32 R36, R168.reuse, R176, R36 ;  /* 0x000000b0a824723c */ /* 0x040fe60000001824 */
[C---:B--2---:R-:W-:Y:S02]  /*9c20*/  FMUL.FTZ R17, R2.reuse, R161 ;  /* 0x000000a102117220 */ /* 0x044fe40000410000 */
[----:B------:R-:W-:Y:S01]  /*9c30*/  FMUL.FTZ R45, R2, R45 ;  /* 0x0000002d022d7220 */ /* 0x000fe20000410000 */
[----:B------:R-:W-:Y:S01]  /*9c40*/  MUFU.EX2 R177, R20 ;  /* 0x0000001400b17308 */ /* 0x000fe20000000800 */
[C---:B------:R-:W-:Y:S01]  /*9c50*/  FMUL.FTZ R46, R0.reuse, R46 ;  /* 0x0000002e002e7220 */ /* 0x040fe20000410000 */
[C---:B------:R-:W-:Y:S04]  /*9c60*/  HMMA.16816.F32 R40, R168.reuse, R178, R40 ;  /* 0x000000b2a828723c */ /* 0x040fe80000001828 */
[C---:B------:R-:W-:Y:S02]  /*9c70*/  FMUL.FTZ R47, R0.reuse, R47 ;  /* 0x0000002f002f7220 */ /* 0x040fe40000410000 */
[----:B---3--:R-:W-:Y:S02]  /*9c80*/  FMUL.FTZ R18, R0, R162 ;  /* 0x000000a200127220 */ /* 0x008fe40000410000 */
[----:B------:R-:W-:Y:S01]  /*9c90*/  MUFU.EX2 R179, R26 ;  /* 0x0000001a00b37308 */ /* 0x000fe20000000800 */
[C---:B------:R-:W-:Y:S02]  /*9ca0*/  FMUL.FTZ R48, R2.reuse, R48 ;  /* 0x0000003002307220 */ /* 0x040fe40000410000 */
[C---:B----4-:R-:W-:Y:S03]  /*9cb0*/  HMMA.16816.F32 R44, R168.reuse, R152, R44 ;  /* 0x00000098a82c723c */ /* 0x050fe6000000182c */
[----:B------:R-:W-:Y:S02]  /*9cc0*/  FMUL.FTZ R49, R2, R49 ;  /* 0x0000003102317220 */ /* 0x000fe40000410000 */
[C---:B------:R-:W-:Y:S02]  /*9cd0*/  FMUL.FTZ R50, R0.reuse, R50 ;  /* 0x0000003200327220 */ /* 0x040fe40000410000 */
[C---:B------:R-:W-:Y:S01]  /*9ce0*/  FMUL.FTZ R51, R0.reuse, R51 ;  /* 0x0000003300337220 */ /* 0x040fe20000410000 */
[----:B------:R-:W-:Y:S01]  /*9cf0*/  MUFU.EX2 R178, R27 ;  /* 0x0000001b00b27308 */ /* 0x000fe20000000800 */
[----:B-----5:R-:W-:Y:S02]  /*9d00*/  FMUL.FTZ R19, R0, R163 ;  /* 0x000000a300137220 */ /* 0x020fe40000410000 */
[----:B------:R-:W-:Y:S01]  /*9d10*/  LDSM.16.MT88.4 R160, [R197+0x18800] ;  /* 0x01880000c5a0783b */ /* 0x000fe20000004200 */
[C---:B------:R-:W-:Y:S02]  /*9d20*/  FMUL.FTZ R52, R2.reuse, R52 ;  /* 0x0000003402347220 */ /* 0x040fe40000410000 */
[C---:B------:R-:W-:Y:S03]  /*9d30*/  HMMA.16816.F32 R48, R168.reuse, R154, R48 ;  /* 0x0000009aa830723c */ /* 0x040fe60000001830 */
[----:B------:R-:W-:Y:S01]  /*9d40*/  FMUL.FTZ R53, R2, R53 ;  /* 0x0000003502357220 */ /* 0x000fe20000410000 */
[----:B------:R2:W-:Y:S01]  /*9d50*/  MUFU.EX2 R187, R13 ;  /* 0x0000000d00bb7308 */ /* 0x0005e20000000800 */
[----:B------:R-:W3:Y:S01]  /*9d60*/  LDSM.16.MT88.4 R152, [R198+0x1a000] ;  /* 0x01a00000c698783b */ /* 0x000ee20000004200 */
[C---:B------:R-:W-:Y:S02]  /*9d70*/  FMUL.FTZ R54, R0.reuse, R54 ;  /* 0x0000003600367220 */ /* 0x040fe40000410000 */
[----:B------:R-:W-:Y:S04]  /*9d80*/  FMUL.FTZ R55, R0, R55 ;  /* 0x0000003700377220 */ /* 0x000fe80000410000 */
[C---:B------:R-:W-:Y:S02]  /*9d90*/  FMUL.FTZ R56, R2.reuse, R56 ;  /* 0x0000003802387220 */ /* 0x040fe40000410000 */
[----:B------:R-:W-:Y:S01]  /*9da0*/  FMUL.FTZ R57, R2, R57 ;  /* 0x0000003902397220 */ /* 0x000fe20000410000 */
[C---:B------:R-:W-:Y:S01]  /*9db0*/  HMMA.16816.F32 R52, R168.reuse, R156, R52 ;  /* 0x0000009ca834723c */ /* 0x040fe20000001834 */
[----:B------:R-:W-:Y:S02]  /*9dc0*/  MUFU.EX2 R184, R24 ;  /* 0x0000001800b87308 */ /* 0x000fe40000000800 */
        /* <DEDUP_REMOVED lines=112> */
[----:B------:R-:W-:Y:S01]  /*a4d0*/  FFMA.FTZ R149, R12, c[0x0][0x23c], -R180 ;  /* 0x00008f000c957a23 */ /* 0x000fe200000108b4 */
[----:B------:R-:W-:Y:S01]  /*a4e0*/  LOP3.LUT R173, R150, 0xff, RZ, 0xc0, !PT ;  /* 0x000000ff96ad7812 */ /* 0x000fe200078ec0ff */
[C---:B------:R-:W-:Y:S02]  /*a4f0*/  FMUL.FTZ R140, R2.reuse, R140 ;  /* 0x0000008c028c7220 */ /* 0x040fe40000410000 */
[----:B------:R1:W5:Y:S01]  /*a500*/  MUFU.EX2 R188, R149 ;  /* 0x0000009500bc7308 */ /* 0x0003620000000800 */
[C---:B------:R-:W-:Y:S03]  /*a510*/  HMMA.16816.F32 R136, R168.reuse, R174, R136 ;  /* 0x000000aea888723c */ /* 0x040fe60000001888 */
[----:B------:R-:W-:Y:S01]  /*a520*/  LOP3.LUT R12, R151, UR18, R186, 0x96, !PT ;  /* 0x00000012970c7c12 */ /* 0x000fe2000f8e96ba */
[----:B------:R-:W-:Y:S01]  /*a530*/  FMUL.FTZ R141, R2, R141 ;  /* 0x0000008d028d7220 */ /* 0x000fe20000410000 */
[--C-:B------:R-:W-:Y:S01]  /*a540*/  SHF.R.U32.HI R172, RZ, 0x18, R150.reuse ;  /* 0x00000018ffac7819 */ /* 0x100fe20000011696 */
[----:B------:R-:W-:Y:S01]  /*a550*/  FMUL.FTZ R142, R0, R142 ;  /* 0x0000008e008e7220 */ /* 0x000fe20000410000 */
[----:B--2---:R-:W-:Y:S01]  /*a560*/  LOP3.LUT R13, R12, 0xffff, RZ, 0xc0, !PT ;  /* 0x0000ffff0c0d7812 */ /* 0x004fe200078ec0ff */
[C---:B---3--:R-:W-:Y:S01]  /*a570*/  HMMA.16816.F32 R16, R168.reuse, R152, R16 ;  /* 0x00000098a810723c */ /* 0x048fe20000001810 */
[----:B------:R2:W-:Y:S03]  /*a580*/  MUFU.EX2 R186, R14 ;  /* 0x0000000e00ba7308 */ /* 0x0005e60000000800 */
[----:B------:R-:W-:Y:S01]  /*a590*/  FMUL.FTZ R143, R0, R143 ;  /* 0x0000008f008f7220 */ /* 0x000fe20000410000 */
[----:B------:R-:W-:Y:S01]  /*a5a0*/  LOP3.LUT R151, R150, 0xffff, RZ, 0xc0, !PT ;  /* 0x0000ffff96977812 */ /* 0x000fe200078ec0ff */
[----:B------:R-:W-:Y:S01]  /*a5b0*/  FMUL.FTZ R144, R2, R144 ;  /* 0x0000009002907220 */ /* 0x000fe20000410000 */
[----:B------:R-:W-:Y:S01]  /*a5c0*/  LOP3.LUT R152, R12, 0xff, RZ, 0xc0, !PT ;  /* 0x000000ff0c987812 */ /* 0x000fe200078ec0ff */
[----:B------:R-:W-:Y:S03]  /*a5d0*/  FFMA.FTZ R153, R15, c[0x0][0x23c], -R181 ;  /* 0x00008f000f997a23 */ /* 0x000fe600000108b5 */
[C---:B------:R-:W-:Y:S01]  /*a5e0*/  HMMA.16816.F32 R140, R168.reuse, R154, R140 ;  /* 0x0000009aa88c723c */ /* 0x040fe2000000188c */
[----:B------:R3:W3:Y:S02]  /*a5f0*/  MUFU.EX2 R185, R153 ;  /* 0x0000009900b97308 */ /* 0x0006e40000000800 */
[----:B------:R-:W-:Y:S01]  /*a600*/  FMUL.FTZ R15, R0, R167 ;  /* 0x000000a7000f7220 */ /* 0x000fe20000410000 */
[----:B-1----:R-:W-:Y:S01]  /*a610*/  SHF.R.U32.HI R149, RZ, 0x10, R150 ;  /* 0x00000010ff957819 */ /* 0x002fe20000011696 */
[C---:B------:R-:W-:Y:S01]  /*a620*/  FMUL.FTZ R145, R2.reuse, R145 ;  /* 0x0000009102917220 */ /* 0x040fe20000410000 */
[----:B------:R-:W-:Y:S01]  /*a630*/  SHF.R.U32.HI R150, RZ, 0x8, R13 ;  /* 0x00000008ff967819 */ /* 0x000fe2000001160d */
[----:B------:R-:W-:Y:S01]  /*a640*/  FMUL.FTZ R13, R2, R165 ;  /* 0x000000a5020d7220 */ /* 0x000fe20000410000 */
[----:B------:R-:W-:Y:S01]  /*a650*/  SHF.R.U32.HI R154, RZ, 0x8, R151 ;  /* 0x00000008ff9a7819 */ /* 0x000fe20000011697 */
[C---:B------:R-:W-:Y:S03]  /*a660*/  FMUL.FTZ R146, R0.reuse, R146 ;  /* 0x0000009200927220 */ /* 0x040fe60000410000 */
[----:B------:R-:W-:Y:S01]  /*a670*/  LOP3.LUT R155, R149, 0xff, RZ, 0xc0, !PT ;  /* 0x000000ff959b7812 */ /* 0x000fe200078ec0ff */
[C---:B------:R-:W-:Y:S01]  /*a680*/  FMUL.FTZ R147, R0.reuse, R147 ;  /* 0x0000009300937220 */ /* 0x040fe20000410000 */
[--C-:B------:R-:W-:Y:S01]  /*a690*/  SHF.R.U32.HI R149, RZ, 0x10, R12.reuse ;  /* 0x00000010ff957819 */ /* 0x100fe2000001160c */
[----:B--2---:R-:W-:Y:S01]  /*a6a0*/  FMUL.FTZ R14, R0, R166 ;  /* 0x000000a6000e7220 */ /* 0x004fe20000410000 */
[----:B------:R-:W-:Y:S01]  /*a6b0*/  SHF.R.U32.HI R151, RZ, 0x18, R12 ;  /* 0x00000018ff977819 */ /* 0x000fe2000001160c */
[C---:B------:R-:W-:Y:S01]  /*a6c0*/  FMUL.FTZ R12, R2.reuse, R164 ;  /* 0x000000a4020c7220 */ /* 0x040fe20000410000 */
[----:B------:R-:W-:Y:S01]  /*a6d0*/  PRMT R154, R173, 0x5410, R154 ;  /* 0x00005410ad9a7816 */ /* 0x000fe2000000009a */
[----:B------:R-:W1:Y:S01]  /*a6e0*/  LDSM.16.MT88.4 R164, [R198+0x18800] ;  /* 0x01880000c6a4783b */ /* 0x000e620000004200 */
[----:B------:R-:W-:Y:S01]  /*a6f0*/  LOP3.LUT R149, R149, 0xff, RZ, 0xc0, !PT ;  /* 0x000000ff95957812 */ /* 0x000fe200078ec0ff */
[----:B------:R-:W-:Y:S01]  /*a700*/  FFMA.FTZ R2, R2, R237, R232 ;  /* 0x000000ed02027223 */ /* 0x000fe200000100e8 */
[----:B------:R-:W-:Y:S01]  /*a710*/  PRMT R155, R155, 0x5410, R172 ;  /* 0x000054109b9b7816 */ /* 0x000fe200000000ac */
[--C-:B------:R-:W-:Y:S01]  /*a720*/  HSET2.LE.AND R154, R154, R245.reuse, PT ;  /* 0x000000f59a9a7233 */ /* 0x100fe20003803000 */
[C---:B----4-:R-:W-:Y:S03]  /*a730*/  HMMA.16816.F32 R12, R168.reuse, R156, R12 ;  /* 0x0000009ca80c723c */ /* 0x050fe6000000180c */
[----:B------:R-:W-:Y:S01]  /*a740*/  PRMT R152, R152, 0x5410, R150 ;  /* 0x0000541098987816 */ /* 0x000fe20000000096 */
[--C-:B------:R-:W-:Y:S01]  /*a750*/  HSET2.LE.AND R155, R155, R245.reuse, PT ;  /* 0x000000f59b9b7233 */ /* 0x100fe20003803000 */
[----:B------:R-:W-:Y:S01]  /*a760*/  PRMT R151, R149, 0x5410, R151 ;  /* 0x0000541095977816 */ /* 0x000fe20000000097 */
[----:B------:R-:W2:Y:S01]  /*a770*/  LDSM.16.MT88.4 R172, [R200+0x18800] ;  /* 0x01880000c8ac783b */ /* 0x000ea20000004200 */
[----:B------:R-:W-:Y:S01]  /*a780*/  F2FP.PACK_AB R149, R191, R192 ;  /* 0x000000c0bf95723e */ /* 0x000fe200000000ff */
[----:B------:R-:W-:Y:S04]  /*a790*/  HMMA.16816.F32 R144, R168, R158, R144 ;  /* 0x0000009ea890723c */ /* 0x000fe80000001890 */
[--C-:B------:R-:W-:Y:S01]  /*a7a0*/  HSET2.LE.AND R152, R152, R245.reuse, PT ;  /* 0x000000f598987233 */ /* 0x100fe20003803000 */
[----:B------:R-:W-:Y:S01]  /*a7b0*/  LOP3.LUT R154, R154, R149, RZ, 0xc0, !PT ;  /* 0x000000959a9a7212 */ /* 0x000fe200078ec0ff */
[--C-:B---3--:R-:W-:Y:S01]  /*a7c0*/  HSET2.LE.AND R153, R151, R245.reuse, PT ;  /* 0x000000f597997233 */ /* 0x108fe20003803000 */
[----:B------:R-:W-:Y:S01]  /*a7d0*/  F2FP.PACK_AB R149, R189, R190 ;  /* 0x000000bebd95723e */ /* 0x000fe200000000ff */
[----:B------:R-:W3:Y:S01]  /*a7e0*/  LDSM.16.MT88.4 R156, [R199+0x18800] ;  /* 0x01880000c79c783b */ /* 0x000ee20000004200 */
[----:B-----5:R-:W-:Y:S03]  /*a7f0*/  F2FP.PACK_AB R150, R187, R188 ;  /* 0x000000bcbb96723e */ /* 0x020fe600000000ff */
[----:B------:R-:W-:Y:S01]  /*a800*/  F2FP.PACK_AB R151, R185, R186 ;  /* 0x000000bab997723e */ /* 0x000fe200000000ff */
[----:B------:R-:W-:Y:S01]  /*a810*/  FFMA.FTZ R0, R0, R238, R194 ;  /* 0x000000ee00007223 */ /* 0x000fe200000100c2 */
[----:B------:R-:W-:Y:S01]  /*a820*/  LOP3.LUT R155, R155, R149, RZ, 0xc0, !PT ;  /* 0x000000959b9b7212 */ /* 0x000fe200078ec0ff */
[----:B------:R-:W-:Y:S01]  /*a830*/  FADD.FTZ R2, R195, R2 ;  /* 0x00000002c3027221 */ /* 0x000fe20000010000 */
[----:B------:R-:W-:Y:S01]  /*a840*/  LOP3.LUT R152, R152, R150, RZ, 0xc0, !PT ;  /* 0x0000009698987212 */ /* 0x000fe200078ec0ff */
[----:B------:R-:W4:Y:S01]  /*a850*/  LDSM.16.MT88.4 R168, [R197+0x1a800] ;  /* 0x01a80000c5a8783b */ /* 0x000f220000004200 */
[----:B------:R-:W-:Y:S01]  /*a860*/  LOP3.LUT R153, R153, R151, RZ, 0xc0, !PT ;  /* 0x0000009799997212 */ /* 0x000fe200078ec0ff */
[----:B------:R-:W-:Y:S01]  /*a870*/  FADD.FTZ R0, R193, R0 ;  /* 0x00000000c1007221 */ /* 0x000fe20000010000 */
[----:B------:R-:W-:Y:S01]  /*a880*/  MOV R149, UR7 ;  /* 0x0000000700957c02 */ /* 0x000fe20008000f00 */
[----:B------:R-:W-:Y:S02]  /*a890*/  FADD.FTZ R2, R236, R2 ;  /* 0x00000002ec027221 */ /* 0x000fe40000010000 */
[----:B------:R-:W-:Y:S01]  /*a8a0*/  FADD.FTZ R0, R234, R0 ;  /* 0x00000000ea007221 */ /* 0x000fe20000010000 */
[----:B------:R-:W-:Y:S01]  /*a8b0*/  LOP3.LUT R149, R231, UR37, R149, 0x96, !PT ;  /* 0x00000025e7957c12 */ /* 0x000fe2000f8e9695 */
[C---:B------:R-:W-:Y:S05]  /*a8c0*/  HMMA.16816.F32 R4, R152.reuse, R160, R4 ;  /* 0x000000a09804723c */ /* 0x040fea0000001804 */
[----:B------:R-:W-:Y:S03]  /*a8d0*/  IMAD.WIDE.U32 R150, R149, -0x326172a9, RZ ;  /* 0xcd9e8d5795967825 */ /* 0x000fe600078e00ff */
[C---:B------:R-:W-:Y:S01]  /*a8e0*/  HMMA.16816.F32 R8, R152.reuse, R162, R8 ;  /* 0x000000a29808723c */ /* 0x040fe20000001808 */
[----:B------:R-:W5:Y:S03]  /*a8f0*/  LDSM.16.MT88.4 R160, [R198+0x1a800] ;  /* 0x01a80000c6a0783b */ /* 0x000f660000004200 */
[----:B------:R-:W-:Y:S01]  /*a900*/  LOP3.LUT R150, R183, UR15, R150, 0x96, !PT ;  /* 0x0000000fb7967c12 */ /* 0x000fe2000f8e9696 */
[----:B------:R-:W-:Y:S01]  /*a910*/  FADD.FTZ R2, R235, R2 ;  /* 0x00000002eb027221 */ /* 0x000fe20000010000 */
[----:B------:R3:W-:Y:S01]  /*a920*/  MUFU.EX2 R183, R25 ;  /* 0x0000001900b77308 */ /* 0x0007e20000000800 */
[----:B------:R-:W-:Y:S01]  /*a930*/  LOP3.LUT R24, R151, UR17, R240, 0x96, !PT ;  /* 0x0000001197187c12 */ /* 0x000fe2000f8e96f0 */
[C---:B-1----:R-:W-:Y:S04]  /*a940*/  HMMA.16816.F32 R36, R152.reuse, R164, R36 ;  /* 0x000000a49824723c */ /* 0x042fe80000001824 */
[----:B------:R-:W-:Y:S04]  /*a950*/  IMAD.WIDE.U32 R150, R150, -0x2daee0ad, RZ ;  /* 0xd2511f5396967825 */ /* 0x000fe800078e00ff */
[C---:B------:R-:W-:Y:S01]  /*a960*/  HMMA.16816.F32 R40, R152.reuse, R166, R40 ;  /* 0x000000a69828723c */ /* 0x040fe20000001828 */
[----:B------:R-:W1:Y:S03]  /*a970*/  LDSM.16.MT88.4 R164, [R200+0x1a800] ;  /* 0x01a80000c8a4783b */ /* 0x000e660000004200 */
[----:B------:R-:W-:Y:S02]  /*a980*/  FADD.FTZ R0, R233, R0 ;  /* 0x00000000e9007221 */ /* 0x000fe40000010000 */
[----:B------:R-:W-:Y:S02]  /*a990*/  FADD.FTZ R2, R188, R2 ;  /* 0x00000002bc027221 */ /* 0x000fe40000010000 */
[C---:B--2---:R-:W-:Y:S04]  /*a9a0*/  HMMA.16816.F32 R44, R152.reuse, R172, R44 ;  /* 0x000000ac982c723c */ /* 0x044fe8000000182c */
[----:B------:R-:W-:Y:S02]  /*a9b0*/  FADD.FTZ R0, R186, R0 ;  /* 0x00000000ba007221 */ /* 0x000fe40000010000 */
[----:B---3--:R-:W-:Y:S02]  /*a9c0*/  IMAD.WIDE.U32 R24, R24, -0x2daee0ad, RZ ;  /* 0xd2511f5318187825 */ /* 0x008fe400078e00ff */
[C---:B------:R-:W-:Y:S01]  /*a9d0*/  HMMA.16816.F32 R48, R152.reuse, R174, R48 ;  /* 0x000000ae9830723c */ /* 0x040fe20000001830 */
[----:B------:R-:W2:Y:S03]  /*a9e0*/  LDSM.16.MT88.4 R172, [R199+0x1a800] ;  /* 0x01a80000c7ac783b */ /* 0x000ea60000004200 */
[----:B------:R-:W-:Y:S01]  /*a9f0*/  LOP3.LUT R25, R25, UR14, R228, 0x96, !PT ;  /* 0x0000000e19197c12 */ /* 0x000fe2000f8e96e4 */
[----:B------:R-:W-:Y:S01]  /*aa00*/  FADD.FTZ R2, R187, R2 ;  /* 0x00000002bb027221 */ /* 0x000fe20000010000 */
[----:B------:R-:W-:Y:S01]  /*aa10*/  LOP3.LUT R24, R151, UR12, R24, 0x96, !PT ;  /* 0x0000000c97187c12 */ /* 0x000fe2000f8e9618 */
[----:B------:R-:W-:Y:S01]  /*aa20*/  FADD.FTZ R0, R185, R0 ;  /* 0x00000000b9007221 */ /* 0x000fe20000010000 */
[C---:B------:R-:W-:Y:S04]  /*aa30*/  HMMA.16816.F32 R52, R152.reuse, R156, R52 ;  /* 0x0000009c9834723c */ /* 0x040fe80000001834 */
[----:B------:R-:W-:Y:S02]  /*aa40*/  FADD.FTZ R2, R192, R2 ;  /* 0x00000002c0027221 */ /* 0x000fe40000010000 */
[----:B------:R-:W-:Y:S02]  /*aa50*/  FADD.FTZ R0, R190, R0 ;  /* 0x00000000be007221 */ /* 0x000fe40000010000 */
[C---:B------:R-:W-:Y:S01]  /*aa60*/  HMMA.16816.F32 R56, R152.reuse, R158, R56 ;  /* 0x0000009e9838723c */ /* 0x040fe20000001838 */
[----:B------:R-:W3:Y:S03]  /*aa70*/  LDSM.16.MT88.4 R156, [R197+0x1c800] ;  /* 0x01c80000c59c783b */ /* 0x000ee60000004200 */
[----:B------:R-:W-:Y:S02]  /*aa80*/  FADD.FTZ R2, R191, R2 ;  /* 0x00000002bf027221 */ /* 0x000fe40000010000 */
[----:B------:R-:W-:Y:S02]  /*aa90*/  FADD.FTZ R0, R189, R0 ;  /* 0x00000000bd007221 */ /* 0x000fe40000010000 */
[C---:B----4-:R-:W-:Y:S04]  /*aaa0*/  HMMA.16816.F32 R60, R152.reuse, R168, R60 ;  /* 0x000000a8983c723c */ /* 0x050fe8000000183c */
[----:B------:R-:W-:Y:S04]  /*aab0*/  FADD.FTZ R2, R177, R2 ;  /* 0x00000002b1027221 */ /* 0x000fe80000010000 */
        /* <DEDUP_REMOVED lines=19> */
[----:B------:R-:W-:Y:S07]  /*abf0*/  MUFU.EX2 R171, R30 ;  /* 0x0000001e00ab7308 */ /* 0x000fee0000000800 */
[C---:B-1----:R-:W-:Y:S03]  /*ac00*/  HMMA.16816.F32 R116, R152.reuse, R164, R116 ;  /* 0x000000a49874723c */ /* 0x042fe60000001874 */
[----:B------:R-:W-:Y:S04]  /*ac10*/  MUFU.EX2 R170, R31 ;  /* 0x0000001f00aa7308 */ /* 0x000fe80000000800 */
[----:B------:R-:W-:Y:S01]  /*ac20*/  IMAD.WIDE.U32 R164, R25, -0x326172a9, RZ ;  /* 0xcd9e8d5719a47825 */ /* 0x000fe200078e00ff */
[C---:B------:R-:W-:Y:S04]  /*ac30*/  HMMA.16816.F32 R120, R152.reuse, R166, R120 ;  /* 0x000000a69878723c */ /* 0x040fe80000001878 */
[----:B------:R-:W-:Y:S03]  /*ac40*/  LOP3.LUT R149, R165, UR13, R182, 0x96, !PT ;  /* 0x0000000da5957c12 */ /* 0x000fe6000f8e96b6 */
[----:B------:R-:W-:Y:S01]  /*ac50*/  IMAD.WIDE.U32 R166, R24, -0x326172a9, RZ ;  /* 0xcd9e8d5718a67825 */ /* 0x000fe200078e00ff */
[C---:B--2---:R-:W-:Y:S01]  /*ac60*/  HMMA.16816.F32 R124, R152.reuse, R172, R124 ;  /* 0x000000ac987c723c */ /* 0x044fe2000000187c */
[----:B------:R-:W1:Y:S01]  /*ac70*/  LDSM.16.MT88.4 R24, [R199+0x1e800] ;  /* 0x01e80000c718783b */ /* 0x000e620000004200 */
[----:B------:R-:W-:Y:S02]  /*ac80*/  MUFU.EX2 R173, R28 ;  /* 0x0000001c00ad7308 */ /* 0x000fe40000000800 */
[----:B------:R-:W-:Y:S04]  /*ac90*/  LOP3.LUT R151, R167, UR11, R164, 0x96, !PT ;  /* 0x0000000ba7977c12 */ /* 0x000fe8000f8e96a4 */
[C---:B------:R-:W-:Y:S04]  /*aca0*/  HMMA.16816.F32 R128, R152.reuse, R174, R128 ;  /* 0x000000ae9880723c */ /* 0x040fe80000001880 */
[----:B------:R2:W-:Y:S01]  /*acb0*/  MUFU.EX2 R172, R29 ;  /* 0x0000001d00ac7308 */ /* 0x0005e20000000800 */
[----:B------:R-:W-:Y:S03]  /*acc0*/  IMAD.WIDE.U32 R168, R151, -0x2daee0ad, RZ ;  /* 0xd2511f5397a87825 */ /* 0x000fe600078e00ff */
[C---:B---3--:R-:W-:Y:S06]  /*acd0*/  HMMA.16816.F32 R132, R152.reuse, R156, R132 ;  /* 0x0000009c9884723c */ /* 0x048fec0000001884 */
[----:B------:R3:W5:Y:S01]  /*ace0*/  MUFU.EX2 R175, R22 ;  /* 0x0000001600af7308 */ /* 0x0007620000000800 */
[----:B------:R-:W-:Y:S01]  /*acf0*/  IMAD.WIDE.U32 R156, R149, -0x2daee0ad, RZ ;  /* 0xd2511f53959c7825 */ /* 0x000fe200078e00ff */
[C---:B------:R-:W-:Y:S04]  /*ad00*/  HMMA.16816.F32 R136, R152.reuse, R158, R136 ;  /* 0x0000009e9888723c */ /* 0x040fe80000001888 */
[----:B------:R-:W-:Y:S01]  /*ad10*/  FFMA.FTZ R149, R21, c[0x0][0x23c], -R180 ;  /* 0x00008f0015957a23 */ /* 0x000fe200000108b4 */
[----:B------:R-:W-:Y:S01]  /*ad20*/  LOP3.LUT R20, R169, UR8, R156, 0x96, !PT ;  /* 0x00000008a9147c12 */ /* 0x000fe2000f8e969c */
[----:B------:R-:W-:Y:S01]  /*ad30*/  FFMA.FTZ R180, R33, c[0x0][0x23c], -R180 ;  /* 0x00008f0021b47a23 */ /* 0x000fe200000108b4 */
[----:B------:R-:W-:Y:S01]  /*ad40*/  LOP3.LUT R150, R157, UR10, R150, 0x96, !PT ;  /* 0x0000000a9d967c12 */ /* 0x000fe2000f8e9696 */
[C---:B----4-:R-:W-:Y:S01]  /*ad50*/  HMMA.16816.F32 R16, R152.reuse, R160, R16 ;  /* 0x000000a09810723c */ /* 0x050fe20000001810 */
[----:B------:R4:W4:Y:S01]  /*ad60*/  MUFU.EX2 R176, R149 ;  /* 0x0000009500b07308 */ /* 0x0009220000000800 */
[----:B------:R-:W4:Y:S02]  /*ad70*/  LDSM.16.MT88.4 R156, [R197+0x19000] ;  /* 0x01900000c59c783b */ /* 0x000f240000004200 */
[----:B------:R-:W-:Y:S04]  /*ad80*/  IMAD.WIDE.U32 R20, R20, -0x326172a9, RZ ;  /* 0xcd9e8d5714147825 */ /* 0x000fe800078e00ff */
[C---:B------:R-:W-:Y:S02]  /*ad90*/  HMMA.16816.F32 R140, R152.reuse, R162, R140 ;  /* 0x000000a2988c723c */ /* 0x040fe4000000188c */
[----:B--2---:R-:W-:Y:S01]  /*ada0*/  LDSM.16.MT88.4 R28, [R199+0x1f000] ;  /* 0x01f00000c71c783b */ /* 0x004fe20000004200 */
[----:B------:R2:W2:Y:S01]  /*adb0*/  MUFU.EX2 R169, R32 ;  /* 0x0000002000a97308 */ /* 0x0004a20000000800 */
[----:B------:R-:W-:Y:S01]  /*adc0*/  IMAD.WIDE.U32 R164, R150, -0x326172a9, RZ ;  /* 0xcd9e8d5796a47825 */ /* 0x000fe200078e00ff */
[C---:B------:R-:W-:Y:S02]  /*add0*/  LOP3.LUT R150, R20.reuse, 0xff, RZ, 0xc0, !PT ;  /* 0x000000ff14967812 */ /* 0x040fe400078ec0ff */
[--C-:B------:R-:W-:Y:S01]  /*ade0*/  SHF.R.U32.HI R151, RZ, 0x10, R20.reuse ;  /* 0x00000010ff977819 */ /* 0x100fe20000011614 */
[C---:B-1----:R-:W-:Y:S04]  /*adf0*/  HMMA.16816.F32 R12, R152.reuse, R24, R12 ;  /* 0x00000018980c723c */ /* 0x042fe8000000180c */
[----:B------:R-:W-:Y:S01]  /*ae00*/  SHF.R.U32.HI R160, RZ, 0x18, R20 ;  /* 0x00000018ffa07819 */ /* 0x000fe20000011614 */
[----:B------:R-:W-:Y:S01]  /*ae10*/  MUFU.EX2 R180, R180 ;  /* 0x000000b400b47308 */ /* 0x000fe20000000800 */
[----:B---3--:R-:W-:Y:S01]  /*ae20*/  LOP3.LUT R22, R151, 0xff, RZ, 0xc0, !PT ;  /* 0x000000ff97167812 */ /* 0x008fe200078ec0ff */
[----:B-----5:R-:W-:Y:S01]  /*ae30*/  FADD.FTZ R0, R175, R0 ;  /* 0x00000000af007221 */ /* 0x020fe20000010000 */
[----:B------:R-:W-:Y:S01]  /*ae40*/  HMMA.16816.F32 R144, R152, R26, R144 ;  /* 0x0000001a9890723c */ /* 0x000fe20000001890 */
[----:B------:R-:W-:Y:S03]  /*ae50*/  LDSM.16.MT88.4 R24, [R200+0x19000] ;  /* 0x01900000c818783b */ /* 0x000fe60000004200 */
[----:B----4-:R-:W-:Y:S01]  /*ae60*/  LOP3.LUT R149, R20, 0xffff, RZ, 0xc0, !PT ;  /* 0x0000ffff14957812 */ /* 0x010fe200078ec0ff */
[----:B------:R-:W-:Y:S01]  /*ae70*/  FADD.FTZ R2, R176, R2 ;  /* 0x00000002b0027221 */ /* 0x000fe20000010000 */
[----:B------:R-:W-:Y:S02]  /*ae80*/  LOP3.LUT R21, R21, UR19, R164, 0x96, !PT ;  /* 0x0000001315157c12 */ /* 0x000fe4000f8e96a4 */
[----:B------:R-:W-:Y:S01]  /*ae90*/  SHF.R.U32.HI R149, RZ, 0x8, R149 ;  /* 0x00000008ff957819 */ /* 0x000fe20000011695 */
[----:B------:R-:W-:Y:S03]  /*aea0*/  LDSM.16.MT88.4 R152, [R199+0x19000] ;  /* 0x01900000c798783b */ /* 0x000fe60000004200 */
[----:B------:R-:W-:Y:S01]  /*aeb0*/  PRMT R164, R150, 0x5410, R149 ;  /* 0x0000541096a47816 */ /* 0x000fe20000000095 */
[----:B------:R-:W-:Y:S01]  /*aec0*/  FFMA.FTZ R149, R23, c[0x0][0x23c], -R181 ;  /* 0x00008f0017957a23 */ /* 0x000fe200000108b5 */
[----:B------:R-:W-:Y:S01]  /*aed0*/  PRMT R151, R22, 0x5410, R160 ;  /* 0x0000541016977816 */ /* 0x000fe200000000a0 */
[----:B------:R-:W-:Y:S01]  /*aee0*/  FADD.FTZ R2, R184, R2 ;  /* 0x00000002b8027221 */ /* 0x000fe20000010000 */
[----:B------:R-:W-:Y:S01]  /*aef0*/  LOP3.LUT R20, R21, 0xffff, RZ, 0xc0, !PT ;  /* 0x0000ffff15147812 */ /* 0x000fe200078ec0ff */
[----:B------:R1:W3:Y:S01]  /*af00*/  MUFU.EX2 R174, R149 ;  /* 0x0000009500ae7308 */ /* 0x0002e20000000800 */
[--C-:B------:R-:W-:Y:S01]  /*af10*/  SHF.R.U32.HI R23, RZ, 0x10, R21.reuse ;  /* 0x00000010ff177819 */ /* 0x100fe20000011615 */
[----:B------:R-:W4:Y:S01]  /*af20*/  LDSM.16.MT88.4 R160, [R198+0x19000] ;  /* 0x01900000c6a0783b */ /* 0x000f220000004200 */
[----:B------:R-:W-:Y:S01]  /*af30*/  SHF.R.U32.HI R20, RZ, 0x8, R20 ;  /* 0x00000008ff147819 */ /* 0x000fe20000011614 */
[--C-:B------:R-:W-:Y:S01]  /*af40*/  HSET2.LE.AND R22, R164, R245.reuse, PT ;  /* 0x000000f5a4167233 */ /* 0x100fe20003803000 */
[----:B------:R-:W-:Y:S01]  /*af50*/  LOP3.LUT R23, R23, 0xff, RZ, 0xc0, !PT ;  /* 0x000000ff17177812 */ /* 0x000fe200078ec0ff */
[----:B------:R-:W-:Y:S01]  /*af60*/  FADD.FTZ R2, R183, R2 ;  /* 0x00000002b7027221 */ /* 0x000fe20000010000 */
[----:B--2---:R-:W-:Y:S03]  /*af70*/  LOP3.LUT R32, R165, UR9, R166, 0x96, !PT ;  /* 0x00000009a5207c12 */ /* 0x004fe6000f8e96a6 */
[----:B------:R-:W-:Y:S01]  /*af80*/  LDSM.16.MT88.4 R164, [R199+0x19800] ;  /* 0x01980000c7a4783b */ /* 0x000fe20000004200 */
[----:B------:R-:W-:Y:S02]  /*af90*/  FADD.FTZ R2, R173, R2 ;  /* 0x00000002ad027221 */ /* 0x000fe40000010000 */
[----:B------:R-:W-:Y:S04]  /*afa0*/  IMAD.WIDE.U32 R32, R32, -0x2daee0ad, RZ ;  /* 0xd2511f5320207825 */ /* 0x000fe800078e00ff */
[----:B------:R-:W-:Y:S04]  /*afb0*/  FADD.FTZ R2, R172, R2 ;  /* 0x00000002ac027221 */ /* 0x000fe80000010000 */
[----:B------:R-:W-:Y:S01]  /*afc0*/  FADD.FTZ R2, R169, R2 ;  /* 0x00000002a9027221 */ /* 0x000fe20000010000 */
[----:B-1----:R-:W-:Y:S01]  /*afd0*/  LOP3.LUT R149, R21, 0xff, RZ, 0xc0, !PT ;  /* 0x000000ff15957812 */ /* 0x002fe200078ec0ff */
[----:B---3--:R-:W-:Y:S01]  /*afe0*/  FADD.FTZ R0, R174, R0 ;  /* 0x00000000ae007221 */ /* 0x008fe20000010000 */
[----:B------:R-:W-:Y:S01]  /*aff0*/  SHF.R.U32.HI R21, RZ, 0x18, R21 ;  /* 0x00000018ff157819 */ /* 0x000fe20000011615 */
[----:B------:R-:W-:Y:S01]  /*b000*/  FADD.FTZ R237, R180, R2 ;  /* 0x00000002b4ed7221 */ /* 0x000fe20000010000 */
[----:B------:R-:W-:Y:S01]  /*b010*/  PRMT R149, R149, 0x5410, R20 ;  /* 0x0000541095957816 */ /* 0x000fe20000000014 */
[----:B------:R-:W-:Y:S01]  /*b020*/  FADD.FTZ R0, R179, R0 ;  /* 0x00000000b3007221 */ /* 0x000fe20000010000 */
[----:B------:R-:W-:Y:S01]  /*b030*/  PRMT R150, R23, 0x5410, R21 ;  /* 0x0000541017967816 */ /* 0x000fe20000000015 */
[--C-:B------:R-:W-:Y:S01]  /*b040*/  HSET2.LE.AND R23, R151, R245.reuse, PT ;  /* 0x000000f597177233 */ /* 0x100fe20003803000 */
[----:B------:R-:W-:Y:S01]  /*b050*/  F2FP.PACK_AB R20, R183, R184 ;  /* 0x000000b8b714723e */ /* 0x000fe200000000ff */
[--C-:B------:R-:W-:Y:S01]  /*b060*/  HSET2.LE.AND R21, R149, R245.reuse, PT ;  /* 0x000000f595157233 */ /* 0x100fe20003803000 */
[----:B------:R-:W-:Y:S01]  /*b070*/  F2FP.PACK_AB R149, R176, R177 ;  /* 0x000000b1b095723e */ /* 0x000fe200000000ff */
[--C-:B------:R-:W-:Y:S01]  /*b080*/  HSET2.LE.AND R150, R150, R245.reuse, PT ;  /* 0x000000f596967233 */ /* 0x100fe20003803000 */
[----:B------:R-:W-:Y:S01]  /*b090*/  LOP3.LUT R22, R22, R20, RZ, 0xc0, !PT ;  /* 0x0000001416167212 */ /* 0x000fe200078ec0ff */
[C---:B------:R-:W-:Y:S01]  /*b0a0*/  FADD.FTZ R0, R178.reuse, R0 ;  /* 0x00000000b2007221 */ /* 0x040fe20000010000 */
[----:B------:R-:W-:Y:S02]  /*b0b0*/  F2FP.PACK_AB R20, R178, R179 ;  /* 0x000000b3b214723e */ /* 0x000fe400000000ff */
[----:B------:R-:W-:Y:S01]  /*b0c0*/  F2FP.PACK_AB R151, R174, R175 ;  /* 0x000000afae97723e */ /* 0x000fe200000000ff */
[----:B------:R-:W-:Y:S01]  /*b0d0*/  FADD.FTZ R0, R171, R0 ;  /* 0x00000000ab007221 */ /* 0x000fe20000010000 */
[----:B------:R-:W-:Y:S02]  /*b0e0*/  LOP3.LUT R23, R23, R20, RZ, 0xc0, !PT ;  /* 0x0000001417177212 */ /* 0x000fe400078ec0ff */
[----:B------:R-:W-:Y:S01]  /*b0f0*/  LOP3.LUT R20, R21, R149, RZ, 0xc0, !PT ;  /* 0x0000009515147212 */ /* 0x000fe200078ec0ff */
[--C-:B------:R-:W-:Y:S01]  /*b100*/  FFMA.FTZ R149, R34, c[0x0][0x23c], -R181.reuse ;  /* 0x00008f0022957a23 */ /* 0x100fe200000108b5 */
[----:B------:R-:W-:Y:S01]  /*b110*/  LOP3.LUT R21, R150, R151, RZ, 0xc0, !PT ;  /* 0x0000009796157212 */ /* 0x000fe200078ec0ff */
[----:B------:R-:W-:Y:S01]  /*b120*/  FFMA.FTZ R181, R35, c[0x0][0x23c], -R181 ;  /* 0x00008f0023b57a23 */ /* 0x000fe200000108b5 */
[----:B------:R-:W-:Y:S01]  /*b130*/  LOP3.LUT R34, R33, UR18, R168, 0x96, !PT ;  /* 0x0000001221227c12 */ /* 0x000fe2000f8e96a8 */
[----:B------:R-:W-:Y:S01]  /*b140*/  FADD.FTZ R0, R170, R0 ;  /* 0x00000000aa007221 */ /* 0x000fe20000010000 */
[----:B------:R-:W-:Y:S01]  /*b150*/  LOP3.LUT R33, R32, 0xffff, RZ, 0xc0, !PT ;  /* 0x0000ffff20217812 */ /* 0x000fe200078ec0ff */
[----:B------:R1:W2:Y:S01]  /*b160*/  MUFU.EX2 R168, R149 ;  /* 0x0000009500a87308 */ /* 0x0002a20000000800 */
[----:B------:R-:W-:Y:S01]  /*b170*/  LOP3.LUT R150, R34, 0xff, RZ, 0xc0, !PT ;  /* 0x000000ff22967812 */ /* 0x000fe200078ec0ff */
[C---:B------:R-:W-:Y:S05]  /*b180*/  HMMA.16816.F32 R4, R20.reuse, R156, R4 ;  /* 0x0000009c1404723c */ /* 0x040fea0000001804 */
[----:B------:R-:W-:Y:S03]  /*b190*/  LOP3.LUT R151, R32, 0xff, RZ, 0xc0, !PT ;  /* 0x000000ff20977812 */ /* 0x000fe600078ec0ff */
[C---:B------:R-:W-:Y:S01]  /*b1a0*/  HMMA.16816.F32 R8, R20.reuse, R158, R8 ;  /* 0x0000009e1408723c */ /* 0x040fe20000001808 */
[----:B------:R-:W3:Y:S01]  /*b1b0*/  LDSM.16.MT88.4 R156, [R197+0x1b000] ;  /* 0x01b00000c59c783b */ /* 0x000ee20000004200 */
[----:B------:R-:W5:Y:S06]  /*b1c0*/  MUFU.EX2 R181, R181 ;  /* 0x000000b500b57308 */ /* 0x000f6c0000000800 */
[C---:B----4-:R-:W-:Y:S04]  /*b1d0*/  HMMA.16816.F32 R36, R20.reuse, R160, R36 ;  /* 0x000000a01424723c */ /* 0x050fe80000001824 */
[----:B-1----:R-:W-:Y:S01]  /*b1e0*/  SHF.R.U32.HI R149, RZ, 0x18, R34 ;  /* 0x00000018ff957819 */ /* 0x002fe20000011622 */
[----:B--2---:R-:W-:Y:S03]  /*b1f0*/  FADD.FTZ R0, R168, R0 ;  /* 0x00000000a8007221 */ /* 0x004fe60000010000 */
[C---:B------:R-:W-:Y:S01]  /*b200*/  HMMA.16816.F32 R40, R20.reuse, R162, R40 ;  /* 0x000000a21428723c */ /* 0x040fe20000001828 */
[----:B------:R-:W1:Y:S07]  /*b210*/  LDSM.16.MT88.4 R160, [R198+0x1b000] ;  /* 0x01b00000c6a0783b */ /* 0x000e6e0000004200 */
[C---:B------:R-:W-:Y:S04]  /*b220*/  HMMA.16816.F32 R44, R20.reuse, R24, R44 ;  /* 0x00000018142c723c */ /* 0x040fe8000000182c */
[----:B-----5:R-:W-:Y:S04]  /*b230*/  FADD.FTZ R238, R181, R0 ;  /* 0x00000000b5ee7221 */ /* 0x020fe80000010000 */
        /* <DEDUP_REMOVED lines=26> */
[C---:B----4-:R-:W-:Y:S07]  /*b3e0*/  HMMA.16816.F32 R116, R20.reuse, R152, R116 ;  /* 0x000000981474723c */ /* 0x050fee0000001874 */
[--C-:B------:R-:W-:Y:S01]  /*b3f0*/  SHF.R.U32.HI R152, RZ, 0x10, R32.reuse ;  /* 0x00000010ff987819 */ /* 0x100fe20000011620 */
[C---:B------:R-:W-:Y:S04]  /*b400*/  HMMA.16816.F32 R120, R20.reuse, R154, R120 ;  /* 0x0000009a1478723c */ /* 0x040fe80000001878 */
[----:B------:R-:W-:Y:S02]  /*b410*/  SHF.R.U32.HI R153, RZ, 0x18, R32 ;  /* 0x00000018ff997819 */ /* 0x000fe40000011620 */
[----:B------:R-:W-:Y:S02]  /*b420*/  SHF.R.U32.HI R32, RZ, 0x8, R33 ;  /* 0x00000008ff207819 */ /* 0x000fe40000011621 */
[C---:B---3--:R-:W-:Y:S04]  /*b430*/  HMMA.16816.F32 R124, R20.reuse, R156, R124 ;  /* 0x0000009c147c723c */ /* 0x048fe8000000187c */
[----:B------:R-:W-:Y:S02]  /*b440*/  PRMT R151, R151, 0x5410, R32 ;  /* 0x0000541097977816 */ /* 0x000fe40000000020 */
[----:B------:R-:W-:Y:S02]  /*b450*/  LOP3.LUT R152, R152, 0xff, RZ, 0xc0, !PT ;  /* 0x000000ff98987812 */ /* 0x000fe400078ec0ff */
[C---:B------:R-:W-:Y:S01]  /*b460*/  HMMA.16816.F32 R128, R20.reuse, R158, R128 ;  /* 0x0000009e1480723c */ /* 0x040fe20000001880 */
[----:B------:R-:W3:Y:S03]  /*b470*/  LDSM.16.MT88.4 R156, [R197+0x19800] ;  /* 0x01980000c59c783b */ /* 0x000ee60000004200 */
[----:B------:R-:W-:Y:S04]  /*b480*/  PRMT R152, R152, 0x5410, R153 ;  /* 0x0000541098987816 */ /* 0x000fe80000000099 */
[C---:B-1----:R-:W-:Y:S08]  /*b490*/  HMMA.16816.F32 R132, R20.reuse, R160, R132 ;  /* 0x000000a01484723c */ /* 0x042ff00000001884 */
[C---:B------:R-:W-:Y:S01]  /*b4a0*/  HMMA.16816.F32 R136, R20.reuse, R162, R136 ;  /* 0x000000a21488723c */ /* 0x040fe20000001888 */
[----:B------:R-:W-:Y:S07]  /*b4b0*/  LDSM.16.MT88.4 R160, [R200+0x19800] ;  /* 0x01980000c8a0783b */ /* 0x000fee0000004200 */
[C---:B--2---:R-:W-:Y:S07]  /*b4c0*/  HMMA.16816.F32 R16, R20.reuse, R24, R16 ;  /* 0x000000181410723c */ /* 0x044fee0000001810 */
[----:B------:R-:W-:Y:S01]  /*b4d0*/  LOP3.LUT R24, R34, 0xffff, RZ, 0xc0, !PT ;  /* 0x0000ffff22187812 */ /* 0x000fe200078ec0ff */
[C---:B------:R-:W-:Y:S04]  /*b4e0*/  HMMA.16816.F32 R140, R20.reuse, R26, R140 ;  /* 0x0000001a148c723c */ /* 0x040fe8000000188c */
[----:B------:R-:W-:Y:S02]  /*b4f0*/  SHF.R.U32.HI R25, RZ, 0x10, R34 ;  /* 0x00000010ff197819 */ /* 0x000fe40000011622 */
[----:B------:R-:W-:Y:S01]  /*b500*/  SHF.R.U32.HI R24, RZ, 0x8, R24 ;  /* 0x00000008ff187819 */ /* 0x000fe20000011618 */
[----:B------:R-:W1:Y:S01]  /*b510*/  LDSM.16.MT88.4 R32, [R198+0x19800] ;  /* 0x01980000c620783b */ /* 0x000e620000004200 */
[C---:B------:R-:W-:Y:S04]  /*b520*/  HMMA.16816.F32 R12, R20.reuse, R28, R12 ;  /* 0x0000001c140c723c */ /* 0x040fe8000000180c */
[----:B------:R-:W-:Y:S02]  /*b530*/  LOP3.LUT R25, R25, 0xff, RZ, 0xc0, !PT ;  /* 0x000000ff19197812 */ /* 0x000fe400078ec0ff */
[----:B------:R-:W-:Y:S02]  /*b540*/  PRMT R24, R150, 0x5410, R24 ;  /* 0x0000541096187816 */ /* 0x000fe40000000018 */
[----:B------:R-:W-:Y:S01]  /*b550*/  HMMA.16816.F32 R144, R20, R30, R144 ;  /* 0x0000001e1490723c */ /* 0x000fe20000001890 */
[----:B------:R-:W-:Y:S03]  /*b560*/  LDSM.16.MT88.4 R20, [R200+0x1b800] ;  /* 0x01b80000c814783b */ /* 0x000fe60000004200 */
[----:B------:R-:W-:Y:S01]  /*b570*/  PRMT R150, R25, 0x5410, R149 ;  /* 0x0000541019967816 */ /* 0x000fe20000000095 */
[--C-:B------:R-:W-:Y:S01]  /*b580*/  HSET2.LE.AND R24, R24, R245.reuse, PT ;  /* 0x000000f518187233 */ /* 0x100fe20003803000 */
[----:B------:R-:W-:Y:S01]  /*b590*/  F2FP.PACK_AB R25, R172, R173 ;  /* 0x000000adac19723e */ /* 0x000fe200000000ff */
[--C-:B------:R-:W-:Y:S01]  /*b5a0*/  HSET2.LE.AND R149, R151, R245.reuse, PT ;  /* 0x000000f597957233 */ /* 0x100fe20003803000 */
[----:B------:R-:W-:Y:S01]  /*b5b0*/  F2FP.PACK_AB R27, R170, R171 ;  /* 0x000000abaa1b723e */ /* 0x000fe200000000ff */
[--C-:B------:R-:W-:Y:S03]  /*b5c0*/  HSET2.LE.AND R26, R150, R245.reuse, PT ;  /* 0x000000f5961a7233 */ /* 0x100fe60003803000 */
[----:B------:R-:W-:Y:S02]  /*b5d0*/  LOP3.LUT R24, R24, R25, RZ, 0xc0, !PT ;  /* 0x0000001918187212 */ /* 0x000fe400078ec0ff */
[----:B------:R-:W-:Y:S01]  /*b5e0*/  LOP3.LUT R25, R26, R27, RZ, 0xc0, !PT ;  /* 0x0000001b1a197212 */ /* 0x000fe200078ec0ff */
[----:B------:R-:W-:Y:S01]  /*b5f0*/  HSET2.LE.AND R27, R152, R245, PT ;  /* 0x000000f5981b7233 */ /* 0x000fe20003803000 */
[----:B------:R-:W-:Y:S02]  /*b600*/  F2FP.PACK_AB R28, R181, R168 ;  /* 0x000000a8b51c723e */ /* 0x000fe400000000ff */
[----:B------:R-:W-:Y:S02]  /*b610*/  F2FP.PACK_AB R150, R180, R169 ;  /* 0x000000a9b496723e */ /* 0x000fe400000000ff */
[----:B------:R-:W-:Y:S02]  /*b620*/  LOP3.LUT R27, R27, R28, RZ, 0xc0, !PT ;  /* 0x0000001c1b1b7212 */ /* 0x000fe400078ec0ff */
[----:B------:R-:W-:Y:S01]  /*b630*/  LOP3.LUT R26, R149, R150, RZ, 0xc0, !PT ;  /* 0x00000096951a7212 */ /* 0x000fe200078ec0ff */
[----:B------:R-:W-:Y:S01]  /*b640*/  LDSM.16.MT88.4 R28, [R199+0x1b800] ;  /* 0x01b80000c71c783b */ /* 0x000fe20000004200 */
[----:B------:R-:W-:Y:S02]  /*b650*/  MOV R150, R3 ;  /* 0x0000000300967202 */ /* 0x000fe40000000f00 */
[----:B------:R-:W-:Y:S03]  /*b660*/  MOV R149, R148 ;  /* 0x0000009400957202 */ /* 0x000fe60000000f00 */
[C---:B---3--:R-:W-:Y:S02]  /*b670*/  HMMA.16816.F32 R152, R24.reuse, R156, R4 ;  /* 0x0000009c1898723c */ /* 0x048fe40000001804 */
[----:B------:R-:W2:Y:S06]  /*b680*/  LDSM.16.MT88.4 R4, [R197+0x1b800] ;  /* 0x01b80000c504783b */ /* 0x000eac0000004200 */
[C---:B------:R-:W-:Y:S02]  /*b690*/  HMMA.16816.F32 R156, R24.reuse, R158, R8 ;  /* 0x0000009e189c723c */ /* 0x040fe40000001808 */
[----:B------:R-:W3:Y:S06]  /*b6a0*/  LDSM.16.MT88.4 R8, [R198+0x1b800] ;  /* 0x01b80000c608783b */ /* 0x000eec0000004200 */
        /* <DEDUP_REMOVED lines=36> */
[C---:B--2---:R-:W-:Y:S08]  /*b8f0*/  HMMA.16816.F32 R164, R24.reuse, R4, R12 ;  /* 0x0000000418a4723c */ /* 0x044ff0000000180c */
[----:B------:R-:W-:Y:S01]  /*b900*/  HMMA.16816.F32 R144, R24, R6, R144 ;  /* 0x000000061890723c */ /* 0x000fe20000001890 */
[----:B------:R-:W-:-:S07]  /*b910*/  @P5 BRA `(.L_x_1324) ;  /* 0xffffc4d000005947 */ /* 0x000fce000383ffff */
.L_x_1323:
        /* <DEDUP_REMOVED lines=404> */
.L_x_1328:
[----:B--234-:R-:W-:Y:S05]  /*d260*/  BSYNC B0 ;  /* 0x0000000000007941 */ /* 0x01cfea0003800000 */
.L_x_1327:
[----:B------:R-:W2:Y:S04]  /*d270*/  LDL.LU.64 R6, [R1] ;  /* 0x0000000001067983 */ /* 0x000ea80000300a00 */
[----:B------:R-:W3:Y:S04]  /*d280*/  S2R R3, SR_TID.X ;  /* 0x0000000000037919 */ /* 0x000ee80000002100 */
[----:B------:R-:W4:Y:S01]  /*d290*/  S2R R12, SR_CTAID.Z ;  /* 0x00000000000c7919 */ /* 0x000f220000002700 */
[----:B------:R-:W-:Y:S01]  /*d2a0*/  SHF.R.S32.HI R0, RZ, 0x1f, R250 ;  /* 0x0000001fff007819 */ /* 0x000fe200000114fa */
[----:B------:R-:W-:-:S02]  /*d2b0*/  USHF.R.S32.HI UR6, URZ, 0x1f, UR10 ;  /* 0x0000001f3f067899 */ /* 0x000fc4000801140a */
[----:B------:R1:W5:Y:S01]  /*d2c0*/  LDL R81, [R1+0x14] ;  /* 0x0000140001517983 */ /* 0x0003620000100800 */
[----:B------:R-:W-:Y:S01]  /*d2d0*/  IADD3 R2, P0, R250, UR12, RZ ;  /* 0x0000000cfa027c10 */ /* 0x000fe2000ff1e0ff */
[----:B------:R-:W-:Y:S02]  /*d2e0*/  ULDC.64 UR4, c[0x0][0x1f0] ;  /* 0x00007c0000047ab9 */ /* 0x000fe40000000a00 */
[----:B------:R1:W5:Y:S04]  /*d2f0*/  LDL R80, [R1+0x10] ;  /* 0x0000100001507983 */ /* 0x0003680000100800 */
[----:B------:R1:W5:Y:S01]  /*d300*/  LDL R15, [R1+0x18] ;  /* 0x00001800010f7983 */ /* 0x0003620000100800 */
[----:B------:R-:W-:Y:S01]  /*d310*/  UIMAD UR4, UR6, UR4, URZ ;  /* 0x00000004060472a4 */ /* 0x000fe2000f8e023f */
[----:B------:R-:W-:Y:S03]  /*d320*/  BSSY B0, `(.L_x_1329) ;  /* 0x000001c000007945 */ /* 0x000fe60003800000 */
[----:B------:R-:W-:Y:S01]  /*d330*/  UIMAD UR4, UR10, UR5, UR4 ;  /* 0x000000050a0472a4 */ /* 0x000fe2000f8e0204 */
[----:B---3--:R-:W-:-:S04]  /*d340*/  SHF.R.S32.HI R4, RZ, 0x1f, R3 ;  /* 0x0000001fff047819 */ /* 0x008fc80000011403 */
[----:B------:R-:W-:Y:S02]  /*d350*/  LEA.HI R4, R4, R3, RZ, 0x3 ;  /* 0x0000000304047211 */ /* 0x000fe400078f18ff */
[----:B------:R-:W-:Y:S02]  /*d360*/  IADD3.X R3, R0, UR7, RZ, P0, !PT ;  /* 0x0000000700037c10 */ /* 0x000fe400087fe4ff */
[----:B------:R-:W-:Y:S01]  /*d370*/  SHF.R.S32.HI R10, RZ, 0x3, R4 ;  /* 0x00000003ff0a7819 */ /* 0x000fe20000011404 */
[----:B------:R-:W-:Y:S02]  /*d380*/  IMAD.U32 R4, RZ, RZ, UR24 ;  /* 0x00000018ff047e24 */ /* 0x000fe4000f8e00ff */
[----:B----4-:R-:W-:Y:S01]  /*d390*/  IMAD.WIDE.U32 R12, R12, c[0x0][0x1f0], R2 ;  /* 0x00007c000c0c7a25 */ /* 0x010fe200078e0002 */
[----:B------:R-:W-:-:S04]  /*d3a0*/  SHF.R.S32.HI R11, RZ, 0x1f, R10 ;  /* 0x0000001fff0b7819 */ /* 0x000fc8000001140a */
[----:B------:R-:W-:Y:S01]  /*d3b0*/  IADD3 R9, R13, UR4, RZ ;  /* 0x000000040d097c10 */ /* 0x000fe2000fffe0ff */
[----:B------:R-:W-:Y:S01]  /*d3c0*/  IMAD.WIDE R4, R4, 0x80, R10 ;  /* 0x0000008004047825 */ /* 0x000fe200078e020a */
[----:B--2---:R-:W-:-:S13]  /*d3d0*/  ISETP.GE.AND P0, PT, R6, UR20, PT ;  /* 0x0000001406007c0c */ /* 0x004fda000bf06270 */
[----:B------:R-:W-:Y:S05]  /*d3e0*/  @P0 BRA `(.L_x_1330) ;  /* 0x000000f000000947 */ /* 0x000fea0003800000 */
[----:B-1----:R-:W-:Y:S01]  /*d3f0*/  IMAD R0, R5, c[0x0][0x1e8], RZ ;  /* 0x00007a0005007a24 */ /* 0x002fe200078e02ff */
        /* <DEDUP_REMOVED lines=14> */
.L_x_1330:
[----:B-1----:R-:W-:Y:S05]  /*d4e0*/  BSYNC B0 ;  /* 0x0000000000007941 */ /* 0x002fea0003800000 */
.L_x_1329:
        /* <DEDUP_REMOVED lines=22> */
.L_x_1332:
[----:B------:R-:W-:Y:S05]  /*d650*/  BSYNC B0 ;  /* 0x0000000000007941 */ /* 0x000fea0003800000 */
.L_x_1331:
[----:B------:R-:W-:Y:S01]  /*d660*/  IADD3 R0, R10, 0x40, RZ ;  /* 0x000000400a007810 */ /* 0x000fe20007ffe0ff */
[----:B------:R-:W-:Y:S03]  /*d670*/  BSSY B0, `(.L_x_1333) ;  /* 0x0000015000007945 */ /* 0x000fe60003800000 */
[----:B------:R-:W-:-:S13]  /*d680*/  ISETP.GE.AND P0, PT, R0, UR20, PT ;  /* 0x0000001400007c0c */ /* 0x000fda000bf06270 */
[----:B------:R-:W-:Y:S05]  /*d690*/  @P0 BRA `(.L_x_1334) ;  /* 0x0000012000000947 */ /* 0x000fea0003800000 */
[----:B------:R-:W-:Y:S01]  /*d6a0*/  IADD3 R0, P0, R4, 0x40, RZ ;  /* 0x0000004004007810 */ /* 0x000fe20007f1e0ff */
[----:B-1----:R-:W-:Y:S01]  /*d6b0*/  IMAD.MOV.U32 R3, RZ, RZ, R9 ;  /* 0x000000ffff037224 */ /* 0x002fe200078e0009 */
        /* <DEDUP_REMOVED lines=16> */
.L_x_1334:
[----:B------:R-:W-:Y:S05]  /*d7c0*/  BSYNC B0 ;  /* 0x0000000000007941 */ /* 0x000fea0003800000 */
.L_x_1333:
[----:B------:R-:W-:-:S04]  /*d7d0*/  IADD3 R0, R10, 0x60, RZ ;  /* 0x000000600a007810 */ /* 0x000fc80007ffe0ff */
        /* <DEDUP_REMOVED lines=22> */
.L_x_1301:
        /* <DEDUP_REMOVED lines=10> */
[----:B------:R-:W-:Y:S01]  /*d9e0*/  ULDC.64 UR4, c[0x0][0x1e0] ;  /* 0x0000780000047ab9 */ /* 0x000fe20000000a00 */
[----:B------:R-:W-:Y:S01]  /*d9f0*/  IMAD.IADD R15, R98, 0x1, -R0 ;  /* 0x00000001620f7824 */ /* 0x000fe200078e0a00 */
[----:B------:R-:W-:Y:S01]  /*da00*/  @UP4 UIMAD.WIDE.U32 UR12, UR23, UR6, URZ ;  /* 0x00000006170c42a5 */ /* 0x000fe2000f8e003f */
[--C-:B------:R-:W-:Y:S01]  /*da10*/  SHF.R.S32.HI R7, RZ, 0x1f, R6.reuse ;  /* 0x0000001fff077819 */ /* 0x100fe20000011406 */
[----:B------:R-:W-:Y:S01]  /*da20*/  @!UP4 USHF.R.S32.HI UR16, URZ, 0x1f, UR11 ;  /* 0x0000001f3f10c899 */ /* 0x000fe2000801140b */
[----:B------:R-:W-:Y:S01]  /*da30*/  IMAD.SHL.U32 R0, R15, 0x8, RZ ;  /* 0x000000080f007824 */ /* 0x000fe200078e00ff */
[----:B------:R-:W-:Y:S01]  /*da40*/  UISETP.NE.AND UP2, UPT, UR15, URZ, UPT ;  /* 0x0000003f0f00728c */ /* 0x000fe2000bf45270 */
[----:B------:R-:W-:Y:S01]  /*da50*/  BSSY B0, `(.L_x_1335) ;  /* 0x0000040000007945 */ /* 0x000fe20003800000 */
[----:B------:R-:W-:Y:S01]  /*da60*/  @!UP4 UIMAD UR16, UR16, UR4, URZ ;  /* 0x000000041010c2a4 */ /* 0x000fe2000f8e023f */
[----:B------:R-:W-:Y:S01]  /*da70*/  IMAD.WIDE R4, R4, 0x80, R6 ;  /* 0x0000008004047825 */ /* 0x000fe200078e0206 */
[----:B------:R-:W-:Y:S01]  /*da80*/  @UP4 UIMAD UR7, UR23, UR7, UR13 ;  /* 0x00000007170742a4 */ /* 0x000fe2000f8e020d */
[C---:B------:R-:W-:Y:S01]  /*da90*/  IADD3 R19, R0.reuse, 0x40, RZ ;  /* 0x0000004000137810 */ /* 0x040fe20007ffe0ff */
[----:B------:R-:W-:Y:S01]  /*daa0*/  USHF.R.S32.HI UR13, URZ, 0x1f, UR9 ;  /* 0x0000001f3f0d7899 */ /* 0x000fe20008011409 */
[C---:B------:R-:W-:Y:S01]  /*dab0*/  IADD3 R18, R0.reuse, 0x80, RZ ;  /* 0x0000008000127810 */ /* 0x040fe20007ffe0ff */
[----:B------:R-:W-:Y:S01]  /*dac0*/  @UP4 UMOV UR17, UR12 ;  /* 0x0000000c00114c82 */ /* 0x000fe20008000000 */
[----:B------:R-:W-:Y:S01]  /*dad0*/  IADD3 R17, R0, 0xc0, RZ ;  /* 0x000000c000117810 */ /* 0x000fe20007ffe0ff */
[----:B------:R-:W-:-:S02]  /*dae0*/  @!UP3 UISETP.NE.AND UP1, UPT, UR15, URZ, UPT ;  /* 0x0000003f0f00b28c */ /* 0x000fc4000bf25270 */
[----:B------:R-:W-:Y:S02]  /*daf0*/  ULDC UR10, c[0x0][0x214] ;  /* 0x00008500000a7ab9 */ /* 0x000fe40000000800 */
[----:B------:R-:W-:Y:S02]  /*db00*/  @UP3 ULDC UR12, c[0x0][0x210] ;  /* 0x00008400000c3ab9 */ /* 0x000fe40000000800 */
[----:B------:R-:W-:Y:S02]  /*db10*/  UISETP.EQ.AND UP2, UPT, UR14, URZ, UP2 ;  /* 0x0000003f0e00728c */ /* 0x000fe40009742270 */
[----:B------:R-:W-:Y:S02]  /*db20*/  ULDC UR8, c[0x0][0x234] ;  /* 0x00008d0000087ab9 */ /* 0x000fe40000000800 */
[----:B------:R-:W-:Y:S02]  /*db30*/  @!UP4 UIMAD.WIDE.U32 UR18, UR11, UR4, URZ ;  /* 0x000000040b12c2a5 */ /* 0x000fe4000f8e003f */
[----:B------:R-:W-:-:S02]  /*db40*/  @!UP4 UIMAD UR16, UR11, UR5, UR16 ;  /* 0x000000050b10c2a4 */ /* 0x000fc4000f8e0210 */
[----:B------:R-:W-:Y:S02]  /*db50*/  @UP3 UIMAD UR12, UR12, UR10, URZ ;  /* 0x0000000a0c0c32a4 */ /* 0x000fe4000f8e023f */
[----:B------:R-:W-:Y:S02]  /*db60*/  ULDC.64 UR4, c[0x0][0x1f0] ;  /* 0x00007c0000047ab9 */ /* 0x000fe40000000a00 */
[----:B------:R-:W-:Y:S02]  /*db70*/  @!UP3 USEL UR12, UR10, UR8, !UP1 ;  /* 0x000000080a0cb287 */ /* 0x000fe4000c800000 */
[----:B------:R-:W-:Y:S02]  /*db80*/  UISETP.NE.OR UP0, UPT, UR23, -0x1, !UP2 ;  /* 0xffffffff1700788c */ /* 0x000fe4000d705670 */
[----:B------:R-:W-:Y:S02]  /*db90*/  ULDC UR6, c[0x0][0x1c0] ;  /* 0x0000700000067ab9 */ /* 0x000fe40000000800 */
[----:B------:R-:W-:-:S02]  /*dba0*/  UIMAD UR4, UR13, UR4, URZ ;  /* 0x000000040d0472a4 */ /* 0x000fc4000f8e023f */
[----:B------:R-:W-:Y:S02]  /*dbb0*/  @!UP4 UMOV UR17, UR18 ;  /* 0x000000120011cc82 */ /* 0x000fe40008000000 */
[----:B------:R-:W-:Y:S01]  /*dbc0*/  @UP3 UMOV UR13, 0x1 ;  /* 0x00000001000d3882 */ /* 0x000fe20000000000 */
[----:B------:R-:W-:Y:S01]  /*dbd0*/  IADD3 R2, P0, R0, UR17, RZ ;  /* 0x0000001100027c10 */ /* 0x000fe2000ff1e0ff */
[----:B------:R-:W-:Y:S02]  /*dbe0*/  @!UP3 UIMAD UR13, UR12, UR6, URZ ;  /* 0x000000060c0db2a4 */ /* 0x000fe4000f8e023f */
[----:B------:R-:W-:Y:S02]  /*dbf0*/  @!UP4 UIADD3 UR7, UR19, UR16, URZ ;  /* 0x000000101307c290 */ /* 0x000fe4000fffe03f */
        /* <DEDUP_REMOVED lines=37> */
.L_x_1336:
[----:B------:R-:W-:Y:S05]  /*de50*/  BSYNC B0 ;  /* 0x0000000000007941 */ /* 0x000fea0003800000 */
.L_x_1335:
        /* <DEDUP_REMOVED lines=22> */
.L_x_1338:
[----:B------:R-:W-:Y:S05]  /*dfc0*/  BSYNC B0 ;  /* 0x0000000000007941 */ /* 0x000fea0003800000 */
.L_x_1337:
        /* <DEDUP_REMOVED lines=22> */
.L_x_1340:
[----:B------:R-:W-:Y:S05]  /*e130*/  BSYNC B0 ;  /* 0x0000000000007941 */ /* 0x000fea0003800000 */
.L_x_1339:
        /* <DEDUP_REMOVED lines=21> */
.L_x_1342:
[----:B------:R-:W-:Y:S05]  /*e290*/  BSYNC B0 ;  /* 0x0000000000007941 */ /* 0x000fea0003800000 */
.L_x_1341:
        /* <DEDUP_REMOVED lines=35> */
.L_x_1343:
        /* <DEDUP_REMOVED lines=11> */
.L_x_2050:


//--------------------- .text._ZN5flash16flash_fwd_kernelI23Flash_fwd_kernel_traitsILi256ELi128ELi64ELi8ELb0ELb0EN7cutlass6half_tE19Flash_kernel_traitsILi256ELi128ELi64ELi8ES3_EELb1ELb0ELb1ELb0ELb0ELb0ELb0ELb0EEEvNS_16Flash_fwd_paramsE --------------------------
	.section	.text._ZN5flash16flash_fwd_kernelI23Flash_fwd_kernel_traitsILi256ELi128ELi64ELi8ELb0ELb0EN7cutlass6half_tE19Flash_kernel_traitsILi256ELi128ELi64ELi8ES3_EELb1ELb0ELb1ELb0ELb0ELb0ELb0ELb0EEEvNS_16Flash_fwd_paramsE,"ax",@progbits
	.sectioninfo	@"SHI_REGISTERS=255"
	.align	128
        .global         _ZN5flash16flash_fwd_kernelI23Flash_fwd_kernel_traitsILi256ELi128ELi64ELi8ELb0ELb0EN7cutlass6half_tE19Flash_kernel_traitsILi256ELi128ELi64ELi8ES3_EELb1ELb0ELb1ELb0ELb0ELb0ELb0ELb0EEEvNS_16Flash_fwd_paramsE
        .type           _ZN5flash16flash_fwd_kernelI23Flash_fwd_kernel_traitsILi256ELi128ELi64ELi8ELb0ELb0EN7cutlass6half_tE19Flash_kernel_traitsILi256ELi128ELi64ELi8ES3_EELb1ELb0ELb1ELb0ELb0ELb0ELb0ELb0EEEvNS_16Flash_fwd_paramsE,@function
        .size           _ZN5flash16flash_fwd_kernelI23Flash_fwd_kernel_traitsILi256ELi128ELi64ELi8ELb0ELb0EN7cutlass6half_tE19Flash_kernel_traitsILi256ELi128ELi64ELi8ES3_EELb1ELb0ELb1ELb0ELb0ELb0ELb0ELb0EEEvNS_16Flash_fwd_paramsE,(.L_x_2051 - _ZN5flash16flash_fwd_kernelI23Flash_fwd_kernel_traitsILi256ELi128ELi64ELi8ELb0ELb0EN7cutlass6half_tE19Flash_kernel_traitsILi256ELi128ELi64ELi8ES3_EELb1ELb0ELb1ELb0ELb0ELb0ELb0ELb0EEEvNS_16Flash_fwd_paramsE)
        .other          _ZN5flash16flash_fwd_kernelI23Flash_fwd_kernel_traitsILi256ELi128ELi64ELi8ELb0ELb0EN7cutlass6half_tE19Flash_kernel_traitsILi256ELi128ELi64ELi8ES3_EELb1ELb0ELb1ELb0ELb0ELb0ELb0ELb0EEEvNS_16Flash_fwd_paramsE,@"STO_CUDA_ENTRY STV_DEFAULT"
_ZN5flash16flash_fwd_kernelI23Flash_fwd_kernel_traitsILi256ELi128ELi64ELi8ELb0ELb0EN7cutlass6half_tE19Flash_kernel_traitsILi256ELi128ELi64ELi8ES3_EELb1ELb0ELb1ELb0ELb0ELb0ELb0ELb0EEEvNS_16Flash_fwd_paramsE:
.text._ZN5flash16flash_fwd_kernelI23Flash_fwd_kernel_traitsILi256ELi128ELi64ELi8ELb0ELb0EN7cutlass6half_tE19Flash_kernel_traitsILi256ELi128ELi64ELi8ES3_EELb1ELb0ELb1ELb0ELb0ELb0ELb0ELb0EEEvNS_16Flash_fwd_paramsE:
        /* <DEDUP_REMOVED lines=20> */
[----:B------:R-:W-:Y:S01]  /*0140*/  UISETP.NE.AND.EX UP1, UPT, URZ, UR5, UPT, UP1 ;  /* 0x000000053f00728c */ /* 0x000fe2000bf25310 */
[----:B------:R-:W1:Y:S01]  /*0150*/  S2UR UR10, SR_CTAID.Z ;  /* 0x00000000000a79c3 */ /* 0x000e620000002700 */
[----:B------:R-:W-:Y:S02]  /*0160*/  UMOV UR7, 0x4 ;  /* 0x0000000400077882 */ /* 0x000fe40000000000 */
        /* <DEDUP_REMOVED lines=29> */
[----:B------:R2:W3:Y:S04]  /*0340*/  @P0 LDG.E R10, [R14.64] ;  /* 0x0000001e0e0a0981 */ /* 0x0004e8000c1e1900 */
[----:B------:R2:W4:Y:S01]  /*0350*/  @P0 LDG.E R9, [R14.64+0x4] ;  /* 0x0000041e0e090981 */ /* 0x000522000c1e1900 */
[----:B------:R-:W-:-:S13]  /*0360*/  PLOP3.LUT P1, PT, PT, PT, UP1, 0x80, 0x0 ;  /* 0x000000000000781c */ /* 0x000fda0003f2f018 */
[----:B------:R-:W5:Y:S01]  /*0370*/  @P1 LDG.E R8, [R12.64] ;  /* 0x0000001e0c081981 */ /* 0x000f62000c1e1900 */
[----:B-1----:R-:W-:Y:S01]  /*0380*/  MOV R2, UR4 ;  /* 0x0000000400027c02 */ /* 0x002fe20008000f00 */
[----:B------:R-:W-:-:S05]  /*0390*/  IMAD.U32 R3, RZ, RZ, UR5 ;  /* 0x00000005ff037e24 */ /* 0x000fca000f8e00ff */
[----:B------:R-:W5:Y:S01]  /*03a0*/  @!P2 LDG.E R0, [R2.64] ;  /* 0x0000001e0200a981 */ /* 0x000f62000c1e1900 */
[----:B------:R-:W-:Y:S01]  /*03b0*/  UMOV UR26, 0xffffffff ;  /* 0xffffffff001a7882 */ /* 0x000fe20000000000 */
[----:B------:R-:W-:Y:S01]  /*03c0*/  SHF.R.S32.HI R7, RZ, 0x1f, R6 ;  /* 0x0000001fff077819 */ /* 0x000fe20000011406 */
[----:B------:R-:W-:-:S03]  /*03d0*/  UMOV UR14, 0xffffffff ;  /* 0xffffffff000e7882 */ /* 0x000fc60000000000 */
[----:B--2---:R-:W-:Y:S01]  /*03e0*/  LEA.HI R15, R7, R6, RZ, 0x5 ;  /* 0x00000006070f7211 */ /* 0x004fe200078f28ff */
[----:B------:R-:W-:Y:S02]  /*03f0*/  ULDC UR4, c[0x0][0x1c0] ;  /* 0x0000700000047ab9 */ /* 0x000fe40000000800 */
[----:B------:R-:W-:Y:S01]  /*0400*/  UIMAD UR4, UR12, UR4, UR10 ;  /* 0x000000040c0472a4 */ /* 0x000fe2000f8e020a */
[----:B------:R-:W-:Y:S01]  /*0410*/  LOP3.LUT R11, R15, 0xffffffe0, RZ, 0xc0, !PT ;  /* 0xffffffe00f0b7812 */ /* 0x000fe200078ec0ff */
[----:B------:R-:W-:Y:S02]  /*0420*/  UMOV UR13, URZ ;  /* 0x0000003f000d7c82 */ /* 0x000fe40008000000 */
[----:B------:R-:W-:-:S04]  /*0430*/  USHF.L.U32 UR5, UR4, 0x5, URZ ;  /* 0x0000000504057899 */ /* 0x000fc8000800063f */
[----:B------:R-:W-:Y:S01]  /*0440*/  USHF.R.S32.HI UR4, URZ, 0x1f, UR5 ;  /* 0x0000001f3f047899 */ /* 0x000fe20008011405 */
[----:B---3--:R-:W1:Y:S08]  /*0450*/  @P0 R2UR UR26, R10 ;  /* 0x000000000a1a03c2 */ /* 0x008e7000000e0000 */
[----:B----4-:R2:W1:Y:S08]  /*0460*/  @P0 R2UR UR28, R9 ;  /* 0x00000000091c03c2 */ /* 0x01047000000e0000 */
[----:B-----5:R3:W4:Y:S08]  /*0470*/  @P1 R2UR UR13, R8 ;  /* 0x00000000080d13c2 */ /* 0x02073000000e0000 */
[----:B------:R3:W3:Y:S01]  /*0480*/  @!P2 R2UR UR14, R0 ;  /* 0x00000000000ea3c2 */ /* 0x0006e200000e0000 */
[----:B------:R-:W-:Y:S01]  /*0490*/  ISETP.NE.U32.AND P2, PT, RZ, c[0x0][0x248], PT ;  /* 0x00009200ff007a0c */ /* 0x000fe20003f45070 */
[----:B--2---:R-:W-:-:S03]  /*04a0*/  IMAD.IADD R9, R6, 0x1, -R11 ;  /* 0x0000000106097824 */ /* 0x004fc600078e0a0b */
[----:B------:R-:W-:Y:S01]  /*04b0*/  ISETP.NE.AND.EX P2, PT, RZ, c[0x0][0x24c], PT, P2 ;  /* 0x00009300ff007a0c */ /* 0x000fe20003f45320 */
[----:B-1----:R-:W-:Y:S01]  /*04c0*/  @UP2 UIADD3 UR28, UR28, -UR26, URZ ;  /* 0x8000001a1c1c2290 */ /* 0x002fe2000fffe03f */
[--C-:B------:R-:W-:Y:S02]  /*04d0*/  IADD3 R12, P1, P0, R4, UR5, R9.reuse ;  /* 0x00000005040c7c10 */ /* 0x100fe4000f83e009 */
[----:B------:R-:W-:-:S04]  /*04e0*/  SHF.R.S32.HI R4, RZ, 0x1f, R9 ;  /* 0x0000001fff047819 */ /* 0x000fc80000011409 */
[----:B------:R-:W-:Y:S01]  /*04f0*/  IADD3.X R4, R5, UR4, R4, P1, P0 ;  /* 0x0000000405047c10 */ /* 0x000fe20008fe0404 */
[----:B------:R-:W-:-:S04]  /*0500*/  @!UP2 ULDC UR28, c[0x0][0x214] ;  /* 0x00008500001caab9 */ /* 0x000fc80000000800 */
[----:B---34-:R-:W-:Y:S05]  /*0510*/  @!P2 BRA `(.L_x_1344) ;  /* 0x000000700000a947 */ /* 0x018fea0003800000 */
[----:B------:R-:W-:-:S13]  /*0520*/  PLOP3.LUT P0, PT, PT, PT, UP3, 0x80, 0x0 ;  /* 0x000000000000781c */ /* 0x000fda0003f0f038 */
[----:B------:R-:W2:Y:S04]  /*0530*/  @P0 LDG.E R0, [R2.64+0x4] ;  /* 0x0000041e02000981 */ /* 0x000ea8000c1e1900 */
[----:B------:R-:W3:Y:S01]  /*0540*/  @!P0 LDG.E R5, [R2.64] ;  /* 0x0000001e02058981 */ /* 0x000ee2000c1e1900 */
[----:B--2---:R-:W1:Y:S02]  /*0550*/  @P0 R2UR UR6, R0 ;  /* 0x00000000000603c2 */ /* 0x004e6400000e0000 */
[----:B-1----:R-:W-:-:S11]  /*0560*/  @UP3 UIADD3 UR6, UR6, -UR14, URZ ;  /* 0x8000000e06063290 */ /* 0x002fd6000fffe03f */
[----:B---3--:R1:W2:Y:S02]  /*0570*/  @!P0 R2UR UR6, R5 ;  /* 0x00000000050683c2 */ /* 0x0082a400000e0000 */
[----:B-12---:R-:W-:Y:S05]  /*0580*/  BRA `(.L_x_1345) ;  /* 0x0000001000007947 */ /* 0x006fea0003800000 */
.L_x_1344:
[----:B------:R-:W-:Y:S02]  /*0590*/  ULDC UR6, c[0x0][0x218] ;  /* 0x0000860000067ab9 */ /* 0x000fe40000000800 */
.L_x_1345:
        /* <DEDUP_REMOVED lines=48> */
[----:B------:R-:W-:Y:S01]  /*08a0*/  ULDC.U8 UR13, c[0x0][0x329] ;  /* 0x0000ca40000d7ab9 */ /* 0x000fe20000000000 */
[----:B------:R-:W-:Y:S01]  /*08b0*/  LOP3.LUT R3, R7, 0xfffffff8, RZ, 0xc0, !PT ;  /* 0xfffffff807037812 */ /* 0x000fe200078ec0ff */
[----:B------:R-:W-:Y:S01]  /*08c0*/  UISETP.NE.AND UP2, UPT, UR13, URZ, UPT ;  /* 0x0000003f0d00728c */ /* 0x000fe2000bf45270 */
[----:B------:R-:W-:Y:S01]  /*08d0*/  SHF.R.S32.HI R16, RZ, 0x3, R7 ;  /* 0x00000003ff107819 */ /* 0x000fe20000011407 */
[----:B------:R-:W-:Y:S01]  /*08e0*/  ULDC.64 UR4, c[0x0][0x1e0] ;  /* 0x0000780000047ab9 */ /* 0x000fe20000000a00 */
[----:B------:R-:W-:Y:S01]  /*08f0*/  IMAD.U32 R19, RZ, RZ, UR27 ;  /* 0x0000001bff137e24 */ /* 0x000fe2000f8e00ff */
[----:B------:R-:W-:Y:S01]  /*0900*/  USHF.R.S32.HI UR17, URZ, 0x1f, UR10 ;  /* 0x0000001f3f117899 */ /* 0x000fe2000801140a */
[----:B------:R-:W-:Y:S01]  /*0910*/  IMAD.IADD R10, R6, 0x1, -R3 ;  /* 0x00000001060a7824 */ /* 0x000fe200078e0a03 */
[----:B------:R-:W-:Y:S01]  /*0920*/  @UP0 UIMAD.WIDE.U32 UR14, UR26, UR6, URZ ;  /* 0x000000061a0e02a5 */ /* 0x000fe2000f8e003f */
[--C-:B------:R-:W-:Y:S01]  /*0930*/  SHF.R.S32.HI R17, RZ, 0x1f, R16.reuse ;  /* 0x0000001fff117819 */ /* 0x100fe20000011410 */
[----:B------:R-:W-:Y:S01]  /*0940*/  @!UP0 USHF.R.S32.HI UR16, URZ, 0x1f, UR12 ;  /* 0x0000001f3f108899 */ /* 0x000fe2000801140c */
[----:B------:R-:W-:Y:S01]  /*0950*/  IMAD.SHL.U32 R9, R10, 0x8, RZ ;  /* 0x000000080a097824 */ /* 0x000fe200078e00ff */
[----:B------:R-:W-:Y:S01]  /*0960*/  @UP0 UIMAD UR7, UR26, UR7, UR15 ;  /* 0x000000071a0702a4 */ /* 0x000fe2000f8e020f */
[----:B------:R-:W-:Y:S01]  /*0970*/  BSSY B0, `(.L_x_1347) ;  /* 0x000003f000007945 */ /* 0x000fe20003800000 */
[----:B------:R-:W-:Y:S01]  /*0980*/  @!UP0 UIMAD UR16, UR16, UR4, URZ ;  /* 0x00000004101082a4 */ /* 0x000fe2000f8e023f */
[----:B------:R-:W-:Y:S01]  /*0990*/  IMAD.WIDE R18, R19, 0x80, R16 ;  /* 0x0000008013127825 */ /* 0x000fe200078e0210 */
[----:B------:R-:W-:Y:S01]  /*09a0*/  ULDC.U8 UR15, c[0x0][0x328] ;  /* 0x0000ca00000f7ab9 */ /* 0x000fe20000000000 */
[C---:B------:R-:W-:Y:S01]  /*09b0*/  IADD3 R8, R9.reuse, 0x40, RZ ;  /* 0x0000004009087810 */ /* 0x040fe20007ffe0ff */
[----:B------:R-:W-:Y:S01]  /*09c0*/  UISETP.NE.AND UP3, UPT, UR15, URZ, UPT ;  /* 0x0000003f0f00728c */ /* 0x000fe2000bf65270 */
[C---:B------:R-:W-:Y:S01]  /*09d0*/  IADD3 R7, R9.reuse, 0x80, RZ ;  /* 0x0000008009077810 */ /* 0x040fe20007ffe0ff */
[----:B------:R-:W-:Y:S01]  /*09e0*/  @!UP2 UISETP.NE.AND UP1, UPT, UR15, URZ, UPT ;  /* 0x0000003f0f00a28c */ /* 0x000fe2000bf25270 */
[----:B------:R-:W-:Y:S01]  /*09f0*/  IADD3 R6, R9, 0xc0, RZ ;  /* 0x000000c009067810 */ /* 0x000fe20007ffe0ff */
[----:B------:R-:W-:-:S02]  /*0a00*/  UISETP.EQ.AND UP3, UPT, UR13, URZ, UP3 ;  /* 0x0000003f0d00728c */ /* 0x000fc40009f62270 */
        /* <DEDUP_REMOVED lines=53> */
.L_x_1348:
[----:B------:R-:W-:Y:S05]  /*0d60*/  BSYNC B0 ;  /* 0x0000000000007941 */ /* 0x000fea0003800000 */
.L_x_1347:
        /* <DEDUP_REMOVED lines=22> */
.L_x_1350:
[----:B------:R-:W-:Y:S05]  /*0ed0*/  BSYNC B0 ;  /* 0x0000000000007941 */ /* 0x000fea0003800000 */
.L_x_1349:
        /* <DEDUP_REMOVED lines=22> */
.L_x_1352:
[----:B------:R-:W-:Y:S05]  /*1040*/  BSYNC B0 ;  /* 0x0000000000007941 */ /* 0x000fea0003800000 */
.L_x_1351:
        /* <DEDUP_REMOVED lines=21> */
.L_x_1354:
[----:B------:R-:W-:Y:S05]  /*11a0*/  BSYNC B0 ;  /* 0x0000000000007941 */ /* 0x000fea0003800000 */
.L_x_1353:
        /* <DEDUP_REMOVED lines=35> */
.L_x_1346:
        /* <DEDUP_REMOVED lines=33> */
.L_x_1355:
[----:B------:R-:W-:Y:S01]  /*15f0*/  IABS R0, c[0x0][0x1c8] ;  /* 0x0000720000007a13 */ /* 0x000fe20000000000 */
[----:B------:R-:W1:Y:S01]  /*1600*/  S2R R2, SR_CTAID.Z ;  /* 0x0000000000027919 */ /* 0x000e620000002700 */
[----:B------:R-:W-:Y:S02]  /*1610*/  UMOV UR16, URZ ;  /* 0x0000003f00107c82 */ /* 0x000fe40008000000 */
[----:B------:R-:W2:Y:S01]  /*1620*/  R2UR UR5, R0 ;  /* 0x00000000000573c2 */ /* 0x000ea200000e0000 */
[----:B------:R-:W-:Y:S02]  /*1630*/  @UP0 UIADD3 UR33, UR13, UR14, URZ ;  /* 0x0000000e0d210290 */ /* 0x000fe4000fffe03f */
[----:B------:R-:W-:Y:S01]  /*1640*/  USHF.R.S32.HI UR14, URZ, 0x1f, UR10 ;  /* 0x0000001f3f0e7899 */ /* 0x000fe2000801140a */
[----:B-1----:R-:W-:Y:S01]  /*1650*/  IABS R2, R2 ;  /* 0x0000000200027213 */ /* 0x002fe20000000000 */
[----:B--2---:R-:W1:Y:S03]  /*1660*/  I2F.RP R5, UR5 ;  /* 0x0000000500057d06 */ /* 0x004e660008209400 */
[----:B------:R-:W2:Y:S05]  /*1670*/  R2UR UR4, R2 ;  /* 0x00000000020473c2 */ /* 0x000eaa00000e0000 */
        /* <DEDUP_REMOVED lines=40> */
.L_x_1356:
        /* <DEDUP_REMOVED lines=12> */
[----:B------:R-:W-:Y:S01]  /*19c0*/  LOP3.LUT R5, R225, 0xfffffff0, RZ, 0xc0, !PT ;  /* 0xfffffff0e1057812 */ /* 0x000fe200078ec0ff */
[----:B------:R-:W-:Y:S01]  /*19d0*/  IMAD R13, R235, c[0x0][0x198], RZ ;  /* 0x00006600eb0d7a24 */ /* 0x000fe200078e02ff */
[----:B------:R-:W-:Y:S01]  /*19e0*/  LOP3.LUT R3, R3, 0x1c0, RZ, 0xc0, !PT ;  /* 0x000001c003037812 */ /* 0x000fe200078ec0ff */
[----:B------:R-:W-:Y:S01]  /*19f0*/  IMAD.SHL.U32 R244, R2, 0x8, RZ ;  /* 0x0000000802f47824 */ /* 0x000fe200078e00ff */
[----:B------:R-:W-:Y:S01]  /*1a00*/  SHF.R.S32.HI R8, RZ, 0x4, R225 ;  /* 0x00000004ff087819 */ /* 0x000fe200000114e1 */
[----:B------:R-:W-:Y:S01]  /*1a10*/  IMAD.IADD R0, R6, 0x1, -R5 ;  /* 0x0000000106007824 */ /* 0x000fe200078e0a05 */
[----:B------:R-:W-:Y:S01]  /*1a20*/  SHF.R.U32.HI R232, RZ, 0x3, R3 ;  /* 0x00000003ffe87819 */ /* 0x000fe20000011603 */
[----:B------:R-:W-:Y:S01]  /*1a30*/  IMAD.SHL.U32 R7, R7, 0x8, RZ ;  /* 0x0000000807077824 */ /* 0x000fe200078e00ff */
[----:B------:R-:W-:Y:S01]  /*1a40*/  LOP3.LUT R5, R3, 0x38, R244, 0xf8, !PT ;  /* 0x0000003803057812 */ /* 0x000fe200078ef8f4 */
[----:B------:R-:W-:Y:S01]  /*1a50*/  IMAD.U32 R21, RZ, RZ, UR27 ;  /* 0x0000001bff157e24 */ /* 0x000fe2000f8e00ff */
[----:B------:R-:W-:Y:S01]  /*1a60*/  SHF.R.S32.HI R3, RZ, 0x1f, R0 ;  /* 0x0000001fff037819 */ /* 0x000fe20000011400 */
[----:B------:R-:W-:Y:S01]  /*1a70*/  BSSY B0, `(.L_x_1357) ;  /* 0x0000060000007945 */ /* 0x000fe20003800000 */
[----:B------:R-:W-:Y:S01]  /*1a80*/  SHF.R.S32.HI R245, RZ, 0x1f, R244 ;  /* 0x0000001ffff57819 */ /* 0x000fe200000114f4 */
[----:B------:R-:W-:Y:S01]  /*1a90*/  IMAD.WIDE R20, R21, 0x80, R234 ;  /* 0x0000008015147825 */ /* 0x000fe200078e02ea */
[----:B------:R-:W-:-:S02]  /*1aa0*/  LEA.HI R3, R3, R0, RZ, 0x3 ;  /* 0x0000000003037211 */ /* 0x000fc400078f18ff */
[----:B------:R-:W-:Y:S01]  /*1ab0*/  IADD3 R10, P0, R244, UR6, RZ ;  /* 0x00000006f40a7c10 */ /* 0x000fe2000ff1e0ff */
[----:B------:R-:W-:Y:S01]  /*1ac0*/  IMAD.WIDE.U32 R16, R234, c[0x0][0x198], R244 ;  /* 0x00006600ea107a25 */ /* 0x000fe200078e00f4 */
[----:B------:R-:W-:Y:S01]  /*1ad0*/  LOP3.LUT R232, R5, R232, RZ, 0x3c, !PT ;  /* 0x000000e805e87212 */ /* 0x000fe200078e3cff */
[----:B------:R-:W-:Y:S01]  /*1ae0*/  ULDC.64 UR6, c[0x0][0x1b0] ;  /* 0x00006c0000067ab9 */ /* 0x000fe20000000a00 */
[----:B------:R-:W-:Y:S01]  /*1af0*/  LOP3.LUT R5, R3, 0xfffffff8, RZ, 0xc0, !PT ;  /* 0xfffffff803057812 */ /* 0x000fe200078ec0ff */
[----:B------:R-:W-:Y:S01]  /*1b00*/  UIMAD UR6, UR15, UR6, URZ ;  /* 0x000000060f0672a4 */ /* 0x000fe2000f8e023f */
[----:B------:R-:W-:Y:S01]  /*1b10*/  IADD3.X R11, R245, UR11, RZ, P0, !PT ;  /* 0x0000000bf50b7c10 */ /* 0x000fe200087fe4ff */
[----:B------:R-:W-:Y:S01]  /*1b20*/  UIMAD UR11, UR29, UR5, UR4 ;  /* 0x000000051d0b72a4 */ /* 0x000fe2000f8e0204 */
[----:B------:R-:W-:Y:S01]  /*1b30*/  LEA.HI R225, R225, R8, RZ, 0x1 ;  /* 0x00000008e1e17211 */ /* 0x000fe200078f08ff */
[----:B------:R-:W-:Y:S01]  /*1b40*/  IMAD.IADD R5, R0, 0x1, -R5 ;  /* 0x0000000100057824 */ /* 0x000fe200078e0a05 */
[----:B------:R-:W-:Y:S01]  /*1b50*/  IADD3 R18, P0, R16, UR34, RZ ;  /* 0x0000002210127c10 */ /* 0x000fe2000ff1e0ff */
[----:B------:R-:W-:Y:S01]  /*1b60*/  IMAD R0, R234, c[0x0][0x19c], R13 ;  /* 0x00006700ea007a24 */ /* 0x000fe200078e020d */
[----:B------:R-:W-:Y:S01]  /*1b70*/  LOP3.LUT R232, R232, 0xfffffe00, R7, 0xf8, !PT ;  /* 0xfffffe00e8e87812 */ /* 0x000fe200078ef807 */
[----:B-1----:R-:W-:Y:S01]  /*1b80*/  IMAD.WIDE.U32 R22, R22, c[0x0][0x1a8], R10 ;  /* 0x00006a0016167a25 */ /* 0x002fe200078e000a */
[----:B------:R-:W-:Y:S01]  /*1b90*/  LOP3.LUT R225, R225, 0xfffffffe, RZ, 0xc0, !PT ;  /* 0xfffffffee1e17812 */ /* 0x000fe200078ec0ff */
[----:B------:R-:W-:Y:S01]  /*1ba0*/  UIMAD UR7, UR29, UR7, UR6 ;  /* 0x000000071d0772a4 */ /* 0x000fe2000f8e0206 */
[----:B------:R-:W-:Y:S01]  /*1bb0*/  IADD3.X R19, R17, UR32, R0, P0, !PT ;  /* 0x0000002011137c10 */ /* 0x000fe200087fe400 */
[----:B------:R-:W-:Y:S01]  /*1bc0*/  IMAD R7, R235, c[0x0][0x1a0], RZ ;  /* 0x00006800eb077a24 */ /* 0x000fe200078e02ff */
[C---:B------:R-:W-:Y:S01]  /*1bd0*/  LOP3.LUT P2, RZ, R5.reuse, 0x4, RZ, 0xc0, !PT ;  /* 0x0000000405ff7812 */ /* 0x040fe2000784c0ff */
[C---:B------:R-:W-:Y:S01]  /*1be0*/  IMAD.WIDE.U32 R10, R234.reuse, c[0x0][0x1a0], R244 ;  /* 0x00006800ea0a7a25 */ /* 0x040fe200078e00f4 */
[C---:B------:R-:W-:Y:S01]  /*1bf0*/  LOP3.LUT P1, RZ, R5.reuse, 0x2, RZ, 0xc0, !PT ;  /* 0x0000000205ff7812 */ /* 0x040fe2000782c0ff */
[----:B------:R-:W-:Y:S01]  /*1c00*/  UIADD3 UR6, -UR8, UR28, URZ ;  /* 0x0000001c08067290 */ /* 0x000fe2000fffe13f */
[----:B------:R-:W-:Y:S01]  /*1c10*/  SHF.R.S32.HI R15, RZ, 0x5, R15 ;  /* 0x00000005ff0f7819 */ /* 0x000fe2000001140f */
[----:B------:R-:W-:Y:S01]  /*1c20*/  IMAD R0, R234, c[0x0][0x1a4], R7 ;  /* 0x00006900ea007a24 */ /* 0x000fe200078e0207 */
[----:B------:R-:W-:Y:S01]  /*1c30*/  IADD3 R10, P0, R10, UR36, RZ ;  /* 0x000000240a0a7c10 */ /* 0x000fe2000ff1e0ff */
[----:B------:R-:W-:Y:S01]  /*1c40*/  IMAD.IADD R225, R8, 0x1, -R225 ;  /* 0x0000000108e17824 */ /* 0x000fe200078e0ae1 */
[----:B------:R-:W-:Y:S01]  /*1c50*/  ULDC.64 UR4, c[0x0][0x1a8] ;  /* 0x00006a0000047ab9 */ /* 0x000fe20000000a00 */
[----:B------:R-:W-:Y:S01]  /*1c60*/  IMAD.SHL.U32 R5, R5, 0x40, RZ ;  /* 0x0000004005057824 */ /* 0x000fe200078e00ff */
[----:B------:R-:W-:Y:S01]  /*1c70*/  IADD3.X R11, R11, UR33, R0, P0, !PT ;  /* 0x000000210b0b7c10 */ /* 0x000fe200087fe400 */
[----:B------:R-:W-:Y:S01]  /*1c80*/  IMAD.SHL.U32 R8, R225, 0x8, RZ ;  /* 0x00000008e1087824 */ /* 0x000fe200078e00ff */
[----:B------:R-:W-:Y:S01]  /*1c90*/  ISETP.GE.AND P0, PT, R234, UR6, PT ;  /* 0x00000006ea007c0c */ /* 0x000fe2000bf06270 */
[----:B------:R-:W-:Y:S01]  /*1ca0*/  UIMAD UR4, UR14, UR4, URZ ;  /* 0x000000040e0472a4 */ /* 0x000fe2000f8e023f */
[----:B------:R-:W-:Y:S01]  /*1cb0*/  LOP3.LUT R5, R5, 0x1c0, RZ, 0xc0, !PT ;  /* 0x000001c005057812 */ /* 0x000fe200078ec0ff */
[----:B------:R-:W-:Y:S01]  /*1cc0*/  IMAD.U32 R16, RZ, RZ, UR29 ;  /* 0x0000001dff107e24 */ /* 0x000fe2000f8e00ff */
[----:B------:R-:W-:Y:S01]  /*1cd0*/  IADD3 R230, R244, 0x40, RZ ;  /* 0x00000040f4e67810 */ /* 0x000fe20007ffe0ff */
[----:B------:R-:W-:Y:S01]  /*1ce0*/  UIMAD UR4, UR10, UR5, UR4 ;  /* 0x000000050a0472a4 */ /* 0x000fe2000f8e0204 */
[----:B------:R-:W-:Y:S01]  /*1cf0*/  LOP3.LUT R8, R5, 0x8, R8, 0xf8, !PT ;  /* 0x0000000805087812 */ /* 0x000fe200078ef808 */
[----:B------:R-:W-:Y:S01]  /*1d00*/  IMAD.WIDE.U32 R236, R236, c[0x0][0x1b0], R18 ;  /* 0x00006c00ecec7a25 */ /* 0x000fe200078e0012 */
[----:B------:R-:W-:-:S02]  /*1d10*/  SHF.R.U32.HI R5, RZ, 0x3, R5 ;  /* 0x00000003ff057819 */ /* 0x000fc40000011605 */
[----:B------:R-:W-:Y:S01]  /*1d20*/  IADD3 R229, R244, 0x80, RZ ;  /* 0x00000080f4e57810 */ /* 0x000fe20007ffe0ff */
[----:B------:R-:W-:Y:S01]  /*1d30*/  IMAD.WIDE.U32 R16, R16, c[0x0][0x1b8], R10 ;  /* 0x00006e0010107a25 */ /* 0x000fe200078e000a */
[----:B------:R-:W-:Y:S02]  /*1d40*/  LOP3.LUT R0, R8, R5, RZ, 0x3c, !PT ;  /* 0x0000000508007212 */ /* 0x000fe400078e3cff */
[----:B------:R-:W-:Y:S01]  /*1d50*/  IADD3 R25, R23, UR4, RZ ;  /* 0x0000000417197c10 */ /* 0x000fe2000fffe0ff */
[----:B------:R-:W-:Y:S01]  /*1d60*/  IMAD.SHL.U32 R3, R3, 0x40, RZ ;  /* 0x0000004003037824 */ /* 0x000fe200078e00ff */
[----:B------:R-:W-:Y:S01]  /*1d70*/  IADD3 R243, R237, UR7, RZ ;  /* 0x00000007edf37c10 */ /* 0x000fe2000fffe0ff */
[----:B------:R-:W-:Y:S01]  /*1d80*/  IMAD.MOV.U32 R7, RZ, RZ, 0x10 ;  /* 0x00000010ff077424 */ /* 0x000fe200078e00ff */
[----:B------:R-:W-:Y:S01]  /*1d90*/  IADD3 R19, R17, UR11, RZ ;  /* 0x0000000b11137c10 */ /* 0x000fe2000fffe0ff */
[----:B------:R-:W-:Y:S01]  /*1da0*/  IMAD.MOV.U32 R5, RZ, RZ, 0x20 ;  /* 0x00000020ff057424 */ /* 0x000fe200078e00ff */
[----:B------:R-:W-:Y:S01]  /*1db0*/  LOP3.LUT R0, R0, 0xfffffe00, R3, 0xf8, !PT ;  /* 0xfffffe0000007812 */ /* 0x000fe200078ef803 */
[----:B------:R-:W-:Y:S01]  /*1dc0*/  IMAD.SHL.U32 R232, R232, 0x2, RZ ;  /* 0x00000002e8e87824 */ /* 0x000fe200078e00ff */
[----:B------:R-:W-:-:S02]  /*1dd0*/  IADD3 R228, R244, 0xc0, RZ ;  /* 0x000000c0f4e47810 */ /* 0x000fc40007ffe0ff */
        /* <DEDUP_REMOVED lines=41> */
.L_x_1358:
[----:B------:R-:W-:Y:S05]  /*2070*/  BSYNC B0 ;  /* 0x0000000000007941 */ /* 0x000fea0003800000 */
.L_x_1357:
        /* <DEDUP_REMOVED lines=45> */
.L_x_1360:
[----:B------:R-:W-:Y:S05]  /*2350*/  BSYNC B0 ;  /* 0x0000000000007941 */ /* 0x000fea0003800000 */
.L_x_1359:
        /* <DEDUP_REMOVED lines=45> */
.L_x_1362:
[----:B------:R-:W-:Y:S05]  /*2630*/  BSYNC B0 ;  /* 0x0000000000007941 */ /* 0x000fea0003800000 */
.L_x_1361:
        /* <DEDUP_REMOVED lines=49> */
.L_x_1364:
[----:B------:R-:W-:Y:S05]  /*2950*/  BSYNC B0 ;  /* 0x0000000000007941 */ /* 0x000fea0003800000 */
.L_x_1363:
[----:B------:R-:W-:Y:S01]  /*2960*/  UIADD3 UR37, UR35, -0x1, URZ ;  /* 0xffffffff23257890 */ /* 0x000fe2000fffe03f */
        /* <DEDUP_REMOVED lines=44> */
.L_x_1366:
[----:B------:R-:W-:Y:S05]  /*2c30*/  BSYNC B0 ;  /* 0x0000000000007941 */ /* 0x000fea0003800000 */
.L_x_1365:
[----:B------:R-:W-:Y:S01]  /*2c40*/  ISETP.GE.AND P0, PT, R8, UR10, PT ;  /* 0x0000000a08007c0c */ /* 0x000fe2000bf06270 */
[----:B------:R-:W-:Y:S01]  /*2c50*/  UMOV UR7, 0x5 ;  /* 0x0000000500077882 */ /* 0x000fe20000000000 */
[----:B------:R-:W-:Y:S01]  /*2c60*/  BSSY B0, `(.L_x_1367) ;  /* 0x000002b000007945 */ /* 0x000fe20003800000 */
[----:B------:R-:W-:Y:S02]  /*2c70*/  ULDC UR12, c[0x0][0x19c] ;  /* 0x00006700000c7ab9 */ /* 0x000fe40000000800 */
[----:B------:R-:W-:Y:S02]  /*2c80*/  ULDC.64 UR24, c[0x0][0x1a0] ;  /* 0x0000680000187ab9 */ /* 0x000fe40000000a00 */
[----:B------:R-:W-:Y:S02]  /*2c90*/  USHF.L.U32 UR21, UR20, 0x5, URZ ;  /* 0x0000000514157899 */ /* 0x000fe4000800063f */
        /* <DEDUP_REMOVED lines=39> */
.L_x_1368:
[----:B------:R-:W-:Y:S05]  /*2f10*/  BSYNC B0 ;  /* 0x0000000000007941 */ /* 0x000fea0003800000 */
.L_x_1367:
[----:B------:R-:W0:Y:S01]  /*2f20*/  LDGDEPBAR ;  /* 0x00000000000079af */ /* 0x000e220000000000 */
[----:B------:R-:W-:Y:S01]  /*2f30*/  ISETP.GE.AND P0, PT, R234, UR10, PT ;  /* 0x0000000aea007c0c */ /* 0x000fe2000bf06270 */
[----:B------:R-:W-:Y:S01]  /*2f40*/  UIMAD UR12, UR22, UR37, URZ ;  /* 0x00000025160c72a4 */ /* 0x000fe2000f8e023f */
[----:B------:R-:W-:Y:S01]  /*2f50*/  SHF.R.S32.HI R10, RZ, 0x1f, R9 ;  /* 0x0000001fff0a7819 */ /* 0x000fe20000011409 */
[----:B------:R-:W-:Y:S01]  /*2f60*/  IMAD.U32 R227, RZ, RZ, UR23 ;  /* 0x00000017ffe37e24 */ /* 0x000fe2000f8e00ff */
[----:B------:R-:W-:Y:S01]  /*2f70*/  UIADD3 UR18, UR38, -0x4ab325aa, URZ ;  /* 0xb54cda5626127890 */ /* 0x000fe2000fffe03f */
[----:B------:R-:W-:Y:S01]  /*2f80*/  IMAD.MOV.U32 R18, RZ, RZ, R16 ;  /* 0x000000ffff127224 */ /* 0x000fe200078e0010 */
[----:B------:R-:W-:Y:S01]  /*2f90*/  LEA.HI R9, R10, R9, RZ, 0x2 ;  /* 0x000000090a097211 */ /* 0x000fe200078f10ff */
[----:B------:R-:W-:Y:S01]  /*2fa0*/  IMAD.SHL.U32 R231, R6, 0x2, RZ ;  /* 0x0000000206e77824 */ /* 0x000fe200078e00ff */
[----:B------:R-:W-:Y:S01]  /*2fb0*/  UIMAD UR12, UR11, UR23, UR12 ;  /* 0x000000170b0c72a4 */ /* 0x000fe2000f8e020c */
[----:B------:R-:W-:Y:S01]  /*2fc0*/  IMAD.U32 R6, RZ, RZ, UR27 ;  /* 0x0000001bff067e24 */ /* 0x000fe2000f8e00ff */
[----:B------:R-:W-:Y:S01]  /*2fd0*/  BSSY B0, `(.L_x_1369) ;  /* 0x000002e000007945 */ /* 0x000fe20003800000 */
[----:B------:R-:W-:Y:S01]  /*2fe0*/  IMAD.WIDE.U32 R10, R227, UR37, R18 ;  /* 0x00000025e30a7c25 */ /* 0x000fe2000f8e0012 */
[----:B------:R-:W-:-:S03]  /*2ff0*/  LOP3.LUT R231, R231, 0x6, RZ, 0xc0, !PT ;  /* 0x00000006e7e77812 */ /* 0x000fc600078ec0ff */
[----:B------:R-:W-:Y:S01]  /*3000*/  IMAD R13, R6, 0x8, R15 ;  /* 0x00000008060d7824 */ /* 0x000fe200078e020f */
        /* <DEDUP_REMOVED lines=13> */
[C---:B--2---:R-:W-:Y:S01]  /*30e0*/  @!P5 LEA R24, P6, R10.reuse, c[0x0][0x170], 0x1 ;  /* 0x00005c000a18da11 */ /* 0x044fe200078c08ff */
[----:B------:R2:W-:Y:S01]  /*30f0*/  @P5 STS.128 [R232+0x18000], RZ ;  /* 0x018000ffe8005388 */ /* 0x0005e20000000c00 */
[C---:B-1----:R-:W-:Y:S02]  /*3100*/  @!P4 LEA R22, P3, R10.reuse, c[0x0][0x170], 0x1 ;  /* 0x00005c000a16ca11 */ /* 0x042fe400078608ff */
        /* <DEDUP_REMOVED lines=26> */
.L_x_1370:
[----:B------:R-:W-:Y:S05]  /*32b0*/  BSYNC B0 ;  /* 0x0000000000007941 */ /* 0x000fea0003800000 */
.L_x_1369:
[----:B------:R-:W-:Y:S01]  /*32c0*/  ISETP.GE.AND P0, PT, R8, UR10, PT ;  /* 0x0000000a08007c0c */ /* 0x000fe2000bf06270 */
[----:B------:R-:W-:Y:S01]  /*32d0*/  ULDC UR10, c[0x0][0x1a4] ;  /* 0x00006900000a7ab9 */ /* 0x000fe20000000800 */
[----:B------:R-:W-:Y:S01]  /*32e0*/  BSSY B0, `(.L_x_1371) ;  /* 0x0000030000007945 */ /* 0x000fe20003800000 */
[----:B------:R-:W-:Y:S02]  /*32f0*/  USHF.L.U32 UR25, UR24, 0x5, URZ ;  /* 0x0000000518197899 */ /* 0x000fe4000800063f */
[----:B------:R-:W-:Y:S02]  /*3300*/  UIADD3 UR11, UR9, 0x1, -UR28 ;  /* 0x00000001090b7890 */ /* 0x000fe4000fffe81c */
[----:B------:R-:W-:-:S03]  /*3310*/  USHF.L.U64.HI UR24, UR24, UR7, UR10 ;  /* 0x0000000718187299 */ /* 0x000fc6000801020a */
[----:B------:R-:W-:Y:S02]  /*3320*/  ULDC UR10, c[0x0][0x2e4] ;  /* 0x0000b900000a7ab9 */ /* 0x000fe40000000800 */
[----:B------:R-:W-:Y:S01]  /*3330*/  ULDC UR7, c[0x0][0x2e8] ;  /* 0x0000ba0000077ab9 */ /* 0x000fe20000000800 */
[----:B------:R4:W-:Y:S01]  /*3340*/  @P0 STS.128 [R232+0x19000], RZ ;  /* 0x019000ffe8000388 */ /* 0x0009e20000000c00 */
[----:B------:R-:W-:Y:S02]  /*3350*/  UIADD3 UR10, UR9, -UR10, -UR28 ;  /* 0x8000000a090a7290 */ /* 0x000fe4000fffe81c */
[----:B------:R-:W-:Y:S01]  /*3360*/  UIADD3 UR7, UR11, UR7, URZ ;  /* 0x000000070b077290 */ /* 0x000fe2000fffe03f */
        /* <DEDUP_REMOVED lines=10> */
[----:B------:R1:W-:Y:S02]  /*3410*/  @P5 STS.128 [R232+0x19000], RZ ;  /* 0x019000ffe8005388 */ /* 0x0003e40000000c00 */
[C---:B-12---:R-:W-:Y:S02]  /*3420*/  @!P5 LEA R22, P6, R8.reuse, c[0x0][0x170], 0x1 ;  /* 0x00005c000816da11 */ /* 0x046fe400078c08ff */
        /* <DEDUP_REMOVED lines=27> */
.L_x_1372:
[----:B------:R-:W-:Y:S05]  /*35e0*/  BSYNC B0 ;  /* 0x0000000000007941 */ /* 0x000fea0003800000 */
.L_x_1371:
[C---:B------:R-:W-:Y:S01]  /*35f0*/  IMAD.SHL.U32 R8, R2.reuse, 0x40, RZ ;  /* 0x0000004002087824 */ /* 0x040fe200078e00ff */
[----:B------:R-:W-:Y:S01]  /*3600*/  R2P PR, R2, 0x6 ;  /* 0x0000000602007804 */ /* 0x000fe20000000000 */
[----:B------:R-:W-:Y:S01]  /*3610*/  IMAD.SHL.U32 R9, R234, 0x8, RZ ;  /* 0x00000008ea097824 */ /* 0x000fe200078e00ff */
[----:B------:R-:W0:Y:S01]  /*3620*/  LDGDEPBAR ;  /* 0x00000000000079af */ /* 0x000e220000000000 */
[----:B------:R-:W-:Y:S01]  /*3630*/  IMAD R226, R15, 0x400, R0 ;  /* 0x000004000fe27824 */ /* 0x000fe200078e0200 */
[----:B------:R-:W-:Y:S01]  /*3640*/  LOP3.LUT R8, R8, 0x1c0, RZ, 0xc0, !PT ;  /* 0x000001c008087812 */ /* 0x000fe200078ec0ff */
[----:B------:R-:W-:Y:S01]  /*3650*/  UISETP.GT.AND UP0, UPT, UR37, UR19, UPT ;  /* 0x000000132500728c */ /* 0x000fe2000bf04270 */
[----:B------:R-:W1:Y:S01]  /*3660*/  LDC.U8 R241, c[0x0][0x2d8] ;  /* 0x0000b600fff17b82 */ /* 0x000e620000000000 */
        /* <DEDUP_REMOVED lines=8> */
[----:B-12---:R-:W-:Y:S01]  /*36f0*/  LDSM.16.M88.4 R24, [R224] ;  /* 0x00000000e018783b */ /* 0x006fe20000000200 */
[----:B------:R-:W-:-:S02]  /*3700*/  LEA R15, R15, UR8, 0x4 ;  /* 0x000000080f0f7c11 */ /* 0x000fc4000f8e20ff */
[----:B------:R-:W-:Y:S01]  /*3710*/  IMAD R225, R225, 0x200, R8 ;  /* 0x00000200e1e17824 */ /* 0x000fe200078e0208 */
[----:B------:R-:W-:Y:S01]  /*3720*/  LDSM.16.M88.4 R88, [R224+0x4000] ;  /* 0x00400000e058783b */ /* 0x000fe20000000200 */
[----:B------:R-:W-:Y:S01]  /*3730*/  PLOP3.LUT P0, PT, PT, PT, UP0, 0x80, 0x0 ;  /* 0x000000000000781c */ /* 0x000fe20003f0f008 */
[----:B------:R-:W-:Y:S02]  /*3740*/  IMAD.IADD R6, R6, 0x1, R15 ;  /* 0x0000000106067824 */ /* 0x000fe400078e020f */
[----:B------:R-:W-:Y:S01]  /*3750*/  IMAD.SHL.U32 R225, R225, 0x2, RZ ;  /* 0x00000002e1e17824 */ /* 0x000fe200078e00ff */
[----:B------:R-:W-:Y:S02]  /*3760*/  LDSM.16.M88.4 R8, [R222] ;  /* 0x00000000de08783b */ /* 0x000fe40000000200 */
[----:B------:R-:W-:Y:S02]  /*3770*/  IADD3 R240, R6, UR10, RZ ;  /* 0x0000000a06f07c10 */ /* 0x000fe4000fffe0ff */
[----:B------:R-:W1:Y:S01]  /*3780*/  LDSM.16.M88.4 R28, [R225+0x10800] ;  /* 0x01080000e11c783b */ /* 0x000e620000000200 */
[----:B------:R-:W-:-:S02]  /*3790*/  IADD3 R2, R225, 0x10000, RZ ;  /* 0x00010000e1027810 */ /* 0x000fc40007ffe0ff */
[----:B------:R-:W-:Y:S01]  /*37a0*/  IADD3 R223, R225, 0x10020, RZ ;  /* 0x00010020e1df7810 */ /* 0x000fe20007ffe0ff */
[----:B------:R-:W2:Y:S01]  /*37b0*/  LDSM.16.M88.4 R72, [R225+0x11000] ;  /* 0x01100000e148783b */ /* 0x000ea20000000200 */
[----:B------:R-:W-:Y:S01]  /*37c0*/  @P1 IADD3 R223, R2, -0x20, RZ ;  /* 0xffffffe002df1810 */ /* 0x000fe20007ffe0ff */
[----:B------:R-:W-:Y:S01]  /*37d0*/  IMAD.MOV.U32 R2, RZ, RZ, 0x40 ;  /* 0x00000040ff027424 */ /* 0x000fe200078e00ff */
[C---:B------:R-:W-:Y:S01]  /*37e0*/  IADD3 R239, R6.reuse, UR7, RZ ;  /* 0x0000000706ef7c10 */ /* 0x040fe2000fffe0ff */
[----:B------:R-:W5:Y:S01]  /*37f0*/  LDSM.16.M88.4 R36, [R225+0x10000] ;  /* 0x01000000e124783b */ /* 0x000f620000000200 */
[----:B------:R-:W-:Y:S02]  /*3800*/  IADD3 R6, R6, 0x8, RZ ;  /* 0x0000000806067810 */ /* 0x000fe40007ffe0ff */
[----:B------:R-:W-:Y:S01]  /*3810*/  SEL R2, R2, 0xffffffc0, !P2 ;  /* 0xffffffc002027807 */ /* 0x000fe20005000000 */
[----:B------:R-:W3:Y:S01]  /*3820*/  LDSM.16.M88.4 R60, [R225+0x11800] ;  /* 0x01180000e13c783b */ /* 0x000ee20000000200 */
[----:B------:R-:W-:-:S02]  /*3830*/  IADD3 R238, R6, UR10, RZ ;  /* 0x0000000a06ee7c10 */ /* 0x000fc4000fffe0ff */
[----:B------:R-:W-:Y:S01]  /*3840*/  IADD3 R233, R6, UR7, RZ ;  /* 0x0000000706e97c10 */ /* 0x000fe2000fffe0ff */
[----:B------:R-:W4:Y:S01]  /*3850*/  LDSM.16.M88.4 R48, [R223+0x800] ;  /* 0x00080000df30783b */ /* 0x000f220000000200 */
[----:B------:R-:W-:Y:S01]  /*3860*/  IMAD.IADD R219, R225, 0x1, R2 ;  /* 0x00000001e1db7824 */ /* 0x000fe200078e0202 */
[----:B------:R-:W-:Y:S01]  /*3870*/  IMNMX R240, RZ, R240, !PT ;  /* 0x000000f0fff07217 */ /* 0x000fe20007800200 */
[----:B------:R-:W-:Y:S01]  /*3880*/  IMAD.IADD R212, R2, 0x1, R223 ;  /* 0x0000000102d47824 */ /* 0x000fe200078e02df */
[----:B------:R-:W3:Y:S01]  /*3890*/  LDSM.16.M88.4 R44, [R223+0x1000] ;  /* 0x00100000df2c783b */ /* 0x000ee20000000200 */
[----:B------:R-:W-:Y:S02]  /*38a0*/  IMNMX R239, R239, UR9, PT ;  /* 0x00000009efef7c17 */ /* 0x000fe4000b800200 */
[----:B------:R-:W-:Y:S01]  /*38b0*/  IMNMX R238, RZ, R238, !PT ;  /* 0x000000eeffee7217 */ /* 0x000fe20007800200 */
[----:B------:R-:W3:Y:S01]  /*38c0*/  LDSM.16.M88.4 R56, [R223] ;  /* 0x00000000df38783b */ /* 0x000ee20000000200 */
[----:B------:R-:W-:-:S02]  /*38d0*/  IMNMX R233, R233, UR9, PT ;  /* 0x00000009e9e97c17 */ /* 0x000fc4000b800200 */
[C---:B------:R-:W-:Y:S01]  /*38e0*/  IADD3 R215, R223.reuse, 0x800, RZ ;  /* 0x00000800dfd77810 */ /* 0x040fe20007ffe0ff */
[----:B------:R-:W3:Y:S01]  /*38f0*/  LDSM.16.M88.4 R52, [R223+0x1800] ;  /* 0x00180000df34783b */ /* 0x000ee20000000200 */
[C---:B------:R-:W-:Y:S02]  /*3900*/  IADD3 R214, R223.reuse, 0x1000, RZ ;  /* 0x00001000dfd67810 */ /* 0x040fe40007ffe0ff */
[C---:B------:R-:W-:Y:S01]  /*3910*/  IADD3 R213, R223.reuse, 0x1800, RZ ;  /* 0x00001800dfd57810 */ /* 0x040fe20007ffe0ff */
[----:B------:R-:W3:Y:S01]  /*3920*/  LDSM.16.M88.4 R20, [R219+0x10000] ;  /* 0x01000000db14783b */ /* 0x000ee20000000200 */
        /* <DEDUP_REMOVED lines=12> */
[C---:B------:R-:W-:Y:S02]  /*39f0*/  IADD3 R203, R223.reuse, 0x6000, RZ ;  /* 0x00006000dfcb7810 */ /* 0x040fe40007ffe0ff */
[C---:B------:R-:W-:Y:S02]  /*3a00*/  IADD3 R202, R223.reuse, 0x6800, RZ ;  /* 0x00006800dfca7810 */ /* 0x040fe40007ffe0ff */
[C---:B------:R-:W-:Y:S01]  /*3a10*/  IADD3 R201, R223.reuse, 0x7000, RZ ;  /* 0x00007000dfc97810 */ /* 0x040fe20007ffe0ff */
[----:B--2---:R-:W-:Y:S01]  /*3a20*/  HMMA.16816.F32 R76, R64, R72, RZ ;  /* 0x00000048404c723c */ /* 0x004fe200000018ff */
[----:B------:R-:W-:-:S07]  /*3a30*/  IADD3 R200, R223, 0x7800, RZ ;  /* 0x00007800dfc87810 */ /* 0x000fce0007ffe0ff */
[C---:B------:R-:W-:Y:S08]  /*3a40*/  HMMA.16816.F32 R72, R64.reuse, R74, RZ ;  /* 0x0000004a4048723c */ /* 0x040ff000000018ff */
[C---:B-----5:R-:W-:Y:S08]  /*3a50*/  HMMA.16816.F32 R40, R64.reuse, R36, RZ ;  /* 0x000000244028723c */ /* 0x060ff000000018ff */
[C---:B------:R-:W-:Y:S08]  /*3a60*/  HMMA.16816.F32 R36, R64.reuse, R38, RZ ;  /* 0x000000264024723c */ /* 0x040ff000000018ff */
[C---:B---3--:R-:W-:Y:S08]  /*3a70*/  HMMA.16816.F32 R68, R64.reuse, R60, RZ ;  /* 0x0000003c4044723c */ /* 0x048ff000000018ff */
[----:B------:R-:W-:Y:S01]  /*3a80*/  HMMA.16816.F32 R64, R64, R62, RZ ;  /* 0x0000003e4040723c */ /* 0x000fe200000018ff */
[----:B------:R-:W-:Y:S07]  /*3a90*/  LDSM.16.M88.4 R60, [R222+0x4000] ;  /* 0x00400000de3c783b */ /* 0x000fee0000000200 */
[C---:B----4-:R-:W-:Y:S08]  /*3aa0*/  HMMA.16816.F32 R32, R24.reuse, R48, R32 ;  /* 0x000000301820723c */ /* 0x050ff00000001820 */
[C---:B------:R-:W-:Y:S01]  /*3ab0*/  HMMA.16816.F32 R28, R24.reuse, R50, R28 ;  /* 0x00000032181c723c */ /* 0x040fe2000000181c */
[----:B------:R-:W1:Y:S07]  /*3ac0*/  LDSM.16.M88.4 R48, [R219+0x10800] ;  /* 0x01080000db30783b */ /* 0x000e6e0000000200 */
[C---:B------:R-:W-:Y:S08]  /*3ad0*/  HMMA.16816.F32 R76, R24.reuse, R44, R76 ;  /* 0x0000002c184c723c */ /* 0x040ff0000000184c */
        /* <DEDUP_REMOVED lines=8> */
[----:B------:R-:W-:Y:S03]  /*3b60*/  LDSM.16.M88.4 R52, [R212] ;  /* 0x00000000d434783b */ /* 0x000fe60000000200 */
[C---:B------:R-:W-:Y:S08]  /*3b70*/  HMMA.16816.F32 R40, R8.reuse, R20, R40 ;  /* 0x000000140828723c */ /* 0x040ff00000001828 */
[C---:B------:R-:W-:Y:S01]  /*3b80*/  HMMA.16816.F32 R36, R8.reuse, R22, R36 ;  /* 0x000000160824723c */ /* 0x040fe20000001824 */
[----:B------:R-:W4:Y:S07]  /*3b90*/  LDSM.16.M88.4 R20, [R221] ;  /* 0x00000000dd14783b */ /* 0x000f2e0000000200 */
        /* <DEDUP_REMOVED lines=42> */
[C---:B------:R-:W-:Y:S08]  /*3e40*/  HMMA.16816.F32 R76, R88.reuse, R84, R76 ;  /* 0x00000054584c723c */ /* 0x040ff0000000184c */
[----:B------:R-:W-:Y:S01]  /*3e50*/  HMMA.16816.F32 R72, R88, R86, R72 ;  /* 0x000000565848723c */ /* 0x000fe20000001848 */
[----:B------:R-:W-:Y:S07]  /*3e60*/  LDSM.16.M88.4 R84, [R222+0xc000] ;  /* 0x00c00000de54783b */ /* 0x000fee0000000200 */
[C---:B------:R-:W-:Y:S08]  /*3e70*/  HMMA.16816.F32 R40, R60.reuse, R56, R40 ;  /* 0x000000383c28723c */ /* 0x040ff00000001828 */
[----:B------:R-:W-:Y:S01]  /*3e80*/  HMMA.16816.F32 R36, R60, R58, R36 ;  /* 0x0000003a3c24723c */ /* 0x000fe20000001824 */
[----:B------:R-:W2:Y:S07]  /*3e90*/  LDSM.16.M88.4 R56, [R212+0x3000] ;  /* 0x00300000d438783b */ /* 0x000eae0000000200 */
[C---:B------:R-:W-:Y:S08]  /*3ea0*/  HMMA.16816.F32 R68, R88.reuse, R80, R68 ;  /* 0x000000505844723c */ /* 0x040ff00000001844 */
[----:B------:R-:W-:Y:S08]  /*3eb0*/  HMMA.16816.F32 R64, R88, R82, R64 ;  /* 0x000000525840723c */ /* 0x000ff00000001840 */
[C---:B----4-:R-:W-:Y:S08]  /*3ec0*/  HMMA.16816.F32 R32, R60.reuse, R52, R32 ;  /* 0x000000343c20723c */ /* 0x050ff00000001820 */
[C---:B------:R-:W-:Y:S01]  /*3ed0*/  HMMA.16816.F32 R28, R60.reuse, R54, R28 ;  /* 0x000000363c1c723c */ /* 0x040fe2000000181c */
[----:B------:R-:W4:Y:S07]  /*3ee0*/  LDSM.16.M88.4 R52, [R212+0x3800] ;  /* 0x00380000d434783b */ /* 0x000f2e0000000200 */
[C---:B-1----:R-:W-:Y:S08]  /*3ef0*/  HMMA.16816.F32 R76, R60.reuse, R48, R76 ;  /* 0x000000303c4c723c */ /* 0x042ff0000000184c */
[----:B------:R-:W-:Y:S01]  /*3f00*/  HMMA.16816.F32 R72, R60, R50, R72 ;  /* 0x000000323c48723c */ /* 0x000fe20000001848 */
[----:B------:R-:W-:Y:S07]  /*3f10*/  LDSM.16.M88.4 R48, [R226+0x8000] ;  /* 0x00800000e230783b */ /* 0x000fee0000000200 */
[C---:B--2---:R-:W-:Y:S08]  /*3f20*/  HMMA.16816.F32 R40, R24.reuse, R20, R40 ;  /* 0x000000141828723c */ /* 0x044ff00000001828 */
[----:B------:R-:W-:Y:S01]  /*3f30*/  HMMA.16816.F32 R36, R24, R22, R36 ;  /* 0x000000161824723c */ /* 0x000fe20000001824 */
[----:B------:R-:W1:Y:S07]  /*3f40*/  LDSM.16.M88.4 R20, [R225+0x14800] ;  /* 0x01480000e114783b */ /* 0x000e6e0000000200 */
[C---:B-----5:R-:W-:Y:S08]  /*3f50*/  HMMA.16816.F32 R68, R60.reuse, R44, R68 ;  /* 0x0000002c3c44723c */ /* 0x060ff00000001844 */
        /* <DEDUP_REMOVED lines=23> */
[C---:B-----5:R-:W-:Y:S08]  /*40d0*/  HMMA.16816.F32 R80, R48.reuse, R56, R80 ;  /* 0x000000383050723c */ /* 0x060ff00000001850 */
[----:B------:R-:W-:Y:S01]  /*40e0*/  HMMA.16816.F32 R64, R48, R58, R64 ;  /* 0x0000003a3040723c */ /* 0x000fe20000001840 */
[----:B------:R-:W3:Y:S04]  /*40f0*/  LDSM.16.M88.4 R48, [R222+0x8000] ;  /* 0x00800000de30783b */ /* 0x000ee80000000200 */
[----:B------:R-:W5:Y:S03]  /*4100*/  LDSM.16.M88.4 R56, [R219+0x14800] ;  /* 0x01480000db38783b */ /* 0x000f660000000200 */
        /* <DEDUP_REMOVED lines=15> */
[----:B------:R-:W3:Y:S07]  /*4200*/  LDSM.16.M88.4 R8, [R212+0x5800] ;  /* 0x00580000d408783b */ /* 0x000eee0000000200 */
[C---:B-----5:R-:W-:Y:S08]  /*4210*/  HMMA.16816.F32 R32, R48.reuse, R56, R32 ;  /* 0x000000383020723c */ /* 0x060ff00000001820 */
[C---:B------:R-:W-:Y:S01]  /*4220*/  HMMA.16816.F32 R28, R48.reuse, R58, R28 ;  /* 0x0000003a301c723c */ /* 0x040fe2000000181c */
[----:B------:R-:W-:Y:S07]  /*4230*/  LDSM.16.M88.4 R56, [R226+0xc000] ;  /* 0x00c00000e238783b */ /* 0x000fee0000000200 */
[C---:B------:R-:W-:Y:S08]  /*4240*/  HMMA.16816.F32 R76, R48.reuse, R52, R76 ;  /* 0x00000034304c723c */ /* 0x040ff0000000184c */
[C---:B------:R-:W-:Y:S01]  /*4250*/  HMMA.16816.F32 R72, R48.reuse, R54, R72 ;  /* 0x000000363048723c */ /* 0x040fe20000001848 */
[----:B------:R-:W5:Y:S07]  /*4260*/  LDSM.16.M88.4 R52, [R225+0x16000] ;  /* 0x01600000e134783b */ /* 0x000f6e0000000200 */
[C---:B----4-:R-:W-:Y:S08]  /*4270*/  HMMA.16816.F32 R80, R48.reuse, R60, R80 ;  /* 0x0000003c3050723c */ /* 0x050ff00000001850 */
        /* <DEDUP_REMOVED lines=14> */
[----:B------:R-:W-:Y:S04]  /*4360*/  LDSM.16.M88.4 R24, [R224+0xc000] ;  /* 0x00c00000e018783b */ /* 0x000fe80000000200 */
[----:B------:R-:W3:Y:S03]  /*4370*/  LDSM.16.M88.4 R8, [R223+0x6000] ;  /* 0x00600000df08783b */ /* 0x000ee60000000200 */
[C---:B-----5:R-:W-:Y:S08]  /*4380*/  HMMA.16816.F32 R40, R56.reuse, R52, R40 ;  /* 0x000000343828723c */ /* 0x060ff00000001828 */
[C---:B------:R-:W-:Y:S01]  /*4390*/  HMMA.16816.F32 R36, R56.reuse, R54, R36 ;  /* 0x000000363824723c */ /* 0x040fe20000001824 */
[----:B------:R-:W4:Y:S07]  /*43a0*/  LDSM.16.M88.4 R52, [R223+0x7800] ;  /* 0x00780000df34783b */ /* 0x000f2e0000000200 */
[C---:B-1----:R-:W-:Y:S01]  /*43b0*/  HMMA.16816.F32 R88, R56.reuse, R20, R32 ;  /* 0x000000143858723c */ /* 0x042fe20000001820 */
[----:B------:R-:W1:Y:S07]  /*43c0*/  LDSM.16.M88.4 R32, [R219+0x16000] ;  /* 0x01600000db20783b */ /* 0x000e6e0000000200 */
[C---:B------:R-:W-:Y:S01]  /*43d0*/  HMMA.16816.F32 R28, R56.reuse, R22, R28 ;  /* 0x00000016381c723c */ /* 0x040fe2000000181c */
[----:B------:R-:W5:Y:S07]  /*43e0*/  LDSM.16.M88.4 R20, [R219+0x16800] ;  /* 0x01680000db14783b */ /* 0x000f6e0000000200 */
[C---:B------:R-:W-:Y:S08]  /*43f0*/  HMMA.16816.F32 R76, R56.reuse, R48, R76 ;  /* 0x00000030384c723c */ /* 0x040ff0000000184c */
[C---:B------:R-:W-:Y:S01]  /*4400*/  HMMA.16816.F32 R72, R56.reuse, R50, R72 ;  /* 0x000000323848723c */ /* 0x040fe20000001848 */
[----:B------:R-:W-:Y:S07]  /*4410*/  LDSM.16.M88.4 R48, [R221+0xc000] ;  /* 0x00c00000dd30783b */ /* 0x000fee0000000200 */
        /* <DEDUP_REMOVED lines=11> */
[C---:B----4-:R-:W-:Y:S08]  /*44d0*/  HMMA.16816.F32 R80, R24.reuse, R52, R80 ;  /* 0x000000341850723c */ /* 0x050ff00000001850 */
[----:B------:R-:W-:Y:S01]  /*44e0*/  HMMA.16816.F32 R64, R24, R54, R64 ;  /* 0x000000361840723c */ /* 0x000fe20000001840 */
[----:B------:R-:W3:Y:S04]  /*44f0*/  LDSM.16.M88.4 R24, [R212+0x6000] ;  /* 0x00600000d418783b */ /* 0x000ee80000000200 */
[----:B------:R-:W4:Y:S03]  /*4500*/  LDSM.16.M88.4 R52, [R212+0x7000] ;  /* 0x00700000d434783b */ /* 0x000f260000000200 */
[C---:B-1----:R-:W-:Y:S08]  /*4510*/  HMMA.16816.F32 R40, R84.reuse, R32, R40 ;  /* 0x000000205428723c */ /* 0x042ff00000001828 */
[----:B------:R-:W-:Y:S01]  /*4520*/  HMMA.16816.F32 R36, R84, R34, R36 ;  /* 0x000000225424723c */ /* 0x000fe20000001824 */
[----:B------:R-:W1:Y:S01]  /*4530*/  LDSM.16.M88.4 R32, [R212+0x7800] ;  /* 0x00780000d420783b */ /* 0x000e620000000200 */
[----:B------:R-:W-:-:S06]  /*4540*/  DEPBAR.LE SB0, 0x0 ;  /* 0x000080000000791a */ /* 0x000fcc0000000000 */
[C---:B-----5:R-:W-:Y:S08]  /*4550*/  HMMA.16816.F32 R88, R84.reuse, R20, R88 ;  /* 0x000000145458723c */ /* 0x060ff00000001858 */
        /* <DEDUP_REMOVED lines=11> */
[C---:B-1----:R-:W-:Y:S08]  /*4610*/  HMMA.16816.F32 R80, R48.reuse, R32, R80 ;  /* 0x000000203050723c */ /* 0x042ff00000001850 */
[----:B------:R-:W-:Y:S01]  /*4620*/  HMMA.16816.F32 R64, R48, R34, R64 ;  /* 0x000000223040723c */ /* 0x000fe20000001840 */
        /* <DEDUP_REMOVED lines=72> */
.L_x_1375:
[----:B------:R-:W-:Y:S05]  /*4ab0*/  BSYNC B0 ;  /* 0x0000000000007941 */ /* 0x000fea0003800000 */
.L_x_1374:
[----:B------:R-:W0:Y:S02]  /*4ac0*/  LDGDEPBAR ;  /* 0x00000000000079af */ /* 0x000e240000000000 */
.L_x_1373:
[----:B------:R-:W-:Y:S01]  /*4ad0*/  IMAD.U32 R34, RZ, RZ, UR37 ;  /* 0x00000025ff227e24 */ /* 0x000fe2000f8e00ff */
[----:B------:R-:W-:Y:S01]  /*4ae0*/  STL.64 [R1+0x38], R200 ;  /* 0x000038c801007387 */ /* 0x000fe20000100a00 */
[----:B------:R-:W-:Y:S01]  /*4af0*/  USHF.L.U32 UR4, UR37, 0x1, URZ ;  /* 0x0000000125047899 */ /* 0x000fe2000800063f */
[----:B------:R-:W-:Y:S01]  /*4b00*/  IMAD.SHL.U32 R220, R0, 0x2, RZ ;  /* 0x0000000200dc7824 */ /* 0x000fe200078e00ff */
[----:B------:R-:W-:Y:S01]  /*4b10*/  UIADD3 UR15, UR39, -0x4498517b, URZ ;  /* 0xbb67ae85270f7890 */ /* 0x000fe2000fffe03f */
[----:B------:R-:W-:Y:S01]  /*4b20*/  IMAD R34, R34, 0x40, R231 ;  /* 0x0000004022227824 */ /* 0x000fe200078e02e7 */
[----:B------:R2:W-:Y:S01]  /*4b30*/  STL.64 [R1+0x30], R18 ;  /* 0x0000301201007387 */ /* 0x0005e20000100a00 */
[----:B------:R-:W-:Y:S01]  /*4b40*/  UIADD3 UR16, UR38, -0x61c88647, URZ ;  /* 0x9e3779b926107890 */ /* 0x000fe2000fffe03f */
[--C-:B------:R-:W-:Y:S01]  /*4b50*/  IMAD R218, R7, 0x2, R220.reuse ;  /* 0x0000000207da7824 */ /* 0x100fe200078e02dc */
[----:B------:R-:W-:Y:S01]  /*4b60*/  UIADD3 UR14, UR38, 0x3c6ef372, URZ ;  /* 0x3c6ef372260e7890 */ /* 0x000fe2000fffe03f */
[C---:B------:R-:W-:Y:S01]  /*4b70*/  IADD3 R33, R34.reuse, 0x1, RZ ;  /* 0x0000000122217810 */ /* 0x040fe20007ffe0ff */
[----:B------:R3:W-:Y:S01]  /*4b80*/  STL.64 [R1+0x28], R16 ;  /* 0x0000281001007387 */ /* 0x0007e20000100a00 */
[CC--:B------:R-:W-:Y:S01]  /*4b90*/  ISETP.GE.AND P4, PT, R34.reuse, R239.reuse, PT ;  /* 0x000000ef2200720c */ /* 0x0c0fe20003f86270 */
[----:B------:R-:W-:Y:S01]  /*4ba0*/  UIADD3 UR13, UR39, 0x76cf5d0a, URZ ;  /* 0x76cf5d0a270d7890 */ /* 0x000fe2000fffe03f */
[C---:B------:R-:W-:Y:S01]  /*4bb0*/  IADD3 R32, R34.reuse, 0x8, RZ ;  /* 0x0000000822207810 */ /* 0x040fe20007ffe0ff */
[----:B------:R-:W-:Y:S01]  /*4bc0*/  UIADD3 UR12, UR38, -0x255992d5, URZ ;  /* 0xdaa66d2b260c7890 */ /* 0x000fe2000fffe03f */
[CC--:B------:R-:W-:Y:S01]  /*4bd0*/  ISETP.GE.AND P3, PT, R33.reuse, R239.reuse, PT ;  /* 0x000000ef2100720c */ /* 0x0c0fe20003f66270 */
[----:B------:R-:W-:Y:S01]  /*4be0*/  UIADD3 UR11, UR39, 0x32370b8f, URZ ;  /* 0x32370b8f270b7890 */ /* 0x000fe2000fffe03f */
[C---:B-1----:R-:W-:Y:S01]  /*4bf0*/  IADD3 R10, R34.reuse, 0x9, RZ ;  /* 0x00000009220a7810 */ /* 0x042fe20007ffe0ff */
[----:B------:R-:W-:Y:S01]  /*4c00*/  UIADD3 UR9, UR39, -0x126145ec, URZ ;  /* 0xed9eba1427097890 */ /* 0x000fe2000fffe03f */
[-C--:B------:R-:W-:Y:S01]  /*4c10*/  ISETP.LT.OR P4, PT, R34, R240.reuse, P4 ;  /* 0x000000f02200720c */ /* 0x080fe20002781670 */
[----:B------:R-:W-:Y:S01]  /*4c20*/  UIADD3 UR10, UR38, 0x78dde6e4, URZ ;  /* 0x78dde6e4260a7890 */ /* 0x000fe2000fffe03f */
[-C--:B------:R-:W-:Y:S01]  /*4c30*/  ISETP.GE.AND P2, PT, R32, R239.reuse, PT ;  /* 0x000000ef2000720c */ /* 0x080fe20003f46270 */
[----:B------:R-:W-:Y:S01]  /*4c40*/  UIADD3 UR7, UR39, -0x56f99767, URZ ;  /* 0xa906689927077890 */ /* 0x000fe2000fffe03f */
[-C--:B------:R-:W-:Y:S01]  /*4c50*/  ISETP.LT.OR P3, PT, R33, R240.reuse, P3 ;  /* 0x000000f02100720c */ /* 0x080fe20001f61670 */
[----:B------:R-:W-:Y:S01]  /*4c60*/  UIADD3 UR8, UR38, 0x1715609d, URZ ;  /* 0x1715609d26087890 */ /* 0x000fe2000fffe03f */
[----:B------:R-:W-:Y:S01]  /*4c70*/  IADD3 R27, R34, 0x10, RZ ;  /* 0x00000010221b7810 */ /* 0x000fe20007ffe0ff */
[----:B------:R-:W-:Y:S01]  /*4c80*/  IMAD R217, R5, 0x2, R220 ;  /* 0x0000000205d97824 */ /* 0x000fe200078e02dc */
[-C--:B------:R-:W-:Y:S01]  /*4c90*/  ISETP.GE.AND P1, PT, R10, R239.reuse, PT ;  /* 0x000000ef0a00720c */ /* 0x080fe20003f26270 */
[----:B------:R-:W-:Y:S01]  /*4ca0*/  LDSM.16.MT88.4 R148, [R218+0x18000] ;  /* 0x01800000da94783b */ /* 0x000fe20000004200 */
[----:B------:R-:W-:Y:S01]  /*4cb0*/  FSEL R40, R40, -INF , !P4 ;  /* 0xff80000028287808 */ /* 0x000fe20006000000 */
[----:B------:R-:W-:Y:S01]  /*4cc0*/  UIADD3 UR17, UR39, 0x646e171e, URZ ;  /* 0x646e171e27117890 */ /* 0x000fe2000fffe03f */
[-C--:B------:R-:W-:Y:S01]  /*4cd0*/  ISETP.LT.OR P2, PT, R32, R240.reuse, P2 ;  /* 0x000000f02000720c */ /* 0x080fe20001741670 */
[----:B--2---:R-:W-:Y:S01]  /*4ce0*/  IMAD.WIDE.U32 R18, R13, -0x326172a9, RZ ;  /* 0xcd9e8d570d127825 */ /* 0x004fe200078e00ff */
[----:B------:R-:W-:Y:S01]  /*4cf0*/  FSEL R24, R41, -INF , !P3 ;  /* 0xff80000029187808 */ /* 0x000fe20005800000 */
[----:B------:R-:W-:Y:S01]  /*4d00*/  LDSM.16.MT88.4 R140, [R217+0x18000] ;  /* 0x01800000d98c783b */ /* 0x000fe20000004200 */
[----:B------:R-:W-:Y:S01]  /*4d10*/  IADD3 R26, R34, 0x11, RZ ;  /* 0x00000011221a7810 */ /* 0x000fe20007ffe0ff */
[----:B------:R-:W-:Y:S01]  /*4d20*/  IMAD R216, R5, 0x2, R218 ;  /* 0x0000000205d87824 */ /* 0x000fe200078e02da */
[----:B------:R-:W-:Y:S01]  /*4d30*/  ISETP.GE.AND P3, PT, R27, R239, PT ;  /* 0x000000ef1b00720c */ /* 0x000fe20003f66270 */
[----:B---3--:R-:W-:Y:S01]  /*4d40*/  IMAD.WIDE.U32 R16, R12, -0x2daee0ad, RZ ;  /* 0xd2511f530c107825 */ /* 0x008fe200078e00ff */
[----:B------:R-:W-:Y:S01]  /*4d50*/  ISETP.LT.OR P1, PT, R10, R240, P1 ;  /* 0x000000f00a00720c */ /* 0x000fe20000f21670 */
[----:B------:R-:W-:Y:S01]  /*4d60*/  LDSM.16.MT88.4 R156, [R220+0x18000] ;  /* 0x01800000dc9c783b */ /* 0x000fe20000004200 */
[----:B------:R-:W-:-:S02]  /*4d70*/  FSEL R36, R36, -INF , !P2 ;  /* 0xff80000024247808 */ /* 0x000fc40005000000 */
[----:B------:R-:W-:Y:S01]  /*4d80*/  FMNMX.FTZ R35, R40, R24, !PT ;  /* 0x0000001828237209 */ /* 0x000fe20007810000 */
[----:B------:R-:W-:Y:S01]  /*4d90*/  LDSM.16.MT88.4 R132, [R216+0x18000] ;  /* 0x01800000d884783b */ /* 0x000fe20000004200 */
[----:B------:R-:W-:Y:S02]  /*4da0*/  IADD3 R25, R34, 0x18, RZ ;  /* 0x0000001822197810 */ /* 0x000fe40007ffe0ff */
[----:B------:R-:W-:Y:S01]  /*4db0*/  ISETP.GE.AND P2, PT, R26, R239, PT ;  /* 0x000000ef1a00720c */ /* 0x000fe20003f46270 */
[----:B------:R-:W-:Y:S01]  /*4dc0*/  LDSM.16.MT88.4 R56, [R217+0x1a000] ;  /* 0x01a00000d938783b */ /* 0x000fe20000004200 */
[----:B------:R-:W-:Y:S02]  /*4dd0*/  ISETP.LT.OR P3, PT, R27, R240, P3 ;  /* 0x000000f01b00720c */ /* 0x000fe40001f61670 */
[----:B------:R-:W-:Y:S01]  /*4de0*/  FSEL R22, R37, -INF , !P1 ;  /* 0xff80000025167808 */ /* 0x000fe20004800000 */
[----:B------:R-:W-:Y:S01]  /*4df0*/  LDSM.16.MT88.4 R96, [R216+0x1c000] ;  /* 0x01c00000d860783b */ /* 0x000fe20000004200 */
[----:B------:R-:W-:-:S02]  /*4e00*/  FMNMX.FTZ R35, R36, R35, !PT ;  /* 0x0000002324237209 */ /* 0x000fc40007810000 */
[----:B------:R-:W-:Y:S01]  /*4e10*/  IADD3 R6, R34, 0x19, RZ ;  /* 0x0000001922067810 */ /* 0x000fe20007ffe0ff */
[----:B------:R-:W-:Y:S01]  /*4e20*/  LDSM.16.MT88.4 R104, [R220+0x1e000] ;  /* 0x01e00000dc68783b */ /* 0x000fe20000004200 */
[----:B------:R-:W-:Y:S02]  /*4e30*/  ISETP.GE.AND P1, PT, R25, R239, PT ;  /* 0x000000ef1900720c */ /* 0x000fe40003f26270 */
[----:B------:R-:W-:Y:S01]  /*4e40*/  ISETP.LT.OR P2, PT, R26, R240, P2 ;  /* 0x000000f01a00720c */ /* 0x000fe20001741670 */
[----:B------:R-:W-:Y:S01]  /*4e50*/  LDSM.16.MT88.4 R112, [R218+0x1e000] ;  /* 0x01e00000da70783b */ /* 0x000fe20000004200 */
[----:B------:R-:W-:Y:S02]  /*4e60*/  FSEL R88, R88, -INF , !P3 ;  /* 0xff80000058587808 */ /* 0x000fe40005800000 */
[----:B------:R-:W-:Y:S01]  /*4e70*/  FMNMX.FTZ R35, R22, R35, !PT ;  /* 0x0000002316237209 */ /* 0x000fe20007810000 */
[----:B------:R-:W-:Y:S01]  /*4e80*/  LDSM.16.MT88.4 R120, [R217+0x1e000] ;  /* 0x01e00000d978783b */ /* 0x000fe20000004200 */
[----:B------:R-:W-:-:S02]  /*4e90*/  ISETP.GE.AND P3, PT, R6, R239, PT ;  /* 0x000000ef0600720c */ /* 0x000fc40003f66270 */
[----:B------:R-:W-:Y:S01]  /*4ea0*/  IADD3 R23, R34, 0x20, RZ ;  /* 0x0000002022177810 */ /* 0x000fe20007ffe0ff */
[----:B------:R-:W-:Y:S01]  /*4eb0*/  LDSM.16.MT88.4 R48, [R218+0x1a000] ;  /* 0x01a00000da30783b */ /* 0x000fe20000004200 */
[-C--:B------:R-:W-:Y:S02]  /*4ec0*/  ISETP.LT.OR P1, PT, R25, R240.reuse, P1 ;  /* 0x000000f01900720c */ /* 0x080fe40000f21670 */
[----:B------:R-:W-:Y:S01]  /*4ed0*/  FSEL R2, R89, -INF , !P2 ;  /* 0xff80000059027808 */ /* 0x000fe20005000000 */
[----:B------:R-:W-:Y:S01]  /*4ee0*/  LDSM.16.MT88.4 R168, [R216+0x1e000] ;  /* 0x01e00000d8a8783b */ /* 0x000fe20000004200 */
[----:B------:R-:W-:Y:S02]  /*4ef0*/  FMNMX.FTZ R35, R88, R35, !PT ;  /* 0x0000002358237209 */ /* 0x000fe40007810000 */
[----:B------:R-:W-:Y:S01]  /*4f00*/  ISETP.LT.OR P3, PT, R6, R240, P3 ;  /* 0x000000f00600720c */ /* 0x000fe20001f61670 */
[----:B------:R-:W-:Y:S01]  /*4f10*/  LDSM.16.MT88.4 R172, [R220+0x1a800] ;  /* 0x01a80000dcac783b */ /* 0x000fe20000004200 */
[----:B------:R-:W-:-:S02]  /*4f20*/  IADD3 R8, R34, 0x21, RZ ;  /* 0x0000002122087810 */ /* 0x000fc40007ffe0ff */
[----:B------:R-:W-:Y:S02]  /*4f30*/  ISETP.GE.AND P2, PT, R23, R239, PT ;  /* 0x000000ef1700720c */ /* 0x000fe40003f46270 */
[----:B------:R-:W-:Y:S02]  /*4f40*/  FSEL R28, R28, -INF , !P1 ;  /* 0xff8000001c1c7808 */ /* 0x000fe40004800000 */
[----:B------:R-:W-:Y:S02]  /*4f50*/  FMNMX.FTZ R35, R2, R35, !PT ;  /* 0x0000002302237209 */ /* 0x000fe40007810000 */
[----:B------:R-:W-:Y:S02]  /*4f60*/  IADD3 R21, R34, 0x28, RZ ;  /* 0x0000002822157810 */ /* 0x000fe40007ffe0ff */
[----:B------:R-:W-:Y:S02]  /*4f70*/  FSEL R20, R29, -INF , !P3 ;  /* 0xff8000001d147808 */ /* 0x000fe40005800000 */
[----:B------:R-:W-:-:S02]  /*4f80*/  ISETP.GE.AND P1, PT, R8, R239, PT ;  /* 0x000000ef0800720c */ /* 0x000fc40003f26270 */
[-C--:B------:R-:W-:Y:S02]  /*4f90*/  ISETP.LT.OR P2, PT, R23, R240.reuse, P2 ;  /* 0x000000f01700720c */ /* 0x080fe40001741670 */
[----:B------:R-:W-:Y:S02]  /*4fa0*/  FMNMX.FTZ R29, R28, R35, !PT ;  /* 0x000000231c1d7209 */ /* 0x000fe40007810000 */
[----:B------:R-:W-:Y:S02]  /*4fb0*/  IADD3 R15, R34, 0x29, RZ ;  /* 0x00000029220f7810 */ /* 0x000fe40007ffe0ff */
[----:B------:R-:W-:Y:S02]  /*4fc0*/  ISETP.GE.AND P3, PT, R21, R239, PT ;  /* 0x000000ef1500720c */ /* 0x000fe40003f66270 */
[----:B------:R-:W-:Y:S02]  /*4fd0*/  ISETP.LT.OR P1, PT, R8, R240, P1 ;  /* 0x000000f00800720c */ /* 0x000fe40000f21670 */
[----:B------:R-:W-:-:S02]  /*4fe0*/  FSEL R249, R76, -INF , !P2 ;  /* 0xff8000004cf97808 */ /* 0x000fc40005000000 */
[----:B------:R-:W-:Y:S02]  /*4ff0*/  FMNMX.FTZ R44, R20, R29, !PT ;  /* 0x0000001d142c7209 */ /* 0x000fe40007810000 */
[C---:B------:R-:W-:Y:S02]  /*5000*/  IADD3 R14, R34.reuse, 0x30, RZ ;  /* 0x00000030220e7810 */ /* 0x040fe40007ffe0ff */
[----:B------:R-:W-:Y:S02]  /*5010*/  ISETP.GE.AND P2, PT, R15, R239, PT ;  /* 0x000000ef0f00720c */ /* 0x000fe40003f46270 */
[----:B------:R-:W-:Y:S02]  /*5020*/  ISETP.LT.OR P3, PT, R21, R240, P3 ;  /* 0x000000f01500720c */ /* 0x000fe40001f61670 */
[----:B------:R-:W-:Y:S02]  /*5030*/  IADD3 R11, R34, 0x31, RZ ;  /* 0x00000031220b7810 */ /* 0x000fe40007ffe0ff */
[----:B------:R-:W-:-:S02]  /*5040*/  FSEL R247, R77, -INF , !P1 ;  /* 0xff8000004df77808 */ /* 0x000fc40004800000 */
[----:B------:R-:W-:Y:S02]  /*5050*/  FMNMX.FTZ R44, R249, R44, !PT ;  /* 0x0000002cf92c7209 */ /* 0x000fe40007810000 */
[-C--:B------:R-:W-:Y:S02]  /*5060*/  ISETP.GE.AND P1, PT, R14, R239.reuse, PT ;  /* 0x000000ef0e00720c */ /* 0x080fe40003f26270 */
[----:B------:R-:W-:Y:S02]  /*5070*/  ISETP.LT.OR P2, PT, R15, R240, P2 ;  /* 0x000000f00f00720c */ /* 0x000fe40001741670 */
[----:B------:R-:W-:Y:S02]  /*5080*/  FSEL R199, R72, -INF , !P3 ;  /* 0xff80000048c77808 */ /* 0x000fe40005800000 */
[----:B------:R-:W-:Y:S02]  /*5090*/  IADD3 R9, R34, 0x38, RZ ;  /* 0x0000003822097810 */ /* 0x000fe40007ffe0ff */
[----:B------:R-:W-:-:S02]  /*50a0*/  ISETP.GE.AND P3, PT, R11, R239, PT ;  /* 0x000000ef0b00720c */ /* 0x000fc40003f66270 */
[----:B------:R-:W-:Y:S02]  /*50b0*/  FMNMX.FTZ R44, R247, R44, !PT ;  /* 0x0000002cf72c7209 */ /* 0x000fe40007810000 */
[-C--:B------:R-:W-:Y:S02]  /*50c0*/  ISETP.LT.OR P1, PT, R14, R240.reuse, P1 ;  /* 0x000000f00e00720c */ /* 0x080fe40000f21670 */
[----:B------:R-:W-:Y:S02]  /*50d0*/  FSEL R188, R73, -INF , !P2 ;  /* 0xff80000049bc7808 */ /* 0x000fe40005000000 */
[----:B------:R-:W-:Y:S02]  /*50e0*/  IADD3 R3, R34, 0x39, RZ ;  /* 0x0000003922037810 */ /* 0x000fe40007ffe0ff */
[----:B------:R-:W-:Y:S02]  /*50f0*/  ISETP.GE.AND P2, PT, R9, R239, PT ;  /* 0x000000ef0900720c */ /* 0x000fe40003f46270 */
[----:B------:R-:W-:-:S02]  /*5100*/  ISETP.LT.OR P3, PT, R11, R240, P3 ;  /* 0x000000f00b00720c */ /* 0x000fc40001f61670 */
[----:B------:R-:W-:Y:S02]  /*5110*/  FMNMX.FTZ R29, R199, R44, !PT ;  /* 0x0000002cc71d7209 */ /* 0x000fe40007810000 */
[-C--:B------:R-:W-:Y:S02]  /*5120*/  ISETP.GE.AND P6, PT, R34, R233.reuse, PT ;  /* 0x000000e92200720c */ /* 0x080fe40003fc6270 */
[----:B------:R-:W-:Y:S02]  /*5130*/  ISETP.GE.AND P5, PT, R33, R233, PT ;  /* 0x000000e92100720c */ /* 0x000fe40003fa6270 */
[----:B------:R-:W-:Y:S02]  /*5140*/  FSEL R252, R80, -INF , !P1 ;  /* 0xff80000050fc7808 */ /* 0x000fe40004800000 */
[----:B------:R-:W-:Y:S02]  /*5150*/  ISETP.GE.AND P1, PT, R3, R239, PT ;  /* 0x000000ef0300720c */ /* 0x000fe40003f26270 */
[----:B------:R-:W-:-:S02]  /*5160*/  ISETP.LT.OR P2, PT, R9, R240, P2 ;  /* 0x000000f00900720c */ /* 0x000fc40001741670 */
[----:B------:R-:W-:Y:S02]  /*5170*/  FSEL R248, R81, -INF , !P3 ;  /* 0xff80000051f87808 */ /* 0x000fe40005800000 */
[----:B------:R-:W-:Y:S02]  /*5180*/  ISETP.GE.AND P3, PT, R10, R233, PT ;  /* 0x000000e90a00720c */ /* 0x000fe40003f66270 */
[----:B------:R-:W-:Y:S02]  /*5190*/  FMNMX.FTZ R29, R188, R29, !PT ;  /* 0x0000001dbc1d7209 */ /* 0x000fe40007810000 */
[-C--:B------:R-:W-:Y:S02]  /*51a0*/  ISETP.LT.OR P6, PT, R34, R238.reuse, P6 ;  /* 0x000000ee2200720c */ /* 0x080fe400037c1670 */
[----:B------:R-:W-:Y:S02]  /*51b0*/  ISETP.GE.AND P4, PT, R32, R233, PT ;  /* 0x000000e92000720c */ /* 0x000fe40003f86270 */
[----:B------:R-:W-:-:S02]  /*51c0*/  ISETP.LT.OR P5, PT, R33, R238, P5 ;  /* 0x000000ee2100720c */ /* 0x000fc40002fa1670 */
[----:B------:R-:W-:Y:S02]  /*51d0*/  ISETP.LT.OR P1, PT, R3, R240, P1 ;  /* 0x000000f00300720c */ /* 0x000fe40000f21670 */
[----:B------:R-:W-:Y:S02]  /*51e0*/  FSEL R246, R64, -INF , !P2 ;  /* 0xff80000040f67808 */ /* 0x000fe40005000000 */
[-C--:B------:R-:W-:Y:S02]  /*51f0*/  ISETP.LT.OR P3, PT, R10, R238.reuse, P3 ;  /* 0x000000ee0a00720c */ /* 0x080fe40001f61670 */
[----:B------:R-:W-:Y:S02]  /*5200*/  ISETP.GE.AND P2, PT, R27, R233, PT ;  /* 0x000000e91b00720c */ /* 0x000fe40003f46270 */
[----:B------:R-:W-:Y:S02]  /*5210*/  FMNMX.FTZ R29, R252, R29, !PT ;  /* 0x0000001dfc1d7209 */ /* 0x000fe40007810000 */
[----:B------:R-:W-:-:S02]  /*5220*/  ISETP.LT.OR P4, PT, R32, R238, P4 ;  /* 0x000000ee2000720c */ /* 0x000fc40002781670 */
[----:B------:R-:W-:Y:S02]  /*5230*/  FSEL R42, R42, -INF , !P6 ;  /* 0xff8000002a2a7808 */ /* 0x000fe40007000000 */
[----:B------:R-:W-:Y:S02]  /*5240*/  FSEL R10, R43, -INF , !P5 ;  /* 0xff8000002b0a7808 */ /* 0x000fe40006800000 */
[----:B------:R-:W-:Y:S02]  /*5250*/  FSEL R198, R65, -INF , !P1 ;  /* 0xff80000041c67808 */ /* 0x000fe40004800000 */
[----:B------:R-:W-:Y:S02]  /*5260*/  ISETP.GE.AND P1, PT, R26, R233, PT ;  /* 0x000000e91a00720c */ /* 0x000fe40003f26270 */
[----:B------:R-:W-:Y:S02]  /*5270*/  ISETP.LT.OR P2, PT, R27, R238, P2 ;  /* 0x000000ee1b00720c */ /* 0x000fe40001741670 */
[----:B------:R-:W-:-:S02]  /*5280*/  FMNMX.FTZ R29, R248, R29, !PT ;  /* 0x0000001df81d7209 */ /* 0x000fc40007810000 */
[----:B------:R-:W-:Y:S02]  /*5290*/  FSEL R38, R38, -INF , !P4 ;  /* 0xff80000026267808 */ /* 0x000fe40006000000 */
[----:B------:R-:W-:Y:S02]  /*52a0*/  FMNMX.FTZ R27, R42, R10, !PT ;  /* 0x0000000a2a1b7209 */ /* 0x000fe40007810000 */
[----:B------:R-:W-:Y:S02]  /*52b0*/  ISETP.LT.OR P1, PT, R26, R238, P1 ;  /* 0x000000ee1a00720c */ /* 0x000fe40000f21670 */
[----:B------:R-:W-:Y:S02]  /*52c0*/  ISETP.GE.AND P4, PT, R25, R233, PT ;  /* 0x000000e91900720c */ /* 0x000fe40003f86270 */
[----:B------:R-:W-:Y:S02]  /*52d0*/  FMNMX.FTZ R29, R246, R29, !PT ;  /* 0x0000001df61d7209 */ /* 0x000fe40007810000 */
[----:B------:R-:W-:-:S02]  /*52e0*/  FSEL R26, R39, -INF , !P3 ;  /* 0xff800000271a7808 */ /* 0x000fc40005800000 */
[----:B------:R-:W-:Y:S02]  /*52f0*/  FMNMX.FTZ R27, R38, R27, !PT ;  /* 0x0000001b261b7209 */ /* 0x000fe40007810000 */
[----:B------:R-:W-:Y:S02]  /*5300*/  ISETP.GE.AND P5, PT, R6, R233, PT ;  /* 0x000000e90600720c */ /* 0x000fe40003fa6270 */
[-C--:B------:R-:W-:Y:S02]  /*5310*/  ISETP.LT.OR P4, PT, R25, R238.reuse, P4 ;  /* 0x000000ee1900720c */ /* 0x080fe40002781670 */
[----:B------:R-:W-:Y:S02]  /*5320*/  FMNMX.FTZ R29, R198, R29, !PT ;  /* 0x0000001dc61d7209 */ /* 0x000fe40007810000 */
[----:B------:R-:W-:Y:S02]  /*5330*/  FSEL R90, R90, -INF , !P2 ;  /* 0xff8000005a5a7808 */ /* 0x000fe40005000000 */
[----:B------:R-:W-:Y:S01]  /*5340*/  FMNMX.FTZ R25, R26, R27, !PT ;  /* 0x0000001b1a197209 */ /* 0x000fe20007810000 */
[----:B------:R-:W1:Y:S01]  /*5350*/  SHFL.BFLY PT, R32, R29, 0x2, 0x1f ;  /* 0x0c401f001d207f89 */ /* 0x000e6200000e0000 */
[----:B------:R-:W-:-:S02]  /*5360*/  ISETP.LT.OR P3, PT, R6, R238, P5 ;  /* 0x000000ee0600720c */ /* 0x000fc40002f61670 */
[----:B------:R-:W-:Y:S02]  /*5370*/  FSEL R6, R91, -INF , !P1 ;  /* 0xff8000005b067808 */ /* 0x000fe40004800000 */
[----:B------:R-:W-:Y:S02]  /*5380*/  FMNMX.FTZ R25, R90, R25, !PT ;  /* 0x000000195a197209 */ /* 0x000fe40007810000 */
[-C--:B------:R-:W-:Y:S02]  /*5390*/  ISETP.GE.AND P2, PT, R8, R233.reuse, PT ;  /* 0x000000e90800720c */ /* 0x080fe40003f46270 */
[----:B------:R-:W-:Y:S02]  /*53a0*/  ISETP.GE.AND P5, PT, R23, R233, PT ;  /* 0x000000e91700720c */ /* 0x000fe40003fa6270 */
[----:B------:R-:W-:Y:S02]  /*53b0*/  FSEL R30, R30, -INF , !P4 ;  /* 0xff8000001e1e7808 */ /* 0x000fe40006000000 */
[----:B------:R-:W-:-:S02]  /*53c0*/  FMNMX.FTZ R25, R6, R25, !PT ;  /* 0x0000001906197209 */ /* 0x000fc40007810000 */
[-C--:B------:R-:W-:Y:S02]  /*53d0*/  ISETP.LT.OR P2, PT, R8, R238.reuse, P2 ;  /* 0x000000ee0800720c */ /* 0x080fe40001741670 */
[----:B------:R-:W-:Y:S02]  /*53e0*/  ISETP.LT.OR P5, PT, R23, R238, P5 ;  /* 0x000000ee1700720c */ /* 0x000fe40002fa1670 */
[----:B------:R-:W-:Y:S02]  /*53f0*/  FSEL R8, R31, -INF , !P3 ;  /* 0xff8000001f087808 */ /* 0x000fe40005800000 */
[----:B------:R-:W-:Y:S02]  /*5400*/  FMNMX.FTZ R25, R30, R25, !PT ;  /* 0x000000191e197209 */ /* 0x000fe40007810000 */
[-C--:B------:R-:W-:Y:S02]  /*5410*/  ISETP.GE.AND P1, PT, R15, R233.reuse, PT ;  /* 0x000000e90f00720c */ /* 0x080fe40003f26270 */
[----:B------:R-:W-:-:S02]  /*5420*/  ISETP.GE.AND P4, PT, R21, R233, PT ;  /* 0x000000e91500720c */ /* 0x000fc40003f86270 */
[----:B------:R-:W-:Y:S02]  /*5430*/  FSEL R193, R78, -INF , !P5 ;  /* 0xff8000004ec17808 */ /* 0x000fe40006800000 */
[----:B------:R-:W-:Y:S02]  /*5440*/  FMNMX.FTZ R34, R8, R25, !PT ;  /* 0x0000001908227209 */ /* 0x000fe40007810000 */
[-C--:B------:R-:W-:Y:S02]  /*5450*/  ISETP.LT.OR P1, PT, R15, R238.reuse, P1 ;  /* 0x000000ee0f00720c */ /* 0x080fe40000f21670 */
[----:B------:R-:W-:Y:S02]  /*5460*/  ISETP.LT.OR P4, PT, R21, R238, P4 ;  /* 0x000000ee1500720c */ /* 0x000fe40002781670 */
[----:B------:R-:W-:Y:S02]  /*5470*/  FSEL R250, R79, -INF , !P2 ;  /* 0xff8000004ffa7808 */ /* 0x000fe40005000000 */
[----:B------:R-:W-:-:S02]  /*5480*/  FMNMX.FTZ R15, R193, R34, !PT ;  /* 0x00000022c10f7209 */ /* 0x000fc40007810000 */
[----:B------:R-:W-:Y:S02]  /*5490*/  ISETP.GE.AND P2, PT, R14, R233, PT ;  /* 0x000000e90e00720c */ /* 0x000fe40003f46270 */
[----:B------:R-:W-:Y:S02]  /*54a0*/  FSEL R191, R74, -INF , !P4 ;  /* 0xff8000004abf7808 */ /* 0x000fe40006000000 */
[----:B------:R-:W-:Y:S02]  /*54b0*/  FMNMX.FTZ R34, R250, R15, !PT ;  /* 0x0000000ffa227209 */ /* 0x000fe40007810000 */
[----:B------:R-:W-:Y:S02]  /*54c0*/  ISETP.GE.AND P3, PT, R11, R233, PT ;  /* 0x000000e90b00720c */ /* 0x000fe40003f66270 */
[----:B------:R-:W-:Y:S02]  /*54d0*/  ISETP.LT.OR P4, PT, R14, R238, P2 ;  /* 0x000000ee0e00720c */ /* 0x000fe40001781670 */
[----:B------:R-:W-:-:S02]  /*54e0*/  FSEL R197, R75, -INF , !P1 ;  /* 0xff8000004bc57808 */ /* 0x000fc40004800000 */
[----:B------:R-:W-:Y:S01]  /*54f0*/  FMNMX.FTZ R34, R191, R34, !PT ;  /* 0x00000022bf227209 */ /* 0x000fe20007810000 */
[----:B------:R-:W-:Y:S01]  /*5500*/  LDSM.16.MT88.4 R72, [R220+0x1c000] ;  /* 0x01c00000dc48783b */ /* 0x000fe20000004200 */
[----:B-1----:R-:W-:Y:S02]  /*5510*/  FMNMX.FTZ R32, R29, R32, !PT ;  /* 0x000000201d207209 */ /* 0x002fe40007810000 */
[----:B------:R-:W-:Y:S02]  /*5520*/  ISETP.LT.OR P3, PT, R11, R238, P3 ;  /* 0x000000ee0b00720c */ /* 0x000fe40001f61670 */
[----:B------:R-:W-:Y:S01]  /*5530*/  ISETP.GE.AND P2, PT, R9, R233, PT ;  /* 0x000000e90900720c */ /* 0x000fe20003f46270 */
[----:B------:R-:W1:Y:S01]  /*5540*/  SHFL.BFLY PT, R23, R32, 0x1, 0x1f ;  /* 0x0c201f0020177f89 */ /* 0x000e6200000e0000 */
[----:B------:R-:W-:Y:S02]  /*5550*/  FSEL R196, R82, -INF , !P4 ;  /* 0xff80000052c47808 */ /* 0x000fe40006000000 */
[----:B------:R-:W-:-:S02]  /*5560*/  FMNMX.FTZ R11, R197, R34, !PT ;  /* 0x00000022c50b7209 */ /* 0x000fc40007810000 */
[-C--:B------:R-:W-:Y:S02]  /*5570*/  ISETP.LT.OR P2, PT, R9, R238.reuse, P2 ;  /* 0x000000ee0900720c */ /* 0x080fe40001741670 */
[----:B------:R-:W-:Y:S02]  /*5580*/  ISETP.GE.AND P1, PT, R3, R233, PT ;  /* 0x000000e90300720c */ /* 0x000fe40003f26270 */
[----:B------:R-:W-:Y:S02]  /*5590*/  FSEL R194, R83, -INF , !P3 ;  /* 0xff80000053c27808 */ /* 0x000fe40005800000 */
[----:B------:R-:W-:Y:S01]  /*55a0*/  FMNMX.FTZ R9, R196, R11, !PT ;  /* 0x0000000bc4097209 */ /* 0x000fe20007810000 */
[----:B------:R-:W-:Y:S01]  /*55b0*/  IMAD.U32 R11, RZ, RZ, UR4 ;  /* 0x00000004ff0b7e24 */ /* 0x000fe2000f8e00ff */
[----:B------:R-:W-:Y:S01]  /*55c0*/  ISETP.LT.OR P1, PT, R3, R238, P1 ;  /* 0x000000ee0300720c */ /* 0x000fe20000f21670 */
[----:B------:R-:W-:Y:S01]  /*55d0*/  LDSM.16.MT88.4 R80, [R218+0x1c000] ;  /* 0x01c00000da50783b */ /* 0x000fe20000004200 */
[----:B------:R-:W-:Y:S01]  /*55e0*/  FSEL R192, R66, -INF , !P2 ;  /* 0xff80000042c07808 */ /* 0x000fe20005000000 */
[----:B------:R-:W-:Y:S01]  /*55f0*/  UIADD3 UR4, UR4, 0x1, URZ ;  /* 0x0000000104047890 */ /* 0x000fe2000fffe03f */
[----:B------:R-:W-:-:S02]  /*5600*/  FMNMX.FTZ R9, R194, R9, !PT ;  /* 0x00000009c2097209 */ /* 0x000fc40007810000 */
[----:B------:R-:W-:Y:S02]  /*5610*/  LOP3.LUT R14, R4, UR38, RZ, 0x3c, !PT ;  /* 0x00000026040e7c12 */ /* 0x000fe4000f8e3cff */
[----:B------:R-:W-:Y:S02]  /*5620*/  FSEL R190, R67, -INF , !P1 ;  /* 0xff80000043be7808 */ /* 0x000fe40004800000 */
[----:B------:R-:W-:Y:S01]  /*5630*/  FMNMX.FTZ R9, R192, R9, !PT ;  /* 0x00000009c0097209 */ /* 0x000fe20007810000 */
[----:B------:R-:W-:Y:S01]  /*5640*/  LDSM.16.MT88.4 R64, [R216+0x1a000] ;  /* 0x01a00000d840783b */ /* 0x000fe20000004200 */
[----:B------:R-:W-:Y:S02]  /*5650*/  LOP3.LUT R4, R19, R14, RZ, 0x3c, !PT ;  /* 0x0000000e13047212 */ /* 0x000fe400078e3cff */
[----:B------:R-:W-:Y:S02]  /*5660*/  FMNMX.FTZ R9, R190, R9, !PT ;  /* 0x00000009be097209 */ /* 0x000fe40007810000 */
[----:B-1----:R-:W-:Y:S01]  /*5670*/  FMNMX.FTZ R3, R32, R23, !PT ;  /* 0x0000001720037209 */ /* 0x002fe20007810000 */
[----:B------:R-:W-:Y:S01]  /*5680*/  IMAD.WIDE.U32 R200, R4, -0x2daee0ad, RZ ;  /* 0xd2511f5304c87825 */ /* 0x000fe200078e00ff */
[----:B------:R-:W-:Y:S01]  /*5690*/  LOP3.LUT R11, R17, UR39, R11, 0x96, !PT ;  /* 0x00000027110b7c12 */ /* 0x000fe2000f8e960b */
[----:B------:R-:W1:Y:S01]  /*56a0*/  SHFL.BFLY PT, R4, R9, 0x2, 0x1f ;  /* 0x0c401f0009047f89 */ /* 0x000e6200000e0000 */
[C---:B------:R-:W-:Y:S01]  /*56b0*/  FSETP.NEU.FTZ.AND P1, PT, R3.reuse, -INF , PT ;  /* 0xff8000000300780b */ /* 0x040fe20003f3d000 */
[----:B------:R-:W-:Y:S01]  /*56c0*/  FMUL.FTZ R195, R3, c[0x0][0x23c] ;  /* 0x00008f0003c37a20 */ /* 0x000fe20000410000 */
[----:B------:R-:W-:Y:S01]  /*56d0*/  LOP3.LUT R164, R201, UR15, R16, 0x96, !PT ;  /* 0x0000000fc9a47c12 */ /* 0x000fe2000f8e9610 */
[----:B------:R-:W-:Y:S01]  /*56e0*/  IMAD.WIDE.U32 R32, R11, -0x326172a9, RZ ;  /* 0xcd9e8d570b207825 */ /* 0x000fe200078e00ff */
[----:B------:R-:W-:-:S02]  /*56f0*/  PRMT R241, R241, 0x7054, R241 ;  /* 0x00007054f1f17816 */ /* 0x000fc400000000f1 */
[----:B------:R-:W-:Y:S01]  /*5700*/  FSEL R195, R195, RZ, P1 ;  /* 0x000000ffc3c37208 */ /* 0x000fe20000800000 */
[----:B------:R-:W-:Y:S01]  /*5710*/  IMAD.WIDE.U32 R164, R164, -0x326172a9, RZ ;  /* 0xcd9e8d57a4a47825 */ /* 0x000fe200078e00ff */
[----:B------:R-:W-:-:S03]  /*5720*/  LOP3.LUT R11, R33, UR16, R18, 0x96, !PT ;  /* 0x00000010210b7c12 */ /* 0x000fc6000f8e9612 */
[----:B------:R-:W-:Y:S01]  /*5730*/  FFMA.FTZ R184, R24, c[0x0][0x23c], -R195 ;  /* 0x00008f0018b87a23 */ /* 0x000fe200000108c3 */
[----:B------:R-:W-:Y:S01]  /*5740*/  LOP3.LUT R24, R165, UR14, R32, 0x96, !PT ;  /* 0x0000000ea5187c12 */ /* 0x000fe2000f8e9620 */
[----:B------:R-:W-:-:S04]  /*5750*/  IMAD.WIDE.U32 R32, R11, -0x2daee0ad, RZ ;  /* 0xd2511f530b207825 */ /* 0x000fc800078e00ff */
[----:B------:R-:W-:Y:S01]  /*5760*/  FFMA.FTZ R179, R22, c[0x0][0x23c], -R195 ;  /* 0x00008f0016b37a23 */ /* 0x000fe200000108c3 */
[----:B------:R-:W-:Y:S01]  /*5770*/  LOP3.LUT R11, R33, UR13, R200, 0x96, !PT ;  /* 0x0000000d210b7c12 */ /* 0x000fe2000f8e96c8 */
[----:B------:R-:W-:Y:S01]  /*5780*/  IMAD.WIDE.U32 R24, R24, -0x2daee0ad, RZ ;  /* 0xd2511f5318187825 */ /* 0x000fe200078e00ff */
[----:B------:R-:W-:Y:S01]  /*5790*/  MUFU.EX2 R184, R184 ;  /* 0x000000b800b87308 */ /* 0x000fe20000000800 */
[----:B-1----:R-:W-:Y:S02]  /*57a0*/  FMNMX.FTZ R4, R9, R4, !PT ;  /* 0x0000000409047209 */ /* 0x002fe40007810000 */
[----:B------:R-:W-:Y:S01]  /*57b0*/  IMAD.WIDE.U32 R22, R11, -0x326172a9, RZ ;  /* 0xcd9e8d570b167825 */ /* 0x000fe200078e00ff */
[----:B------:R-:W-:Y:S02]  /*57c0*/  LOP3.LUT R32, R25, UR11, R32, 0x96, !PT ;  /* 0x0000000b19207c12 */ /* 0x000fe4000f8e9620 */
[----:B------:R-:W1:Y:S02]  /*57d0*/  SHFL.BFLY PT, R9, R4, 0x1, 0x1f ;  /* 0x0c201f0004097f89 */ /* 0x000e6400000e0000 */
[----:B------:R-:W-:Y:S01]  /*57e0*/  LOP3.LUT R11, R23, UR12, R164, 0x96, !PT ;  /* 0x0000000c170b7c12 */ /* 0x000fe2000f8e96a4 */
[----:B------:R-:W-:Y:S01]  /*57f0*/  IMAD.WIDE.U32 R32, R32, -0x326172a9, RZ ;  /* 0xcd9e8d5720207825 */ /* 0x000fe200078e00ff */
[----:B------:R-:W-:Y:S03]  /*5800*/  MUFU.EX2 R179, R179 ;  /* 0x000000b300b37308 */ /* 0x000fe60000000800 */
[----:B------:R-:W-:Y:S01]  /*5810*/  IMAD.WIDE.U32 R34, R11, -0x2daee0ad, RZ ;  /* 0xd2511f530b227825 */ /* 0x000fe200078e00ff */
[----:B------:R-:W-:-:S03]  /*5820*/  LOP3.LUT R22, R33, UR10, R22, 0x96, !PT ;  /* 0x0000000a21167c12 */ /* 0x000fc6000f8e9616 */
[----:B------:R-:W-:Y:S01]  /*5830*/  FFMA.FTZ R167, R2, c[0x0][0x23c], -R195 ;  /* 0x00008f0002a77a23 */ /* 0x000fe200000108c3 */
[----:B------:R-:W-:Y:S01]  /*5840*/  LOP3.LUT R2, R35, UR9, R24, 0x96, !PT ;  /* 0x0000000923027c12 */ /* 0x000fe2000f8e9618 */
[----:B------:R-:W-:-:S04]  /*5850*/  IMAD.WIDE.U32 R22, R22, -0x2daee0ad, RZ ;  /* 0xd2511f5316167825 */ /* 0x000fc800078e00ff */
[----:B------:R-:W-:Y:S01]  /*5860*/  IMAD.WIDE.U32 R24, R2, -0x326172a9, RZ ;  /* 0xcd9e8d5702187825 */ /* 0x000fe200078e00ff */
[----:B------:R-:W-:Y:S01]  /*5870*/  LOP3.LUT R11, R23, UR7, R34, 0x96, !PT ;  /* 0x00000007170b7c12 */ /* 0x000fe2000f8e9622 */
[----:B------:R-:W-:Y:S02]  /*5880*/  MUFU.EX2 R167, R167 ;  /* 0x000000a700a77308 */ /* 0x000fe40000000800 */
[----:B------:R-:W-:Y:S01]  /*5890*/  FFMA.FTZ R185, R40, c[0x0][0x23c], -R195 ;  /* 0x00008f0028b97a23 */ /* 0x000fe200000108c3 */
[----:B------:R-:W-:Y:S01]  /*58a0*/  LOP3.LUT R32, R25, UR8, R32, 0x96, !PT ;  /* 0x0000000819207c12 */ /* 0x000fe2000f8e9620 */
[----:B------:R-:W-:Y:S01]  /*58b0*/  IMAD.WIDE.U32 R34, R11, -0x326172a9, RZ ;  /* 0xcd9e8d570b227825 */ /* 0x000fe200078e00ff */
[----:B-1----:R-:W-:-:S03]  /*58c0*/  FMNMX.FTZ R2, R4, R9, !PT ;  /* 0x0000000904027209 */ /* 0x002fc60007810000 */
[--C-:B------:R-:W-:Y:S01]  /*58d0*/  FFMA.FTZ R182, R36, c[0x0][0x23c], -R195.reuse ;  /* 0x00008f0024b67a23 */ /* 0x100fe200000108c3 */
[----:B------:R-:W-:Y:S01]  /*58e0*/  LOP3.LUT R9, R35, UR18, R24, 0x96, !PT ;  /* 0x0000001223097c12 */ /* 0x000fe2000f8e9618 */
[--C-:B------:R-:W-:Y:S01]  /*58f0*/  FFMA.FTZ R166, R28, c[0x0][0x23c], -R195.reuse ;  /* 0x00008f001ca67a23 */ /* 0x100fe200000108c3 */
[C---:B------:R-:W-:Y:S01]  /*5900*/  FSETP.NEU.FTZ.AND P1, PT, R2.reuse, -INF , PT ;  /* 0xff8000000200780b */ /* 0x040fe20003f3d000 */
[----:B------:R-:W-:Y:S01]  /*5910*/  FMUL.FTZ R189, R2, c[0x0][0x23c] ;  /* 0x00008f0002bd7a20 */ /* 0x000fe20000410000 */
[--C-:B------:R-:W-:Y:S01]  /*5920*/  SHF.R.U32.HI R24, RZ, 0x10, R34.reuse ;  /* 0x00000010ff187819 */ /* 0x100fe20000011622 */
[----:B------:R-:W-:Y:S01]  /*5930*/  FFMA.FTZ R15, R20, c[0x0][0x23c], -R195 ;  /* 0x00008f00140f7a23 */ /* 0x000fe200000108c3 */
[----:B------:R-:W-:Y:S01]  /*5940*/  SHF.R.U32.HI R11, RZ, 0x18, R34 ;  /* 0x00000018ff0b7819 */ /* 0x000fe20000011622 */
[----:B------:R-:W-:Y:S01]  /*5950*/  MUFU.EX2 R185, R185 ;  /* 0x000000b900b97308 */ /* 0x000fe20000000800 */
[----:B------:R-:W-:Y:S01]  /*5960*/  FSEL R189, R189, RZ, P1 ;  /* 0x000000ffbdbd7208 */ /* 0x000fe20000800000 */
[----:B------:R-:W-:Y:S01]  /*5970*/  IMAD.WIDE.U32 R32, R32, -0x2daee0ad, RZ ;  /* 0xd2511f5320207825 */ /* 0x000fe200078e00ff */
[----:B------:R-:W-:-:S02]  /*5980*/  LOP3.LUT R24, R24, 0xff, RZ, 0xc0, !PT ;  /* 0x000000ff18187812 */ /* 0x000fc400078ec0ff */
[----:B------:R-:W-:Y:S01]  /*5990*/  LOP3.LUT R28, R34, 0xffff, RZ, 0xc0, !PT ;  /* 0x0000ffff221c7812 */ /* 0x000fe200078ec0ff */
[----:B------:R-:W-:Y:S01]  /*59a0*/  FFMA.FTZ R183, R38, c[0x0][0x23c], -R189 ;  /* 0x00008f0026b77a23 */ /* 0x000fe200000108bd */
[----:B------:R-:W-:Y:S01]  /*59b0*/  PRMT R24, R24, 0x5410, R11 ;  /* 0x0000541018187816 */ /* 0x000fe2000000000b */
[--C-:B------:R-:W-:Y:S01]  /*59c0*/  FFMA.FTZ R178, R26, c[0x0][0x23c], -R189.reuse ;  /* 0x00008f001ab27a23 */ /* 0x100fe200000108bd */
[C---:B------:R-:W-:Y:S01]  /*59d0*/  LOP3.LUT R11, R9.reuse, 0xffff, RZ, 0xc0, !PT ;  /* 0x0000ffff090b7812 */ /* 0x040fe200078ec0ff */
[--C-:B------:R-:W-:Y:S01]  /*59e0*/  FFMA.FTZ R187, R42, c[0x0][0x23c], -R189.reuse ;  /* 0x00008f002abb7a23 */ /* 0x100fe200000108bd */
[----:B------:R-:W-:Y:S01]  /*59f0*/  MUFU.EX2 R182, R182 ;  /* 0x000000b600b67308 */ /* 0x000fe20000000800 */
[----:B------:R-:W-:Y:S01]  /*5a00*/  FFMA.FTZ R186, R10, c[0x0][0x23c], -R189 ;  /* 0x00008f000aba7a23 */ /* 0x000fe200000108bd */
[----:B------:R-:W-:Y:S01]  /*5a10*/  LOP3.LUT R25, R34, 0xff, RZ, 0xc0, !PT ;  /* 0x000000ff22197812 */ /* 0x000fe200078ec0ff */
[----:B------:R-:W-:Y:S01]  /*5a20*/  FFMA.FTZ R180, R88, c[0x0][0x23c], -R195 ;  /* 0x00008f0058b47a23 */ /* 0x000fe200000108c3 */
[----:B------:R-:W-:Y:S01]  /*5a30*/  SHF.R.U32.HI R28, RZ, 0x8, R28 ;  /* 0x00000008ff1c7819 */ /* 0x000fe2000001161c */
[--C-:B------:R-:W-:Y:S01]  /*5a40*/  FFMA.FTZ R181, R90, c[0x0][0x23c], -R189.reuse ;  /* 0x00008f005ab57a23 */ /* 0x100fe200000108bd */
[----:B------:R-:W-:Y:S01]  /*5a50*/  LOP3.LUT R0, R9, 0xff, RZ, 0xc0, !PT ;  /* 0x000000ff09007812 */ /* 0x000fe200078ec0ff */
[----:B------:R-:W-:Y:S01]  /*5a60*/  FFMA.FTZ R177, R30, c[0x0][0x23c], -R189 ;  /* 0x00008f001eb17a23 */ /* 0x000fe200000108bd */
[----:B------:R-:W-:Y:S01]  /*5a70*/  MUFU.EX2 R183, R183 ;  /* 0x000000b700b77308 */ /* 0x000fe20000000800 */
[----:B------:R-:W-:Y:S01]  /*5a80*/  SHF.R.U32.HI R11, RZ, 0x8, R11 ;  /* 0x00000008ff0b7819 */ /* 0x000fe2000001160b */
[----:B------:R-:W-:Y:S01]  /*5a90*/  FFMA.FTZ R176, R6, c[0x0][0x23c], -R189 ;  /* 0x00008f0006b07a23 */ /* 0x000fe200000108bd */
[----:B------:R-:W-:Y:S01]  /*5aa0*/  PRMT R26, R25, 0x5410, R28 ;  /* 0x00005410191a7816 */ /* 0x000fe2000000001c */
[----:B------:R-:W-:Y:S01]  /*5ab0*/  LDSM.16.MT88.4 R88, [R217+0x1c000] ;  /* 0x01c00000d958783b */ /* 0x000fe20000004200 */
[----:B------:R-:W-:Y:S01]  /*5ac0*/  SHF.R.U32.HI R10, RZ, 0x10, R9 ;  /* 0x00000010ff0a7819 */ /* 0x000fe20000011609 */
[----:B------:R-:W-:Y:S01]  /*5ad0*/  FFMA.FTZ R188, R188, c[0x0][0x23c], -R195 ;  /* 0x00008f00bcbc7a23 */ /* 0x000fe200000108c3 */
[----:B------:R-:W-:Y:S01]  /*5ae0*/  LOP3.LUT R23, R32, 0xffff, RZ, 0xc0, !PT ;  /* 0x0000ffff20177812 */ /* 0x000fe200078ec0ff */
[----:B------:R-:W1:Y:S01]  /*5af0*/  MUFU.EX2 R178, R178 ;  /* 0x000000b200b27308 */ /* 0x000e620000000800 */
[----:B------:R-:W-:Y:S01]  /*5b00*/  PRMT R0, R0, 0x5410, R11 ;  /* 0x0000541000007816 */ /* 0x000fe2000000000b */
[--C-:B------:R-:W-:Y:S01]  /*5b10*/  HSET2.LE.AND R11, R24, R241.reuse, PT ;  /* 0x000000f1180b7233 */ /* 0x100fe20003803000 */
[----:B------:R-:W-:Y:S01]  /*5b20*/  SHF.R.U32.HI R28, RZ, 0x18, R9 ;  /* 0x00000018ff1c7819 */ /* 0x000fe20000011609 */
[----:B------:R-:W-:Y:S01]  /*5b30*/  LDSM.16.MT88.4 R40, [R220+0x1a000] ;  /* 0x01a00000dc28783b */ /* 0x000fe20000004200 */
[----:B------:R-:W-:Y:S01]  /*5b40*/  LOP3.LUT R9, R10, 0xff, RZ, 0xc0, !PT ;  /* 0x000000ff0a097812 */ /* 0x000fe200078ec0ff */
[--C-:B------:R-:W-:Y:S01]  /*5b50*/  HSET2.LE.AND R10, R26, R241.reuse, PT ;  /* 0x000000f11a0a7233 */ /* 0x100fe20003803000 */
[----:B------:R-:W-:Y:S01]  /*5b60*/  LOP3.LUT R20, R32, 0xff, RZ, 0xc0, !PT ;  /* 0x000000ff20147812 */ /* 0x000fe200078ec0ff */
[----:B------:R-:W-:Y:S01]  /*5b70*/  MUFU.EX2 R166, R166 ;  /* 0x000000a600a67308 */ /* 0x000fe20000000800 */
[----:B------:R-:W-:Y:S01]  /*5b80*/  SHF.R.U32.HI R23, RZ, 0x8, R23 ;  /* 0x00000008ff177819 */ /* 0x000fe20000011617 */
[--C-:B------:R-:W-:Y:S01]  /*5b90*/  HSET2.LE.AND R7, R0, R241.reuse, PT ;  /* 0x000000f100077233 */ /* 0x100fe20003803000 */
[--C-:B------:R-:W-:Y:S01]  /*5ba0*/  FFMA.FTZ R0, R8, c[0x0][0x23c], -R189.reuse ;  /* 0x00008f0008007a23 */ /* 0x100fe200000108bd */
[----:B------:R-:W-:Y:S01]  /*5bb0*/  PRMT R24, R9, 0x5410, R28 ;  /* 0x0000541009187816 */ /* 0x000fe2000000001c */
[----:B------:R-:W-:Y:S01]  /*5bc0*/  FFMA.FTZ R193, R193, c[0x0][0x23c], -R189 ;  /* 0x00008f00c1c17a23 */ /* 0x000fe200000108bd */
[----:B------:R-:W-:Y:S01]  /*5bd0*/  PRMT R20, R20, 0x5410, R23 ;  /* 0x0000541014147816 */ /* 0x000fe20000000017 */
[----:B------:R-:W-:Y:S01]  /*5be0*/  LDSM.16.MT88.4 R28, [R220+0x18800] ;  /* 0x01880000dc1c783b */ /* 0x000fe20000004200 */
[----:B------:R-:W2:Y:S01]  /*5bf0*/  MUFU.EX2 R15, R15 ;  /* 0x0000000f000f7308 */ /* 0x000ea20000000800 */
[----:B-1----:R-:W-:Y:S01]  /*5c00*/  F2FP.PACK_AB R26, R178, R183 ;  /* 0x000000b7b21a723e */ /* 0x002fe200000000ff */
[--C-:B------:R-:W-:Y:S01]  /*5c10*/  HSET2.LE.AND R9, R24, R241.reuse, PT ;  /* 0x000000f118097233 */ /* 0x100fe20003803000 */
[----:B------:R-:W-:Y:S01]  /*5c20*/  F2FP.PACK_AB R23, R179, R182 ;  /* 0x000000b6b317723e */ /* 0x000fe200000000ff */
[----:B------:R-:W-:Y:S01]  /*5c30*/  HSET2.LE.AND R20, R20, R241, PT ;  /* 0x000000f114147233 */ /* 0x000fe20003803000 */
[----:B------:R-:W-:Y:S01]  /*5c40*/  LOP3.LUT R11, R11, R26, RZ, 0xc0, !PT ;  /* 0x0000001a0b0b7212 */ /* 0x000fe200078ec0ff */
[--C-:B------:R-:W-:Y:S01]  /*5c50*/  FFMA.FTZ R191, R191, c[0x0][0x23c], -R189.reuse ;  /* 0x00008f00bfbf7a23 */ /* 0x100fe200000108bd */
[----:B------:R-:W-:Y:S01]  /*5c60*/  F2FP.PACK_AB R26, R184, R185 ;  /* 0x000000b9b81a723e */ /* 0x000fe200000000ff */
[----:B------:R-:W-:Y:S01]  /*5c70*/  MUFU.EX2 R187, R187 ;  /* 0x000000bb00bb7308 */ /* 0x000fe20000000800 */
[----:B------:R-:W-:Y:S01]  /*5c80*/  LOP3.LUT R22, R33, UR17, R22, 0x96, !PT ;  /* 0x0000001121167c12 */ /* 0x000fe2000f8e9616 */
[----:B------:R-:W-:Y:S01]  /*5c90*/  FFMA.FTZ R250, R250, c[0x0][0x23c], -R189 ;  /* 0x00008f00fafa7a23 */ /* 0x000fe200000108bd */
[----:B------:R-:W-:-:S02]  /*5ca0*/  SHF.R.U32.HI R21, RZ, 0x10, R32 ;  /* 0x00000010ff157819 */ /* 0x000fc40000011620 */
[----:B------:R-:W-:Y:S02]  /*5cb0*/  LOP3.LUT R10, R10, R23, RZ, 0xc0, !PT ;  /* 0x000000170a0a7212 */ /* 0x000fe400078ec0ff */
[----:B------:R-:W-:Y:S01]  /*5cc0*/  LOP3.LUT R8, R7, R26, RZ, 0xc0, !PT ;  /* 0x0000001a07087212 */ /* 0x000fe200078ec0ff */
[----:B------:R-:W1:Y:S01]  /*5cd0*/  MUFU.EX2 R186, R186 ;  /* 0x000000ba00ba7308 */ /* 0x000e620000000800 */
[----:B--2---:R-:W-:Y:S02]  /*5ce0*/  F2FP.PACK_AB R25, R15, R166 ;  /* 0x000000a60f19723e */ /* 0x004fe400000000ff */
[C---:B------:R-:W-:Y:S02]  /*5cf0*/  LOP3.LUT R23, R22.reuse, 0xffff, RZ, 0xc0, !PT ;  /* 0x0000ffff16177812 */ /* 0x040fe400078ec0ff */
[----:B------:R-:W-:Y:S02]  /*5d00*/  SHF.R.U32.HI R7, RZ, 0x10, R22 ;  /* 0x00000010ff077819 */ /* 0x000fe40000011616 */
[----:B------:R-:W-:Y:S01]  /*5d10*/  SHF.R.U32.HI R4, RZ, 0x18, R32 ;  /* 0x00000018ff047819 */ /* 0x000fe20000011620 */
[----:B------:R-:W2:Y:S01]  /*5d20*/  MUFU.EX2 R180, R180 ;  /* 0x000000b400b47308 */ /* 0x000ea20000000800 */
[----:B------:R-:W-:Y:S01]  /*5d30*/  LOP3.LUT R21, R21, 0xff, RZ, 0xc0, !PT ;  /* 0x000000ff15157812 */ /* 0x000fe200078ec0ff */
[----:B------:R-:W-:Y:S01]  /*5d40*/  LDSM.16.MT88.4 R32, [R218+0x1a800] ;  /* 0x01a80000da20783b */ /* 0x000fe20000004200 */
[----:B------:R-:W-:-:S02]  /*5d50*/  LOP3.LUT R128, R22, 0xff, RZ, 0xc0, !PT ;  /* 0x000000ff16807812 */ /* 0x000fc400078ec0ff */
[----:B------:R-:W-:Y:S02]  /*5d60*/  SHF.R.U32.HI R22, RZ, 0x18, R22 ;  /* 0x00000018ff167819 */ /* 0x000fe40000011616 */
[----:B------:R-:W-:Y:S01]  /*5d70*/  SHF.R.U32.HI R23, RZ, 0x8, R23 ;  /* 0x00000008ff177819 */ /* 0x000fe20000011617 */
[----:B------:R-:W-:Y:S01]  /*5d80*/  MUFU.EX2 R181, R181 ;  /* 0x000000b500b57308 */ /* 0x000fe20000000800 */
[----:B-1----:R-:W-:Y:S02]  /*5d90*/  F2FP.PACK_AB R24, R186, R187 ;  /* 0x000000bbba18723e */ /* 0x002fe400000000ff */
[----:B------:R-:W-:Y:S02]  /*5da0*/  LOP3.LUT R7, R7, 0xff, RZ, 0xc0, !PT ;  /* 0x000000ff07077812 */ /* 0x000fe400078ec0ff */
[----:B------:R-:W-:Y:S02]  /*5db0*/  LOP3.LUT R9, R9, R24, RZ, 0xc0, !PT ;  /* 0x0000001809097212 */ /* 0x000fe400078ec0ff */
[----:B------:R-:W-:Y:S01]  /*5dc0*/  LOP3.LUT R130, R20, R25, RZ, 0xc0, !PT ;  /* 0x0000001914827212 */ /* 0x000fe200078ec0ff */
[----:B------:R-:W-:Y:S01]  /*5dd0*/  MUFU.EX2 R177, R177 ;  /* 0x000000b100b17308 */ /* 0x000fe20000000800 */
[----:B------:R-:W1:Y:S01]  /*5de0*/  LDSM.16.MT88.4 R24, [R218+0x18800] ;  /* 0x01880000da18783b */ /* 0x000e620000004200 */
[----:B------:R-:W-:-:S02]  /*5df0*/  PRMT R6, R21, 0x5410, R4 ;  /* 0x0000541015067816 */ /* 0x000fc40000000004 */
[----:B------:R-:W-:Y:S01]  /*5e00*/  PRMT R4, R7, 0x5410, R22 ;  /* 0x0000541007047816 */ /* 0x000fe20000000016 */
[C---:B------:R-:W-:Y:S01]  /*5e10*/  HMMA.16816.F32 R152, R8.reuse, R148, RZ ;  /* 0x000000940898723c */ /* 0x040fe200000018ff */
[----:B------:R-:W-:Y:S01]  /*5e20*/  PRMT R128, R128, 0x5410, R23 ;  /* 0x0000541080807816 */ /* 0x000fe20000000017 */
[--C-:B------:R-:W-:Y:S01]  /*5e30*/  HSET2.LE.AND R131, R6, R241.reuse, PT ;  /* 0x000000f106837233 */ /* 0x100fe20003803000 */
[----:B------:R-:W3:Y:S01]  /*5e40*/  MUFU.EX2 R0, R0 ;  /* 0x0000000000007308 */ /* 0x000ee20000000800 */
[----:B------:R-:W4:Y:S01]  /*5e50*/  LDSM.16.MT88.4 R20, [R217+0x18800] ;  /* 0x01880000d914783b */ /* 0x000f220000004200 */
[--C-:B------:R-:W-:Y:S01]  /*5e60*/  HSET2.LE.AND R129, R4, R241.reuse, PT ;  /* 0x000000f104817233 */ /* 0x100fe20003803000 */
[----:B--2---:R-:W-:Y:S01]  /*5e70*/  F2FP.PACK_AB R7, R167, R180 ;  /* 0x000000b4a707723e */ /* 0x004fe200000000ff */
[----:B------:R-:W-:Y:S01]  /*5e80*/  HSET2.LE.AND R128, R128, R241, PT ;  /* 0x000000f180807233 */ /* 0x000fe20003803000 */
[----:B------:R-:W-:Y:S03]  /*5e90*/  HMMA.16816.F32 R148, R8, R150, RZ ;  /* 0x000000960894723c */ /* 0x000fe600000018ff */
[----:B------:R-:W2:Y:S01]  /*5ea0*/  MUFU.EX2 R176, R176 ;  /* 0x000000b000b07308 */ /* 0x000ea20000000800 */
[----:B------:R-:W-:-:S04]  /*5eb0*/  LOP3.LUT R128, R128, R7, RZ, 0xc0, !PT ;  /* 0x0000000780807212 */ /* 0x000fc800078ec0ff */
[----:B------:R-:W-:Y:S01]  /*5ec0*/  HMMA.16816.F32 R144, R8, R140, RZ ;  /* 0x0000008c0890723c */ /* 0x000fe200000018ff */
[----:B---3--:R-:W-:Y:S02]  /*5ed0*/  F2FP.PACK_AB R6, R0, R177 ;  /* 0x000000b10006723e */ /* 0x008fe400000000ff */
[----:B------:R-:W-:Y:S02]  /*5ee0*/  MUFU.EX2 R188, R188 ;  /* 0x000000bc00bc7308 */ /* 0x000fe40000000800 */
[----:B------:R-:W-:-:S03]  /*5ef0*/  LOP3.LUT R131, R131, R6, RZ, 0xc0, !PT ;  /* 0x0000000683837212 */ /* 0x000fc600078ec0ff */
[----:B------:R-:W-:Y:S01]  /*5f00*/  HMMA.16816.F32 R140, R8, R142, RZ ;  /* 0x0000008e088c723c */ /* 0x000fe200000018ff */
[----:B--2---:R-:W-:Y:S02]  /*5f10*/  F2FP.PACK_AB R4, R176, R181 ;  /* 0x000000b5b004723e */ /* 0x004fe400000000ff */
[----:B------:R-:W-:Y:S02]  /*5f20*/  MUFU.EX2 R193, R193 ;  /* 0x000000c100c17308 */ /* 0x000fe40000000800 */
[----:B------:R-:W-:-:S03]  /*5f30*/  LOP3.LUT R129, R129, R4, RZ, 0xc0, !PT ;  /* 0x0000000481817212 */ /* 0x000fc600078ec0ff */
[C---:B------:R-:W-:Y:S01]  /*5f40*/  HMMA.16816.F32 R160, R8.reuse, R156, RZ ;  /* 0x0000009c08a0723c */ /* 0x040fe200000018ff */
[----:B------:R-:W2:Y:S02]  /*5f50*/  LDSM.16.MT88.4 R4, [R216+0x18800] ;  /* 0x01880000d804783b */ /* 0x000ea40000004200 */
[----:B------:R-:W-:Y:S05]  /*5f60*/  MUFU.EX2 R191, R191 ;  /* 0x000000bf00bf7308 */ /* 0x000fea0000000800 */
[C---:B------:R-:W-:Y:S03]  /*5f70*/  HMMA.16816.F32 R156, R8.reuse, R158, RZ ;  /* 0x0000009e089c723c */ /* 0x040fe600000018ff */
[----:B------:R-:W-:Y:S05]  /*5f80*/  MUFU.EX2 R250, R250 ;  /* 0x000000fa00fa7308 */ /* 0x000fea0000000800 */
[C---:B------:R-:W-:Y:S08]  /*5f90*/  HMMA.16816.F32 R136, R8.reuse, R132, RZ ;  /* 0x000000840888723c */ /* 0x040ff000000018ff */
[----:B------:R-:W-:Y:S08]  /*5fa0*/  HMMA.16816.F32 R132, R8, R134, RZ ;  /* 0x000000860884723c */ /* 0x000ff000000018ff */
[C---:B-1----:R-:W-:Y:S08]  /*5fb0*/  HMMA.16816.F32 R152, R128.reuse, R24, R152 ;  /* 0x000000188098723c */ /* 0x042ff00000001898 */
[C---:B------:R-:W-:Y:S01]  /*5fc0*/  HMMA.16816.F32 R148, R128.reuse, R26, R148 ;  /* 0x0000001a8094723c */ /* 0x040fe20000001894 */
[----:B------:R-:W1:Y:S07]  /*5fd0*/  LDSM.16.MT88.4 R24, [R216+0x1a800] ;  /* 0x01a80000d818783b */ /* 0x000e6e0000004200 */
[C---:B----4-:R-:W-:Y:S08]  /*5fe0*/  HMMA.16816.F32 R144, R128.reuse, R20, R144 ;  /* 0x000000148090723c */ /* 0x050ff00000001890 */
[C---:B------:R-:W-:Y:S01]  /*5ff0*/  HMMA.16816.F32 R140, R128.reuse, R22, R140 ;  /* 0x00000016808c723c */ /* 0x040fe2000000188c */
[----:B------:R-:W3:Y:S07]  /*6000*/  LDSM.16.MT88.4 R20, [R220+0x1c800] ;  /* 0x01c80000dc14783b */ /* 0x000eee0000004200 */
[C---:B------:R-:W-:Y:S08]  /*6010*/  HMMA.16816.F32 R160, R128.reuse, R28, R160 ;  /* 0x0000001c80a0723c */ /* 0x040ff000000018a0 */
[C---:B------:R-:W-:Y:S01]  /*6020*/  HMMA.16816.F32 R156, R128.reuse, R30, R156 ;  /* 0x0000001e809c723c */ /* 0x040fe2000000189c */
[----:B------:R-:W4:Y:S07]  /*6030*/  LDSM.16.MT88.4 R28, [R217+0x1a800] ;  /* 0x01a80000d91c783b */ /* 0x000f2e0000004200 */
[C---:B--2---:R-:W-:Y:S08]  /*6040*/  HMMA.16816.F32 R136, R128.reuse, R4, R136 ;  /* 0x000000048088723c */ /* 0x044ff00000001888 */
[----:B------:R-:W-:Y:S01]  /*6050*/  HMMA.16816.F32 R132, R128, R6, R132 ;  /* 0x000000068084723c */ /* 0x000fe20000001884 */
[----:B------:R-:W2:Y:S07]  /*6060*/  LDSM.16.MT88.4 R4, [R218+0x1c800] ;  /* 0x01c80000da04783b */ /* 0x000eae0000004200 */
[C---:B------:R-:W-:Y:S08]  /*6070*/  HMMA.16816.F32 R60, R8.reuse, R64, RZ ;  /* 0x00000040083c723c */ /* 0x040ff000000018ff */
        /* <DEDUP_REMOVED lines=24> */
[----:B------:R-:W-:Y:S08]  /*6200*/  HMMA.16816.F32 R96, R8, R98, RZ ;  /* 0x000000620860723c */ /* 0x000ff000000018ff */
[----:B-1----:R-:W-:Y:S07]  /*6210*/  HMMA.16816.F32 R92, R128, R24, R92 ;  /* 0x00000018805c723c */ /* 0x002fee000000185c */
[----:B------:R-:W-:Y:S01]  /*6220*/  IMAD.U32 R24, RZ, RZ, UR4 ;  /* 0x00000004ff187e24 */ /* 0x000fe2000f8e00ff */
[----:B------:R-:W-:Y:S04]  /*6230*/  HMMA.16816.F32 R112, R8, R114, RZ ;  /* 0x000000720870723c */ /* 0x000fe800000018ff */
[----:B------:R-:W-:-:S04]  /*6240*/  LOP3.LUT R24, R17, UR39, R24, 0x96, !PT ;  /* 0x0000002711187c12 */ /* 0x000fc8000f8e9618 */
[C---:B---3--:R-:W-:Y:S08]  /*6250*/  HMMA.16816.F32 R100, R128.reuse, R20, R100 ;  /* 0x000000148064723c */ /* 0x048ff00000001864 */
[C---:B------:R-:W-:Y:S01]  /*6260*/  HMMA.16816.F32 R104, R128.reuse, R22, R104 ;  /* 0x000000168068723c */ /* 0x040fe20000001868 */
[----:B------:R-:W1:Y:S07]  /*6270*/  LDSM.16.MT88.4 R20, [R217+0x1e800] ;  /* 0x01e80000d914783b */ /* 0x000e6e0000004200 */
[C---:B----4-:R-:W-:Y:S07]  /*6280*/  HMMA.16816.F32 R84, R128.reuse, R28, R84 ;  /* 0x0000001c8054723c */ /* 0x050fee0000001854 */
[----:B------:R-:W-:Y:S01]  /*6290*/  IMAD.WIDE.U32 R28, R24, -0x326172a9, RZ ;  /* 0xcd9e8d57181c7825 */ /* 0x000fe200078e00ff */
[C---:B--2---:R-:W-:Y:S07]  /*62a0*/  HMMA.16816.F32 R108, R128.reuse, R4, R108 ;  /* 0x00000004806c723c */ /* 0x044fee000000186c */
[----:B------:R-:W-:Y:S01]  /*62b0*/  LOP3.LUT R4, R29, UR16, R18, 0x96, !PT ;  /* 0x000000101d047c12 */ /* 0x000fe2000f8e9612 */
[----:B------:R-:W-:Y:S01]  /*62c0*/  HMMA.16816.F32 R96, R128, R26, R96 ;  /* 0x0000001a8060723c */ /* 0x000fe20000001860 */
[----:B------:R-:W-:Y:S01]  /*62d0*/  LOP3.LUT R5, R165, UR14, R28, 0x96, !PT ;  /* 0x0000000ea5057c12 */ /* 0x000fe2000f8e961c */
[----:B------:R-:W2:Y:S02]  /*62e0*/  LDSM.16.MT88.4 R24, [R216+0x1e800] ;  /* 0x01e80000d818783b */ /* 0x000ea40000004200 */
[----:B------:R-:W-:-:S04]  /*62f0*/  IMAD.WIDE.U32 R28, R4, -0x2daee0ad, RZ ;  /* 0xd2511f53041c7825 */ /* 0x000fc800078e00ff */
[----:B------:R-:W-:Y:S01]  /*6300*/  HMMA.16816.F32 R116, R8, R120, RZ ;  /* 0x000000780874723c */ /* 0x000fe200000018ff */
[----:B------:R-:W-:-:S05]  /*6310*/  IMAD.WIDE.U32 R4, R5, -0x2daee0ad, RZ ;  /* 0xd2511f5305047825 */ /* 0x000fca00078e00ff */
[----:B------:R-:W-:Y:S02]  /*6320*/  LOP3.LUT R5, R5, UR11, R28, 0x96, !PT ;  /* 0x0000000b05057c12 */ /* 0x000fe4000f8e961c */
[----:B------:R-:W-:Y:S08]  /*6330*/  HMMA.16816.F32 R120, R8, R122, RZ ;  /* 0x0000007a0878723c */ /* 0x000ff000000018ff */
[----:B------:R-:W-:Y:S07]  /*6340*/  HMMA.16816.F32 R112, R128, R6, R112 ;  /* 0x000000068070723c */ /* 0x000fee0000001870 */
[----:B------:R-:W-:Y:S01]  /*6350*/  LOP3.LUT R6, R29, UR13, R200, 0x96, !PT ;  /* 0x0000000d1d067c12 */ /* 0x000fe2000f8e96c8 */
[----:B------:R-:W-:Y:S01]  /*6360*/  HMMA.16816.F32 R36, R8, R40, RZ ;  /* 0x000000280824723c */ /* 0x000fe200000018ff */
[----:B------:R-:W-:-:S04]  /*6370*/  IMAD.WIDE.U32 R200, R5, -0x326172a9, RZ ;  /* 0xcd9e8d5705c87825 */ /* 0x000fc800078e00ff */
[----:B------:R-:W-:-:S03]  /*6380*/  IMAD.WIDE.U32 R28, R6, -0x326172a9, RZ ;  /* 0xcd9e8d57061c7825 */ /* 0x000fc600078e00ff */
[----:B------:R-:W-:Y:S02]  /*6390*/  HMMA.16816.F32 R88, R8, R90, RZ ;  /* 0x0000005a0858723c */ /* 0x000fe400000018ff */
[----:B------:R-:W-:Y:S02]  /*63a0*/  LOP3.LUT R6, R29, UR12, R164, 0x96, !PT ;  /* 0x0000000c1d067c12 */ /* 0x000fe4000f8e96a4 */
[----:B------:R-:W-:-:S03]  /*63b0*/  LOP3.LUT R5, R201, UR10, R28, 0x96, !PT ;  /* 0x0000000ac9057c12 */ /* 0x000fc6000f8e961c */
[----:B------:R-:W-:Y:S01]  /*63c0*/  IMAD.WIDE.U32 R6, R6, -0x2daee0ad, RZ ;  /* 0xd2511f5306067825 */ /* 0x000fe200078e00ff */
[----:B------:R-:W-:Y:S03]  /*63d0*/  HMMA.16816.F32 R40, R8, R42, RZ ;  /* 0x0000002a0828723c */ /* 0x000fe600000018ff */
[----:B------:R-:W-:Y:S01]  /*63e0*/  IMAD.WIDE.U32 R16, R5, -0x2daee0ad, RZ ;  /* 0xd2511f5305107825 */ /* 0x000fe200078e00ff */
[----:B------:R-:W-:-:S04]  /*63f0*/  LOP3.LUT R4, R7, UR9, R4, 0x96, !PT ;  /* 0x0000000907047c12 */ /* 0x000fc8000f8e9604 */
[----:B------:R-:W-:Y:S01]  /*6400*/  HMMA.16816.F32 R44, R8, R48, RZ ;  /* 0x00000030082c723c */ /* 0x000fe200000018ff */
[----:B------:R-:W-:-:S07]  /*6410*/  IMAD.WIDE.U32 R18, R4, -0x326172a9, RZ ;  /* 0xcd9e8d5704127825 */ /* 0x000fce00078e00ff */
[C---:B------:R-:W-:Y:S08]  /*6420*/  HMMA.16816.F32 R48, R8.reuse, R50, RZ ;  /* 0x000000320830723c */ /* 0x040ff000000018ff */
[C---:B------:R-:W-:Y:S08]  /*6430*/  HMMA.16816.F32 R124, R8.reuse, R168, RZ ;  /* 0x000000a8087c723c */ /* 0x040ff000000018ff */
[----:B------:R-:W-:Y:S01]  /*6440*/  HMMA.16816.F32 R8, R8, R170, RZ ;  /* 0x000000aa0808723c */ /* 0x000fe200000018ff */
[----:B------:R-:W-:Y:S07]  /*6450*/  LDSM.16.MT88.4 R168, [R220+0x1b000] ;  /* 0x01b00000dca8783b */ /* 0x000fee0000004200 */
[C---:B-1----:R-:W-:Y:S07]  /*6460*/  HMMA.16816.F32 R120, R128.reuse, R22, R120 ;  /* 0x000000168078723c */ /* 0x042fee0000001878 */
[----:B------:R-:W-:Y:S01]  /*6470*/  LOP3.LUT R22, R17, UR7, R6, 0x96, !PT ;  /* 0x0000000711167c12 */ /* 0x000fe2000f8e9606 */
[----:B------:R-:W-:Y:S04]  /*6480*/  HMMA.16816.F32 R36, R128, R172, R36 ;  /* 0x000000ac8024723c */ /* 0x000fe80000001824 */
[----:B------:R-:W-:-:S04]  /*6490*/  IMAD.WIDE.U32 R22, R22, -0x326172a9, RZ ;  /* 0xcd9e8d5716167825 */ /* 0x000fc800078e00ff */
[--C-:B------:R-:W-:Y:S01]  /*64a0*/  FFMA.FTZ R173, R199, c[0x0][0x23c], -R195.reuse ;  /* 0x00008f00c7ad7a23 */ /* 0x100fe200000108c3 */
[C---:B------:R-:W-:Y:S01]  /*64b0*/  HMMA.16816.F32 R88, R128.reuse, R30, R88 ;  /* 0x0000001e8058723c */ /* 0x040fe20000001858 */
[C---:B------:R-:W-:Y:S01]  /*64c0*/  LOP3.LUT R5, R22.reuse, 0xffff, RZ, 0xc0, !PT ;  /* 0x0000ffff16057812 */ /* 0x040fe200078ec0ff */
[----:B------:R-:W1:Y:S01]  /*64d0*/  LDSM.16.MT88.4 R28, [R220+0x19000] ;  /* 0x01900000dc1c783b */ /* 0x000e620000004200 */
[----:B------:R-:W-:Y:S01]  /*64e0*/  FFMA.FTZ R172, R249, c[0x0][0x23c], -R195 ;  /* 0x00008f00f9ac7a23 */ /* 0x000fe200000108c3 */
[----:B------:R-:W-:Y:S01]  /*64f0*/  LOP3.LUT R6, R22, 0xff, RZ, 0xc0, !PT ;  /* 0x000000ff16067812 */ /* 0x000fe200078ec0ff */
[----:B------:R-:W3:Y:S01]  /*6500*/  MUFU.EX2 R173, R173 ;  /* 0x000000ad00ad7308 */ /* 0x000ee20000000800 */
[----:B------:R-:W-:Y:S02]  /*6510*/  SHF.R.U32.HI R5, RZ, 0x8, R5 ;  /* 0x00000008ff057819 */ /* 0x000fe40000011605 */
[----:B------:R-:W-:Y:S01]  /*6520*/  HMMA.16816.F32 R40, R128, R174, R40 ;  /* 0x000000ae8028723c */ /* 0x000fe20000001828 */
[----:B------:R-:W-:-:S02]  /*6530*/  LOP3.LUT R7, R23, UR18, R18, 0x96, !PT ;  /* 0x0000001217077c12 */ /* 0x000fc4000f8e9612 */
[----:B------:R-:W-:Y:S02]  /*6540*/  PRMT R6, R6, 0x5410, R5 ;  /* 0x0000541006067816 */ /* 0x000fe40000000005 */
[----:B------:R-:W-:Y:S01]  /*6550*/  MUFU.EX2 R172, R172 ;  /* 0x000000ac00ac7308 */ /* 0x000fe20000000800 */
[----:B------:R-:W-:Y:S01]  /*6560*/  LOP3.LUT R5, R7, 0xffff, RZ, 0xc0, !PT ;  /* 0x0000ffff07057812 */ /* 0x000fe200078ec0ff */
[----:B------:R-:W-:Y:S01]  /*6570*/  FFMA.FTZ R175, R247, c[0x0][0x23c], -R195 ;  /* 0x00008f00f7af7a23 */ /* 0x000fe200000108c3 */
[C---:B------:R-:W-:Y:S01]  /*6580*/  HMMA.16816.F32 R44, R128.reuse, R32, R44 ;  /* 0x00000020802c723c */ /* 0x040fe2000000182c */
[----:B------:R-:W-:Y:S01]  /*6590*/  FFMA.FTZ R174, R197, c[0x0][0x23c], -R189 ;  /* 0x00008f00c5ae7a23 */ /* 0x000fe200000108bd */
[----:B------:R-:W-:Y:S01]  /*65a0*/  LOP3.LUT R4, R7, 0xff, RZ, 0xc0, !PT ;  /* 0x000000ff07047812 */ /* 0x000fe200078ec0ff */
[----:B------:R-:W-:Y:S01]  /*65b0*/  HSET2.LE.AND R6, R6, R241, PT ;  /* 0x000000f106067233 */ /* 0x000fe20003803000 */
[----:B------:R-:W-:Y:S01]  /*65c0*/  SHF.R.U32.HI R5, RZ, 0x8, R5 ;  /* 0x00000008ff057819 */ /* 0x000fe20000011605 */
[----:B------:R-:W4:Y:S02]  /*65d0*/  MUFU.EX2 R175, R175 ;  /* 0x000000af00af7308 */ /* 0x000f240000000800 */
[----:B------:R-:W-:Y:S01]  /*65e0*/  SHF.R.U32.HI R32, RZ, 0x10, R7 ;  /* 0x00000010ff207819 */ /* 0x000fe20000011607 */
[----:B------:R-:W-:Y:S01]  /*65f0*/  HMMA.16816.F32 R48, R128, R34, R48 ;  /* 0x000000228030723c */ /* 0x000fe20000001830 */
[----:B------:R-:W-:-:S02]  /*6600*/  PRMT R4, R4, 0x5410, R5 ;  /* 0x0000541004047816 */ /* 0x000fc40000000005 */
[----:B------:R-:W-:Y:S02]  /*6610*/  SHF.R.U32.HI R7, RZ, 0x18, R7 ;  /* 0x00000018ff077819 */ /* 0x000fe40000011607 */
[----:B------:R-:W1:Y:S01]  /*6620*/  MUFU.EX2 R174, R174 ;  /* 0x000000ae00ae7308 */ /* 0x000e620000000800 */
[----:B------:R-:W-:Y:S01]  /*6630*/  LOP3.LUT R32, R32, 0xff, RZ, 0xc0, !PT ;  /* 0x000000ff20207812 */ /* 0x000fe200078ec0ff */
[----:B------:R-:W-:Y:S01]  /*6640*/  IMAD.MOV.U32 R35, RZ, RZ, R201 ;  /* 0x000000ffff237224 */ /* 0x000fe200078e00c9 */
[----:B------:R-:W-:Y:S01]  /*6650*/  HMMA.16816.F32 R116, R128, R20, R116 ;  /* 0x000000148074723c */ /* 0x000fe20000001874 */
[----:B---3--:R-:W-:-:S07]  /*6660*/  F2FP.PACK_AB R5, R188, R173 ;  /* 0x000000adbc05723e */ /* 0x008fce00000000ff */
[C---:B--2---:R-:W-:Y:S01]  /*6670*/  HMMA.16816.F32 R124, R128.reuse, R24, R124 ;  /* 0x00000018807c723c */ /* 0x044fe2000000187c */
[--C-:B------:R-:W-:Y:S02]  /*6680*/  SHF.R.U32.HI R20, RZ, 0x10, R22.reuse ;  /* 0x00000010ff147819 */ /* 0x100fe40000011616 */
[----:B------:R-:W-:Y:S02]  /*6690*/  SHF.R.U32.HI R21, RZ, 0x18, R22 ;  /* 0x00000018ff157819 */ /* 0x000fe40000011616 */
[----:B------:R-:W-:Y:S01]  /*66a0*/  LOP3.LUT R20, R20, 0xff, RZ, 0xc0, !PT ;  /* 0x000000ff14147812 */ /* 0x000fe200078ec0ff */
[----:B------:R-:W-:Y:S01]  /*66b0*/  HSET2.LE.AND R4, R4, R241, PT ;  /* 0x000000f104047233 */ /* 0x000fe20003803000 */
[----:B------:R-:W-:Y:S01]  /*66c0*/  PRMT R32, R32, 0x5410, R7 ;  /* 0x0000541020207816 */ /* 0x000fe20000000007 */
[----:B------:R-:W-:Y:S01]  /*66d0*/  HMMA.16816.F32 R128, R128, R26, R8 ;  /* 0x0000001a8080723c */ /* 0x000fe20000001808 */
[----:B------:R-:W2:Y:S01]  /*66e0*/  LDSM.16.MT88.4 R8, [R216+0x19000] ;  /* 0x01900000d808783b */ /* 0x000ea20000004200 */
[----:B------:R-:W-:-:S02]  /*66f0*/  PRMT R20, R20, 0x5410, R21 ;  /* 0x0000541014147816 */ /* 0x000fc40000000015 */
[----:B------:R-:W-:Y:S01]  /*6700*/  LOP3.LUT R6, R6, R5, RZ, 0xc0, !PT ;  /* 0x0000000506067212 */ /* 0x000fe200078ec0ff */
[----:B------:R-:W-:Y:S01]  /*6710*/  LDSM.16.MT88.4 R24, [R218+0x19000] ;  /* 0x01900000da18783b */ /* 0x000fe20000004200 */
[----:B----4-:R-:W-:Y:S01]  /*6720*/  F2FP.PACK_AB R5, R175, R172 ;  /* 0x000000acaf05723e */ /* 0x010fe200000000ff */
[--C-:B------:R-:W-:Y:S01]  /*6730*/  HSET2.LE.AND R7, R20, R241.reuse, PT ;  /* 0x000000f114077233 */ /* 0x100fe20003803000 */
[----:B-1----:R-:W-:Y:S01]  /*6740*/  F2FP.PACK_AB R34, R174, R191 ;  /* 0x000000bfae22723e */ /* 0x002fe200000000ff */
[----:B------:R-:W1:Y:S01]  /*6750*/  LDSM.16.MT88.4 R20, [R217+0x19000] ;  /* 0x01900000d914783b */ /* 0x000e620000004200 */
[----:B------:R-:W-:Y:S01]  /*6760*/  LOP3.LUT R4, R4, R5, RZ, 0xc0, !PT ;  /* 0x0000000504047212 */ /* 0x000fe200078ec0ff */
[----:B------:R-:W-:Y:S01]  /*6770*/  HSET2.LE.AND R5, R32, R241, PT ;  /* 0x000000f120057233 */ /* 0x000fe20003803000 */
[----:B------:R-:W-:Y:S02]  /*6780*/  F2FP.PACK_AB R32, R250, R193 ;  /* 0x000000c1fa20723e */ /* 0x000fe400000000ff */
[----:B------:R-:W-:Y:S01]  /*6790*/  LOP3.LUT R7, R7, R34, RZ, 0xc0, !PT ;  /* 0x0000002207077212 */ /* 0x000fe200078ec0ff */
[----:B------:R-:W-:Y:S01]  /*67a0*/  IMAD.MOV.U32 R34, RZ, RZ, R200 ;  /* 0x000000ffff227224 */ /* 0x000fe200078e00c8 */
[----:B------:R-:W-:Y:S01]  /*67b0*/  LOP3.LUT R5, R5, R32, RZ, 0xc0, !PT ;  /* 0x0000002005057212 */ /* 0x000fe200078ec0ff */
[----:B------:R3:W5:Y:S06]  /*67c0*/  LDL.LU.64 R200, [R1+0x38] ;  /* 0x0000380001c87983 */ /* 0x00076c0000300a00 */
[C---:B------:R-:W-:Y:S07]  /*67d0*/  HMMA.16816.F32 R160, R4.reuse, R28, R160 ;  /* 0x0000001c04a0723c */ /* 0x040fee00000018a0 */
[----:B------:R-:W-:Y:S01]  /*67e0*/  IMAD.MOV.U32 R28, RZ, RZ, R34 ;  /* 0x000000ffff1c7224 */ /* 0x000fe200078e0022 */
[----:B------:R-:W-:Y:S01]  /*67f0*/  HMMA.16816.F32 R36, R4, R168, R36 ;  /* 0x000000a80424723c */ /* 0x000fe20000001824 */
[----:B------:R-:W-:-:S02]  /*6800*/  IMAD.MOV.U32 R29, RZ, RZ, R35 ;  /* 0x000000ffff1d7224 */ /* 0x000fc400078e0023 */
[----:B------:R-:W4:Y:S04]  /*6810*/  LDSM.16.MT88.4 R32, [R218+0x1b000] ;  /* 0x01b00000da20783b */ /* 0x000f280000004200 */
[----:B------:R-:W-:Y:S01]  /*6820*/  IMAD.MOV.U32 R168, RZ, RZ, R28 ;  /* 0x000000ffffa87224 */ /* 0x000fe200078e001c */
[C---:B------:R-:W-:Y:S01]  /*6830*/  HMMA.16816.F32 R156, R4.reuse, R30, R156 ;  /* 0x0000001e049c723c */ /* 0x040fe2000000189c */
[----:B------:R-:W-:Y:S02]  /*6840*/  IMAD.MOV.U32 R169, RZ, RZ, R29 ;  /* 0x000000ffffa97224 */ /* 0x000fe400078e001d */
[----:B------:R-:W-:Y:S05]  /*6850*/  LDSM.16.MT88.4 R28, [R217+0x1b000] ;  /* 0x01b00000d91c783b */ /* 0x000fea0000004200 */
        /* <DEDUP_REMOVED lines=9> */
[C---:B------:R-:W-:Y:S07]  /*68f0*/  HMMA.16816.F32 R40, R4.reuse, R170, R40 ;  /* 0x000000aa0428723c */ /* 0x040fee0000001828 */
[----:B------:R-:W-:Y:S01]  /*6900*/  IMAD.MOV.U32 R170, RZ, RZ, R18 ;  /* 0x000000ffffaa7224 */ /* 0x000fe200078e0012 */
[----:B----4-:R-:W-:Y:S01]  /*6910*/  HMMA.16816.F32 R44, R4, R32, R44 ;  /* 0x00000020042c723c */ /* 0x010fe2000000182c */
[----:B------:R-:W-:-:S02]  /*6920*/  IMAD.MOV.U32 R171, RZ, RZ, R19 ;  /* 0x000000ffffab7224 */ /* 0x000fc400078e0013 */
[----:B------:R4:W5:Y:S04]  /*6930*/  LDL.LU.64 R18, [R1+0x30] ;  /* 0x0000300001127983 */ /* 0x0009680000300a00 */
[----:B------:R-:W-:Y:S01]  /*6940*/  IMAD.MOV.U32 R32, RZ, RZ, R16 ;  /* 0x000000ffff207224 */ /* 0x000fe200078e0010 */
[----:B--2---:R-:W-:Y:S01]  /*6950*/  HMMA.16816.F32 R68, R4, R8, R68 ;  /* 0x000000080444723c */ /* 0x004fe20000001844 */
[----:B------:R-:W-:Y:S02]  /*6960*/  IMAD.MOV.U32 R33, RZ, RZ, R17 ;  /* 0x000000ffff217224 */ /* 0x000fe400078e0011 */
[----:B------:R4:W5:Y:S01]  /*6970*/  LDL.LU.64 R16, [R1+0x28] ;  /* 0x0000280001107983 */ /* 0x0009620000300a00 */
[--C-:B------:R-:W-:Y:S02]  /*6980*/  FFMA.FTZ R194, R194, c[0x0][0x23c], -R189.reuse ;  /* 0x00008f00c2c27a23 */ /* 0x100fe400000108bd */
[----:B------:R-:W-:-:S02]  /*6990*/  FFMA.FTZ R190, R190, c[0x0][0x23c], -R189 ;  /* 0x00008f00bebe7a23 */ /* 0x000fc400000108bd */
[C---:B------:R-:W-:Y:S01]  /*69a0*/  HMMA.16816.F32 R72, R4.reuse, R10, R72 ;  /* 0x0000000a0448723c */ /* 0x040fe20000001848 */
[----:B------:R-:W2:Y:S01]  /*69b0*/  LDSM.16.MT88.4 R8, [R216+0x1d000] ;  /* 0x01d00000d808783b */ /* 0x000ea20000004200 */
[----:B------:R-:W-:Y:S01]  /*69c0*/  FFMA.FTZ R192, R192, c[0x0][0x23c], -R189 ;  /* 0x00008f00c0c07a23 */ /* 0x000fe200000108bd */
[----:B------:R-:W-:Y:S01]  /*69d0*/  MUFU.EX2 R194, R194 ;  /* 0x000000c200c27308 */ /* 0x000fe20000000800 */
[----:B------:R-:W-:Y:S02]  /*69e0*/  FADD.FTZ R185, R185, R184 ;  /* 0x000000b8b9b97221 */ /* 0x000fe40000010000 */
[----:B------:R-:W-:Y:S02]  /*69f0*/  FADD.FTZ R186, R187, R186 ;  /* 0x000000babbba7221 */ /* 0x000fe40000010000 */
[----:B-1----:R-:W-:Y:S01]  /*6a00*/  HMMA.16816.F32 R76, R4, R20, R76 ;  /* 0x00000014044c723c */ /* 0x002fe2000000184c */
[----:B------:R-:W-:Y:S02]  /*6a10*/  FADD.FTZ R182, R182, R185 ;  /* 0x000000b9b6b67221 */ /* 0x000fe40000010000 */
[----:B------:R-:W-:Y:S01]  /*6a20*/  MUFU.EX2 R190, R190 ;  /* 0x000000be00be7308 */ /* 0x000fe20000000800 */
[----:B------:R-:W-:-:S02]  /*6a30*/  FADD.FTZ R183, R183, R186 ;  /* 0x000000bab7b77221 */ /* 0x000fc40000010000 */
[----:B------:R-:W-:Y:S02]  /*6a40*/  FADD.FTZ R179, R179, R182 ;  /* 0x000000b6b3b37221 */ /* 0x000fe40000010000 */
[C---:B------:R-:W-:Y:S01]  /*6a50*/  HMMA.16816.F32 R80, R4.reuse, R22, R80 ;  /* 0x000000160450723c */ /* 0x040fe20000001850 */
[----:B------:R-:W1:Y:S01]  /*6a60*/  LDSM.16.MT88.4 R20, [R218+0x1f000] ;  /* 0x01f00000da14783b */ /* 0x000e620000004200 */
[----:B------:R-:W-:Y:S02]  /*6a70*/  FADD.FTZ R178, R178, R183 ;  /* 0x000000b7b2b27221 */ /* 0x000fe40000010000 */
[----:B------:R-:W-:Y:S02]  /*6a80*/  FADD.FTZ R180, R180, R179 ;  /* 0x000000b3b4b47221 */ /* 0x000fe40000010000 */
[----:B------:R-:W-:Y:S02]  /*6a90*/  FADD.FTZ R181, R181, R178 ;  /* 0x000000b2b5b57221 */ /* 0x000fe40000010000 */
[----:B------:R-:W-:Y:S01]  /*6aa0*/  HMMA.16816.F32 R52, R4, R28, R52 ;  /* 0x0000001c0434723c */ /* 0x000fe20000001834 */
[----:B------:R-:W-:-:S02]  /*6ab0*/  FADD.FTZ R167, R167, R180 ;  /* 0x000000b4a7a77221 */ /* 0x000fc40000010000 */
[----:B------:R-:W-:Y:S02]  /*6ac0*/  FADD.FTZ R176, R176, R181 ;  /* 0x000000b5b0b07221 */ /* 0x000fe40000010000 */
[----:B------:R-:W-:Y:S02]  /*6ad0*/  FADD.FTZ R166, R166, R167 ;  /* 0x000000a7a6a67221 */ /* 0x000fe40000010000 */
[----:B------:R-:W-:Y:S01]  /*6ae0*/  FADD.FTZ R177, R177, R176 ;  /* 0x000000b0b1b17221 */ /* 0x000fe20000010000 */
[----:B------:R-:W-:Y:S01]  /*6af0*/  HMMA.16816.F32 R56, R4, R30, R56 ;  /* 0x0000001e0438723c */ /* 0x000fe20000001838 */
[----:B------:R-:W4:Y:S01]  /*6b00*/  LDSM.16.MT88.4 R28, [R217+0x1d000] ;  /* 0x01d00000d91c783b */ /* 0x000f220000004200 */
[----:B------:R-:W-:Y:S02]  /*6b10*/  FADD.FTZ R15, R15, R166 ;  /* 0x000000a60f0f7221 */ /* 0x000fe40000010000 */
[----:B------:R-:W-:Y:S02]  /*6b20*/  FADD.FTZ R0, R0, R177 ;  /* 0x000000b100007221 */ /* 0x000fe40000010000 */
[----:B------:R-:W-:-:S02]  /*6b30*/  FADD.FTZ R172, R172, R15 ;  /* 0x0000000facac7221 */ /* 0x000fc40000010000 */
[C---:B---3--:R-:W-:Y:S01]  /*6b40*/  HMMA.16816.F32 R60, R4.reuse, R24, R60 ;  /* 0x00000018043c723c */ /* 0x048fe2000000183c */
[----:B------:R-:W-:Y:S02]  /*6b50*/  FADD.FTZ R193, R193, R0 ;  /* 0x00000000c1c17221 */ /* 0x000fe40000010000 */
[----:B------:R-:W-:Y:S02]  /*6b60*/  FADD.FTZ R172, R175, R172 ;  /* 0x000000acafac7221 */ /* 0x000fe40000010000 */
[----:B------:R-:W-:Y:S02]  /*6b70*/  FADD.FTZ R250, R250, R193 ;  /* 0x000000c1fafa7221 */ /* 0x000fe40000010000 */
[----:B------:R-:W-:Y:S01]  /*6b80*/  FADD.FTZ R173, R173, R172 ;  /* 0x000000acadad7221 */ /* 0x000fe20000010000 */
[----:B------:R-:W-:Y:S01]  /*6b90*/  HMMA.16816.F32 R64, R4, R26, R64 ;  /* 0x0000001a0440723c */ /* 0x000fe20000001840 */
[----:B------:R-:W3:Y:S01]  /*6ba0*/  LDSM.16.MT88.4 R24, [R220+0x1f000] ;  /* 0x01f00000dc18783b */ /* 0x000ee20000004200 */
[----:B------:R-:W-:-:S02]  /*6bb0*/  FADD.FTZ R191, R191, R250 ;  /* 0x000000fabfbf7221 */ /* 0x000fc40000010000 */
[----:B------:R-:W-:Y:S02]  /*6bc0*/  FADD.FTZ R173, R188, R173 ;  /* 0x000000adbcad7221 */ /* 0x000fe40000010000 */
[----:B------:R-:W-:Y:S02]  /*6bd0*/  FADD.FTZ R174, R174, R191 ;  /* 0x000000bfaeae7221 */ /* 0x000fe40000010000 */
[C---:B--2---:R-:W-:Y:S08]  /*6be0*/  HMMA.16816.F32 R92, R4.reuse, R8, R92 ;  /* 0x00000008045c723c */ /* 0x044ff0000000185c */
[C---:B------:R-:W-:Y:S01]  /*6bf0*/  HMMA.16816.F32 R96, R4.reuse, R10, R96 ;  /* 0x0000000a0460723c */ /* 0x040fe20000001860 */
[----:B------:R-:W2:Y:S07]  /*6c00*/  LDSM.16.MT88.4 R8, [R217+0x1f000] ;  /* 0x01f00000d908783b */ /* 0x000eae0000004200 */
[C---:B-1----:R-:W-:Y:S08]  /*6c10*/  HMMA.16816.F32 R108, R4.reuse, R20, R108 ;  /* 0x00000014046c723c */ /* 0x042ff0000000186c */
[C---:B------:R-:W-:Y:S01]  /*6c20*/  HMMA.16816.F32 R112, R4.reuse, R22, R112 ;  /* 0x000000160470723c */ /* 0x040fe20000001870 */
[----:B------:R-:W1:Y:S07]  /*6c30*/  LDSM.16.MT88.4 R20, [R216+0x1f000] ;  /* 0x01f00000d814783b */ /* 0x000e6e0000004200 */
[C---:B------:R-:W-:Y:S07]  /*6c40*/  HMMA.16816.F32 R48, R4.reuse, R34, R48 ;  /* 0x000000220430723c */ /* 0x040fee0000001830 */
[----:B------:R-:W-:Y:S01]  /*6c50*/  IMAD.MOV.U32 R35, RZ, RZ, R171 ;  /* 0x000000ffff237224 */ /* 0x000fe200078e00ab */
[----:B----4-:R-:W-:Y:S01]  /*6c60*/  HMMA.16816.F32 R84, R4, R28, R84 ;  /* 0x0000001c0454723c */ /* 0x010fe20000001854 */
[----:B------:R-:W-:-:S02]  /*6c70*/  IMAD.MOV.U32 R34, RZ, RZ, R170 ;  /* 0x000000ffff227224 */ /* 0x000fc400078e00aa */
[--C-:B------:R-:W-:Y:S02]  /*6c80*/  FFMA.FTZ R170, R246, c[0x0][0x23c], -R195.reuse ;  /* 0x00008f00f6aa7a23 */ /* 0x100fe400000108c3 */
[----:B------:R-:W-:Y:S02]  /*6c90*/  FFMA.FTZ R171, R198, c[0x0][0x23c], -R195 ;  /* 0x00008f00c6ab7a23 */ /* 0x000fe400000108c3 */
[----:B------:R-:W-:Y:S01]  /*6ca0*/  IMAD.MOV.U32 R28, RZ, RZ, R168 ;  /* 0x000000ffff1c7224 */ /* 0x000fe200078e00a8 */
[----:B---3--:R-:W-:Y:S01]  /*6cb0*/  HMMA.16816.F32 R100, R4, R24, R100 ;  /* 0x000000180464723c */ /* 0x008fe20000001864 */
[----:B------:R-:W-:Y:S01]  /*6cc0*/  IMAD.MOV.U32 R29, RZ, RZ, R169 ;  /* 0x000000ffff1d7224 */ /* 0x000fe200078e00a9 */
[----:B------:R-:W-:Y:S01]  /*6cd0*/  MUFU.EX2 R170, R170 ;  /* 0x000000aa00aa7308 */ /* 0x000fe20000000800 */
[--C-:B------:R-:W-:Y:S02]  /*6ce0*/  FFMA.FTZ R168, R252, c[0x0][0x23c], -R195.reuse ;  /* 0x00008f00fca87a23 */ /* 0x100fe400000108c3 */
[----:B------:R-:W-:-:S02]  /*6cf0*/  FFMA.FTZ R169, R248, c[0x0][0x23c], -R195 ;  /* 0x00008f00f8a97a23 */ /* 0x000fc400000108c3 */
[----:B------:R-:W-:Y:S01]  /*6d00*/  LOP3.LUT R24, R35, UR8, R28, 0x96, !PT ;  /* 0x0000000823187c12 */ /* 0x000fe2000f8e961c */
[C---:B--2---:R-:W-:Y:S01]  /*6d10*/  HMMA.16816.F32 R116, R4.reuse, R8, R116 ;  /* 0x000000080474723c */ /* 0x044fe20000001874 */
[----:B------:R-:W-:Y:S01]  /*6d20*/  FFMA.FTZ R195, R196, c[0x0][0x23c], -R189 ;  /* 0x00008f00c4c37a23 */ /* 0x000fe200000108bd */
[----:B------:R-:W-:Y:S05]  /*6d30*/  MUFU.EX2 R168, R168 ;  /* 0x000000a800a87308 */ /* 0x000fea0000000800 */
[----:B------:R-:W-:Y:S01]  /*6d40*/  IMAD.WIDE.U32 R8, R24, -0x2daee0ad, RZ ;  /* 0xd2511f5318087825 */ /* 0x000fe200078e00ff */
[----:B------:R-:W-:Y:S02]  /*6d50*/  HMMA.16816.F32 R104, R4, R26, R104 ;  /* 0x0000001a0468723c */ /* 0x000fe40000001868 */
[----:B------:R-:W2:Y:S02]  /*6d60*/  MUFU.EX2 R169, R169 ;  /* 0x000000a900a97308 */ /* 0x000ea40000000800 */
[----:B------:R-:W-:-:S02]  /*6d70*/  LOP3.LUT R29, R8, 0xffff, RZ, 0xc0, !PT ;  /* 0x0000ffff081d7812 */ /* 0x000fc400078ec0ff */
[--C-:B------:R-:W-:Y:S02]  /*6d80*/  SHF.R.U32.HI R24, RZ, 0x10, R8.reuse ;  /* 0x00000010ff187819 */ /* 0x100fe40000011608 */
[C---:B------:R-:W-:Y:S01]  /*6d90*/  HMMA.16816.F32 R120, R4.reuse, R10, R120 ;  /* 0x0000000a0478723c */ /* 0x040fe20000001878 */
[----:B------:R-:W-:Y:S01]  /*6da0*/  LOP3.LUT R26, R8, 0xff, RZ, 0xc0, !PT ;  /* 0x000000ff081a7812 */ /* 0x000fe200078ec0ff */
[----:B------:R-:W-:Y:S01]  /*6db0*/  MUFU.EX2 R171, R171 ;  /* 0x000000ab00ab7308 */ /* 0x000fe20000000800 */
[----:B------:R-:W-:Y:S02]  /*6dc0*/  SHF.R.U32.HI R27, RZ, 0x18, R8 ;  /* 0x00000018ff1b7819 */ /* 0x000fe40000011608 */
[----:B------:R-:W-:Y:S02]  /*6dd0*/  LOP3.LUT R25, R9, UR17, R32, 0x96, !PT ;  /* 0x0000001109197c12 */ /* 0x000fe4000f8e9620 */
[----:B------:R-:W3:Y:S01]  /*6de0*/  LDSM.16.MT88.4 R8, [R220+0x19800] ;  /* 0x01980000dc08783b */ /* 0x000ee20000004200 */
[----:B-1----:R-:W-:Y:S01]  /*6df0*/  HMMA.16816.F32 R124, R4, R20, R124 ;  /* 0x00000014047c723c */ /* 0x002fe2000000187c */
[----:B------:R-:W-:Y:S01]  /*6e00*/  SHF.R.U32.HI R32, RZ, 0x10, R25 ;  /* 0x00000010ff207819 */ /* 0x000fe20000011619 */
[----:B------:R-:W1:Y:S01]  /*6e10*/  MUFU.EX2 R195, R195 ;  /* 0x000000c300c37308 */ /* 0x000e620000000800 */
[----:B------:R-:W-:-:S02]  /*6e20*/  LOP3.LUT R34, R25, 0xff, RZ, 0xc0, !PT ;  /* 0x000000ff19227812 */ /* 0x000fc400078ec0ff */
[----:B------:R-:W-:Y:S02]  /*6e30*/  SHF.R.U32.HI R29, RZ, 0x8, R29 ;  /* 0x00000008ff1d7819 */ /* 0x000fe4000001161d */
[----:B------:R-:W-:Y:S01]  /*6e40*/  LOP3.LUT R21, R25, 0xffff, RZ, 0xc0, !PT ;  /* 0x0000ffff19157812 */ /* 0x000fe200078ec0ff */
[C---:B------:R-:W-:Y:S01]  /*6e50*/  HMMA.16816.F32 R88, R4.reuse, R30, R88 ;  /* 0x0000001e0458723c */ /* 0x040fe20000001858 */
[----:B------:R-:W-:Y:S01]  /*6e60*/  LOP3.LUT R24, R24, 0xff, RZ, 0xc0, !PT ;  /* 0x000000ff18187812 */ /* 0x000fe200078ec0ff */
[----:B------:R-:W4:Y:S01]  /*6e70*/  MUFU.EX2 R189, R192 ;  /* 0x000000c000bd7308 */ /* 0x000f220000000800 */
[----:B------:R-:W-:Y:S02]  /*6e80*/  SHF.R.U32.HI R25, RZ, 0x18, R25 ;  /* 0x00000018ff197819 */ /* 0x000fe40000011619 */
[----:B------:R-:W-:Y:S02]  /*6e90*/  SHF.R.U32.HI R21, RZ, 0x8, R21 ;  /* 0x00000008ff157819 */ /* 0x000fe40000011615 */
[----:B------:R-:W-:Y:S01]  /*6ea0*/  LOP3.LUT R32, R32, 0xff, RZ, 0xc0, !PT ;  /* 0x000000ff20207812 */ /* 0x000fe200078ec0ff */
[----:B------:R-:W-:Y:S01]  /*6eb0*/  HMMA.16816.F32 R128, R4, R22, R128 ;  /* 0x000000160480723c */ /* 0x000fe20000001880 */
[----:B------:R-:W-:-:S02]  /*6ec0*/  PRMT R26, R26, 0x5410, R29 ;  /* 0x000054101a1a7816 */ /* 0x000fc4000000001d */
[----:B------:R-:W-:Y:S01]  /*6ed0*/  PRMT R24, R24, 0x5410, R27 ;  /* 0x0000541018187816 */ /* 0x000fe2000000001b */
[----:B------:R-:W3:Y:S01]  /*6ee0*/  LDSM.16.MT88.4 R28, [R218+0x19800] ;  /* 0x01980000da1c783b */ /* 0x000ee20000004200 */
[----:B------:R-:W-:Y:S02]  /*6ef0*/  PRMT R34, R34, 0x5410, R21 ;  /* 0x0000541022227816 */ /* 0x000fe40000000015 */
[----:B------:R-:W-:Y:S01]  /*6f00*/  PRMT R32, R32, 0x5410, R25 ;  /* 0x0000541020207816 */ /* 0x000fe20000000019 */
[--C-:B------:R-:W-:Y:S01]  /*6f10*/  HSET2.LE.AND R6, R26, R241.reuse, PT ;  /* 0x000000f11a067233 */ /* 0x100fe20003803000 */
[----:B--2---:R-:W-:Y:S01]  /*6f20*/  F2FP.PACK_AB R27, R169, R168 ;  /* 0x000000a8a91b723e */ /* 0x004fe200000000ff */
[--C-:B------:R-:W-:Y:S01]  /*6f30*/  HSET2.LE.AND R7, R24, R241.reuse, PT ;  /* 0x000000f118077233 */ /* 0x100fe20003803000 */
[----:B-1----:R-:W-:Y:S01]  /*6f40*/  F2FP.PACK_AB R26, R194, R195 ;  /* 0x000000c3c21a723e */ /* 0x002fe200000000ff */
[--C-:B------:R-:W-:Y:S01]  /*6f50*/  HSET2.LE.AND R4, R34, R241.reuse, PT ;  /* 0x000000f122047233 */ /* 0x100fe20003803000 */
[----:B------:R-:W-:Y:S01]  /*6f60*/  F2FP.PACK_AB R25, R171, R170 ;  /* 0x000000aaab19723e */ /* 0x000fe200000000ff */
[----:B------:R-:W-:Y:S01]  /*6f70*/  HSET2.LE.AND R5, R32, R241, PT ;  /* 0x000000f120057233 */ /* 0x000fe20003803000 */
[----:B----4-:R-:W-:Y:S01]  /*6f80*/  F2FP.PACK_AB R24, R190, R189 ;  /* 0x000000bdbe18723e */ /* 0x010fe200000000ff */
[----:B------:R-:W1:Y:S01]  /*6f90*/  LDSM.16.MT88.4 R20, [R217+0x19800] ;  /* 0x01980000d914783b */ /* 0x000e620000004200 */
        /* <DEDUP_REMOVED lines=8> */
[----:B------:R-:W2:Y:S01]  /*7020*/  LDSM.16.MT88.4 R24, [R216+0x19800] ;  /* 0x01980000d818783b */ /* 0x000ea20000004200 */
[----:B------:R-:W-:-:S02]  /*7030*/  FADD.FTZ R194, R194, R195 ;  /* 0x000000c3c2c27221 */ /* 0x000fc40000010000 */
[----:B------:R-:W-:Y:S02]  /*7040*/  FADD.FTZ R170, R170, R169 ;  /* 0x000000a9aaaa7221 */ /* 0x000fe40000010000 */
[----:B---3--:R-:W-:Y:S01]  /*7050*/  HMMA.16816.F32 R160, R4, R8, R160 ;  /* 0x0000000804a0723c */ /* 0x008fe200000018a0 */
[----:B------:R-:W-:Y:S02]  /*7060*/  FADD.FTZ R189, R189, R194 ;  /* 0x000000c2bdbd7221 */ /* 0x000fe40000010000 */
[----:B------:R-:W-:Y:S02]  /*7070*/  FADD.FTZ R167, R171, R170 ;  /* 0x000000aaaba77221 */ /* 0x000fe40000010000 */
[----:B------:R-:W-:-:S03]  /*7080*/  FADD.FTZ R251, R190, R189 ;  /* 0x000000bdbefb7221 */ /* 0x000fc60000010000 */
        /* <DEDUP_REMOVED lines=14> */
[C---:B----4-:R-:W-:Y:S08]  /*7170*/  HMMA.16816.F32 R44, R4.reuse, R28, R44 ;  /* 0x0000001c042c723c */ /* 0x050ff0000000182c */
        /* <DEDUP_REMOVED lines=28> */
[----:B------:R-:W-:-:S04]  /*7340*/  DEPBAR.LE SB0, 0x0 ;  /* 0x000080000000791a */ /* 0x000fc80000000000 */
[----:B------:R-:W-:Y:S01]  /*7350*/  UIADD3 UR37, UR35, -0x2, URZ ;  /* 0xfffffffe23257890 */ /* 0x000fe2000fffe03f */
[----:B------:R-:W-:Y:S01]  /*7360*/  ISETP.GE.AND P5, PT, R244, c[0x0][0x220], PT ;  /* 0x00008800f4007a0c */ /* 0x000fe20003fa6270 */
[----:B------:R-:W-:Y:S01]  /*7370*/  BAR.SYNC.DEFER_BLOCKING 0x0 ;  /* 0x0000000000007b1d */ /* 0x000fe20000010000 */
[----:B------:R-:W-:Y:S01]  /*7380*/  ISETP.GE.AND P4, PT, R230, c[0x0][0x220], PT ;  /* 0x00008800e6007a0c */ /* 0x000fe20003f86270 */
[----:B------:R-:W-:Y:S01]  /*7390*/  USHF.R.S32.HI UR5, URZ, 0x1f, UR37 ;  /* 0x0000001f3f057899 */ /* 0x000fe20008011425 */
[----:B------:R-:W-:Y:S01]  /*73a0*/  ISETP.GE.AND P3, PT, R229, c[0x0][0x220], PT ;  /* 0x00008800e5007a0c */ /* 0x000fe20003f66270 */
[----:B------:R-:W-:Y:S01]  /*73b0*/  UIMAD UR4, UR22, UR37, URZ ;  /* 0x00000025160472a4 */ /* 0x000fe2000f8e023f */
[----:B-----5:R-:W-:Y:S01]  /*73c0*/  IMAD.MOV.U32 R24, RZ, RZ, R16 ;  /* 0x000000ffff187224 */ /* 0x020fe200078e0010 */
[----:B------:R-:W-:Y:S01]  /*73d0*/  ISETP.GE.AND P2, PT, R228, c[0x0][0x220], PT ;  /* 0x00008800e4007a0c */ /* 0x000fe20003f46270 */
[----:B------:R-:W-:Y:S01]  /*73e0*/  IMAD.MOV.U32 R25, RZ, RZ, R19 ;  /* 0x000000ffff197224 */ /* 0x000fe200078e0013 */
[----:B------:R-:W-:Y:S01]  /*73f0*/  UIMAD UR4, UR5, UR23, UR4 ;  /* 0x00000017050472a4 */ /* 0x000fe2000f8e0204 */
[----:B------:R-:W-:Y:S02]  /*7400*/  STL.64 [R1+0x30], R38 ;  /* 0x0000302601007387 */ /* 0x000fe40000100a00 */
[----:B------:R-:W-:-:S02]  /*7410*/  IMAD.WIDE.U32 R24, R227, UR37, R24 ;  /* 0x00000025e3187c25 */ /* 0x000fc4000f8e0018 */
[----:B------:R-:W-:Y:S03]  /*7420*/  STL.64 [R1+0x28], R36 ;  /* 0x0000282401007387 */ /* 0x000fe60000100a00 */
[C---:B------:R-:W-:Y:S02]  /*7430*/  @!P5 LEA R22, P6, R24.reuse, c[0x0][0x170], 0x1 ;  /* 0x00005c001816da11 */ /* 0x040fe400078c08ff */
[----:B------:R-:W-:Y:S02]  /*7440*/  IADD3 R4, R25, UR4, RZ ;  /* 0x0000000419047c10 */ /* 0x000fe4000fffe0ff */
        /* <DEDUP_REMOVED lines=58> */
[----:B---3--:R-:W2:Y:S04]  /*77f0*/  LDSM.16.M88.4 R4, [R225+0x10000] ;  /* 0x01000000e104783b */ /* 0x008ea80000000200 */
[----:B------:R-:W3:Y:S04]  /*7800*/  LDSM.16.M88.4 R180, [R225+0x10800] ;  /* 0x01080000e1b4783b */ /* 0x000ee80000000200 */
[----:B------:R-:W3:Y:S04]  /*7810*/  LDSM.16.M88.4 R172, [R225+0x11000] ;  /* 0x01100000e1ac783b */ /* 0x000ee80000000200 */
[----:B------:R-:W4:Y:S04]  /*7820*/  LDSM.16.M88.4 R24, [R225+0x11800] ;  /* 0x01180000e118783b */ /* 0x000f280000000200 */
[----:B------:R-:W-:Y:S04]  /*7830*/  LDSM.16.M88.4 R188, [R224] ;  /* 0x00000000e0bc783b */ /* 0x000fe80000000200 */
[----:B-1----:R-:W1:Y:S04]  /*7840*/  LDSM.16.M88.4 R20, [R223] ;  /* 0x00000000df14783b */ /* 0x002e680000000200 */
[----:B------:R-:W1:Y:S04]  /*7850*/  LDSM.16.M88.4 R36, [R215] ;  /* 0x00000000d724783b */ /* 0x000e680000000200 */
[----:B------:R-:W1:Y:S04]  /*7860*/  LDSM.16.M88.4 R192, [R213] ;  /* 0x00000000d5c0783b */ /* 0x000e680000000200 */
[----:B------:R-:W1:Y:S04]  /*7870*/  LDSM.16.M88.4 R196, [R214] ;  /* 0x00000000d6c4783b */ /* 0x000e680000000200 */
[----:B------:R-:W-:Y:S01]  /*7880*/  LDSM.16.M88.4 R28, [R222] ;  /* 0x00000000de1c783b */ /* 0x000fe20000000200 */
[C---:B--2---:R-:W-:Y:S03]  /*7890*/  HMMA.16816.F32 R8, R32.reuse, R4, RZ ;  /* 0x000000042008723c */ /* 0x044fe600000018ff */
[----:B------:R-:W0:Y:S05]  /*78a0*/  LDGDEPBAR ;  /* 0x00000000000079af */ /* 0x000e2a0000000000 */
[C---:B------:R-:W-:Y:S08]  /*78b0*/  HMMA.16816.F32 R4, R32.reuse, R6, RZ ;  /* 0x000000062004723c */ /* 0x040ff000000018ff */
[C---:B---3--:R-:W-:Y:S08]  /*78c0*/  HMMA.16816.F32 R184, R32.reuse, R180, RZ ;  /* 0x000000b420b8723c */ /* 0x048ff000000018ff */
[C---:B------:R-:W-:Y:S08]  /*78d0*/  HMMA.16816.F32 R180, R32.reuse, R182, RZ ;  /* 0x000000b620b4723c */ /* 0x040ff000000018ff */
[C---:B------:R-:W-:Y:S08]  /*78e0*/  HMMA.16816.F32 R176, R32.reuse, R172, RZ ;  /* 0x000000ac20b0723c */ /* 0x040ff000000018ff */
[C---:B------:R-:W-:Y:S08]  /*78f0*/  HMMA.16816.F32 R172, R32.reuse, R174, RZ ;  /* 0x000000ae20ac723c */ /* 0x040ff000000018ff */
[C---:B----4-:R-:W-:Y:S08]  /*7900*/  HMMA.16816.F32 R168, R32.reuse, R24, RZ ;  /* 0x0000001820a8723c */ /* 0x050ff000000018ff */
[----:B------:R-:W-:Y:S01]  /*7910*/  HMMA.16816.F32 R32, R32, R26, RZ ;  /* 0x0000001a2020723c */ /* 0x000fe200000018ff */
[----:B------:R-:W2:Y:S07]  /*7920*/  LDSM.16.M88.4 R24, [R219+0x10000] ;  /* 0x01000000db18783b */ /* 0x000eae0000000200 */
        /* <DEDUP_REMOVED lines=12> */
[----:B------:R-:W-:Y:S03]  /*79f0*/  LDSM.16.M88.4 R188, [R221] ;  /* 0x00000000ddbc783b */ /* 0x000fe60000000200 */
[C---:B--2---:R-:W-:Y:S08]  /*7a00*/  HMMA.16816.F32 R8, R28.reuse, R24, R8 ;  /* 0x000000181c08723c */ /* 0x044ff00000001808 */
[C---:B------:R-:W-:Y:S01]  /*7a10*/  HMMA.16816.F32 R4, R28.reuse, R26, R4 ;  /* 0x0000001a1c04723c */ /* 0x040fe20000001804 */
[----:B------:R-:W2:Y:S07]  /*7a20*/  LDSM.16.M88.4 R24, [R212] ;  /* 0x00000000d418783b */ /* 0x000eae0000000200 */
        /* <DEDUP_REMOVED lines=8> */
[----:B------:R-:W-:Y:S04]  /*7ab0*/  LDSM.16.M88.4 R28, [R225+0x12000] ;  /* 0x01200000e11c783b */ /* 0x000fe80000000200 */
[----:B------:R-:W-:Y:S03]  /*7ac0*/  LDSM.16.M88.4 R196, [R225+0x13000] ;  /* 0x01300000e1c4783b */ /* 0x000fe60000000200 */
[C---:B--2---:R-:W-:Y:S08]  /*7ad0*/  HMMA.16816.F32 R8, R188.reuse, R24, R8 ;  /* 0x00000018bc08723c */ /* 0x044ff00000001808 */
[C---:B------:R-:W-:Y:S01]  /*7ae0*/  HMMA.16816.F32 R4, R188.reuse, R26, R4 ;  /* 0x0000001abc04723c */ /* 0x040fe20000001804 */
[----:B------:R-:W2:Y:S07]  /*7af0*/  LDSM.16.M88.4 R24, [R226+0x4000] ;  /* 0x00400000e218783b */ /* 0x000eae0000000200 */
[C---:B-1----:R-:W-:Y:S08]  /*7b00*/  HMMA.16816.F32 R184, R188.reuse, R20, R184 ;  /* 0x00000014bcb8723c */ /* 0x042ff000000018b8 */
[C---:B------:R-:W-:Y:S01]  /*7b10*/  HMMA.16816.F32 R180, R188.reuse, R22, R180 ;  /* 0x00000016bcb4723c */ /* 0x040fe200000018b4 */
[----:B------:R-:W1:Y:S07]  /*7b20*/  LDSM.16.M88.4 R20, [R225+0x12800] ;  /* 0x01280000e114783b */ /* 0x000e6e0000000200 */
[C---:B------:R-:W-:Y:S08]  /*7b30*/  HMMA.16816.F32 R176, R188.reuse, R36, R176 ;  /* 0x00000024bcb0723c */ /* 0x040ff000000018b0 */
[C---:B------:R-:W-:Y:S01]  /*7b40*/  HMMA.16816.F32 R172, R188.reuse, R38, R172 ;  /* 0x00000026bcac723c */ /* 0x040fe200000018ac */
[----:B------:R-:W-:Y:S07]  /*7b50*/  LDSM.16.M88.4 R36, [R219+0x12000] ;  /* 0x01200000db24783b */ /* 0x000fee0000000200 */
[C---:B---3--:R-:W-:Y:S08]  /*7b60*/  HMMA.16816.F32 R168, R188.reuse, R192, R168 ;  /* 0x000000c0bca8723c */ /* 0x048ff000000018a8 */
[----:B------:R-:W-:Y:S01]  /*7b70*/  HMMA.16816.F32 R32, R188, R194, R32 ;  /* 0x000000c2bc20723c */ /* 0x000fe20000001820 */
[----:B------:R-:W3:Y:S04]  /*7b80*/  LDSM.16.M88.4 R188, [R225+0x13800] ;  /* 0x01380000e1bc783b */ /* 0x000ee80000000200 */
[----:B------:R-:W-:Y:S03]  /*7b90*/  LDSM.16.M88.4 R192, [R210] ;  /* 0x00000000d2c0783b */ /* 0x000fe60000000200 */
[C---:B--2---:R-:W-:Y:S08]  /*7ba0*/  HMMA.16816.F32 R8, R24.reuse, R28, R8 ;  /* 0x0000001c1808723c */ /* 0x044ff00000001808 */
[C---:B------:R-:W-:Y:S01]  /*7bb0*/  HMMA.16816.F32 R4, R24.reuse, R30, R4 ;  /* 0x0000001e1804723c */ /* 0x040fe20000001804 */
[----:B------:R-:W-:Y:S07]  /*7bc0*/  LDSM.16.M88.4 R28, [R211] ;  /* 0x00000000d31c783b */ /* 0x000fee0000000200 */
        /* <DEDUP_REMOVED lines=8> */
[----:B------:R-:W2:Y:S04]  /*7c50*/  LDSM.16.M88.4 R188, [R209] ;  /* 0x00000000d1bc783b */ /* 0x000ea80000000200 */
[----:B------:R-:W3:Y:S03]  /*7c60*/  LDSM.16.M88.4 R24, [R208] ;  /* 0x00000000d018783b */ /* 0x000ee60000000200 */
        /* <DEDUP_REMOVED lines=12> */
[----:B------:R-:W3:Y:S03]  /*7d30*/  LDSM.16.M88.4 R20, [R212+0x2000] ;  /* 0x00200000d414783b */ /* 0x000ee60000000200 */
[C---:B-1----:R-:W-:Y:S08]  /*7d40*/  HMMA.16816.F32 R8, R28.reuse, R36, R8 ;  /* 0x000000241c08723c */ /* 0x042ff00000001808 */
[C---:B------:R-:W-:Y:S01]  /*7d50*/  HMMA.16816.F32 R4, R28.reuse, R38, R4 ;  /* 0x000000261c04723c */ /* 0x040fe20000001804 */
[----:B------:R-:W-:Y:S07]  /*7d60*/  LDSM.16.M88.4 R36, [R225+0x14800] ;  /* 0x01480000e124783b */ /* 0x000fee0000000200 */
[C---:B------:R-:W-:Y:S08]  /*7d70*/  HMMA.16816.F32 R184, R28.reuse, R196, R184 ;  /* 0x000000c41cb8723c */ /* 0x040ff000000018b8 */
[C---:B------:R-:W-:Y:S01]  /*7d80*/  HMMA.16816.F32 R180, R28.reuse, R198, R180 ;  /* 0x000000c61cb4723c */ /* 0x040fe200000018b4 */
[----:B------:R-:W1:Y:S07]  /*7d90*/  LDSM.16.M88.4 R196, [R212+0x2800] ;  /* 0x00280000d4c4783b */ /* 0x000e6e0000000200 */
[C---:B----4-:R-:W-:Y:S08]  /*7da0*/  HMMA.16816.F32 R176, R28.reuse, R192, R176 ;  /* 0x000000c01cb0723c */ /* 0x050ff000000018b0 */
[C---:B------:R-:W-:Y:S01]  /*7db0*/  HMMA.16816.F32 R172, R28.reuse, R194, R172 ;  /* 0x000000c21cac723c */ /* 0x040fe200000018ac */
[----:B------:R-:W4:Y:S07]  /*7dc0*/  LDSM.16.M88.4 R192, [R212+0x3000] ;  /* 0x00300000d4c0783b */ /* 0x000f2e0000000200 */
[C---:B--2---:R-:W-:Y:S08]  /*7dd0*/  HMMA.16816.F32 R168, R28.reuse, R188, R168 ;  /* 0x000000bc1ca8723c */ /* 0x044ff000000018a8 */
        /* <DEDUP_REMOVED lines=12> */
[C---:B--2---:R-:W-:Y:S08]  /*7ea0*/  HMMA.16816.F32 R168, R24.reuse, R188, R168 ;  /* 0x000000bc18a8723c */ /* 0x044ff000000018a8 */
[----:B------:R-:W-:Y:S01]  /*7eb0*/  HMMA.16816.F32 R32, R24, R190, R32 ;  /* 0x000000be1820723c */ /* 0x000fe20000001820 */
[----:B------:R-:W-:Y:S04]  /*7ec0*/  LDSM.16.M88.4 R188, [R224+0x8000] ;  /* 0x00800000e0bc783b */ /* 0x000fe80000000200 */
[----:B------:R-:W2:Y:S03]  /*7ed0*/  LDSM.16.M88.4 R24, [R207] ;  /* 0x00000000cf18783b */ /* 0x000ea60000000200 */
[C---:B---3--:R-:W-:Y:S08]  /*7ee0*/  HMMA.16816.F32 R8, R28.reuse, R20, R8 ;  /* 0x000000141c08723c */ /* 0x048ff00000001808 */
[C---:B------:R-:W-:Y:S01]  /*7ef0*/  HMMA.16816.F32 R4, R28.reuse, R22, R4 ;  /* 0x000000161c04723c */ /* 0x040fe20000001804 */
[----:B------:R-:W3:Y:S07]  /*7f00*/  LDSM.16.M88.4 R20, [R206] ;  /* 0x00000000ce14783b */ /* 0x000eee0000000200 */
[C---:B------:R-:W-:Y:S08]  /*7f10*/  HMMA.16816.F32 R184, R28.reuse, R36, R184 ;  /* 0x000000241cb8723c */ /* 0x040ff000000018b8 */
[C---:B------:R-:W-:Y:S01]  /*7f20*/  HMMA.16816.F32 R180, R28.reuse, R38, R180 ;  /* 0x000000261cb4723c */ /* 0x040fe200000018b4 */
[----:B------:R-:W3:Y:S07]  /*7f30*/  LDSM.16.M88.4 R36, [R205] ;  /* 0x00000000cd24783b */ /* 0x000eee0000000200 */
[C---:B-1----:R-:W-:Y:S08]  /*7f40*/  HMMA.16816.F32 R176, R28.reuse, R196, R176 ;  /* 0x000000c41cb0723c */ /* 0x042ff000000018b0 */
[C---:B------:R-:W-:Y:S01]  /*7f50*/  HMMA.16816.F32 R172, R28.reuse, R198, R172 ;  /* 0x000000c61cac723c */ /* 0x040fe200000018ac */
[----:B------:R-:W-:Y:S07]  /*7f60*/  LDSM.16.M88.4 R196, [R204] ;  /* 0x00000000ccc4783b */ /* 0x000fee0000000200 */
[C---:B----4-:R-:W-:Y:S08]  /*7f70*/  HMMA.16816.F32 R168, R28.reuse, R192, R168 ;  /* 0x000000c01ca8723c */ /* 0x050ff000000018a8 */
        /* <DEDUP_REMOVED lines=11> */
[----:B------:R-:W-:Y:S07]  /*8030*/  LDSM.16.M88.4 R36, [R219+0x15800] ;  /* 0x01580000db24783b */ /* 0x000fee0000000200 */
        /* <DEDUP_REMOVED lines=27> */
[----:B------:R-:W-:Y:S01]  /*81f0*/  HMMA.16816.F32 R32, R28, R198, R32 ;  /* 0x000000c61c20723c */ /* 0x000fe20000001820 */
[----:B------:R-:W4:Y:S04]  /*8200*/  LDSM.16.M88.4 R28, [R225+0x17800] ;  /* 0x01780000e11c783b */ /* 0x000f280000000200 */
[----:B------:R-:W-:Y:S03]  /*8210*/  LDSM.16.M88.4 R196, [R203] ;  /* 0x00000000cbc4783b */ /* 0x000fe60000000200 */
[----:B-1----:R-:W-:Y:S01]  /*8220*/  HMMA.16816.F32 R184, R20, R24, R184 ;  /* 0x0000001814b8723c */ /* 0x002fe200000018b8 */
[----:B--2---:R-:W-:-:S02]  /*8230*/  IMAD.MOV.U32 R15, RZ, RZ, R38 ;  /* 0x000000ffff0f7224 */ /* 0x004fc400078e0026 */
[----:B------:R-:W-:-:S05]  /*8240*/  IMAD.MOV.U32 R0, RZ, RZ, R39 ;  /* 0x000000ffff007224 */ /* 0x000fca00078e0027 */
[----:B------:R-:W-:Y:S01]  /*8250*/  HMMA.16816.F32 R180, R20, R26, R180 ;  /* 0x0000001a14b4723c */ /* 0x000fe200000018b4 */
[----:B------:R-:W1:Y:S01]  /*8260*/  LDSM.16.M88.4 R24, [R224+0xc000] ;  /* 0x00c00000e018783b */ /* 0x000e620000000200 */
[----:B------:R-:W-:-:S06]  /*8270*/  IMAD.MOV.U32 R166, RZ, RZ, R37 ;  /* 0x000000ffffa67224 */ /* 0x000fcc00078e0025 */
[C---:B------:R-:W-:Y:S08]  /*8280*/  HMMA.16816.F32 R8, R20.reuse, R192, R8 ;  /* 0x000000c01408723c */ /* 0x040ff00000001808 */
[C---:B------:R-:W-:Y:S01]  /*8290*/  HMMA.16816.F32 R4, R20.reuse, R194, R4 ;  /* 0x000000c21404723c */ /* 0x040fe20000001804 */
[----:B------:R-:W2:Y:S07]  /*82a0*/  LDSM.16.M88.4 R192, [R202] ;  /* 0x00000000cac0783b */ /* 0x000eae0000000200 */
[C---:B---3--:R-:W-:Y:S08]  /*82b0*/  HMMA.16816.F32 R176, R20.reuse, R188, R176 ;  /* 0x000000bc14b0723c */ /* 0x048ff000000018b0 */
[C---:B------:R-:W-:Y:S01]  /*82c0*/  HMMA.16816.F32 R172, R20.reuse, R190, R172 ;  /* 0x000000be14ac723c */ /* 0x040fe200000018ac */
[----:B------:R-:W3:Y:S07]  /*82d0*/  LDSM.16.M88.4 R188, [R201] ;  /* 0x00000000c9bc783b */ /* 0x000eee0000000200 */
[C---:B----4-:R-:W-:Y:S08]  /*82e0*/  HMMA.16816.F32 R168, R20.reuse, R28, R168 ;  /* 0x0000001c14a8723c */ /* 0x050ff000000018a8 */
[----:B------:R-:W-:Y:S01]  /*82f0*/  HMMA.16816.F32 R32, R20, R30, R32 ;  /* 0x0000001e1420723c */ /* 0x000fe20000001820 */
[----:B------:R-:W4:Y:S04]  /*8300*/  LDSM.16.M88.4 R20, [R219+0x16000] ;  /* 0x01600000db14783b */ /* 0x000f280000000200 */
[----:B------:R-:W-:Y:S03]  /*8310*/  LDSM.16.M88.4 R28, [R200] ;  /* 0x00000000c81c783b */ /* 0x000fe60000000200 */
[C---:B-1----:R-:W-:Y:S08]  /*8320*/  HMMA.16816.F32 R8, R24.reuse, R196, R8 ;  /* 0x000000c41808723c */ /* 0x042ff00000001808 */
[C---:B------:R-:W-:Y:S01]  /*8330*/  HMMA.16816.F32 R4, R24.reuse, R198, R4 ;  /* 0x000000c61804723c */ /* 0x040fe20000001804 */
[----:B------:R-:W1:Y:S07]  /*8340*/  LDSM.16.M88.4 R196, [R219+0x16800] ;  /* 0x01680000dbc4783b */ /* 0x000e6e0000000200 */
[C---:B--2---:R-:W-:Y:S08]  /*8350*/  HMMA.16816.F32 R184, R24.reuse, R192, R184 ;  /* 0x000000c018b8723c */ /* 0x044ff000000018b8 */
[C---:B------:R-:W-:Y:S01]  /*8360*/  HMMA.16816.F32 R180, R24.reuse, R194, R180 ;  /* 0x000000c218b4723c */ /* 0x040fe200000018b4 */
[----:B------:R-:W-:Y:S07]  /*8370*/  LDSM.16.M88.4 R192, [R219+0x17000] ;  /* 0x01700000dbc0783b */ /* 0x000fee0000000200 */
[----:B---3--:R-:W-:Y:S08]  /*8380*/  HMMA.16816.F32 R176, R24, R188, R176 ;  /* 0x000000bc18b0723c */ /* 0x008ff000000018b0 */
[C---:B----4-:R-:W-:Y:S08]  /*8390*/  HMMA.16816.F32 R8, R36.reuse, R20, R8 ;  /* 0x000000142408723c */ /* 0x050ff00000001808 */
[C---:B------:R-:W-:Y:S01]  /*83a0*/  HMMA.16816.F32 R4, R36.reuse, R22, R4 ;  /* 0x000000162404723c */ /* 0x040fe20000001804 */
[----:B------:R-:W-:Y:S07]  /*83b0*/  LDSM.16.M88.4 R20, [R212+0x6800] ;  /* 0x00680000d414783b */ /* 0x000fee0000000200 */
[C---:B-1----:R-:W-:Y:S07]  /*83c0*/  HMMA.16816.F32 R184, R36.reuse, R196, R184 ;  /* 0x000000c424b8723c */ /* 0x042fee00000018b8 */
[----:B------:R-:W-:Y:S01]  /*83d0*/  IMAD.MOV.U32 R196, RZ, RZ, R36 ;  /* 0x000000ffffc47224 */ /* 0x000fe200078e0024 */
[----:B------:R-:W-:Y:S01]  /*83e0*/  HMMA.16816.F32 R180, R36, R198, R180 ;  /* 0x000000c624b4723c */ /* 0x000fe200000018b4 */
[----:B------:R1:W5:Y:S04]  /*83f0*/  LDL.LU.64 R38, [R1+0x30] ;  /* 0x0000300001267983 */ /* 0x0003680000300a00 */
[----:B------:R1:W5:Y:S03]  /*8400*/  LDL.LU.64 R36, [R1+0x28] ;  /* 0x0000280001247983 */ /* 0x0003660000300a00 */
[C---:B------:R-:W-:Y:S01]  /*8410*/  HMMA.16816.F32 R172, R24.reuse, R190, R172 ;  /* 0x000000be18ac723c */ /* 0x040fe200000018ac */
[----:B------:R-:W-:Y:S07]  /*8420*/  LDSM.16.M88.4 R188, [R219+0x17800] ;  /* 0x01780000dbbc783b */ /* 0x000fee0000000200 */
[C---:B------:R-:W-:Y:S08]  /*8430*/  HMMA.16816.F32 R168, R24.reuse, R28, R168 ;  /* 0x0000001c18a8723c */ /* 0x040ff000000018a8 */
[----:B------:R-:W-:Y:S01]  /*8440*/  HMMA.16816.F32 R32, R24, R30, R32 ;  /* 0x0000001e1820723c */ /* 0x000fe20000001820 */
[----:B------:R-:W-:Y:S04]  /*8450*/  LDSM.16.M88.4 R28, [R221+0xc000] ;  /* 0x00c00000dd1c783b */ /* 0x000fe80000000200 */
[----:B------:R-:W2:Y:S01]  /*8460*/  LDSM.16.M88.4 R24, [R212+0x6000] ;  /* 0x00600000d418783b */ /* 0x000ea20000000200 */
[----:B------:R-:W-:-:S02]  /*8470*/  IMAD.MOV.U32 R199, RZ, RZ, R0 ;  /* 0x000000ffffc77224 */ /* 0x000fc400078e0000 */
[----:B------:R-:W-:Y:S02]  /*8480*/  IMAD.U32 R0, RZ, RZ, UR37 ;  /* 0x00000025ff007e24 */ /* 0x000fe4000f8e00ff */
[----:B------:R-:W-:Y:S02]  /*8490*/  IMAD.MOV.U32 R198, RZ, RZ, R15 ;  /* 0x000000ffffc67224 */ /* 0x000fe400078e000f */
[----:B------:R-:W-:-:S05]  /*84a0*/  IMAD R15, R0, 0x40, R231 ;  /* 0x00000040000f7824 */ /* 0x000fca00078e02e7 */
[C---:B------:R-:W-:Y:S01]  /*84b0*/  ISETP.GE.AND P0, PT, R15.reuse, R239, PT ;  /* 0x000000ef0f00720c */ /* 0x040fe20003f06270 */
[----:B------:R-:W-:Y:S01]  /*84c0*/  IMAD.MOV.U32 R197, RZ, RZ, R166 ;  /* 0x000000ffffc57224 */ /* 0x000fe200078e00a6 */
[C---:B------:R-:W-:Y:S02]  /*84d0*/  IADD3 R166, R15.reuse, 0x1, RZ ;  /* 0x000000010fa67810 */ /* 0x040fe40007ffe0ff */
[C---:B------:R-:W-:Y:S01]  /*84e0*/  ISETP.LT.OR P0, PT, R15.reuse, R240, P0 ;  /* 0x000000f00f00720c */ /* 0x040fe20000701670 */
[C---:B--2---:R-:W-:Y:S08]  /*84f0*/  HMMA.16816.F32 R8, R28.reuse, R24, R8 ;  /* 0x000000181c08723c */ /* 0x044ff00000001808 */
[----:B------:R-:W-:Y:S01]  /*8500*/  HMMA.16816.F32 R4, R28, R26, R4 ;  /* 0x0000001a1c04723c */ /* 0x000fe20000001804 */
[----:B------:R-:W2:Y:S01]  /*8510*/  LDSM.16.M88.4 R24, [R212+0x7000] ;  /* 0x00700000d418783b */ /* 0x000ea20000000200 */
[----:B------:R-:W-:-:S02]  /*8520*/  ISETP.GE.AND P6, PT, R15, R233, PT ;  /* 0x000000e90f00720c */ /* 0x000fc40003fc6270 */
[C---:B------:R-:W-:Y:S02]  /*8530*/  ISETP.GE.AND P1, PT, R166.reuse, R239, PT ;  /* 0x000000efa600720c */ /* 0x040fe40003f26270 */
[----:B------:R-:W-:Y:S02]  /*8540*/  ISETP.LT.OR P6, PT, R15, R238, P6 ;  /* 0x000000ee0f00720c */ /* 0x000fe400037c1670 */
[----:B------:R-:W-:Y:S01]  /*8550*/  HMMA.16816.F32 R168, R196, R188, R168 ;  /* 0x000000bcc4a8723c */ /* 0x000fe200000018a8 */
[----:B------:R-:W-:-:S07]  /*8560*/  ISETP.LT.OR P1, PT, R166, R240, P1 ;  /* 0x000000f0a600720c */ /* 0x000fce0000f21670 */
[----:B------:R-:W-:Y:S02]  /*8570*/  FSEL R0, R8, -INF , !P0 ;  /* 0xff80000008007808 */ /* 0x000fe40004000000 */
[C---:B------:R-:W-:Y:S01]  /*8580*/  ISETP.GE.AND P0, PT, R166.reuse, R233, PT ;  /* 0x000000e9a600720c */ /* 0x040fe20003f06270 */
[----:B------:R-:W-:Y:S01]  /*8590*/  HMMA.16816.F32 R184, R28, R20, R184 ;  /* 0x000000141cb8723c */ /* 0x000fe200000018b8 */
[C---:B------:R-:W-:Y:S02]  /*85a0*/  IADD3 R188, R15.reuse, 0x8, RZ ;  /* 0x000000080fbc7810 */ /* 0x040fe40007ffe0ff */
[----:B------:R-:W-:Y:S02]  /*85b0*/  ISETP.LT.OR P0, PT, R166, R238, P0 ;  /* 0x000000eea600720c */ /* 0x000fe40000701670 */
[----:B------:R-:W-:Y:S02]  /*85c0*/  IADD3 R166, R15, 0x9, RZ ;  /* 0x000000090fa67810 */ /* 0x000fe40007ffe0ff */
[----:B------:R-:W-:Y:S01]  /*85d0*/  FSEL R20, R10, -INF , !P6 ;  /* 0xff8000000a147808 */ /* 0x000fe20007000000 */
[----:B------:R-:W-:Y:S01]  /*85e0*/  HMMA.16816.F32 R176, R196, R192, R176 ;  /* 0x000000c0c4b0723c */ /* 0x000fe200000018b0 */
[----:B------:R-:W-:-:S02]  /*85f0*/  ISETP.GE.AND P6, PT, R188, R239, PT ;  /* 0x000000efbc00720c */ /* 0x000fc40003fc6270 */
[----:B------:R-:W-:-:S05]  /*8600*/  FSEL R21, R9, -INF , !P1 ;  /* 0xff80000009157808 */ /* 0x000fca0004800000 */
[----:B------:R-:W-:Y:S01]  /*8610*/  HMMA.16816.F32 R180, R28, R22, R180 ;  /* 0x000000161cb4723c */ /* 0x000fe200000018b4 */
[C---:B------:R-:W-:Y:S02]  /*8620*/  ISETP.GE.AND P1, PT, R188.reuse, R233, PT ;  /* 0x000000e9bc00720c */ /* 0x040fe40003f26270 */
[----:B------:R-:W-:-:S04]  /*8630*/  ISETP.LT.OR P6, PT, R188, R240, P6 ;  /* 0x000000f0bc00720c */ /* 0x000fc800037c1670 */
[----:B------:R-:W-:Y:S02]  /*8640*/  FSEL R22, R11, -INF , !P0 ;  /* 0xff8000000b167808 */ /* 0x000fe40004000000 */
[----:B------:R-:W3:Y:S01]  /*8650*/  LDSM.16.M88.4 R8, [R212+0x7800] ;  /* 0x00780000d408783b */ /* 0x000ee20000000200 */
[----:B------:R-:W-:Y:S01]  /*8660*/  ISETP.GE.AND P0, PT, R166, R239, PT ;  /* 0x000000efa600720c */ /* 0x000fe20003f06270 */
[----:B------:R-:W-:Y:S01]  /*8670*/  HMMA.16816.F32 R172, R196, R194, R172 ;  /* 0x000000c2c4ac723c */ /* 0x000fe200000018ac */
[----:B------:R-:W-:Y:S01]  /*8680*/  ISETP.LT.OR P1, PT, R188, R238, P1 ;  /* 0x000000eebc00720c */ /* 0x000fe20000f21670 */
[----:B------:R-:W-:Y:S01]  /*8690*/  UISETP.GT.AND UP0, UPT, UR37, UR19, UPT ;  /* 0x000000132500728c */ /* 0x000fe2000bf04270 */
[----:B------:R-:W-:Y:S01]  /*86a0*/  FSEL R23, R4, -INF , !P6 ;  /* 0xff80000004177808 */ /* 0x000fe20007000000 */
[----:B------:R-:W-:-:S04]  /*86b0*/  DEPBAR.LE SB0, 0x0 ;  /* 0x000080000000791a */ /* 0x000fc80000000000 */
[C---:B------:R-:W-:Y:S02]  /*86c0*/  ISETP.LT.OR P0, PT, R166.reuse, R240, P0 ;  /* 0x000000f0a600720c */ /* 0x040fe40000701670 */
[----:B------:R-:W-:Y:S01]  /*86d0*/  IADD3 R188, R15, 0x10, RZ ;  /* 0x000000100fbc7810 */ /* 0x000fe20007ffe0ff */
[----:B------:R-:W-:Y:S01]  /*86e0*/  BAR.SYNC.DEFER_BLOCKING 0x0 ;  /* 0x0000000000007b1d */ /* 0x000fe20000010000 */
[----:B------:R-:W-:Y:S02]  /*86f0*/  ISETP.GE.AND P6, PT, R166, R233, PT ;  /* 0x000000e9a600720c */ /* 0x000fe40003fc6270 */
[----:B------:R-:W-:Y:S02]  /*8700*/  FSEL R6, R6, -INF , !P1 ;  /* 0xff80000006067808 */ /* 0x000fe40004800000 */
[----:B------:R-:W-:Y:S02]  /*8710*/  FSEL R5, R5, -INF , !P0 ;  /* 0xff80000005057808 */ /* 0x000fe40004000000 */
[----:B------:R-:W-:-:S02]  /*8720*/  ISETP.GE.AND P1, PT, R188, R239, PT ;  /* 0x000000efbc00720c */ /* 0x000fc40003f26270 */
[----:B------:R-:W-:Y:S02]  /*8730*/  ISETP.GE.AND P0, PT, R188, R233, PT ;  /* 0x000000e9bc00720c */ /* 0x000fe40003f06270 */
[----:B------:R-:W-:Y:S02]  /*8740*/  ISETP.LT.OR P6, PT, R166, R238, P6 ;  /* 0x000000eea600720c */ /* 0x000fe400037c1670 */
[C---:B------:R-:W-:Y:S02]  /*8750*/  ISETP.LT.OR P1, PT, R188.reuse, R240, P1 ;  /* 0x000000f0bc00720c */ /* 0x040fe40000f21670 */
[----:B------:R-:W-:Y:S02]  /*8760*/  ISETP.LT.OR P0, PT, R188, R238, P0 ;  /* 0x000000eebc00720c */ /* 0x000fe40000701670 */
[----:B------:R-:W-:Y:S02]  /*8770*/  FSEL R4, R7, -INF , !P6 ;  /* 0xff80000007047808 */ /* 0x000fe40007000000 */
[----:B------:R-:W-:-:S02]  /*8780*/  IADD3 R166, R15, 0x11, RZ ;  /* 0x000000110fa67810 */ /* 0x000fc40007ffe0ff */
[----:B------:R-:W-:Y:S01]  /*8790*/  IADD3 R7, R15, 0x18, RZ ;  /* 0x000000180f077810 */ /* 0x000fe20007ffe0ff */
[----:B------:R-:W-:Y:S01]  /*87a0*/  HMMA.16816.F32 R32, R196, R190, R32 ;  /* 0x000000bec420723c */ /* 0x000fe20000001820 */
[----:B------:R-:W-:Y:S02]  /*87b0*/  FSEL R189, R184, -INF , !P1 ;  /* 0xff800000b8bd7808 */ /* 0x000fe40004800000 */
[C---:B------:R-:W-:Y:S02]  /*87c0*/  ISETP.GE.AND P6, PT, R166.reuse, R239, PT ;  /* 0x000000efa600720c */ /* 0x040fe40003fc6270 */
[----:B------:R-:W-:Y:S02]  /*87d0*/  ISETP.GE.AND P1, PT, R166, R233, PT ;  /* 0x000000e9a600720c */ /* 0x000fe40003f26270 */
[----:B------:R-:W-:Y:S02]  /*87e0*/  FSEL R190, R186, -INF , !P0 ;  /* 0xff800000babe7808 */ /* 0x000fe40004000000 */
[----:B------:R-:W-:Y:S01]  /*87f0*/  ISETP.GE.AND P0, PT, R7, R239, PT ;  /* 0x000000ef0700720c */ /* 0x000fe20003f06270 */
[----:B--2---:R-:W-:Y:S01]  /*8800*/  HMMA.16816.F32 R176, R28, R24, R176 ;  /* 0x000000181cb0723c */ /* 0x004fe200000018b0 */
[----:B------:R-:W-:-:S02]  /*8810*/  ISETP.LT.OR P6, PT, R166, R240, P6 ;  /* 0x000000f0a600720c */ /* 0x000fc400037c1670 */
[----:B------:R-:W-:Y:S02]  /*8820*/  ISETP.LT.OR P1, PT, R166, R238, P1 ;  /* 0x000000eea600720c */ /* 0x000fe40000f21670 */
[----:B------:R-:W-:Y:S02]  /*8830*/  ISETP.LT.OR P0, PT, R7, R240, P0 ;  /* 0x000000f00700720c */ /* 0x000fe40000701670 */
[----:B------:R-:W-:Y:S02]  /*8840*/  IADD3 R166, R15, 0x19, RZ ;  /* 0x000000190fa67810 */ /* 0x000fe40007ffe0ff */
[----:B------:R-:W-:Y:S02]  /*8850*/  FSEL R185, R185, -INF , !P6 ;  /* 0xff800000b9b97808 */ /* 0x000fe40007000000 */
[----:B------:R-:W-:Y:S02]  /*8860*/  FSEL R24, R187, -INF , !P1 ;  /* 0xff800000bb187808 */ /* 0x000fe40004800000 */
[----:B------:R-:W-:-:S02]  /*8870*/  FSEL R25, R180, -INF , !P0 ;  /* 0xff800000b4197808 */ /* 0x000fc40004000000 */
[C---:B------:R-:W-:Y:S02]  /*8880*/  ISETP.GE.AND P6, PT, R7.reuse, R233, PT ;  /* 0x000000e90700720c */ /* 0x040fe40003fc6270 */
[C---:B------:R-:W-:Y:S02]  /*8890*/  ISETP.GE.AND P1, PT, R166.reuse, R239, PT ;  /* 0x000000efa600720c */ /* 0x040fe40003f26270 */
[C---:B------:R-:W-:Y:S01]  /*88a0*/  ISETP.GE.AND P0, PT, R166.reuse, R233, PT ;  /* 0x000000e9a600720c */ /* 0x040fe20003f06270 */
[----:B------:R-:W-:Y:S01]  /*88b0*/  HMMA.16816.F32 R172, R28, R26, R172 ;  /* 0x0000001a1cac723c */ /* 0x000fe200000018ac */
[----:B------:R-:W-:Y:S02]  /*88c0*/  ISETP.LT.OR P6, PT, R7, R238, P6 ;  /* 0x000000ee0700720c */ /* 0x000fe400037c1670 */
        /* <DEDUP_REMOVED lines=9> */
[C---:B------:R-:W-:Y:S01]  /*8960*/  ISETP.GE.AND P0, PT, R7.reuse, R239, PT ;  /* 0x000000ef0700720c */ /* 0x040fe20003f06270 */
[----:B---3--:R-:W-:Y:S01]  /*8970*/  HMMA.16816.F32 R168, R28, R8, R168 ;  /* 0x000000081ca8723c */ /* 0x008fe200000018a8 */
[C---:B------:R-:W-:Y:S02]  /*8980*/  ISETP.LT.OR P6, PT, R166.reuse, R240, P6 ;  /* 0x000000f0a600720c */ /* 0x040fe400037c1670 */
[----:B------:R-:W-:Y:S02]  /*8990*/  ISETP.LT.OR P1, PT, R166, R238, P1 ;  /* 0x000000eea600720c */ /* 0x000fe40000f21670 */
[----:B------:R-:W-:Y:S02]  /*89a0*/  ISETP.LT.OR P0, PT, R7, R240, P0 ;  /* 0x000000f00700720c */ /* 0x000fe40000701670 */
[----:B------:R-:W-:-:S02]  /*89b0*/  IADD3 R9, R15, 0x28, RZ ;  /* 0x000000280f097810 */ /* 0x000fc40007ffe0ff */
        /* <DEDUP_REMOVED lines=9> */
[C---:B------:R-:W-:Y:S02]  /*8a50*/  IADD3 R8, R15.reuse, 0x29, RZ ;  /* 0x000000290f087810 */ /* 0x040fe40007ffe0ff */
[----:B------:R-:W-:Y:S02]  /*8a60*/  IADD3 R7, R15, 0x30, RZ ;  /* 0x000000300f077810 */ /* 0x000fe40007ffe0ff */
[----:B------:R-:W-:-:S02]  /*8a70*/  FSEL R196, R179, -INF , !P6 ;  /* 0xff800000b3c47808 */ /* 0x000fc40007000000 */
[----:B------:R-:W-:Y:S02]  /*8a80*/  FSEL R197, R172, -INF , !P1 ;  /* 0xff800000acc57808 */ /* 0x000fe40004800000 */
[----:B------:R-:W-:Y:S02]  /*8a90*/  FSEL R194, R174, -INF , !P0 ;  /* 0xff800000aec27808 */ /* 0x000fe40004000000 */
[C---:B------:R-:W-:Y:S02]  /*8aa0*/  ISETP.GE.AND P6, PT, R8.reuse, R239, PT ;  /* 0x000000ef0800720c */ /* 0x040fe40003fc6270 */
[C---:B------:R-:W-:Y:S02]  /*8ab0*/  ISETP.GE.AND P1, PT, R8.reuse, R233, PT ;  /* 0x000000e90800720c */ /* 0x040fe40003f26270 */
[----:B------:R-:W-:Y:S01]  /*8ac0*/  ISETP.GE.AND P0, PT, R7, R239, PT ;  /* 0x000000ef0700720c */ /* 0x000fe20003f06270 */
[----:B------:R-:W-:Y:S01]  /*8ad0*/  HMMA.16816.F32 R32, R28, R10, R32 ;  /* 0x0000000a1c20723c */ /* 0x000fe20000001820 */
[----:B------:R-:W-:-:S02]  /*8ae0*/  ISETP.LT.OR P6, PT, R8, R240, P6 ;  /* 0x000000f00800720c */ /* 0x000fc400037c1670 */
[----:B------:R-:W-:Y:S02]  /*8af0*/  ISETP.LT.OR P1, PT, R8, R238, P1 ;  /* 0x000000ee0800720c */ /* 0x000fe40000f21670 */
[----:B------:R-:W-:Y:S02]  /*8b00*/  ISETP.LT.OR P0, PT, R7, R240, P0 ;  /* 0x000000f00700720c */ /* 0x000fe40000701670 */
[----:B------:R-:W-:Y:S02]  /*8b10*/  IADD3 R8, R15, 0x31, RZ ;  /* 0x000000310f087810 */ /* 0x000fe40007ffe0ff */
[----:B------:R-:W-:Y:S02]  /*8b20*/  FSEL R246, R175, -INF , !P1 ;  /* 0xff800000aff67808 */ /* 0x000fe40004800000 */
[----:B------:R-:W-:Y:S02]  /*8b30*/  FSEL R183, R168, -INF , !P0 ;  /* 0xff800000a8b77808 */ /* 0x000fe40004000000 */
[----:B------:R-:W-:-:S02]  /*8b40*/  ISETP.GE.AND P1, PT, R7, R233, PT ;  /* 0x000000e90700720c */ /* 0x000fc40003f26270 */
[CC--:B------:R-:W-:Y:S02]  /*8b50*/  ISETP.GE.AND P0, PT, R8.reuse, R233.reuse, PT ;  /* 0x000000e90800720c */ /* 0x0c0fe40003f06270 */
[-C--:B------:R-:W-:Y:S02]  /*8b60*/  ISETP.LT.OR P1, PT, R7, R238.reuse, P1 ;  /* 0x000000ee0700720c */ /* 0x080fe40000f21670 */
[----:B------:R-:W-:Y:S02]  /*8b70*/  ISETP.LT.OR P0, PT, R8, R238, P0 ;  /* 0x000000ee0800720c */ /* 0x000fe40000701670 */
[----:B------:R-:W-:Y:S02]  /*8b80*/  IADD3 R7, R15, 0x38, RZ ;  /* 0x000000380f077810 */ /* 0x000fe40007ffe0ff */
[----:B------:R-:W-:Y:S02]  /*8b90*/  FSEL R178, R171, -INF , !P0 ;  /* 0xff800000abb27808 */ /* 0x000fe40004000000 */
[----:B------:R-:W-:-:S02]  /*8ba0*/  ISETP.GE.AND P0, PT, R7, R233, PT ;  /* 0x000000e90700720c */ /* 0x000fc40003f06270 */
[----:B------:R-:W-:Y:S02]  /*8bb0*/  FSEL R199, R173, -INF , !P6 ;  /* 0xff800000adc77808 */ /* 0x000fe40007000000 */
[C---:B------:R-:W-:Y:S02]  /*8bc0*/  ISETP.LT.OR P0, PT, R7.reuse, R238, P0 ;  /* 0x000000ee0700720c */ /* 0x040fe40000701670 */
[----:B------:R-:W-:Y:S02]  /*8bd0*/  FSEL R180, R170, -INF , !P1 ;  /* 0xff800000aab47808 */ /* 0x000fe40004800000 */
[-C--:B------:R-:W-:Y:S02]  /*8be0*/  ISETP.GE.AND P6, PT, R8, R239.reuse, PT ;  /* 0x000000ef0800720c */ /* 0x080fe40003fc6270 */
[----:B------:R-:W-:Y:S02]  /*8bf0*/  ISETP.GE.AND P1, PT, R7, R239, PT ;  /* 0x000000ef0700720c */ /* 0x000fe40003f26270 */
[----:B------:R-:W-:-:S02]  /*8c00*/  FSEL R176, R34, -INF , !P0 ;  /* 0xff80000022b07808 */ /* 0x000fc40004000000 */
[----:B------:R-:W-:Y:S02]  /*8c10*/  PLOP3.LUT P0, PT, PT, PT, UP0, 0x80, 0x0 ;  /* 0x000000000000781c */ /* 0x000fe40003f0f008 */
[-C--:B------:R-:W-:Y:S02]  /*8c20*/  ISETP.LT.OR P6, PT, R8, R240.reuse, P6 ;  /* 0x000000f00800720c */ /* 0x080fe400037c1670 */
[----:B------:R-:W-:Y:S02]  /*8c30*/  ISETP.LT.OR P1, PT, R7, R240, P1 ;  /* 0x000000f00700720c */ /* 0x000fe40000f21670 */
[----:B------:R-:W-:Y:S02]  /*8c40*/  IADD3 R15, R15, 0x39, RZ ;  /* 0x000000390f0f7810 */ /* 0x000fe40007ffe0ff */
[----:B------:R-:W-:Y:S02]  /*8c50*/  FSEL R182, R169, -INF , !P6 ;  /* 0xff800000a9b67808 */ /* 0x000fe40007000000 */
[----:B------:R-:W-:-:S02]  /*8c60*/  FSEL R181, R32, -INF , !P1 ;  /* 0xff80000020b57808 */ /* 0x000fc40004800000 */
[C---:B------:R-:W-:Y:S02]  /*8c70*/  ISETP.GE.AND P6, PT, R15.reuse, R239, PT ;  /* 0x000000ef0f00720c */ /* 0x040fe40003fc6270 */
[C---:B------:R-:W-:Y:S02]  /*8c80*/  ISETP.GE.AND P1, PT, R15.reuse, R233, PT ;  /* 0x000000e90f00720c */ /* 0x040fe40003f26270 */
[C---:B------:R-:W-:Y:S02]  /*8c90*/  ISETP.LT.OR P6, PT, R15.reuse, R240, P6 ;  /* 0x000000f00f00720c */ /* 0x040fe400037c1670 */
[----:B------:R-:W-:Y:S02]  /*8ca0*/  ISETP.LT.OR P1, PT, R15, R238, P1 ;  /* 0x000000ee0f00720c */ /* 0x000fe40000f21670 */
[----:B------:R-:W-:Y:S02]  /*8cb0*/  FSEL R179, R33, -INF , !P6 ;  /* 0xff80000021b37808 */ /* 0x000fe40007000000 */
[----:B------:R-:W-:Y:S01]  /*8cc0*/  FSEL R175, R35, -INF , !P1 ;  /* 0xff80000023af7808 */ /* 0x000fe20004800000 */
[----:B------:R-:W-:Y:S05]  /*8cd0*/  @!P0 BRA `(.L_x_1377) ;  /* 0x000004a000008947 */ /* 0x000fea0003800000 */
[----:B-1----:R-:W-:Y:S01]  /*8ce0*/  UIADD3 UR41, UR35, -0x3, URZ ;  /* 0xfffffffd23297890 */ /* 0x002fe2000fffe03f */
        /* <DEDUP_REMOVED lines=71> */
.L_x_1379:
[----:B------:R-:W-:Y:S05]  /*9160*/  BSYNC B0 ;  /* 0x0000000000007941 */ /* 0x000fea0003800000 */
.L_x_1378:
[----:B------:R-:W0:Y:S02]  /*9170*/  LDGDEPBAR ;  /* 0x00000000000079af */ /* 0x000e240000000000 */
.L_x_1377:
[----:B-1----:R-:W-:Y:S01]  /*9180*/  FMNMX.FTZ R8, R3, R0, !PT ;  /* 0x0000000003087209 */ /* 0x002fe20007810000 */
[----:B------:R-:W-:Y:S01]  /*9190*/  USHF.L.U32 UR4, UR37, 0x1, URZ ;  /* 0x0000000125047899 */ /* 0x000fe2000800063f */
[----:B------:R-:W-:Y:S01]  /*91a0*/  FMNMX.FTZ R7, R2, R20, !PT ;  /* 0x0000001402077209 */ /* 0x000fe20007810000 */
[----:B------:R1:W-:Y:S01]  /*91b0*/  STL.64 [R1+0x28], R16 ;  /* 0x0000281001007387 */ /* 0x0003e20000100a00 */
[----:B------:R-:W-:Y:S01]  /*91c0*/  FMNMX.FTZ R8, R21, R8, !PT ;  /* 0x0000000815087209 */ /* 0x000fe20007810000 */
[----:B------:R-:W-:Y:S01]  /*91d0*/  IMAD.WIDE.U32 R248, R13, -0x326172a9, RZ ;  /* 0xcd9e8d570df87825 */ /* 0x000fe200078e00ff */
        /* <DEDUP_REMOVED lines=12> */
[----:B------:R-:W-:Y:S01]  /*92a0*/  FMNMX.FTZ R7, R250, R7, !PT ;  /* 0x00000007fa077209 */ /* 0x000fe20007810000 */
[----:B-1----:R-:W-:Y:S01]  /*92b0*/  IMAD.WIDE.U32 R16, R12, -0x2daee0ad, RZ ;  /* 0xd2511f530c107825 */ /* 0x002fe200078e00ff */
        /* <DEDUP_REMOVED lines=16> */
[----:B------:R-:W-:Y:S01]  /*93c0*/  MOV R7, UR4 ;  /* 0x0000000400077c02 */ /* 0x000fe20008000f00 */
[----:B------:R-:W1:Y:S01]  /*93d0*/  SHFL.BFLY PT, R8, R9, 0x2, 0x1f ;  /* 0x0c401f0009087f89 */ /* 0x000e6200000e0000 */
[----:B------:R-:W-:Y:S01]  /*93e0*/  LOP3.LUT R247, R249, R14, RZ, 0x3c, !PT ;  /* 0x0000000ef9f77212 */ /* 0x000fe200078e3cff */
[----:B------:R-:W-:Y:S01]  /*93f0*/  UIADD3 UR4, UR4, 0x1, URZ ;  /* 0x0000000104047890 */ /* 0x000fe2000fffe03f */
[----:B------:R-:W-:-:S03]  /*9400*/  LOP3.LUT R7, R17, UR39, R7, 0x96, !PT ;  /* 0x0000002711077c12 */ /* 0x000fc6000f8e9607 */
[----:B------:R-:W-:Y:S02]  /*9410*/  IMAD R247, R247, -0x2daee0ad, RZ ;  /* 0xd2511f53f7f77824 */ /* 0x000fe400078e02ff */
[----:B------:R-:W-:-:S05]  /*9420*/  IMAD.WIDE.U32 R32, R7, -0x326172a9, RZ ;  /* 0xcd9e8d5707207825 */ /* 0x000fca00078e00ff */
[----:B------:R-:W-:Y:S02]  /*9430*/  LOP3.LUT R7, R33, UR16, R248, 0x96, !PT ;  /* 0x0000001021077c12 */ /* 0x000fe4000f8e96f8 */
[----:B------:R-:W-:-:S03]  /*9440*/  LOP3.LUT R32, R165, UR14, R32, 0x96, !PT ;  /* 0x0000000ea5207c12 */ /* 0x000fc6000f8e9620 */
[----:B------:R-:W-:-:S04]  /*9450*/  IMAD.WIDE.U32 R28, R7, -0x2daee0ad, RZ ;  /* 0xd2511f53071c7825 */ /* 0x000fc800078e00ff */
[----:B------:R-:W-:Y:S01]  /*9460*/  IMAD.WIDE.U32 R32, R32, -0x2daee0ad, RZ ;  /* 0xd2511f5320207825 */ /* 0x000fe200078e00ff */
[----:B------:R-:W-:Y:S02]  /*9470*/  LOP3.LUT R7, R29, UR13, R247, 0x96, !PT ;  /* 0x0000000d1d077c12 */ /* 0x000fe4000f8e96f7 */
[----:B-1----:R-:W-:Y:S02]  /*9480*/  FMNMX.FTZ R8, R9, R8, !PT ;  /* 0x0000000809087209 */ /* 0x002fe40007810000 */
[----:B------:R-:W1:Y:S01]  /*9490*/  SHFL.BFLY PT, R9, R10, 0x2, 0x1f ;  /* 0x0c401f000a097f89 */ /* 0x000e6200000e0000 */
[----:B------:R-:W-:Y:S01]  /*94a0*/  LOP3.LUT R28, R33, UR11, R28, 0x96, !PT ;  /* 0x0000000b211c7c12 */ /* 0x000fe2000f8e961c */
[----:B------:R-:W-:Y:S02]  /*94b0*/  IMAD.WIDE.U32 R30, R7, -0x326172a9, RZ ;  /* 0xcd9e8d57071e7825 */ /* 0x000fe400078e00ff */
[----:B------:R-:W2:Y:S02]  /*94c0*/  SHFL.BFLY PT, R15, R8, 0x1, 0x1f ;  /* 0x0c201f00080f7f89 */ /* 0x000ea400000e0000 */
[----:B------:R-:W-:Y:S01]  /*94d0*/  IMAD.WIDE.U32 R28, R28, -0x326172a9, RZ ;  /* 0xcd9e8d571c1c7825 */ /* 0x000fe200078e00ff */
[----:B------:R-:W-:-:S04]  /*94e0*/  LOP3.LUT R7, R31, UR12, R164, 0x96, !PT ;  /* 0x0000000c1f077c12 */ /* 0x000fc8000f8e96a4 */
[----:B------:R-:W-:-:S05]  /*94f0*/  LOP3.LUT R30, R29, UR10, R30, 0x96, !PT ;  /* 0x0000000a1d1e7c12 */ /* 0x000fca000f8e961e */
[----:B------:R-:W-:Y:S01]  /*9500*/  IMAD.WIDE.U32 R30, R30, -0x2daee0ad, RZ ;  /* 0xd2511f531e1e7825 */ /* 0x000fe200078e00ff */
[----:B-1----:R-:W-:-:S03]  /*9510*/  FMNMX.FTZ R9, R10, R9, !PT ;  /* 0x000000090a097209 */ /* 0x002fc60007810000 */
[----:B------:R-:W-:Y:S01]  /*9520*/  IMAD.WIDE.U32 R10, R7, -0x2daee0ad, RZ ;  /* 0xd2511f53070a7825 */ /* 0x000fe200078e00ff */
[----:B--2---:R-:W-:Y:S02]  /*9530*/  FMNMX.FTZ R15, R8, R15, !PT ;  /* 0x0000000f080f7209 */ /* 0x004fe40007810000 */
[----:B------:R-:W1:Y:S02]  /*9540*/  SHFL.BFLY PT, R8, R9, 0x1, 0x1f ;  /* 0x0c201f0009087f89 */ /* 0x000e6400000e0000 */
[----:B------:R-:W-:Y:S01]  /*9550*/  LOP3.LUT R7, R11, UR9, R32, 0x96, !PT ;  /* 0x000000090b077c12 */ /* 0x000fe2000f8e9620 */
[C---:B------:R-:W-:Y:S01]  /*9560*/  FMUL.FTZ R184, R15.reuse, c[0x0][0x23c] ;  /* 0x00008f000fb87a20 */ /* 0x040fe20000410000 */
[----:B------:R-:W-:-:S03]  /*9570*/  FSETP.NEU.FTZ.AND P6, PT, R15, -INF , PT ;  /* 0xff8000000f00780b */ /* 0x000fc60003fdd000 */
[----:B------:R-:W-:Y:S01]  /*9580*/  IMAD.WIDE.U32 R32, R7, -0x326172a9, RZ ;  /* 0xcd9e8d5707207825 */ /* 0x000fe200078e00ff */
[----:B------:R-:W-:-:S04]  /*9590*/  FSEL R184, R184, RZ, P6 ;  /* 0x000000ffb8b87208 */ /* 0x000fc80003000000 */
[----:B------:R-:W-:Y:S01]  /*95a0*/  LOP3.LUT R28, R33, UR8, R28, 0x96, !PT ;  /* 0x00000008211c7c12 */ /* 0x000fe2000f8e961c */
[----:B------:R-:W-:Y:S01]  /*95b0*/  FFMA.FTZ R172, R0, c[0x0][0x23c], -R184 ;  /* 0x00008f0000ac7a23 */ /* 0x000fe200000108b8 */
[----:B------:R-:W-:Y:S01]  /*95c0*/  LOP3.LUT R0, R31, UR7, R10, 0x96, !PT ;  /* 0x000000071f007c12 */ /* 0x000fe2000f8e960a */
[--C-:B------:R-:W-:Y:S02]  /*95d0*/  FFMA.FTZ R171, R23, c[0x0][0x23c], -R184.reuse ;  /* 0x00008f0017ab7a23 */ /* 0x100fe400000108b8 */
[--C-:B------:R-:W-:Y:S02]  /*95e0*/  FFMA.FTZ R168, R5, c[0x0][0x23c], -R184.reuse ;  /* 0x00008f0005a87a23 */ /* 0x100fe400000108b8 */
[----:B------:R-:W-:Y:S01]  /*95f0*/  IMAD.WIDE.U32 R10, R0, -0x326172a9, RZ ;  /* 0xcd9e8d57000a7825 */ /* 0x000fe200078e00ff */
[----:B------:R-:W-:Y:S03]  /*9600*/  MUFU.EX2 R172, R172 ;  /* 0x000000ac00ac7308 */ /* 0x000fe60000000800 */
[----:B------:R-:W-:Y:S01]  /*9610*/  FFMA.FTZ R170, R21, c[0x0][0x23c], -R184 ;  /* 0x00008f0015aa7a23 */ /* 0x000fe200000108b8 */
[----:B-1----:R-:W-:Y:S01]  /*9620*/  FMNMX.FTZ R0, R9, R8, !PT ;  /* 0x0000000809007209 */ /* 0x002fe20007810000 */
[----:B------:R-:W-:Y:S01]  /*9630*/  IMAD.WIDE.U32 R28, R28, -0x2daee0ad, RZ ;  /* 0xd2511f531c1c7825 */ /* 0x000fe200078e00ff */
[----:B------:R-:W-:-:S02]  /*9640*/  LOP3.LUT R9, R10, 0xffff, RZ, 0xc0, !PT ;  /* 0x0000ffff0a097812 */ /* 0x000fc400078ec0ff */
[----:B------:R-:W-:Y:S01]  /*9650*/  LOP3.LUT R7, R11, UR18, R32, 0x96, !PT ;  /* 0x000000120b077c12 */ /* 0x000fe2000f8e9620 */
[C---:B------:R-:W-:Y:S01]  /*9660*/  FMUL.FTZ R177, R0.reuse, c[0x0][0x23c] ;  /* 0x00008f0000b17a20 */ /* 0x040fe20000410000 */
[----:B------:R-:W-:Y:S01]  /*9670*/  FSETP.NEU.FTZ.AND P1, PT, R0, -INF , PT ;  /* 0xff8000000000780b */ /* 0x000fe20003f3d000 */
[----:B------:R-:W-:Y:S01]  /*9680*/  MUFU.EX2 R171, R171 ;  /* 0x000000ab00ab7308 */ /* 0x000fe20000000800 */
[----:B------:R-:W-:Y:S01]  /*9690*/  LOP3.LUT R32, R10, 0xff, RZ, 0xc0, !PT ;  /* 0x000000ff0a207812 */ /* 0x000fe200078ec0ff */
[--C-:B------:R-:W-:Y:S01]  /*96a0*/  FFMA.FTZ R188, R185, c[0x0][0x23c], -R184.reuse ;  /* 0x00008f00b9bc7a23 */ /* 0x100fe200000108b8 */
[----:B------:R-:W-:Y:S01]  /*96b0*/  SHF.R.U32.HI R9, RZ, 0x8, R9 ;  /* 0x00000008ff097819 */ /* 0x000fe20000011609 */
[--C-:B------:R-:W-:Y:S01]  /*96c0*/  FFMA.FTZ R189, R189, c[0x0][0x23c], -R184.reuse ;  /* 0x00008f00bdbd7a23 */ /* 0x100fe200000108b8 */
[----:B------:R-:W-:Y:S01]  /*96d0*/  FSEL R177, R177, RZ, P1 ;  /* 0x000000ffb1b17208 */ /* 0x000fe20000800000 */
[----:B------:R-:W-:Y:S01]  /*96e0*/  FFMA.FTZ R186, R25, c[0x0][0x23c], -R184 ;  /* 0x00008f0019ba7a23 */ /* 0x000fe200000108b8 */
[----:B------:R-:W-:Y:S01]  /*96f0*/  PRMT R32, R32, 0x5410, R9 ;  /* 0x0000541020207816 */ /* 0x000fe20000000009 */
[----:B------:R-:W1:Y:S01]  /*9700*/  MUFU.EX2 R168, R168 ;  /* 0x000000a800a87308 */ /* 0x000e620000000800 */
[C---:B------:R-:W-:Y:S01]  /*9710*/  LOP3.LUT R9, R7.reuse, 0xffff, RZ, 0xc0, !PT ;  /* 0x0000ffff07097812 */ /* 0x040fe200078ec0ff */
        /* <DEDUP_REMOVED lines=8> */
[----:B------:R-:W-:Y:S01]  /*97a0*/  FFMA.FTZ R187, R190, c[0x0][0x23c], -R177 ;  /* 0x00008f00bebb7a23 */ /* 0x000fe200000108b1 */
[----:B------:R-:W-:Y:S01]  /*97b0*/  FSEL R6, R15, RZ, P6 ;  /* 0x000000ff0f067208 */ /* 0x000fe20003000000 */
[----:B------:R-:W-:Y:S01]  /*97c0*/  FFMA.FTZ R185, R27, c[0x0][0x23c], -R184 ;  /* 0x00008f001bb97a23 */ /* 0x000fe200000108b8 */
[----:B------:R-:W-:Y:S01]  /*97d0*/  SHF.R.U32.HI R10, RZ, 0x18, R10 ;  /* 0x00000018ff0a7819 */ /* 0x000fe2000001160a */
[--C-:B------:R-:W-:Y:S01]  /*97e0*/  HSET2.LE.AND R4, R4, R241.reuse, PT ;  /* 0x000000f104047233 */ /* 0x100fe20003803000 */
[----:B------:R-:W-:Y:S01]  /*97f0*/  LOP3.LUT R5, R8, 0xff, RZ, 0xc0, !PT ;  /* 0x000000ff08057812 */ /* 0x000fe200078ec0ff */
[----:B------:R-:W-:Y:S01]  /*9800*/  FADD.FTZ R173, R3, -R6 ;  /* 0x8000000603ad7221 */ /* 0x000fe20000010000 */
[----:B------:R-:W-:Y:S01]  /*9810*/  FSEL R3, R0, RZ, P1 ;  /* 0x000000ff00037208 */ /* 0x000fe20000800000 */
[----:B------:R-:W-:Y:S01]  /*9820*/  MUFU.EX2 R169, R169 ;  /* 0x000000a900a97308 */ /* 0x000fe20000000800 */
[----:B------:R-:W-:Y:S01]  /*9830*/  PRMT R10, R5, 0x5410, R10 ;  /* 0x00005410050a7816 */ /* 0x000fe2000000000a */
[--C-:B------:R-:W-:Y:S01]  /*9840*/  HSET2.LE.AND R6, R32, R241.reuse, PT ;  /* 0x000000f120067233 */ /* 0x100fe20003803000 */
[----:B------:R-:W-:Y:S01]  /*9850*/  SHF.R.U32.HI R5, RZ, 0x10, R7 ;  /* 0x00000010ff057819 */ /* 0x000fe20000011607 */
[----:B------:R-:W-:Y:S01]  /*9860*/  FADD.FTZ R2, R2, -R3 ;  /* 0x8000000302027221 */ /* 0x000fe20000010000 */
[----:B------:R-:W-:Y:S01]  /*9870*/  SHF.R.U32.HI R8, RZ, 0x18, R7 ;  /* 0x00000018ff087819 */ /* 0x000fe20000011607 */
[--C-:B------:R-:W-:Y:S01]  /*9880*/  FFMA.FTZ R3, R22, c[0x0][0x23c], -R177.reuse ;  /* 0x00008f0016037a23 */ /* 0x100fe200000108b1 */
[----:B------:R-:W-:Y:S01]  /*9890*/  LOP3.LUT R5, R5, 0xff, RZ, 0xc0, !PT ;  /* 0x000000ff05057812 */ /* 0x000fe200078ec0ff */
[----:B------:R-:W3:Y:S01]  /*98a0*/  MUFU.EX2 R166, R166 ;  /* 0x000000a600a67308 */ /* 0x000ee20000000800 */
[--C-:B------:R-:W-:Y:S01]  /*98b0*/  HSET2.LE.AND R7, R10, R241.reuse, PT ;  /* 0x000000f10a077233 */ /* 0x100fe20003803000 */
[----:B------:R-:W4:Y:S01]  /*98c0*/  LDSM.16.MT88.4 R20, [R220+0x18000] ;  /* 0x01800000dc14783b */ /* 0x000f220000004200 */
[----:B------:R-:W-:Y:S01]  /*98d0*/  PRMT R8, R5, 0x5410, R8 ;  /* 0x0000541005087816 */ /* 0x000fe20000000008 */
[----:B------:R-:W-:Y:S01]  /*98e0*/  FMUL.FTZ R173, R173, c[0x0][0x23c] ;  /* 0x00008f00adad7a20 */ /* 0x000fe20000410000 */
[----:B-1----:R-:W-:Y:S01]  /*98f0*/  F2FP.PACK_AB R5, R168, R171 ;  /* 0x000000aba805723e */ /* 0x002fe200000000ff */
[----:B------:R-:W-:Y:S01]  /*9900*/  FMUL.FTZ R2, R2, c[0x0][0x23c] ;  /* 0x00008f0002027a20 */ /* 0x000fe20000410000 */
[----:B------:R-:W-:Y:S01]  /*9910*/  LOP3.LUT R30, R29, UR17, R30, 0x96, !PT ;  /* 0x000000111d1e7c12 */ /* 0x000fe2000f8e961e */
[----:B------:R-:W-:Y:S01]  /*9920*/  MUFU.EX2 R174, R174 ;  /* 0x000000ae00ae7308 */ /* 0x000fe20000000800 */
[----:B------:R-:W-:Y:S01]  /*9930*/  LOP3.LUT R6, R6, R5, RZ, 0xc0, !PT ;  /* 0x0000000506067212 */ /* 0x000fe200078ec0ff */
[--C-:B------:R-:W-:Y:S01]  /*9940*/  FFMA.FTZ R190, R24, c[0x0][0x23c], -R177.reuse ;  /* 0x00008f0018be7a23 */ /* 0x100fe200000108b1 */
[----:B--2---:R-:W-:Y:S01]  /*9950*/  F2FP.PACK_AB R5, R170, R172 ;  /* 0x000000acaa05723e */ /* 0x004fe200000000ff */
[--C-:B------:R-:W-:Y:S01]  /*9960*/  FFMA.FTZ R192, R26, c[0x0][0x23c], -R177.reuse ;  /* 0x00008f001ac07a23 */ /* 0x100fe200000108b1 */
[----:B------:R-:W-:Y:S01]  /*9970*/  LDSM.16.MT88.4 R32, [R220+0x18800] ;  /* 0x01880000dc20783b */ /* 0x000fe20000004200 */
[--C-:B------:R-:W-:Y:S01]  /*9980*/  FFMA.FTZ R191, R250, c[0x0][0x23c], -R177.reuse ;  /* 0x00008f00fabf7a23 */ /* 0x100fe200000108b1 */
[----:B------:R-:W-:Y:S01]  /*9990*/  LOP3.LUT R4, R4, R5, RZ, 0xc0, !PT ;  /* 0x0000000504047212 */ /* 0x000fe200078ec0ff */
[----:B------:R-:W1:Y:S01]  /*99a0*/  MUFU.EX2 R3, R3 ;  /* 0x0000000300037308 */ /* 0x000e620000000800 */
[----:B------:R-:W-:Y:S01]  /*99b0*/  HSET2.LE.AND R5, R8, R241, PT ;  /* 0x000000f108057233 */ /* 0x000fe20003803000 */
[----:B---3--:R-:W-:Y:S01]  /*99c0*/  F2FP.PACK_AB R10, R166, R169 ;  /* 0x000000a9a60a723e */ /* 0x008fe200000000ff */
[----:B------:R-:W-:Y:S01]  /*99d0*/  LDSM.16.MT88.4 R24, [R217+0x18800] ;  /* 0x01880000d918783b */ /* 0x000fe20000004200 */
[----:B------:R-:W-:-:S02]  /*99e0*/  FFMA.FTZ R196, R196, c[0x0][0x23c], -R177 ;  /* 0x00008f00c4c47a23 */ /* 0x000fc400000108b1 */
[----:B------:R-:W-:Y:S01]  /*99f0*/  LOP3.LUT R7, R7, R10, RZ, 0xc0, !PT ;  /* 0x0000000a07077212 */ /* 0x000fe200078ec0ff */
[----:B------:R-:W-:Y:S01]  /*9a00*/  FFMA.FTZ R194, R194, c[0x0][0x23c], -R177 ;  /* 0x00008f00c2c27a23 */ /* 0x000fe200000108b1 */
[----:B------:R-:W2:Y:S01]  /*9a10*/  MUFU.EX2 R173, R173 ;  /* 0x000000ad00ad7308 */ /* 0x000ea20000000800 */
[----:B-1----:R-:W-:-:S07]  /*9a20*/  F2FP.PACK_AB R8, R3, R174 ;  /* 0x000000ae0308723e */ /* 0x002fce00000000ff */
[----:B------:R-:W1:Y:S01]  /*9a30*/  MUFU.EX2 R2, R2 ;  /* 0x0000000200027308 */ /* 0x000e620000000800 */
[----:B------:R-:W-:Y:S02]  /*9a40*/  LOP3.LUT R5, R5, R8, RZ, 0xc0, !PT ;  /* 0x0000000805057212 */ /* 0x000fe400078ec0ff */
[----:B------:R-:W3:Y:S01]  /*9a50*/  LDSM.16.MT88.4 R8, [R218+0x18000] ;  /* 0x01800000da08783b */ /* 0x000ee20000004200 */
[----:B--2---:R-:W-:-:S04]  /*9a60*/  FMUL.FTZ R152, R152, R173 ;  /* 0x000000ad98987220 */ /* 0x004fc80000410000 */
[----:B------:R-:W-:Y:S01]  /*9a70*/  MUFU.EX2 R189, R189 ;  /* 0x000000bd00bd7308 */ /* 0x000fe20000000800 */
[-C--:B------:R-:W-:Y:S02]  /*9a80*/  FMUL.FTZ R153, R153, R173.reuse ;  /* 0x000000ad99997220 */ /* 0x080fe40000410000 */
[-C--:B------:R-:W-:Y:S02]  /*9a90*/  FMUL.FTZ R148, R148, R173.reuse ;  /* 0x000000ad94947220 */ /* 0x080fe40000410000 */
[-C--:B------:R-:W-:Y:S02]  /*9aa0*/  FMUL.FTZ R149, R149, R173.reuse ;  /* 0x000000ad95957220 */ /* 0x080fe40000410000 */
[----:B------:R-:W-:Y:S01]  /*9ab0*/  FMUL.FTZ R160, R160, R173 ;  /* 0x000000ada0a07220 */ /* 0x000fe20000410000 */
[----:B------:R-:W2:Y:S01]  /*9ac0*/  MUFU.EX2 R188, R188 ;  /* 0x000000bc00bc7308 */ /* 0x000ea20000000800 */
[-C--:B-1----:R-:W-:Y:S02]  /*9ad0*/  FMUL.FTZ R154, R154, R2.reuse ;  /* 0x000000029a9a7220 */ /* 0x082fe40000410000 */
        /* <DEDUP_REMOVED lines=11> */
[C---:B----4-:R-:W-:Y:S01]  /*9b90*/  HMMA.16816.F32 R160, R4.reuse, R20, R160 ;  /* 0x0000001404a0723c */ /* 0x050fe200000018a0 */
        /* <DEDUP_REMOVED lines=9> */
[----:B------:R-:W4:Y:S01]  /*9c30*/  MUFU.EX2 R190, R190 ;  /* 0x000000be00be7308 */ /* 0x000f220000000800 */
[-C--:B------:R-:W-:Y:S02]  /*9c40*/  FMUL.FTZ R133, R133, R173.reuse ;  /* 0x000000ad85857220 */ /* 0x080fe40000410000 */
        /* <DEDUP_REMOVED lines=21> */
[----:B------:R-:W-:Y:S01]  /*9da0*/  MUFU.EX2 R194, R194 ;  /* 0x000000c200c27308 */ /* 0x000fe20000000800 */
[----:B------:R-:W-:Y:S01]  /*9db0*/  FMUL.FTZ R49, R49, R173 ;  /* 0x000000ad31317220 */ /* 0x000fe20000410000 */
[----:B-1----:R-:W-:Y:S01]  /*9dc0*/  HMMA.16816.F32 R144, R4, R20, R144 ;  /* 0x000000140490723c */ /* 0x002fe20000001890 */
[-C--:B------:R-:W-:Y:S02]  /*9dd0*/  FMUL.FTZ R50, R50, R2.reuse ;  /* 0x0000000232327220 */ /* 0x080fe40000410000 */
[----:B------:R-:W-:-:S02]  /*9de0*/  FMUL.FTZ R51, R51, R2 ;  /* 0x0000000233337220 */ /* 0x000fc40000410000 */
[-C--:B-----5:R-:W-:Y:S02]  /*9df0*/  FMUL.FTZ R36, R36, R173.reuse ;  /* 0x000000ad24247220 */ /* 0x0a0fe40000410000 */
[-C--:B------:R-:W-:Y:S01]  /*9e00*/  FMUL.FTZ R37, R37, R173.reuse ;  /* 0x000000ad25257220 */ /* 0x080fe20000410000 */
[C---:B------:R-:W-:Y:S01]  /*9e10*/  HMMA.16816.F32 R140, R4.reuse, R22, R140 ;  /* 0x00000016048c723c */ /* 0x040fe2000000188c */
[----:B------:R-:W1:Y:S01]  /*9e20*/  LDSM.16.MT88.4 R20, [R220+0x1a000] ;  /* 0x01a00000dc14783b */ /* 0x000e620000004200 */
[-C--:B------:R-:W-:Y:S02]  /*9e30*/  FMUL.FTZ R38, R38, R2.reuse ;  /* 0x0000000226267220 */ /* 0x080fe40000410000 */
[----:B------:R-:W-:Y:S02]  /*9e40*/  FMUL.FTZ R39, R39, R2 ;  /* 0x0000000227277220 */ /* 0x000fe40000410000 */
[-C--:B------:R-:W-:Y:S02]  /*9e50*/  FMUL.FTZ R40, R40, R173.reuse ;  /* 0x000000ad28287220 */ /* 0x080fe40000410000 */
[----:B---3--:R-:W-:Y:S01]  /*9e60*/  HMMA.16816.F32 R136, R4, R8, R136 ;  /* 0x000000080488723c */ /* 0x008fe20000001888 */
[----:B------:R-:W-:-:S02]  /*9e70*/  FMUL.FTZ R41, R41, R173 ;  /* 0x000000ad29297220 */ /* 0x000fc40000410000 */
[-C--:B------:R-:W-:Y:S02]  /*9e80*/  FMUL.FTZ R42, R42, R2.reuse ;  /* 0x000000022a2a7220 */ /* 0x080fe40000410000 */
[-C--:B------:R-:W-:Y:S02]  /*9e90*/  FMUL.FTZ R43, R43, R2.reuse ;  /* 0x000000022b2b7220 */ /* 0x080fe40000410000 */
[-C--:B------:R-:W-:Y:S01]  /*9ea0*/  FMUL.FTZ R60, R60, R173.reuse ;  /* 0x000000ad3c3c7220 */ /* 0x080fe20000410000 */
        /* <DEDUP_REMOVED lines=114> */
[C---:B---3--:R-:W-:Y:S07]  /*a5d0*/  HMMA.16816.F32 R124, R4.reuse, R8, R124 ;  /* 0x00000008047c723c */ /* 0x048fee000000187c */
        /* <DEDUP_REMOVED lines=10> */
[----:B------:R-:W-:Y:S02]  /*a680*/  SHF.R.U32.HI R30, RZ, 0x18, R30 ;  /* 0x00000018ff1e7819 */ /* 0x000fe4000001161e */
[----:B------:R-:W-:Y:S01]  /*a690*/  SHF.R.U32.HI R9, RZ, 0x8, R4 ;  /* 0x00000008ff097819 */ /* 0x000fe20000011604 */
[----:B------:R-:W-:Y:S01]  /*a6a0*/  HSET2.LE.AND R4, R8, R241, PT ;  /* 0x000000f108047233 */ /* 0x000fe20003803000 */
[----:B------:R-:W-:Y:S02]  /*a6b0*/  LOP3.LUT R5, R5, 0xff, RZ, 0xc0, !PT ;  /* 0x000000ff05057812 */ /* 0x000fe400078ec0ff */
[----:B------:R-:W-:Y:S02]  /*a6c0*/  LOP3.LUT R7, R7, 0xff, RZ, 0xc0, !PT ;  /* 0x000000ff07077812 */ /* 0x000fe400078ec0ff */
[----:B------:R-:W-:-:S02]  /*a6d0*/  PRMT R6, R6, 0x5410, R9 ;  /* 0x0000541006067816 */ /* 0x000fc40000000009 */
[----:B------:R-:W-:Y:S02]  /*a6e0*/  PRMT R28, R5, 0x5410, R28 ;  /* 0x00005410051c7816 */ /* 0x000fe4000000001c */
[----:B------:R-:W-:Y:S01]  /*a6f0*/  PRMT R30, R7, 0x5410, R30 ;  /* 0x00005410071e7816 */ /* 0x000fe2000000001e */
[--C-:B------:R-:W-:Y:S01]  /*a700*/  HSET2.LE.AND R6, R6, R241.reuse, PT ;  /* 0x000000f106067233 */ /* 0x100fe20003803000 */
[----:B--2---:R-:W-:Y:S01]  /*a710*/  F2FP.PACK_AB R11, R188, R189 ;  /* 0x000000bdbc0b723e */ /* 0x004fe200000000ff */
[--C-:B------:R-:W-:Y:S01]  /*a720*/  HSET2.LE.AND R7, R28, R241.reuse, PT ;  /* 0x000000f11c077233 */ /* 0x100fe20003803000 */
[----:B----4-:R-:W-:Y:S01]  /*a730*/  F2FP.PACK_AB R10, R190, R187 ;  /* 0x000000bbbe0a723e */ /* 0x010fe200000000ff */
[----:B------:R-:W-:Y:S01]  /*a740*/  HSET2.LE.AND R5, R30, R241, PT ;  /* 0x000000f11e057233 */ /* 0x000fe20003803000 */
[----:B------:R-:W-:Y:S01]  /*a750*/  F2FP.PACK_AB R9, R185, R186 ;  /* 0x000000bab909723e */ /* 0x000fe200000000ff */
[----:B------:R-:W-:Y:S01]  /*a760*/  LDSM.16.MT88.4 R28, [R218+0x18800] ;  /* 0x01880000da1c783b */ /* 0x000fe20000004200 */
[----:B------:R-:W-:-:S02]  /*a770*/  F2FP.PACK_AB R8, R191, R192 ;  /* 0x000000c0bf08723e */ /* 0x000fc400000000ff */
[----:B------:R-:W-:Y:S02]  /*a780*/  LOP3.LUT R4, R4, R11, RZ, 0xc0, !PT ;  /* 0x0000000b04047212 */ /* 0x000fe400078ec0ff */
        /* <DEDUP_REMOVED lines=21> */
[----:B------:R-:W4:Y:S07]  /*a8e0*/  LDSM.16.MT88.4 R32, [R218+0x1a800] ;  /* 0x01a80000da20783b */ /* 0x000f2e0000004200 */
[C---:B------:R-:W-:Y:S08]  /*a8f0*/  HMMA.16816.F32 R152, R4.reuse, R28, R152 ;  /* 0x0000001c0498723c */ /* 0x040ff00000001898 */
[C---:B------:R-:W-:Y:S01]  /*a900*/  HMMA.16816.F32 R148, R4.reuse, R30, R148 ;  /* 0x0000001e0494723c */ /* 0x040fe20000001894 */
[----:B------:R-:W4:Y:S07]  /*a910*/  LDSM.16.MT88.4 R28, [R217+0x1a800] ;  /* 0x01a80000d91c783b */ /* 0x000f2e0000004200 */
[C---:B--2---:R-:W-:Y:S08]  /*a920*/  HMMA.16816.F32 R76, R4.reuse, R8, R76 ;  /* 0x00000008044c723c */ /* 0x044ff0000000184c */
[C---:B------:R-:W-:Y:S01]  /*a930*/  HMMA.16816.F32 R80, R4.reuse, R10, R80 ;  /* 0x0000000a0450723c */ /* 0x040fe20000001850 */
[----:B------:R-:W2:Y:S07]  /*a940*/  LDSM.16.MT88.4 R8, [R217+0x1e800] ;  /* 0x01e80000d908783b */ /* 0x000eae0000004200 */
[C---:B---3--:R-:W-:Y:S07]  /*a950*/  HMMA.16816.F32 R100, R4.reuse, R24, R100 ;  /* 0x000000180464723c */ /* 0x048fee0000001864 */
[----:B------:R-:W-:Y:S01]  /*a960*/  MOV R24, UR4 ;  /* 0x0000000400187c02 */ /* 0x000fe20008000f00 */
[----:B-1----:R-:W-:Y:S03]  /*a970*/  HMMA.16816.F32 R108, R4, R20, R108 ;  /* 0x00000014046c723c */ /* 0x002fe6000000186c */
[----:B------:R-:W-:-:S05]  /*a980*/  LOP3.LUT R24, R17, UR39, R24, 0x96, !PT ;  /* 0x0000002711187c12 */ /* 0x000fca000f8e9618 */
[----:B------:R-:W-:Y:S01]  /*a990*/  IMAD.WIDE.U32 R24, R24, -0x326172a9, RZ ;  /* 0xcd9e8d5718187825 */ /* 0x000fe200078e00ff */
[----:B------:R-:W-:Y:S01]  /*a9a0*/  HMMA.16816.F32 R112, R4, R22, R112 ;  /* 0x000000160470723c */ /* 0x000fe20000001870 */
[----:B------:R-:W1:Y:S03]  /*a9b0*/  LDSM.16.MT88.4 R20, [R216+0x1e800] ;  /* 0x01e80000d814783b */ /* 0x000e660000004200 */
[----:B------:R-:W-:-:S04]  /*a9c0*/  LOP3.LUT R248, R25, UR16, R248, 0x96, !PT ;  /* 0x0000001019f87c12 */ /* 0x000fc8000f8e96f8 */
[----:B----4-:R-:W-:Y:S01]  /*a9d0*/  HMMA.16816.F32 R44, R4, R32, R44 ;  /* 0x00000020042c723c */ /* 0x010fe2000000182c */
[----:B------:R-:W-:-:S05]  /*a9e0*/  IMAD.WIDE.U32 R248, R248, -0x2daee0ad, RZ ;  /* 0xd2511f53f8f87825 */ /* 0x000fca00078e00ff */
[----:B------:R-:W-:Y:S02]  /*a9f0*/  LOP3.LUT R247, R249, UR13, R247, 0x96, !PT ;  /* 0x0000000df9f77c12 */ /* 0x000fe4000f8e96f7 */
[C---:B------:R-:W-:Y:S01]  /*aa00*/  HMMA.16816.F32 R48, R4.reuse, R34, R48 ;  /* 0x000000220430723c */ /* 0x040fe20000001830 */
[----:B------:R-:W3:Y:S07]  /*aa10*/  LDSM.16.MT88.4 R32, [R217+0x1c800] ;  /* 0x01c80000d920783b */ /* 0x000eee0000004200 */
[C---:B------:R-:W-:Y:S08]  /*aa20*/  HMMA.16816.F32 R52, R4.reuse, R28, R52 ;  /* 0x0000001c0434723c */ /* 0x040ff00000001834 */
[C---:B------:R-:W-:Y:S01]  /*aa30*/  HMMA.16816.F32 R56, R4.reuse, R30, R56 ;  /* 0x0000001e0438723c */ /* 0x040fe20000001838 */
[----:B------:R-:W4:Y:S07]  /*aa40*/  LDSM.16.MT88.4 R28, [R216+0x1c800] ;  /* 0x01c80000d81c783b */ /* 0x000f2e0000004200 */
[C---:B--2---:R-:W-:Y:S07]  /*aa50*/  HMMA.16816.F32 R116, R4.reuse, R8, R116 ;  /* 0x000000080474723c */ /* 0x044fee0000001874 */
[----:B------:R-:W-:Y:S01]  /*aa60*/  LOP3.LUT R8, R165, UR14, R24, 0x96, !PT ;  /* 0x0000000ea5087c12 */ /* 0x000fe2000f8e9618 */
[----:B------:R-:W-:Y:S01]  /*aa70*/  IMAD.WIDE.U32 R24, R247, -0x326172a9, RZ ;  /* 0xcd9e8d57f7187825 */ /* 0x000fe200078e00ff */
[----:B------:R-:W-:Y:S03]  /*aa80*/  HMMA.16816.F32 R120, R4, R10, R120 ;  /* 0x0000000a0478723c */ /* 0x000fe60000001878 */
[----:B------:R-:W-:-:S04]  /*aa90*/  IMAD.WIDE.U32 R8, R8, -0x2daee0ad, RZ ;  /* 0xd2511f5308087825 */ /* 0x000fc800078e00ff */
[----:B------:R-:W-:Y:S01]  /*aaa0*/  LOP3.LUT R10, R25, UR12, R164, 0x96, !PT ;  /* 0x0000000c190a7c12 */ /* 0x000fe2000f8e96a4 */
[----:B------:R-:W-:Y:S01]  /*aab0*/  HMMA.16816.F32 R104, R4, R26, R104 ;  /* 0x0000001a0468723c */ /* 0x000fe20000001868 */
[----:B------:R-:W-:Y:S01]  /*aac0*/  LOP3.LUT R9, R9, UR11, R248, 0x96, !PT ;  /* 0x0000000b09097c12 */ /* 0x000fe2000f8e96f8 */
[----:B------:R-:W-:Y:S02]  /*aad0*/  FFMA.FTZ R248, R195, c[0x0][0x23c], -R184 ;  /* 0x00008f00c3f87a23 */ /* 0x000fe400000108b8 */
[----:B------:R-:W-:-:S04]  /*aae0*/  IMAD.WIDE.U32 R10, R10, -0x2daee0ad, RZ ;  /* 0xd2511f530a0a7825 */ /* 0x000fc800078e00ff */
[----:B------:R-:W-:Y:S01]  /*aaf0*/  IMAD.WIDE.U32 R16, R9, -0x326172a9, RZ ;  /* 0xcd9e8d5709107825 */ /* 0x000fe200078e00ff */
[C---:B-1----:R-:W-:Y:S01]  /*ab00*/  HMMA.16816.F32 R124, R4.reuse, R20, R124 ;  /* 0x00000014047c723c */ /* 0x042fe2000000187c */
[----:B------:R-:W-:Y:S02]  /*ab10*/  MUFU.EX2 R248, R248 ;  /* 0x000000f800f87308 */ /* 0x000fe40000000800 */
[----:B------:R-:W-:Y:S01]  /*ab20*/  FFMA.FTZ R195, R198, c[0x0][0x23c], -R177 ;  /* 0x00008f00c6c37a23 */ /* 0x000fe200000108b1 */
[----:B------:R-:W-:Y:S01]  /*ab30*/  LOP3.LUT R9, R17, UR10, R24, 0x96, !PT ;  /* 0x0000000a11097c12 */ /* 0x000fe2000f8e9618 */
[----:B------:R-:W-:Y:S01]  /*ab40*/  FFMA.FTZ R165, R193, c[0x0][0x23c], -R184 ;  /* 0x00008f00c1a57a23 */ /* 0x000fe200000108b8 */
[----:B------:R-:W-:Y:S01]  /*ab50*/  LOP3.LUT R198, R11, UR9, R8, 0x96, !PT ;  /* 0x000000090bc67c12 */ /* 0x000fe2000f8e9608 */
[----:B------:R-:W-:Y:S01]  /*ab60*/  FFMA.FTZ R193, R199, c[0x0][0x23c], -R184 ;  /* 0x00008f00c7c17a23 */ /* 0x000fe200000108b8 */
[----:B---3--:R-:W-:Y:S01]  /*ab70*/  HMMA.16816.F32 R84, R4, R32, R84 ;  /* 0x000000200454723c */ /* 0x008fe20000001854 */
[----:B------:R-:W-:Y:S01]  /*ab80*/  IMAD.WIDE.U32 R26, R9, -0x2daee0ad, RZ ;  /* 0xd2511f53091a7825 */ /* 0x000fe200078e00ff */
[----:B------:R-:W-:Y:S03]  /*ab90*/  MUFU.EX2 R195, R195 ;  /* 0x000000c300c37308 */ /* 0x000fe60000000800 */
[----:B------:R-:W-:Y:S01]  /*aba0*/  IMAD.WIDE.U32 R198, R198, -0x326172a9, RZ ;  /* 0xcd9e8d57c6c67825 */ /* 0x000fe200078e00ff */
[----:B------:R-:W-:-:S02]  /*abb0*/  LOP3.LUT R10, R27, UR7, R10, 0x96, !PT ;  /* 0x000000071b0a7c12 */ /* 0x000fc4000f8e960a */
[----:B------:R-:W-:Y:S01]  /*abc0*/  HMMA.16816.F32 R88, R4, R34, R88 ;  /* 0x000000220458723c */ /* 0x000fe20000001858 */
[----:B------:R-:W-:Y:S01]  /*abd0*/  LDSM.16.MT88.4 R32, [R218+0x19000] ;  /* 0x01900000da20783b */ /* 0x000fe20000004200 */
[----:B------:R-:W-:Y:S01]  /*abe0*/  FFMA.FTZ R164, R197, c[0x0][0x23c], -R184 ;  /* 0x00008f00c5a47a23 */ /* 0x000fe200000108b8 */
[----:B------:R-:W-:Y:S01]  /*abf0*/  MUFU.EX2 R165, R165 ;  /* 0x000000a500a57308 */ /* 0x000fe20000000800 */
[----:B------:R-:W-:Y:S01]  /*ac00*/  IMAD.WIDE.U32 R10, R10, -0x326172a9, RZ ;  /* 0xcd9e8d570a0a7825 */ /* 0x000fe200078e00ff */
[----:B------:R-:W-:-:S03]  /*ac10*/  MOV R247, R27 ;  /* 0x0000001b00f77202 */ /* 0x000fc60000000f00 */
[C---:B----4-:R-:W-:Y:S01]  /*ac20*/  HMMA.16816.F32 R92, R4.reuse, R28, R92 ;  /* 0x0000001c045c723c */ /* 0x050fe2000000185c */
[----:B------:R-:W-:Y:S01]  /*ac30*/  LOP3.LUT R21, R10, 0xffff, RZ, 0xc0, !PT ;  /* 0x0000ffff0a157812 */ /* 0x000fe200078ec0ff */
[----:B------:R-:W-:Y:S01]  /*ac40*/  FFMA.FTZ R197, R246, c[0x0][0x23c], -R177 ;  /* 0x00008f00f6c57a23 */ /* 0x000fe200000108b1 */
[--C-:B------:R-:W-:Y:S01]  /*ac50*/  SHF.R.U32.HI R8, RZ, 0x10, R10.reuse ;  /* 0x00000010ff087819 */ /* 0x100fe2000001160a */
[----:B------:R-:W-:Y:S01]  /*ac60*/  MUFU.EX2 R164, R164 ;  /* 0x000000a400a47308 */ /* 0x000fe20000000800 */
[----:B------:R-:W-:Y:S02]  /*ac70*/  LOP3.LUT R20, R10, 0xff, RZ, 0xc0, !PT ;  /* 0x000000ff0a147812 */ /* 0x000fe400078ec0ff */
[----:B------:R-:W-:Y:S01]  /*ac80*/  SHF.R.U32.HI R21, RZ, 0x8, R21 ;  /* 0x00000008ff157819 */ /* 0x000fe20000011615 */
[----:B------:R-:W-:Y:S01]  /*ac90*/  HMMA.16816.F32 R96, R4, R30, R96 ;  /* 0x0000001e0460723c */ /* 0x000fe20000001860 */
[----:B------:R-:W-:Y:S01]  /*aca0*/  SHF.R.U32.HI R9, RZ, 0x18, R10 ;  /* 0x00000018ff097819 */ /* 0x000fe2000001160a */
[----:B------:R-:W-:Y:S01]  /*acb0*/  LDSM.16.MT88.4 R28, [R217+0x19000] ;  /* 0x01900000d91c783b */ /* 0x000fe20000004200 */
[----:B------:R-:W-:Y:S01]  /*acc0*/  LOP3.LUT R8, R8, 0xff, RZ, 0xc0, !PT ;  /* 0x000000ff08087812 */ /* 0x000fe200078ec0ff */
[----:B------:R-:W1:Y:S01]  /*acd0*/  MUFU.EX2 R193, R193 ;  /* 0x000000c100c17308 */ /* 0x000e620000000800 */
[----:B------:R-:W-:-:S02]  /*ace0*/  LOP3.LUT R11, R11, UR18, R198, 0x96, !PT ;  /* 0x000000120b0b7c12 */ /* 0x000fc4000f8e96c6 */
[----:B------:R-:W-:Y:S01]  /*acf0*/  PRMT R10, R20, 0x5410, R21 ;  /* 0x00005410140a7816 */ /* 0x000fe20000000015 */
[----:B------:R-:W-:Y:S01]  /*ad00*/  HMMA.16816.F32 R128, R4, R22, R128 ;  /* 0x000000160480723c */ /* 0x000fe20000001880 */
[----:B------:R-:W2:Y:S01]  /*ad10*/  LDSM.16.MT88.4 R4, [R220+0x19000] ;  /* 0x01900000dc04783b */ /* 0x000ea20000004200 */
[----:B------:R-:W-:Y:S02]  /*ad20*/  PRMT R20, R8, 0x5410, R9 ;  /* 0x0000541008147816 */ /* 0x000fe40000000009 */
[C---:B------:R-:W-:Y:S01]  /*ad30*/  LOP3.LUT R8, R11.reuse, 0xffff, RZ, 0xc0, !PT ;  /* 0x0000ffff0b087812 */ /* 0x040fe200078ec0ff */
[----:B------:R-:W3:Y:S01]  /*ad40*/  MUFU.EX2 R197, R197 ;  /* 0x000000c500c57308 */ /* 0x000ee20000000800 */
[----:B------:R-:W-:Y:S01]  /*ad50*/  LOP3.LUT R21, R11, 0xff, RZ, 0xc0, !PT ;  /* 0x000000ff0b157812 */ /* 0x000fe200078ec0ff */
[----:B------:R-:W-:Y:S01]  /*ad60*/  HSET2.LE.AND R10, R10, R241, PT ;  /* 0x000000f10a0a7233 */ /* 0x000fe20003803000 */
[----:B------:R-:W-:Y:S02]  /*ad70*/  SHF.R.U32.HI R8, RZ, 0x8, R8 ;  /* 0x00000008ff087819 */ /* 0x000fe40000011608 */
[----:B------:R-:W-:-:S02]  /*ad80*/  SHF.R.U32.HI R9, RZ, 0x10, R11 ;  /* 0x00000010ff097819 */ /* 0x000fc4000001160b */
[----:B------:R-:W-:Y:S02]  /*ad90*/  PRMT R8, R21, 0x5410, R8 ;  /* 0x0000541015087816 */ /* 0x000fe40000000008 */
[----:B------:R-:W-:Y:S02]  /*ada0*/  SHF.R.U32.HI R11, RZ, 0x18, R11 ;  /* 0x00000018ff0b7819 */ /* 0x000fe4000001160b */
[----:B------:R-:W-:Y:S01]  /*adb0*/  LOP3.LUT R22, R9, 0xff, RZ, 0xc0, !PT ;  /* 0x000000ff09167812 */ /* 0x000fe200078ec0ff */
[----:B------:R-:W-:Y:S01]  /*adc0*/  HSET2.LE.AND R8, R8, R241, PT ;  /* 0x000000f108087233 */ /* 0x000fe20003803000 */
[----:B-1----:R-:W-:Y:S02]  /*add0*/  F2FP.PACK_AB R21, R193, R164 ;  /* 0x000000a4c115723e */ /* 0x002fe400000000ff */
[----:B------:R-:W-:Y:S02]  /*ade0*/  PRMT R22, R22, 0x5410, R11 ;  /* 0x0000541016167816 */ /* 0x000fe4000000000b */
[----:B------:R-:W-:-:S02]  /*adf0*/  F2FP.PACK_AB R11, R248, R165 ;  /* 0x000000a5f80b723e */ /* 0x000fc400000000ff */
[----:B------:R-:W-:Y:S01]  /*ae00*/  LOP3.LUT R10, R10, R21, RZ, 0xc0, !PT ;  /* 0x000000150a0a7212 */ /* 0x000fe200078ec0ff */
[--C-:B------:R-:W-:Y:S01]  /*ae10*/  HSET2.LE.AND R9, R22, R241.reuse, PT ;  /* 0x000000f116097233 */ /* 0x100fe20003803000 */
[----:B------:R-:W-:Y:S01]  /*ae20*/  LOP3.LUT R8, R8, R11, RZ, 0xc0, !PT ;  /* 0x0000000b08087212 */ /* 0x000fe200078ec0ff */
[----:B------:R-:W-:Y:S01]  /*ae30*/  HSET2.LE.AND R11, R20, R241, PT ;  /* 0x000000f1140b7233 */ /* 0x000fe20003803000 */
[----:B------:R-:W-:Y:S02]  /*ae40*/  F2FP.PACK_AB R22, R196, R195 ;  /* 0x000000c3c416723e */ /* 0x000fe400000000ff */
[----:B---3--:R-:W-:Y:S02]  /*ae50*/  F2FP.PACK_AB R20, R197, R194 ;  /* 0x000000c2c514723e */ /* 0x008fe400000000ff */
[----:B------:R-:W-:Y:S02]  /*ae60*/  LOP3.LUT R9, R9, R22, RZ, 0xc0, !PT ;  /* 0x0000001609097212 */ /* 0x000fe400078ec0ff */
[----:B------:R-:W-:-:S02]  /*ae70*/  LOP3.LUT R11, R11, R20, RZ, 0xc0, !PT ;  /* 0x000000140b0b7212 */ /* 0x000fc400078ec0ff */
[----:B------:R-:W-:Y:S01]  /*ae80*/  MOV R246, R26 ;  /* 0x0000001a00f67202 */ /* 0x000fe20000000f00 */
[----:B------:R-:W1:Y:S04]  /*ae90*/  LDSM.16.MT88.4 R20, [R220+0x1b000] ;  /* 0x01b00000dc14783b */ /* 0x000e680000004200 */
[C---:B--2---:R-:W-:Y:S01]  /*aea0*/  HMMA.16816.F32 R160, R8.reuse, R4, R160 ;  /* 0x0000000408a0723c */ /* 0x044fe200000018a0 */
[----:B------:R-:W2:Y:S07]  /*aeb0*/  LDSM.16.MT88.4 R24, [R216+0x19000] ;  /* 0x01900000d818783b */ /* 0x000eae0000004200 */
[C---:B------:R-:W-:Y:S01]  /*aec0*/  HMMA.16816.F32 R156, R8.reuse, R6, R156 ;  /* 0x00000006089c723c */ /* 0x040fe2000000189c */
[----:B------:R-:W3:Y:S07]  /*aed0*/  LDSM.16.MT88.4 R4, [R218+0x1b000] ;  /* 0x01b00000da04783b */ /* 0x000eee0000004200 */
[C---:B------:R-:W-:Y:S08]  /*aee0*/  HMMA.16816.F32 R152, R8.reuse, R32, R152 ;  /* 0x000000200898723c */ /* 0x040ff00000001898 */
[----:B------:R-:W-:Y:S01]  /*aef0*/  HMMA.16816.F32 R148, R8, R34, R148 ;  /* 0x000000220894723c */ /* 0x000fe20000001894 */
[----:B------:R-:W4:Y:S01]  /*af00*/  LDSM.16.MT88.4 R32, [R217+0x1b000] ;  /* 0x01b00000d920783b */ /* 0x000f220000004200 */
[----:B------:R-:W-:-:S06]  /*af10*/  FFMA.FTZ R183, R183, c[0x0][0x23c], -R184 ;  /* 0x00008f00b7b77a23 */ /* 0x000fcc00000108b8 */
[C---:B------:R-:W-:Y:S08]  /*af20*/  HMMA.16816.F32 R144, R8.reuse, R28, R144 ;  /* 0x0000001c0890723c */ /* 0x040ff00000001890 */
[C---:B-1----:R-:W-:Y:S08]  /*af30*/  HMMA.16816.F32 R36, R8.reuse, R20, R36 ;  /* 0x000000140824723c */ /* 0x042ff00000001824 */
[C---:B--2---:R-:W-:Y:S08]  /*af40*/  HMMA.16816.F32 R136, R8.reuse, R24, R136 ;  /* 0x000000180888723c */ /* 0x044ff00000001888 */
[C---:B---3--:R-:W-:Y:S08]  /*af50*/  HMMA.16816.F32 R44, R8.reuse, R4, R44 ;  /* 0x00000004082c723c */ /* 0x048ff0000000182c */
[C---:B------:R-:W-:Y:S01]  /*af60*/  HMMA.16816.F32 R48, R8.reuse, R6, R48 ;  /* 0x000000060830723c */ /* 0x040fe20000001830 */
[----:B------:R-:W1:Y:S07]  /*af70*/  LDSM.16.MT88.4 R4, [R217+0x1d000] ;  /* 0x01d00000d904783b */ /* 0x000e6e0000004200 */
[C---:B----4-:R-:W-:Y:S07]  /*af80*/  HMMA.16816.F32 R52, R8.reuse, R32, R52 ;  /* 0x000000200834723c */ /* 0x050fee0000001834 */
[----:B------:R-:W-:Y:S01]  /*af90*/  MOV R32, R16 ;  /* 0x0000001000207202 */ /* 0x000fe20000000f00 */
[C---:B------:R-:W-:Y:S01]  /*afa0*/  HMMA.16816.F32 R132, R8.reuse, R26, R132 ;  /* 0x0000001a0884723c */ /* 0x040fe20000001884 */
[----:B------:R-:W-:Y:S01]  /*afb0*/  MOV R33, R17 ;  /* 0x0000001100217202 */ /* 0x000fe20000000f00 */
[----:B------:R-:W2:Y:S04]  /*afc0*/  LDSM.16.MT88.4 R24, [R220+0x1d000] ;  /* 0x01d00000dc18783b */ /* 0x000ea80000004200 */
[----:B------:R3:W5:Y:S02]  /*afd0*/  LDL.LU.64 R16, [R1+0x28] ;  /* 0x0000280001107983 */ /* 0x0007640000300a00 */
[C---:B------:R-:W-:Y:S02]  /*afe0*/  HMMA.16816.F32 R40, R8.reuse, R22, R40 ;  /* 0x000000160828723c */ /* 0x040fe40000001828 */
[----:B------:R-:W4:Y:S06]  /*aff0*/  LDSM.16.MT88.4 R20, [R218+0x1d000] ;  /* 0x01d00000da14783b */ /* 0x000f2c0000004200 */
[C---:B------:R-:W-:Y:S08]  /*b000*/  HMMA.16816.F32 R140, R8.reuse, R30, R140 ;  /* 0x0000001e088c723c */ /* 0x040ff0000000188c */
[C---:B-1----:R-:W-:Y:S08]  /*b010*/  HMMA.16816.F32 R84, R8.reuse, R4, R84 ;  /* 0x000000040854723c */ /* 0x042ff00000001854 */
[----:B------:R-:W-:Y:S01]  /*b020*/  HMMA.16816.F32 R88, R8, R6, R88 ;  /* 0x000000060858723c */ /* 0x000fe20000001858 */
[----:B------:R-:W1:Y:S01]  /*b030*/  LDSM.16.MT88.4 R4, [R218+0x1f000] ;  /* 0x01f00000da04783b */ /* 0x000e620000004200 */
[----:B------:R-:W-:-:S03]  /*b040*/  LOP3.LUT R198, R199, UR8, R32, 0x96, !PT ;  /* 0x00000008c7c67c12 */ /* 0x000fc6000f8e9620 */
[----:B------:R-:W-:Y:S03]  /*b050*/  LDSM.16.MT88.4 R28, [R216+0x1b000] ;  /* 0x01b00000d81c783b */ /* 0x000fe60000004200 */
[C---:B--2---:R-:W-:Y:S08]  /*b060*/  HMMA.16816.F32 R68, R8.reuse, R24, R68 ;  /* 0x000000180844723c */ /* 0x044ff00000001844 */
[C---:B------:R-:W-:Y:S01]  /*b070*/  HMMA.16816.F32 R72, R8.reuse, R26, R72 ;  /* 0x0000001a0848723c */ /* 0x040fe20000001848 */
[----:B------:R-:W2:Y:S07]  /*b080*/  LDSM.16.MT88.4 R24, [R216+0x1d000] ;  /* 0x01d00000d818783b */ /* 0x000eae0000004200 */
[C---:B----4-:R-:W-:Y:S08]  /*b090*/  HMMA.16816.F32 R76, R8.reuse, R20, R76 ;  /* 0x00000014084c723c */ /* 0x050ff0000000184c */
[C---:B------:R-:W-:Y:S01]  /*b0a0*/  HMMA.16816.F32 R80, R8.reuse, R22, R80 ;  /* 0x000000160850723c */ /* 0x040fe20000001850 */
[----:B------:R-:W4:Y:S07]  /*b0b0*/  LDSM.16.MT88.4 R20, [R220+0x1f000] ;  /* 0x01f00000dc14783b */ /* 0x000f2e0000004200 */
[C---:B-1----:R-:W-:Y:S08]  /*b0c0*/  HMMA.16816.F32 R108, R8.reuse, R4, R108 ;  /* 0x00000004086c723c */ /* 0x042ff0000000186c */
[----:B------:R-:W-:Y:S01]  /*b0d0*/  HMMA.16816.F32 R112, R8, R6, R112 ;  /* 0x000000060870723c */ /* 0x000fe20000001870 */
[----:B------:R-:W1:Y:S01]  /*b0e0*/  LDSM.16.MT88.4 R4, [R216+0x1f000] ;  /* 0x01f00000d804783b */ /* 0x000e620000004200 */
[----:B------:R-:W-:-:S06]  /*b0f0*/  IMAD.WIDE.U32 R198, R198, -0x2daee0ad, RZ ;  /* 0xd2511f53c6c67825 */ /* 0x000fcc00078e00ff */
[C---:B--2---:R-:W-:Y:S08]  /*b100*/  HMMA.16816.F32 R92, R8.reuse, R24, R92 ;  /* 0x00000018085c723c */ /* 0x044ff0000000185c */
[----:B------:R-:W-:Y:S01]  /*b110*/  HMMA.16816.F32 R96, R8, R26, R96 ;  /* 0x0000001a0860723c */ /* 0x000fe20000001860 */
[----:B------:R-:W2:Y:S01]  /*b120*/  LDSM.16.MT88.4 R24, [R217+0x1f000] ;  /* 0x01f00000d918783b */ /* 0x000ea20000004200 */
[----:B------:R-:W-:-:S06]  /*b130*/  FFMA.FTZ R182, R182, c[0x0][0x23c], -R184 ;  /* 0x00008f00b6b67a23 */ /* 0x000fcc00000108b8 */
[----:B----4-:R-:W-:Y:S01]  /*b140*/  HMMA.16816.F32 R100, R8, R20, R100 ;  /* 0x000000140864723c */ /* 0x010fe20000001864 */
[----:B------:R-:W-:-:S06]  /*b150*/  FFMA.FTZ R181, R181, c[0x0][0x23c], -R184 ;  /* 0x00008f00b5b57a23 */ /* 0x000fcc00000108b8 */
[C---:B------:R-:W-:Y:S01]  /*b160*/  LOP3.LUT R20, R198.reuse, 0xffff, RZ, 0xc0, !PT ;  /* 0x0000ffffc6147812 */ /* 0x040fe200078ec0ff */
[----:B------:R-:W-:Y:S01]  /*b170*/  HMMA.16816.F32 R104, R8, R22, R104 ;  /* 0x000000160868723c */ /* 0x000fe20000001868 */
[----:B------:R-:W-:Y:S01]  /*b180*/  LOP3.LUT R21, R198, 0xff, RZ, 0xc0, !PT ;  /* 0x000000ffc6157812 */ /* 0x000fe200078ec0ff */
[----:B------:R-:W-:Y:S01]  /*b190*/  FFMA.FTZ R184, R179, c[0x0][0x23c], -R184 ;  /* 0x00008f00b3b87a23 */ /* 0x000fe200000108b8 */
[----:B------:R-:W-:Y:S01]  /*b1a0*/  MUFU.EX2 R183, R183 ;  /* 0x000000b700b77308 */ /* 0x000fe20000000800 */
[----:B------:R-:W-:-:S03]  /*b1b0*/  FFMA.FTZ R179, R180, c[0x0][0x23c], -R177 ;  /* 0x00008f00b4b37a23 */ /* 0x000fc600000108b1 */
[----:B------:R-:W-:Y:S02]  /*b1c0*/  SHF.R.U32.HI R22, RZ, 0x8, R20 ;  /* 0x00000008ff167819 */ /* 0x000fe40000011614 */
[----:B------:R-:W-:Y:S02]  /*b1d0*/  LOP3.LUT R20, R199, UR17, R246, 0x96, !PT ;  /* 0x00000011c7147c12 */ /* 0x000fe4000f8e96f6 */
[----:B------:R-:W-:Y:S01]  /*b1e0*/  SHF.R.U32.HI R23, RZ, 0x10, R198 ;  /* 0x00000010ff177819 */ /* 0x000fe200000116c6 */
[----:B------:R-:W4:Y:S01]  /*b1f0*/  MUFU.EX2 R182, R182 ;  /* 0x000000b600b67308 */ /* 0x000f220000000800 */
[----:B------:R-:W-:Y:S02]  /*b200*/  PRMT R180, R21, 0x5410, R22 ;  /* 0x0000541015b47816 */ /* 0x000fe40000000016 */
[----:B------:R-:W-:Y:S02]  /*b210*/  LOP3.LUT R22, R20, 0xffff, RZ, 0xc0, !PT ;  /* 0x0000ffff14167812 */ /* 0x000fe400078ec0ff */
[----:B------:R-:W-:-:S02]  /*b220*/  SHF.R.U32.HI R198, RZ, 0x18, R198 ;  /* 0x00000018ffc67819 */ /* 0x000fc400000116c6 */
[----:B------:R-:W-:Y:S02]  /*b230*/  LOP3.LUT R23, R23, 0xff, RZ, 0xc0, !PT ;  /* 0x000000ff17177812 */ /* 0x000fe400078ec0ff */
[----:B------:R-:W-:Y:S02]  /*b240*/  LOP3.LUT R21, R20, 0xff, RZ, 0xc0, !PT ;  /* 0x000000ff14157812 */ /* 0x000fe400078ec0ff */
[----:B------:R-:W-:Y:S02]  /*b250*/  SHF.R.U32.HI R22, RZ, 0x8, R22 ;  /* 0x00000008ff167819 */ /* 0x000fe40000011616 */
[----:B------:R-:W-:Y:S02]  /*b260*/  PRMT R198, R23, 0x5410, R198 ;  /* 0x0000541017c67816 */ /* 0x000fe400000000c6 */
[----:B------:R-:W-:Y:S02]  /*b270*/  SHF.R.U32.HI R23, RZ, 0x10, R20 ;  /* 0x00000010ff177819 */ /* 0x000fe40000011614 */
[----:B------:R-:W-:-:S02]  /*b280*/  PRMT R22, R21, 0x5410, R22 ;  /* 0x0000541015167816 */ /* 0x000fc40000000016 */
[----:B------:R-:W-:Y:S02]  /*b290*/  SHF.R.U32.HI R21, RZ, 0x18, R20 ;  /* 0x00000018ff157819 */ /* 0x000fe40000011614 */
[----:B------:R-:W-:Y:S01]  /*b2a0*/  LOP3.LUT R20, R23, 0xff, RZ, 0xc0, !PT ;  /* 0x000000ff17147812 */ /* 0x000fe200078ec0ff */
[----:B-1----:R-:W-:Y:S01]  /*b2b0*/  HMMA.16816.F32 R124, R8, R4, R124 ;  /* 0x00000004087c723c */ /* 0x002fe2000000187c */
[----:B------:R-:W-:Y:S02]  /*b2c0*/  FFMA.FTZ R178, R178, c[0x0][0x23c], -R177 ;  /* 0x00008f00b2b27a23 */ /* 0x000fe400000108b1 */
[----:B------:R-:W-:-:S04]  /*b2d0*/  PRMT R20, R20, 0x5410, R21 ;  /* 0x0000541014147816 */ /* 0x000fc80000000015 */
[--C-:B------:R-:W-:Y:S01]  /*b2e0*/  HSET2.LE.AND R4, R22, R241.reuse, PT ;  /* 0x000000f116047233 */ /* 0x100fe20003803000 */
[----:B----4-:R-:W-:Y:S01]  /*b2f0*/  F2FP.PACK_AB R5, R182, R183 ;  /* 0x000000b7b605723e */ /* 0x010fe200000000ff */
[C---:B--2---:R-:W-:Y:S03]  /*b300*/  HMMA.16816.F32 R116, R8.reuse, R24, R116 ;  /* 0x000000180874723c */ /* 0x044fe60000001874 */
[----:B------:R-:W-:Y:S01]  /*b310*/  LOP3.LUT R4, R4, R5, RZ, 0xc0, !PT ;  /* 0x0000000504047212 */ /* 0x000fe200078ec0ff */
[----:B------:R-:W-:Y:S01]  /*b320*/  HSET2.LE.AND R5, R20, R241, PT ;  /* 0x000000f114057233 */ /* 0x000fe20003803000 */
[----:B------:R-:W-:Y:S01]  /*b330*/  MUFU.EX2 R179, R179 ;  /* 0x000000b300b37308 */ /* 0x000fe20000000800 */
[----:B------:R-:W1:Y:S02]  /*b340*/  LDSM.16.MT88.4 R20, [R216+0x19800] ;  /* 0x01980000d814783b */ /* 0x000e640000004200 */
[----:B------:R-:W-:Y:S02]  /*b350*/  HMMA.16816.F32 R120, R8, R26, R120 ;  /* 0x0000001a0878723c */ /* 0x000fe40000001878 */
[----:B------:R-:W2:Y:S03]  /*b360*/  LDSM.16.MT88.4 R24, [R217+0x19800] ;  /* 0x01980000d918783b */ /* 0x000ea60000004200 */
[----:B------:R-:W4:Y:S01]  /*b370*/  MUFU.EX2 R178, R178 ;  /* 0x000000b200b27308 */ /* 0x000f220000000800 */
[----:B------:R-:W-:-:S02]  /*b380*/  FFMA.FTZ R176, R176, c[0x0][0x23c], -R177 ;  /* 0x00008f00b0b07a23 */ /* 0x000fc400000108b1 */
[C---:B------:R-:W-:Y:S01]  /*b390*/  HMMA.16816.F32 R56, R8.reuse, R34, R56 ;  /* 0x000000220838723c */ /* 0x040fe20000001838 */
[----:B------:R-:W-:Y:S01]  /*b3a0*/  FFMA.FTZ R175, R175, c[0x0][0x23c], -R177 ;  /* 0x00008f00afaf7a23 */ /* 0x000fe200000108b1 */
[----:B------:R-:W-:Y:S03]  /*b3b0*/  LDSM.16.MT88.4 R32, [R220+0x19800] ;  /* 0x01980000dc20783b */ /* 0x000fe60000004200 */
[----:B------:R-:W-:Y:S03]  /*b3c0*/  MUFU.EX2 R181, R181 ;  /* 0x000000b500b57308 */ /* 0x000fe60000000800 */
[C---:B------:R-:W-:Y:S05]  /*b3d0*/  HMMA.16816.F32 R60, R8.reuse, R28, R60 ;  /* 0x0000001c083c723c */ /* 0x040fea000000183c */
[----:B------:R-:W1:Y:S03]  /*b3e0*/  MUFU.EX2 R184, R184 ;  /* 0x000000b800b87308 */ /* 0x000e660000000800 */
[C---:B------:R-:W-:Y:S01]  /*b3f0*/  HMMA.16816.F32 R64, R8.reuse, R30, R64 ;  /* 0x0000001e0840723c */ /* 0x040fe20000001840 */
[----:B------:R-:W-:Y:S07]  /*b400*/  LDSM.16.MT88.4 R28, [R218+0x19800] ;  /* 0x01980000da1c783b */ /* 0x000fee0000004200 */
[----:B------:R-:W-:Y:S01]  /*b410*/  HMMA.16816.F32 R128, R8, R6, R128 ;  /* 0x000000060880723c */ /* 0x000fe20000001880 */
[----:B------:R-:W2:Y:S01]  /*b420*/  LDSM.16.MT88.4 R8, [R220+0x1b800] ;  /* 0x01b80000dc08783b */ /* 0x000ea20000004200 */
[----:B------:R-:W-:Y:S08]  /*b430*/  MUFU.EX2 R176, R176 ;  /* 0x000000b000b07308 */ /* 0x000ff00000000800 */
[----:B------:R-:W3:Y:S01]  /*b440*/  MUFU.EX2 R175, R175 ;  /* 0x000000af00af7308 */ /* 0x000ee20000000800 */
[----:B----4-:R-:W-:-:S02]  /*b450*/  F2FP.PACK_AB R6, R178, R179 ;  /* 0x000000b3b206723e */ /* 0x010fc400000000ff */
[----:B-1----:R-:W-:Y:S02]  /*b460*/  F2FP.PACK_AB R7, R184, R181 ;  /* 0x000000b5b807723e */ /* 0x002fe400000000ff */
[----:B------:R-:W-:Y:S01]  /*b470*/  LOP3.LUT R5, R5, R6, RZ, 0xc0, !PT ;  /* 0x0000000605057212 */ /* 0x000fe200078ec0ff */
[----:B------:R-:W-:-:S05]  /*b480*/  HSET2.LE.AND R6, R180, R241, PT ;  /* 0x000000f1b4067233 */ /* 0x000fca0003803000 */
[----:B------:R-:W-:Y:S01]  /*b490*/  LOP3.LUT R6, R6, R7, RZ, 0xc0, !PT ;  /* 0x0000000706067212 */ /* 0x000fe200078ec0ff */
[----:B------:R-:W-:Y:S01]  /*b4a0*/  HSET2.LE.AND R7, R198, R241, PT ;  /* 0x000000f1c6077233 */ /* 0x000fe20003803000 */
[----:B---3--:R-:W-:-:S04]  /*b4b0*/  F2FP.PACK_AB R180, R175, R176 ;  /* 0x000000b0afb4723e */ /* 0x008fc800000000ff */
[----:B------:R-:W-:-:S07]  /*b4c0*/  LOP3.LUT R7, R7, R180, RZ, 0xc0, !PT ;  /* 0x000000b407077212 */ /* 0x000fce00078ec0ff */
        /* <DEDUP_REMOVED lines=24> */
[----:B------:R-:W-:-:S02]  /*b650*/  FFMA.FTZ R167, R167, R173, R172 ;  /* 0x000000ada7a77223 */ /* 0x000fc400000100ac */
[----:B------:R-:W-:Y:S02]  /*b660*/  FFMA.FTZ R2, R251, R2, R174 ;  /* 0x00000002fb027223 */ /* 0x000fe400000100ae */
[----:B------:R-:W-:Y:S02]  /*b670*/  FADD.FTZ R170, R170, R167 ;  /* 0x000000a7aaaa7221 */ /* 0x000fe40000010000 */
[----:B------:R-:W-:Y:S02]  /*b680*/  FADD.FTZ R2, R3, R2 ;  /* 0x0000000203027221 */ /* 0x000fe40000010000 */
[----:B------:R-:W-:Y:S02]  /*b690*/  FADD.FTZ R171, R171, R170 ;  /* 0x000000aaabab7221 */ /* 0x000fe40000010000 */
[----:B------:R-:W-:Y:S02]  /*b6a0*/  FADD.FTZ R169, R169, R2 ;  /* 0x00000002a9a97221 */ /* 0x000fe40000010000 */
[----:B------:R-:W-:-:S02]  /*b6b0*/  FADD.FTZ R168, R168, R171 ;  /* 0x000000aba8a87221 */ /* 0x000fc40000010000 */
[----:B------:R-:W-:Y:S01]  /*b6c0*/  FADD.FTZ R166, R166, R169 ;  /* 0x000000a9a6a67221 */ /* 0x000fe20000010000 */
[----:B-1----:R-:W-:Y:S01]  /*b6d0*/  HMMA.16816.F32 R108, R4, R20, R108 ;  /* 0x00000014046c723c */ /* 0x002fe2000000186c */
[----:B------:R-:W-:-:S06]  /*b6e0*/  FADD.FTZ R3, R189, R168 ;  /* 0x000000a8bd037221 */ /* 0x000fcc0000010000 */
[----:B------:R-:W-:Y:S01]  /*b6f0*/  FADD.FTZ R21, R187, R166 ;  /* 0x000000a6bb157221 */ /* 0x000fe20000010000 */
[----:B----4-:R-:W-:Y:S01]  /*b700*/  HMMA.16816.F32 R44, R4, R32, R44 ;  /* 0x00000020042c723c */ /* 0x010fe2000000182c */
[----:B------:R-:W-:Y:S02]  /*b710*/  FADD.FTZ R3, R188, R3 ;  /* 0x00000003bc037221 */ /* 0x000fe40000010000 */
[----:B------:R-:W-:-:S05]  /*b720*/  FADD.FTZ R21, R190, R21 ;  /* 0x00000015be157221 */ /* 0x000fca0000010000 */
[C---:B------:R-:W-:Y:S01]  /*b730*/  HMMA.16816.F32 R48, R4.reuse, R34, R48 ;  /* 0x000000220430723c */ /* 0x040fe20000001830 */
[----:B------:R-:W1:Y:S07]  /*b740*/  LDSM.16.MT88.4 R32, [R217+0x1d800] ;  /* 0x01d80000d920783b */ /* 0x000e6e0000004200 */
[C---:B------:R-:W-:Y:S08]  /*b750*/  HMMA.16816.F32 R52, R4.reuse, R28, R52 ;  /* 0x0000001c0434723c */ /* 0x040ff00000001834 */
[C---:B------:R-:W-:Y:S01]  /*b760*/  HMMA.16816.F32 R56, R4.reuse, R30, R56 ;  /* 0x0000001e0438723c */ /* 0x040fe20000001838 */
[----:B------:R-:W4:Y:S07]  /*b770*/  LDSM.16.MT88.4 R28, [R216+0x1d800] ;  /* 0x01d80000d81c783b */ /* 0x000f2e0000004200 */
[C---:B--2---:R-:W-:Y:S08]  /*b780*/  HMMA.16816.F32 R100, R4.reuse, R24, R100 ;  /* 0x000000180464723c */ /* 0x044ff00000001864 */
[----:B------:R-:W-:Y:S01]  /*b790*/  HMMA.16816.F32 R104, R4, R26, R104 ;  /* 0x0000001a0468723c */ /* 0x000fe20000001868 */
[----:B------:R-:W2:Y:S01]  /*b7a0*/  LDSM.16.MT88.4 R24, [R216+0x1f800] ;  /* 0x01f80000d818783b */ /* 0x000ea20000004200 */
[----:B------:R-:W-:-:S06]  /*b7b0*/  FADD.FTZ R2, R186, R3 ;  /* 0x00000003ba027221 */ /* 0x000fcc0000010000 */
[----:B---3--:R-:W-:Y:S01]  /*b7c0*/  HMMA.16816.F32 R116, R4, R8, R116 ;  /* 0x000000080474723c */ /* 0x008fe20000001874 */
[----:B------:R-:W-:-:S06]  /*b7d0*/  FADD.FTZ R2, R185, R2 ;  /* 0x00000002b9027221 */ /* 0x000fcc0000010000 */
[----:B------:R-:W-:-:S04]  /*b7e0*/  FADD.FTZ R8, R192, R21 ;  /* 0x00000015c0087221 */ /* 0x000fc80000010000 */
        /* <DEDUP_REMOVED lines=13> */
[----:B-1----:R-:W-:Y:S01]  /*b8c0*/  HMMA.16816.F32 R84, R4, R32, R84 ;  /* 0x000000200454723c */ /* 0x002fe20000001854 */
[----:B------:R-:W-:Y:S02]  /*b8d0*/  FADD.FTZ R167, R181, R182 ;  /* 0x000000b6b5a77221 */ /* 0x000fe40000010000 */
[----:B------:R-:W-:Y:S01]  /*b8e0*/  FADD.FTZ R176, R176, R179 ;  /* 0x000000b3b0b07221 */ /* 0x000fe20000010000 */
[----:B------:R-:W-:Y:S01]  /*b8f0*/  MOV R2, R0 ;  /* 0x0000000000027202 */ /* 0x000fe20000000f00 */
[----:B------:R-:W-:-:S03]  /*b900*/  FADD.FTZ R167, R184, R167 ;  /* 0x000000a7b8a77221 */ /* 0x000fc60000010000 */
[----:B------:R-:W-:Y:S01]  /*b910*/  HMMA.16816.F32 R88, R4, R34, R88 ;  /* 0x000000220458723c */ /* 0x000fe20000001858 */
[----:B------:R-:W-:Y:S01]  /*b920*/  FADD.FTZ R251, R175, R176 ;  /* 0x000000b0affb7221 */ /* 0x000fe20000010000 */
[----:B------:R-:W-:-:S06]  /*b930*/  MOV R3, R15 ;  /* 0x0000000f00037202 */ /* 0x000fcc0000000f00 */
[C---:B----4-:R-:W-:Y:S08]  /*b940*/  HMMA.16816.F32 R92, R4.reuse, R28, R92 ;  /* 0x0000001c045c723c */ /* 0x050ff0000000185c */
[C---:B------:R-:W-:Y:S08]  /*b950*/  HMMA.16816.F32 R96, R4.reuse, R30, R96 ;  /* 0x0000001e0460723c */ /* 0x040ff00000001860 */
[C---:B------:R-:W-:Y:S08]  /*b960*/  HMMA.16816.F32 R112, R4.reuse, R22, R112 ;  /* 0x000000160470723c */ /* 0x040ff00000001870 */
[C---:B------:R-:W-:Y:S08]  /*b970*/  HMMA.16816.F32 R120, R4.reuse, R10, R120 ;  /* 0x0000000a0478723c */ /* 0x040ff00000001878 */
[C---:B--2---:R-:W-:Y:S08]  /*b980*/  HMMA.16816.F32 R124, R4.reuse, R24, R124 ;  /* 0x00000018047c723c */ /* 0x044ff0000000187c */
[----:B------:R-:W-:Y:S01]  /*b990*/  HMMA.16816.F32 R128, R4, R26, R128 ;  /* 0x0000001a0480723c */ /* 0x000fe20000001880 */
[----:B------:R-:W-:Y:S07]  /*b9a0*/  @!P0 BRA `(.L_x_1376) ;  /* 0x0000468000008947 */ /* 0x000fee0003800000 */
[----:B------:R-:W-:Y:S01]  /*b9b0*/  UIADD3 UR37, UR35, -0x3, URZ ;  /* 0xfffffffd23257890 */ /* 0x000fe2000fffe03f */
[----:B------:R-:W-:-:S04]  /*b9c0*/  DEPBAR.LE SB0, 0x0 ;  /* 0x000080000000791a */ /* 0x000fc80000000000 */
[----:B------:R-:W-:Y:S01]  /*b9d0*/  USHF.R.S32.HI UR40, URZ, 0x1f, UR37 ;  /* 0x0000001f3f287899 */ /* 0x000fe20008011425 */
[----:B------:R-:W-:Y:S06]  /*b9e0*/  BAR.SYNC.DEFER_BLOCKING 0x0 ;  /* 0x0000000000007b1d */ /* 0x000fec0000010000 */
[----:B------:R-:W-:Y:S01]  /*b9f0*/  ULDC.64 UR4, c[0x0][0x1a0] ;  /* 0x0000680000047ab9 */ /* 0x000fe20000000a00 */
[----:B------:R-:W-:Y:S01]  /*ba00*/  STL.64 [R1+0x30], R14 ;  /* 0x0000300e01007387 */ /* 0x000fe20000100a00 */
[----:B------:R-:W-:Y:S02]  /*ba10*/  UIMAD UR40, UR40, UR4, URZ ;  /* 0x00000004282872a4 */ /* 0x000fe4000f8e023f */
[----:B------:R-:W-:Y:S01]  /*ba20*/  UIMAD.WIDE.U32 UR42, UR37, UR4, URZ ;  /* 0x00000004252a72a5 */ /* 0x000fe2000f8e003f */
[----:B------:R-:W-:Y:S01]  /*ba30*/  STL.64 [R1+0x28], R12 ;  /* 0x0000280c01007387 */ /* 0x000fe20000100a00 */
[----:B------:R-:W-:-:S04]  /*ba40*/  UIMAD UR5, UR37, UR5, UR40 ;  /* 0x00000005250572a4 */ /* 0x000fc8000f8e0228 */
[----:B------:R-:W-:Y:S01]  /*ba50*/  UIADD3 UR5, UR43, UR5, URZ ;  /* 0x000000052b057290 */ /* 0x000fe2000fffe03f */
[----:B------:R-:W-:Y:S02]  /*ba60*/  IMAD.U32 R4, RZ, RZ, UR42 ;  /* 0x0000002aff047e24 */ /* 0x000fe4000f8e00ff */
[----:B------:R-:W-:-:S03]  /*ba70*/  IMAD.U32 R5, RZ, RZ, UR43 ;  /* 0x0000002bff057e24 */ /* 0x000fc6000f8e00ff */
[----:B------:R-:W-:Y:S01]  /*ba80*/  IMAD.U32 R3, RZ, RZ, UR5 ;  /* 0x00000005ff037e24 */ /* 0x000fe2000f8e00ff */
[C---:B-----5:R-:W-:Y:S01]  /*ba90*/  LEA R5, P0, R4.reuse, R16, 0x6 ;  /* 0x0000001004057211 */ /* 0x060fe200078030ff */
[----:B------:R-:W-:Y:S03]  /*baa0*/  @P5 STS.128 [R232+0x18000], RZ ;  /* 0x018000ffe8005388 */ /* 0x000fe60000000c00 */
[C---:B------:R-:W-:Y:S02]  /*bab0*/  @!P5 LEA R6, P6, R5.reuse, c[0x0][0x170], 0x1 ;  /* 0x00005c000506da11 */ /* 0x040fe400078c08ff */
[----:B------:R-:W-:Y:S02]  /*bac0*/  LEA.HI.X R4, R4, R19, R3, 0x6, P0 ;  /* 0x0000001304047211 */ /* 0x000fe400000f3403 */
[C---:B------:R-:W-:Y:S02]  /*bad0*/  @!P4 LEA R20, P1, R5.reuse, c[0x0][0x170], 0x1 ;  /* 0x00005c000514ca11 */ /* 0x040fe400078208ff */
[----:B------:R-:W-:-:S02]  /*bae0*/  @!P3 LEA R10, P0, R5, c[0x0][0x170], 0x1 ;  /* 0x00005c00050aba11 */ /* 0x000fc400078008ff */
[C-C-:B------:R-:W-:Y:S02]  /*baf0*/  @!P5 LEA.HI.X R7, R5.reuse, c[0x0][0x174], R4.reuse, 0x1, P6 ;  /* 0x00005d000507da11 */ /* 0x140fe400030f0c04 */
[C---:B------:R-:W-:Y:S02]  /*bb00*/  IADD3 R3, P6, R5.reuse, UR25, RZ ;  /* 0x0000001905037c10 */ /* 0x040fe4000ffde0ff */
[C-C-:B------:R-:W-:Y:S01]  /*bb10*/  @!P4 LEA.HI.X R21, R5.reuse, c[0x0][0x174], R4.reuse, 0x1, P1 ;  /* 0x00005d000515ca11 */ /* 0x140fe200008f0c04 */
[----:B------:R-:W-:Y:S01]  /*bb20*/  @!PT LDS RZ, [RZ] ;  /* 0x00000000fffff984 */ /* 0x000fe20000000800 */
[----:B------:R-:W-:Y:S01]  /*bb30*/  @!PT LDS RZ, [RZ] ;  /* 0x00000000fffff984 */ /* 0x000fe20000000800 */
[----:B------:R-:W-:Y:S01]  /*bb40*/  @!PT LDS RZ, [RZ] ;  /* 0x00000000fffff984 */ /* 0x000fe20000000800 */
[----:B------:R1:W-:Y:S01]  /*bb50*/  @!P5 LDGSTS.E.BYPASS.LTC128B.128 [R232+0x18000], [R6.64] ;  /* 0x1800000006e8dfae */ /* 0x0003e2000b901d5e */
[C---:B------:R-:W-:Y:S02]  /*bb60*/  @!P2 LEA R8, P1, R5.reuse, c[0x0][0x170], 0x1 ;  /* 0x00005c000508aa11 */ /* 0x040fe400078208ff */
[----:B------:R-:W-:Y:S01]  /*bb70*/  @!P3 LEA.HI.X R11, R5, c[0x0][0x174], R4, 0x1, P0 ;  /* 0x00005d00050bba11 */ /* 0x000fe200000f0c04 */
[----:B------:R-:W-:Y:S01]  /*bb80*/  @P4 STS.128 [R232+0x1a000], RZ ;  /* 0x01a000ffe8004388 */ /* 0x000fe20000000c00 */
[----:B------:R-:W-:-:S02]  /*bb90*/  @!P5 LEA R24, P0, R3, c[0x0][0x170], 0x1 ;  /* 0x00005c000318da11 */ /* 0x000fc400078008ff */
[----:B------:R-:W-:Y:S01]  /*bba0*/  IADD3.X R2, R4, UR24, RZ, P6, !PT ;  /* 0x0000001804027c10 */ /* 0x000fe2000b7fe4ff */
[----:B------:R-:W-:Y:S01]  /*bbb0*/  @!PT LDS RZ, [RZ] ;  /* 0x00000000fffff984 */ /* 0x000fe20000000800 */
[----:B------:R-:W-:Y:S01]  /*bbc0*/  @!PT LDS RZ, [RZ] ;  /* 0x00000000fffff984 */ /* 0x000fe20000000800 */
[----:B------:R-:W-:Y:S01]  /*bbd0*/  @!PT LDS RZ, [RZ] ;  /* 0x00000000fffff984 */ /* 0x000fe20000000800 */
[----:B------:R2:W-:Y:S01]  /*bbe0*/  @!P4 LDGSTS.E.BYPASS.LTC128B.128 [R232+0x1a000], [R20.64+0x80] ;  /* 0x1a00008014e8cfae */ /* 0x0005e2000b901d5e */
[----:B------:R-:W-:Y:S02]  /*bbf0*/  @!P2 LEA.HI.X R9, R5, c[0x0][0x174], R4, 0x1, P1 ;  /* 0x00005d000509aa11 */ /* 0x000fe400008f0c04 */
        /* <DEDUP_REMOVED lines=39> */
[----:B--2---:R-:W4:Y:S04]  /*be70*/  LDSM.16.M88.4 R20, [R225+0x10800] ;  /* 0x01080000e114783b */ /* 0x004f280000000200 */
[----:B-1----:R-:W1:Y:S04]  /*be80*/  LDSM.16.M88.4 R4, [R225+0x11000] ;  /* 0x01100000e104783b */ /* 0x002e680000000200 */
[----:B------:R-:W2:Y:S04]  /*be90*/  LDSM.16.M88.4 R176, [R225+0x11800] ;  /* 0x01180000e1b0783b */ /* 0x000ea80000000200 */
[----:B------:R-:W-:Y:S04]  /*bea0*/  LDSM.16.M88.4 R180, [R224] ;  /* 0x00000000e0b4783b */ /* 0x000fe80000000200 */
[----:B------:R-:W1:Y:S04]  /*beb0*/  LDSM.16.M88.4 R172, [R223] ;  /* 0x00000000dfac783b */ /* 0x000e680000000200 */
[----:B------:R-:W1:Y:S04]  /*bec0*/  LDSM.16.M88.4 R168, [R215] ;  /* 0x00000000d7a8783b */ /* 0x000e680000000200 */
[----:B------:R-:W1:Y:S04]  /*bed0*/  LDSM.16.M88.4 R12, [R214] ;  /* 0x00000000d60c783b */ /* 0x000e680000000200 */
[----:B------:R-:W1:Y:S04]  /*bee0*/  LDSM.16.M88.4 R196, [R213] ;  /* 0x00000000d5c4783b */ /* 0x000e680000000200 */
[----:B------:R-:W-:Y:S01]  /*bef0*/  LDSM.16.M88.4 R184, [R222] ;  /* 0x00000000deb8783b */ /* 0x000fe20000000200 */
[C---:B---3--:R-:W-:Y:S03]  /*bf00*/  HMMA.16816.F32 R32, R188.reuse, R28, RZ ;  /* 0x0000001cbc20723c */ /* 0x048fe600000018ff */
[----:B------:R-:W0:Y:S05]  /*bf10*/  LDGDEPBAR ;  /* 0x00000000000079af */ /* 0x000e2a0000000000 */
[C---:B----4-:R-:W-:Y:S08]  /*bf20*/  HMMA.16816.F32 R24, R188.reuse, R20, RZ ;  /* 0x00000014bc18723c */ /* 0x050ff000000018ff */
[C---:B------:R-:W-:Y:S08]  /*bf30*/  HMMA.16816.F32 R28, R188.reuse, R30, RZ ;  /* 0x0000001ebc1c723c */ /* 0x040ff000000018ff */
[C---:B------:R-:W-:Y:S08]  /*bf40*/  HMMA.16816.F32 R20, R188.reuse, R22, RZ ;  /* 0x00000016bc14723c */ /* 0x040ff000000018ff */
[C---:B-1----:R-:W-:Y:S08]  /*bf50*/  HMMA.16816.F32 R8, R188.reuse, R4, RZ ;  /* 0x00000004bc08723c */ /* 0x042ff000000018ff */
[C---:B------:R-:W-:Y:S08]  /*bf60*/  HMMA.16816.F32 R4, R188.reuse, R6, RZ ;  /* 0x00000006bc04723c */ /* 0x040ff000000018ff */
[C---:B--2---:R-:W-:Y:S08]  /*bf70*/  HMMA.16816.F32 R192, R188.reuse, R176, RZ ;  /* 0x000000b0bcc0723c */ /* 0x044ff000000018ff */
[----:B------:R-:W-:Y:S01]  /*bf80*/  HMMA.16816.F32 R188, R188, R178, RZ ;  /* 0x000000b2bcbc723c */ /* 0x000fe200000018ff */
        /* <DEDUP_REMOVED lines=20> */
[C---:B---3--:R-:W-:Y:S08]  /*c0d0*/  HMMA.16816.F32 R8, R184.reuse, R168, R8 ;  /* 0x000000a8b808723c */ /* 0x048ff00000001808 */
[C---:B------:R-:W-:Y:S01]  /*c0e0*/  HMMA.16816.F32 R4, R184.reuse, R170, R4 ;  /* 0x000000aab804723c */ /* 0x040fe20000001804 */
[----:B------:R-:W3:Y:S07]  /*c0f0*/  LDSM.16.M88.4 R168, [R212+0x1000] ;  /* 0x00100000d4a8783b */ /* 0x000eee0000000200 */
[----:B----4-:R-:W-:Y:S08]  /*c100*/  HMMA.16816.F32 R192, R184, R12, R192 ;  /* 0x0000000cb8c0723c */ /* 0x010ff000000018c0 */
        /* <DEDUP_REMOVED lines=9> */
[----:B------:R-:W-:Y:S01]  /*c1a0*/  HMMA.16816.F32 R188, R184, R14, R188 ;  /* 0x0000000eb8bc723c */ /* 0x000fe200000018bc */
[----:B------:R-:W3:Y:S04]  /*c1b0*/  LDSM.16.M88.4 R184, [R225+0x13000] ;  /* 0x01300000e1b8783b */ /* 0x000ee80000000200 */
[----:B------:R-:W-:Y:S03]  /*c1c0*/  LDSM.16.M88.4 R12, [R219+0x14800] ;  /* 0x01480000db0c783b */ /* 0x000fe60000000200 */
[----:B------:R-:W-:Y:S08]  /*c1d0*/  HMMA.16816.F32 R192, R180, R196, R192 ;  /* 0x000000c4b4c0723c */ /* 0x000ff000000018c0 */
[----:B-1----:R-:W-:Y:S08]  /*c1e0*/  HMMA.16816.F32 R32, R176, R172, R32 ;  /* 0x000000acb020723c */ /* 0x002ff00000001820 */
[----:B------:R-:W-:Y:S01]  /*c1f0*/  HMMA.16816.F32 R188, R180, R198, R188 ;  /* 0x000000c6b4bc723c */ /* 0x000fe200000018bc */
[----:B------:R-:W1:Y:S04]  /*c200*/  LDSM.16.M88.4 R180, [R225+0x13800] ;  /* 0x01380000e1b4783b */ /* 0x000e680000000200 */
[----:B------:R-:W-:Y:S03]  /*c210*/  LDSM.16.M88.4 R196, [R210] ;  /* 0x00000000d2c4783b */ /* 0x000fe60000000200 */
[C---:B------:R-:W-:Y:S01]  /*c220*/  HMMA.16816.F32 R28, R176.reuse, R174, R28 ;  /* 0x000000aeb01c723c */ /* 0x040fe2000000181c */
[----:B------:R-:W4:Y:S07]  /*c230*/  LDSM.16.M88.4 R172, [R224+0x4000] ;  /* 0x00400000e0ac783b */ /* 0x000f2e0000000200 */
[C---:B--2---:R-:W-:Y:S08]  /*c240*/  HMMA.16816.F32 R24, R176.reuse, R168, R24 ;  /* 0x000000a8b018723c */ /* 0x044ff00000001818 */
[C---:B------:R-:W-:Y:S01]  /*c250*/  HMMA.16816.F32 R20, R176.reuse, R170, R20 ;  /* 0x000000aab014723c */ /* 0x040fe20000001814 */
[----:B------:R-:W2:Y:S07]  /*c260*/  LDSM.16.M88.4 R168, [R211] ;  /* 0x00000000d3a8783b */ /* 0x000eae0000000200 */
[C---:B---3--:R-:W-:Y:S08]  /*c270*/  HMMA.16816.F32 R8, R176.reuse, R184, R8 ;  /* 0x000000b8b008723c */ /* 0x048ff00000001808 */
[C---:B------:R-:W-:Y:S01]  /*c280*/  HMMA.16816.F32 R4, R176.reuse, R186, R4 ;  /* 0x000000bab004723c */ /* 0x040fe20000001804 */
[----:B------:R-:W3:Y:S07]  /*c290*/  LDSM.16.M88.4 R184, [R209] ;  /* 0x00000000d1b8783b */ /* 0x000eee0000000200 */
[C---:B-1----:R-:W-:Y:S08]  /*c2a0*/  HMMA.16816.F32 R192, R176.reuse, R180, R192 ;  /* 0x000000b4b0c0723c */ /* 0x042ff000000018c0 */
[----:B------:R-:W-:Y:S01]  /*c2b0*/  HMMA.16816.F32 R188, R176, R182, R188 ;  /* 0x000000b6b0bc723c */ /* 0x000fe200000018bc */
[----:B------:R-:W1:Y:S04]  /*c2c0*/  LDSM.16.M88.4 R180, [R208] ;  /* 0x00000000d0b4783b */ /* 0x000e680000000200 */
[----:B------:R-:W-:Y:S03]  /*c2d0*/  LDSM.16.M88.4 R176, [R222+0x4000] ;  /* 0x00400000deb0783b */ /* 0x000fe60000000200 */
[C---:B----4-:R-:W-:Y:S08]  /*c2e0*/  HMMA.16816.F32 R24, R172.reuse, R196, R24 ;  /* 0x000000c4ac18723c */ /* 0x050ff00000001818 */
[C---:B--2---:R-:W-:Y:S08]  /*c2f0*/  HMMA.16816.F32 R32, R172.reuse, R168, R32 ;  /* 0x000000a8ac20723c */ /* 0x044ff00000001820 */
[C---:B------:R-:W-:Y:S01]  /*c300*/  HMMA.16816.F32 R28, R172.reuse, R170, R28 ;  /* 0x000000aaac1c723c */ /* 0x040fe2000000181c */
[----:B------:R-:W2:Y:S07]  /*c310*/  LDSM.16.M88.4 R168, [R219+0x12000] ;  /* 0x01200000dba8783b */ /* 0x000eae0000000200 */
[C---:B---3--:R-:W-:Y:S08]  /*c320*/  HMMA.16816.F32 R8, R172.reuse, R184, R8 ;  /* 0x000000b8ac08723c */ /* 0x048ff00000001808 */
[C---:B------:R-:W-:Y:S01]  /*c330*/  HMMA.16816.F32 R4, R172.reuse, R186, R4 ;  /* 0x000000baac04723c */ /* 0x040fe20000001804 */
[----:B------:R-:W3:Y:S07]  /*c340*/  LDSM.16.M88.4 R184, [R219+0x13000] ;  /* 0x01300000dbb8783b */ /* 0x000eee0000000200 */
        /* <DEDUP_REMOVED lines=108> */
[----:B------:R2:W5:Y:S04]  /*ca10*/  LDL.LU.64 R14, [R1+0x30] ;  /* 0x00003000010e7983 */ /* 0x0005680000300a00 */
[----:B------:R2:W5:Y:S01]  /*ca20*/  LDL.LU.64 R12, [R1+0x28] ;  /* 0x00002800010c7983 */ /* 0x0005620000300a00 */
[----:B------:R-:W-:-:S02]  /*ca30*/  UISETP.GT.AND UP0, UPT, UR37, UR19, UPT ;  /* 0x000000132500728c */ /* 0x000fc4000bf04270 */
[----:B---3--:R-:W-:Y:S01]  /*ca40*/  HMMA.16816.F32 R32, R184, R180, R32 ;  /* 0x000000b4b820723c */ /* 0x008fe20000001820 */
[----:B------:R-:W3:Y:S03]  /*ca50*/  LDSM.16.M88.4 R196, [R212+0x7000] ;  /* 0x00700000d4c4783b */ /* 0x000ee60000000200 */
[----:B------:R-:W-:-:S04]  /*ca60*/  PLOP3.LUT P0, PT, PT, PT, UP0, 0x80, 0x0 ;  /* 0x000000000000781c */ /* 0x000fc80003f0f008 */
[C---:B------:R-:W-:Y:S01]  /*ca70*/  HMMA.16816.F32 R28, R184.reuse, R182, R28 ;  /* 0x000000b6b81c723c */ /* 0x040fe2000000181c */
[----:B------:R-:W2:Y:S07]  /*ca80*/  LDSM.16.M88.4 R180, [R221+0xc000] ;  /* 0x00c00000ddb4783b */ /* 0x000eae0000000200 */
[C---:B----4-:R-:W-:Y:S08]  /*ca90*/  HMMA.16816.F32 R24, R184.reuse, R176, R24 ;  /* 0x000000b0b818723c */ /* 0x050ff00000001818 */
[C---:B------:R-:W-:Y:S01]  /*caa0*/  HMMA.16816.F32 R20, R184.reuse, R178, R20 ;  /* 0x000000b2b814723c */ /* 0x040fe20000001814 */
[----:B------:R-:W4:Y:S07]  /*cab0*/  LDSM.16.M88.4 R176, [R212+0x6000] ;  /* 0x00600000d4b0783b */ /* 0x000f2e0000000200 */
[C---:B-1----:R-:W-:Y:S08]  /*cac0*/  HMMA.16816.F32 R8, R184.reuse, R172, R8 ;  /* 0x000000acb808723c */ /* 0x042ff00000001808 */
[----:B------:R-:W-:Y:S01]  /*cad0*/  HMMA.16816.F32 R4, R184, R174, R4 ;  /* 0x000000aeb804723c */ /* 0x000fe20000001804 */
[----:B---3--:R-:W-:Y:S01]  /*cae0*/  IMAD.MOV.U32 R165, RZ, RZ, R196 ;  /* 0x000000ffffa57224 */ /* 0x008fe200078e00c4 */
[----:B------:R-:W1:Y:S01]  /*caf0*/  LDSM.16.M88.4 R172, [R212+0x6800] ;  /* 0x00680000d4ac783b */ /* 0x000e620000000200 */
[----:B------:R-:W-:-:S02]  /*cb00*/  IMAD.MOV.U32 R164, RZ, RZ, R197 ;  /* 0x000000ffffa47224 */ /* 0x000fc400078e00c5 */
[----:B------:R-:W-:Y:S02]  /*cb10*/  IMAD.MOV.U32 R3, RZ, RZ, R198 ;  /* 0x000000ffff037224 */ /* 0x000fe400078e00c6 */
[----:B------:R-:W-:Y:S01]  /*cb20*/  IMAD.MOV.U32 R2, RZ, RZ, R199 ;  /* 0x000000ffff027224 */ /* 0x000fe200078e00c7 */
[----:B------:R-:W-:Y:S01]  /*cb30*/  HMMA.16816.F32 R192, R184, R168, R192 ;  /* 0x000000a8b8c0723c */ /* 0x000fe200000018c0 */
[----:B------:R-:W3:Y:S01]  /*cb40*/  LDSM.16.M88.4 R196, [R212+0x7800] ;  /* 0x00780000d4c4783b */ /* 0x000ee20000000200 */
[----:B------:R-:W-:-:S05]  /*cb50*/  DEPBAR.LE SB0, 0x0 ;  /* 0x000080000000791a */ /* 0x000fca0000000000 */
[----:B------:R-:W-:Y:S01]  /*cb60*/  IMAD.MOV.U32 R168, RZ, RZ, R165 ;  /* 0x000000ffffa87224 */ /* 0x000fe200078e00a5 */
[----:B------:R-:W-:Y:S01]  /*cb70*/  HMMA.16816.F32 R188, R184, R170, R188 ;  /* 0x000000aab8bc723c */ /* 0x000fe200000018bc */
[----:B------:R-:W-:-:S06]  /*cb80*/  IMAD.MOV.U32 R169, RZ, RZ, R164 ;  /* 0x000000ffffa97224 */ /* 0x000fcc00078e00a4 */
[----:B------:R-:W-:Y:S01]  /*cb90*/  IMAD.MOV.U32 R170, RZ, RZ, R3 ;  /* 0x000000ffffaa7224 */ /* 0x000fe200078e0003 */
[----:B--2---:R-:W-:Y:S01]  /*cba0*/  HMMA.16816.F32 R8, R180, R168, R8 ;  /* 0x000000a8b408723c */ /* 0x004fe20000001808 */
[----:B------:R-:W-:-:S07]  /*cbb0*/  IMAD.MOV.U32 R171, RZ, RZ, R2 ;  /* 0x000000ffffab7224 */ /* 0x000fce00078e0002 */
[C---:B----4-:R-:W-:Y:S08]  /*cbc0*/  HMMA.16816.F32 R32, R180.reuse, R176, R32 ;  /* 0x000000b0b420723c */ /* 0x050ff00000001820 */
[C---:B------:R-:W-:Y:S08]  /*cbd0*/  HMMA.16816.F32 R28, R180.reuse, R178, R28 ;  /* 0x000000b2b41c723c */ /* 0x040ff0000000181c */
[C---:B-1----:R-:W-:Y:S08]  /*cbe0*/  HMMA.16816.F32 R24, R180.reuse, R172, R24 ;  /* 0x000000acb418723c */ /* 0x042ff00000001818 */
[C---:B------:R-:W-:Y:S08]  /*cbf0*/  HMMA.16816.F32 R20, R180.reuse, R174, R20 ;  /* 0x000000aeb414723c */ /* 0x040ff00000001814 */
[C---:B------:R-:W-:Y:S08]  /*cc00*/  HMMA.16816.F32 R4, R180.reuse, R170, R4 ;  /* 0x000000aab404723c */ /* 0x040ff00000001804 */
[C---:B---3--:R-:W-:Y:S08]  /*cc10*/  HMMA.16816.F32 R192, R180.reuse, R196, R192 ;  /* 0x000000c4b4c0723c */ /* 0x048ff000000018c0 */
        /* <DEDUP_REMOVED lines=16> */
[C---:B------:R-:W-:Y:S02]  /*cd20*/  @!P5 LEA R172, P1, R164.reuse, c[0x0][0x168], 0x1 ;  /* 0x00005a00a4acda11 */ /* 0x040fe400078208ff */
[----:B------:R-:W-:Y:S02]  /*cd30*/  @!P3 LEA R174, P6, R164, c[0x0][0x168], 0x1 ;  /* 0x00005a00a4aeba11 */ /* 0x000fe400078c08ff */
[----:B------:R-:W-:Y:S02]  /*cd40*/  LEA.HI.X R3, R2, R243, R3, 0x6, P0 ;  /* 0x000000f302037211 */ /* 0x000fe400000f3403 */
[C---:B------:R-:W-:Y:S02]  /*cd50*/  @!P4 LEA R176, P0, R164.reuse, c[0x0][0x168], 0x1 ;  /* 0x00005a00a4b0ca11 */ /* 0x040fe400078008ff */
[C-C-:B------:R-:W-:Y:S02]  /*cd60*/  @!P5 LEA.HI.X R173, R164.reuse, c[0x0][0x16c], R3.reuse, 0x1, P1 ;  /* 0x00005b00a4adda11 */ /* 0x140fe400008f0c03 */
[----:B------:R-:W-:-:S02]  /*cd70*/  @!P4 LEA.HI.X R177, R164, c[0x0][0x16c], R3, 0x1, P0 ;  /* 0x00005b00a4b1ca11 */ /* 0x000fc400000f0c03 */
[C---:B------:R-:W-:Y:S01]  /*cd80*/  @!P2 LEA R168, P0, R164.reuse, c[0x0][0x168], 0x1 ;  /* 0x00005a00a4a8aa11 */ /* 0x040fe200078008ff */
[----:B------:R-:W-:Y:S01]  /*cd90*/  @!PT LDS RZ, [RZ] ;  /* 0x00000000fffff984 */ /* 0x000fe20000000800 */
[----:B------:R-:W-:Y:S01]  /*cda0*/  @!PT LDS RZ, [RZ] ;  /* 0x00000000fffff984 */ /* 0x000fe20000000800 */
[----:B------:R-:W-:Y:S01]  /*cdb0*/  @!PT LDS RZ, [RZ] ;  /* 0x00000000fffff984 */ /* 0x000fe20000000800 */
[----:B------:R2:W-:Y:S01]  /*cdc0*/  @!P5 LDGSTS.E.BYPASS.LTC128B.128 [R232+0x10000], [R172.64] ;  /* 0x10000000ace8dfae */ /* 0x0005e2000b901d5e */
[C---:B------:R-:W-:Y:S02]  /*cdd0*/  IADD3 R2, P1, R164.reuse, UR21, RZ ;  /* 0x00000015a4027c10 */ /* 0x040fe4000ff3e0ff */
[C-C-:B------:R-:W-:Y:S01]  /*cde0*/  @!P3 LEA.HI.X R175, R164.reuse, c[0x0][0x16c], R3.reuse, 0x1, P6 ;  /* 0x00005b00a4afba11 */ /* 0x140fe200030f0c03 */
[----:B------:R1:W-:Y:S01]  /*cdf0*/  @P4 STS.128 [R232+0x12000], RZ ;  /* 0x012000ffe8004388 */ /* 0x0003e20000000c00 */
[----:B------:R-:W-:Y:S02]  /*ce00*/  @!P2 LEA.HI.X R169, R164, c[0x0][0x16c], R3, 0x1, P0 ;  /* 0x00005b00a4a9aa11 */ /* 0x000fe400000f0c03 */
[----:B------:R-:W-:Y:S01]  /*ce10*/  @!P5 LEA R170, P6, R2, c[0x0][0x168], 0x1 ;  /* 0x00005a0002aada11 */ /* 0x000fe200078c08ff */
[----:B------:R-:W-:Y:S01]  /*ce20*/  @!PT LDS RZ, [RZ] ;  /* 0x00000000fffff984 */ /* 0x000fe20000000800 */
[----:B------:R-:W-:Y:S01]  /*ce30*/  @!PT LDS RZ, [RZ] ;  /* 0x00000000fffff984 */ /* 0x000fe20000000800 */
[----:B------:R-:W-:Y:S01]  /*ce40*/  @!PT LDS RZ, [RZ] ;  /* 0x00000000fffff984 */ /* 0x000fe20000000800 */
[----:B------:R1:W-:Y:S01]  /*ce50*/  @!P4 LDGSTS.E.BYPASS.LTC128B.128 [R232+0x12000], [R176.64+0x80] ;  /* 0x12000080b0e8cfae */ /* 0x0003e2000b901d5e */
[----:B------:R-:W-:-:S02]  /*ce60*/  IADD3.X R3, R3, UR20, RZ, P1, !PT ;  /* 0x0000001403037c10 */ /* 0x000fc40008ffe4ff */
[C---:B------:R-:W-:Y:S01]  /*ce70*/  @!P3 LEA R164, P0, R2.reuse, c[0x0][0x168], 0x1 ;  /* 0x00005a0002a4ba11 */ /* 0x040fe200078008ff */
[----:B------:R1:W-:Y:S01]  /*ce80*/  @P3 STS.128 [R232+0x14000], RZ ;  /* 0x014000ffe8003388 */ /* 0x0003e20000000c00 */
[C-C-:B------:R-:W-:Y:S02]  /*ce90*/  @!P5 LEA.HI.X R171, R2.reuse, c[0x0][0x16c], R3.reuse, 0x1, P6 ;  /* 0x00005b0002abda11 */ /* 0x140fe400030f0c03 */
        /* <DEDUP_REMOVED lines=35> */
.L_x_1382:
[----:B------:R-:W-:Y:S05]  /*d0d0*/  BSYNC B0 ;  /* 0x0000000000007941 */ /* 0x000fea0003800000 */
.L_x_1381:
[----:B------:R-:W0:Y:S02]  /*d0e0*/  LDGDEPBAR ;  /* 0x00000000000079af */ /* 0x000e240000000000 */
.L_x_1380:
[----:B------:R-:W-:Y:S01]  /*d0f0*/  IMAD.U32 R2, RZ, RZ, UR37 ;  /* 0x00000025ff027e24 */ /* 0x000fe2000f8e00ff */
[----:B------:R-:W-:Y:S01]  /*d100*/  USHF.L.U32 UR4, UR37, 0x1, URZ ;  /* 0x0000000125047899 */ /* 0x000fe2000800063f */
[----:B-1---5:R-:W-:Y:S01]  /*d110*/  IMAD.WIDE.U32 R168, R12, -0x2daee0ad, RZ ;  /* 0xd2511f530ca87825 */ /* 0x022fe200078e00ff */
[----:B------:R1:W-:Y:S03]  /*d120*/  STL.64 [R1+0x28], R16 ;  /* 0x0000281001007387 */ /* 0x0003e60000100a00 */
[----:B------:R-:W-:-:S05]  /*d130*/  IMAD R2, R2, 0x40, R231 ;  /* 0x0000004002027824 */ /* 0x000fca00078e02e7 */
[C---:B------:R-:W-:Y:S02]  /*d140*/  IADD3 R3, R2.reuse, 0x1, RZ ;  /* 0x0000000102037810 */ /* 0x040fe40007ffe0ff */
[CC--:B------:R-:W-:Y:S02]  /*d150*/  ISETP.GE.AND P0, PT, R2.reuse, R239.reuse, PT ;  /* 0x000000ef0200720c */ /* 0x0c0fe40003f06270 */
[C---:B------:R-:W-:Y:S02]  /*d160*/  ISETP.GE.AND P6, PT, R3.reuse, R239, PT ;  /* 0x000000ef0300720c */ /* 0x040fe40003fc6270 */
[C---:B------:R-:W-:Y:S02]  /*d170*/  ISETP.GE.AND P1, PT, R3.reuse, R233, PT ;  /* 0x000000e90300720c */ /* 0x040fe40003f26270 */
[----:B------:R-:W-:Y:S02]  /*d180*/  IADD3 R165, R2, 0x8, RZ ;  /* 0x0000000802a57810 */ /* 0x000fe40007ffe0ff */
[----:B------:R-:W-:-:S02]  /*d190*/  ISETP.LT.OR P6, PT, R3, R240, P6 ;  /* 0x000000f00300720c */ /* 0x000fc400037c1670 */
[----:B------:R-:W-:Y:S02]  /*d1a0*/  ISETP.LT.OR P1, PT, R3, R238, P1 ;  /* 0x000000ee0300720c */ /* 0x000fe40000f21670 */
[C---:B------:R-:W-:Y:S02]  /*d1b0*/  ISETP.LT.OR P0, PT, R2.reuse, R240, P0 ;  /* 0x000000f00200720c */ /* 0x040fe40000701670 */
[----:B------:R-:W-:Y:S02]  /*d1c0*/  IADD3 R3, R2, 0x9, RZ ;  /* 0x0000000902037810 */ /* 0x000fe40007ffe0ff */
[-C--:B------:R-:W-:Y:S02]  /*d1d0*/  ISETP.GE.AND P3, PT, R165, R239.reuse, PT ;  /* 0x000000efa500720c */ /* 0x080fe40003f66270 */
[----:B------:R-:W-:Y:S02]  /*d1e0*/  FSEL R164, R32, -INF , !P0 ;  /* 0xff80000020a47808 */ /* 0x000fe40004000000 */
[----:B------:R-:W-:-:S02]  /*d1f0*/  ISETP.GE.AND P5, PT, R3, R239, PT ;  /* 0x000000ef0300720c */ /* 0x000fc40003fa6270 */
[-C--:B------:R-:W-:Y:S02]  /*d200*/  ISETP.GE.AND P0, PT, R3, R233.reuse, PT ;  /* 0x000000e90300720c */ /* 0x080fe40003f06270 */
[CC--:B------:R-:W-:Y:S02]  /*d210*/  ISETP.LT.OR P3, PT, R165.reuse, R240.reuse, P3 ;  /* 0x000000f0a500720c */ /* 0x0c0fe40001f61670 */
[-C--:B------:R-:W-:Y:S02]  /*d220*/  ISETP.GE.AND P4, PT, R2, R233.reuse, PT ;  /* 0x000000e90200720c */ /* 0x080fe40003f86270 */
[----:B------:R-:W-:Y:S02]  /*d230*/  ISETP.GE.AND P2, PT, R165, R233, PT ;  /* 0x000000e9a500720c */ /* 0x000fe40003f46270 */
[C---:B------:R-:W-:Y:S02]  /*d240*/  ISETP.LT.OR P5, PT, R3.reuse, R240, P5 ;  /* 0x000000f00300720c */ /* 0x040fe40002fa1670 */
[----:B------:R-:W-:-:S02]  /*d250*/  ISETP.LT.OR P0, PT, R3, R238, P0 ;  /* 0x000000ee0300720c */ /* 0x000fc40000701670 */
[C---:B------:R-:W-:Y:S02]  /*d260*/  IADD3 R32, R2.reuse, 0x10, RZ ;  /* 0x0000001002207810 */ /* 0x040fe40007ffe0ff */
[----:B------:R-:W-:Y:S02]  /*d270*/  IADD3 R3, R2, 0x11, RZ ;  /* 0x0000001102037810 */ /* 0x000fe40007ffe0ff */
[----:B------:R-:W-:Y:S02]  /*d280*/  FSEL R172, R28, -INF , !P3 ;  /* 0xff8000001cac7808 */ /* 0x000fe40005800000 */
[C---:B------:R-:W-:Y:S02]  /*d290*/  IADD3 R28, R2.reuse, 0x18, RZ ;  /* 0x00000018021c7810 */ /* 0x040fe40007ffe0ff */
[-C--:B------:R-:W-:Y:S02]  /*d2a0*/  ISETP.LT.OR P4, PT, R2, R238.reuse, P4 ;  /* 0x000000ee0200720c */ /* 0x080fe40002781670 */
[----:B------:R-:W-:-:S02]  /*d2b0*/  ISETP.LT.OR P2, PT, R165, R238, P2 ;  /* 0x000000eea500720c */ /* 0x000fc40001741670 */
[----:B------:R-:W-:Y:S02]  /*d2c0*/  FSEL R170, R33, -INF , !P6 ;  /* 0xff80000021aa7808 */ /* 0x000fe40007000000 */
[----:B------:R-:W-:Y:S02]  /*d2d0*/  FSEL R185, R35, -INF , !P1 ;  /* 0xff80000023b97808 */ /* 0x000fe40004800000 */
[-C--:B------:R-:W-:Y:S02]  /*d2e0*/  ISETP.GE.AND P1, PT, R32, R239.reuse, PT ;  /* 0x000000ef2000720c */ /* 0x080fe40003f26270 */
[C---:B------:R-:W-:Y:S02]  /*d2f0*/  ISETP.GE.AND P6, PT, R3.reuse, R239, PT ;  /* 0x000000ef0300720c */ /* 0x040fe40003fc6270 */
[----:B------:R-:W-:Y:S02]  /*d300*/  ISETP.GE.AND P3, PT, R3, R233, PT ;  /* 0x000000e90300720c */ /* 0x000fe40003f66270 */
[----:B------:R-:W-:-:S02]  /*d310*/  FSEL R171, R31, -INF , !P0 ;  /* 0xff8000001fab7808 */ /* 0x000fc40004000000 */
[----:B------:R-:W-:Y:S02]  /*d320*/  ISETP.GE.AND P0, PT, R28, R239, PT ;  /* 0x000000ef1c00720c */ /* 0x000fe40003f06270 */
[----:B------:R-:W-:Y:S02]  /*d330*/  FSEL R187, R34, -INF , !P4 ;  /* 0xff80000022bb7808 */ /* 0x000fe40006000000 */
[----:B------:R-:W-:Y:S02]  /*d340*/  ISETP.GE.AND P4, PT, R32, R233, PT ;  /* 0x000000e92000720c */ /* 0x000fe40003f86270 */
[----:B------:R-:W-:Y:S02]  /*d350*/  FSEL R165, R30, -INF , !P2 ;  /* 0xff8000001ea57808 */ /* 0x000fe40005000000 */
[-C--:B------:R-:W-:Y:S02]  /*d360*/  ISETP.LT.OR P1, PT, R32, R240.reuse, P1 ;  /* 0x000000f02000720c */ /* 0x080fe40000f21670 */
[----:B------:R-:W-:-:S02]  /*d370*/  ISETP.LT.OR P6, PT, R3, R240, P6 ;  /* 0x000000f00300720c */ /* 0x000fc400037c1670 */
[----:B------:R-:W-:Y:S02]  /*d380*/  ISETP.LT.OR P3, PT, R3, R238, P3 ;  /* 0x000000ee0300720c */ /* 0x000fe40001f61670 */
[----:B------:R-:W-:Y:S02]  /*d390*/  ISETP.GE.AND P2, PT, R28, R233, PT ;  /* 0x000000e91c00720c */ /* 0x000fe40003f46270 */
[----:B------:R-:W-:Y:S02]  /*d3a0*/  IADD3 R3, R2, 0x19, RZ ;  /* 0x0000001902037810 */ /* 0x000fe40007ffe0ff */
[----:B------:R-:W-:Y:S02]  /*d3b0*/  ISETP.LT.OR P0, PT, R28, R240, P0 ;  /* 0x000000f01c00720c */ /* 0x000fe40000701670 */
[----:B------:R-:W-:Y:S02]  /*d3c0*/  ISETP.LT.OR P4, PT, R32, R238, P4 ;  /* 0x000000ee2000720c */ /* 0x000fe40002781670 */
[----:B------:R-:W-:-:S02]  /*d3d0*/  FSEL R166, R29, -INF , !P5 ;  /* 0xff8000001da67808 */ /* 0x000fc40006800000 */
[----:B------:R-:W-:Y:S02]  /*d3e0*/  FSEL R24, R24, -INF , !P1 ;  /* 0xff80000018187808 */ /* 0x000fe40004800000 */
[----:B------:R-:W-:Y:S02]  /*d3f0*/  ISETP.LT.OR P2, PT, R28, R238, P2 ;  /* 0x000000ee1c00720c */ /* 0x000fe40001741670 */
[C---:B------:R-:W-:Y:S02]  /*d400*/  ISETP.GE.AND P5, PT, R3.reuse, R239, PT ;  /* 0x000000ef0300720c */ /* 0x040fe40003fa6270 */
[----:B------:R-:W-:Y:S02]  /*d410*/  ISETP.GE.AND P1, PT, R3, R233, PT ;  /* 0x000000e90300720c */ /* 0x000fe40003f26270 */
[----:B------:R-:W-:Y:S02]  /*d420*/  FSEL R28, R20, -INF , !P0 ;  /* 0xff800000141c7808 */ /* 0x000fe40004000000 */
[----:B------:R-:W-:-:S02]  /*d430*/  IADD3 R20, R2, 0x28, RZ ;  /* 0x0000002802147810 */ /* 0x000fc40007ffe0ff */
[----:B------:R-:W-:Y:S02]  /*d440*/  FSEL R29, R26, -INF , !P4 ;  /* 0xff8000001a1d7808 */ /* 0x000fe40006000000 */
[----:B------:R-:W-:Y:S02]  /*d450*/  FSEL R26, R25, -INF , !P6 ;  /* 0xff800000191a7808 */ /* 0x000fe40007000000 */
[C---:B------:R-:W-:Y:S02]  /*d460*/  ISETP.LT.OR P5, PT, R3.reuse, R240, P5 ;  /* 0x000000f00300720c */ /* 0x040fe40002fa1670 */
[----:B------:R-:W-:Y:S02]  /*d470*/  ISETP.LT.OR P1, PT, R3, R238, P1 ;  /* 0x000000ee0300720c */ /* 0x000fe40000f21670 */
[----:B------:R-:W-:Y:S02]  /*d480*/  FSEL R25, R22, -INF , !P2 ;  /* 0xff80000016197808 */ /* 0x000fe40005000000 */
[----:B------:R-:W-:-:S02]  /*d490*/  IADD3 R3, R2, 0x21, RZ ;  /* 0x0000002102037810 */ /* 0x000fc40007ffe0ff */
[CC--:B------:R-:W-:Y:S02]  /*d4a0*/  ISETP.GE.AND P2, PT, R20.reuse, R239.reuse, PT ;  /* 0x000000ef1400720c */ /* 0x0c0fe40003f46270 */
[C---:B------:R-:W-:Y:S02]  /*d4b0*/  ISETP.GE.AND P6, PT, R3.reuse, R239, PT ;  /* 0x000000ef0300720c */ /* 0x040fe40003fc6270 */
[-C--:B------:R-:W-:Y:S02]  /*d4c0*/  ISETP.LT.OR P2, PT, R20, R240.reuse, P2 ;  /* 0x000000f01400720c */ /* 0x080fe40001741670 */
[----:B------:R-:W-:Y:S02]  /*d4d0*/  ISETP.LT.OR P6, PT, R3, R240, P6 ;  /* 0x000000f00300720c */ /* 0x000fe400037c1670 */
[----:B------:R-:W-:Y:S02]  /*d4e0*/  FSEL R246, R4, -INF , !P2 ;  /* 0xff80000004f67808 */ /* 0x000fe40005000000 */
[----:B------:R-:W-:-:S02]  /*d4f0*/  IADD3 R30, R2, 0x20, RZ ;  /* 0x00000020021e7810 */ /* 0x000fc40007ffe0ff */
[----:B------:R-:W-:Y:S02]  /*d500*/  FMNMX.FTZ R4, R0, R187, !PT ;  /* 0x000000bb00047209 */ /* 0x000fe40007810000 */
[----:B------:R-:W-:Y:S02]  /*d510*/  FSEL R198, R9, -INF , !P6 ;  /* 0xff80000009c67808 */ /* 0x000fe40007000000 */
[----:B------:R-:W-:Y:S02]  /*d520*/  ISETP.GE.AND P4, PT, R30, R239, PT ;  /* 0x000000ef1e00720c */ /* 0x000fe40003f86270 */
[----:B------:R-:W-:Y:S02]  /*d530*/  ISETP.GE.AND P0, PT, R3, R233, PT ;  /* 0x000000e90300720c */ /* 0x000fe40003f06270 */
[----:B------:R-:W-:Y:S02]  /*d540*/  FMNMX.FTZ R9, R15, R164, !PT ;  /* 0x000000a40f097209 */ /* 0x000fe40007810000 */
[----:B------:R-:W-:-:S02]  /*d550*/  FMNMX.FTZ R4, R185, R4, !PT ;  /* 0x00000004b9047209 */ /* 0x000fc40007810000 */
[----:B------:R-:W-:Y:S02]  /*d560*/  ISETP.LT.OR P4, PT, R30, R240, P4 ;  /* 0x000000f01e00720c */ /* 0x000fe40002781670 */
[----:B------:R-:W-:Y:S02]  /*d570*/  ISETP.LT.OR P0, PT, R3, R238, P0 ;  /* 0x000000ee0300720c */ /* 0x000fe40000701670 */
[----:B------:R-:W-:Y:S02]  /*d580*/  FMNMX.FTZ R9, R170, R9, !PT ;  /* 0x00000009aa097209 */ /* 0x000fe40007810000 */
[----:B------:R-:W-:Y:S02]  /*d590*/  FMNMX.FTZ R4, R165, R4, !PT ;  /* 0x00000004a5047209 */ /* 0x000fe40007810000 */
[----:B------:R-:W-:Y:S02]  /*d5a0*/  IADD3 R3, R2, 0x29, RZ ;  /* 0x0000002902037810 */ /* 0x000fe40007ffe0ff */
[----:B------:R-:W-:-:S02]  /*d5b0*/  FSEL R27, R27, -INF , !P3 ;  /* 0xff8000001b1b7808 */ /* 0x000fc40005800000 */
[----:B------:R-:W-:Y:S02]  /*d5c0*/  FSEL R31, R23, -INF , !P1 ;  /* 0xff800000171f7808 */ /* 0x000fe40004800000 */
[----:B------:R-:W-:Y:S02]  /*d5d0*/  FSEL R196, R8, -INF , !P4 ;  /* 0xff80000008c47808 */ /* 0x000fe40006000000 */
[----:B------:R-:W-:Y:S02]  /*d5e0*/  FMNMX.FTZ R9, R172, R9, !PT ;  /* 0x00000009ac097209 */ /* 0x000fe40007810000 */
[----:B------:R-:W-:Y:S02]  /*d5f0*/  FMNMX.FTZ R4, R171, R4, !PT ;  /* 0x00000004ab047209 */ /* 0x000fe40007810000 */
[----:B------:R-:W-:Y:S02]  /*d600*/  ISETP.GE.AND P3, PT, R30, R233, PT ;  /* 0x000000e91e00720c */ /* 0x000fe40003f66270 */
[----:B------:R-:W-:-:S02]  /*d610*/  ISETP.GE.AND P1, PT, R3, R239, PT ;  /* 0x000000ef0300720c */ /* 0x000fc40003f26270 */
[----:B------:R-:W-:Y:S02]  /*d620*/  ISETP.GE.AND P4, PT, R3, R233, PT ;  /* 0x000000e90300720c */ /* 0x000fe40003f86270 */
[----:B------:R-:W-:Y:S02]  /*d630*/  FMNMX.FTZ R9, R166, R9, !PT ;  /* 0x00000009a6097209 */ /* 0x000fe40007810000 */
[----:B------:R-:W-:Y:S02]  /*d640*/  FMNMX.FTZ R4, R29, R4, !PT ;  /* 0x000000041d047209 */ /* 0x000fe40007810000 */
[----:B------:R-:W-:Y:S02]  /*d650*/  ISETP.LT.OR P3, PT, R30, R238, P3 ;  /* 0x000000ee1e00720c */ /* 0x000fe40001f61670 */
[C---:B------:R-:W-:Y:S02]  /*d660*/  ISETP.LT.OR P1, PT, R3.reuse, R240, P1 ;  /* 0x000000f00300720c */ /* 0x040fe40000f21670 */
[----:B------:R-:W-:-:S02]  /*d670*/  ISETP.LT.OR P4, PT, R3, R238, P4 ;  /* 0x000000ee0300720c */ /* 0x000fc40002781670 */
[----:B------:R-:W-:Y:S02]  /*d680*/  FSEL R30, R21, -INF , !P5 ;  /* 0xff800000151e7808 */ /* 0x000fe40006800000 */
[----:B------:R-:W-:Y:S02]  /*d690*/  IADD3 R3, R2, 0x31, RZ ;  /* 0x0000003102037810 */ /* 0x000fe40007ffe0ff */
[----:B------:R-:W-:Y:S02]  /*d6a0*/  ISETP.GE.AND P5, PT, R20, R233, PT ;  /* 0x000000e91400720c */ /* 0x000fe40003fa6270 */
[----:B------:R-:W-:Y:S02]  /*d6b0*/  FMNMX.FTZ R9, R24, R9, !PT ;  /* 0x0000000918097209 */ /* 0x000fe40007810000 */
[----:B------:R-:W-:Y:S02]  /*d6c0*/  FMNMX.FTZ R4, R27, R4, !PT ;  /* 0x000000041b047209 */ /* 0x000fe40007810000 */
[----:B------:R-:W-:-:S02]  /*d6d0*/  ISETP.GE.AND P6, PT, R3, R239, PT ;  /* 0x000000ef0300720c */ /* 0x000fc40003fc6270 */
[----:B------:R-:W-:Y:S02]  /*d6e0*/  ISETP.GE.AND P2, PT, R3, R233, PT ;  /* 0x000000e90300720c */ /* 0x000fe40003f46270 */
[----:B------:R-:W-:Y:S02]  /*d6f0*/  ISETP.LT.OR P5, PT, R20, R238, P5 ;  /* 0x000000ee1400720c */ /* 0x000fe40002fa1670 */
[----:B------:R-:W-:Y:S01]  /*d700*/  FMNMX.FTZ R9, R26, R9, !PT ;  /* 0x000000091a097209 */ /* 0x000fe20007810000 */
[----:B------:R-:W-:Y:S01]  /*d710*/  LDSM.16.MT88.4 R20, [R220+0x18000] ;  /* 0x01800000dc14783b */ /* 0x000fe20000004200 */
[----:B------:R-:W-:Y:S02]  /*d720*/  FMNMX.FTZ R4, R25, R4, !PT ;  /* 0x0000000419047209 */ /* 0x000fe40007810000 */
[C---:B------:R-:W-:Y:S02]  /*d730*/  ISETP.LT.OR P6, PT, R3.reuse, R240, P6 ;  /* 0x000000f00300720c */ /* 0x040fe400037c1670 */
[----:B------:R-:W-:-:S02]  /*d740*/  ISETP.LT.OR P2, PT, R3, R238, P2 ;  /* 0x000000ee0300720c */ /* 0x000fc40001741670 */
[----:B------:R-:W-:Y:S02]  /*d750*/  IADD3 R3, R2, 0x38, RZ ;  /* 0x0000003802037810 */ /* 0x000fe40007ffe0ff */
[----:B------:R-:W-:Y:S02]  /*d760*/  FSEL R197, R6, -INF , !P5 ;  /* 0xff80000006c57808 */ /* 0x000fe40006800000 */
[----:B------:R-:W-:Y:S02]  /*d770*/  FSEL R249, R10, -INF , !P3 ;  /* 0xff8000000af97808 */ /* 0x000fe40005800000 */
[----:B------:R-:W-:Y:S02]  /*d780*/  FMNMX.FTZ R9, R28, R9, !PT ;  /* 0x000000091c097209 */ /* 0x000fe40007810000 */
[----:B------:R-:W-:Y:S02]  /*d790*/  FMNMX.FTZ R6, R31, R4, !PT ;  /* 0x000000041f067209 */ /* 0x000fe40007810000 */
[----:B------:R-:W-:-:S02]  /*d7a0*/  FSEL R248, R5, -INF , !P1 ;  /* 0xff80000005f87808 */ /* 0x000fc40004800000 */
[C---:B------:R-:W-:Y:S02]  /*d7b0*/  ISETP.GE.AND P5, PT, R3.reuse, R239, PT ;  /* 0x000000ef0300720c */ /* 0x040fe40003fa6270 */
[----:B------:R-:W-:Y:S02]  /*d7c0*/  ISETP.GE.AND P1, PT, R3, R233, PT ;  /* 0x000000e90300720c */ /* 0x000fe40003f26270 */
[----:B------:R-:W-:Y:S02]  /*d7d0*/  IADD3 R8, R2, 0x30, RZ ;  /* 0x0000003002087810 */ /* 0x000fe40007ffe0ff */
[----:B------:R-:W-:Y:S02]  /*d7e0*/  FSEL R247, R11, -INF , !P0 ;  /* 0xff8000000bf77808 */ /* 0x000fe40004000000 */
[----:B------:R-:W-:Y:S02]  /*d7f0*/  FMNMX.FTZ R9, R30, R9, !PT ;  /* 0x000000091e097209 */ /* 0x000fe40007810000 */
[----:B------:R-:W-:-:S02]  /*d800*/  FMNMX.FTZ R6, R249, R6, !PT ;  /* 0x00000006f9067209 */ /* 0x000fc40007810000 */
[C---:B------:R-:W-:Y:S02]  /*d810*/  ISETP.LT.OR P5, PT, R3.reuse, R240, P5 ;  /* 0x000000f00300720c */ /* 0x040fe40002fa1670 */
[----:B------:R-:W-:Y:S02]  /*d820*/  ISETP.LT.OR P1, PT, R3, R238, P1 ;  /* 0x000000ee0300720c */ /* 0x000fe40000f21670 */
[----:B------:R-:W-:Y:S02]  /*d830*/  ISETP.GE.AND P3, PT, R8, R233, PT ;  /* 0x000000e90800720c */ /* 0x000fe40003f66270 */
[----:B------:R-:W-:Y:S02]  /*d840*/  FMNMX.FTZ R3, R196, R9, !PT ;  /* 0x00000009c4037209 */ /* 0x000fe40007810000 */
[----:B------:R-:W-:Y:S02]  /*d850*/  FMNMX.FTZ R6, R247, R6, !PT ;  /* 0x00000006f7067209 */ /* 0x000fe40007810000 */
[----:B------:R-:W-:-:S02]  /*d860*/  ISETP.GE.AND P0, PT, R8, R239, PT ;  /* 0x000000ef0800720c */ /* 0x000fc40003f06270 */
[----:B------:R-:W-:Y:S02]  /*d870*/  ISETP.LT.OR P3, PT, R8, R238, P3 ;  /* 0x000000ee0800720c */ /* 0x000fe40001f61670 */
[----:B------:R-:W-:Y:S02]  /*d880*/  FSEL R199, R7, -INF , !P4 ;  /* 0xff80000007c77808 */ /* 0x000fe40006000000 */
[----:B------:R-:W-:Y:S02]  /*d890*/  FMNMX.FTZ R3, R198, R3, !PT ;  /* 0x00000003c6037209 */ /* 0x000fe40007810000 */
[----:B------:R-:W-:Y:S02]  /*d8a0*/  FMNMX.FTZ R6, R197, R6, !PT ;  /* 0x00000006c5067209 */ /* 0x000fe40007810000 */
[----:B------:R-:W-:Y:S02]  /*d8b0*/  ISETP.LT.OR P0, PT, R8, R240, P0 ;  /* 0x000000f00800720c */ /* 0x000fe40000701670 */
[----:B------:R-:W-:-:S02]  /*d8c0*/  IADD3 R2, R2, 0x39, RZ ;  /* 0x0000003902027810 */ /* 0x000fc40007ffe0ff */
[----:B------:R-:W-:Y:S02]  /*d8d0*/  FSEL R179, R194, -INF , !P3 ;  /* 0xff800000c2b37808 */ /* 0x000fe40005800000 */
[----:B------:R-:W-:Y:S02]  /*d8e0*/  FMNMX.FTZ R3, R246, R3, !PT ;  /* 0x00000003f6037209 */ /* 0x000fe40007810000 */
[----:B------:R-:W-:Y:S02]  /*d8f0*/  FMNMX.FTZ R6, R199, R6, !PT ;  /* 0x00000006c7067209 */ /* 0x000fe40007810000 */
[----:B------:R-:W-:Y:S02]  /*d900*/  FSEL R176, R192, -INF , !P0 ;  /* 0xff800000c0b07808 */ /* 0x000fe40004000000 */
[----:B------:R-:W-:Y:S01]  /*d910*/  FSEL R178, R193, -INF , !P6 ;  /* 0xff800000c1b27808 */ /* 0x000fe20007000000 */
[----:B------:R-:W-:Y:S01]  /*d920*/  IMAD.WIDE.U32 R192, R13, -0x326172a9, RZ ;  /* 0xcd9e8d570dc07825 */ /* 0x000fe200078e00ff */
[----:B------:R-:W-:-:S02]  /*d930*/  ISETP.GE.AND P4, PT, R2, R239, PT ;  /* 0x000000ef0200720c */ /* 0x000fc40003f86270 */
[----:B------:R-:W-:Y:S02]  /*d940*/  ISETP.GE.AND P0, PT, R2, R233, PT ;  /* 0x000000e90200720c */ /* 0x000fe40003f06270 */
[----:B------:R-:W-:Y:S02]  /*d950*/  FSEL R177, R195, -INF , !P2 ;  /* 0xff800000c3b17808 */ /* 0x000fe40005000000 */
[----:B------:R-:W-:Y:S02]  /*d960*/  FMNMX.FTZ R3, R248, R3, !PT ;  /* 0x00000003f8037209 */ /* 0x000fe40007810000 */
[----:B------:R-:W-:Y:S02]  /*d970*/  FMNMX.FTZ R6, R179, R6, !PT ;  /* 0x00000006b3067209 */ /* 0x000fe40007810000 */
[C---:B------:R-:W-:Y:S02]  /*d980*/  ISETP.LT.OR P4, PT, R2.reuse, R240, P4 ;  /* 0x000000f00200720c */ /* 0x040fe40002781670 */
[----:B------:R-:W-:Y:S01]  /*d990*/  ISETP.LT.OR P0, PT, R2, R238, P0 ;  /* 0x000000ee0200720c */ /* 0x000fe20000701670 */
[----:B------:R-:W-:Y:S01]  /*d9a0*/  IMAD.U32 R2, RZ, RZ, UR4 ;  /* 0x00000004ff027e24 */ /* 0x000fe2000f8e00ff */
[----:B------:R-:W-:Y:S01]  /*d9b0*/  FMNMX.FTZ R3, R176, R3, !PT ;  /* 0x00000003b0037209 */ /* 0x000fe20007810000 */
[----:B------:R-:W-:Y:S01]  /*d9c0*/  UIADD3 UR4, UR4, 0x1, URZ ;  /* 0x0000000104047890 */ /* 0x000fe2000fffe03f */
[----:B------:R-:W-:-:S02]  /*d9d0*/  LOP3.LUT R194, R193, R14, RZ, 0x3c, !PT ;  /* 0x0000000ec1c27212 */ /* 0x000fc400078e3cff */
[----:B------:R-:W-:Y:S02]  /*d9e0*/  FSEL R173, R190, -INF , !P1 ;  /* 0xff800000bead7808 */ /* 0x000fe40004800000 */
[----:B------:R-:W-:Y:S01]  /*d9f0*/  FMNMX.FTZ R6, R177, R6, !PT ;  /* 0x00000006b1067209 */ /* 0x000fe20007810000 */
[----:B------:R-:W-:Y:S01]  /*da00*/  IMAD.WIDE.U32 R194, R194, -0x2daee0ad, RZ ;  /* 0xd2511f53c2c27825 */ /* 0x000fe200078e00ff */
[----:B------:R-:W-:Y:S02]  /*da10*/  FSEL R180, R188, -INF , !P5 ;  /* 0xff800000bcb47808 */ /* 0x000fe40006800000 */
[----:B------:R-:W-:Y:S02]  /*da20*/  FMNMX.FTZ R3, R178, R3, !PT ;  /* 0x00000003b2037209 */ /* 0x000fe40007810000 */
[----:B------:R-:W-:Y:S02]  /*da30*/  FSEL R175, R191, -INF , !P0 ;  /* 0xff800000bfaf7808 */ /* 0x000fe40004000000 */
[----:B------:R-:W-:-:S02]  /*da40*/  FMNMX.FTZ R6, R173, R6, !PT ;  /* 0x00000006ad067209 */ /* 0x000fc40007810000 */
[----:B------:R-:W-:Y:S02]  /*da50*/  LOP3.LUT R5, R169, UR39, R2, 0x96, !PT ;  /* 0x00000027a9057c12 */ /* 0x000fe4000f8e9602 */
[----:B------:R-:W-:Y:S02]  /*da60*/  FSEL R181, R189, -INF , !P4 ;  /* 0xff800000bdb57808 */ /* 0x000fe40006000000 */
[----:B------:R-:W-:Y:S01]  /*da70*/  FMNMX.FTZ R4, R180, R3, !PT ;  /* 0x00000003b4047209 */ /* 0x000fe20007810000 */
[----:B------:R-:W-:Y:S01]  /*da80*/  IMAD.WIDE.U32 R34, R5, -0x326172a9, RZ ;  /* 0xcd9e8d5705227825 */ /* 0x000fe200078e00ff */
[----:B------:R-:W-:Y:S02]  /*da90*/  FMNMX.FTZ R6, R175, R6, !PT ;  /* 0x00000006af067209 */ /* 0x000fe40007810000 */
[----:B------:R-:W-:Y:S02]  /*daa0*/  LOP3.LUT R2, R195, UR15, R168, 0x96, !PT ;  /* 0x0000000fc3027c12 */ /* 0x000fe4000f8e96a8 */
[----:B------:R-:W-:Y:S01]  /*dab0*/  FMNMX.FTZ R4, R181, R4, !PT ;  /* 0x00000004b5047209 */ /* 0x000fe20007810000 */
[----:B------:R-:W2:Y:S02]  /*dac0*/  SHFL.BFLY PT, R5, R6, 0x2, 0x1f ;  /* 0x0c401f0006057f89 */ /* 0x000ea400000e0000 */
[----:B-1----:R-:W-:Y:S01]  /*dad0*/  IMAD.WIDE.U32 R16, R2, -0x326172a9, RZ ;  /* 0xcd9e8d5702107825 */ /* 0x002fe200078e00ff */
[----:B------:R-:W-:Y:S01]  /*dae0*/  LOP3.LUT R2, R35, UR16, R192, 0x96, !PT ;  /* 0x0000001023027c12 */ /* 0x000fe2000f8e96c0 */
[----:B------:R-:W1:Y:S03]  /*daf0*/  SHFL.BFLY PT, R3, R4, 0x2, 0x1f ;  /* 0x0c401f0004037f89 */ /* 0x000e6600000e0000 */
        /* <DEDUP_REMOVED lines=8> */
[----:B--2---:R-:W-:Y:S02]  /*db80*/  FMNMX.FTZ R5, R6, R5, !PT ;  /* 0x0000000506057209 */ /* 0x004fe40007810000 */
[----:B------:R-:W-:Y:S01]  /*db90*/  LOP3.LUT R32, R183, UR10, R32, 0x96, !PT ;  /* 0x0000000ab7207c12 */ /* 0x000fe2000f8e9620 */
[----:B------:R-:W-:Y:S01]  /*dba0*/  IMAD.WIDE.U32 R6, R2, -0x2daee0ad, RZ ;  /* 0xd2511f5302067825 */ /* 0x000fe200078e00ff */
[----:B-1----:R-:W-:Y:S01]  /*dbb0*/  FMNMX.FTZ R4, R4, R3, !PT ;  /* 0x0000000304047209 */ /* 0x002fe20007810000 */
[----:B------:R-:W1:Y:S02]  /*dbc0*/  SHFL.BFLY PT, R2, R5, 0x1, 0x1f ;  /* 0x0c201f0005027f89 */ /* 0x000e6400000e0000 */
[----:B------:R-:W-:Y:S01]  /*dbd0*/  IMAD.WIDE.U32 R32, R32, -0x2daee0ad, RZ ;  /* 0xd2511f5320207825 */ /* 0x000fe200078e00ff */
[----:B------:R-:W-:Y:S01]  /*dbe0*/  LOP3.LUT R34, R7, UR9, R34, 0x96, !PT ;  /* 0x0000000907227c12 */ /* 0x000fe2000f8e9622 */
[----:B------:R-:W2:Y:S03]  /*dbf0*/  SHFL.BFLY PT, R3, R4, 0x1, 0x1f ;  /* 0x0c201f0004037f89 */ /* 0x000ea600000e0000 */
[----:B------:R-:W-:Y:S01]  /*dc00*/  LOP3.LUT R8, R33, UR7, R6, 0x96, !PT ;  /* 0x0000000721087c12 */ /* 0x000fe2000f8e9606 */
[----:B------:R-:W-:-:S04]  /*dc10*/  IMAD.WIDE.U32 R34, R34, -0x326172a9, RZ ;  /* 0xcd9e8d5722227825 */ /* 0x000fc800078e00ff */
[----:B------:R-:W-:-:S05]  /*dc20*/  IMAD.WIDE.U32 R8, R8, -0x326172a9, RZ ;  /* 0xcd9e8d5708087825 */ /* 0x000fca00078e00ff */
[--C-:B------:R-:W-:Y:S02]  /*dc30*/  SHF.R.U32.HI R10, RZ, 0x10, R8.reuse ;  /* 0x00000010ff0a7819 */ /* 0x100fe40000011608 */
[----:B------:R-:W-:Y:S02]  /*dc40*/  LOP3.LUT R7, R8, 0xffff, RZ, 0xc0, !PT ;  /* 0x0000ffff08077812 */ /* 0x000fe400078ec0ff */
[----:B------:R-:W-:Y:S02]  /*dc50*/  LOP3.LUT R10, R10, 0xff, RZ, 0xc0, !PT ;  /* 0x000000ff0a0a7812 */ /* 0x000fe400078ec0ff */
[----:B------:R-:W-:Y:S02]  /*dc60*/  SHF.R.U32.HI R7, RZ, 0x8, R7 ;  /* 0x00000008ff077819 */ /* 0x000fe40000011607 */
[----:B-1----:R-:W-:Y:S02]  /*dc70*/  FMNMX.FTZ R2, R5, R2, !PT ;  /* 0x0000000205027209 */ /* 0x002fe40007810000 */
[----:B------:R-:W-:-:S02]  /*dc80*/  SHF.R.U32.HI R5, RZ, 0x18, R8 ;  /* 0x00000018ff057819 */ /* 0x000fc40000011608 */
[----:B--2---:R-:W-:Y:S01]  /*dc90*/  FMNMX.FTZ R3, R4, R3, !PT ;  /* 0x0000000304037209 */ /* 0x004fe20007810000 */
[----:B------:R-:W-:Y:S01]  /*dca0*/  FMUL.FTZ R174, R2, c[0x0][0x23c] ;  /* 0x00008f0002ae7a20 */ /* 0x000fe20000410000 */
[----:B------:R-:W-:Y:S02]  /*dcb0*/  PRMT R10, R10, 0x5410, R5 ;  /* 0x000054100a0a7816 */ /* 0x000fe40000000005 */
[----:B------:R-:W-:Y:S01]  /*dcc0*/  LOP3.LUT R5, R9, UR18, R34, 0x96, !PT ;  /* 0x0000001209057c12 */ /* 0x000fe2000f8e9622 */
[C---:B------:R-:W-:Y:S01]  /*dcd0*/  FMUL.FTZ R183, R3.reuse, c[0x0][0x23c] ;  /* 0x00008f0003b77a20 */ /* 0x040fe20000410000 */
[----:B------:R-:W-:Y:S02]  /*dce0*/  LOP3.LUT R6, R8, 0xff, RZ, 0xc0, !PT ;  /* 0x000000ff08067812 */ /* 0x000fe400078ec0ff */
[----:B------:R-:W-:Y:S02]  /*dcf0*/  FSETP.NEU.FTZ.AND P1, PT, R3, -INF , PT ;  /* 0xff8000000300780b */ /* 0x000fe40003f3d000 */
[----:B------:R-:W-:-:S02]  /*dd00*/  LOP3.LUT R4, R5, 0xffff, RZ, 0xc0, !PT ;  /* 0x0000ffff05047812 */ /* 0x000fc400078ec0ff */
[----:B------:R-:W-:Y:S02]  /*dd10*/  PRMT R6, R6, 0x5410, R7 ;  /* 0x0000541006067816 */ /* 0x000fe40000000007 */
[----:B------:R-:W-:Y:S02]  /*dd20*/  FSEL R183, R183, RZ, P1 ;  /* 0x000000ffb7b77208 */ /* 0x000fe40000800000 */
[----:B------:R-:W-:Y:S01]  /*dd30*/  SHF.R.U32.HI R4, RZ, 0x8, R4 ;  /* 0x00000008ff047819 */ /* 0x000fe20000011604 */
[--C-:B------:R-:W-:Y:S01]  /*dd40*/  HSET2.LE.AND R6, R6, R241.reuse, PT ;  /* 0x000000f106067233 */ /* 0x100fe20003803000 */
[----:B------:R-:W-:Y:S01]  /*dd50*/  LOP3.LUT R7, R5, 0xff, RZ, 0xc0, !PT ;  /* 0x000000ff05077812 */ /* 0x000fe200078ec0ff */
[--C-:B------:R-:W-:Y:S01]  /*dd60*/  FFMA.FTZ R169, R172, c[0x0][0x23c], -R183.reuse ;  /* 0x00008f00aca97a23 */ /* 0x100fe200000108b7 */
[----:B------:R-:W-:Y:S01]  /*dd70*/  FSETP.NEU.FTZ.AND P0, PT, R2, -INF , PT ;  /* 0xff8000000200780b */ /* 0x000fe20003f1d000 */
[--C-:B------:R-:W-:Y:S01]  /*dd80*/  FFMA.FTZ R166, R166, c[0x0][0x23c], -R183.reuse ;  /* 0x00008f00a6a67a23 */ /* 0x100fe200000108b7 */
[----:B------:R-:W-:Y:S01]  /*dd90*/  PRMT R4, R7, 0x5410, R4 ;  /* 0x0000541007047816 */ /* 0x000fe20000000004 */
[----:B------:R-:W-:Y:S01]  /*dda0*/  FFMA.FTZ R168, R164, c[0x0][0x23c], -R183 ;  /* 0x00008f00a4a87a23 */ /* 0x000fe200000108b7 */
[--C-:B------:R-:W-:Y:S01]  /*ddb0*/  SHF.R.U32.HI R7, RZ, 0x10, R5.reuse ;  /* 0x00000010ff077819 */ /* 0x100fe20000011605 */
[----:B------:R-:W-:Y:S01]  /*ddc0*/  MUFU.EX2 R169, R169 ;  /* 0x000000a900a97308 */ /* 0x000fe20000000800 */
[----:B------:R-:W-:Y:S01]  /*ddd0*/  SHF.R.U32.HI R8, RZ, 0x18, R5 ;  /* 0x00000018ff087819 */ /* 0x000fe20000011605 */
[----:B------:R-:W-:Y:S01]  /*dde0*/  HSET2.LE.AND R4, R4, R241, PT ;  /* 0x000000f104047233 */ /* 0x000fe20003803000 */
[----:B------:R-:W-:Y:S01]  /*ddf0*/  FSEL R174, R174, RZ, P0 ;  /* 0x000000ffaeae7208 */ /* 0x000fe20000000000 */
[--C-:B------:R-:W-:Y:S01]  /*de00*/  FFMA.FTZ R184, R30, c[0x0][0x23c], -R183.reuse ;  /* 0x00008f001eb87a23 */ /* 0x100fe200000108b7 */
[----:B------:R-:W-:Y:S01]  /*de10*/  FSEL R172, R3, RZ, P1 ;  /* 0x000000ff03ac7208 */ /* 0x000fe20000800000 */
[----:B------:R-:W-:Y:S01]  /*de20*/  FFMA.FTZ R191, R24, c[0x0][0x23c], -R183 ;  /* 0x00008f0018bf7a23 */ /* 0x000fe200000108b7 */
[----:B------:R-:W-:Y:S01]  /*de30*/  FSEL R5, R2, RZ, P0 ;  /* 0x000000ff02057208 */ /* 0x000fe20000000000 */
[----:B------:R-:W-:Y:S01]  /*de40*/  FFMA.FTZ R164, R171, c[0x0][0x23c], -R174 ;  /* 0x00008f00aba47a23 */ /* 0x000fe200000108ae */
[----:B------:R-:W1:Y:S01]  /*de50*/  MUFU.EX2 R166, R166 ;  /* 0x000000a600a67308 */ /* 0x000e620000000800 */
[----:B------:R-:W-:Y:S01]  /*de60*/  FADD.FTZ R172, R15, -R172 ;  /* 0x800000ac0fac7221 */ /* 0x000fe20000010000 */
[----:B------:R-:W-:Y:S01]  /*de70*/  LOP3.LUT R7, R7, 0xff, RZ, 0xc0, !PT ;  /* 0x000000ff07077812 */ /* 0x000fe200078ec0ff */
[----:B------:R-:W-:Y:S01]  /*de80*/  FADD.FTZ R5, R0, -R5 ;  /* 0x8000000500057221 */ /* 0x000fe20000010000 */
[----:B------:R-:W-:Y:S01]  /*de90*/  LOP3.LUT R34, R35, UR8, R182, 0x96, !PT ;  /* 0x0000000823227c12 */ /* 0x000fe2000f8e96b6 */
[----:B------:R-:W-:Y:S01]  /*dea0*/  FFMA.FTZ R165, R165, c[0x0][0x23c], -R174 ;  /* 0x00008f00a5a57a23 */ /* 0x000fe200000108ae */
[----:B------:R-:W-:Y:S01]  /*deb0*/  PRMT R8, R7, 0x5410, R8 ;  /* 0x0000541007087816 */ /* 0x000fe20000000008 */
[----:B------:R-:W-:Y:S01]  /*dec0*/  FFMA.FTZ R171, R170, c[0x0][0x23c], -R183 ;  /* 0x00008f00aaab7a23 */ /* 0x000fe200000108b7 */
[----:B------:R-:W-:Y:S01]  /*ded0*/  MUFU.EX2 R168, R168 ;  /* 0x000000a800a87308 */ /* 0x000fe20000000800 */
[----:B------:R-:W-:-:S02]  /*dee0*/  FFMA.FTZ R15, R187, c[0x0][0x23c], -R174 ;  /* 0x00008f00bb0f7a23 */ /* 0x000fc400000108ae */
[----:B------:R-:W-:Y:S02]  /*def0*/  FFMA.FTZ R0, R185, c[0x0][0x23c], -R174 ;  /* 0x00008f00b9007a23 */ /* 0x000fe400000108ae */
[----:B------:R-:W-:Y:S01]  /*df00*/  FMUL.FTZ R170, R5, c[0x0][0x23c] ;  /* 0x00008f0005aa7a20 */ /* 0x000fe20000410000 */
[----:B------:R-:W-:Y:S01]  /*df10*/  HSET2.LE.AND R5, R8, R241, PT ;  /* 0x000000f108057233 */ /* 0x000fe20003803000 */
[----:B------:R-:W-:Y:S01]  /*df20*/  FMUL.FTZ R172, R172, c[0x0][0x23c] ;  /* 0x00008f00acac7a20 */ /* 0x000fe20000410000 */
[----:B------:R-:W-:Y:S01]  /*df30*/  MUFU.EX2 R165, R165 ;  /* 0x000000a500a57308 */ /* 0x000fe20000000800 */
[----:B-1----:R-:W-:Y:S01]  /*df40*/  F2FP.PACK_AB R7, R166, R169 ;  /* 0x000000a9a607723e */ /* 0x002fe200000000ff */
[----:B------:R-:W-:-:S03]  /*df50*/  IMAD.WIDE.U32 R34, R34, -0x2daee0ad, RZ ;  /* 0xd2511f5322227825 */ /* 0x000fc600078e00ff */
[----:B------:R-:W-:Y:S01]  /*df60*/  LOP3.LUT R6, R6, R7, RZ, 0xc0, !PT ;  /* 0x0000000706067212 */ /* 0x000fe200078ec0ff */
[----:B------:R-:W-:Y:S01]  /*df70*/  HSET2.LE.AND R7, R10, R241, PT ;  /* 0x000000f10a077233 */ /* 0x000fe20003803000 */
[--C-:B------:R-:W-:Y:S01]  /*df80*/  FFMA.FTZ R187, R28, c[0x0][0x23c], -R183.reuse ;  /* 0x00008f001cbb7a23 */ /* 0x100fe200000108b7 */
[----:B------:R-:W1:Y:S01]  /*df90*/  MUFU.EX2 R164, R164 ;  /* 0x000000a400a47308 */ /* 0x000e620000000800 */
[--C-:B------:R-:W-:Y:S01]  /*dfa0*/  FFMA.FTZ R188, R26, c[0x0][0x23c], -R183.reuse ;  /* 0x00008f001abc7a23 */ /* 0x100fe200000108b7 */
[----:B------:R-:W-:Y:S01]  /*dfb0*/  LOP3.LUT R24, R35, UR17, R32, 0x96, !PT ;  /* 0x0000001123187c12 */ /* 0x000fe2000f8e9620 */
[----:B------:R-:W-:Y:S01]  /*dfc0*/  FFMA.FTZ R189, R29, c[0x0][0x23c], -R174 ;  /* 0x00008f001dbd7a23 */ /* 0x000fe200000108ae */
[----:B------:R-:W-:Y:S01]  /*dfd0*/  SHF.R.U32.HI R26, RZ, 0x18, R34 ;  /* 0x00000018ff1a7819 */ /* 0x000fe20000011622 */
[--C-:B------:R-:W-:Y:S02]  /*dfe0*/  FFMA.FTZ R185, R25, c[0x0][0x23c], -R174.reuse ;  /* 0x00008f0019b97a23 */ /* 0x100fe400000108ae */
[--C-:B------:R-:W-:Y:S01]  /*dff0*/  FFMA.FTZ R182, R31, c[0x0][0x23c], -R174.reuse ;  /* 0x00008f001fb67a23 */ /* 0x100fe200000108ae */
[----:B------:R-:W2:Y:S01]  /*e000*/  MUFU.EX2 R171, R171 ;  /* 0x000000ab00ab7308 */ /* 0x000ea20000000800 */
[----:B------:R-:W-:Y:S01]  /*e010*/  FFMA.FTZ R186, R27, c[0x0][0x23c], -R174 ;  /* 0x00008f001bba7a23 */ /* 0x000fe200000108ae */
[----:B------:R-:W-:Y:S01]  /*e020*/  LDSM.16.MT88.4 R28, [R217+0x18800] ;  /* 0x01880000d91c783b */ /* 0x000fe20000004200 */
[----:B------:R-:W-:-:S02]  /*e030*/  FFMA.FTZ R193, R196, c[0x0][0x23c], -R183 ;  /* 0x00008f00c4c17a23 */ /* 0x000fc400000108b7 */
[----:B------:R-:W-:Y:S02]  /*e040*/  FFMA.FTZ R190, R198, c[0x0][0x23c], -R183 ;  /* 0x00008f00c6be7a23 */ /* 0x000fe400000108b7 */
[--C-:B------:R-:W-:Y:S01]  /*e050*/  FFMA.FTZ R247, R247, c[0x0][0x23c], -R174.reuse ;  /* 0x00008f00f7f77a23 */ /* 0x100fe200000108ae */
[----:B------:R-:W-:Y:S01]  /*e060*/  MUFU.EX2 R15, R15 ;  /* 0x0000000f000f7308 */ /* 0x000fe20000000800 */
[----:B-1----:R-:W-:Y:S01]  /*e070*/  F2FP.PACK_AB R10, R164, R165 ;  /* 0x000000a5a40a723e */ /* 0x002fe200000000ff */
[--C-:B------:R-:W-:Y:S02]  /*e080*/  FFMA.FTZ R197, R197, c[0x0][0x23c], -R174.reuse ;  /* 0x00008f00c5c57a23 */ /* 0x100fe400000108ae */
[----:B------:R-:W-:Y:S01]  /*e090*/  FFMA.FTZ R196, R199, c[0x0][0x23c], -R174 ;  /* 0x00008f00c7c47a23 */ /* 0x000fe200000108ae */
[----:B------:R-:W-:-:S03]  /*e0a0*/  LOP3.LUT R7, R7, R10, RZ, 0xc0, !PT ;  /* 0x0000000a07077212 */ /* 0x000fc600078ec0ff */
[----:B------:R-:W1:Y:S01]  /*e0b0*/  MUFU.EX2 R0, R0 ;  /* 0x0000000000007308 */ /* 0x000e620000000800 */
[----:B--2---:R-:W-:-:S04]  /*e0c0*/  F2FP.PACK_AB R9, R171, R168 ;  /* 0x000000a8ab09723e */ /* 0x004fc800000000ff */
[----:B------:R-:W-:-:S03]  /*e0d0*/  LOP3.LUT R4, R4, R9, RZ, 0xc0, !PT ;  /* 0x0000000904047212 */ /* 0x000fc600078ec0ff */
        /* <DEDUP_REMOVED lines=15> */
[----:B------:R-:W-:Y:S01]  /*e1d0*/  FMUL.FTZ R159, R159, R170 ;  /* 0x000000aa9f9f7220 */ /* 0x000fe20000410000 */
[----:B------:R-:W-:Y:S01]  /*e1e0*/  MUFU.EX2 R191, R191 ;  /* 0x000000bf00bf7308 */ /* 0x000fe20000000800 */
[----:B------:R-:W-:Y:S01]  /*e1f0*/  FMUL.FTZ R153, R153, R172 ;  /* 0x000000ac99997220 */ /* 0x000fe20000410000 */
[C---:B------:R-:W-:Y:S01]  /*e200*/  HMMA.16816.F32 R160, R4.reuse, R20, R160 ;  /* 0x0000001404a0723c */ /* 0x040fe200000018a0 */
[-C--:B------:R-:W-:Y:S02]  /*e210*/  FMUL.FTZ R154, R154, R170.reuse ;  /* 0x000000aa9a9a7220 */ /* 0x080fe40000410000 */
[----:B------:R-:W-:Y:S02]  /*e220*/  FMUL.FTZ R155, R155, R170 ;  /* 0x000000aa9b9b7220 */ /* 0x000fe40000410000 */
[-C--:B------:R-:W-:Y:S01]  /*e230*/  FMUL.FTZ R148, R148, R172.reuse ;  /* 0x000000ac94947220 */ /* 0x080fe20000410000 */
[----:B------:R-:W1:Y:S01]  /*e240*/  MUFU.EX2 R188, R188 ;  /* 0x000000bc00bc7308 */ /* 0x000e620000000800 */
[----:B------:R-:W-:Y:S01]  /*e250*/  FMUL.FTZ R149, R149, R172 ;  /* 0x000000ac95957220 */ /* 0x000fe20000410000 */
[----:B------:R-:W-:Y:S01]  /*e260*/  HMMA.16816.F32 R156, R4, R22, R156 ;  /* 0x00000016049c723c */ /* 0x000fe2000000189c */
[-C--:B------:R-:W-:Y:S01]  /*e270*/  FMUL.FTZ R150, R150, R170.reuse ;  /* 0x000000aa96967220 */ /* 0x080fe20000410000 */
[----:B------:R-:W4:Y:S01]  /*e280*/  LDSM.16.MT88.4 R20, [R217+0x18000] ;  /* 0x01800000d914783b */ /* 0x000f220000004200 */
[----:B------:R-:W-:-:S02]  /*e290*/  FMUL.FTZ R151, R151, R170 ;  /* 0x000000aa97977220 */ /* 0x000fc40000410000 */
[-C--:B------:R-:W-:Y:S01]  /*e2a0*/  FMUL.FTZ R144, R144, R172.reuse ;  /* 0x000000ac90907220 */ /* 0x080fe20000410000 */
[----:B------:R-:W-:Y:S01]  /*e2b0*/  MUFU.EX2 R189, R189 ;  /* 0x000000bd00bd7308 */ /* 0x000fe20000000800 */
[----:B------:R-:W-:Y:S02]  /*e2c0*/  FMUL.FTZ R145, R145, R172 ;  /* 0x000000ac91917220 */ /* 0x000fe40000410000 */
[-C--:B------:R-:W-:Y:S01]  /*e2d0*/  FMUL.FTZ R146, R146, R170.reuse ;  /* 0x000000aa92927220 */ /* 0x080fe20000410000 */
[----:B---3--:R-:W-:Y:S01]  /*e2e0*/  HMMA.16816.F32 R152, R4, R8, R152 ;  /* 0x000000080498723c */ /* 0x008fe20000001898 */
[----:B------:R-:W-:Y:S02]  /*e2f0*/  FMUL.FTZ R147, R147, R170 ;  /* 0x000000aa93937220 */ /* 0x000fe40000410000 */
[-C--:B------:R-:W-:Y:S01]  /*e300*/  FMUL.FTZ R140, R140, R172.reuse ;  /* 0x000000ac8c8c7220 */ /* 0x080fe20000410000 */
[----:B------:R-:W-:Y:S01]  /*e310*/  MUFU.EX2 R185, R185 ;  /* 0x000000b900b97308 */ /* 0x000fe20000000800 */
[----:B------:R-:W-:-:S02]  /*e320*/  FMUL.FTZ R141, R141, R172 ;  /* 0x000000ac8d8d7220 */ /* 0x000fc40000410000 */
[-C--:B------:R-:W-:Y:S01]  /*e330*/  FMUL.FTZ R142, R142, R170.reuse ;  /* 0x000000aa8e8e7220 */ /* 0x080fe20000410000 */
[----:B------:R-:W-:Y:S01]  /*e340*/  HMMA.16816.F32 R148, R4, R10, R148 ;  /* 0x0000000a0494723c */ /* 0x000fe20000001894 */
[----:B------:R-:W3:Y:S01]  /*e350*/  LDSM.16.MT88.4 R8, [R216+0x18000] ;  /* 0x01800000d808783b */ /* 0x000ee20000004200 */
[----:B------:R-:W-:Y:S02]  /*e360*/  FMUL.FTZ R143, R143, R170 ;  /* 0x000000aa8f8f7220 */ /* 0x000fe40000410000 */
[-C--:B------:R-:W-:Y:S01]  /*e370*/  FMUL.FTZ R136, R136, R172.reuse ;  /* 0x000000ac88887220 */ /* 0x080fe20000410000 */
[----:B------:R-:W1:Y:S01]  /*e380*/  MUFU.EX2 R182, R182 ;  /* 0x000000b600b67308 */ /* 0x000e620000000800 */
[----:B------:R-:W-:Y:S02]  /*e390*/  FMUL.FTZ R137, R137, R172 ;  /* 0x000000ac89897220 */ /* 0x000fe40000410000 */
[-C--:B------:R-:W-:Y:S02]  /*e3a0*/  FMUL.FTZ R138, R138, R170.reuse ;  /* 0x000000aa8a8a7220 */ /* 0x080fe40000410000 */
[----:B------:R-:W-:-:S02]  /*e3b0*/  FMUL.FTZ R139, R139, R170 ;  /* 0x000000aa8b8b7220 */ /* 0x000fc40000410000 */
[-C--:B------:R-:W-:Y:S01]  /*e3c0*/  FMUL.FTZ R132, R132, R172.reuse ;  /* 0x000000ac84847220 */ /* 0x080fe20000410000 */
[----:B------:R-:W1:Y:S01]  /*e3d0*/  MUFU.EX2 R186, R186 ;  /* 0x000000ba00ba7308 */ /* 0x000e620000000800 */
[----:B------:R-:W-:Y:S02]  /*e3e0*/  FMUL.FTZ R133, R133, R172 ;  /* 0x000000ac85857220 */ /* 0x000fe40000410000 */
[-C--:B------:R-:W-:Y:S02]  /*e3f0*/  FMUL.FTZ R134, R134, R170.reuse ;  /* 0x000000aa86867220 */ /* 0x080fe40000410000 */
[----:B------:R-:W-:Y:S02]  /*e400*/  FMUL.FTZ R135, R135, R170 ;  /* 0x000000aa87877220 */ /* 0x000fe40000410000 */
[-C--:B------:R-:W-:Y:S01]  /*e410*/  FMUL.FTZ R36, R36, R172.reuse ;  /* 0x000000ac24247220 */ /* 0x080fe20000410000 */
[----:B------:R-:W-:Y:S01]  /*e420*/  MUFU.EX2 R193, R193 ;  /* 0x000000c100c17308 */ /* 0x000fe20000000800 */
[----:B------:R-:W-:Y:S01]  /*e430*/  FMUL.FTZ R37, R37, R172 ;  /* 0x000000ac25257220 */ /* 0x000fe20000410000 */
[----:B----4-:R-:W-:Y:S01]  /*e440*/  HMMA.16816.F32 R144, R4, R20, R144 ;  /* 0x000000140490723c */ /* 0x010fe20000001890 */
[----:B------:R-:W-:-:S02]  /*e450*/  FMUL.FTZ R38, R38, R170 ;  /* 0x000000aa26267220 */ /* 0x000fc40000410000 */
[----:B------:R-:W-:Y:S02]  /*e460*/  FMUL.FTZ R39, R39, R170 ;  /* 0x000000aa27277220 */ /* 0x000fe40000410000 */
[-C--:B------:R-:W-:Y:S01]  /*e470*/  FMUL.FTZ R40, R40, R172.reuse ;  /* 0x000000ac28287220 */ /* 0x080fe20000410000 */
[----:B------:R-:W4:Y:S01]  /*e480*/  MUFU.EX2 R190, R190 ;  /* 0x000000be00be7308 */ /* 0x000f220000000800 */
[----:B------:R-:W-:Y:S01]  /*e490*/  FMUL.FTZ R41, R41, R172 ;  /* 0x000000ac29297220 */ /* 0x000fe20000410000 */
[C---:B------:R-:W-:Y:S01]  /*e4a0*/  HMMA.16816.F32 R140, R4.reuse, R22, R140 ;  /* 0x00000016048c723c */ /* 0x040fe2000000188c */
[----:B------:R-:W1:Y:S01]  /*e4b0*/  LDSM.16.MT88.4 R20, [R220+0x1a000] ;  /* 0x01a00000dc14783b */ /* 0x000e620000004200 */
[-C--:B------:R-:W-:Y:S02]  /*e4c0*/  FMUL.FTZ R42, R42, R170.reuse ;  /* 0x000000aa2a2a7220 */ /* 0x080fe40000410000 */
[----:B------:R-:W-:Y:S02]  /*e4d0*/  FMUL.FTZ R43, R43, R170 ;  /* 0x000000aa2b2b7220 */ /* 0x000fe40000410000 */
[-C--:B------:R-:W-:Y:S01]  /*e4e0*/  FMUL.FTZ R44, R44, R172.reuse ;  /* 0x000000ac2c2c7220 */ /* 0x080fe20000410000 */
[----:B------:R-:W-:Y:S01]  /*e4f0*/  MUFU.EX2 R247, R247 ;  /* 0x000000f700f77308 */ /* 0x000fe20000000800 */
[----:B------:R-:W-:Y:S01]  /*e500*/  FMUL.FTZ R45, R45, R172 ;  /* 0x000000ac2d2d7220 */ /* 0x000fe20000410000 */
[----:B---3--:R-:W-:Y:S01]  /*e510*/  HMMA.16816.F32 R136, R4, R8, R136 ;  /* 0x000000080488723c */ /* 0x008fe20000001888 */
[----:B------:R-:W-:-:S02]  /*e520*/  FMUL.FTZ R46, R46, R170 ;  /* 0x000000aa2e2e7220 */ /* 0x000fc40000410000 */
[----:B------:R-:W-:Y:S02]  /*e530*/  FMUL.FTZ R47, R47, R170 ;  /* 0x000000aa2f2f7220 */ /* 0x000fe40000410000 */
[-C--:B------:R-:W-:Y:S01]  /*e540*/  FMUL.FTZ R48, R48, R172.reuse ;  /* 0x000000ac30307220 */ /* 0x080fe20000410000 */
[----:B------:R-:W-:Y:S01]  /*e550*/  MUFU.EX2 R197, R197 ;  /* 0x000000c500c57308 */ /* 0x000fe20000000800 */
[----:B------:R-:W-:Y:S01]  /*e560*/  FMUL.FTZ R49, R49, R172 ;  /* 0x000000ac31317220 */ /* 0x000fe20000410000 */
[----:B------:R-:W-:Y:S01]  /*e570*/  HMMA.16816.F32 R132, R4, R10, R132 ;  /* 0x0000000a0484723c */ /* 0x000fe20000001884 */
[----:B------:R-:W3:Y:S01]  /*e580*/  LDSM.16.MT88.4 R8, [R218+0x1a000] ;  /* 0x01a00000da08783b */ /* 0x000ee20000004200 */
[-C--:B------:R-:W-:Y:S02]  /*e590*/  FMUL.FTZ R50, R50, R170.reuse ;  /* 0x000000aa32327220 */ /* 0x080fe40000410000 */
[----:B------:R-:W-:Y:S02]  /*e5a0*/  FMUL.FTZ R51, R51, R170 ;  /* 0x000000aa33337220 */ /* 0x000fe40000410000 */
[-C--:B------:R-:W-:Y:S01]  /*e5b0*/  FMUL.FTZ R52, R52, R172.reuse ;  /* 0x000000ac34347220 */ /* 0x080fe20000410000 */
[----:B------:R-:W-:Y:S01]  /*e5c0*/  MUFU.EX2 R196, R196 ;  /* 0x000000c400c47308 */ /* 0x000fe20000000800 */
[----:B------:R-:W-:-:S02]  /*e5d0*/  FMUL.FTZ R53, R53, R172 ;  /* 0x000000ac35357220 */ /* 0x000fc40000410000 */
[-C--:B------:R-:W-:Y:S02]  /*e5e0*/  FMUL.FTZ R54, R54, R170.reuse ;  /* 0x000000aa36367220 */ /* 0x080fe40000410000 */
[----:B------:R-:W-:Y:S02]  /*e5f0*/  FMUL.FTZ R55, R55, R170 ;  /* 0x000000aa37377220 */ /* 0x000fe40000410000 */
[-C--:B------:R-:W-:Y:S02]  /*e600*/  FMUL.FTZ R56, R56, R172.reuse ;  /* 0x000000ac38387220 */ /* 0x080fe40000410000 */
[----:B------:R-:W-:Y:S02]  /*e610*/  FMUL.FTZ R57, R57, R172 ;  /* 0x000000ac39397220 */ /* 0x000fe40000410000 */
[-C--:B------:R-:W-:Y:S02]  /*e620*/  FMUL.FTZ R58, R58, R170.reuse ;  /* 0x000000aa3a3a7220 */ /* 0x080fe40000410000 */
[----:B------:R-:W-:-:S02]  /*e630*/  FMUL.FTZ R59, R59, R170 ;  /* 0x000000aa3b3b7220 */ /* 0x000fc40000410000 */
[-C--:B------:R-:W-:Y:S01]  /*e640*/  FMUL.FTZ R60, R60, R172.reuse ;  /* 0x000000ac3c3c7220 */ /* 0x080fe20000410000 */
[C---:B-1----:R-:W-:Y:S01]  /*e650*/  HMMA.16816.F32 R36, R4.reuse, R20, R36 ;  /* 0x000000140424723c */ /* 0x042fe20000001824 */
[----:B------:R-:W-:Y:S02]  /*e660*/  FMUL.FTZ R61, R61, R172 ;  /* 0x000000ac3d3d7220 */ /* 0x000fe40000410000 */
[-C--:B------:R-:W-:Y:S02]  /*e670*/  FMUL.FTZ R62, R62, R170.reuse ;  /* 0x000000aa3e3e7220 */ /* 0x080fe40000410000 */
[----:B------:R-:W-:Y:S02]  /*e680*/  FMUL.FTZ R63, R63, R170 ;  /* 0x000000aa3f3f7220 */ /* 0x000fe40000410000 */
[-C--:B------:R-:W-:Y:S01]  /*e690*/  FMUL.FTZ R64, R64, R172.reuse ;  /* 0x000000ac40407220 */ /* 0x080fe20000410000 */
[----:B------:R-:W-:Y:S01]  /*e6a0*/  HMMA.16816.F32 R40, R4, R22, R40 ;  /* 0x000000160428723c */ /* 0x000fe20000001828 */
[----:B------:R-:W1:Y:S01]  /*e6b0*/  LDSM.16.MT88.4 R20, [R217+0x1a000] ;  /* 0x01a00000d914783b */ /* 0x000e620000004200 */
[----:B------:R-:W-:-:S02]  /*e6c0*/  FMUL.FTZ R65, R65, R172 ;  /* 0x000000ac41417220 */ /* 0x000fc40000410000 */
[-C--:B------:R-:W-:Y:S02]  /*e6d0*/  FMUL.FTZ R66, R66, R170.reuse ;  /* 0x000000aa42427220 */ /* 0x080fe40000410000 */
[----:B------:R-:W-:Y:S02]  /*e6e0*/  FMUL.FTZ R67, R67, R170 ;  /* 0x000000aa43437220 */ /* 0x000fe40000410000 */
[-C--:B------:R-:W-:Y:S01]  /*e6f0*/  FMUL.FTZ R68, R68, R172.reuse ;  /* 0x000000ac44447220 */ /* 0x080fe20000410000 */
[----:B---3--:R-:W-:Y:S01]  /*e700*/  HMMA.16816.F32 R44, R4, R8, R44 ;  /* 0x00000008042c723c */ /* 0x008fe2000000182c */
[----:B------:R-:W-:Y:S02]  /*e710*/  FMUL.FTZ R69, R69, R172 ;  /* 0x000000ac45457220 */ /* 0x000fe40000410000 */
[-C--:B------:R-:W-:Y:S02]  /*e720*/  FMUL.FTZ R70, R70, R170.reuse ;  /* 0x000000aa46467220 */ /* 0x080fe40000410000 */
[----:B------:R-:W-:-:S02]  /*e730*/  FMUL.FTZ R71, R71, R170 ;  /* 0x000000aa47477220 */ /* 0x000fc40000410000 */
[-C--:B------:R-:W-:Y:S01]  /*e740*/  FMUL.FTZ R72, R72, R172.reuse ;  /* 0x000000ac48487220 */ /* 0x080fe20000410000 */
[----:B------:R-:W-:Y:S01]  /*e750*/  HMMA.16816.F32 R48, R4, R10, R48 ;  /* 0x0000000a0430723c */ /* 0x000fe20000001830 */
[----:B------:R-:W3:Y:S01]  /*e760*/  LDSM.16.MT88.4 R8, [R216+0x1a000] ;  /* 0x01a00000d808783b */ /* 0x000ee20000004200 */
[----:B------:R-:W-:Y:S02]  /*e770*/  FMUL.FTZ R73, R73, R172 ;  /* 0x000000ac49497220 */ /* 0x000fe40000410000 */
[-C--:B------:R-:W-:Y:S02]  /*e780*/  FMUL.FTZ R74, R74, R170.reuse ;  /* 0x000000aa4a4a7220 */ /* 0x080fe40000410000 */
[----:B------:R-:W-:Y:S02]  /*e790*/  FMUL.FTZ R75, R75, R170 ;  /* 0x000000aa4b4b7220 */ /* 0x000fe40000410000 */
[-C--:B------:R-:W-:Y:S02]  /*e7a0*/  FMUL.FTZ R76, R76, R172.reuse ;  /* 0x000000ac4c4c7220 */ /* 0x080fe40000410000 */
[----:B------:R-:W-:-:S02]  /*e7b0*/  FMUL.FTZ R77, R77, R172 ;  /* 0x000000ac4d4d7220 */ /* 0x000fc40000410000 */
[-C--:B------:R-:W-:Y:S02]  /*e7c0*/  FMUL.FTZ R78, R78, R170.reuse ;  /* 0x000000aa4e4e7220 */ /* 0x080fe40000410000 */
[----:B------:R-:W-:Y:S02]  /*e7d0*/  FMUL.FTZ R79, R79, R170 ;  /* 0x000000aa4f4f7220 */ /* 0x000fe40000410000 */
[-C--:B------:R-:W-:Y:S02]  /*e7e0*/  FMUL.FTZ R80, R80, R172.reuse ;  /* 0x000000ac50507220 */ /* 0x080fe40000410000 */
[----:B------:R-:W-:Y:S02]  /*e7f0*/  FMUL.FTZ R81, R81, R172 ;  /* 0x000000ac51517220 */ /* 0x000fe40000410000 */
[-C--:B------:R-:W-:Y:S02]  /*e800*/  FMUL.FTZ R82, R82, R170.reuse ;  /* 0x000000aa52527220 */ /* 0x080fe40000410000 */
[----:B------:R-:W-:Y:S01]  /*e810*/  FMUL.FTZ R83, R83, R170 ;  /* 0x000000aa53537220 */ /* 0x000fe20000410000 */
[----:B-1----:R-:W-:Y:S01]  /*e820*/  HMMA.16816.F32 R52, R4, R20, R52 ;  /* 0x000000140434723c */ /* 0x002fe20000001834 */
[----:B------:R-:W-:-:S02]  /*e830*/  FMUL.FTZ R84, R84, R172 ;  /* 0x000000ac54547220 */ /* 0x000fc40000410000 */
[----:B------:R-:W-:Y:S02]  /*e840*/  FMUL.FTZ R85, R85, R172 ;  /* 0x000000ac55557220 */ /* 0x000fe40000410000 */
[-C--:B------:R-:W-:Y:S02]  /*e850*/  FMUL.FTZ R86, R86, R170.reuse ;  /* 0x000000aa56567220 */ /* 0x080fe40000410000 */
[----:B------:R-:W-:Y:S01]  /*e860*/  FMUL.FTZ R87, R87, R170 ;  /* 0x000000aa57577220 */ /* 0x000fe20000410000 */
[----:B------:R-:W-:Y:S01]  /*e870*/  HMMA.16816.F32 R56, R4, R22, R56 ;  /* 0x000000160438723c */ /* 0x000fe20000001838 */
[----:B------:R-:W1:Y:S01]  /*e880*/  LDSM.16.MT88.4 R20, [R220+0x1c000] ;  /* 0x01c00000dc14783b */ /* 0x000e620000004200 */
[-C--:B------:R-:W-:Y:S02]  /*e890*/  FMUL.FTZ R88, R88, R172.reuse ;  /* 0x000000ac58587220 */ /* 0x080fe40000410000 */
[----:B------:R-:W-:Y:S02]  /*e8a0*/  FMUL.FTZ R89, R89, R172 ;  /* 0x000000ac59597220 */ /* 0x000fe40000410000 */
[----:B------:R-:W-:-:S02]  /*e8b0*/  FMUL.FTZ R90, R90, R170 ;  /* 0x000000aa5a5a7220 */ /* 0x000fc40000410000 */
[----:B------:R-:W-:Y:S01]  /*e8c0*/  FMUL.FTZ R91, R91, R170 ;  /* 0x000000aa5b5b7220 */ /* 0x000fe20000410000 */
[C---:B---3--:R-:W-:Y:S01]  /*e8d0*/  HMMA.16816.F32 R60, R4.reuse, R8, R60 ;  /* 0x00000008043c723c */ /* 0x048fe2000000183c */
[-C--:B------:R-:W-:Y:S02]  /*e8e0*/  FMUL.FTZ R92, R92, R172.reuse ;  /* 0x000000ac5c5c7220 */ /* 0x080fe40000410000 */
[----:B------:R-:W-:Y:S02]  /*e8f0*/  FMUL.FTZ R93, R93, R172 ;  /* 0x000000ac5d5d7220 */ /* 0x000fe40000410000 */
[-C--:B------:R-:W-:Y:S02]  /*e900*/  FMUL.FTZ R94, R94, R170.reuse ;  /* 0x000000aa5e5e7220 */ /* 0x080fe40000410000 */
[----:B------:R-:W-:Y:S01]  /*e910*/  FMUL.FTZ R95, R95, R170 ;  /* 0x000000aa5f5f7220 */ /* 0x000fe20000410000 */
[----:B------:R-:W-:Y:S01]  /*e920*/  HMMA.16816.F32 R64, R4, R10, R64 ;  /* 0x0000000a0440723c */ /* 0x000fe20000001840 */
[----:B------:R-:W3:Y:S01]  /*e930*/  LDSM.16.MT88.4 R8, [R218+0x1c000] ;  /* 0x01c00000da08783b */ /* 0x000ee20000004200 */
[----:B------:R-:W-:-:S02]  /*e940*/  FMUL.FTZ R96, R96, R172 ;  /* 0x000000ac60607220 */ /* 0x000fc40000410000 */
[----:B------:R-:W-:Y:S02]  /*e950*/  FMUL.FTZ R97, R97, R172 ;  /* 0x000000ac61617220 */ /* 0x000fe40000410000 */
[-C--:B------:R-:W-:Y:S02]  /*e960*/  FMUL.FTZ R98, R98, R170.reuse ;  /* 0x000000aa62627220 */ /* 0x080fe40000410000 */
[----:B------:R-:W-:Y:S02]  /*e970*/  FMUL.FTZ R99, R99, R170 ;  /* 0x000000aa63637220 */ /* 0x000fe40000410000 */
[-C--:B------:R-:W-:Y:S02]  /*e980*/  FMUL.FTZ R100, R100, R172.reuse ;  /* 0x000000ac64647220 */ /* 0x080fe40000410000 */
[----:B------:R-:W-:Y:S02]  /*e990*/  FMUL.FTZ R101, R101, R172 ;  /* 0x000000ac65657220 */ /* 0x000fe40000410000 */
[----:B------:R-:W-:-:S02]  /*e9a0*/  FMUL.FTZ R102, R102, R170 ;  /* 0x000000aa66667220 */ /* 0x000fc40000410000 */
[----:B------:R-:W-:Y:S02]  /*e9b0*/  FMUL.FTZ R103, R103, R170 ;  /* 0x000000aa67677220 */ /* 0x000fe40000410000 */
[-C--:B------:R-:W-:Y:S02]  /*e9c0*/  FMUL.FTZ R104, R104, R172.reuse ;  /* 0x000000ac68687220 */ /* 0x080fe40000410000 */
[----:B------:R-:W-:Y:S02]  /*e9d0*/  FMUL.FTZ R105, R105, R172 ;  /* 0x000000ac69697220 */ /* 0x000fe40000410000 */
[-C--:B------:R-:W-:Y:S01]  /*e9e0*/  FMUL.FTZ R106, R106, R170.reuse ;  /* 0x000000aa6a6a7220 */ /* 0x080fe20000410000 */
[----:B-1----:R-:W-:Y:S01]  /*e9f0*/  HMMA.16816.F32 R68, R4, R20, R68 ;  /* 0x000000140444723c */ /* 0x002fe20000001844 */
[----:B------:R-:W-:Y:S02]  /*ea00*/  FMUL.FTZ R107, R107, R170 ;  /* 0x000000aa6b6b7220 */ /* 0x000fe40000410000 */
[----:B------:R-:W-:-:S02]  /*ea10*/  FMUL.FTZ R108, R108, R172 ;  /* 0x000000ac6c6c7220 */ /* 0x000fc40000410000 */
[----:B------:R-:W-:Y:S02]  /*ea20*/  FMUL.FTZ R109, R109, R172 ;  /* 0x000000ac6d6d7220 */ /* 0x000fe40000410000 */
[-C--:B------:R-:W-:Y:S01]  /*ea30*/  FMUL.FTZ R110, R110, R170.reuse ;  /* 0x000000aa6e6e7220 */ /* 0x080fe20000410000 */
[C---:B------:R-:W-:Y:S01]  /*ea40*/  HMMA.16816.F32 R72, R4.reuse, R22, R72 ;  /* 0x000000160448723c */ /* 0x040fe20000001848 */
[----:B------:R-:W1:Y:S01]  /*ea50*/  LDSM.16.MT88.4 R20, [R217+0x1c000] ;  /* 0x01c00000d914783b */ /* 0x000e620000004200 */
[----:B------:R-:W-:Y:S02]  /*ea60*/  FMUL.FTZ R111, R111, R170 ;  /* 0x000000aa6f6f7220 */ /* 0x000fe40000410000 */
[-C--:B------:R-:W-:Y:S02]  /*ea70*/  FMUL.FTZ R112, R112, R172.reuse ;  /* 0x000000ac70707220 */ /* 0x080fe40000410000 */
[----:B------:R-:W-:Y:S02]  /*ea80*/  FMUL.FTZ R113, R113, R172 ;  /* 0x000000ac71717220 */ /* 0x000fe40000410000 */
[-C--:B------:R-:W-:Y:S01]  /*ea90*/  FMUL.FTZ R114, R114, R170.reuse ;  /* 0x000000aa72727220 */ /* 0x080fe20000410000 */
[----:B---3--:R-:W-:Y:S01]  /*eaa0*/  HMMA.16816.F32 R76, R4, R8, R76 ;  /* 0x00000008044c723c */ /* 0x008fe2000000184c */
[----:B------:R-:W-:-:S02]  /*eab0*/  FMUL.FTZ R115, R115, R170 ;  /* 0x000000aa73737220 */ /* 0x000fc40000410000 */
[-C--:B------:R-:W-:Y:S02]  /*eac0*/  FMUL.FTZ R116, R116, R172.reuse ;  /* 0x000000ac74747220 */ /* 0x080fe40000410000 */
[----:B------:R-:W-:Y:S02]  /*ead0*/  FMUL.FTZ R117, R117, R172 ;  /* 0x000000ac75757220 */ /* 0x000fe40000410000 */
[-C--:B------:R-:W-:Y:S01]  /*eae0*/  FMUL.FTZ R118, R118, R170.reuse ;  /* 0x000000aa76767220 */ /* 0x080fe20000410000 */
[----:B------:R-:W-:Y:S01]  /*eaf0*/  HMMA.16816.F32 R80, R4, R10, R80 ;  /* 0x0000000a0450723c */ /* 0x000fe20000001850 */
[----:B------:R-:W3:Y:S01]  /*eb00*/  LDSM.16.MT88.4 R8, [R216+0x1c000] ;  /* 0x01c00000d808783b */ /* 0x000ee20000004200 */
        /* <DEDUP_REMOVED lines=8> */
[----:B------:R-:W-:-:S02]  /*eb90*/  FMUL.FTZ R127, R127, R170 ;  /* 0x000000aa7f7f7220 */ /* 0x000fc40000410000 */
[-C--:B------:R-:W-:Y:S02]  /*eba0*/  FMUL.FTZ R128, R128, R172.reuse ;  /* 0x000000ac80807220 */ /* 0x080fe40000410000 */
[----:B------:R-:W-:Y:S01]  /*ebb0*/  FMUL.FTZ R129, R129, R172 ;  /* 0x000000ac81817220 */ /* 0x000fe20000410000 */
[----:B-1----:R-:W-:Y:S01]  /*ebc0*/  HMMA.16816.F32 R84, R4, R20, R84 ;  /* 0x000000140454723c */ /* 0x002fe20000001854 */
[-C--:B------:R-:W-:Y:S02]  /*ebd0*/  FMUL.FTZ R130, R130, R170.reuse ;  /* 0x000000aa82827220 */ /* 0x080fe40000410000 */
[----:B------:R-:W-:-:S05]  /*ebe0*/  FMUL.FTZ R131, R131, R170 ;  /* 0x000000aa83837220 */ /* 0x000fca0000410000 */
        /* <DEDUP_REMOVED lines=18> */
[C---:B------:R-:W-:Y:S02]  /*ed10*/  LOP3.LUT R5, R34.reuse, 0xffff, RZ, 0xc0, !PT ;  /* 0x0000ffff22057812 */ /* 0x040fe400078ec0ff */
[----:B------:R-:W-:Y:S02]  /*ed20*/  LOP3.LUT R6, R34, 0xff, RZ, 0xc0, !PT ;  /* 0x000000ff22067812 */ /* 0x000fe400078ec0ff */
[----:B------:R-:W-:Y:S02]  /*ed30*/  SHF.R.U32.HI R5, RZ, 0x8, R5 ;  /* 0x00000008ff057819 */ /* 0x000fe40000011605 */
[----:B------:R-:W-:Y:S02]  /*ed40*/  LOP3.LUT R4, R24, 0xff, RZ, 0xc0, !PT ;  /* 0x000000ff18047812 */ /* 0x000fe400078ec0ff */
[----:B------:R-:W-:Y:S02]  /*ed50*/  PRMT R6, R6, 0x5410, R5 ;  /* 0x0000541006067816 */ /* 0x000fe40000000005 */
[----:B------:R-:W-:-:S02]  /*ed60*/  SHF.R.U32.HI R5, RZ, 0x10, R24 ;  /* 0x00000010ff057819 */ /* 0x000fc40000011618 */
[----:B------:R-:W-:Y:S01]  /*ed70*/  SHF.R.U32.HI R24, RZ, 0x18, R24 ;  /* 0x00000018ff187819 */ /* 0x000fe20000011618 */
[--C-:B------:R-:W-:Y:S01]  /*ed80*/  HSET2.LE.AND R6, R6, R241.reuse, PT ;  /* 0x000000f106067233 */ /* 0x100fe20003803000 */
[----:B------:R-:W-:Y:S02]  /*ed90*/  LOP3.LUT R5, R5, 0xff, RZ, 0xc0, !PT ;  /* 0x000000ff05057812 */ /* 0x000fe400078ec0ff */
[----:B------:R-:W-:Y:S02]  /*eda0*/  SHF.R.U32.HI R7, RZ, 0x10, R34 ;  /* 0x00000010ff077819 */ /* 0x000fe40000011622 */
[----:B------:R-:W-:Y:S01]  /*edb0*/  PRMT R4, R4, 0x5410, R9 ;  /* 0x0000541004047816 */ /* 0x000fe20000000009 */
[----:B------:R-:W-:Y:S01]  /*edc0*/  LDSM.16.MT88.4 R32, [R216+0x18800] ;  /* 0x01880000d820783b */ /* 0x000fe20000004200 */
[----:B------:R-:W-:Y:S02]  /*edd0*/  PRMT R24, R5, 0x5410, R24 ;  /* 0x0000541005187816 */ /* 0x000fe40000000018 */
[----:B--2---:R-:W-:Y:S01]  /*ede0*/  F2FP.PACK_AB R5, R184, R187 ;  /* 0x000000bbb805723e */ /* 0x004fe200000000ff */
[----:B------:R-:W2:Y:S01]  /*edf0*/  LDSM.16.MT88.4 R8, [R218+0x18800] ;  /* 0x01880000da08783b */ /* 0x000ea20000004200 */
[----:B------:R-:W-:Y:S01]  /*ee00*/  LOP3.LUT R7, R7, 0xff, RZ, 0xc0, !PT ;  /* 0x000000ff07077812 */ /* 0x000fe200078ec0ff */
[----:B------:R-:W-:Y:S01]  /*ee10*/  HSET2.LE.AND R4, R4, R241, PT ;  /* 0x000000f104047233 */ /* 0x000fe20003803000 */
[----:B------:R-:W-:-:S02]  /*ee20*/  LOP3.LUT R6, R6, R5, RZ, 0xc0, !PT ;  /* 0x0000000506067212 */ /* 0x000fc400078ec0ff */
[----:B------:R-:W-:Y:S02]  /*ee30*/  PRMT R26, R7, 0x5410, R26 ;  /* 0x00005410071a7816 */ /* 0x000fe4000000001a */
[----:B------:R-:W-:-:S03]  /*ee40*/  F2FP.PACK_AB R5, R188, R191 ;  /* 0x000000bfbc05723e */ /* 0x000fc600000000ff */
[--C-:B------:R-:W-:Y:S01]  /*ee50*/  HSET2.LE.AND R7, R26, R241.reuse, PT ;  /* 0x000000f11a077233 */ /* 0x100fe20003803000 */
[----:B------:R-:W-:Y:S01]  /*ee60*/  LOP3.LUT R4, R4, R5, RZ, 0xc0, !PT ;  /* 0x0000000504047212 */ /* 0x000fe200078ec0ff */
[----:B------:R-:W-:Y:S01]  /*ee70*/  HSET2.LE.AND R5, R24, R241, PT ;  /* 0x000000f118057233 */ /* 0x000fe20003803000 */
[----:B------:R-:W-:Y:S02]  /*ee80*/  F2FP.PACK_AB R26, R182, R185 ;  /* 0x000000b9b61a723e */ /* 0x000fe400000000ff */
[----:B------:R-:W-:Y:S02]  /*ee90*/  F2FP.PACK_AB R24, R186, R189 ;  /* 0x000000bdba18723e */ /* 0x000fe400000000ff */
[----:B------:R-:W-:Y:S02]  /*eea0*/  LOP3.LUT R7, R7, R26, RZ, 0xc0, !PT ;  /* 0x0000001a07077212 */ /* 0x000fe400078ec0ff */
[----:B------:R-:W-:Y:S02]  /*eeb0*/  LOP3.LUT R5, R5, R24, RZ, 0xc0, !PT ;  /* 0x0000001805057212 */ /* 0x000fe400078ec0ff */
[----:B------:R-:W3:Y:S05]  /*eec0*/  LDSM.16.MT88.4 R24, [R220+0x1a800] ;  /* 0x01a80000dc18783b */ /* 0x000eea0000004200 */
[C---:B-1----:R-:W-:Y:S08]  /*eed0*/  HMMA.16816.F32 R160, R4.reuse, R20, R160 ;  /* 0x0000001404a0723c */ /* 0x042ff000000018a0 */
[C---:B------:R-:W-:Y:S01]  /*eee0*/  HMMA.16816.F32 R156, R4.reuse, R22, R156 ;  /* 0x00000016049c723c */ /* 0x040fe2000000189c */
[----:B------:R-:W1:Y:S07]  /*eef0*/  LDSM.16.MT88.4 R20, [R218+0x1a800] ;  /* 0x01a80000da14783b */ /* 0x000e6e0000004200 */
[C---:B--2---:R-:W-:Y:S08]  /*ef00*/  HMMA.16816.F32 R152, R4.reuse, R8, R152 ;  /* 0x000000080498723c */ /* 0x044ff00000001898 */
[C---:B------:R-:W-:Y:S01]  /*ef10*/  HMMA.16816.F32 R148, R4.reuse, R10, R148 ;  /* 0x0000000a0494723c */ /* 0x040fe20000001894 */
[----:B------:R-:W2:Y:S07]  /*ef20*/  LDSM.16.MT88.4 R8, [R217+0x1a800] ;  /* 0x01a80000d908783b */ /* 0x000eae0000004200 */
[C---:B------:R-:W-:Y:S08]  /*ef30*/  HMMA.16816.F32 R136, R4.reuse, R32, R136 ;  /* 0x000000200488723c */ /* 0x040ff00000001888 */
[C---:B---3--:R-:W-:Y:S08]  /*ef40*/  HMMA.16816.F32 R36, R4.reuse, R24, R36 ;  /* 0x000000180424723c */ /* 0x048ff00000001824 */
[C---:B------:R-:W-:Y:S01]  /*ef50*/  HMMA.16816.F32 R40, R4.reuse, R26, R40 ;  /* 0x0000001a0428723c */ /* 0x040fe20000001828 */
[----:B------:R-:W3:Y:S07]  /*ef60*/  LDSM.16.MT88.4 R24, [R218+0x1c800] ;  /* 0x01c80000da18783b */ /* 0x000eee0000004200 */
[C---:B-1----:R-:W-:Y:S08]  /*ef70*/  HMMA.16816.F32 R44, R4.reuse, R20, R44 ;  /* 0x00000014042c723c */ /* 0x042ff0000000182c */
[C---:B------:R-:W-:Y:S01]  /*ef80*/  HMMA.16816.F32 R48, R4.reuse, R22, R48 ;  /* 0x000000160430723c */ /* 0x040fe20000001830 */
[----:B------:R-:W1:Y:S07]  /*ef90*/  LDSM.16.MT88.4 R20, [R217+0x1c800] ;  /* 0x01c80000d914783b */ /* 0x000e6e0000004200 */
        /* <DEDUP_REMOVED lines=11> */
[C---:B-1----:R-:W-:Y:S07]  /*f050*/  HMMA.16816.F32 R84, R4.reuse, R20, R84 ;  /* 0x000000140454723c */ /* 0x042fee0000001854 */
[----:B------:R-:W-:Y:S01]  /*f060*/  IMAD.U32 R20, RZ, RZ, UR4 ;  /* 0x00000004ff147e24 */ /* 0x000fe2000f8e00ff */
[C---:B------:R-:W-:Y:S07]  /*f070*/  HMMA.16816.F32 R88, R4.reuse, R22, R88 ;  /* 0x000000160458723c */ /* 0x040fee0000001858 */
[----:B------:R-:W-:Y:S01]  /*f080*/  IMAD.WIDE.U32 R22, R12, -0x2daee0ad, RZ ;  /* 0xd2511f530c167825 */ /* 0x000fe200078e00ff */
[----:B------:R-:W-:Y:S04]  /*f090*/  HMMA.16816.F32 R60, R4, R32, R60 ;  /* 0x00000020043c723c */ /* 0x000fe8000000183c */
[----:B------:R-:W-:-:S04]  /*f0a0*/  LOP3.LUT R20, R23, UR39, R20, 0x96, !PT ;  /* 0x0000002717147c12 */ /* 0x000fc8000f8e9614 */
[C---:B------:R-:W-:Y:S01]  /*f0b0*/  HMMA.16816.F32 R64, R4.reuse, R34, R64 ;  /* 0x000000220440723c */ /* 0x040fe20000001840 */
[----:B------:R-:W-:Y:S01]  /*f0c0*/  IMAD.WIDE.U32 R20, R20, -0x326172a9, RZ ;  /* 0xcd9e8d5714147825 */ /* 0x000fe200078e00ff */
[----:B------:R-:W1:Y:S04]  /*f0d0*/  LDSM.16.MT88.4 R32, [R216+0x1c800] ;  /* 0x01c80000d820783b */ /* 0x000e680000004200 */
[----:B------:R-:W-:Y:S02]  /*f0e0*/  LOP3.LUT R192, R21, UR16, R192, 0x96, !PT ;  /* 0x0000001015c07c12 */ /* 0x000fe4000f8e96c0 */
[----:B--2---:R-:W-:Y:S01]  /*f0f0*/  HMMA.16816.F32 R116, R4, R8, R116 ;  /* 0x000000080474723c */ /* 0x004fe20000001874 */
[----:B------:R-:W-:Y:S02]  /*f100*/  LOP3.LUT R20, R17, UR14, R20, 0x96, !PT ;  /* 0x0000000e11147c12 */ /* 0x000fe4000f8e9614 */
[----:B------:R-:W-:-:S04]  /*f110*/  IMAD.WIDE.U32 R22, R192, -0x2daee0ad, RZ ;  /* 0xd2511f53c0167825 */ /* 0x000fc800078e00ff */
[----:B------:R-:W-:Y:S01]  /*f120*/  IMAD.WIDE.U32 R20, R20, -0x2daee0ad, RZ ;  /* 0xd2511f5314147825 */ /* 0x000fe200078e00ff */
[----:B------:R-:W-:Y:S01]  /*f130*/  HMMA.16816.F32 R120, R4, R10, R120 ;  /* 0x0000000a0478723c */ /* 0x000fe20000001878 */
[----:B------:R-:W2:Y:S01]  /*f140*/  LDSM.16.MT88.4 R8, [R216+0x1e800] ;  /* 0x01e80000d808783b */ /* 0x000ea20000004200 */
[----:B------:R-:W-:Y:S01]  /*f150*/  LOP3.LUT R194, R23, UR13, R194, 0x96, !PT ;  /* 0x0000000d17c27c12 */ /* 0x000fe2000f8e96c2 */
[----:B------:R-:W-:Y:S01]  /*f160*/  FFMA.FTZ R192, R246, c[0x0][0x23c], -R183 ;  /* 0x00008f00f6c07a23 */ /* 0x000fe200000108b7 */
[----:B------:R-:W-:-:S03]  /*f170*/  LOP3.LUT R21, R21, UR11, R22, 0x96, !PT ;  /* 0x0000000b15157c12 */ /* 0x000fc6000f8e9616 */
[----:B------:R-:W-:Y:S01]  /*f180*/  IMAD.WIDE.U32 R194, R194, -0x326172a9, RZ ;  /* 0xcd9e8d57c2c27825 */ /* 0x000fe200078e00ff */
[----:B------:R-:W-:Y:S01]  /*f190*/  HMMA.16816.F32 R68, R4, R28, R68 ;  /* 0x0000001c0444723c */ /* 0x000fe20000001844 */
[----:B------:R-:W-:Y:S03]  /*f1a0*/  MUFU.EX2 R192, R192 ;  /* 0x000000c000c07308 */ /* 0x000fe60000000800 */
[----:B------:R-:W-:Y:S01]  /*f1b0*/  LOP3.LUT R22, R195, UR12, R16, 0x96, !PT ;  /* 0x0000000cc3167c12 */ /* 0x000fe2000f8e9610 */
[----:B------:R-:W-:-:S03]  /*f1c0*/  FFMA.FTZ R195, R248, c[0x0][0x23c], -R183 ;  /* 0x00008f00f8c37a23 */ /* 0x000fc600000108b7 */
[C---:B------:R-:W-:Y:S01]  /*f1d0*/  HMMA.16816.F32 R72, R4.reuse, R30, R72 ;  /* 0x0000001e0448723c */ /* 0x040fe20000001848 */
[----:B------:R-:W4:Y:S01]  /*f1e0*/  LDSM.16.MT88.4 R28, [R220+0x1e800] ;  /* 0x01e80000dc1c783b */ /* 0x000f220000004200 */
[----:B------:R-:W-:Y:S01]  /*f1f0*/  IMAD.WIDE.U32 R22, R22, -0x2daee0ad, RZ ;  /* 0xd2511f5316167825 */ /* 0x000fe200078e00ff */
[----:B------:R-:W2:Y:S04]  /*f200*/  MUFU.EX2 R195, R195 ;  /* 0x000000c300c37308 */ /* 0x000ea80000000800 */
[----:B------:R-:W-:Y:S01]  /*f210*/  LOP3.LUT R248, R23, UR9, R20, 0x96, !PT ;  /* 0x0000000917f87c12 */ /* 0x000fe2000f8e9614 */
[C---:B---3--:R-:W-:Y:S07]  /*f220*/  HMMA.16816.F32 R108, R4.reuse, R24, R108 ;  /* 0x00000018046c723c */ /* 0x048fee000000186c */
[----:B------:R-:W-:Y:S01]  /*f230*/  IMAD.WIDE.U32 R24, R21, -0x326172a9, RZ ;  /* 0xcd9e8d5715187825 */ /* 0x000fe200078e00ff */
[----:B-1----:R-:W-:Y:S03]  /*f240*/  HMMA.16816.F32 R92, R4, R32, R92 ;  /* 0x00000020045c723c */ /* 0x002fe6000000185c */
[----:B------:R-:W-:Y:S01]  /*f250*/  IMAD.MOV.U32 R198, RZ, RZ, R24 ;  /* 0x000000ffffc67224 */ /* 0x000fe200078e0018 */
[----:B------:R-:W-:Y:S01]  /*f260*/  LOP3.LUT R21, R25, UR10, R194, 0x96, !PT ;  /* 0x0000000a19157c12 */ /* 0x000fe2000f8e96c2 */
[----:B------:R-:W-:-:S02]  /*f270*/  FFMA.FTZ R194, R249, c[0x0][0x23c], -R174 ;  /* 0x00008f00f9c27a23 */ /* 0x000fc400000108ae */
[----:B------:R-:W-:Y:S01]  /*f280*/  IMAD.WIDE.U32 R248, R248, -0x326172a9, RZ ;  /* 0xcd9e8d57f8f87825 */ /* 0x000fe200078e00ff */
[C---:B------:R-:W-:Y:S01]  /*f290*/  HMMA.16816.F32 R96, R4.reuse, R34, R96 ;  /* 0x000000220460723c */ /* 0x040fe20000001860 */
[----:B------:R-:W1:Y:S02]  /*f2a0*/  LDSM.16.MT88.4 R32, [R218+0x19000] ;  /* 0x01900000da20783b */ /* 0x000e640000004200 */
[----:B------:R-:W-:Y:S01]  /*f2b0*/  IMAD.WIDE.U32 R16, R21, -0x2daee0ad, RZ ;  /* 0xd2511f5315107825 */ /* 0x000fe200078e00ff */
[----:B------:R-:W3:Y:S03]  /*f2c0*/  MUFU.EX2 R194, R194 ;  /* 0x000000c200c27308 */ /* 0x000ee60000000800 */
[----:B------:R-:W-:Y:S01]  /*f2d0*/  IMAD.MOV.U32 R199, RZ, RZ, R25 ;  /* 0x000000ffffc77224 */ /* 0x000fe200078e0019 */
[----:B------:R-:W-:Y:S01]  /*f2e0*/  LOP3.LUT R21, R17, UR7, R22, 0x96, !PT ;  /* 0x0000000711157c12 */ /* 0x000fe2000f8e9616 */
[----:B--2---:R-:W-:Y:S04]  /*f2f0*/  HMMA.16816.F32 R124, R4, R8, R124 ;  /* 0x00000008047c723c */ /* 0x004fe8000000187c */
[----:B------:R-:W-:-:S04]  /*f300*/  IMAD.WIDE.U32 R20, R21, -0x326172a9, RZ ;  /* 0xcd9e8d5715147825 */ /* 0x000fc800078e00ff */
[----:B----4-:R-:W-:Y:S01]  /*f310*/  HMMA.16816.F32 R100, R4, R28, R100 ;  /* 0x0000001c0464723c */ /* 0x010fe20000001864 */
[--C-:B------:R-:W-:Y:S02]  /*f320*/  SHF.R.U32.HI R8, RZ, 0x10, R20.reuse ;  /* 0x00000010ff087819 */ /* 0x100fe40000011614 */
[----:B------:R-:W-:Y:S02]  /*f330*/  SHF.R.U32.HI R9, RZ, 0x18, R20 ;  /* 0x00000018ff097819 */ /* 0x000fe40000011614 */
[----:B------:R-:W-:-:S03]  /*f340*/  LOP3.LUT R8, R8, 0xff, RZ, 0xc0, !PT ;  /* 0x000000ff08087812 */ /* 0x000fc600078ec0ff */
[C---:B------:R-:W-:Y:S01]  /*f350*/  HMMA.16816.F32 R104, R4.reuse, R30, R104 ;  /* 0x0000001e0468723c */ /* 0x040fe20000001868 */
[----:B------:R-:W-:Y:S01]  /*f360*/  PRMT R22, R8, 0x5410, R9 ;  /* 0x0000541008167816 */ /* 0x000fe20000000009 */
[----:B------:R-:W-:Y:S06]  /*f370*/  LDSM.16.MT88.4 R28, [R217+0x19000] ;  /* 0x01900000d91c783b */ /* 0x000fec0000004200 */
[C---:B------:R-:W-:Y:S01]  /*f380*/  HMMA.16816.F32 R112, R4.reuse, R26, R112 ;  /* 0x0000001a0470723c */ /* 0x040fe20000001870 */
[----:B------:R-:W-:Y:S07]  /*f390*/  LDSM.16.MT88.4 R24, [R216+0x19000] ;  /* 0x01900000d818783b */ /* 0x000fee0000004200 */
[----:B------:R-:W-:Y:S01]  /*f3a0*/  HMMA.16816.F32 R128, R4, R10, R128 ;  /* 0x0000000a0480723c */ /* 0x000fe20000001880 */
[----:B------:R-:W2:Y:S06]  /*f3b0*/  LDSM.16.MT88.4 R4, [R220+0x19000] ;  /* 0x01900000dc04783b */ /* 0x000eac0000004200 */
[----:B------:R-:W-:-:S02]  /*f3c0*/  LOP3.LUT R11, R20, 0xffff, RZ, 0xc0, !PT ;  /* 0x0000ffff140b7812 */ /* 0x000fc400078ec0ff */
[----:B------:R-:W-:Y:S02]  /*f3d0*/  LOP3.LUT R10, R20, 0xff, RZ, 0xc0, !PT ;  /* 0x000000ff140a7812 */ /* 0x000fe400078ec0ff */
[----:B------:R-:W-:Y:S02]  /*f3e0*/  LOP3.LUT R20, R21, UR18, R248, 0x96, !PT ;  /* 0x0000001215147c12 */ /* 0x000fe4000f8e96f8 */
[----:B------:R-:W-:Y:S02]  /*f3f0*/  SHF.R.U32.HI R11, RZ, 0x8, R11 ;  /* 0x00000008ff0b7819 */ /* 0x000fe4000001160b */
[----:B------:R-:W-:Y:S02]  /*f400*/  LOP3.LUT R8, R20, 0xffff, RZ, 0xc0, !PT ;  /* 0x0000ffff14087812 */ /* 0x000fe400078ec0ff */
[----:B------:R-:W-:Y:S02]  /*f410*/  SHF.R.U32.HI R9, RZ, 0x10, R20 ;  /* 0x00000010ff097819 */ /* 0x000fe40000011614 */
[----:B------:R-:W-:-:S02]  /*f420*/  PRMT R10, R10, 0x5410, R11 ;  /* 0x000054100a0a7816 */ /* 0x000fc4000000000b */
[----:B------:R-:W-:Y:S02]  /*f430*/  LOP3.LUT R11, R20, 0xff, RZ, 0xc0, !PT ;  /* 0x000000ff140b7812 */ /* 0x000fe400078ec0ff */
[----:B------:R-:W-:Y:S01]  /*f440*/  SHF.R.U32.HI R8, RZ, 0x8, R8 ;  /* 0x00000008ff087819 */ /* 0x000fe20000011608 */
[----:B------:R-:W-:Y:S01]  /*f450*/  HSET2.LE.AND R10, R10, R241, PT ;  /* 0x000000f10a0a7233 */ /* 0x000fe20003803000 */
[----:B------:R-:W-:Y:S02]  /*f460*/  SHF.R.U32.HI R20, RZ, 0x18, R20 ;  /* 0x00000018ff147819 */ /* 0x000fe40000011614 */
[----:B------:R-:W-:Y:S02]  /*f470*/  LOP3.LUT R9, R9, 0xff, RZ, 0xc0, !PT ;  /* 0x000000ff09097812 */ /* 0x000fe400078ec0ff */
[----:B------:R-:W-:Y:S02]  /*f480*/  PRMT R8, R11, 0x5410, R8 ;  /* 0x000054100b087816 */ /* 0x000fe40000000008 */
[----:B------:R-:W-:-:S02]  /*f490*/  PRMT R20, R9, 0x5410, R20 ;  /* 0x0000541009147816 */ /* 0x000fc40000000014 */
[----:B------:R-:W-:Y:S01]  /*f4a0*/  F2FP.PACK_AB R11, R190, R193 ;  /* 0x000000c1be0b723e */ /* 0x000fe200000000ff */
[--C-:B------:R-:W-:Y:S01]  /*f4b0*/  HSET2.LE.AND R8, R8, R241.reuse, PT ;  /* 0x000000f108087233 */ /* 0x100fe20003803000 */
[----:B------:R-:W-:Y:S01]  /*f4c0*/  F2FP.PACK_AB R21, R195, R192 ;  /* 0x000000c0c315723e */ /* 0x000fe200000000ff */
[--C-:B------:R-:W-:Y:S01]  /*f4d0*/  HSET2.LE.AND R9, R20, R241.reuse, PT ;  /* 0x000000f114097233 */ /* 0x100fe20003803000 */
[----:B---3--:R-:W-:Y:S02]  /*f4e0*/  F2FP.PACK_AB R20, R247, R194 ;  /* 0x000000c2f714723e */ /* 0x008fe400000000ff */
[----:B------:R-:W-:Y:S01]  /*f4f0*/  LOP3.LUT R8, R8, R11, RZ, 0xc0, !PT ;  /* 0x0000000b08087212 */ /* 0x000fe200078ec0ff */
[----:B------:R-:W-:Y:S01]  /*f500*/  HSET2.LE.AND R11, R22, R241, PT ;  /* 0x000000f1160b7233 */ /* 0x000fe20003803000 */
[----:B------:R-:W-:Y:S02]  /*f510*/  LOP3.LUT R9, R9, R20, RZ, 0xc0, !PT ;  /* 0x0000001409097212 */ /* 0x000fe400078ec0ff */
[----:B------:R-:W-:-:S02]  /*f520*/  F2FP.PACK_AB R20, R196, R197 ;  /* 0x000000c5c414723e */ /* 0x000fc400000000ff */
        /* <DEDUP_REMOVED lines=13> */
[C---:B-1----:R-:W-:Y:S07]  /*f600*/  HMMA.16816.F32 R52, R8.reuse, R32, R52 ;  /* 0x000000200834723c */ /* 0x042fee0000001834 */
[----:B------:R-:W-:Y:S01]  /*f610*/  IMAD.MOV.U32 R32, RZ, RZ, R16 ;  /* 0x000000ffff207224 */ /* 0x000fe200078e0010 */
[C---:B------:R-:W-:Y:S01]  /*f620*/  HMMA.16816.F32 R40, R8.reuse, R22, R40 ;  /* 0x000000160828723c */ /* 0x040fe20000001828 */
[----:B------:R-:W-:Y:S01]  /*f630*/  IMAD.MOV.U32 R33, RZ, RZ, R17 ;  /* 0x000000ffff217224 */ /* 0x000fe200078e0011 */
[----:B------:R-:W-:Y:S04]  /*f640*/  LDSM.16.MT88.4 R20, [R218+0x1d000] ;  /* 0x01d00000da14783b */ /* 0x000fe80000004200 */
[----:B------:R1:W5:Y:S02]  /*f650*/  LDL.LU.64 R16, [R1+0x28] ;  /* 0x0000280001107983 */ /* 0x0003640000300a00 */
[C---:B--2---:R-:W-:Y:S08]  /*f660*/  HMMA.16816.F32 R44, R8.reuse, R4, R44 ;  /* 0x00000004082c723c */ /* 0x044ff0000000182c */
[C---:B------:R-:W-:Y:S01]  /*f670*/  HMMA.16816.F32 R48, R8.reuse, R6, R48 ;  /* 0x000000060830723c */ /* 0x040fe20000001830 */
[----:B------:R-:W2:Y:S07]  /*f680*/  LDSM.16.MT88.4 R4, [R217+0x1d000] ;  /* 0x01d00000d904783b */ /* 0x000eae0000004200 */
[C---:B----4-:R-:W-:Y:S08]  /*f690*/  HMMA.16816.F32 R68, R8.reuse, R24, R68 ;  /* 0x000000180844723c */ /* 0x050ff00000001844 */
[----:B------:R-:W-:Y:S01]  /*f6a0*/  HMMA.16816.F32 R72, R8, R26, R72 ;  /* 0x0000001a0848723c */ /* 0x000fe20000001848 */
[----:B------:R-:W3:Y:S01]  /*f6b0*/  LDSM.16.MT88.4 R24, [R216+0x1d000] ;  /* 0x01d00000d818783b */ /* 0x000ee20000004200 */
[----:B------:R-:W-:Y:S01]  /*f6c0*/  LOP3.LUT R248, R249, UR8, R198, 0x96, !PT ;  /* 0x00000008f9f87c12 */ /* 0x000fe2000f8e96c6 */
[----:B------:R-:W-:-:S02]  /*f6d0*/  FFMA.FTZ R176, R176, c[0x0][0x23c], -R183 ;  /* 0x00008f00b0b07a23 */ /* 0x000fc400000108b7 */
[--C-:B------:R-:W-:Y:S02]  /*f6e0*/  FFMA.FTZ R199, R178, c[0x0][0x23c], -R183.reuse ;  /* 0x00008f00b2c77a23 */ /* 0x100fe400000108b7 */
[----:B------:R-:W-:Y:S01]  /*f6f0*/  FFMA.FTZ R179, R179, c[0x0][0x23c], -R174 ;  /* 0x00008f00b3b37a23 */ /* 0x000fe200000108ae */
[----:B------:R-:W-:Y:S01]  /*f700*/  HMMA.16816.F32 R144, R8, R28, R144 ;  /* 0x0000001c0890723c */ /* 0x000fe20000001890 */
[----:B------:R-:W-:-:S07]  /*f710*/  FFMA.FTZ R181, R181, c[0x0][0x23c], -R183 ;  /* 0x00008f00b5b57a23 */ /* 0x000fce00000108b7 */
[C---:B------:R-:W-:Y:S08]  /*f720*/  HMMA.16816.F32 R140, R8.reuse, R30, R140 ;  /* 0x0000001e088c723c */ /* 0x040ff0000000188c */
        /* <DEDUP_REMOVED lines=8> */
[----:B------:R-:W3:Y:S01]  /*f7b0*/  LDSM.16.MT88.4 R24, [R217+0x1f000] ;  /* 0x01f00000d918783b */ /* 0x000ee20000004200 */
[----:B------:R-:W-:Y:S01]  /*f7c0*/  IMAD.WIDE.U32 R248, R248, -0x2daee0ad, RZ ;  /* 0xd2511f53f8f87825 */ /* 0x000fe200078e00ff */
[----:B------:R-:W-:Y:S02]  /*f7d0*/  MUFU.EX2 R176, R176 ;  /* 0x000000b000b07308 */ /* 0x000fe40000000800 */
[----:B------:R-:W-:Y:S03]  /*f7e0*/  LDSM.16.MT88.4 R28, [R216+0x1b000] ;  /* 0x01b00000d81c783b */ /* 0x000fe60000004200 */
[C---:B--2---:R-:W-:Y:S08]  /*f7f0*/  HMMA.16816.F32 R108, R8.reuse, R4, R108 ;  /* 0x00000004086c723c */ /* 0x044ff0000000186c */
[C---:B------:R-:W-:Y:S01]  /*f800*/  HMMA.16816.F32 R112, R8.reuse, R6, R112 ;  /* 0x000000060870723c */ /* 0x040fe20000001870 */
[----:B------:R-:W2:Y:S07]  /*f810*/  LDSM.16.MT88.4 R4, [R216+0x1f000] ;  /* 0x01f00000d804783b */ /* 0x000eae0000004200 */
[----:B----4-:R-:W-:Y:S01]  /*f820*/  HMMA.16816.F32 R100, R8, R20, R100 ;  /* 0x000000140864723c */ /* 0x010fe20000001864 */
[----:B------:R-:W-:-:S06]  /*f830*/  FFMA.FTZ R178, R180, c[0x0][0x23c], -R183 ;  /* 0x00008f00b4b27a23 */ /* 0x000fcc00000108b7 */
[C---:B------:R-:W-:Y:S01]  /*f840*/  LOP3.LUT R20, R248.reuse, 0xffff, RZ, 0xc0, !PT ;  /* 0x0000fffff8147812 */ /* 0x040fe200078ec0ff */
[----:B------:R-:W-:Y:S03]  /*f850*/  HMMA.16816.F32 R104, R8, R22, R104 ;  /* 0x000000160868723c */ /* 0x000fe60000001868 */
[----:B------:R-:W-:Y:S02]  /*f860*/  SHF.R.U32.HI R21, RZ, 0x8, R20 ;  /* 0x00000008ff157819 */ /* 0x000fe40000011614 */
[----:B------:R-:W-:Y:S01]  /*f870*/  LOP3.LUT R20, R249, UR17, R32, 0x96, !PT ;  /* 0x00000011f9147c12 */ /* 0x000fe2000f8e9620 */
[----:B------:R-:W4:Y:S01]  /*f880*/  MUFU.EX2 R199, R199 ;  /* 0x000000c700c77308 */ /* 0x000f220000000800 */
[----:B------:R-:W-:Y:S01]  /*f890*/  SHF.R.U32.HI R23, RZ, 0x10, R248 ;  /* 0x00000010ff177819 */ /* 0x000fe200000116f8 */
[----:B------:R-:W-:Y:S01]  /*f8a0*/  FFMA.FTZ R180, R177, c[0x0][0x23c], -R174 ;  /* 0x00008f00b1b47a23 */ /* 0x000fe200000108ae */
[----:B------:R-:W-:-:S02]  /*f8b0*/  LOP3.LUT R198, R248, 0xff, RZ, 0xc0, !PT ;  /* 0x000000fff8c67812 */ /* 0x000fc400078ec0ff */
[----:B------:R-:W-:Y:S01]  /*f8c0*/  LOP3.LUT R22, R20, 0xffff, RZ, 0xc0, !PT ;  /* 0x0000ffff14167812 */ /* 0x000fe200078ec0ff */
[----:B---3--:R-:W-:Y:S01]  /*f8d0*/  HMMA.16816.F32 R116, R8, R24, R116 ;  /* 0x000000180874723c */ /* 0x008fe20000001874 */
[----:B------:R-:W-:Y:S02]  /*f8e0*/  SHF.R.U32.HI R246, RZ, 0x18, R248 ;  /* 0x00000018fff67819 */ /* 0x000fe400000116f8 */
[----:B------:R-:W-:Y:S01]  /*f8f0*/  LOP3.LUT R23, R23, 0xff, RZ, 0xc0, !PT ;  /* 0x000000ff17177812 */ /* 0x000fe200078ec0ff */
[----:B------:R-:W-:Y:S01]  /*f900*/  MUFU.EX2 R179, R179 ;  /* 0x000000b300b37308 */ /* 0x000fe20000000800 */
[----:B------:R-:W-:-:S03]  /*f910*/  PRMT R198, R198, 0x5410, R21 ;  /* 0x00005410c6c67816 */ /* 0x000fc60000000015 */
[C---:B------:R-:W-:Y:S01]  /*f920*/  HMMA.16816.F32 R120, R8.reuse, R26, R120 ;  /* 0x0000001a0878723c */ /* 0x040fe20000001878 */
[----:B------:R-:W3:Y:S01]  /*f930*/  LDSM.16.MT88.4 R24, [R217+0x19800] ;  /* 0x01980000d918783b */ /* 0x000ee20000004200 */
[----:B------:R-:W-:Y:S02]  /*f940*/  LOP3.LUT R21, R20, 0xff, RZ, 0xc0, !PT ;  /* 0x000000ff14157812 */ /* 0x000fe400078ec0ff */
[----:B------:R-:W-:Y:S01]  /*f950*/  SHF.R.U32.HI R22, RZ, 0x8, R22 ;  /* 0x00000008ff167819 */ /* 0x000fe20000011616 */
[----:B------:R-:W1:Y:S01]  /*f960*/  MUFU.EX2 R180, R180 ;  /* 0x000000b400b47308 */ /* 0x000e620000000800 */
[----:B------:R-:W-:Y:S02]  /*f970*/  PRMT R246, R23, 0x5410, R246 ;  /* 0x0000541017f67816 */ /* 0x000fe400000000f6 */
[----:B------:R-:W-:Y:S01]  /*f980*/  SHF.R.U32.HI R23, RZ, 0x10, R20 ;  /* 0x00000010ff177819 */ /* 0x000fe20000011614 */
[----:B------:R-:W-:Y:S01]  /*f990*/  FFMA.FTZ R173, R173, c[0x0][0x23c], -R174 ;  /* 0x00008f00adad7a23 */ /* 0x000fe200000108ae */
[----:B------:R-:W-:Y:S01]  /*f9a0*/  PRMT R22, R21, 0x5410, R22 ;  /* 0x0000541015167816 */ /* 0x000fe20000000016 */
[----:B------:R-:W-:Y:S01]  /*f9b0*/  FFMA.FTZ R174, R175, c[0x0][0x23c], -R174 ;  /* 0x00008f00afae7a23 */ /* 0x000fe200000108ae */
[----:B------:R-:W-:Y:S01]  /*f9c0*/  SHF.R.U32.HI R21, RZ, 0x18, R20 ;  /* 0x00000018ff157819 */ /* 0x000fe20000011614 */
[----:B------:R-:W-:Y:S01]  /*f9d0*/  MUFU.EX2 R178, R178 ;  /* 0x000000b200b27308 */ /* 0x000fe20000000800 */
[----:B------:R-:W-:Y:S01]  /*f9e0*/  LOP3.LUT R20, R23, 0xff, RZ, 0xc0, !PT ;  /* 0x000000ff17147812 */ /* 0x000fe200078ec0ff */
[----:B--2---:R-:W-:Y:S06]  /*f9f0*/  HMMA.16816.F32 R124, R8, R4, R124 ;  /* 0x00000004087c723c */ /* 0x004fec000000187c */
[----:B------:R-:W2:Y:S01]  /*fa00*/  MUFU.EX2 R181, R181 ;  /* 0x000000b500b57308 */ /* 0x000ea20000000800 */
[----:B------:R-:W-:Y:S01]  /*fa10*/  HSET2.LE.AND R4, R22, R241, PT ;  /* 0x000000f116047233 */ /* 0x000fe20003803000 */
[----:B----4-:R-:W-:-:S02]  /*fa20*/  F2FP.PACK_AB R5, R199, R176 ;  /* 0x000000b0c705723e */ /* 0x010fc400000000ff */
[----:B------:R-:W-:Y:S01]  /*fa30*/  PRMT R20, R20, 0x5410, R21 ;  /* 0x0000541014147816 */ /* 0x000fe20000000015 */
[----:B------:R-:W-:Y:S01]  /*fa40*/  HMMA.16816.F32 R128, R8, R6, R128 ;  /* 0x000000060880723c */ /* 0x000fe20000001880 */
[----:B------:R-:W-:Y:S02]  /*fa50*/  LOP3.LUT R4, R4, R5, RZ, 0xc0, !PT ;  /* 0x0000000504047212 */ /* 0x000fe400078ec0ff */
[----:B------:R-:W-:Y:S01]  /*fa60*/  MUFU.EX2 R173, R173 ;  /* 0x000000ad00ad7308 */ /* 0x000fe20000000800 */
[----:B------:R-:W-:Y:S02]  /*fa70*/  HSET2.LE.AND R5, R20, R241, PT ;  /* 0x000000f114057233 */ /* 0x000fe40003803000 */
[----:B------:R-:W4:Y:S01]  /*fa80*/  LDSM.16.MT88.4 R20, [R216+0x19800] ;  /* 0x01980000d814783b */ /* 0x000f220000004200 */
[----:B-1----:R-:W-:-:S04]  /*fa90*/  F2FP.PACK_AB R6, R180, R179 ;  /* 0x000000b3b406723e */ /* 0x002fc800000000ff */
[----:B------:R-:W1:Y:S01]  /*faa0*/  MUFU.EX2 R174, R174 ;  /* 0x000000ae00ae7308 */ /* 0x000e620000000800 */
[----:B------:R-:W-:Y:S01]  /*fab0*/  LOP3.LUT R5, R5, R6, RZ, 0xc0, !PT ;  /* 0x0000000605057212 */ /* 0x000fe200078ec0ff */
[----:B------:R-:W-:Y:S01]  /*fac0*/  HSET2.LE.AND R6, R198, R241, PT ;  /* 0x000000f1c6067233 */ /* 0x000fe20003803000 */
[----:B--2---:R-:W-:-:S04]  /*fad0*/  F2FP.PACK_AB R7, R181, R178 ;  /* 0x000000b2b507723e */ /* 0x004fc800000000ff */
[----:B------:R-:W-:Y:S01]  /*fae0*/  LOP3.LUT R6, R6, R7, RZ, 0xc0, !PT ;  /* 0x0000000706067212 */ /* 0x000fe200078ec0ff */
[----:B------:R-:W-:Y:S01]  /*faf0*/  HSET2.LE.AND R7, R246, R241, PT ;  /* 0x000000f1f6077233 */ /* 0x000fe20003803000 */
[----:B-1----:R-:W-:-:S04]  /*fb00*/  F2FP.PACK_AB R198, R174, R173 ;  /* 0x000000adaec6723e */ /* 0x002fc800000000ff */
[----:B------:R-:W-:Y:S01]  /*fb10*/  LOP3.LUT R7, R7, R198, RZ, 0xc0, !PT ;  /* 0x000000c607077212 */ /* 0x000fe200078ec0ff */
[C---:B------:R-:W-:Y:S01]  /*fb20*/  HMMA.16816.F32 R56, R8.reuse, R34, R56 ;  /* 0x000000220838723c */ /* 0x040fe20000001838 */
[----:B------:R-:W1:Y:S07]  /*fb30*/  LDSM.16.MT88.4 R32, [R220+0x19800] ;  /* 0x01980000dc20783b */ /* 0x000e6e0000004200 */
[C---:B------:R-:W-:Y:S08]  /*fb40*/  HMMA.16816.F32 R60, R8.reuse, R28, R60 ;  /* 0x0000001c083c723c */ /* 0x040ff0000000183c */
[----:B------:R-:W-:Y:S01]  /*fb50*/  HMMA.16816.F32 R64, R8, R30, R64 ;  /* 0x0000001e0840723c */ /* 0x000fe20000001840 */
[----:B------:R-:W2:Y:S04]  /*fb60*/  LDSM.16.MT88.4 R28, [R218+0x19800] ;  /* 0x01980000da1c783b */ /* 0x000ea80000004200 */
[----:B------:R-:W2:Y:S03]  /*fb70*/  LDSM.16.MT88.4 R8, [R220+0x1b800] ;  /* 0x01b80000dc08783b */ /* 0x000ea60000004200 */
[C---:B---3--:R-:W-:Y:S08]  /*fb80*/  HMMA.16816.F32 R144, R4.reuse, R24, R144 ;  /* 0x000000180490723c */ /* 0x048ff00000001890 */
[C---:B------:R-:W-:Y:S01]  /*fb90*/  HMMA.16816.F32 R140, R4.reuse, R26, R140 ;  /* 0x0000001a048c723c */ /* 0x040fe2000000188c */
[----:B------:R-:W3:Y:S07]  /*fba0*/  LDSM.16.MT88.4 R24, [R216+0x1b800] ;  /* 0x01b80000d818783b */ /* 0x000eee0000004200 */
[C---:B----4-:R-:W-:Y:S08]  /*fbb0*/  HMMA.16816.F32 R136, R4.reuse, R20, R136 ;  /* 0x000000140488723c */ /* 0x050ff00000001888 */
        /* <DEDUP_REMOVED lines=10> */
[----:B------:R-:W4:Y:S07]  /*fc60*/  LDSM.16.MT88.4 R8, [R218+0x1d800] ;  /* 0x01d80000da08783b */ /* 0x000f2e0000004200 */
[C---:B---3--:R-:W-:Y:S08]  /*fc70*/  HMMA.16816.F32 R60, R4.reuse, R24, R60 ;  /* 0x00000018043c723c */ /* 0x048ff0000000183c */
[----:B------:R-:W-:Y:S01]  /*fc80*/  HMMA.16816.F32 R64, R4, R26, R64 ;  /* 0x0000001a0440723c */ /* 0x000fe20000001840 */
[----:B------:R-:W3:Y:S01]  /*fc90*/  LDSM.16.MT88.4 R24, [R220+0x1f800] ;  /* 0x01f80000dc18783b */ /* 0x000ee20000004200 */
[----:B------:R-:W-:-:S02]  /*fca0*/  FFMA.FTZ R168, R167, R172, R168 ;  /* 0x000000aca7a87223 */ /* 0x000fc400000100a8 */
[----:B------:R-:W-:-:S04]  /*fcb0*/  FFMA.FTZ R15, R251, R170, R15 ;  /* 0x000000aafb0f7223 */ /* 0x000fc8000001000f */
[----:B-1----:R-:W-:Y:S01]  /*fcc0*/  HMMA.16816.F32 R44, R4, R32, R44 ;  /* 0x00000020042c723c */ /* 0x002fe2000000182c */
[----:B------:R-:W-:Y:S02]  /*fcd0*/  FADD.FTZ R168, R171, R168 ;  /* 0x000000a8aba87221 */ /* 0x000fe40000010000 */
[----:B------:R-:W-:-:S05]  /*fce0*/  FADD.FTZ R0, R0, R15 ;  /* 0x0000000f00007221 */ /* 0x000fca0000010000 */
[C---:B------:R-:W-:Y:S01]  /*fcf0*/  HMMA.16816.F32 R48, R4.reuse, R34, R48 ;  /* 0x000000220430723c */ /* 0x040fe20000001830 */
[----:B------:R-:W1:Y:S07]  /*fd00*/  LDSM.16.MT88.4 R32, [R217+0x1d800] ;  /* 0x01d80000d920783b */ /* 0x000e6e0000004200 */
[----:B--2---:R-:W-:Y:S01]  /*fd10*/  HMMA.16816.F32 R52, R4, R28, R52 ;  /* 0x0000001c0434723c */ /* 0x004fe20000001834 */
[----:B------:R-:W-:-:S07]  /*fd20*/  FADD.FTZ R169, R169, R168 ;  /* 0x000000a8a9a97221 */ /* 0x000fce0000010000 */
[C---:B------:R-:W-:Y:S01]  /*fd30*/  HMMA.16816.F32 R56, R4.reuse, R30, R56 ;  /* 0x0000001e0438723c */ /* 0x040fe20000001838 */
[----:B------:R-:W2:Y:S07]  /*fd40*/  LDSM.16.MT88.4 R28, [R216+0x1d800] ;  /* 0x01d80000d81c783b */ /* 0x000eae0000004200 */
[----:B----4-:R-:W-:Y:S01]  /*fd50*/  HMMA.16816.F32 R68, R4, R20, R68 ;  /* 0x000000140444723c */ /* 0x010fe20000001844 */
[----:B------:R-:W-:-:S07]  /*fd60*/  FADD.FTZ R165, R165, R0 ;  /* 0x00000000a5a57221 */ /* 0x000fce0000010000 */
[C---:B------:R-:W-:Y:S01]  /*fd70*/  HMMA.16816.F32 R72, R4.reuse, R22, R72 ;  /* 0x000000160448723c */ /* 0x040fe20000001848 */
[----:B------:R-:W4:Y:S07]  /*fd80*/  LDSM.16.MT88.4 R20, [R218+0x1f800] ;  /* 0x01f80000da14783b */ /* 0x000f2e0000004200 */
[C---:B------:R-:W-:Y:S08]  /*fd90*/  HMMA.16816.F32 R76, R4.reuse, R8, R76 ;  /* 0x00000008044c723c */ /* 0x040ff0000000184c */
[C---:B------:R-:W-:Y:S01]  /*fda0*/  HMMA.16816.F32 R80, R4.reuse, R10, R80 ;  /* 0x0000000a0450723c */ /* 0x040fe20000001850 */
[----:B------:R-:W1:Y:S07]  /*fdb0*/  LDSM.16.MT88.4 R8, [R217+0x1f800] ;  /* 0x01f80000d908783b */ /* 0x000e6e0000004200 */
[C---:B---3--:R-:W-:Y:S08]  /*fdc0*/  HMMA.16816.F32 R100, R4.reuse, R24, R100 ;  /* 0x000000180464723c */ /* 0x048ff00000001864 */
        /* <DEDUP_REMOVED lines=21> */
[----:B------:R-:W-:Y:S01]  /*ff20*/  HMMA.16816.F32 R88, R4, R34, R88 ;  /* 0x000000220458723c */ /* 0x000fe20000001858 */
[----:B------:R-:W-:-:S07]  /*ff30*/  FADD.FTZ R176, R176, R195 ;  /* 0x000000c3b0b07221 */ /* 0x000fce0000010000 */
[----:B--2---:R-:W-:Y:S01]  /*ff40*/  HMMA.16816.F32 R92, R4, R28, R92 ;  /* 0x0000001c045c723c */ /* 0x004fe2000000185c */
[----:B------:R-:W-:-:S07]  /*ff50*/  FADD.FTZ R179, R179, R196 ;  /* 0x000000c4b3b37221 */ /* 0x000fce0000010000 */
[C---:B------:R-:W-:Y:S08]  /*ff60*/  HMMA.16816.F32 R96, R4.reuse, R30, R96 ;  /* 0x0000001e0460723c */ /* 0x040ff00000001860 */
[C---:B----4-:R-:W-:Y:S08]  /*ff70*/  HMMA.16816.F32 R108, R4.reuse, R20, R108 ;  /* 0x00000014046c723c */ /* 0x050ff0000000186c */
[C---:B------:R-:W-:Y:S08]  /*ff80*/  HMMA.16816.F32 R112, R4.reuse, R22, R112 ;  /* 0x000000160470723c */ /* 0x040ff00000001870 */
[C---:B------:R-:W-:Y:S08]  /*ff90*/  HMMA.16816.F32 R116, R4.reuse, R8, R116 ;  /* 0x000000080474723c */ /* 0x040ff00000001874 */
[C---:B------:R-:W-:Y:S08]  /*ffa0*/  HMMA.16816.F32 R120, R4.reuse, R10, R120 ;  /* 0x0000000a0478723c */ /* 0x040ff00000001878 */
[C---:B---3--:R-:W-:Y:S08]  /*ffb0*/  HMMA.16816.F32 R124, R4.reuse, R24, R124 ;  /* 0x00000018047c723c */ /* 0x048ff0000000187c */
[----:B------:R-:W-:Y:S01]  /*ffc0*/  HMMA.16816.F32 R128, R4, R26, R128 ;  /* 0x0000001a0480723c */ /* 0x000fe20000001880 */
[----:B------:R-:W-:-:S02]  /*ffd0*/  FADD.FTZ R199, R199, R176 ;  /* 0x000000b0c7c77221 */ /* 0x000fc40000010000 */
[----:B------:R-:W-:Y:S02]  /*ffe0*/  FADD.FTZ R180, R180, R179 ;  /* 0x000000b3b4b47221 */ /* 0x000fe40000010000 */
[----:B------:R-:W-:Y:S02]  /*fff0*/  FADD.FTZ R178, R178, R199 ;  /* 0x000000c7b2b27221 */ /* 0x000fe40000010000 */
[----:B------:R-:W-:Y:S02]  /*10000*/  FADD.FTZ R173, R173, R180 ;  /* 0x000000b4adad7221 */ /* 0x000fe40000010000 */
[----:B------:R-:W-:Y:S02]  /*10010*/  FADD.FTZ R167, R181, R178 ;  /* 0x000000b2b5a77221 */ /* 0x000fe40000010000 */
[----:B------:R-:W-:Y:S02]  /*10020*/  FADD.FTZ R251, R174, R173 ;  /* 0x000000adaefb7221 */ /* 0x000fe40000010000 */
.L_x_1376:
        /* <DEDUP_REMOVED lines=8> */
[----:B------:R-:W-:Y:S01]  /*100b0*/  UIMAD UR4, UR35, UR4, URZ ;  /* 0x00000004230472a4 */ /* 0x000fe2000f8e023f */
[----:B------:R-:W-:Y:S01]  /*100c0*/  IMAD.MOV.U32 R6, RZ, RZ, R244 ;  /* 0x000000ffff067224 */ /* 0x000fe200078e00f4 */
[----:B------:R-:W-:Y:S01]  /*100d0*/  ISETP.GE.AND P5, PT, R244, c[0x0][0x220], PT ;  /* 0x00008800f4007a0c */ /* 0x000fe20003fa6270 */
[----:B------:R-:W-:Y:S01]  /*100e0*/  IMAD.U32 R8, RZ, RZ, UR29 ;  /* 0x0000001dff087e24 */ /* 0x000fe2000f8e00ff */
[----:B------:R-:W-:Y:S01]  /*100f0*/  UIMAD UR40, UR29, UR5, UR4 ;  /* 0x000000051d2872a4 */ /* 0x000fe2000f8e0204 */
[--C-:B------:R-:W-:Y:S01]  /*10100*/  IMAD.WIDE.U32 R10, R10, c[0x0][0x1b0], R6.reuse ;  /* 0x00006c000a0a7a25 */ /* 0x100fe200078e0006 */
[----:B------:R-:W-:Y:S01]  /*10110*/  ISETP.GE.AND P4, PT, R230, c[0x0][0x220], PT ;  /* 0x00008800e6007a0c */ /* 0x000fe20003f86270 */
[----:B------:R-:W-:Y:S01]  /*10120*/  ULDC.64 UR4, c[0x0][0x1b8] ;  /* 0x00006e0000047ab9 */ /* 0x000fe20000000a00 */
[----:B------:R-:W-:Y:S01]  /*10130*/  ISETP.GE.AND P3, PT, R229, c[0x0][0x220], PT ;  /* 0x00008800e5007a0c */ /* 0x000fe20003f66270 */
[----:B------:R-:W-:Y:S01]  /*10140*/  IMAD.WIDE.U32 R8, R8, c[0x0][0x1b8], R6 ;  /* 0x00006e0008087a25 */ /* 0x000fe200078e0006 */
[----:B------:R-:W-:Y:S01]  /*10150*/  IADD3 R7, P1, R10, UR34, RZ ;  /* 0x000000220a077c10 */ /* 0x000fe2000ff3e0ff */
[----:B------:R-:W-:Y:S01]  /*10160*/  UIMAD UR4, UR35, UR4, URZ ;  /* 0x00000004230472a4 */ /* 0x000fe2000f8e023f */
[----:B------:R-:W-:Y:S01]  /*10170*/  ISETP.GE.AND P2, PT, R228, c[0x0][0x220], PT ;  /* 0x00008800e4007a0c */ /* 0x000fe20003f46270 */
[----:B------:R-:W-:Y:S01]  /*10180*/  IMAD.U32 R248, RZ, RZ, UR40 ;  /* 0x00000028fff87e24 */ /* 0x000fe2000f8e00ff */
[----:B------:R-:W-:Y:S01]  /*10190*/  UMOV UR34, URZ ;  /* 0x0000003f00227c82 */ /* 0x000fe20008000000 */
[----:B------:R-:W-:Y:S01]  /*101a0*/  IMAD.MOV.U32 R164, RZ, RZ, R2 ;  /* 0x000000ffffa47224 */ /* 0x000fe200078e0002 */
[----:B------:R-:W-:Y:S01]  /*101b0*/  UIMAD UR4, UR29, UR5, UR4 ;  /* 0x000000051d0472a4 */ /* 0x000fe2000f8e0204 */
[----:B------:R-:W-:Y:S01]  /*101c0*/  IMAD.MOV.U32 R0, RZ, RZ, R3 ;  /* 0x000000ffff007224 */ /* 0x000fe200078e0003 */
[----:B------:R-:W-:Y:S01]  /*101d0*/  IADD3.X R248, R248, UR32, R11, P1, !PT ;  /* 0x00000020f8f87c10 */ /* 0x000fe20008ffe40b */
[----:B------:R-:W-:Y:S01]  /*101e0*/  IMAD.WIDE.U32 R2, R13, -0x326172a9, RZ ;  /* 0xcd9e8d570d027825 */ /* 0x000fe200078e00ff */
[----:B-1----:R-:W-:Y:S01]  /*101f0*/  SHF.R.S32.HI R4, RZ, 0x1f, R5 ;  /* 0x0000001fff047819 */ /* 0x002fe20000011405 */
[----:B------:R-:W-:Y:S01]  /*10200*/  UIADD3 UR32, UR37, -0x1, URZ ;  /* 0xffffffff25207890 */ /* 0x000fe2000fffe03f */
[----:B------:R-:W-:Y:S01]  /*10210*/  LEA R249, P1, R7, c[0x0][0x168], 0x1 ;  /* 0x00005a0007f97a11 */ /* 0x000fe200078208ff */
[----:B------:R-:W-:Y:S01]  /*10220*/  IMAD.U32 R246, RZ, RZ, UR4 ;  /* 0x00000004fff67e24 */ /* 0x000fe2000f8e00ff */
[----:B------:R-:W-:-:S02]  /*10230*/  LEA.HI R4, R4, R5, RZ, 0x3 ;  /* 0x0000000504047211 */ /* 0x000fc400078f18ff */
[----:B------:R-:W-:Y:S01]  /*10240*/  LEA.HI.X R248, R7, c[0x0][0x16c], R248, 0x1, P1 ;  /* 0x00005b0007f87a11 */ /* 0x000fe200008f0cf8 */
[----:B------:R-:W-:Y:S01]  /*10250*/  IMAD.WIDE.U32 R6, R12, -0x2daee0ad, RZ ;  /* 0xd2511f530c067825 */ /* 0x000fe200078e00ff */
[----:B------:R-:W-:Y:S02]  /*10260*/  SHF.R.S32.HI R4, RZ, 0x3, R4 ;  /* 0x00000003ff047819 */ /* 0x000fe40000011404 */
[----:B------:R-:W-:Y:S02]  /*10270*/  IADD3 R5, P0, R8, UR36, RZ ;  /* 0x0000002408057c10 */ /* 0x000fe4000ff1e0ff */
[----:B------:R-:W-:Y:S02]  /*10280*/  IADD3 R20, P1, R4, 0x20, RZ ;  /* 0x0000002004147810 */ /* 0x000fe40007f3e0ff */
[----:B------:R-:W-:Y:S02]  /*10290*/  SHF.R.S32.HI R4, RZ, 0x1f, R4 ;  /* 0x0000001fff047819 */ /* 0x000fe40000011404 */
[----:B------:R-:W-:Y:S01]  /*102a0*/  IADD3.X R246, R246, UR33, R9, P0, !PT ;  /* 0x00000021f6f67c10 */ /* 0x000fe200087fe409 */
[----:B------:R-:W-:Y:S01]  /*102b0*/  UIADD3 UR33, UR37, -0x2, URZ ;  /* 0xfffffffe25217890 */ /* 0x000fe2000fffe03f */
[----:B------:R-:W-:Y:S01]  /*102c0*/  LEA R247, P0, R5, c[0x0][0x170], 0x1 ;  /* 0x00005c0005f77a11 */ /* 0x000fe200078008ff */
[----:B------:R-:W-:Y:S01]  /*102d0*/  IMAD.X R21, RZ, RZ, R4, P1 ;  /* 0x000000ffff157224 */ /* 0x000fe200008e0604 */
[----:B------:R-:W-:-:S02]  /*102e0*/  LOP3.LUT R14, R3, R14, RZ, 0x3c, !PT ;  /* 0x0000000e030e7212 */ /* 0x000fc400078e3cff */
[----:B------:R-:W-:Y:S02]  /*102f0*/  LEA.HI.X R246, R5, c[0x0][0x174], R246, 0x1, P0 ;  /* 0x00005d0005f67a11 */ /* 0x000fe400000f0cf6 */
[----:B------:R-:W-:Y:S01]  /*10300*/  STL.64 [R1+0x20], R20 ;  /* 0x0000201401007387 */ /* 0x000fe20000100a00 */
[----:B------:R-:W-:-:S03]  /*10310*/  IMAD.WIDE.U32 R4, R14, -0x2daee0ad, RZ ;  /* 0xd2511f530e047825 */ /* 0x000fc600078e00ff */
[----:B------:R1:W-:Y:S04]  /*10320*/  STL.64 [R1+0x8], R2 ;  /* 0x0000080201007387 */ /* 0x0003e80000100a00 */
[----:B------:R2:W-:Y:S01]  /*10330*/  STL.64 [R1+0x10], R6 ;  /* 0x0000100601007387 */ /* 0x0005e20000100a00 */
[----:B-1---5:R-:W-:Y:S02]  /*10340*/  IMAD.MOV.U32 R2, RZ, RZ, R16 ;  /* 0x000000ffff027224 */ /* 0x022fe400078e0010 */
[----:B------:R-:W-:-:S05]  /*10350*/  IMAD.MOV.U32 R3, RZ, RZ, R19 ;  /* 0x000000ffff037224 */ /* 0x000fca00078e0013 */
[----:B------:R2:W-:Y:S04]  /*10360*/  STL.64 [R1+0x18], R2 ;  /* 0x0000180201007387 */ /* 0x0005e80000100a00 */
[----:B------:R2:W-:Y:S01]  /*10370*/  STL.64 [R1], R4 ;  /* 0x0000000401007387 */ /* 0x0005e20000100a00 */
[----:B------:R-:W-:Y:S05]  /*10380*/  BRA `(.L_x_1384) ;  /* 0x000003c000007947 */ /* 0x000fea0003800000 */
.L_x_1386:
        /* <DEDUP_REMOVED lines=60> */
.L_x_1384:
[----:B--2---:R-:W2:Y:S01]  /*10750*/  LDL.64 R6, [R1+0x18] ;  /* 0x0000180001067983 */ /* 0x004ea20000100a00 */
[----:B------:R-:W-:Y:S01]  /*10760*/  UIADD3 UR4, UR32, -UR34, URZ ;  /* 0x8000002220047290 */ /* 0x000fe2000fffe03f */
[----:B------:R-:W-:Y:S04]  /*10770*/  DEPBAR.LE SB0, 0x0 ;  /* 0x000080000000791a */ /* 0x000fe80000000000 */
[----:B------:R-:W3:Y:S01]  /*10780*/  LDL.64 R4, [R1+0x20] ;  /* 0x0000200001047983 */ /* 0x000ee20000100a00 */
[----:B------:R-:W-:Y:S01]  /*10790*/  IMAD.U32 R3, RZ, RZ, UR4 ;  /* 0x00000004ff037e24 */ /* 0x000fe2000f8e00ff */
[----:B------:R-:W-:Y:S02]  /*107a0*/  UIADD3 UR29, UR37, -0x1, URZ ;  /* 0xffffffff251d7890 */ /* 0x000fe4000fffe03f */
[----:B------:R-:W-:Y:S02]  /*107b0*/  BAR.SYNC.DEFER_BLOCKING 0x0 ;  /* 0x0000000000007b1d */ /* 0x000fe40000010000 */
[C---:B------:R-:W-:Y:S01]  /*107c0*/  LEA R30, P0, R3.reuse, R234, 0x6 ;  /* 0x000000ea031e7211 */ /* 0x040fe200078030ff */
[----:B------:R-:W-:Y:S02]  /*107d0*/  USHF.R.S32.HI UR5, URZ, 0x1f, UR29 ;  /* 0x0000001f3f057899 */ /* 0x000fe4000801141d */
[----:B------:R-:W-:Y:S01]  /*107e0*/  UIMAD UR4, UR22, UR29, URZ ;  /* 0x0000001d160472a4 */ /* 0x000fe2000f8e023f */
[----:B------:R-:W-:Y:S01]  /*107f0*/  LEA.HI.X.SX32 R31, R3, R235, 0x6, P0 ;  /* 0x000000eb031f7211 */ /* 0x000fe200000f36ff */
[----:B------:R-:W-:Y:S02]  /*10800*/  UISETP.GT.AND UP0, UPT, UR29, UR19, UPT ;  /* 0x000000131d00728c */ /* 0x000fe4000bf04270 */
[----:B------:R-:W-:Y:S02]  /*10810*/  UIMAD UR4, UR5, UR23, UR4 ;  /* 0x00000017050472a4 */ /* 0x000fe4000f8e0204 */
[----:B------:R-:W-:Y:S04]  /*10820*/  IMAD R165, R31, c[0x0][0x1a0], RZ ;  /* 0x000068001fa57a24 */ /* 0x000fe800078e02ff */
[C---:B------:R-:W-:Y:S02]  /*10830*/  IMAD R165, R30.reuse, c[0x0][0x1a4], R165 ;  /* 0x000069001ea57a24 */ /* 0x040fe400078e02a5 */
[----:B------:R-:W-:Y:S04]  /*10840*/  IMAD.WIDE.U32 R30, R30, c[0x0][0x1a0], RZ ;  /* 0x000068001e1e7a25 */ /* 0x000fe800078e00ff */
[----:B------:R-:W-:Y:S01]  /*10850*/  IMAD.IADD R165, R31, 0x1, R165 ;  /* 0x000000011fa57824 */ /* 0x000fe200078e02a5 */
[C---:B------:R-:W-:Y:S01]  /*10860*/  LEA R194, P6, R30.reuse, R247, 0x1 ;  /* 0x000000f71ec27211 */ /* 0x040fe200078c08ff */
[----:B------:R-:W-:Y:S03]  /*10870*/  @P5 STS.128 [R232+0x18000], RZ ;  /* 0x018000ffe8005388 */ /* 0x000fe60000000c00 */
[----:B------:R-:W-:Y:S02]  /*10880*/  LEA.HI.X R195, R30, R246, R165, 0x1, P6 ;  /* 0x000000f61ec37211 */ /* 0x000fe400030f0ca5 */
[----:B---3--:R-:W-:Y:S01]  /*10890*/  LEA R34, P1, R3, R4, 0x6 ;  /* 0x0000000403227211 */ /* 0x008fe200078230ff */
[----:B--2---:R-:W-:Y:S03]  /*108a0*/  IMAD.WIDE.U32 R26, R227, UR29, R6 ;  /* 0x0000001de31a7c25 */ /* 0x004fe6000f8e0006 */
[----:B------:R-:W-:Y:S02]  /*108b0*/  LEA.HI.X.SX32 R35, R3, R5, 0x6, P1 ;  /* 0x0000000503237211 */ /* 0x000fe400008f36ff */
[C---:B------:R-:W-:Y:S02]  /*108c0*/  @!P5 LEA R22, P0, R26.reuse, c[0x0][0x170], 0x1 ;  /* 0x00005c001a16da11 */ /* 0x040fe400078008ff */
[----:B------:R-:W-:Y:S01]  /*108d0*/  IADD3 R2, R27, UR4, RZ ;  /* 0x000000041b027c10 */ /* 0x000fe2000fffe0ff */
[----:B------:R-:W-:Y:S01]  /*108e0*/  IMAD R3, R35, c[0x0][0x1a0], RZ ;  /* 0x0000680023037a24 */ /* 0x000fe200078e02ff */
[C---:B------:R-:W-:Y:S01]  /*108f0*/  @!P5 IADD3 R166, P1, R26.reuse, UR25, RZ ;  /* 0x000000191aa6dc10 */ /* 0x040fe2000ff3e0ff */
[----:B------:R-:W-:Y:S01]  /*10900*/  UIADD3 UR4, UR33, -UR34, URZ ;  /* 0x8000002221047290 */ /* 0x000fe2000fffe03f */
[----:B------:R-:W-:Y:S01]  /*10910*/  @!P5 LEA.HI.X R23, R26, c[0x0][0x174], R2, 0x1, P0 ;  /* 0x00005d001a17da11 */ /* 0x000fe200000f0c02 */
[----:B------:R-:W-:Y:S01]  /*10920*/  IMAD.WIDE.U32 R26, R34, c[0x0][0x1a0], RZ ;  /* 0x00006800221a7a25 */ /* 0x000fe200078e00ff */
[----:B------:R-:W-:Y:S03]  /*10930*/  @!P5 IADD3.X R2, R2, UR24, RZ, P1, !PT ;  /* 0x000000180202dc10 */ /* 0x000fe60008ffe4ff */
[----:B------:R-:W-:Y:S01]  /*10940*/  @!PT LDS RZ, [RZ] ;  /* 0x00000000fffff984 */ /* 0x000fe20000000800 */
[----:B------:R-:W-:Y:S01]  /*10950*/  @!PT LDS RZ, [RZ] ;  /* 0x00000000fffff984 */ /* 0x000fe20000000800 */
[----:B------:R-:W-:Y:S01]  /*10960*/  @!PT LDS RZ, [RZ] ;  /* 0x00000000fffff984 */ /* 0x000fe20000000800 */
[----:B------:R1:W-:Y:S01]  /*10970*/  @!P5 LDGSTS.E.BYPASS.LTC128B.128 [R232+0x18000], [R22.64] ;  /* 0x1800000016e8dfae */ /* 0x0003e2000b901d5e */
[----:B------:R-:W-:Y:S01]  /*10980*/  IMAD R3, R34, c[0x0][0x1a4], R3 ;  /* 0x0000690022037a24 */ /* 0x000fe200078e0203 */
[C---:B------:R-:W-:Y:S02]  /*10990*/  @!P5 LEA R34, P0, R166.reuse, c[0x0][0x170], 0x1 ;  /* 0x00005c00a622da11 */ /* 0x040fe400078008ff */
[----:B------:R-:W-:Y:S01]  /*109a0*/  @P4 STS.128 [R232+0x1a000], RZ ;  /* 0x01a000ffe8004388 */ /* 0x000fe20000000c00 */
[----:B------:R-:W-:Y:S01]  /*109b0*/  IMAD.IADD R3, R27, 0x1, R3 ;  /* 0x000000011b037824 */ /* 0x000fe200078e0203 */
[----:B------:R-:W-:Y:S01]  /*109c0*/  @!P5 LEA.HI.X R35, R166, c[0x0][0x174], R2, 0x1, P0 ;  /* 0x00005d00a623da11 */ /* 0x000fe200000f0c02 */
[----:B------:R-:W-:Y:S01]  /*109d0*/  IMAD.MOV.U32 R2, RZ, RZ, R4 ;  /* 0x000000ffff027224 */ /* 0x000fe200078e0004 */
[----:B------:R-:W-:Y:S01]  /*109e0*/  @!PT LDS RZ, [RZ] ;  /* 0x00000000fffff984 */ /* 0x000fe20000000800 */
[----:B------:R-:W-:Y:S01]  /*109f0*/  @!PT LDS RZ, [RZ] ;  /* 0x00000000fffff984 */ /* 0x000fe20000000800 */
[----:B------:R-:W-:Y:S01]  /*10a00*/  @!PT LDS RZ, [RZ] ;  /* 0x00000000fffff984 */ /* 0x000fe20000000800 */
[----:B------:R2:W-:Y:S01]  /*10a10*/  @!P4 LDGSTS.E.BYPASS.LTC128B.128 [R232+0x1a000], [R194.64+0x80] ;  /* 0x1a000080c2e8cfae */ /* 0x0005e2000b901d5e */
[C---:B------:R-:W-:Y:S03]  /*10a20*/  LEA R20, P1, R26.reuse, R247, 0x1 ;  /* 0x000000f71a147211 */ /* 0x040fe600078208ff */
[----:B------:R-:W-:Y:S01]  /*10a30*/  @P3 STS.128 [R232+0x1c000], RZ ;  /* 0x01c000ffe8003388 */ /* 0x000fe20000000c00 */
[----:B------:R-:W-:Y:S01]  /*10a40*/  LEA.HI.X R21, R26, R246, R3, 0x1, P1 ;  /* 0x000000f61a157211 */ /* 0x000fe200008f0c03 */
[----:B------:R-:W-:Y:S02]  /*10a50*/  IMAD.MOV.U32 R3, RZ, RZ, R5 ;  /* 0x000000ffff037224 */ /* 0x000fe400078e0005 */
        /* <DEDUP_REMOVED lines=31> */
[----:B------:R-:W5:Y:S04]  /*10c50*/  LDSM.16.M88.4 R176, [R225+0x10800] ;  /* 0x01080000e1b0783b */ /* 0x000f680000000200 */
[----:B------:R-:W1:Y:S04]  /*10c60*/  LDSM.16.M88.4 R180, [R225+0x11000] ;  /* 0x01100000e1b4783b */ /* 0x000e680000000200 */
[----:B------:R-:W0:Y:S04]  /*10c70*/  LDGDEPBAR ;  /* 0x00000000000079af */ /* 0x000e280000000000 */
[----:B------:R-:W1:Y:S04]  /*10c80*/  LDSM.16.M88.4 R184, [R225+0x11800] ;  /* 0x01180000e1b8783b */ /* 0x000e680000000200 */
[----:B------:R-:W-:Y:S04]  /*10c90*/  LDSM.16.M88.4 R188, [R224] ;  /* 0x00000000e0bc783b */ /* 0x000fe80000000200 */
[----:B--2---:R-:W2:Y:S04]  /*10ca0*/  LDSM.16.M88.4 R192, [R223] ;  /* 0x00000000dfc0783b */ /* 0x004ea80000000200 */
[----:B------:R-:W1:Y:S01]  /*10cb0*/  LDSM.16.M88.4 R196, [R215] ;  /* 0x00000000d7c4783b */ /* 0x000e620000000200 */
[C---:B----4-:R-:W-:Y:S08]  /*10cc0*/  HMMA.16816.F32 R4, R168.reuse, R172, RZ ;  /* 0x000000aca804723c */ /* 0x050ff000000018ff */
[C---:B------:R-:W-:Y:S01]  /*10cd0*/  HMMA.16816.F32 R8, R168.reuse, R174, RZ ;  /* 0x000000aea808723c */ /* 0x040fe200000018ff */
[----:B------:R-:W4:Y:S07]  /*10ce0*/  LDSM.16.M88.4 R172, [R214] ;  /* 0x00000000d6ac783b */ /* 0x000f2e0000000200 */
[C---:B-----5:R-:W-:Y:S08]  /*10cf0*/  HMMA.16816.F32 R12, R168.reuse, R176, RZ ;  /* 0x000000b0a80c723c */ /* 0x060ff000000018ff */
[C---:B------:R-:W-:Y:S01]  /*10d00*/  HMMA.16816.F32 R16, R168.reuse, R178, RZ ;  /* 0x000000b2a810723c */ /* 0x040fe200000018ff */
[----:B------:R-:W5:Y:S07]  /*10d10*/  LDSM.16.M88.4 R176, [R213] ;  /* 0x00000000d5b0783b */ /* 0x000f6e0000000200 */
[C---:B-1----:R-:W-:Y:S08]  /*10d20*/  HMMA.16816.F32 R20, R168.reuse, R180, RZ ;  /* 0x000000b4a814723c */ /* 0x042ff000000018ff */
[C---:B------:R-:W-:Y:S01]  /*10d30*/  HMMA.16816.F32 R24, R168.reuse, R182, RZ ;  /* 0x000000b6a818723c */ /* 0x040fe200000018ff */
[----:B------:R-:W-:Y:S07]  /*10d40*/  LDSM.16.M88.4 R180, [R219+0x10000] ;  /* 0x01000000dbb4783b */ /* 0x000fee0000000200 */
[C---:B------:R-:W-:Y:S08]  /*10d50*/  HMMA.16816.F32 R28, R168.reuse, R184, RZ ;  /* 0x000000b8a81c723c */ /* 0x040ff000000018ff */
[----:B---3--:R-:W-:Y:S01]  /*10d60*/  HMMA.16816.F32 R32, R168, R186, RZ ;  /* 0x000000baa820723c */ /* 0x008fe200000018ff */
[----:B------:R-:W1:Y:S04]  /*10d70*/  LDSM.16.M88.4 R168, [R222] ;  /* 0x00000000dea8783b */ /* 0x000e680000000200 */
[----:B------:R-:W3:Y:S03]  /*10d80*/  LDSM.16.M88.4 R184, [R219+0x10800] ;  /* 0x01080000dbb8783b */ /* 0x000ee60000000200 */
[C---:B--2---:R-:W-:Y:S08]  /*10d90*/  HMMA.16816.F32 R4, R188.reuse, R192, R4 ;  /* 0x000000c0bc04723c */ /* 0x044ff00000001804 */
[C---:B------:R-:W-:Y:S01]  /*10da0*/  HMMA.16816.F32 R8, R188.reuse, R194, R8 ;  /* 0x000000c2bc08723c */ /* 0x040fe20000001808 */
[----:B------:R-:W2:Y:S07]  /*10db0*/  LDSM.16.M88.4 R192, [R219+0x11000] ;  /* 0x01100000dbc0783b */ /* 0x000eae0000000200 */
[C---:B------:R-:W-:Y:S07]  /*10dc0*/  HMMA.16816.F32 R12, R188.reuse, R196, R12 ;  /* 0x000000c4bc0c723c */ /* 0x040fee000000180c */
[----:B------:R-:W-:Y:S01]  /*10dd0*/  IMAD.MOV.U32 R196, RZ, RZ, R2 ;  /* 0x000000ffffc47224 */ /* 0x000fe200078e0002 */
[C---:B------:R-:W-:Y:S04]  /*10de0*/  HMMA.16816.F32 R16, R188.reuse, R198, R16 ;  /* 0x000000c6bc10723c */ /* 0x040fe80000001810 */
[----:B------:R-:W-:Y:S02]  /*10df0*/  IMAD.MOV.U32 R197, RZ, RZ, R3 ;  /* 0x000000ffffc57224 */ /* 0x000fe400078e0003 */
[----:B------:R-:W-:Y:S02]  /*10e00*/  IMAD.U32 R3, RZ, RZ, UR4 ;  /* 0x00000004ff037e24 */ /* 0x000fe4000f8e00ff */
[C---:B----4-:R-:W-:Y:S04]  /*10e10*/  HMMA.16816.F32 R20, R188.reuse, R172, R20 ;  /* 0x000000acbc14723c */ /* 0x050fe80000001814 */
[C---:B------:R-:W-:Y:S04]  /*10e20*/  LEA R198, P1, R3.reuse, R234, 0x6 ;  /* 0x000000ea03c67211 */ /* 0x040fe800078230ff */
[C---:B------:R-:W-:Y:S01]  /*10e30*/  HMMA.16816.F32 R24, R188.reuse, R174, R24 ;  /* 0x000000aebc18723c */ /* 0x040fe20000001818 */
[----:B------:R-:W4:Y:S03]  /*10e40*/  LDSM.16.M88.4 R172, [R219+0x11800] ;  /* 0x01180000dbac783b */ /* 0x000f260000000200 */
[C---:B------:R-:W-:Y:S04]  /*10e50*/  LEA.HI.X.SX32 R199, R3.reuse, R235, 0x6, P1 ;  /* 0x000000eb03c77211 */ /* 0x040fe800008f36ff */
[C---:B-----5:R-:W-:Y:S08]  /*10e60*/  HMMA.16816.F32 R28, R188.reuse, R176, R28 ;  /* 0x000000b0bc1c723c */ /* 0x060ff0000000181c */
[----:B------:R-:W-:Y:S01]  /*10e70*/  HMMA.16816.F32 R32, R188, R178, R32 ;  /* 0x000000b2bc20723c */ /* 0x000fe20000001820 */
[----:B------:R-:W-:Y:S04]  /*10e80*/  LDSM.16.M88.4 R176, [R221] ;  /* 0x00000000ddb0783b */ /* 0x000fe80000000200 */
[----:B------:R-:W5:Y:S03]  /*10e90*/  LDSM.16.M88.4 R188, [R212] ;  /* 0x00000000d4bc783b */ /* 0x000f660000000200 */
        /* <DEDUP_REMOVED lines=24> */
[----:B------:R-:W-:Y:S04]  /*11020*/  LDSM.16.M88.4 R176, [R211] ;  /* 0x00000000d3b0783b */ /* 0x000fe80000000200 */
[----:B------:R-:W-:Y:S03]  /*11030*/  LDSM.16.M88.4 R192, [R210] ;  /* 0x00000000d2c0783b */ /* 0x000fe60000000200 */
[C---:B----4-:R-:W-:Y:S08]  /*11040*/  HMMA.16816.F32 R4, R168.reuse, R172, R4 ;  /* 0x000000aca804723c */ /* 0x050ff00000001804 */
[C---:B------:R-:W-:Y:S01]  /*11050*/  HMMA.16816.F32 R8, R168.reuse, R174, R8 ;  /* 0x000000aea808723c */ /* 0x040fe20000001808 */
[----:B------:R-:W2:Y:S07]  /*11060*/  LDSM.16.M88.4 R172, [R224+0x4000] ;  /* 0x00400000e0ac783b */ /* 0x000eae0000000200 */
[C---:B-----5:R-:W-:Y:S08]  /*11070*/  HMMA.16816.F32 R12, R168.reuse, R188, R12 ;  /* 0x000000bca80c723c */ /* 0x060ff0000000180c */
[C---:B------:R-:W-:Y:S01]  /*11080*/  HMMA.16816.F32 R16, R168.reuse, R190, R16 ;  /* 0x000000bea810723c */ /* 0x040fe20000001810 */
[----:B------:R-:W4:Y:S07]  /*11090*/  LDSM.16.M88.4 R188, [R209] ;  /* 0x00000000d1bc783b */ /* 0x000f2e0000000200 */
[C---:B-1----:R-:W-:Y:S08]  /*110a0*/  HMMA.16816.F32 R20, R168.reuse, R180, R20 ;  /* 0x000000b4a814723c */ /* 0x042ff00000001814 */
[C---:B------:R-:W-:Y:S01]  /*110b0*/  HMMA.16816.F32 R24, R168.reuse, R182, R24 ;  /* 0x000000b6a818723c */ /* 0x040fe20000001818 */
[----:B------:R-:W1:Y:S07]  /*110c0*/  LDSM.16.M88.4 R180, [R208] ;  /* 0x00000000d0b4783b */ /* 0x000e6e0000000200 */
[C---:B---3--:R-:W-:Y:S08]  /*110d0*/  HMMA.16816.F32 R28, R168.reuse, R184, R28 ;  /* 0x000000b8a81c723c */ /* 0x048ff0000000181c */
        /* <DEDUP_REMOVED lines=68> */
[C---:B-----5:R-:W-:Y:S08]  /*11520*/  HMMA.16816.F32 R4, R172.reuse, R180, R4 ;  /* 0x000000b4ac04723c */ /* 0x060ff00000001804 */
        /* <DEDUP_REMOVED lines=31> */
[C---:B-----5:R-:W-:Y:S08]  /*11720*/  HMMA.16816.F32 R20, R172.reuse, R184, R20 ;  /* 0x000000b8ac14723c */ /* 0x060ff00000001814 */
[C---:B------:R-:W-:Y:S01]  /*11730*/  HMMA.16816.F32 R24, R172.reuse, R186, R24 ;  /* 0x000000baac18723c */ /* 0x040fe20000001818 */
[----:B------:R-:W4:Y:S07]  /*11740*/  LDSM.16.M88.4 R184, [R200] ;  /* 0x00000000c8b8783b */ /* 0x000f2e0000000200 */
[C---:B---3--:R-:W-:Y:S08]  /*11750*/  HMMA.16816.F32 R28, R172.reuse, R192, R28 ;  /* 0x000000c0ac1c723c */ /* 0x048ff0000000181c */
        /* <DEDUP_REMOVED lines=31> */
[----:B------:R-:W-:Y:S01]  /*11950*/  LEA.HI.X.SX32 R175, R3, R197, 0x6, P0 ;  /* 0x000000c503af7211 */ /* 0x000fe200000f36ff */
[----:B------:R-:W-:Y:S01]  /*11960*/  IMAD R3, R199, c[0x0][0x198], RZ ;  /* 0x00006600c7037a24 */ /* 0x000fe200078e02ff */
[----:B------:R-:W-:Y:S01]  /*11970*/  PLOP3.LUT P0, PT, PT, PT, UP0, 0x80, 0x0 ;  /* 0x000000000000781c */ /* 0x000fe20003f0f008 */
[C---:B------:R-:W-:Y:S04]  /*11980*/  HMMA.16816.F32 R8, R168.reuse, R178, R8 ;  /* 0x000000b2a808723c */ /* 0x040fe80000001808 */
[----:B------:R-:W-:Y:S02]  /*11990*/  IMAD R2, R175, c[0x0][0x198], RZ ;  /* 0x00006600af027a24 */ /* 0x000fe400078e02ff */
[C---:B------:R-:W-:Y:S02]  /*119a0*/  IMAD R3, R198.reuse, c[0x0][0x19c], R3 ;  /* 0x00006700c6037a24 */ /* 0x040fe400078e0203 */
[C---:B------:R-:W-:Y:S04]  /*119b0*/  HMMA.16816.F32 R12, R168.reuse, R184, R12 ;  /* 0x000000b8a80c723c */ /* 0x040fe8000000180c */
[----:B------:R-:W-:Y:S04]  /*119c0*/  IMAD.WIDE.U32 R182, R198, c[0x0][0x198], RZ ;  /* 0x00006600c6b67a25 */ /* 0x000fe800078e00ff */
[C---:B------:R-:W-:Y:S04]  /*119d0*/  HMMA.16816.F32 R16, R168.reuse, R186, R16 ;  /* 0x000000baa810723c */ /* 0x040fe80000001810 */
[----:B------:R-:W-:Y:S01]  /*119e0*/  IMAD.WIDE.U32 R178, R174, c[0x0][0x198], RZ ;  /* 0x00006600aeb27a25 */ /* 0x000fe200078e00ff */
[-C--:B------:R-:W-:Y:S03]  /*119f0*/  LEA R198, P6, R182, R249.reuse, 0x1 ;  /* 0x000000f9b6c67211 */ /* 0x080fe600078c08ff */
[C---:B---3--:R-:W-:Y:S04]  /*11a00*/  HMMA.16816.F32 R20, R168.reuse, R188, R20 ;  /* 0x000000bca814723c */ /* 0x048fe80000001814 */
[----:B------:R-:W-:Y:S02]  /*11a10*/  IMAD R2, R174, c[0x0][0x19c], R2 ;  /* 0x00006700ae027a24 */ /* 0x000fe400078e0202 */
[----:B------:R-:W-:Y:S02]  /*11a20*/  IMAD.IADD R3, R183, 0x1, R3 ;  /* 0x00000001b7037824 */ /* 0x000fe400078e0203 */
[C---:B------:R-:W-:Y:S04]  /*11a30*/  HMMA.16816.F32 R24, R168.reuse, R190, R24 ;  /* 0x000000bea818723c */ /* 0x040fe80000001818 */
[----:B------:R-:W-:Y:S01]  /*11a40*/  IMAD.IADD R165, R179, 0x1, R2 ;  /* 0x00000001b3a57824 */ /* 0x000fe200078e0202 */
[-C--:B------:R-:W-:Y:S03]  /*11a50*/  LEA.HI.X R199, R182, R248.reuse, R3, 0x1, P6 ;  /* 0x000000f8b6c77211 */ /* 0x080fe600030f0c03 */
[C---:B----4-:R-:W-:Y:S08]  /*11a60*/  HMMA.16816.F32 R28, R168.reuse, R192, R28 ;  /* 0x000000c0a81c723c */ /* 0x050ff0000000181c */
[----:B------:R-:W-:Y:S07]  /*11a70*/  HMMA.16816.F32 R32, R168, R194, R32 ;  /* 0x000000c2a820723c */ /* 0x000fee0000001820 */
[C---:B------:R-:W-:Y:S05]  /*11a80*/  LEA R194, P1, R178.reuse, R249, 0x1 ;  /* 0x000000f9b2c27211 */ /* 0x040fea00078208ff */
[----:B------:R-:W-:Y:S01]  /*11a90*/  LEA.HI.X R195, R178, R248, R165, 0x1, P1 ;  /* 0x000000f8b2c37211 */ /* 0x000fe200008f0ca5 */
[----:B------:R-:W-:-:S05]  /*11aa0*/  @P0 BRA `(.L_x_1386) ;  /* 0xffffe8e000000947 */ /* 0x000fca000383ffff */
.L_x_1385:
[----:B------:R-:W-:Y:S01]  /*11ab0*/  IMAD.U32 R2, RZ, RZ, UR29 ;  /* 0x0000001dff027e24 */ /* 0x000fe2000f8e00ff */
[----:B------:R-:W-:Y:S02]  /*11ac0*/  USHF.L.U32 UR4, UR29, 0x1, URZ ;  /* 0x000000011d047899 */ /* 0x000fe4000800063f */
[----:B------:R-:W-:Y:S01]  /*11ad0*/  UISETP.GT.AND UP0, UPT, UR29, UR19, UPT ;  /* 0x000000131d00728c */ /* 0x000fe2000bf04270 */
[----:B------:R-:W-:Y:S01]  /*11ae0*/  IMAD R2, R2, 0x40, R231 ;  /* 0x0000004002027824 */ /* 0x000fe200078e02e7 */
[----:B------:R-:W-:Y:S02]  /*11af0*/  UIADD3 UR34, UR34, 0x1, URZ ;  /* 0x0000000122227890 */ /* 0x000fe4000fffe03f */
[----:B------:R-:W-:Y:S02]  /*11b00*/  UMOV UR37, UR29 ;  /* 0x0000001d00257c82 */ /* 0x000fe40008000000 */
[C---:B------:R-:W-:Y:S02]  /*11b10*/  ISETP.GE.AND P1, PT, R2.reuse, R240, PT ;  /* 0x000000f00200720c */ /* 0x040fe40003f26270 */
[C---:B------:R-:W-:Y:S02]  /*11b20*/  IADD3 R3, R2.reuse, 0x1, RZ ;  /* 0x0000000102037810 */ /* 0x040fe40007ffe0ff */
[C---:B------:R-:W-:Y:S02]  /*11b30*/  ISETP.GE.OR P1, PT, R2.reuse, R239, !P1 ;  /* 0x000000ef0200720c */ /* 0x040fe40004f26670 */
[C---:B------:R-:W-:Y:S02]  /*11b40*/  ISETP.GE.AND P0, PT, R2.reuse, R238, PT ;  /* 0x000000ee0200720c */ /* 0x040fe40003f06270 */
[CC--:B------:R-:W-:Y:S02]  /*11b50*/  ISETP.GE.AND P6, PT, R3.reuse, R240.reuse, PT ;  /* 0x000000f00300720c */ /* 0x0c0fe40003fc6270 */
[C---:B------:R-:W-:Y:S02]  /*11b60*/  IADD3 R165, R2.reuse, 0x8, RZ ;  /* 0x0000000802a57810 */ /* 0x040fe40007ffe0ff */
[----:B------:R-:W-:Y:S02]  /*11b70*/  ISETP.GE.OR P0, PT, R2, R233, !P0 ;  /* 0x000000e90200720c */ /* 0x000fe40004706670 */
[----:B------:R-:W-:Y:S02]  /*11b80*/  FSEL R179, R4, -INF , !P1 ;  /* 0xff80000004b37808 */ /* 0x000fe40004800000 */
[----:B------:R-:W-:Y:S02]  /*11b90*/  IADD3 R4, R2, 0x9, RZ ;  /* 0x0000000902047810 */ /* 0x000fe40007ffe0ff */
[-C--:B------:R-:W-:Y:S02]  /*11ba0*/  ISETP.GE.OR P6, PT, R3, R239.reuse, !P6 ;  /* 0x000000ef0300720c */ /* 0x080fe400077c6670 */
[----:B-1----:R-:W-:Y:S02]  /*11bb0*/  FSEL R169, R6, -INF , !P0 ;  /* 0xff80000006a97808 */ /* 0x002fe40004000000 */
[----:B------:R-:W-:Y:S02]  /*11bc0*/  ISETP.GE.AND P0, PT, R165, R240, PT ;  /* 0x000000f0a500720c */ /* 0x000fe40003f06270 */
[----:B------:R-:W-:Y:S02]  /*11bd0*/  ISETP.GE.AND P1, PT, R3, R238, PT ;  /* 0x000000ee0300720c */ /* 0x000fe40003f26270 */
[----:B------:R-:W-:Y:S02]  /*11be0*/  FSEL R175, R5, -INF , !P6 ;  /* 0xff80000005af7808 */ /* 0x000fe40007000000 */
[----:B------:R-:W-:Y:S02]  /*11bf0*/  ISETP.GE.AND P6, PT, R4, R240, PT ;  /* 0x000000f00400720c */ /* 0x000fe40003fc6270 */
[----:B------:R-:W-:Y:S02]  /*11c00*/  ISETP.GE.OR P0, PT, R165, R239, !P0 ;  /* 0x000000efa500720c */ /* 0x000fe40004706670 */
[----:B------:R-:W-:Y:S02]  /*11c10*/  ISETP.GE.OR P1, PT, R3, R233, !P1 ;  /* 0x000000e90300720c */ /* 0x000fe40004f26670 */
[----:B------:R-:W-:Y:S02]  /*11c20*/  IADD3 R3, R2, 0x10, RZ ;  /* 0x0000001002037810 */ /* 0x000fe40007ffe0ff */
[----:B------:R-:W-:Y:S02]  /*11c30*/  ISETP.GE.OR P6, PT, R4, R239, !P6 ;  /* 0x000000ef0400720c */ /* 0x000fe400077c6670 */
[----:B------:R-:W-:Y:S02]  /*11c40*/  FSEL R171, R7, -INF , !P1 ;  /* 0xff80000007ab7808 */ /* 0x000fe40004800000 */
[----:B------:R-:W-:Y:S02]  /*11c50*/  ISETP.GE.AND P1, PT, R165, R238, PT ;  /* 0x000000eea500720c */ /* 0x000fe40003f26270 */
[----:B------:R-:W-:Y:S02]  /*11c60*/  FSEL R173, R9, -INF , !P6 ;  /* 0xff80000009ad7808 */ /* 0x000fe40007000000 */
[----:B------:R-:W-:Y:S02]  /*11c70*/  ISETP.GE.AND P6, PT, R3, R240, PT ;  /* 0x000000f00300720c */ /* 0x000fe40003fc6270 */
[----:B------:R-:W-:Y:S02]  /*11c80*/  FSEL R177, R8, -INF , !P0 ;  /* 0xff80000008b17808 */ /* 0x000fe40004000000 */
[CC--:B------:R-:W-:Y:S02]  /*11c90*/  ISETP.GE.AND P0, PT, R4.reuse, R238.reuse, PT ;  /* 0x000000ee0400720c */ /* 0x0c0fe40003f06270 */
[----:B------:R-:W-:Y:S02]  /*11ca0*/  ISETP.GE.OR P1, PT, R165, R233, !P1 ;  /* 0x000000e9a500720c */ /* 0x000fe40004f26670 */
[C---:B------:R-:W-:Y:S02]  /*11cb0*/  ISETP.GE.OR P6, PT, R3.reuse, R239, !P6 ;  /* 0x000000ef0300720c */ /* 0x040fe400077c6670 */
[-C--:B------:R-:W-:Y:S02]  /*11cc0*/  ISETP.GE.OR P0, PT, R4, R233.reuse, !P0 ;  /* 0x000000e90400720c */ /* 0x080fe40004706670 */
[----:B------:R-:W-:Y:S02]  /*11cd0*/  IADD3 R4, R2, 0x11, RZ ;  /* 0x0000001102047810 */ /* 0x000fe40007ffe0ff */
[----:B------:R-:W-:Y:S02]  /*11ce0*/  FSEL R195, R12, -INF , !P6 ;  /* 0xff8000000cc37808 */ /* 0x000fe40007000000 */
[----:B------:R-:W-:Y:S02]  /*11cf0*/  FSEL R9, R10, -INF , !P1 ;  /* 0xff8000000a097808 */ /* 0x000fe40004800000 */
[----:B------:R-:W-:Y:S02]  /*11d00*/  ISETP.GE.AND P1, PT, R3, R238, PT ;  /* 0x000000ee0300720c */ /* 0x000fe40003f26270 */
[----:B------:R-:W-:Y:S02]  /*11d10*/  FSEL R11, R11, -INF , !P0 ;  /* 0xff8000000b0b7808 */ /* 0x000fe40004000000 */
[C---:B------:R-:W-:Y:S02]  /*11d20*/  ISETP.GE.AND P0, PT, R4.reuse, R240, PT ;  /* 0x000000f00400720c */ /* 0x040fe40003f06270 */
[C---:B------:R-:W-:Y:S02]  /*11d30*/  ISETP.GE.AND P6, PT, R4.reuse, R238, PT ;  /* 0x000000ee0400720c */ /* 0x040fe40003fc6270 */
[----:B------:R-:W-:Y:S02]  /*11d40*/  ISETP.GE.OR P1, PT, R3, R233, !P1 ;  /* 0x000000e90300720c */ /* 0x000fe40004f26670 */
[----:B------:R-:W-:Y:S02]  /*11d50*/  ISETP.GE.OR P0, PT, R4, R239, !P0 ;  /* 0x000000ef0400720c */ /* 0x000fe40004706670 */
[----:B------:R-:W-:Y:S02]  /*11d60*/  IADD3 R5, R2, 0x18, RZ ;  /* 0x0000001802057810 */ /* 0x000fe40007ffe0ff */
[----:B------:R-:W-:Y:S02]  /*11d70*/  ISETP.GE.OR P6, PT, R4, R233, !P6 ;  /* 0x000000e90400720c */ /* 0x000fe400077c6670 */
[----:B------:R-:W-:Y:S02]  /*11d80*/  IADD3 R4, R2, 0x19, RZ ;  /* 0x0000001902047810 */ /* 0x000fe40007ffe0ff */
[----:B------:R-:W-:Y:S02]  /*11d90*/  FSEL R192, R14, -INF , !P1 ;  /* 0xff8000000ec07808 */ /* 0x000fe40004800000 */
[----:B------:R-:W-:Y:S02]  /*11da0*/  FSEL R190, R13, -INF , !P0 ;  /* 0xff8000000dbe7808 */ /* 0x000fe40004000000 */
[CC--:B------:R-:W-:Y:S02]  /*11db0*/  ISETP.GE.AND P0, PT, R5.reuse, R240.reuse, PT ;  /* 0x000000f00500720c */ /* 0x0c0fe40003f06270 */
[----:B------:R-:W-:Y:S02]  /*11dc0*/  ISETP.GE.AND P1, PT, R4, R240, PT ;  /* 0x000000f00400720c */ /* 0x000fe40003f26270 */
[----:B------:R-:W-:Y:S02]  /*11dd0*/  IADD3 R3, R2, 0x20, RZ ;  /* 0x0000002002037810 */ /* 0x000fe40007ffe0ff */
[-C--:B------:R-:W-:Y:S02]  /*11de0*/  ISETP.GE.OR P0, PT, R5, R239.reuse, !P0 ;  /* 0x000000ef0500720c */ /* 0x080fe40004706670 */
[----:B------:R-:W-:Y:S02]  /*11df0*/  ISETP.GE.OR P1, PT, R4, R239, !P1 ;  /* 0x000000ef0400720c */ /* 0x000fe40004f26670 */
[----:B------:R-:W-:Y:S02]  /*11e00*/  FSEL R186, R16, -INF , !P0 ;  /* 0xff80000010ba7808 */ /* 0x000fe40004000000 */
[C---:B------:R-:W-:Y:S02]  /*11e10*/  ISETP.GE.AND P0, PT, R4.reuse, R238, PT ;  /* 0x000000ee0400720c */ /* 0x040fe40003f06270 */
[----:B------:R-:W-:Y:S02]  /*11e20*/  FSEL R191, R17, -INF , !P1 ;  /* 0xff80000011bf7808 */ /* 0x000fe40004800000 */
[C---:B------:R-:W-:Y:S02]  /*11e30*/  ISETP.GE.AND P1, PT, R3.reuse, R240, PT ;  /* 0x000000f00300720c */ /* 0x040fe40003f26270 */
[----:B------:R-:W-:Y:S02]  /*11e40*/  ISETP.GE.OR P0, PT, R4, R233, !P0 ;  /* 0x000000e90400720c */ /* 0x000fe40004706670 */
[----:B------:R-:W-:Y:S02]  /*11e50*/  ISETP.GE.OR P1, PT, R3, R239, !P1 ;  /* 0x000000ef0300720c */ /* 0x000fe40004f26670 */
[----:B------:R-:W-:Y:S02]  /*11e60*/  IADD3 R4, R2, 0x21, RZ ;  /* 0x0000002102047810 */ /* 0x000fe40007ffe0ff */
[----:B------:R-:W-:Y:S02]  /*11e70*/  FSEL R193, R19, -INF , !P0 ;  /* 0xff80000013c17808 */ /* 0x000fe40004000000 */
[----:B------:R-:W-:Y:S02]  /*11e80*/  FSEL R198, R20, -INF , !P1 ;  /* 0xff80000014c67808 */ /* 0x000fe40004800000 */
[----:B------:R-:W-:Y:S02]  /*11e90*/  FSEL R197, R15, -INF , !P6 ;  /* 0xff8000000fc57808 */ /* 0x000fe40007000000 */
[C---:B------:R-:W-:Y:S02]  /*11ea0*/  ISETP.GE.AND P6, PT, R5.reuse, R238, PT ;  /* 0x000000ee0500720c */ /* 0x040fe40003fc6270 */
[C---:B------:R-:W-:Y:S02]  /*11eb0*/  ISETP.GE.AND P0, PT, R4.reuse, R240, PT ;  /* 0x000000f00400720c */ /* 0x040fe40003f06270 */
[C---:B------:R-:W-:Y:S02]  /*11ec0*/  ISETP.GE.AND P1, PT, R4.reuse, R238, PT ;  /* 0x000000ee0400720c */ /* 0x040fe40003f26270 */
[----:B------:R-:W-:Y:S02]  /*11ed0*/  ISETP.GE.OR P6, PT, R5, R233, !P6 ;  /* 0x000000e90500720c */ /* 0x000fe400077c6670 */
[C---:B------:R-:W-:Y:S02]  /*11ee0*/  ISETP.GE.OR P0, PT, R4.reuse, R239, !P0 ;  /* 0x000000ef0400720c */ /* 0x040fe40004706670 */
[-C--:B------:R-:W-:Y:S02]  /*11ef0*/  ISETP.GE.OR P1, PT, R4, R233.reuse, !P1 ;  /* 0x000000e90400720c */ /* 0x080fe40004f26670 */
[----:B------:R-:W-:Y:S02]  /*11f00*/  IADD3 R5, R2, 0x28, RZ ;  /* 0x0000002802057810 */ /* 0x000fe40007ffe0ff */
[----:B------:R-:W-:Y:S02]  /*11f10*/  FMNMX.FTZ R4, R179, R0, !PT ;  /* 0x00000000b3047209 */ /* 0x000fe40007810000 */
[----:B------:R-:W-:Y:S02]  /*11f20*/  FSEL R188, R18, -INF , !P6 ;  /* 0xff80000012bc7808 */ /* 0x000fe40007000000 */
[----:B------:R-:W-:Y:S01]  /*11f30*/  FSEL R196, R21, -INF , !P0 ;  /* 0xff80000015c47808 */ /* 0x000fe20004000000 */
[----:B------:R-:W2:Y:S01]  /*11f40*/  LDL.64 R18, [R1+0x10] ;  /* 0x0000100001127983 */ /* 0x000ea20000100a00 */
[----:B------:R-:W-:Y:S02]  /*11f50*/  ISETP.GE.AND P6, PT, R3, R238, PT ;  /* 0x000000ee0300720c */ /* 0x000fe40003fc6270 */
[----:B------:R-:W-:Y:S02]  /*11f60*/  FMNMX.FTZ R4, R175, R4, !PT ;  /* 0x00000004af047209 */ /* 0x000fe40007810000 */
[----:B------:R-:W-:Y:S02]  /*11f70*/  ISETP.GE.AND P0, PT, R5, R240, PT ;  /* 0x000000f00500720c */ /* 0x000fe40003f06270 */
[----:B------:R-:W-:Y:S02]  /*11f80*/  ISETP.GE.OR P6, PT, R3, R233, !P6 ;  /* 0x000000e90300720c */ /* 0x000fe400077c6670 */
[----:B------:R-:W-:Y:S02]  /*11f90*/  IADD3 R3, R2, 0x29, RZ ;  /* 0x0000002902037810 */ /* 0x000fe40007ffe0ff */
[----:B------:R-:W-:Y:S02]  /*11fa0*/  ISETP.GE.OR P0, PT, R5, R239, !P0 ;  /* 0x000000ef0500720c */ /* 0x000fe40004706670 */
[----:B------:R-:W-:Y:S02]  /*11fb0*/  FMNMX.FTZ R8, R177, R4, !PT ;  /* 0x00000004b1087209 */ /* 0x000fe40007810000 */
[----:B------:R-:W-:Y:S02]  /*11fc0*/  FSEL R194, R22, -INF , !P6 ;  /* 0xff80000016c27808 */ /* 0x000fe40007000000 */
[----:B------:R-:W-:Y:S02]  /*11fd0*/  FSEL R199, R23, -INF , !P1 ;  /* 0xff80000017c77808 */ /* 0x000fe40004800000 */
[----:B------:R-:W-:Y:S01]  /*11fe0*/  FSEL R16, R24, -INF , !P0 ;  /* 0xff80000018107808 */ /* 0x000fe20004000000 */
[----:B------:R-:W-:Y:S01]  /*11ff0*/  LDSM.16.MT88.4 R20, [R218+0x18000] ;  /* 0x01800000da14783b */ /* 0x000fe20000004200 */
[----:B------:R-:W-:Y:S02]  /*12000*/  FMNMX.FTZ R8, R173, R8, !PT ;  /* 0x00000008ad087209 */ /* 0x000fe40007810000 */
[----:B------:R-:W-:Y:S02]  /*12010*/  ISETP.GE.AND P6, PT, R5, R238, PT ;  /* 0x000000ee0500720c */ /* 0x000fe40003fc6270 */
[C---:B------:R-:W-:Y:S02]  /*12020*/  ISETP.GE.AND P1, PT, R3.reuse, R240, PT ;  /* 0x000000f00300720c */ /* 0x040fe40003f26270 */
[----:B------:R-:W-:Y:S02]  /*12030*/  ISETP.GE.AND P0, PT, R3, R238, PT ;  /* 0x000000ee0300720c */ /* 0x000fe40003f06270 */
[----:B------:R-:W-:Y:S02]  /*12040*/  IADD3 R4, R2, 0x30, RZ ;  /* 0x0000003002047810 */ /* 0x000fe40007ffe0ff */
[----:B------:R-:W-:Y:S02]  /*12050*/  ISETP.GE.OR P6, PT, R5, R233, !P6 ;  /* 0x000000e90500720c */ /* 0x000fe400077c6670 */
[C---:B------:R-:W-:Y:S02]  /*12060*/  ISETP.GE.OR P1, PT, R3.reuse, R239, !P1 ;  /* 0x000000ef0300720c */ /* 0x040fe40004f26670 */
[----:B------:R-:W-:Y:S02]  /*12070*/  ISETP.GE.OR P0, PT, R3, R233, !P0 ;  /* 0x000000e90300720c */ /* 0x000fe40004706670 */
        /* <DEDUP_REMOVED lines=9> */
[C---:B------:R-:W-:Y:S02]  /*12110*/  IADD3 R3, R2.reuse, 0x31, RZ ;  /* 0x0000003102037810 */ /* 0x040fe40007ffe0ff */
[----:B------:R-:W-:Y:S02]  /*12120*/  FMNMX.FTZ R5, R191, R4, !PT ;  /* 0x00000004bf057209 */ /* 0x000fe40007810000 */
[----:B------:R-:W-:Y:S02]  /*12130*/  IADD3 R4, R2, 0x38, RZ ;  /* 0x0000003802047810 */ /* 0x000fe40007ffe0ff */
[----:B------:R-:W-:Y:S02]  /*12140*/  FSEL R189, R28, -INF , !P1 ;  /* 0xff8000001cbd7808 */ /* 0x000fe40004800000 */
[CC--:B------:R-:W-:Y:S02]  /*12150*/  ISETP.GE.AND P1, PT, R4.reuse, R240.reuse, PT ;  /* 0x000000f00400720c */ /* 0x0c0fe40003f26270 */
[----:B------:R-:W-:Y:S02]  /*12160*/  FSEL R250, R27, -INF , !P0 ;  /* 0xff8000001bfa7808 */ /* 0x000fe40004000000 */
[C---:B------:R-:W-:Y:S02]  /*12170*/  ISETP.GE.AND P0, PT, R3.reuse, R240, PT ;  /* 0x000000f00300720c */ /* 0x040fe40003f06270 */
[-C--:B------:R-:W-:Y:S02]  /*12180*/  ISETP.GE.OR P1, PT, R4, R239.reuse, !P1 ;  /* 0x000000ef0400720c */ /* 0x080fe40004f26670 */
[----:B------:R-:W-:Y:S02]  /*12190*/  IADD3 R2, R2, 0x39, RZ ;  /* 0x0000003902027810 */ /* 0x000fe40007ffe0ff */
[C---:B------:R-:W-:Y:S02]  /*121a0*/  ISETP.GE.OR P0, PT, R3.reuse, R239, !P0 ;  /* 0x000000ef0300720c */ /* 0x040fe40004706670 */
[----:B------:R-:W-:Y:S02]  /*121b0*/  FSEL R181, R32, -INF , !P1 ;  /* 0xff80000020b57808 */ /* 0x000fe40004800000 */
[----:B------:R-:W-:Y:S02]  /*121c0*/  ISETP.GE.AND P1, PT, R3, R238, PT ;  /* 0x000000ee0300720c */ /* 0x000fe40003f26270 */
[----:B------:R-:W-:Y:S02]  /*121d0*/  FSEL R187, R29, -INF , !P0 ;  /* 0xff8000001dbb7808 */ /* 0x000fe40004000000 */
[C---:B------:R-:W-:Y:S02]  /*121e0*/  ISETP.GE.AND P0, PT, R2.reuse, R240, PT ;  /* 0x000000f00200720c */ /* 0x040fe40003f06270 */
[----:B------:R-:W-:Y:S02]  /*121f0*/  ISETP.GE.OR P1, PT, R3, R233, !P1 ;  /* 0x000000e90300720c */ /* 0x000fe40004f26670 */
[----:B------:R-:W-:Y:S02]  /*12200*/  ISETP.GE.OR P0, PT, R2, R239, !P0 ;  /* 0x000000ef0200720c */ /* 0x000fe40004706670 */
[----:B------:R-:W-:Y:S02]  /*12210*/  FSEL R185, R30, -INF , !P6 ;  /* 0xff8000001eb97808 */ /* 0x000fe40007000000 */
[----:B------:R-:W-:Y:S02]  /*12220*/  FSEL R183, R31, -INF , !P1 ;  /* 0xff8000001fb77808 */ /* 0x000fe40004800000 */
[----:B------:R-:W3:Y:S01]  /*12230*/  LDL.64 R30, [R1] ;  /* 0x00000000011e7983 */ /* 0x000ee20000100a00 */
[-C--:B------:R-:W-:Y:S02]  /*12240*/  ISETP.GE.AND P1, PT, R2, R238.reuse, PT ;  /* 0x000000ee0200720c */ /* 0x080fe40003f26270 */
[----:B------:R-:W-:Y:S02]  /*12250*/  FSEL R182, R33, -INF , !P0 ;  /* 0xff80000021b67808 */ /* 0x000fe40004000000 */
[----:B------:R-:W-:Y:S02]  /*12260*/  ISETP.GE.AND P0, PT, R4, R238, PT ;  /* 0x000000ee0400720c */ /* 0x000fe40003f06270 */
[-C--:B------:R-:W-:Y:S02]  /*12270*/  ISETP.GE.OR P1, PT, R2, R233.reuse, !P1 ;  /* 0x000000e90200720c */ /* 0x080fe40004f26670 */
[----:B------:R-:W-:Y:S02]  /*12280*/  ISETP.GE.OR P0, PT, R4, R233, !P0 ;  /* 0x000000e90400720c */ /* 0x000fe40004706670 */
[----:B------:R-:W-:Y:S02]  /*12290*/  FSEL R165, R35, -INF , !P1 ;  /* 0xff80000023a57808 */ /* 0x000fe40004800000 */
[----:B------:R-:W-:Y:S02]  /*122a0*/  FSEL R166, R34, -INF , !P0 ;  /* 0xff80000022a67808 */ /* 0x000fe40004000000 */
[----:B------:R-:W4:Y:S01]  /*122b0*/  LDL.64 R34, [R1+0x8] ;  /* 0x0000080001227983 */ /* 0x000f220000100a00 */
        /* <DEDUP_REMOVED lines=22> */
[----:B------:R-:W-:Y:S01]  /*12420*/  FMNMX.FTZ R15, R183, R6, !PT ;  /* 0x00000006b70f7209 */ /* 0x000fe20007810000 */
[----:B------:R-:W-:Y:S03]  /*12430*/  IMAD.U32 R6, RZ, RZ, UR39 ;  /* 0x00000027ff067e24 */ /* 0x000fe6000f8e00ff */
[----:B------:R-:W-:Y:S04]  /*12440*/  FMNMX.FTZ R2, R166, R15, !PT ;  /* 0x0000000fa6027209 */ /* 0x000fe80007810000 */
[----:B------:R-:W-:Y:S05]  /*12450*/  FMNMX.FTZ R7, R165, R2, !PT ;  /* 0x00000002a5077209 */ /* 0x000fea0007810000 */
[----:B------:R-:W5:Y:S01]  /*12460*/  SHFL.BFLY PT, R2, R7, 0x2, 0x1f ;  /* 0x0c401f0007027f89 */ /* 0x000f6200000e0000 */
[----:B-1----:R-:W-:Y:S07]  /*12470*/  FMNMX.FTZ R13, R3, R4, !PT ;  /* 0x00000004030d7209 */ /* 0x002fee0007810000 */
[----:B------:R-:W1:Y:S01]  /*12480*/  SHFL.BFLY PT, R4, R13, 0x1, 0x1f ;  /* 0x0c201f000d047f89 */ /* 0x000e6200000e0000 */
[----:B-----5:R-:W-:Y:S07]  /*12490*/  FMNMX.FTZ R5, R7, R2, !PT ;  /* 0x0000000207057209 */ /* 0x020fee0007810000 */
[----:B------:R-:W5:Y:S01]  /*124a0*/  SHFL.BFLY PT, R2, R5, 0x1, 0x1f ;  /* 0x0c201f0005027f89 */ /* 0x000f6200000e0000 */
[----:B-1----:R-:W-:Y:S07]  /*124b0*/  FMNMX.FTZ R3, R13, R4, !PT ;  /* 0x000000040d037209 */ /* 0x002fee0007810000 */
[----:B------:R-:W1:Y:S01]  /*124c0*/  LDSM.16.MT88.4 R12, [R220+0x18000] ;  /* 0x01800000dc0c783b */ /* 0x000e620000004200 */
[C---:B------:R-:W-:Y:S01]  /*124d0*/  FSETP.NEU.FTZ.AND P1, PT, R3.reuse, -INF , PT ;  /* 0xff8000000300780b */ /* 0x040fe20003f3d000 */
[----:B------:R-:W-:Y:S05]  /*124e0*/  FMUL.FTZ R184, R3, c[0x0][0x23c] ;  /* 0x00008f0003b87a20 */ /* 0x000fea0000410000 */
[----:B------:R-:W-:Y:S05]  /*124f0*/  FSEL R184, R184, RZ, P1 ;  /* 0x000000ffb8b87208 */ /* 0x000fea0000800000 */
[--C-:B------:R-:W-:Y:S02]  /*12500*/  FFMA.FTZ R176, R173, c[0x0][0x23c], -R184.reuse ;  /* 0x00008f00adb07a23 */ /* 0x100fe400000108b8 */
[--C-:B------:R-:W-:Y:S01]  /*12510*/  FFMA.FTZ R177, R177, c[0x0][0x23c], -R184.reuse ;  /* 0x00008f00b1b17a23 */ /* 0x100fe200000108b8 */
[----:B-----5:R-:W-:Y:S01]  /*12520*/  FMNMX.FTZ R2, R5, R2, !PT ;  /* 0x0000000205027209 */ /* 0x020fe20007810000 */
[--C-:B------:R-:W-:Y:S02]  /*12530*/  FFMA.FTZ R179, R179, c[0x0][0x23c], -R184.reuse ;  /* 0x00008f00b3b37a23 */ /* 0x100fe400000108b8 */
[--C-:B------:R-:W-:Y:S01]  /*12540*/  FFMA.FTZ R178, R175, c[0x0][0x23c], -R184.reuse ;  /* 0x00008f00afb27a23 */ /* 0x100fe200000108b8 */
[C---:B------:R-:W-:Y:S01]  /*12550*/  FSETP.NEU.FTZ.AND P0, PT, R2.reuse, -INF , PT ;  /* 0xff8000000200780b */ /* 0x040fe20003f1d000 */
[----:B------:R-:W-:Y:S01]  /*12560*/  FMUL.FTZ R180, R2, c[0x0][0x23c] ;  /* 0x00008f0002b47a20 */ /* 0x000fe20000410000 */
[----:B------:R-:W-:Y:S01]  /*12570*/  MUFU.EX2 R177, R177 ;  /* 0x000000b100b17308 */ /* 0x000fe20000000800 */
[--C-:B------:R-:W-:Y:S02]  /*12580*/  FFMA.FTZ R186, R186, c[0x0][0x23c], -R184.reuse ;  /* 0x00008f00baba7a23 */ /* 0x100fe400000108b8 */
[--C-:B------:R-:W-:Y:S01]  /*12590*/  FFMA.FTZ R191, R191, c[0x0][0x23c], -R184.reuse ;  /* 0x00008f00bfbf7a23 */ /* 0x100fe200000108b8 */
[----:B------:R-:W-:Y:S01]  /*125a0*/  FSEL R180, R180, RZ, P0 ;  /* 0x000000ffb4b47208 */ /* 0x000fe20000000000 */
[--C-:B------:R-:W-:Y:S02]  /*125b0*/  FFMA.FTZ R195, R195, c[0x0][0x23c], -R184.reuse ;  /* 0x00008f00c3c37a23 */ /* 0x100fe400000108b8 */
[----:B------:R-:W-:Y:S02]  /*125c0*/  FFMA.FTZ R190, R190, c[0x0][0x23c], -R184 ;  /* 0x00008f00bebe7a23 */ /* 0x000fe400000108b8 */
[--C-:B------:R-:W-:Y:S01]  /*125d0*/  FFMA.FTZ R173, R9, c[0x0][0x23c], -R180.reuse ;  /* 0x00008f0009ad7a23 */ /* 0x100fe200000108b4 */
[----:B------:R-:W-:Y:S01]  /*125e0*/  MUFU.EX2 R176, R176 ;  /* 0x000000b000b07308 */ /* 0x000fe20000000800 */
[--C-:B------:R-:W-:Y:S02]  /*125f0*/  FFMA.FTZ R175, R169, c[0x0][0x23c], -R180.reuse ;  /* 0x00008f00a9af7a23 */ /* 0x100fe400000108b4 */
[--C-:B------:R-:W-:Y:S02]  /*12600*/  FFMA.FTZ R172, R11, c[0x0][0x23c], -R180.reuse ;  /* 0x00008f000bac7a23 */ /* 0x100fe400000108b4 */
[--C-:B------:R-:W-:Y:S02]  /*12610*/  FFMA.FTZ R174, R171, c[0x0][0x23c], -R180.reuse ;  /* 0x00008f00abae7a23 */ /* 0x100fe400000108b4 */
        /* <DEDUP_REMOVED lines=10> */
[----:B------:R-:W-:Y:S02]  /*126c0*/  FFMA.FTZ R181, R181, c[0x0][0x23c], -R184 ;  /* 0x00008f00b5b57a23 */ /* 0x000fe400000108b8 */
[--C-:B------:R-:W-:Y:S02]  /*126d0*/  FFMA.FTZ R188, R188, c[0x0][0x23c], -R180.reuse ;  /* 0x00008f00bcbc7a23 */ /* 0x100fe400000108b4 */
[--C-:B------:R-:W-:Y:S02]  /*126e0*/  FFMA.FTZ R193, R193, c[0x0][0x23c], -R180.reuse ;  /* 0x00008f00c1c17a23 */ /* 0x100fe400000108b4 */
[--C-:B------:R-:W-:Y:S01]  /*126f0*/  FFMA.FTZ R192, R192, c[0x0][0x23c], -R180.reuse ;  /* 0x00008f00c0c07a23 */ /* 0x100fe200000108b4 */
[----:B------:R-:W-:Y:S01]  /*12700*/  MUFU.EX2 R175, R175 ;  /* 0x000000af00af7308 */ /* 0x000fe20000000800 */
[--C-:B------:R-:W-:Y:S02]  /*12710*/  FFMA.FTZ R197, R197, c[0x0][0x23c], -R180.reuse ;  /* 0x00008f00c5c57a23 */ /* 0x100fe400000108b4 */
[--C-:B------:R-:W-:Y:S02]  /*12720*/  FFMA.FTZ R194, R194, c[0x0][0x23c], -R180.reuse ;  /* 0x00008f00c2c27a23 */ /* 0x100fe400000108b4 */
[----:B------:R-:W-:Y:S05]  /*12730*/  FFMA.FTZ R199, R199, c[0x0][0x23c], -R180 ;  /* 0x00008f00c7c77a23 */ /* 0x000fea00000108b4 */
[----:B------:R-:W-:Y:S10]  /*12740*/  MUFU.EX2 R174, R174 ;  /* 0x000000ae00ae7308 */ /* 0x000ff40000000800 */
[----:B------:R-:W-:Y:S01]  /*12750*/  MUFU.EX2 R173, R173 ;  /* 0x000000ad00ad7308 */ /* 0x000fe20000000800 */
[----:B--2---:R-:W-:Y:S09]  /*12760*/  LOP3.LUT R5, R19, UR4, R6, 0x96, !PT ;  /* 0x0000000413057c12 */ /* 0x004ff2000f8e9606 */
[----:B------:R-:W-:Y:S01]  /*12770*/  MUFU.EX2 R172, R172 ;  /* 0x000000ac00ac7308 */ /* 0x000fe20000000800 */
[----:B------:R-:W-:Y:S01]  /*12780*/  UIADD3 UR4, UR4, 0x1, URZ ;  /* 0x0000000104047890 */ /* 0x000fe2000fffe03f */
[----:B------:R-:W-:Y:S08]  /*12790*/  IMAD.WIDE.U32 R6, R5, -0x326172a9, RZ ;  /* 0xcd9e8d5705067825 */ /* 0x000ff000078e00ff */
        /* <DEDUP_REMOVED lines=8> */
[----:B---3--:R-:W-:Y:S09]  /*12820*/  LOP3.LUT R4, R31, UR15, R18, 0x96, !PT ;  /* 0x0000000f1f047c12 */ /* 0x008ff2000f8e9612 */
[----:B------:R-:W-:Y:S01]  /*12830*/  MUFU.EX2 R193, R193 ;  /* 0x000000c100c17308 */ /* 0x000fe20000000800 */
[----:B------:R-:W-:Y:S05]  /*12840*/  IMAD.WIDE.U32 R28, R4, -0x326172a9, RZ ;  /* 0xcd9e8d57041c7825 */ /* 0x000fea00078e00ff */
[----:B------:R-:W-:Y:S04]  /*12850*/  LOP3.LUT R6, R29, UR14, R6, 0x96, !PT ;  /* 0x0000000e1d067c12 */ /* 0x000fe8000f8e9606 */
[----:B------:R-:W-:Y:S01]  /*12860*/  MUFU.EX2 R186, R186 ;  /* 0x000000ba00ba7308 */ /* 0x000fe20000000800 */
[----:B----4-:R-:W-:Y:S01]  /*12870*/  LOP3.LUT R4, R7, UR16, R34, 0x96, !PT ;  /* 0x0000001007047c12 */ /* 0x010fe2000f8e9622 */
[----:B------:R-:W-:Y:S04]  /*12880*/  IMAD.WIDE.U32 R6, R6, -0x2daee0ad, RZ ;  /* 0xd2511f5306067825 */ /* 0x000fe800078e00ff */
[----:B------:R-:W-:Y:S04]  /*12890*/  IMAD.WIDE.U32 R4, R4, -0x2daee0ad, RZ ;  /* 0xd2511f5304047825 */ /* 0x000fe800078e00ff */
[----:B------:R-:W-:Y:S01]  /*128a0*/  MUFU.EX2 R191, R191 ;  /* 0x000000bf00bf7308 */ /* 0x000fe20000000800 */
[----:B------:R-:W-:Y:S02]  /*128b0*/  LOP3.LUT R5, R5, UR13, R30, 0x96, !PT ;  /* 0x0000000d05057c12 */ /* 0x000fe4000f8e961e */
[----:B------:R-:W-:Y:S02]  /*128c0*/  LOP3.LUT R4, R7, UR11, R4, 0x96, !PT ;  /* 0x0000000b07047c12 */ /* 0x000fe4000f8e9604 */
[----:B------:R-:W-:Y:S01]  /*128d0*/  FSEL R7, R3, RZ, P1 ;  /* 0x000000ff03077208 */ /* 0x000fe20000800000 */
[----:B------:R-:W-:Y:S04]  /*128e0*/  IMAD.WIDE.U32 R8, R5, -0x326172a9, RZ ;  /* 0xcd9e8d5705087825 */ /* 0x000fe800078e00ff */
[----:B------:R-:W-:Y:S01]  /*128f0*/  MUFU.EX2 R195, R195 ;  /* 0x000000c300c37308 */ /* 0x000fe20000000800 */
[----:B------:R-:W-:Y:S01]  /*12900*/  IMAD.WIDE.U32 R24, R4, -0x326172a9, RZ ;  /* 0xcd9e8d5704187825 */ /* 0x000fe200078e00ff */
[----:B------:R-:W-:Y:S03]  /*12910*/  LOP3.LUT R4, R9, UR12, R28, 0x96, !PT ;  /* 0x0000000c09047c12 */ /* 0x000fe6000f8e961c */
[----:B------:R-:W-:Y:S01]  /*12920*/  FADD.FTZ R7, -R7, R0 ;  /* 0x0000000007077221 */ /* 0x000fe20000010100 */
[----:B------:R-:W-:Y:S01]  /*12930*/  LOP3.LUT R5, R25, UR10, R8, 0x96, !PT ;  /* 0x0000000a19057c12 */ /* 0x000fe2000f8e9608 */
[----:B------:R-:W-:Y:S03]  /*12940*/  IMAD.WIDE.U32 R8, R4, -0x2daee0ad, RZ ;  /* 0xd2511f5304087825 */ /* 0x000fe600078e00ff */
[----:B------:R-:W-:Y:S01]  /*12950*/  MUFU.EX2 R190, R190 ;  /* 0x000000be00be7308 */ /* 0x000fe20000000800 */
[----:B------:R-:W-:Y:S01]  /*12960*/  IMAD.WIDE.U32 R32, R5, -0x2daee0ad, RZ ;  /* 0xd2511f5305207825 */ /* 0x000fe200078e00ff */
[----:B------:R-:W-:Y:S02]  /*12970*/  FSEL R5, R2, RZ, P0 ;  /* 0x000000ff02057208 */ /* 0x000fe40000000000 */
[----:B------:R-:W-:Y:S02]  /*12980*/  LOP3.LUT R4, R9, UR9, R6, 0x96, !PT ;  /* 0x0000000909047c12 */ /* 0x000fe4000f8e9606 */
[----:B------:R-:W-:Y:S01]  /*12990*/  LOP3.LUT R10, R33, UR7, R8, 0x96, !PT ;  /* 0x00000007210a7c12 */ /* 0x000fe2000f8e9608 */
[----:B------:R-:W-:Y:S03]  /*129a0*/  FADD.FTZ R0, -R5, R164 ;  /* 0x000000a405007221 */ /* 0x000fe60000010100 */
[----:B------:R-:W-:Y:S01]  /*129b0*/  MUFU.EX2 R192, R192 ;  /* 0x000000c000c07308 */ /* 0x000fe20000000800 */
[----:B------:R-:W-:Y:S01]  /*129c0*/  FMUL.FTZ R164, R7, c[0x0][0x23c] ;  /* 0x00008f0007a47a20 */ /* 0x000fe20000410000 */
[----:B------:R-:W-:Y:S01]  /*129d0*/  PLOP3.LUT P0, PT, PT, PT, UP0, 0x80, 0x0 ;  /* 0x000000000000781c */ /* 0x000fe20003f0f008 */
[----:B------:R-:W-:Y:S02]  /*129e0*/  FMUL.FTZ R0, R0, c[0x0][0x23c] ;  /* 0x00008f0000007a20 */ /* 0x000fe40000410000 */
[----:B------:R-:W-:Y:S04]  /*129f0*/  IMAD.WIDE.U32 R26, R4, -0x326172a9, RZ ;  /* 0xcd9e8d57041a7825 */ /* 0x000fe800078e00ff */
[----:B------:R-:W-:Y:S01]  /*12a00*/  IMAD.WIDE.U32 R10, R10, -0x326172a9, RZ ;  /* 0xcd9e8d570a0a7825 */ /* 0x000fe200078e00ff */
[----:B------:R-:W2:Y:S04]  /*12a10*/  MUFU.EX2 R164, R164 ;  /* 0x000000a400a47308 */ /* 0x000ea80000000800 */
[----:B------:R-:W-:Y:S02]  /*12a20*/  LOP3.LUT R7, R11, UR18, R26, 0x96, !PT ;  /* 0x000000120b077c12 */ /* 0x000fe4000f8e961a */
[C---:B------:R-:W-:Y:S02]  /*12a30*/  LOP3.LUT R5, R10.reuse, 0xffff, RZ, 0xc0, !PT ;  /* 0x0000ffff0a057812 */ /* 0x040fe400078ec0ff */
[----:B------:R-:W-:Y:S02]  /*12a40*/  LOP3.LUT R170, R10, 0xff, RZ, 0xc0, !PT ;  /* 0x000000ff0aaa7812 */ /* 0x000fe400078ec0ff */
[----:B------:R-:W3:Y:S01]  /*12a50*/  MUFU.EX2 R0, R0 ;  /* 0x0000000000007308 */ /* 0x000ee20000000800 */
[--C-:B------:R-:W-:Y:S02]  /*12a60*/  SHF.R.U32.HI R9, RZ, 0x10, R10.reuse ;  /* 0x00000010ff097819 */ /* 0x100fe4000001160a */
[----:B------:R-:W-:Y:S02]  /*12a70*/  SHF.R.U32.HI R5, RZ, 0x8, R5 ;  /* 0x00000008ff057819 */ /* 0x000fe40000011605 */
[----:B------:R-:W-:Y:S02]  /*12a80*/  LOP3.LUT R11, R7, 0xffff, RZ, 0xc0, !PT ;  /* 0x0000ffff070b7812 */ /* 0x000fe400078ec0ff */
[----:B------:R-:W-:Y:S02]  /*12a90*/  SHF.R.U32.HI R4, RZ, 0x10, R7 ;  /* 0x00000010ff047819 */ /* 0x000fe40000011607 */
[----:B------:R-:W-:Y:S01]  /*12aa0*/  SHF.R.U32.HI R6, RZ, 0x18, R10 ;  /* 0x00000018ff067819 */ /* 0x000fe2000001160a */
[----:B------:R-:W4:Y:S01]  /*12ab0*/  MUFU.EX2 R197, R197 ;  /* 0x000000c500c57308 */ /* 0x000f220000000800 */
[----:B------:R-:W-:Y:S02]  /*12ac0*/  LOP3.LUT R9, R9, 0xff, RZ, 0xc0, !PT ;  /* 0x000000ff09097812 */ /* 0x000fe400078ec0ff */
[----:B------:R-:W-:Y:S01]  /*12ad0*/  SHF.R.U32.HI R11, RZ, 0x8, R11 ;  /* 0x00000008ff0b7819 */ /* 0x000fe2000001160b */
[----:B--2---:R-:W-:Y:S01]  /*12ae0*/  FMUL.FTZ R8, R164, R156 ;  /* 0x0000009ca4087220 */ /* 0x004fe20000410000 */
[----:B------:R-:W-:Y:S01]  /*12af0*/  PRMT R170, R170, 0x5410, R5 ;  /* 0x00005410aaaa7816 */ /* 0x000fe20000000005 */
[----:B------:R-:W-:Y:S01]  /*12b00*/  IMAD.MOV.U32 R156, RZ, RZ, R30 ;  /* 0x000000ffff9c7224 */ /* 0x000fe200078e001e */
[----:B------:R-:W-:Y:S01]  /*12b10*/  LOP3.LUT R168, R7, 0xff, RZ, 0xc0, !PT ;  /* 0x000000ff07a87812 */ /* 0x000fe200078ec0ff */
[----:B------:R-:W-:Y:S01]  /*12b20*/  FMUL.FTZ R36, R164, R36 ;  /* 0x00000024a4247220 */ /* 0x000fe20000410000 */
[----:B------:R-:W-:Y:S01]  /*12b30*/  SHF.R.U32.HI R7, RZ, 0x18, R7 ;  /* 0x00000018ff077819 */ /* 0x000fe20000011607 */
[--C-:B------:R-:W-:Y:S01]  /*12b40*/  HSET2.LE.AND R170, R170, R241.reuse, PT ;  /* 0x000000f1aaaa7233 */ /* 0x100fe20003803000 */
[----:B------:R-:W-:Y:S01]  /*12b50*/  LOP3.LUT R4, R4, 0xff, RZ, 0xc0, !PT ;  /* 0x000000ff04047812 */ /* 0x000fe200078ec0ff */
[C---:B------:R-:W-:Y:S01]  /*12b60*/  FMUL.FTZ R37, R164.reuse, R37 ;  /* 0x00000025a4257220 */ /* 0x040fe20000410000 */
[----:B------:R-:W-:Y:S01]  /*12b70*/  PRMT R6, R9, 0x5410, R6 ;  /* 0x0000541009067816 */ /* 0x000fe20000000006 */
[----:B------:R-:W-:Y:S01]  /*12b80*/  FMUL.FTZ R9, R164, R157 ;  /* 0x0000009da4097220 */ /* 0x000fe20000410000 */
        /* <DEDUP_REMOVED lines=8> */
[----:B------:R-:W-:Y:S01]  /*12c10*/  LOP3.LUT R170, R170, R5, RZ, 0xc0, !PT ;  /* 0x00000005aaaa7212 */ /* 0x000fe200078ec0ff */
[----:B------:R-:W-:Y:S01]  /*12c20*/  FMUL.FTZ R7, R0, R163 ;  /* 0x000000a300077220 */ /* 0x000fe20000410000 */
[----:B------:R-:W-:Y:S01]  /*12c30*/  F2FP.PACK_AB R5, R178, R179 ;  /* 0x000000b3b205723e */ /* 0x000fe200000000ff */
[----:B------:R-:W-:Y:S01]  /*12c40*/  FMUL.FTZ R11, R0, R159 ;  /* 0x0000009f000b7220 */ /* 0x000fe20000410000 */
[----:B------:R-:W-:Y:S01]  /*12c50*/  F2FP.PACK_AB R4, R174, R175 ;  /* 0x000000afae04723e */ /* 0x000fe200000000ff */
[----:B------:R-:W-:Y:S01]  /*12c60*/  IMAD.MOV.U32 R157, RZ, RZ, R31 ;  /* 0x000000ffff9d7224 */ /* 0x000fe200078e001f */
[----:B------:R-:W-:Y:S01]  /*12c70*/  LOP3.LUT R168, R168, R5, RZ, 0xc0, !PT ;  /* 0x00000005a8a87212 */ /* 0x000fe200078ec0ff */
[C---:B------:R-:W-:Y:S01]  /*12c80*/  FMUL.FTZ R5, R164.reuse, R161 ;  /* 0x000000a1a4057220 */ /* 0x040fe20000410000 */
[----:B------:R-:W-:Y:S01]  /*12c90*/  LOP3.LUT R169, R169, R4, RZ, 0xc0, !PT ;  /* 0x00000004a9a97212 */ /* 0x000fe200078ec0ff */
[----:B------:R-:W-:Y:S01]  /*12ca0*/  FMUL.FTZ R4, R164, R160 ;  /* 0x000000a0a4047220 */ /* 0x000fe20000410000 */
[----:B------:R-:W-:Y:S01]  /*12cb0*/  LOP3.LUT R171, R171, R6, RZ, 0xc0, !PT ;  /* 0x00000006abab7212 */ /* 0x000fe200078ec0ff */
[----:B------:R-:W-:Y:S01]  /*12cc0*/  FMUL.FTZ R6, R0, R162 ;  /* 0x000000a200067220 */ /* 0x000fe20000410000 */
[----:B------:R-:W-:Y:S01]  /*12cd0*/  MUFU.EX2 R198, R198 ;  /* 0x000000c600c67308 */ /* 0x000fe20000000800 */
[----:B------:R-:W-:Y:S02]  /*12ce0*/  IMAD.MOV.U32 R162, RZ, RZ, R28 ;  /* 0x000000ffffa27224 */ /* 0x000fe400078e001c */
[----:B------:R-:W-:Y:S02]  /*12cf0*/  IMAD.MOV.U32 R163, RZ, RZ, R29 ;  /* 0x000000ffffa37224 */ /* 0x000fe400078e001d */
[----:B------:R-:W2:Y:S01]  /*12d00*/  LDSM.16.MT88.4 R28, [R217+0x18000] ;  /* 0x01800000d91c783b */ /* 0x000ea20000004200 */
[C---:B-1----:R-:W-:Y:S04]  /*12d10*/  HMMA.16816.F32 R4, R168.reuse, R12, R4 ;  /* 0x0000000ca804723c */ /* 0x042fe80000001804 */
[----:B------:R-:W1:Y:S01]  /*12d20*/  MUFU.EX2 R196, R196 ;  /* 0x000000c400c47308 */ /* 0x000e620000000800 */
[----:B------:R-:W-:Y:S02]  /*12d30*/  IMAD.MOV.U32 R158, RZ, RZ, R34 ;  /* 0x000000ffff9e7224 */ /* 0x000fe400078e0022 */
[C---:B------:R-:W-:Y:S01]  /*12d40*/  FMUL.FTZ R12, R164.reuse, R152 ;  /* 0x00000098a40c7220 */ /* 0x040fe20000410000 */
[C---:B------:R-:W-:Y:S04]  /*12d50*/  HMMA.16816.F32 R8, R168.reuse, R14, R8 ;  /* 0x0000000ea808723c */ /* 0x040fe80000001808 */
[----:B------:R-:W-:Y:S02]  /*12d60*/  FMUL.FTZ R13, R164, R153 ;  /* 0x00000099a40d7220 */ /* 0x000fe40000410000 */
[----:B------:R-:W-:Y:S01]  /*12d70*/  IMAD.MOV.U32 R161, RZ, RZ, R17 ;  /* 0x000000ffffa17224 */ /* 0x000fe200078e0011 */
[----:B------:R-:W-:Y:S01]  /*12d80*/  MUFU.EX2 R194, R194 ;  /* 0x000000c200c27308 */ /* 0x000fe20000000800 */
[C---:B------:R-:W-:Y:S04]  /*12d90*/  FMUL.FTZ R14, R0.reuse, R154 ;  /* 0x0000009a000e7220 */ /* 0x040fe80000410000 */
[C---:B------:R-:W-:Y:S02]  /*12da0*/  FMUL.FTZ R15, R0.reuse, R155 ;  /* 0x0000009b000f7220 */ /* 0x040fe40000410000 */
[----:B------:R-:W3:Y:S01]  /*12db0*/  LDSM.16.MT88.4 R152, [R216+0x18000] ;  /* 0x01800000d898783b */ /* 0x000ee20000004200 */
[----:B------:R-:W-:Y:S02]  /*12dc0*/  IMAD.MOV.U32 R159, RZ, RZ, R35 ;  /* 0x000000ffff9f7224 */ /* 0x000fe400078e0023 */
[----:B------:R-:W-:Y:S01]  /*12dd0*/  FMUL.FTZ R34, R0, R134 ;  /* 0x0000008600227220 */ /* 0x000fe20000410000 */
[----:B------:R-:W-:Y:S01]  /*12de0*/  MUFU.EX2 R199, R199 ;  /* 0x000000c700c77308 */ /* 0x000fe20000000800 */
[C---:B------:R-:W-:Y:S03]  /*12df0*/  HMMA.16816.F32 R12, R168.reuse, R20, R12 ;  /* 0x00000014a80c723c */ /* 0x040fe6000000180c */
[----:B------:R-:W-:Y:S02]  /*12e00*/  FMUL.FTZ R17, R164, R149 ;  /* 0x00000095a4117220 */ /* 0x000fe40000410000 */
[----:B------:R-:W-:Y:S02]  /*12e10*/  IMAD.MOV.U32 R149, RZ, RZ, R19 ;  /* 0x000000ffff957224 */ /* 0x000fe400078e0013 */
[----:B------:R-:W-:Y:S02]  /*12e20*/  FMUL.FTZ R19, R0, R151 ;  /* 0x0000009700137220 */ /* 0x000fe40000410000 */
[----:B------:R-:W-:Y:S03]  /*12e30*/  IMAD.MOV.U32 R160, RZ, RZ, R16 ;  /* 0x000000ffffa07224 */ /* 0x000fe600078e0010 */
[----:B------:R-:W-:Y:S02]  /*12e40*/  FMUL.FTZ R16, R164, R148 ;  /* 0x00000094a4107220 */ /* 0x000fe40000410000 */
[----:B------:R-:W-:Y:S02]  /*12e50*/  IMAD.MOV.U32 R148, RZ, RZ, R18 ;  /* 0x000000ffff947224 */ /* 0x000fe400078e0012 */
[C---:B------:R-:W-:Y:S02]  /*12e60*/  FMUL.FTZ R18, R0.reuse, R150 ;  /* 0x0000009600127220 */ /* 0x040fe40000410000 */
[----:B------:R-:W-:Y:S02]  /*12e70*/  FMUL.FTZ R35, R0, R135 ;  /* 0x0000008700237220 */ /* 0x000fe40000410000 */
[C---:B------:R-:W-:Y:S02]  /*12e80*/  FMUL.FTZ R20, R164.reuse, R144 ;  /* 0x00000090a4147220 */ /* 0x040fe40000410000 */
[----:B------:R-:W-:Y:S01]  /*12e90*/  FMUL.FTZ R21, R164, R145 ;  /* 0x00000091a4157220 */ /* 0x000fe20000410000 */
[C---:B------:R-:W-:Y:S03]  /*12ea0*/  HMMA.16816.F32 R16, R168.reuse, R22, R16 ;  /* 0x00000016a810723c */ /* 0x040fe60000001810 */
[----:B------:R-:W-:Y:S02]  /*12eb0*/  IMAD.MOV.U32 R144, RZ, RZ, R26 ;  /* 0x000000ffff907224 */ /* 0x000fe400078e001a */
[C---:B------:R-:W-:Y:S02]  /*12ec0*/  FMUL.FTZ R26, R0.reuse, R142 ;  /* 0x0000008e001a7220 */ /* 0x040fe40000410000 */
[C---:B------:R-:W-:Y:S02]  /*12ed0*/  FMUL.FTZ R22, R0.reuse, R146 ;  /* 0x0000009200167220 */ /* 0x040fe40000410000 */
[C---:B------:R-:W-:Y:S03]  /*12ee0*/  FMUL.FTZ R23, R0.reuse, R147 ;  /* 0x0000009300177220 */ /* 0x040fe60000410000 */
[----:B------:R-:W-:Y:S02]  /*12ef0*/  IMAD.MOV.U32 R145, RZ, RZ, R27 ;  /* 0x000000ffff917224 */ /* 0x000fe400078e001b */
[----:B------:R-:W-:Y:S02]  /*12f00*/  FMUL.FTZ R27, R0, R143 ;  /* 0x0000008f001b7220 */ /* 0x000fe40000410000 */
[C---:B--2---:R-:W-:Y:S03]  /*12f10*/  HMMA.16816.F32 R20, R168.reuse, R28, R20 ;  /* 0x0000001ca814723c */ /* 0x044fe60000001814 */
        /* <DEDUP_REMOVED lines=8> */
[----:B------:R-:W-:Y:S02]  /*12fa0*/  IMAD.MOV.U32 R150, RZ, RZ, R32 ;  /* 0x000000ffff967224 */ /* 0x000fe400078e0020 */
[----:B------:R-:W-:Y:S02]  /*12fb0*/  FMUL.FTZ R32, R164, R132 ;  /* 0x00000084a4207220 */ /* 0x000fe40000410000 */
[C---:B------:R-:W-:Y:S02]  /*12fc0*/  FMUL.FTZ R30, R0.reuse, R138 ;  /* 0x0000008a001e7220 */ /* 0x040fe40000410000 */
[----:B------:R-:W-:Y:S02]  /*12fd0*/  FMUL.FTZ R31, R0, R139 ;  /* 0x0000008b001f7220 */ /* 0x000fe40000410000 */
[----:B------:R-:W5:Y:S01]  /*12fe0*/  LDSM.16.MT88.4 R136, [R218+0x1a000] ;  /* 0x01a00000da88783b */ /* 0x000f620000004200 */
[----:B------:R-:W-:Y:S02]  /*12ff0*/  IMAD.MOV.U32 R151, RZ, RZ, R33 ;  /* 0x000000ffff977224 */ /* 0x000fe400078e0021 */
[----:B------:R-:W-:Y:S02]  /*13000*/  FMUL.FTZ R33, R164, R133 ;  /* 0x00000085a4217220 */ /* 0x000fe40000410000 */
[C---:B---3--:R-:W-:Y:S03]  /*13010*/  HMMA.16816.F32 R28, R168.reuse, R152, R28 ;  /* 0x00000098a81c723c */ /* 0x048fe6000000181c */
[----:B------:R-:W3:Y:S01]  /*13020*/  LDSM.16.MT88.4 R132, [R217+0x1a000] ;  /* 0x01a00000d984783b */ /* 0x000ee20000004200 */
[----:B------:R-:W-:Y:S02]  /*13030*/  IMAD.MOV.U32 R151, RZ, RZ, R149 ;  /* 0x000000ffff977224 */ /* 0x000fe400078e0095 */
[C---:B------:R-:W-:Y:S02]  /*13040*/  FMUL.FTZ R38, R0.reuse, R38 ;  /* 0x0000002600267220 */ /* 0x040fe40000410000 */
[C---:B------:R-:W-:Y:S04]  /*13050*/  HMMA.16816.F32 R32, R168.reuse, R154, R32 ;  /* 0x0000009aa820723c */ /* 0x040fe80000001820 */
        /* <DEDUP_REMOVED lines=105> */
[C---:B------:R-:W-:Y:S01]  /*136f0*/  FMUL.FTZ R116, R164.reuse, R116 ;  /* 0x00000074a4747220 */ /* 0x040fe20000410000 */
[----:B------:R-:W-:Y:S01]  /*13700*/  LOP3.LUT R140, R145, UR8, R146, 0x96, !PT ;  /* 0x00000008918c7c12 */ /* 0x000fe2000f8e9692 */
[----:B------:R-:W-:Y:S03]  /*13710*/  FMUL.FTZ R117, R164, R117 ;  /* 0x00000075a4757220 */ /* 0x000fe60000410000 */
[C---:B------:R-:W-:Y:S03]  /*13720*/  HMMA.16816.F32 R112, R168.reuse, R142, R112 ;  /* 0x0000008ea870723c */ /* 0x040fe60000001870 */
[C---:B------:R-:W-:Y:S02]  /*13730*/  FMUL.FTZ R118, R0.reuse, R118 ;  /* 0x0000007600767220 */ /* 0x040fe40000410000 */
[----:B------:R-:W-:Y:S02]  /*13740*/  FMUL.FTZ R119, R0, R119 ;  /* 0x0000007700777220 */ /* 0x000fe40000410000 */
[----:B------:R-:W-:Y:S05]  /*13750*/  IMAD.WIDE.U32 R140, R140, -0x2daee0ad, RZ ;  /* 0xd2511f538c8c7825 */ /* 0x000fea00078e00ff */
[C---:B-----5:R-:W-:Y:S03]  /*13760*/  HMMA.16816.F32 R116, R168.reuse, R136, R116 ;  /* 0x00000088a874723c */ /* 0x060fe60000001874 */
[----:B------:R-:W-:Y:S01]  /*13770*/  FMUL.FTZ R120, R164, R120 ;  /* 0x00000078a4787220 */ /* 0x000fe20000410000 */
[----:B------:R-:W-:Y:S01]  /*13780*/  LOP3.LUT R144, R140, 0xff, RZ, 0xc0, !PT ;  /* 0x000000ff8c907812 */ /* 0x000fe200078ec0ff */
[----:B------:R-:W-:Y:S01]  /*13790*/  FMUL.FTZ R121, R164, R121 ;  /* 0x00000079a4797220 */ /* 0x000fe20000410000 */
[----:B------:R-:W-:Y:S01]  /*137a0*/  SHF.R.U32.HI R147, RZ, 0x10, R140 ;  /* 0x00000010ff937819 */ /* 0x000fe2000001168c */
[----:B------:R-:W-:Y:S01]  /*137b0*/  FMUL.FTZ R122, R0, R122 ;  /* 0x0000007a007a7220 */ /* 0x000fe20000410000 */
[----:B------:R-:W-:Y:S01]  /*137c0*/  LOP3.LUT R136, R140, 0xffff, RZ, 0xc0, !PT ;  /* 0x0000ffff8c887812 */ /* 0x000fe200078ec0ff */
[----:B------:R-:W-:Y:S03]  /*137d0*/  FMUL.FTZ R123, R0, R123 ;  /* 0x0000007b007b7220 */ /* 0x000fe60000410000 */
[----:B------:R-:W-:Y:S01]  /*137e0*/  SHF.R.U32.HI R137, RZ, 0x8, R136 ;  /* 0x00000008ff897819 */ /* 0x000fe20000011688 */
[C---:B------:R-:W-:Y:S01]  /*137f0*/  FMUL.FTZ R124, R164.reuse, R124 ;  /* 0x0000007ca47c7220 */ /* 0x040fe20000410000 */
[----:B------:R-:W-:Y:S01]  /*13800*/  LOP3.LUT R145, R141, UR17, R150, 0x96, !PT ;  /* 0x000000118d917c12 */ /* 0x000fe2000f8e9696 */
[----:B------:R-:W-:Y:S01]  /*13810*/  IMAD.MOV.U32 R150, RZ, RZ, R148 ;  /* 0x000000ffff967224 */ /* 0x000fe200078e0094 */
[C---:B------:R-:W-:Y:S03]  /*13820*/  HMMA.16816.F32 R120, R168.reuse, R138, R120 ;  /* 0x0000008aa878723c */ /* 0x040fe60000001878 */
[----:B------:R-:W-:Y:S01]  /*13830*/  FMUL.FTZ R125, R164, R125 ;  /* 0x0000007da47d7220 */ /* 0x000fe20000410000 */
[----:B------:R-:W-:Y:S01]  /*13840*/  PRMT R144, R144, 0x5410, R137 ;  /* 0x0000541090907816 */ /* 0x000fe20000000089 */
[C---:B------:R-:W-:Y:S01]  /*13850*/  FMUL.FTZ R126, R0.reuse, R126 ;  /* 0x0000007e007e7220 */ /* 0x040fe20000410000 */
[----:B------:R-:W2:Y:S01]  /*13860*/  LDSM.16.MT88.4 R136, [R220+0x18800] ;  /* 0x01880000dc88783b */ /* 0x000ea20000004200 */
[----:B------:R-:W-:Y:S01]  /*13870*/  FMUL.FTZ R127, R0, R127 ;  /* 0x0000007f007f7220 */ /* 0x000fe20000410000 */
[----:B------:R-:W-:Y:S01]  /*13880*/  SHF.R.U32.HI R146, RZ, 0x18, R140 ;  /* 0x00000018ff927819 */ /* 0x000fe2000001168c */
[C---:B------:R-:W-:Y:S03]  /*13890*/  FMUL.FTZ R128, R164.reuse, R128 ;  /* 0x00000080a4807220 */ /* 0x040fe60000410000 */
[----:B------:R-:W-:Y:S01]  /*138a0*/  LOP3.LUT R147, R147, 0xff, RZ, 0xc0, !PT ;  /* 0x000000ff93937812 */ /* 0x000fe200078ec0ff */
[----:B------:R-:W-:Y:S01]  /*138b0*/  FMUL.FTZ R129, R164, R129 ;  /* 0x00000081a4817220 */ /* 0x000fe20000410000 */
[C---:B---3--:R-:W-:Y:S01]  /*138c0*/  HMMA.16816.F32 R124, R168.reuse, R132, R124 ;  /* 0x00000084a87c723c */ /* 0x048fe2000000187c */
[----:B------:R-:W3:Y:S02]  /*138d0*/  LDSM.16.MT88.4 R140, [R218+0x18800] ;  /* 0x01880000da8c783b */ /* 0x000ee40000004200 */
[C---:B------:R-:W-:Y:S01]  /*138e0*/  FMUL.FTZ R130, R0.reuse, R130 ;  /* 0x0000008200827220 */ /* 0x040fe20000410000 */
[C---:B------:R-:W-:Y:S01]  /*138f0*/  LOP3.LUT R152, R145.reuse, 0xff, RZ, 0xc0, !PT ;  /* 0x000000ff91987812 */ /* 0x040fe200078ec0ff */
[----:B------:R-:W-:Y:S01]  /*13900*/  FMUL.FTZ R131, R0, R131 ;  /* 0x0000008300837220 */ /* 0x000fe20000410000 */
[----:B------:R-:W-:Y:S01]  /*13910*/  SHF.R.U32.HI R148, RZ, 0x10, R145 ;  /* 0x00000010ff947819 */ /* 0x000fe20000011691 */
[----:B------:R-:W-:Y:S01]  /*13920*/  FFMA.FTZ R179, R164, R167, R179 ;  /* 0x000000a7a4b37223 */ /* 0x000fe200000100b3 */
[----:B------:R-:W-:Y:S01]  /*13930*/  LOP3.LUT R133, R145, 0xffff, RZ, 0xc0, !PT ;  /* 0x0000ffff91857812 */ /* 0x000fe200078ec0ff */
[----:B------:R-:W-:Y:S03]  /*13940*/  FFMA.FTZ R175, R0, R251, R175 ;  /* 0x000000fb00af7223 */ /* 0x000fe600000100af */
[----:B------:R-:W-:Y:S03]  /*13950*/  HMMA.16816.F32 R128, R168, R134, R128 ;  /* 0x00000086a880723c */ /* 0x000fe60000001880 */
[----:B------:R-:W-:Y:S01]  /*13960*/  PRMT R132, R147, 0x5410, R146 ;  /* 0x0000541093847816 */ /* 0x000fe20000000092 */
[----:B------:R-:W-:Y:S01]  /*13970*/  FADD.FTZ R178, R178, R179 ;  /* 0x000000b3b2b27221 */ /* 0x000fe20000010000 */
[----:B------:R-:W-:Y:S01]  /*13980*/  SHF.R.U32.HI R133, RZ, 0x8, R133 ;  /* 0x00000008ff857819 */ /* 0x000fe20000011685 */
[----:B------:R-:W-:Y:S01]  /*13990*/  FADD.FTZ R174, R174, R175 ;  /* 0x000000afaeae7221 */ /* 0x000fe20000010000 */
[----:B------:R-:W-:Y:S01]  /*139a0*/  SHF.R.U32.HI R149, RZ, 0x18, R145 ;  /* 0x00000018ff957819 */ /* 0x000fe20000011691 */
[--C-:B------:R-:W-:Y:S01]  /*139b0*/  HSET2.LE.AND R135, R132, R241.reuse, PT ;  /* 0x000000f184877233 */ /* 0x100fe20003803000 */
[----:B------:R-:W-:Y:S03]  /*139c0*/  PRMT R152, R152, 0x5410, R133 ;  /* 0x0000541098987816 */ /* 0x000fe60000000085 */
[----:B------:R-:W-:Y:S01]  /*139d0*/  LOP3.LUT R148, R148, 0xff, RZ, 0xc0, !PT ;  /* 0x000000ff94947812 */ /* 0x000fe200078ec0ff */
[--C-:B------:R-:W-:Y:S01]  /*139e0*/  HSET2.LE.AND R134, R144, R241.reuse, PT ;  /* 0x000000f190867233 */ /* 0x100fe20003803000 */
[----:B------:R-:W-:Y:S01]  /*139f0*/  F2FP.PACK_AB R132, R193, R188 ;  /* 0x000000bcc184723e */ /* 0x000fe200000000ff */
[----:B------:R-:W5:Y:S01]  /*13a00*/  LDSM.16.MT88.4 R144, [R217+0x18800] ;  /* 0x01880000d990783b */ /* 0x000f620000004200 */
[----:B------:R-:W-:Y:S01]  /*13a10*/  F2FP.PACK_AB R133, R191, R186 ;  /* 0x000000babf85723e */ /* 0x000fe200000000ff */
[----:B------:R-:W-:Y:S01]  /*13a20*/  IMAD.MOV.U32 R170, RZ, RZ, R150 ;  /* 0x000000ffffaa7224 */ /* 0x000fe200078e0096 */
[----:B------:R-:W-:Y:S01]  /*13a30*/  PRMT R154, R148, 0x5410, R149 ;  /* 0x00005410949a7816 */ /* 0x000fe20000000095 */
[----:B------:R-:W-:Y:S01]  /*13a40*/  IMAD.MOV.U32 R171, RZ, RZ, R151 ;  /* 0x000000ffffab7224 */ /* 0x000fe200078e0097 */
[----:B------:R-:W-:Y:S01]  /*13a50*/  LOP3.LUT R135, R135, R132, RZ, 0xc0, !PT ;  /* 0x0000008487877212 */ /* 0x000fe200078ec0ff */
[--C-:B------:R-:W-:Y:S01]  /*13a60*/  HSET2.LE.AND R132, R152, R241.reuse, PT ;  /* 0x000000f198847233 */ /* 0x100fe20003803000 */
[----:B------:R-:W-:Y:S01]  /*13a70*/  LOP3.LUT R134, R134, R133, RZ, 0xc0, !PT ;  /* 0x0000008586867212 */ /* 0x000fe200078ec0ff */
[----:B------:R-:W1:Y:S01]  /*13a80*/  LDSM.16.MT88.4 R148, [R216+0x18800] ;  /* 0x01880000d894783b */ /* 0x000e620000004200 */
[----:B------:R-:W-:Y:S01]  /*13a90*/  F2FP.PACK_AB R133, R190, R195 ;  /* 0x000000c3be85723e */ /* 0x000fe200000000ff */
[----:B------:R-:W-:Y:S01]  /*13aa0*/  FADD.FTZ R177, R177, R178 ;  /* 0x000000b2b1b17221 */ /* 0x000fe20000010000 */
[----:B----4-:R-:W-:Y:S02]  /*13ab0*/  F2FP.PACK_AB R152, R197, R192 ;  /* 0x000000c0c598723e */ /* 0x010fe400000000ff */
[----:B------:R-:W-:Y:S01]  /*13ac0*/  LOP3.LUT R132, R132, R133, RZ, 0xc0, !PT ;  /* 0x0000008584847212 */ /* 0x000fe200078ec0ff */
[--C-:B------:R-:W-:Y:S01]  /*13ad0*/  HSET2.LE.AND R133, R154, R241.reuse, PT ;  /* 0x000000f19a857233 */ /* 0x100fe20003803000 */
[----:B------:R-:W-:Y:S04]  /*13ae0*/  FADD.FTZ R176, R176, R177 ;  /* 0x000000b1b0b07221 */ /* 0x000fe80000010000 */
[----:B------:R-:W-:Y:S01]  /*13af0*/  LOP3.LUT R133, R133, R152, RZ, 0xc0, !PT ;  /* 0x0000009885857212 */ /* 0x000fe200078ec0ff */
[----:B------:R-:W-:Y:S02]  /*13b00*/  FFMA.FTZ R152, R160, c[0x0][0x23c], -R184 ;  /* 0x00008f00a0987a23 */ /* 0x000fe400000108b8 */
[----:B------:R-:W-:Y:S02]  /*13b10*/  FADD.FTZ R195, R195, R176 ;  /* 0x000000b0c3c37221 */ /* 0x000fe40000010000 */
[----:B------:R4:W-:Y:S02]  /*13b20*/  MUFU.EX2 R160, R152 ;  /* 0x0000009800a07308 */ /* 0x0009e40000000800 */
[C---:B--2---:R-:W-:Y:S05]  /*13b30*/  HMMA.16816.F32 R4, R132.reuse, R136, R4 ;  /* 0x000000888404723c */ /* 0x044fea0000001804 */
[----:B------:R-:W-:Y:S03]  /*13b40*/  FADD.FTZ R195, R190, R195 ;  /* 0x000000c3bec37221 */ /* 0x000fe60000010000 */
[C---:B------:R-:W-:Y:S01]  /*13b50*/  HMMA.16816.F32 R8, R132.reuse, R138, R8 ;  /* 0x0000008a8408723c */ /* 0x040fe20000001808 */
[----:B------:R-:W2:Y:S03]  /*13b60*/  LDSM.16.MT88.4 R136, [R220+0x1a800] ;  /* 0x01a80000dc88783b */ /* 0x000ea60000004200 */
[----:B------:R-:W-:Y:S04]  /*13b70*/  FADD.FTZ R186, R186, R195 ;  /* 0x000000c3baba7221 */ /* 0x000fe80000010000 */
        /* <DEDUP_REMOVED lines=30> */
[C---:B-1----:R-:W-:Y:S07]  /*13d60*/  HMMA.16816.F32 R92, R132.reuse, R148, R92 ;  /* 0x00000094845c723c */ /* 0x042fee000000185c */
[----:B------:R-:W-:Y:S01]  /*13d70*/  IMAD.U32 R148, RZ, RZ, UR4 ;  /* 0x00000004ff947e24 */ /* 0x000fe2000f8e00ff */
[C---:B------:R-:W-:Y:S04]  /*13d80*/  HMMA.16816.F32 R96, R132.reuse, R150, R96 ;  /* 0x000000968460723c */ /* 0x040fe80000001860 */
[----:B------:R-:W-:Y:S02]  /*13d90*/  LOP3.LUT R148, R171, UR39, R148, 0x96, !PT ;  /* 0x00000027ab947c12 */ /* 0x000fe4000f8e9694 */
[----:B------:R-:W-:Y:S01]  /*13da0*/  LDSM.16.MT88.4 R168, [R216+0x19800] ;  /* 0x01980000d8a8783b */ /* 0x000fe20000004200 */
[----:B------:R-:W-:Y:S01]  /*13db0*/  FFMA.FTZ R151, R161, c[0x0][0x23c], -R184 ;  /* 0x00008f00a1977a23 */ /* 0x000fe200000108b8 */
[C---:B--2---:R-:W-:Y:S03]  /*13dc0*/  HMMA.16816.F32 R100, R132.reuse, R136, R100 ;  /* 0x000000888464723c */ /* 0x044fe60000001864 */
[----:B------:R1:W2:Y:S01]  /*13dd0*/  MUFU.EX2 R161, R151 ;  /* 0x0000009700a17308 */ /* 0x0002a20000000800 */
[----:B------:R-:W-:Y:S04]  /*13de0*/  IMAD.WIDE.U32 R154, R148, -0x326172a9, RZ ;  /* 0xcd9e8d57949a7825 */ /* 0x000fe800078e00ff */
[C---:B------:R-:W-:Y:S04]  /*13df0*/  HMMA.16816.F32 R104, R132.reuse, R138, R104 ;  /* 0x0000008a8468723c */ /* 0x040fe80000001868 */
[----:B------:R-:W-:Y:S01]  /*13e00*/  LOP3.LUT R148, R155, UR16, R158, 0x96, !PT ;  /* 0x000000109b947c12 */ /* 0x000fe2000f8e969e */
[----:B------:R-:W-:Y:S01]  /*13e10*/  FFMA.FTZ R184, R182, c[0x0][0x23c], -R184 ;  /* 0x00008f00b6b87a23 */ /* 0x000fe200000108b8 */
[----:B------:R-:W-:Y:S01]  /*13e20*/  LOP3.LUT R149, R163, UR14, R154, 0x96, !PT ;  /* 0x0000000ea3957c12 */ /* 0x000fe2000f8e969a */
[----:B------:R-:W-:Y:S01]  /*13e30*/  FFMA.FTZ R182, R166, c[0x0][0x23c], -R180 ;  /* 0x00008f00a6b67a23 */ /* 0x000fe200000108b4 */
[C---:B---3--:R-:W-:Y:S03]  /*13e40*/  HMMA.16816.F32 R108, R132.reuse, R140, R108 ;  /* 0x0000008c846c723c */ /* 0x048fe6000000186c */
[----:B------:R-:W3:Y:S01]  /*13e50*/  MUFU.EX2 R184, R184 ;  /* 0x000000b800b87308 */ /* 0x000ee20000000800 */
[----:B------:R-:W-:Y:S04]  /*13e60*/  IMAD.WIDE.U32 R136, R148, -0x2daee0ad, RZ ;  /* 0xd2511f5394887825 */ /* 0x000fe800078e00ff */
[C---:B------:R-:W-:Y:S04]  /*13e70*/  HMMA.16816.F32 R112, R132.reuse, R142, R112 ;  /* 0x0000008e8470723c */ /* 0x040fe80000001870 */
[----:B------:R-:W-:Y:S01]  /*13e80*/  IMAD.WIDE.U32 R148, R149, -0x2daee0ad, RZ ;  /* 0xd2511f5395947825 */ /* 0x000fe200078e00ff */
[----:B------:R-:W-:Y:S01]  /*13e90*/  LOP3.LUT R150, R137, UR13, R156, 0x96, !PT ;  /* 0x0000000d89967c12 */ /* 0x000fe2000f8e969c */
[----:B------:R-:W-:Y:S01]  /*13ea0*/  MUFU.EX2 R182, R182 ;  /* 0x000000b600b67308 */ /* 0x000fe20000000800 */
[----:B------:R-:W-:Y:S01]  /*13eb0*/  LDSM.16.MT88.4 R156, [R220+0x19800] ;  /* 0x01980000dc9c783b */ /* 0x000fe20000004200 */
[C---:B-----5:R-:W-:Y:S04]  /*13ec0*/  HMMA.16816.F32 R116, R132.reuse, R144, R116 ;  /* 0x000000908474723c */ /* 0x060fe80000001874 */
[----:B----4-:R-:W-:Y:S01]  /*13ed0*/  LOP3.LUT R152, R149, UR11, R136, 0x96, !PT ;  /* 0x0000000b95987c12 */ /* 0x010fe2000f8e9688 */
[----:B-1----:R-:W-:Y:S02]  /*13ee0*/  IMAD.WIDE.U32 R150, R150, -0x326172a9, RZ ;  /* 0xcd9e8d5796967825 */ /* 0x002fe400078e00ff */
[----:B------:R-:W1:Y:S01]  /*13ef0*/  LDSM.16.MT88.4 R136, [R216+0x1e800] ;  /* 0x01e80000d888783b */ /* 0x000e620000004200 */
[C---:B------:R-:W-:Y:S04]  /*13f00*/  HMMA.16816.F32 R120, R132.reuse, R146, R120 ;  /* 0x000000928478723c */ /* 0x040fe80000001878 */
[----:B------:R-:W-:Y:S01]  /*13f10*/  IMAD.WIDE.U32 R152, R152, -0x326172a9, RZ ;  /* 0xcd9e8d5798987825 */ /* 0x000fe200078e00ff */
[----:B------:R-:W-:Y:S03]  /*13f20*/  LOP3.LUT R140, R151, UR12, R162, 0x96, !PT ;  /* 0x0000000c978c7c12 */ /* 0x000fe6000f8e96a2 */
[----:B------:R-:W-:Y:S01]  /*13f30*/  FFMA.FTZ R180, R165, c[0x0][0x23c], -R180 ;  /* 0x00008f00a5b47a23 */ /* 0x000fe200000108b4 */
[----:B------:R-:W-:Y:S03]  /*13f40*/  LOP3.LUT R150, R153, UR10, R150, 0x96, !PT ;  /* 0x0000000a99967c12 */ /* 0x000fe6000f8e9696 */
[----:B------:R-:W-:Y:S02]  /*13f50*/  IMAD.WIDE.U32 R140, R140, -0x2daee0ad, RZ ;  /* 0xd2511f538c8c7825 */ /* 0x000fe400078e00ff */
[----:B------:R-:W4:Y:S02]  /*13f60*/  MUFU.EX2 R180, R180 ;  /* 0x000000b400b47308 */ /* 0x000f240000000800 */
[----:B------:R-:W-:Y:S01]  /*13f70*/  IMAD.WIDE.U32 R150, R150, -0x2daee0ad, RZ ;  /* 0xd2511f5396967825 */ /* 0x000fe200078e00ff */
[----:B------:R-:W-:Y:S04]  /*13f80*/  LOP3.LUT R148, R141, UR9, R148, 0x96, !PT ;  /* 0x000000098d947c12 */ /* 0x000fe8000f8e9694 */
[----:B------:R-:W-:Y:S01]  /*13f90*/  LOP3.LUT R140, R151, UR7, R140, 0x96, !PT ;  /* 0x00000007978c7c12 */ /* 0x000fe2000f8e968c */
[----:B------:R-:W-:Y:S04]  /*13fa0*/  IMAD.WIDE.U32 R148, R148, -0x326172a9, RZ ;  /* 0xcd9e8d5794947825 */ /* 0x000fe800078e00ff */
[----:B------:R-:W-:Y:S05]  /*13fb0*/  IMAD.WIDE.U32 R140, R140, -0x326172a9, RZ ;  /* 0xcd9e8d578c8c7825 */ /* 0x000fea00078e00ff */
[C---:B------:R-:W-:Y:S02]  /*13fc0*/  LOP3.LUT R151, R140.reuse, 0xffff, RZ, 0xc0, !PT ;  /* 0x0000ffff8c977812 */ /* 0x040fe400078ec0ff */
[----:B------:R-:W-:Y:S02]  /*13fd0*/  LOP3.LUT R144, R140, 0xff, RZ, 0xc0, !PT ;  /* 0x000000ff8c907812 */ /* 0x000fe400078ec0ff */
[----:B------:R-:W-:Y:S02]  /*13fe0*/  SHF.R.U32.HI R147, RZ, 0x10, R140 ;  /* 0x00000010ff937819 */ /* 0x000fe4000001168c */
[----:B------:R-:W-:Y:S01]  /*13ff0*/  LOP3.LUT R145, R141, UR18, R148, 0x96, !PT ;  /* 0x000000128d917c12 */ /* 0x000fe2000f8e9694 */
[C---:B-1----:R-:W-:Y:S03]  /*14000*/  HMMA.16816.F32 R124, R132.reuse, R136, R124 ;  /* 0x00000088847c723c */ /* 0x042fe6000000187c */
[----:B------:R-:W-:Y:S02]  /*14010*/  SHF.R.U32.HI R146, RZ, 0x18, R140 ;  /* 0x00000018ff927819 */ /* 0x000fe4000001168c */
[----:B------:R-:W1:Y:S01]  /*14020*/  LDSM.16.MT88.4 R140, [R220+0x19000] ;  /* 0x01900000dc8c783b */ /* 0x000e620000004200 */
[----:B------:R-:W-:Y:S02]  /*14030*/  LOP3.LUT R154, R145, 0xffff, RZ, 0xc0, !PT ;  /* 0x0000ffff919a7812 */ /* 0x000fe400078ec0ff */
[----:B------:R-:W-:Y:S04]  /*14040*/  HMMA.16816.F32 R128, R132, R138, R128 ;  /* 0x0000008a8480723c */ /* 0x000fe80000001880 */
[----:B------:R-:W-:Y:S02]  /*14050*/  LOP3.LUT R137, R147, 0xff, RZ, 0xc0, !PT ;  /* 0x000000ff93897812 */ /* 0x000fe400078ec0ff */
[----:B------:R-:W-:Y:S02]  /*14060*/  LOP3.LUT R147, R145, 0xff, RZ, 0xc0, !PT ;  /* 0x000000ff91937812 */ /* 0x000fe400078ec0ff */
[----:B------:R-:W-:Y:S02]  /*14070*/  PRMT R146, R137, 0x5410, R146 ;  /* 0x0000541089927816 */ /* 0x000fe40000000092 */
[----:B------:R-:W5:Y:S02]  /*14080*/  LDSM.16.MT88.4 R136, [R218+0x19000] ;  /* 0x01900000da88783b */ /* 0x000f640000004200 */
[----:B------:R-:W-:Y:S01]  /*14090*/  SHF.R.U32.HI R154, RZ, 0x8, R154 ;  /* 0x00000008ff9a7819 */ /* 0x000fe2000001169a */
[--C-:B------:R-:W-:Y:S01]  /*140a0*/  HSET2.LE.AND R135, R146, R241.reuse, PT ;  /* 0x000000f192877233 */ /* 0x100fe20003803000 */
[----:B------:R-:W-:Y:S02]  /*140b0*/  SHF.R.U32.HI R148, RZ, 0x10, R145 ;  /* 0x00000010ff947819 */ /* 0x000fe40000011691 */
        /* <DEDUP_REMOVED lines=9> */
[----:B--2---:R-:W-:Y:S02]  /*14150*/  F2FP.PACK_AB R145, R161, R160 ;  /* 0x000000a0a191723e */ /* 0x004fe400000000ff */
[----:B------:R-:W-:Y:S02]  /*14160*/  F2FP.PACK_AB R144, R250, R252 ;  /* 0x000000fcfa90723e */ /* 0x000fe400000000ff */
[----:B------:R-:W-:Y:S01]  /*14170*/  LOP3.LUT R132, R132, R133, RZ, 0xc0, !PT ;  /* 0x0000008584847212 */ /* 0x000fe200078ec0ff */
[--C-:B------:R-:W-:Y:S01]  /*14180*/  HSET2.LE.AND R133, R148, R241.reuse, PT ;  /* 0x000000f194857233 */ /* 0x100fe20003803000 */
[----:B------:R-:W-:Y:S02]  /*14190*/  F2FP.PACK_AB R148, R199, R194 ;  /* 0x000000c2c794723e */ /* 0x000fe400000000ff */
[----:B------:R-:W-:Y:S02]  /*141a0*/  LOP3.LUT R134, R134, R145, RZ, 0xc0, !PT ;  /* 0x0000009186867212 */ /* 0x000fe400078ec0ff */
[----:B------:R-:W-:Y:S02]  /*141b0*/  LOP3.LUT R135, R135, R144, RZ, 0xc0, !PT ;  /* 0x0000009087877212 */ /* 0x000fe400078ec0ff */
[----:B------:R-:W2:Y:S01]  /*141c0*/  LDSM.16.MT88.4 R144, [R217+0x19000] ;  /* 0x01900000d990783b */ /* 0x000ea20000004200 */
[----:B------:R-:W-:Y:S02]  /*141d0*/  LOP3.LUT R133, R133, R148, RZ, 0xc0, !PT ;  /* 0x0000009485857212 */ /* 0x000fe400078ec0ff */
[----:B------:R-:W-:Y:S05]  /*141e0*/  LOP3.LUT R148, R149, UR8, R152, 0x96, !PT ;  /* 0x0000000895947c12 */ /* 0x000fea000f8e9698 */
[C---:B-1----:R-:W-:Y:S03]  /*141f0*/  HMMA.16816.F32 R4, R132.reuse, R140, R4 ;  /* 0x0000008c8404723c */ /* 0x042fe60000001804 */
[----:B------:R-:W-:Y:S05]  /*14200*/  IMAD.WIDE.U32 R148, R148, -0x2daee0ad, RZ ;  /* 0xd2511f5394947825 */ /* 0x000fea00078e00ff */
[C---:B------:R-:W-:Y:S01]  /*14210*/  HMMA.16816.F32 R8, R132.reuse, R142, R8 ;  /* 0x0000008e8408723c */ /* 0x040fe20000001808 */
[----:B------:R-:W1:Y:S03]  /*14220*/  LDSM.16.MT88.4 R140, [R216+0x19000] ;  /* 0x01900000d88c783b */ /* 0x000e660000004200 */
[----:B------:R-:W-:Y:S02]  /*14230*/  LOP3.LUT R150, R149, UR17, R150, 0x96, !PT ;  /* 0x0000001195967c12 */ /* 0x000fe4000f8e9696 */
[----:B------:R-:W-:Y:S02]  /*14240*/  LOP3.LUT R166, R148, 0xff, RZ, 0xc0, !PT ;  /* 0x000000ff94a67812 */ /* 0x000fe400078ec0ff */
[C---:B-----5:R-:W-:Y:S04]  /*14250*/  HMMA.16816.F32 R12, R132.reuse, R136, R12 ;  /* 0x00000088840c723c */ /* 0x060fe8000000180c */
[--C-:B------:R-:W-:Y:S02]  /*14260*/  SHF.R.U32.HI R152, RZ, 0x18, R148.reuse ;  /* 0x00000018ff987819 */ /* 0x100fe40000011694 */
[----:B------:R-:W-:Y:S02]  /*14270*/  LOP3.LUT R154, R150, 0xff, RZ, 0xc0, !PT ;  /* 0x000000ff969a7812 */ /* 0x000fe400078ec0ff */
        /* <DEDUP_REMOVED lines=35> */
[C---:B-----5:R-:W-:Y:S07]  /*144b0*/  HMMA.16816.F32 R108, R132.reuse, R136, R108 ;  /* 0x00000088846c723c */ /* 0x060fee000000186c */
[----:B------:R-:W-:Y:S01]  /*144c0*/  LOP3.LUT R136, R148, 0xffff, RZ, 0xc0, !PT ;  /* 0x0000ffff94887812 */ /* 0x000fe200078ec0ff */
[C---:B------:R-:W-:Y:S04]  /*144d0*/  HMMA.16816.F32 R112, R132.reuse, R138, R112 ;  /* 0x0000008a8470723c */ /* 0x040fe80000001870 */
[----:B------:R-:W-:Y:S02]  /*144e0*/  SHF.R.U32.HI R137, RZ, 0x10, R148 ;  /* 0x00000010ff897819 */ /* 0x000fe40000011694 */
[----:B------:R-:W-:Y:S02]  /*144f0*/  SHF.R.U32.HI R149, RZ, 0x8, R136 ;  /* 0x00000008ff957819 */ /* 0x000fe40000011688 */
[C---:B--2---:R-:W-:Y:S04]  /*14500*/  HMMA.16816.F32 R116, R132.reuse, R144, R116 ;  /* 0x000000908474723c */ /* 0x044fe80000001874 */
[----:B------:R-:W-:Y:S02]  /*14510*/  LOP3.LUT R139, R150, 0xffff, RZ, 0xc0, !PT ;  /* 0x0000ffff968b7812 */ /* 0x000fe400078ec0ff */
[----:B------:R-:W-:Y:S02]  /*14520*/  PRMT R166, R166, 0x5410, R149 ;  /* 0x00005410a6a67816 */ /* 0x000fe40000000095 */
[C---:B------:R-:W-:Y:S04]  /*14530*/  HMMA.16816.F32 R120, R132.reuse, R146, R120 ;  /* 0x000000928478723c */ /* 0x040fe80000001878 */
[--C-:B------:R-:W-:Y:S01]  /*14540*/  SHF.R.U32.HI R144, RZ, 0x10, R150.reuse ;  /* 0x00000010ff907819 */ /* 0x100fe20000011696 */
[--C-:B------:R-:W-:Y:S01]  /*14550*/  HSET2.LE.AND R166, R166, R241.reuse, PT ;  /* 0x000000f1a6a67233 */ /* 0x100fe20003803000 */
[----:B------:R-:W-:Y:S02]  /*14560*/  LOP3.LUT R145, R137, 0xff, RZ, 0xc0, !PT ;  /* 0x000000ff89917812 */ /* 0x000fe400078ec0ff */
[----:B------:R-:W-:Y:S01]  /*14570*/  SHF.R.U32.HI R137, RZ, 0x18, R150 ;  /* 0x00000018ff897819 */ /* 0x000fe20000011696 */
[C---:B-1----:R-:W-:Y:S01]  /*14580*/  HMMA.16816.F32 R124, R132.reuse, R140, R124 ;  /* 0x0000008c847c723c */ /* 0x042fe2000000187c */
[----:B------:R-:W1:Y:S02]  /*14590*/  LDSM.16.MT88.4 R148, [R218+0x19800] ;  /* 0x01980000da94783b */ /* 0x000e640000004200 */
[----:B------:R-:W-:Y:S02]  /*145a0*/  SHF.R.U32.HI R139, RZ, 0x8, R139 ;  /* 0x00000008ff8b7819 */ /* 0x000fe4000001168b */
[----:B------:R-:W-:Y:S02]  /*145b0*/  LOP3.LUT R144, R144, 0xff, RZ, 0xc0, !PT ;  /* 0x000000ff90907812 */ /* 0x000fe400078ec0ff */
[----:B------:R-:W-:Y:S01]  /*145c0*/  PRMT R154, R154, 0x5410, R139 ;  /* 0x000054109a9a7816 */ /* 0x000fe2000000008b */
[----:B------:R-:W-:Y:S04]  /*145d0*/  HMMA.16816.F32 R128, R132, R142, R128 ;  /* 0x0000008e8480723c */ /* 0x000fe80000001880 */
[----:B------:R-:W-:Y:S01]  /*145e0*/  PRMT R144, R144, 0x5410, R137 ;  /* 0x0000541090907816 */ /* 0x000fe20000000089 */
[--C-:B------:R-:W-:Y:S01]  /*145f0*/  HSET2.LE.AND R164, R154, R241.reuse, PT ;  /* 0x000000f19aa47233 */ /* 0x100fe20003803000 */
[----:B------:R-:W-:Y:S01]  /*14600*/  PRMT R152, R145, 0x5410, R152 ;  /* 0x0000541091987816 */ /* 0x000fe20000000098 */
[----:B------:R-:W2:Y:S01]  /*14610*/  LDSM.16.MT88.4 R136, [R217+0x19800] ;  /* 0x01980000d988783b */ /* 0x000ea20000004200 */
[----:B------:R-:W-:Y:S01]  /*14620*/  F2FP.PACK_AB R147, R187, R189 ;  /* 0x000000bdbb93723e */ /* 0x000fe200000000ff */
[--C-:B------:R-:W-:Y:S03]  /*14630*/  HSET2.LE.AND R165, R144, R241.reuse, PT ;  /* 0x000000f190a57233 */ /* 0x100fe60003803000 */
[----:B------:R-:W-:Y:S01]  /*14640*/  HSET2.LE.AND R167, R152, R241, PT ;  /* 0x000000f198a77233 */ /* 0x000fe20003803000 */
[----:B------:R-:W-:Y:S01]  /*14650*/  F2FP.PACK_AB R144, R183, R185 ;  /* 0x000000b9b790723e */ /* 0x000fe200000000ff */
[----:B------:R-:W-:Y:S01]  /*14660*/  IMAD.MOV.U32 R134, RZ, RZ, R161 ;  /* 0x000000ffff867224 */ /* 0x000fe200078e00a1 */
[----:B---3--:R-:W-:Y:S01]  /*14670*/  F2FP.PACK_AB R145, R184, R181 ;  /* 0x000000b5b891723e */ /* 0x008fe200000000ff */
[----:B------:R-:W-:Y:S01]  /*14680*/  IMAD.MOV.U32 R135, RZ, RZ, R160 ;  /* 0x000000ffff877224 */ /* 0x000fe200078e00a0 */
[----:B----4-:R-:W-:Y:S02]  /*14690*/  F2FP.PACK_AB R140, R180, R182 ;  /* 0x000000b6b48c723e */ /* 0x010fe400000000ff */
[----:B------:R-:W-:Y:S02]  /*146a0*/  LOP3.LUT R164, R164, R147, RZ, 0xc0, !PT ;  /* 0x00000093a4a47212 */ /* 0x000fe400078ec0ff */
[----:B------:R-:W-:Y:S02]  /*146b0*/  LOP3.LUT R165, R165, R144, RZ, 0xc0, !PT ;  /* 0x00000090a5a57212 */ /* 0x000fe400078ec0ff */
[----:B------:R-:W-:Y:S02]  /*146c0*/  LOP3.LUT R166, R166, R145, RZ, 0xc0, !PT ;  /* 0x00000091a6a67212 */ /* 0x000fe400078ec0ff */
[----:B------:R-:W-:Y:S07]  /*146d0*/  LOP3.LUT R167, R167, R140, RZ, 0xc0, !PT ;  /* 0x0000008ca7a77212 */ /* 0x000fee00078ec0ff */
        /* <DEDUP_REMOVED lines=9> */
[----:B------:R-:W2:Y:S07]  /*14770*/  LDSM.16.MT88.4 R20, [R220+0x1d800] ;  /* 0x01d80000dc14783b */ /* 0x000eae0000004200 */
[C---:B------:R-:W-:Y:S01]  /*14780*/  HMMA.16816.F32 R140, R164.reuse, R138, R24 ;  /* 0x0000008aa48c723c */ /* 0x040fe20000001818 */
[----:B------:R-:W-:Y:S07]  /*14790*/  LDSM.16.MT88.4 R24, [R220+0x1f800] ;  /* 0x01f80000dc18783b */ /* 0x000fee0000004200 */
[C---:B------:R-:W-:Y:S07]  /*147a0*/  HMMA.16816.F32 R136, R164.reuse, R168, R28 ;  /* 0x000000a8a488723c */ /* 0x040fee000000181c */
[----:B------:R-:W-:Y:S02]  /*147b0*/  IMAD.MOV.U32 R31, RZ, RZ, R134 ;  /* 0x000000ffff1f7224 */ /* 0x000fe400078e0086 */
[----:B------:R-:W-:Y:S02]  /*147c0*/  IMAD.MOV.U32 R30, RZ, RZ, R135 ;  /* 0x000000ffff1e7224 */ /* 0x000fe400078e0087 */
        /* <DEDUP_REMOVED lines=19> */
[C---:B----4-:R-:W-:Y:S07]  /*14900*/  HMMA.16816.F32 R84, R164.reuse, R8, R84 ;  /* 0x00000008a454723c */ /* 0x050fee0000001854 */
[----:B------:R-:W-:Y:S01]  /*14910*/  FADD.FTZ R9, R173, R174 ;  /* 0x000000aead097221 */ /* 0x000fe20000010000 */
[C---:B------:R-:W-:Y:S04]  /*14920*/  HMMA.16816.F32 R88, R164.reuse, R10, R88 ;  /* 0x0000000aa458723c */ /* 0x040fe80000001858 */
[----:B------:R-:W-:Y:S04]  /*14930*/  FADD.FTZ R9, R172, R9 ;  /* 0x00000009ac097221 */ /* 0x000fe80000010000 */
[C---:B-1----:R-:W-:Y:S04]  /*14940*/  HMMA.16816.F32 R92, R164.reuse, R12, R92 ;  /* 0x0000000ca45c723c */ /* 0x042fe8000000185c */
        /* <DEDUP_REMOVED lines=15> */
[----:B------:R-:W-:Y:S02]  /*14a40*/  FADD.FTZ R199, R199, R194 ;  /* 0x000000c2c7c77221 */ /* 0x000fe40000010000 */
[----:B------:R-:W-:Y:S02]  /*14a50*/  FADD.FTZ R0, R189, R0 ;  /* 0x00000000bd007221 */ /* 0x000fe40000010000 */
[C---:B--2---:R-:W-:Y:S04]  /*14a60*/  HMMA.16816.F32 R116, R164.reuse, R20, R116 ;  /* 0x00000014a474723c */ /* 0x044fe80000001874 */
[----:B------:R-:W-:Y:S02]  /*14a70*/  FADD.FTZ R199, R252, R199 ;  /* 0x000000c7fcc77221 */ /* 0x000fe40000010000 */
[----:B------:R-:W-:Y:S02]  /*14a80*/  FADD.FTZ R0, R187, R0 ;  /* 0x00000000bb007221 */ /* 0x000fe40000010000 */
[C---:B------:R-:W-:Y:S04]  /*14a90*/  HMMA.16816.F32 R120, R164.reuse, R22, R120 ;  /* 0x00000016a478723c */ /* 0x040fe80000001878 */
[----:B------:R-:W-:Y:S04]  /*14aa0*/  FADD.FTZ R250, R250, R199 ;  /* 0x000000c7fafa7221 */ /* 0x000fe80000010000 */
[C---:B---3--:R-:W-:Y:S04]  /*14ab0*/  HMMA.16816.F32 R124, R164.reuse, R4, R124 ;  /* 0x00000004a47c723c */ /* 0x048fe8000000187c */
[----:B------:R-:W-:Y:S04]  /*14ac0*/  FADD.FTZ R250, R185, R250 ;  /* 0x000000fab9fa7221 */ /* 0x000fe80000010000 */
[----:B------:R-:W-:Y:S01]  /*14ad0*/  FADD.FTZ R183, R183, R250 ;  /* 0x000000fab7b77221 */ /* 0x000fe20000010000 */
[----:B------:R-:W-:Y:S03]  /*14ae0*/  HMMA.16816.F32 R128, R164, R6, R128 ;  /* 0x00000006a480723c */ /* 0x000fe60000001880 */
[----:B------:R-:W-:Y:S04]  /*14af0*/  FADD.FTZ R183, R182, R183 ;  /* 0x000000b7b6b77221 */ /* 0x000fe80000010000 */
[----:B------:R-:W-:Y:S02]  /*14b00*/  FADD.FTZ R167, R181, R0 ;  /* 0x00000000b5a77221 */ /* 0x000fe40000010000 */
[----:B------:R-:W-:Y:S03]  /*14b10*/  FADD.FTZ R251, R180, R183 ;  /* 0x000000b7b4fb7221 */ /* 0x000fe60000010000 */
[----:B------:R-:W-:Y:S02]  /*14b20*/  FADD.FTZ R167, R184, R167 ;  /* 0x000000a7b8a77221 */ /* 0x000fe40000010000 */
[----:B------:R-:W-:Y:S02]  /*14b30*/  IMAD.MOV.U32 R164, RZ, RZ, R2 ;  /* 0x000000ffffa47224 */ /* 0x000fe400078e0002 */
[----:B------:R-:W-:Y:S01]  /*14b40*/  IMAD.MOV.U32 R0, RZ, RZ, R3 ;  /* 0x000000ffff007224 */ /* 0x000fe200078e0003 */
[----:B------:R-:W-:-:S05]  /*14b50*/  @P0 BRA `(.L_x_1384) ;  /* 0xffffbbf000000947 */ /* 0x000fca000383ffff */
.L_x_1383:
[----:B------:R-:W1:Y:S01]  /*14b60*/  SHFL.BFLY PT, R4, R167, 0x2, 0x1f ;  /* 0x0c401f00a7047f89 */ /* 0x000e6200000e0000 */
[----:B------:R-:W-:Y:S01]  /*14b70*/  MOV R10, 0x3f800000 ;  /* 0x3f800000000a7802 */ /* 0x000fe20000000f00 */
[----:B------:R-:W2:Y:S01]  /*14b80*/  S2UR UR7, SR_CTAID.Y ;  /* 0x00000000000779c3 */ /* 0x000ea20000002600 */
[----:B------:R-:W-:Y:S01]  /*14b90*/  MOV R11, 0x3f800000 ;  /* 0x3f800000000b7802 */ /* 0x000fe20000000f00 */
[----:B------:R-:W3:Y:S01]  /*14ba0*/  SHFL.BFLY PT, R0, R251, 0x2, 0x1f ;  /* 0x0c401f00fb007f89 */ /* 0x000ee200000e0000 */
[----:B------:R-:W-:Y:S01]  /*14bb0*/  ULDC.U8 UR11, c[0x0][0x329] ;  /* 0x0000ca40000b7ab9 */ /* 0x000fe20000000000 */
[----:B------:R-:W-:Y:S01]  /*14bc0*/  BSSY B0, `(.L_x_1387) ;  /* 0x0000193000007945 */ /* 0x000fe20003800000 */
[----:B------:R-:W-:Y:S01]  /*14bd0*/  UISETP.NE.AND UP4, UPT, UR26, -0x1, UPT ;  /* 0xffffffff1a00788c */ /* 0x000fe2000bf85270 */
[----:B------:R-:W4:Y:S01]  /*14be0*/  S2R R5, SR_TID.X ;  /* 0x0000000000057919 */ /* 0x000f220000002100 */
[----:B------:R-:W-:-:S02]  /*14bf0*/  UISETP.NE.AND UP3, UPT, UR11, URZ, UPT ;  /* 0x0000003f0b00728c */ /* 0x000fc4000bf65270 */
[----:B------:R-:W-:Y:S02]  /*14c00*/  ULDC.U8 UR10, c[0x0][0x328] ;  /* 0x0000ca00000a7ab9 */ /* 0x000fe40000000000 */
[----:B------:R-:W-:Y:S02]  /*14c10*/  ULDC.64 UR4, c[0x0][0x1e8] ;  /* 0x00007a0000047ab9 */ /* 0x000fe40000000a00 */
[----:B------:R-:W-:Y:S02]  /*14c20*/  UISETP.NE.AND UP2, UPT, UR10, URZ, UPT ;  /* 0x0000003f0a00728c */ /* 0x000fe4000bf45270 */
[----:B------:R-:W-:Y:S02]  /*14c30*/  ULDC UR9, c[0x0][0x214] ;  /* 0x0000850000097ab9 */ /* 0x000fe40000000800 */
[----:B------:R-:W-:Y:S02]  /*14c40*/  @UP4 UIMAD.WIDE.U32 UR14, UR26, UR4, URZ ;  /* 0x000000041a0e42a5 */ /* 0x000fe4000f8e003f */
[----:B------:R-:W-:Y:S01]  /*14c50*/  @!UP3 UISETP.NE.AND UP1, UPT, UR10, URZ, UPT ;  /* 0x0000003f0a00b28c */ /* 0x000fe2000bf25270 */
[----:B------:R-:W4:Y:S01]  /*14c60*/  S2UR UR10, SR_CTAID.X ;  /* 0x00000000000a79c3 */ /* 0x000f220000002500 */
[----:B------:R-:W-:Y:S01]  /*14c70*/  @UP4 UIMAD UR8, UR26, UR5, UR15 ;  /* 0x000000051a0842a4 */ /* 0x000fe2000f8e020f */
[----:B-1----:R-:W-:Y:S01]  /*14c80*/  FADD.FTZ R9, R4, R167 ;  /* 0x000000a704097221 */ /* 0x002fe20000010000 */
[----:B------:R-:W-:-:S02]  /*14c90*/  UISETP.EQ.AND UP2, UPT, UR11, URZ, UP2 ;  /* 0x0000003f0b00728c */ /* 0x000fc40009742270 */
[----:B--2---:R-:W-:Y:S01]  /*14ca0*/  @!UP4 USHF.R.S32.HI UR13, URZ, 0x1f, UR7 ;  /* 0x0000001f3f0dc899 */ /* 0x004fe20008011407 */
[----:B---3--:R-:W-:Y:S01]  /*14cb0*/  FADD.FTZ R7, R0, R251 ;  /* 0x000000fb00077221 */ /* 0x008fe20000010000 */
[----:B------:R-:W1:Y:S01]  /*14cc0*/  SHFL.BFLY PT, R6, R9, 0x1, 0x1f ;  /* 0x0c201f0009067f89 */ /* 0x000e6200000e0000 */
[----:B------:R-:W-:Y:S01]  /*14cd0*/  ULDC.64 UR4, c[0x0][0x1e0] ;  /* 0x0000780000047ab9 */ /* 0x000fe20000000a00 */
[----:B------:R-:W2:Y:S01]  /*14ce0*/  S2UR UR11, SR_CTAID.Z ;  /* 0x00000000000b79c3 */ /* 0x000ea20000002700 */
[----:B----4-:R-:W-:Y:S01]  /*14cf0*/  SHF.R.S32.HI R0, RZ, 0x1f, R5 ;  /* 0x0000001fff007819 */ /* 0x010fe20000011405 */
[----:B------:R-:W3:Y:S01]  /*14d00*/  SHFL.BFLY PT, R4, R7, 0x1, 0x1f ;  /* 0x0c201f0007047f89 */ /* 0x000ee200000e0000 */
[----:B------:R-:W-:Y:S02]  /*14d10*/  @!UP4 UIMAD UR13, UR13, UR4, URZ ;  /* 0x000000040d0dc2a4 */ /* 0x000fe4000f8e023f */
[----:B------:R-:W-:Y:S02]  /*14d20*/  @UP3 ULDC UR12, c[0x0][0x210] ;  /* 0x00008400000c3ab9 */ /* 0x000fe40000000800 */
[----:B------:R-:W-:-:S02]  /*14d30*/  @!UP4 UIMAD UR13, UR7, UR5, UR13 ;  /* 0x00000005070dc2a4 */ /* 0x000fc4000f8e020d */
[----:B------:R-:W-:Y:S02]  /*14d40*/  @UP3 UIMAD UR12, UR12, UR9, URZ ;  /* 0x000000090c0c32a4 */ /* 0x000fe4000f8e023f */
[----:B------:R-:W-:Y:S02]  /*14d50*/  ULDC UR5, c[0x0][0x234] ;  /* 0x00008d0000057ab9 */ /* 0x000fe40000000800 */
[----:B------:R-:W-:Y:S02]  /*14d60*/  UISETP.NE.OR UP0, UPT, UR26, -0x1, !UP2 ;  /* 0xffffffff1a00788c */ /* 0x000fe4000d705670 */
[----:B------:R-:W-:Y:S02]  /*14d70*/  @!UP3 USEL UR12, UR9, UR5, !UP1 ;  /* 0x00000005090cb287 */ /* 0x000fe4000c800000 */
[----:B------:R-:W-:Y:S02]  /*14d80*/  @!UP4 UIMAD.WIDE.U32 UR18, UR7, UR4, URZ ;  /* 0x000000040712c2a5 */ /* 0x000fe4000f8e003f */
[----:B------:R-:W-:-:S02]  /*14d90*/  @UP3 UMOV UR15, 0x1 ;  /* 0x00000001000f3882 */ /* 0x000fc40000000000 */
[----:B------:R-:W-:Y:S01]  /*14da0*/  ULDC UR4, c[0x0][0x1c0] ;  /* 0x0000700000047ab9 */ /* 0x000fe20000000800 */
[----:B-1----:R-:W-:Y:S01]  /*14db0*/  FADD.FTZ R6, R9, R6 ;  /* 0x0000000609067221 */ /* 0x002fe20000010000 */
[----:B------:R-:W-:Y:S01]  /*14dc0*/  LEA.HI R9, R0, R5, RZ, 0x2 ;  /* 0x0000000500097211 */ /* 0x000fe200078f10ff */
[----:B------:R-:W-:Y:S01]  /*14dd0*/  @!UP3 UIMAD UR15, UR12, UR4, URZ ;  /* 0x000000040c0fb2a4 */ /* 0x000fe2000f8e023f */
[----:B---3--:R-:W-:Y:S02]  /*14de0*/  FADD.FTZ R4, R7, R4 ;  /* 0x0000000407047221 */ /* 0x008fe40000010000 */
[----:B------:R-:W-:Y:S01]  /*14df0*/  FSETP.NE.FTZ.AND P4, PT, R6, RZ, PT ;  /* 0x000000ff0600720b */ /* 0x000fe20003f95000 */
[----:B------:R-:W-:Y:S01]  /*14e00*/  @UP3 ULDC UR16, c[0x0][0x210] ;  /* 0x0000840000103ab9 */ /* 0x000fe20000000800 */
[--C-:B------:R-:W-:Y:S01]  /*14e10*/  SHF.R.S32.HI R8, RZ, 0x2, R9.reuse ;  /* 0x00000002ff087819 */ /* 0x100fe20000011409 */
[----:B------:R-:W-:Y:S01]  /*14e20*/  UIMAD UR4, UR7, UR15, URZ ;  /* 0x0000000f070472a4 */ /* 0x000fe2000f8e023f */
[----:B------:R-:W-:Y:S01]  /*14e30*/  SHF.R.S32.HI R7, RZ, 0x1f, R9 ;  /* 0x0000001fff077819 */ /* 0x000fe20000011409 */
[----:B------:R-:W-:Y:S01]  /*14e40*/  @!UP3 UMOV UR16, 0x1 ;  /* 0x000000010010b882 */ /* 0x000fe20000000000 */
[----:B------:R-:W-:Y:S01]  /*14e50*/  FSETP.NE.FTZ.AND P3, PT, R4, RZ, PT ;  /* 0x000000ff0400720b */ /* 0x000fe20003f75000 */
[----:B------:R-:W-:Y:S01]  /*14e60*/  @!UP0 UIMAD UR26, UR7, UR9, URZ ;  /* 0x00000009071a82a4 */ /* 0x000fe2000f8e023f */
[----:B------:R-:W-:Y:S01]  /*14e70*/  LEA.HI R7, R7, R8, RZ, 0x3 ;  /* 0x0000000807077211 */ /* 0x000fe200078f18ff */
[----:B------:R-:W-:-:S02]  /*14e80*/  UIMAD UR5, UR10, UR16, URZ ;  /* 0x000000100a0572a4 */ /* 0x000fc4000f8e023f */
[----:B------:R-:W-:Y:S01]  /*14e90*/  USEL UR4, UR4, URZ, !UP2 ;  /* 0x0000003f04047287 */ /* 0x000fe2000d000000 */
[----:B------:R-:W-:Y:S01]  /*14ea0*/  LOP3.LUT R7, R7, 0xfffffff8, RZ, 0xc0, !PT ;  /* 0xfffffff807077812 */ /* 0x000fe200078ec0ff */
[----:B------:R-:W1:Y:S01]  /*14eb0*/  @P4 MUFU.RCP R10, R6 ;  /* 0x00000006000a4308 */ /* 0x000e620000001000 */
[----:B------:R-:W-:Y:S02]  /*14ec0*/  USHF.L.U32 UR5, UR5, 0x7, URZ ;  /* 0x0000000705057899 */ /* 0x000fe4000800063f */
[----:B------:R-:W-:Y:S01]  /*14ed0*/  IADD3 R7, R8, -R7, RZ ;  /* 0x8000000708077210 */ /* 0x000fe20007ffe0ff */
[----:B--2---:R-:W-:Y:S01]  /*14ee0*/  UIMAD UR12, UR11, UR12, UR4 ;  /* 0x0000000c0b0c72a4 */ /* 0x004fe2000f8e0204 */
[----:B------:R-:W-:Y:S01]  /*14ef0*/  LEA.HI R8, R0, R5, RZ, 0x5 ;  /* 0x0000000500087211 */ /* 0x000fe200078f28ff */
[----:B------:R-:W-:Y:S01]  /*14f00*/  @!UP2 UMOV UR20, URZ ;  /* 0x0000003f0014ac82 */ /* 0x000fe20008000000 */
[C---:B------:R-:W-:Y:S01]  /*14f10*/  SHF.L.U32 R12, R7.reuse, 0x6, RZ ;  /* 0x00000006070c7819 */ /* 0x040fe200000006ff */
[----:B------:R-:W2:Y:S01]  /*14f20*/  @P3 MUFU.RCP R11, R4 ;  /* 0x00000004000b3308 */ /* 0x000ea20000001000 */
[C---:B------:R-:W-:Y:S01]  /*14f30*/  R2P PR, R7.reuse, 0x6 ;  /* 0x0000000607007804 */ /* 0x040fe20000000000 */
[----:B------:R-:W-:Y:S01]  /*14f40*/  @UP2 UMOV UR20, UR26 ;  /* 0x0000001a00142c82 */ /* 0x000fe20008000000 */
[----:B------:R-:W-:Y:S01]  /*14f50*/  LOP3.LUT R12, R12, 0x1c0, RZ, 0xc0, !PT ;  /* 0x000001c00c0c7812 */ /* 0x000fe200078ec0ff */
[----:B------:R-:W-:Y:S01]  /*14f60*/  @!UP2 UMOV UR21, URZ ;  /* 0x0000003f0015ac82 */ /* 0x000fe20008000000 */
[----:B------:R-:W-:Y:S01]  /*14f70*/  LOP3.LUT R7, R7, 0x1, RZ, 0xc0, !PT ;  /* 0x0000000107077812 */ /* 0x000fe200078ec0ff */
[----:B------:R-:W-:Y:S01]  /*14f80*/  USHF.R.S32.HI UR4, URZ, 0x1f, UR5 ;  /* 0x0000001f3f047899 */ /* 0x000fe20008011405 */
[----:B------:R-:W-:Y:S01]  /*14f90*/  LEA.HI R13, R12, R12, RZ, 0x1d ;  /* 0x0000000c0c0d7211 */ /* 0x000fe200078fe8ff */
[----:B-1----:R-:W-:Y:S01]  /*14fa0*/  FMUL.FTZ R10, R10, c[0x0][0x2dc] ;  /* 0x0000b7000a0a7a20 */ /* 0x002fe20000410000 */
[----:B------:R-:W-:Y:S01]  /*14fb0*/  ISETP.NE.U32.AND P0, PT, R7, 0x1, PT ;  /* 0x000000010700780c */ /* 0x000fe20003f05070 */
[----:B------:R-:W1:Y:S01]  /*14fc0*/  @P4 MUFU.LG2 R6, R6 ;  /* 0x0000000600064308 */ /* 0x000e620000000c00 */
[----:B------:R-:W-:Y:S01]  /*14fd0*/  MOV R12, 0x40 ;  /* 0x00000040000c7802 */ /* 0x000fe20000000f00 */
[C---:B------:R-:W-:Y:S01]  /*14fe0*/  FMUL.FTZ R160, R10.reuse, R160 ;  /* 0x000000a00aa07220 */ /* 0x040fe20000410000 */
[----:B------:R-:W-:Y:S01]  /*14ff0*/  @UP2 USHF.R.S32.HI UR21, URZ, 0x1f, UR26 ;  /* 0x0000001f3f152899 */ /* 0x000fe2000801141a */
[----:B------:R-:W-:Y:S01]  /*15000*/  FMUL.FTZ R161, R10, R161 ;  /* 0x000000a10aa17220 */ /* 0x000fe20000410000 */
[----:B------:R-:W-:Y:S01]  /*15010*/  SEL R12, R12, 0xffffffc0, !P2 ;  /* 0xffffffc00c0c7807 */ /* 0x000fe20005000000 */
[C---:B------:R-:W-:Y:S01]  /*15020*/  FMUL.FTZ R156, R10.reuse, R156 ;  /* 0x0000009c0a9c7220 */ /* 0x040fe20000410000 */
[----:B------:R-:W-:Y:S01]  /*15030*/  USHF.R.S32.HI UR7, URZ, 0x1f, UR12 ;  /* 0x0000001f3f077899 */ /* 0x000fe2000801140c */
[C---:B------:R-:W-:Y:S01]  /*15040*/  FMUL.FTZ R157, R10.reuse, R157 ;  /* 0x0000009d0a9d7220 */ /* 0x040fe20000410000 */
[----:B------:R-:W-:Y:S01]  /*15050*/  F2FP.PACK_AB R160, R161, R160 ;  /* 0x000000a0a1a0723e */ /* 0x000fe200000000ff */
[C---:B------:R-:W-:Y:S01]  /*15060*/  FMUL.FTZ R152, R10.reuse, R152 ;  /* 0x000000980a987220 */ /* 0x040fe20000410000 */
[----:B------:R-:W3:Y:S01]  /*15070*/  @P3 MUFU.LG2 R4, R4 ;  /* 0x0000000400043308 */ /* 0x000ee20000000c00 */
[C---:B------:R-:W-:Y:S01]  /*15080*/  FMUL.FTZ R153, R10.reuse, R153 ;  /* 0x000000990a997220 */ /* 0x040fe20000410000 */
[----:B------:R-:W-:Y:S01]  /*15090*/  F2FP.PACK_AB R156, R157, R156 ;  /* 0x0000009c9d9c723e */ /* 0x000fe200000000ff */
[C---:B------:R-:W-:Y:S01]  /*150a0*/  FMUL.FTZ R148, R10.reuse, R148 ;  /* 0x000000940a947220 */ /* 0x040fe20000410000 */
[----:B------:R-:W-:Y:S01]  /*150b0*/  UIADD3 UR5, UP1, UP0, UR5, UR20, UR12 ;  /* 0x0000001405057290 */ /* 0x000fe2000f83e00c */
        /* <DEDUP_REMOVED lines=88> */
[----:B------:R-:W-:Y:S01]  /*15640*/  LOP3.LUT R10, R9, 0x3ffffffc, RZ, 0xc0, !PT ;  /* 0x3ffffffc090a7812 */ /* 0x000fe200078ec0ff */
[----:B--2---:R-:W-:Y:S01]  /*15650*/  FMUL.FTZ R11, R11, c[0x0][0x2dc] ;  /* 0x0000b7000b0b7a20 */ /* 0x004fe20000410000 */
[----:B------:R-:W-:Y:S01]  /*15660*/  SHF.R.S32.HI R9, RZ, 0x5, R8 ;  /* 0x00000005ff097819 */ /* 0x000fe20000011408 */
[----:B-1----:R-:W-:Y:S01]  /*15670*/  @P4 FMUL.FTZ R6, R6, 0.69314718246459960938 ;  /* 0x3f31721806064820 */ /* 0x002fe20000410000 */
[----:B------:R-:W-:Y:S01]  /*15680*/  IADD3 R10, -R10, R5, RZ ;  /* 0x000000050a0a7210 */ /* 0x000fe20007ffe1ff */
[----:B------:R-:W-:Y:S01]  /*15690*/  FMUL.FTZ R162, R11, R162 ;  /* 0x000000a20ba27220 */ /* 0x000fe20000410000 */
[----:B------:R-:W-:Y:S01]  /*156a0*/  F2FP.PACK_AB R124, R125, R124 ;  /* 0x0000007c7d7c723e */ /* 0x000fe200000000ff */
[----:B------:R-:W-:Y:S01]  /*156b0*/  FMUL.FTZ R163, R11, R163 ;  /* 0x000000a30ba37220 */ /* 0x000fe20000410000 */
[----:B------:R-:W-:Y:S01]  /*156c0*/  LEA R10, R9, R10, 0x9 ;  /* 0x0000000a090a7211 */ /* 0x000fe200078e48ff */
[----:B------:R-:W-:Y:S01]  /*156d0*/  FMUL.FTZ R158, R11, R158 ;  /* 0x0000009e0b9e7220 */ /* 0x000fe20000410000 */
[----:B------:R-:W-:Y:S01]  /*156e0*/  F2FP.PACK_AB R128, R129, R128 ;  /* 0x000000808180723e */ /* 0x000fe200000000ff */
[C---:B------:R-:W-:Y:S01]  /*156f0*/  FMUL.FTZ R159, R11.reuse, R159 ;  /* 0x0000009f0b9f7220 */ /* 0x040fe20000410000 */
[----:B------:R-:W-:Y:S01]  /*15700*/  LEA R10, R10, R13, 0x1 ;  /* 0x0000000d0a0a7211 */ /* 0x000fe200078e08ff */
[----:B------:R-:W-:Y:S01]  /*15710*/  FMUL.FTZ R154, R11, R154 ;  /* 0x0000009a0b9a7220 */ /* 0x000fe20000410000 */
[----:B------:R-:W-:Y:S01]  /*15720*/  F2FP.PACK_AB R162, R163, R162 ;  /* 0x000000a2a3a2723e */ /* 0x000fe200000000ff */
[C---:B------:R-:W-:Y:S01]  /*15730*/  FMUL.FTZ R155, R11.reuse, R155 ;  /* 0x0000009b0b9b7220 */ /* 0x040fe20000410000 */
[----:B------:R-:W-:Y:S01]  /*15740*/  SHF.L.U32 R7, R10, 0x1, RZ ;  /* 0x000000010a077819 */ /* 0x000fe200000006ff */
[C---:B------:R-:W-:Y:S01]  /*15750*/  FMUL.FTZ R150, R11.reuse, R150 ;  /* 0x000000960b967220 */ /* 0x040fe20000410000 */
[----:B------:R-:W-:Y:S01]  /*15760*/  MOV R10, 0x20 ;  /* 0x00000020000a7802 */ /* 0x000fe20000000f00 */
[----:B------:R-:W-:Y:S01]  /*15770*/  FMUL.FTZ R151, R11, R151 ;  /* 0x000000970b977220 */ /* 0x000fe20000410000 */
[----:B------:R-:W-:Y:S01]  /*15780*/  IADD3 R13, R7, -0x10, RZ ;  /* 0xfffffff0070d7810 */ /* 0x000fe20007ffe0ff */
[C---:B------:R-:W-:Y:S01]  /*15790*/  FMUL.FTZ R146, R11.reuse, R146 ;  /* 0x000000920b927220 */ /* 0x040fe20000410000 */
[----:B------:R-:W-:Y:S01]  /*157a0*/  SEL R10, R10, 0xffffffe0, !P1 ;  /* 0xffffffe00a0a7807 */ /* 0x000fe20004800000 */
[----:B------:R-:W-:Y:S01]  /*157b0*/  FMUL.FTZ R147, R11, R147 ;  /* 0x000000930b937220 */ /* 0x000fe20000410000 */
[----:B------:R-:W-:Y:S01]  /*157c0*/  @P0 IADD3 R13, R7, 0x10, RZ ;  /* 0x00000010070d0810 */ /* 0x000fe20007ffe0ff */
        /* <DEDUP_REMOVED lines=9> */
[----:B-----5:R-:W-:Y:S01]  /*15860*/  IADD3 R17, R10, R13, RZ ;  /* 0x0000000d0a117210 */ /* 0x020fe20007ffe0ff */
        /* <DEDUP_REMOVED lines=98> */
[----:B------:R-:W-:Y:S01]  /*15e90*/  FMUL.FTZ R11, R11, R131 ;  /* 0x000000830b0b7220 */ /* 0x000fe20000410000 */
[----:B------:R-:W-:Y:S01]  /*15ea0*/  STS [R17+0x4400], R50 ;  /* 0x0044003211007388 */ /* 0x000fe20000000800 */
[----:B------:R-:W-:Y:S01]  /*15eb0*/  F2FP.PACK_AB R114, R115, R114 ;  /* 0x000000727372723e */ /* 0x000fe200000000ff */
[----:B---3--:R-:W-:Y:S01]  /*15ec0*/  @P3 FMUL.FTZ R77, R4, 0.69314718246459960938 ;  /* 0x3f317218044d3820 */ /* 0x008fe20000410000 */
[----:B------:R-:W-:Y:S01]  /*15ed0*/  F2FP.PACK_AB R118, R119, R118 ;  /* 0x000000767776723e */ /* 0x000fe200000000ff */
[----:B------:R-:W-:Y:S01]  /*15ee0*/  STS [R19+0x4000], R52 ;  /* 0x0040003413007388 */ /* 0x000fe20000000800 */
[----:B------:R-:W-:-:S02]  /*15ef0*/  F2FP.PACK_AB R122, R123, R122 ;  /* 0x0000007a7b7a723e */ /* 0x000fc400000000ff */
[----:B------:R-:W-:Y:S01]  /*15f00*/  F2FP.PACK_AB R126, R127, R126 ;  /* 0x0000007e7f7e723e */ /* 0x000fe200000000ff */
[----:B------:R-:W-:Y:S01]  /*15f10*/  STS [R19+0x4400], R54 ;  /* 0x0044003613007388 */ /* 0x000fe20000000800 */
[----:B------:R-:W-:Y:S02]  /*15f20*/  F2FP.PACK_AB R11, R11, R130 ;  /* 0x000000820b0b723e */ /* 0x000fe400000000ff */
[----:B------:R-:W-:Y:S01]  /*15f30*/  LOP3.LUT R12, R8, 0xffffffe0, RZ, 0xc0, !PT ;  /* 0xffffffe0080c7812 */ /* 0x000fe200078ec0ff */
        /* <DEDUP_REMOVED lines=17> */
[----:B-1----:R-:W-:-:S03]  /*16050*/  SHF.R.S32.HI R76, RZ, 0x1f, R9 ;  /* 0x0000001fff4c7819 */ /* 0x002fc60000011409 */
[----:B------:R-:W-:Y:S01]  /*16060*/  STS [R21+0x8400], R90 ;  /* 0x0084005a15007388 */ /* 0x000fe20000000800 */
[----:B------:R-:W-:-:S03]  /*16070*/  LEA.HI R76, R76, R9, RZ, 0x3 ;  /* 0x000000094c4c7211 */ /* 0x000fc600078f18ff */
[----:B------:R-:W-:Y:S01]  /*16080*/  STS [R23+0x8000], R92 ;  /* 0x0080005c17007388 */ /* 0x000fe20000000800 */
[----:B------:R-:W-:-:S03]  /*16090*/  LOP3.LUT R76, R76, 0xffffff8, RZ, 0xc0, !PT ;  /* 0x0ffffff84c4c7812 */ /* 0x000fc600078ec0ff */
[----:B------:R-:W-:Y:S01]  /*160a0*/  STS [R23+0x8400], R94 ;  /* 0x0084005e17007388 */ /* 0x000fe20000000800 */
[----:B------:R-:W-:Y:S02]  /*160b0*/  IADD3 R9, R9, -R76, RZ ;  /* 0x8000004c09097210 */ /* 0x000fe40007ffe0ff */
[----:B------:R-:W-:Y:S01]  /*160c0*/  MOV R76, 0x7f800000 ;  /* 0x7f800000004c7802 */ /* 0x000fe20000000f00 */
[----:B------:R-:W-:Y:S01]  /*160d0*/  STS [R25+0x8000], R96 ;  /* 0x0080006019007388 */ /* 0x000fe20000000800 */
[----:B------:R-:W-:-:S03]  /*160e0*/  @P3 FFMA.FTZ R76, R2, c[0x0][0x238], R77 ;  /* 0x00008e00024c3a23 */ /* 0x000fc6000001004d */
        /* <DEDUP_REMOVED lines=17> */
[----:B------:R-:W-:Y:S06]  /*16200*/  BAR.SYNC.DEFER_BLOCKING 0x0 ;  /* 0x0000000000007b1d */ /* 0x000fec0000010000 */
[----:B-1----:R-:W1:Y:S01]  /*16210*/  S2R R7, SR_TID.X ;  /* 0x0000000000077919 */ /* 0x002e620000002100 */
[----:B--2---:R-:W-:-:S03]  /*16220*/  IADD3 R11, -R12, R5, RZ ;  /* 0x000000050c0b7210 */ /* 0x004fc60007ffe1ff */
[----:B------:R2:W3:Y:S01]  /*16230*/  LDS.128 R68, [R232] ;  /* 0x00000000e8447984 */ /* 0x0004e20000000c00 */
[----:B------:R-:W-:-:S03]  /*16240*/  LOP3.LUT P0, RZ, R11, 0x3, RZ, 0xc0, !PT ;  /* 0x000000030bff7812 */ /* 0x000fc6000780c0ff */
[----:B------:R2:W4:Y:S01]  /*16250*/  LDS.128 R64, [R232+0x1000] ;  /* 0x00100000e8407984 */ /* 0x0005220000000c00 */
[----:B-1----:R-:W-:-:S03]  /*16260*/  SHF.R.S32.HI R10, RZ, 0x1f, R7 ;  /* 0x0000001fff0a7819 */ /* 0x002fc60000011407 */
[----:B------:R2:W1:Y:S01]  /*16270*/  LDS.128 R60, [R232+0x2000] ;  /* 0x00200000e83c7984 */ /* 0x0004620000000c00 */
[----:B------:R-:W-:-:S03]  /*16280*/  LEA.HI R8, R10, R7, RZ, 0x5 ;  /* 0x000000070a087211 */ /* 0x000fc600078f28ff */
[----:B------:R2:W1:Y:S01]  /*16290*/  LDS.128 R56, [R232+0x3000] ;  /* 0x00300000e8387984 */ /* 0x0004620000000c00 */
[----:B------:R-:W-:-:S03]  /*162a0*/  LOP3.LUT R8, R8, 0xffffffe0, RZ, 0xc0, !PT ;  /* 0xffffffe008087812 */ /* 0x000fc600078ec0ff */
[----:B------:R2:W1:Y:S01]  /*162b0*/  LDS.128 R52, [R232+0x4000] ;  /* 0x00400000e8347984 */ /* 0x0004620000000c00 */
[----:B------:R-:W-:-:S03]  /*162c0*/  IADD3 R8, -R8, R7, RZ ;  /* 0x0000000708087210 */ /* 0x000fc60007ffe1ff */
        /* <DEDUP_REMOVED lines=34> */
.L_x_1388:
[----:B---34-:R-:W-:Y:S05]  /*164f0*/  BSYNC B0 ;  /* 0x0000000000007941 */ /* 0x018fea0003800000 */
.L_x_1387:
        /* <DEDUP_REMOVED lines=36> */
.L_x_1390:
[----:B------:R-:W-:Y:S05]  /*16740*/  BSYNC B0 ;  /* 0x0000000000007941 */ /* 0x000fea0003800000 */
.L_x_1389:
        /* <DEDUP_REMOVED lines=22> */
.L_x_1392:
[----:B------:R-:W-:Y:S05]  /*168b0*/  BSYNC B0 ;  /* 0x0000000000007941 */ /* 0x000fea0003800000 */
.L_x_1391:
[----:B------:R-:W-:Y:S01]  /*168c0*/  IADD3 R0, R6, 0x40, RZ ;  /* 0x0000004006007810 */ /* 0x000fe20007ffe0ff */
[----:B------:R-:W-:Y:S03]  /*168d0*/  BSSY B0, `(.L_x_1393) ;  /* 0x0000015000007945 */ /* 0x000fe60003800000 */
[----:B------:R-:W-:-:S13]  /*168e0*/  ISETP.GE.AND P0, PT, R0, UR6, PT ;  /* 0x0000000600007c0c */ /* 0x000fda000bf06270 */
[----:B------:R-:W-:Y:S05]  /*168f0*/  @P0 BRA `(.L_x_1394) ;  /* 0x0000012000000947 */ /* 0x000fea0003800000 */
[----:B----4-:R-:W-:Y:S01]  /*16900*/  IADD3 R3, P0, R10, 0x40, RZ ;  /* 0x000000400a037810 */ /* 0x010fe20007f1e0ff */
        /* <DEDUP_REMOVED lines=17> */
.L_x_1394:
[----:B------:R-:W-:Y:S05]  /*16a20*/  BSYNC B0 ;  /* 0x0000000000007941 */ /* 0x000fea0003800000 */
.L_x_1393:
[----:B------:R-:W-:-:S04]  /*16a30*/  IADD3 R6, R6, 0x60, RZ ;  /* 0x0000006006067810 */ /* 0x000fc80007ffe0ff */
[----:B------:R-:W-:-:S13]  /*16a40*/  ISETP.GE.AND P0, PT, R6, UR6, PT ;  /* 0x0000000606007c0c */ /* 0x000fda000bf06270 */
[----:B------:R-:W-:Y:S05]  /*16a50*/  @P0 EXIT ;  /* 0x000000000000094d */ /* 0x000fea0003800000 */
[----:B------:R-:W-:Y:S01]  /*16a60*/  IADD3 R0, P0, R10, 0x60, RZ ;  /* 0x000000600a007810 */ /* 0x000fe20007f1e0ff */
[----:B------:R-:W-:Y:S01]  /*16a70*/  IMAD.MOV.U32 R4, RZ, RZ, R8 ;  /* 0x000000ffff047224 */ /* 0x000fe200078e0008 */
[----:B------:R-:W-:Y:S01]  /*16a80*/  ISETP.GE.AND P2, PT, R244, c[0x0][0x220], PT ;  /* 0x00008800f4007a0c */ /* 0x000fe20003f46270 */
[----:B------:R-:W-:Y:S01]  /*16a90*/  IMAD.MOV.U32 R5, RZ, RZ, R77 ;  /* 0x000000ffff057224 */ /* 0x000fe200078e004d */
[----:B------:R-:W-:Y:S01]  /*16aa0*/  ISETP.GE.AND P1, PT, R230, c[0x0][0x220], PT ;  /* 0x00008800e6007a0c */ /* 0x000fe20003f26270 */
[----:B-1--4-:R-:W-:Y:S01]  /*16ab0*/  IMAD.X R3, RZ, RZ, R11, P0 ;  /* 0x000000ffff037224 */ /* 0x012fe200000e060b */
        /* <DEDUP_REMOVED lines=14> */
.L_x_1395:
        /* <DEDUP_REMOVED lines=14> */
.L_x_2051:


//--------------------- .text._ZN5flash16flash_fwd_kernelI23Flash_fwd_kernel_traitsILi256ELi128ELi64ELi8ELb0ELb0EN7cutlass6half_tE19Flash_kernel_traitsILi256ELi128ELi64ELi8ES3_EELb1ELb0ELb0ELb0ELb0ELb1ELb0ELb0EEEvNS_16Flash_fwd_paramsE --------------------------
	.section	.text._ZN5flash16flash_fwd_kernelI23Flash_fwd_kernel_traitsILi256ELi128ELi64ELi8ELb0ELb0EN7cutlass6half_tE19Flash_kernel_traitsILi256ELi128ELi64ELi8ES3_EELb1ELb0ELb0ELb0ELb0ELb1ELb0ELb0EEEvNS_16Flash_fwd_paramsE,"ax",@progbits
	.sectioninfo	@"SHI_REGISTERS=254"
	.align	128
        .global         _ZN5flash16flash_fwd_kernelI23Flash_fwd_kernel_traitsILi256ELi128ELi64ELi8ELb0ELb0EN7cutlass6half_tE19Flash_kernel_traitsILi256ELi128ELi64ELi8ES3_EELb1ELb0ELb0ELb0ELb0ELb1ELb0ELb0EEEvNS_16Flash_fwd_paramsE
        .type           _ZN5flash16flash_fwd_kernelI23Flash_fwd_kernel_traitsILi256ELi128ELi64ELi8ELb0ELb0EN7cutlass6half_tE19Flash_kernel_traitsILi256ELi128ELi64ELi8ES3_EELb1ELb0ELb0ELb0ELb0ELb1ELb0ELb0EEEvNS_16Flash_fwd_paramsE,@function
        .size           _ZN5flash16flash_fwd_kernelI23Flash_fwd_kernel_traitsILi256ELi128ELi64ELi8ELb0ELb0EN7cutlass6half_tE19Flash_kernel_traitsILi256ELi128ELi64ELi8ES3_EELb1ELb0ELb0ELb0ELb0ELb1ELb0ELb0EEEvNS_16Flash_fwd_paramsE,(.L_x_2052 - _ZN5flash16flash_fwd_kernelI23Flash_fwd_kernel_traitsILi256ELi128ELi64ELi8ELb0ELb0EN7cutlass6half_tE19Flash_kernel_traitsILi256ELi128ELi64ELi8ES3_EELb1ELb0ELb0ELb0ELb0ELb1ELb0ELb0EEEvNS_16Flash_fwd_paramsE)
        .other          _ZN5flash16flash_fwd_kernelI23Flash_fwd_kernel_traitsILi256ELi128ELi64ELi8ELb0ELb0EN7cutlass6half_tE19Flash_kernel_traitsILi256ELi128ELi64ELi8ES3_EELb1ELb0ELb0ELb0ELb0ELb1ELb0ELb0EEEvNS_16Flash_fwd_paramsE,@"STO_CUDA_ENTRY STV_DEFAULT"
_ZN5flash16flash_fwd_kernelI23Flash_fwd_kernel_traitsILi256ELi128ELi64ELi8ELb0ELb0EN7cutlass6half_tE19Flash_kernel_traitsILi256ELi128ELi64ELi8ES3_EELb1ELb0ELb0ELb0ELb0ELb1ELb0ELb0EEEvNS_16Flash_fwd_paramsE:
.text._ZN5flash16flash_fwd_kernelI23Flash_fwd_kernel_traitsILi256ELi128ELi64ELi8ELb0ELb0EN7cutlass6half_tE19Flash_kernel_traitsILi256ELi128ELi64ELi8ES3_EELb1ELb0ELb0ELb0ELb0ELb1ELb0ELb0EEEvNS_16Flash_fwd_paramsE:
        /* <DEDUP_REMOVED lines=14> */
[----:B------:R-:W3:Y:S01]  /*00e0*/  @P2 LDG.E.64 R4, [R4.64] ;  /* 0x0000001c04042981 */ /* 0x000ee2000c1e1b00 */
[----:B------:R-:W-:Y:S01]  /*00f0*/  @P2 IMAD.MOV.U32 R2, RZ, RZ, R165 ;  /* 0x000000ffff022224 */ /* 0x000fe200078e00a5 */
[----:B------:R-:W-:-:S06]  /*0100*/  @P2 MOV R3, R80 ;  /* 0x0000005000032202 */ /* 0x000fcc0000000f00 */
[----:B------:R-:W4:Y:S01]  /*0110*/  @P2 LDG.E.64 R2, [R2.64] ;  /* 0x0000001c02022981 */ /* 0x000f22000c1e1b00 */
[----:B------:R-:W5:Y:S01]  /*0120*/  S2UR UR10, SR_CTAID.Y ;  /* 0x00000000000a79c3 */ /* 0x000f620000002600 */
[----:B------:R-:W-:Y:S02]  /*0130*/  UISETP.NE.U32.AND UP2, UPT, URZ, UR6, UPT ;  /* 0x000000063f00728c */ /* 0x000fe4000bf45070 */
[----:B------:R-:W-:Y:S02]  /*0140*/  UISETP.NE.U32.AND UP1, UPT, URZ, UR4, UPT ;  /* 0x000000043f00728c */ /* 0x000fe4000bf25070 */
[----:B------:R-:W-:Y:S02]  /*0150*/  UISETP.NE.AND.EX UP2, UPT, URZ, UR7, UPT, UP2 ;  /* 0x000000073f00728c */ /* 0x000fe4000bf45320 */
[----:B------:R-:W-:Y:S01]  /*0160*/  ULDC.64 UR12, c[0x0][0x240] ;  /* 0x00009000000c7ab9 */ /* 0x000fe20000000a00 */
[----:B------:R-:W1:Y:S01]  /*0170*/  S2UR UR9, SR_CTAID.Z ;  /* 0x00000000000979c3 */ /* 0x000e620000002700 */
[----:B------:R-:W-:-:S02]  /*0180*/  UMOV UR7, 0x4 ;  /* 0x0000000400077882 */ /* 0x000fc40000000000 */
[----:B------:R-:W-:Y:S01]  /*0190*/  PLOP3.LUT P0, PT, PT, PT, UP2, 0x80, 0x0 ;  /* 0x000000000000781c */ /* 0x000fe20003f0f028 */
[----:B------:R-:W-:Y:S02]  /*01a0*/  UISETP.NE.AND.EX UP1, UPT, URZ, UR5, UPT, UP1 ;  /* 0x000000053f00728c */ /* 0x000fe4000bf25310 */
[----:B------:R-:W-:Y:S02]  /*01b0*/  ULDC.U8 UR6, c[0x0][0x312] ;  /* 0x0000c48000067ab9 */ /* 0x000fe40000000000 */
[----:B------:R-:W-:Y:S02]  /*01c0*/  ULDC.64 UR4, c[0x0][0x248] ;  /* 0x0000920000047ab9 */ /* 0x000fe40000000a00 */
[----:B------:R-:W-:Y:S02]  /*01d0*/  UISETP.NE.AND UP3, UPT, UR6, URZ, UPT ;  /* 0x0000003f0600728c */ /* 0x000fe4000bf65270 */
[----:B------:R-:W-:Y:S02]  /*01e0*/  UISETP.EQ.U32.AND UP0, UPT, URZ, UR4, UPT ;  /* 0x000000043f00728c */ /* 0x000fe4000bf02070 */
[----:B-----5:R-:W-:-:S02]  /*01f0*/  UIMAD.WIDE UR12, UR10, UR7, UR12 ;  /* 0x000000070a0c72a5 */ /* 0x020fc4000f8e020c */
[----:B------:R-:W-:Y:S02]  /*0200*/  UISETP.EQ.OR.EX UP0, UPT, URZ, UR5, !UP3, UP0 ;  /* 0x000000053f00728c */ /* 0x000fe4000df02700 */
[----:B-1----:R-:W-:-:S06]  /*0210*/  ULOP3.LUT UR8, UR9, UR20, UR10, 0xfe, !UPT ;  /* 0x0000001409087292 */ /* 0x002fcc000f8efe0a */
[----:B--2---:R-:W-:-:S13]  /*0220*/  LOP3.LUT P3, RZ, R85, UR8, RZ, 0xfc, !PT ;  /* 0x0000000855ff7c12 */ /* 0x004fda000f86fcff */
[----:B------:R-:W-:Y:S02]  /*0230*/  @!P3 IMAD.MOV.U32 R6, RZ, RZ, c[0x0][0x308] ;  /* 0x0000c200ff06b624 */ /* 0x000fe400078e00ff */
[----:B------:R-:W-:Y:S01]  /*0240*/  @!P3 IMAD.MOV.U32 R7, RZ, RZ, c[0x0][0x30c] ;  /* 0x0000c300ff07b624 */ /* 0x000fe200078e00ff */
[----:B------:R-:W-:Y:S02]  /*0250*/  ULDC.64 UR4, c[0x0][0x248] ;  /* 0x0000920000047ab9 */ /* 0x000fe40000000a00 */
[----:B------:R-:W-:Y:S01]  /*0260*/  UIMAD.WIDE UR4, UR10, UR7, UR4 ;  /* 0x000000070a0472a5 */ /* 0x000fe2000f8e0204 */
[----:B---3--:R-:W1:Y:S08]  /*0270*/  @P2 R2UR UR32, R4 ;  /* 0x00000000042023c2 */ /* 0x008e7000000e0000 */
[----:B------:R-:W2:Y:S01]  /*0280*/  @P2 R2UR UR33, R5 ;  /* 0x00000000052123c2 */ /* 0x000ea200000e0000 */
[----:B----4-:R-:W-:Y:S01]  /*0290*/  @P2 IADD3 R165, P1, R2, c[0x0][0x300], RZ ;  /* 0x0000c00002a52a10 */ /* 0x010fe20007f3e0ff */
[----:B------:R-:W-:-:S04]  /*02a0*/  IMAD.U32 R2, RZ, RZ, UR12 ;  /* 0x0000000cff027e24 */ /* 0x000fc8000f8e00ff */
[----:B------:R-:W-:Y:S02]  /*02b0*/  @P2 IMAD.X R80, RZ, RZ, R3, P1 ;  /* 0x000000ffff502224 */ /* 0x000fe400008e0603 */
[----:B------:R-:W-:Y:S02]  /*02c0*/  IMAD.U32 R3, RZ, RZ, UR13 ;  /* 0x0000000dff037e24 */ /* 0x000fe4000f8e00ff */
[----:B-1----:R-:W-:Y:S01]  /*02d0*/  IMAD.U32 R4, RZ, RZ, UR32 ;  /* 0x00000020ff047e24 */ /* 0x002fe2000f8e00ff */
[----:B--2---:R-:W-:-:S05]  /*02e0*/  MOV R5, UR33 ;  /* 0x0000002100057c02 */ /* 0x004fca0008000f00 */
[----:B------:R1:W-:Y:S01]  /*02f0*/  @!P3 STG.E.64 [R6.64], R4 ;  /* 0x000000040600b986 */ /* 0x0003e2000c101b1c */
[----:B------:R-:W-:Y:S01]  /*0300*/  PLOP3.LUT P2, PT, PT, PT, UP0, 0x80, 0x0 ;  /* 0x000000000000781c */ /* 0x000fe20003f4f008 */
[----:B------:R-:W-:Y:S01]  /*0310*/  ULDC.64 UR12, c[0x0][0x250] ;  /* 0x00009400000c7ab9 */ /* 0x000fe20000000a00 */
[----:B------:R-:W-:Y:S01]  /*0320*/  PLOP3.LUT P1, PT, PT, PT, UP1, 0x80, 0x0 ;  /* 0x000000000000781c */ /* 0x000fe20003f2f018 */
[----:B------:R-:W-:Y:S01]  /*0330*/  @UP1 UIMAD.WIDE UR12, UR10, UR7, UR12 ;  /* 0x000000070a0c12a5 */ /* 0x000fe2000f8e020c */
[----:B-1----:R-:W-:Y:S01]  /*0340*/  @!P3 MOV R4, R165 ;  /* 0x000000a50004b202 */ /* 0x002fe20000000f00 */
[----:B------:R-:W-:-:S05]  /*0350*/  @!P3 IMAD.MOV.U32 R5, RZ, RZ, R80 ;  /* 0x000000ffff05b224 */ /* 0x000fca00078e0050 */
[----:B------:R1:W-:Y:S01]  /*0360*/  @!P3 STG.E.64 [R6.64+0x8], R4 ;  /* 0x000008040600b986 */ /* 0x0003e2000c101b1c */
[----:B------:R-:W-:Y:S02]  /*0370*/  IMAD.U32 R8, RZ, RZ, UR12 ;  /* 0x0000000cff087e24 */ /* 0x000fe4000f8e00ff */
[----:B------:R-:W-:Y:S01]  /*0380*/  IMAD.U32 R9, RZ, RZ, UR13 ;  /* 0x0000000dff097e24 */ /* 0x000fe2000f8e00ff */
[----:B-1----:R1:W2:Y:S04]  /*0390*/  @P0 LDG.E R6, [R2.64] ;  /* 0x0000001c02060981 */ /* 0x0022a8000c1e1900 */
[----:B------:R1:W3:Y:S04]  /*03a0*/  @P0 LDG.E R5, [R2.64+0x4] ;  /* 0x0000041c02050981 */ /* 0x0002e8000c1e1900 */
[----:B------:R-:W4:Y:S01]  /*03b0*/  @P1 LDG.E R4, [R8.64] ;  /* 0x0000001c08041981 */ /* 0x000f22000c1e1900 */
[----:B-1----:R-:W-:Y:S01]  /*03c0*/  MOV R2, UR4 ;  /* 0x0000000400027c02 */ /* 0x002fe20008000f00 */
[----:B------:R-:W-:-:S05]  /*03d0*/  IMAD.U32 R3, RZ, RZ, UR5 ;  /* 0x00000005ff037e24 */ /* 0x000fca000f8e00ff */
[----:B------:R-:W5:Y:S01]  /*03e0*/  @!P2 LDG.E R0, [R2.64] ;  /* 0x0000001c0200a981 */ /* 0x000f62000c1e1900 */
[----:B------:R-:W-:Y:S01]  /*03f0*/  UMOV UR23, 0xffffffff ;  /* 0xffffffff00177882 */ /* 0x000fe20000000000 */
[----:B------:R-:W-:Y:S01]  /*0400*/  SHF.R.S32.HI R229, RZ, 0x1f, R85 ;  /* 0x0000001fffe57819 */ /* 0x000fe20000011455 */
[----:B------:R-:W-:-:S03]  /*0410*/  UMOV UR13, 0xffffffff ;  /* 0xffffffff000d7882 */ /* 0x000fc60000000000 */
[----:B------:R-:W-:Y:S01]  /*0420*/  LEA.HI R82, R229, R85, RZ, 0x5 ;  /* 0x00000055e5527211 */ /* 0x000fe200078f28ff */
[----:B------:R-:W-:Y:S02]  /*0430*/  ULDC UR4, c[0x0][0x1c0] ;  /* 0x0000700000047ab9 */ /* 0x000fe40000000800 */
[----:B------:R-:W-:Y:S02]  /*0440*/  UIMAD UR4, UR10, UR4, UR9 ;  /* 0x000000040a0472a4 */ /* 0x000fe4000f8e0209 */
[----:B------:R-:W-:Y:S02]  /*0450*/  UMOV UR12, URZ ;  /* 0x0000003f000c7c82 */ /* 0x000fe40008000000 */
[----:B------:R-:W-:-:S04]  /*0460*/  USHF.L.U32 UR5, UR4, 0x5, URZ ;  /* 0x0000000504057899 */ /* 0x000fc8000800063f */
[----:B------:R-:W-:Y:S01]  /*0470*/  USHF.R.S32.HI UR4, URZ, 0x1f, UR5 ;  /* 0x0000001f3f047899 */ /* 0x000fe20008011405 */
[----:B--2---:R-:W1:Y:S08]  /*0480*/  @P0 R2UR UR23, R6 ;  /* 0x00000000061703c2 */ /* 0x004e7000000e0000 */
[----:B---3--:R-:W1:Y:S08]  /*0490*/  @P0 R2UR UR25, R5 ;  /* 0x00000000051903c2 */ /* 0x008e7000000e0000 */
[----:B----4-:R2:W3:Y:S08]  /*04a0*/  @P1 R2UR UR12, R4 ;  /* 0x00000000040c13c2 */ /* 0x0104f000000e0000 */
[----:B-----5:R4:W2:Y:S01]  /*04b0*/  @!P2 R2UR UR13, R0 ;  /* 0x00000000000da3c2 */ /* 0x0208a200000e0000 */
[----:B------:R-:W-:-:S04]  /*04c0*/  ISETP.NE.U32.AND P2, PT, RZ, c[0x0][0x248], PT ;  /* 0x00009200ff007a0c */ /* 0x000fc80003f45070 */
[----:B------:R-:W-:Y:S01]  /*04d0*/  ISETP.NE.AND.EX P2, PT, RZ, c[0x0][0x24c], PT, P2 ;  /* 0x00009300ff007a0c */ /* 0x000fe20003f45320 */
[----:B-1----:R-:W-:Y:S01]  /*04e0*/  @UP2 UIADD3 UR25, UR25, -UR23, URZ ;  /* 0x8000001719192290 */ /* 0x002fe2000fffe03f */
[----:B----4-:R-:W-:-:S05]  /*04f0*/  LOP3.LUT R0, R82, 0xffffffe0, RZ, 0xc0, !PT ;  /* 0xffffffe052007812 */ /* 0x010fca00078ec0ff */
[----:B------:R-:W-:-:S05]  /*0500*/  IMAD.IADD R0, R85, 0x1, -R0 ;  /* 0x0000000155007824 */ /* 0x000fca00078e0a00 */
[--C-:B------:R-:W-:Y:S02]  /*0510*/  IADD3 R165, P1, P0, R165, UR5, R0.reuse ;  /* 0x00000005a5a57c10 */ /* 0x100fe4000f83e000 */
[----:B------:R-:W-:Y:S01]  /*0520*/  SHF.R.S32.HI R0, RZ, 0x1f, R0 ;  /* 0x0000001fff007819 */ /* 0x000fe20000011400 */
[----:B------:R-:W-:-:S03]  /*0530*/  @!UP2 ULDC UR25, c[0x0][0x214] ;  /* 0x000085000019aab9 */ /* 0x000fc60000000800 */
[----:B------:R-:W-:Y:S01]  /*0540*/  IADD3.X R80, R80, UR4, R0, P1, P0 ;  /* 0x0000000450507c10 */ /* 0x000fe20008fe0400 */
[----:B--23--:R-:W-:Y:S05]  /*0550*/  @!P2 BRA `(.L_x_1396) ;  /* 0x000000700000a947 */ /* 0x00cfea0003800000 */
[----:B------:R-:W-:-:S13]  /*0560*/  PLOP3.LUT P0, PT, PT, PT, UP3, 0x80, 0x0 ;  /* 0x000000000000781c */ /* 0x000fda0003f0f038 */
[----:B------:R-:W2:Y:S04]  /*0570*/  @P0 LDG.E R0, [R2.64+0x4] ;  /* 0x0000041c02000981 */ /* 0x000ea8000c1e1900 */
[----:B------:R-:W3:Y:S01]  /*0580*/  @!P0 LDG.E R2, [R2.64] ;  /* 0x0000001c02028981 */ /* 0x000ee2000c1e1900 */
[----:B--2---:R-:W1:Y:S02]  /*0590*/  @P0 R2UR UR6, R0 ;  /* 0x00000000000603c2 */ /* 0x004e6400000e0000 */
[----:B-1----:R-:W-:-:S11]  /*05a0*/  @UP3 UIADD3 UR6, UR6, -UR13, URZ ;  /* 0x8000000d06063290 */ /* 0x002fd6000fffe03f */
[----:B---3--:R1:W2:Y:S02]  /*05b0*/  @!P0 R2UR UR6, R2 ;  /* 0x00000000020683c2 */ /* 0x0082a400000e0000 */
[----:B-12---:R-:W-:Y:S05]  /*05c0*/  BRA `(.L_x_1397) ;  /* 0x0000001000007947 */ /* 0x006fea0003800000 */
.L_x_1396:
[----:B------:R-:W-:Y:S02]  /*05d0*/  ULDC UR6, c[0x0][0x218] ;  /* 0x0000860000067ab9 */ /* 0x000fe40000000800 */
.L_x_1397:
        /* <DEDUP_REMOVED lines=61> */
.L_x_1399:
[----:B-1----:R-:W-:Y:S01]  /*09b0*/  IABS R3, c[0x0][0x1c8] ;  /* 0x0000720000037a13 */ /* 0x002fe20000000000 */
[----:B------:R-:W1:Y:S01]  /*09c0*/  S2R R0, SR_CTAID.Z ;  /* 0x0000000000007919 */ /* 0x000e620000002700 */
[----:B------:R-:W-:Y:S02]  /*09d0*/  ULDC UR4, c[0x0][0x1c8] ;  /* 0x0000720000047ab9 */ /* 0x000fe40000000800 */
[----:B------:R-:W2:Y:S01]  /*09e0*/  I2F.RP R4, R3 ;  /* 0x0000000300047306 */ /* 0x000ea20000209400 */
[----:B------:R-:W-:Y:S02]  /*09f0*/  ULOP3.LUT UR4, UR9, UR4, URZ, 0x3c, !UPT ;  /* 0x0000000409047292 */ /* 0x000fe4000f8e3c3f */
[----:B------:R-:W-:Y:S02]  /*0a00*/  @UP0 UIADD3 UR13, UR12, UR13, URZ ;  /* 0x0000000d0c0d0290 */ /* 0x000fe4000fffe03f */
[----:B------:R-:W-:Y:S02]  /*0a10*/  USHF.R.S32.HI UR15, URZ, 0x1f, UR9 ;  /* 0x0000001f3f0f7899 */ /* 0x000fe40008011409 */
[----:B------:R-:W-:Y:S01]  /*0a20*/  ISETP.LE.AND P1, PT, RZ, UR4, PT ;  /* 0x00000004ff007c0c */ /* 0x000fe2000bf23270 */
[----:B------:R-:W-:-:S02]  /*0a30*/  ULDC.64 UR4, c[0x0][0x1a0] ;  /* 0x0000680000047ab9 */ /* 0x000fc40000000a00 */
[----:B------:R-:W-:-:S04]  /*0a40*/  @UP0 UIMAD.WIDE.U32 UR16, UR13, UR4, URZ ;  /* 0x000000040d1002a5 */ /* 0x000fc8000f8e003f */
[----:B------:R-:W-:Y:S01]  /*0a50*/  @UP0 UIMAD UR13, UR13, UR5, UR17 ;  /* 0x000000050d0d02a4 */ /* 0x000fe2000f8e0211 */
        /* <DEDUP_REMOVED lines=33> */
.L_x_1400:
[----:B------:R-:W-:Y:S01]  /*0c70*/  LEA.HI R16, R229, R85, RZ, 0x3 ;  /* 0x00000055e5107211 */ /* 0x000fe200078f18ff */
[----:B------:R-:W1:Y:S01]  /*0c80*/  S2R R81, SR_CTAID.X ;  /* 0x0000000000517919 */ /* 0x000e620000002500 */
[----:B------:R-:W-:Y:S01]  /*0c90*/  UIADD3 UR20, -UR20, UR25, URZ ;  /* 0x0000001914147290 */ /* 0x000fe2000fffe13f */
[----:B------:R-:W-:Y:S01]  /*0ca0*/  SHF.R.S32.HI R231, RZ, 0x1f, R234 ;  /* 0x0000001fffe77819 */ /* 0x000fe200000114ea */
[----:B------:R-:W-:Y:S01]  /*0cb0*/  ULDC.64 UR4, c[0x0][0x1a8] ;  /* 0x00006a0000047ab9 */ /* 0x000fe20000000a00 */
[----:B------:R-:W-:Y:S01]  /*0cc0*/  LOP3.LUT R3, R16, 0xfffffff8, RZ, 0xc0, !PT ;  /* 0xfffffff810037812 */ /* 0x000fe200078ec0ff */
[----:B------:R-:W2:Y:S01]  /*0cd0*/  S2R R8, SR_CTAID.Z ;  /* 0x0000000000087919 */ /* 0x000ea20000002700 */
[----:B------:R-:W-:Y:S01]  /*0ce0*/  SHF.R.S32.HI R16, RZ, 0x3, R16 ;  /* 0x00000003ff107819 */ /* 0x000fe20000011410 */
[----:B------:R-:W-:Y:S01]  /*0cf0*/  UIMAD UR4, UR15, UR4, URZ ;  /* 0x000000040f0472a4 */ /* 0x000fe2000f8e023f */
[----:B------:R-:W-:Y:S01]  /*0d00*/  IMAD R238, R231, c[0x0][0x1b0], RZ ;  /* 0x00006c00e7ee7a24 */ /* 0x000fe200078e02ff */
[----:B------:R-:W-:Y:S01]  /*0d10*/  UMOV UR21, 0x6 ;  /* 0x0000000600157882 */ /* 0x000fe20000000000 */
[----:B------:R-:W-:Y:S01]  /*0d20*/  IMAD.IADD R3, R85, 0x1, -R3 ;  /* 0x0000000155037824 */ /* 0x000fe200078e0a03 */
[C---:B------:R-:W-:Y:S01]  /*0d30*/  IADD3 R2, R16.reuse, 0x20, RZ ;  /* 0x0000002010027810 */ /* 0x040fe20007ffe0ff */
[----:B------:R-:W-:Y:S01]  /*0d40*/  UIMAD UR4, UR9, UR5, UR4 ;  /* 0x00000005090472a4 */ /* 0x000fe2000f8e0204 */
[----:B------:R-:W-:Y:S01]  /*0d50*/  IADD3 R0, R16, 0x40, RZ ;  /* 0x0000004010007810 */ /* 0x000fe20007ffe0ff */
[----:B------:R-:W-:Y:S01]  /*0d60*/  IMAD.SHL.U32 R240, R3, 0x8, RZ ;  /* 0x0000000803f07824 */ /* 0x000fe200078e00ff */
[----:B------:R-:W-:Y:S01]  /*0d70*/  ISETP.GE.AND P2, PT, R2, UR20, PT ;  /* 0x0000001402007c0c */ /* 0x000fe2000bf46270 */
[----:B------:R-:W-:Y:S01]  /*0d80*/  ULEA.HI.SX32 UR9, UR24, 0xffffffff, 0x1a ;  /* 0xffffffff18097891 */ /* 0x000fe2000f8fd23f */
[----:B------:R-:W-:Y:S01]  /*0d90*/  ISETP.GE.AND P1, PT, R0, UR20, PT ;  /* 0x0000001400007c0c */ /* 0x000fe2000bf26270 */
[----:B------:R-:W-:Y:S01]  /*0da0*/  IMAD.SHL.U32 R0, R16, 0x40, RZ ;  /* 0x0000004010007824 */ /* 0x000fe200078e00ff */
[----:B------:R-:W-:Y:S01]  /*0db0*/  SHF.R.S32.HI R241, RZ, 0x1f, R240 ;  /* 0x0000001ffff17819 */ /* 0x000fe200000114f0 */
[----:B------:R-:W-:Y:S01]  /*0dc0*/  IMAD R238, R234, c[0x0][0x1b4], R238 ;  /* 0x00006d00eaee7a24 */ /* 0x000fe200078e02ee */
[----:B------:R-:W-:Y:S01]  /*0dd0*/  IADD3 R4, P0, R240, UR6, RZ ;  /* 0x00000006f0047c10 */ /* 0x000fe2000ff1e0ff */
[----:B------:R-:W-:Y:S01]  /*0de0*/  UIMAD UR6, UR9, -0x40, UR8 ;  /* 0xffffffc0090678a4 */ /* 0x000fe2000f8e0208 */
[----:B------:R-:W-:Y:S01]  /*0df0*/  IADD3 R232, R16, 0x60, RZ ;  /* 0x0000006010e87810 */ /* 0x000fe20007ffe0ff */
[----:B------:R-:W-:Y:S01]  /*0e00*/  UMOV UR10, 0x5 ;  /* 0x00000005000a7882 */ /* 0x000fe20000000000 */
[--C-:B------:R-:W-:Y:S01]  /*0e10*/  SHF.R.S32.HI R17, RZ, 0x1f, R16.reuse ;  /* 0x0000001fff117819 */ /* 0x100fe20000011410 */
[----:B------:R-:W-:Y:S01]  /*0e20*/  IMAD R231, R231, c[0x0][0x1b8], RZ ;  /* 0x00006e00e7e77a24 */ /* 0x000fe200078e02ff */
[----:B------:R-:W-:Y:S01]  /*0e30*/  IADD3.X R5, R241, UR11, RZ, P0, !PT ;  /* 0x0000000bf1057c10 */ /* 0x000fe200087fe4ff */
[----:B------:R-:W-:Y:S01]  /*0e40*/  UISETP.GE.AND UP0, UPT, UR8, 0x41, UPT ;  /* 0x000000410800788c */ /* 0x000fe2000bf06270 */
[----:B------:R-:W-:Y:S01]  /*0e50*/  ISETP.GE.AND P0, PT, R232, UR20, PT ;  /* 0x00000014e8007c0c */ /* 0x000fe2000bf06270 */
[----:B-1----:R-:W-:Y:S01]  /*0e60*/  IMAD.WIDE R242, R81, 0x80, R16 ;  /* 0x0000008051f27825 */ /* 0x002fe200078e0210 */
[----:B------:R-:W-:-:S02]  /*0e70*/  ISETP.GE.AND P3, PT, R16, UR20, PT ;  /* 0x0000001410007c0c */ /* 0x000fc4000bf66270 */
[----:B------:R-:W-:Y:S01]  /*0e80*/  LOP3.LUT R0, R0, 0x1c0, RZ, 0xc0, !PT ;  /* 0x000001c000007812 */ /* 0x000fe200078ec0ff */
[----:B--2---:R-:W-:Y:S01]  /*0e90*/  IMAD.WIDE.U32 R8, R8, c[0x0][0x1a8], R4 ;  /* 0x00006a0008087a25 */ /* 0x004fe200078e0004 */
[C---:B------:R-:W-:Y:S02]  /*0ea0*/  @!P2 IADD3 R20, P4, R242.reuse, 0x20, RZ ;  /* 0x00000020f214a810 */ /* 0x040fe40007f9e0ff */
[C---:B------:R-:W-:Y:S01]  /*0eb0*/  @!P1 IADD3 R10, P5, R242.reuse, 0x40, RZ ;  /* 0x00000040f20a9810 */ /* 0x040fe20007fbe0ff */
[----:B------:R-:W-:Y:S01]  /*0ec0*/  @!P2 IMAD.MOV.U32 R14, RZ, RZ, R8 ;  /* 0x000000ffff0ea224 */ /* 0x000fe200078e0008 */
[----:B------:R-:W-:Y:S01]  /*0ed0*/  IADD3 R23, R9, UR4, RZ ;  /* 0x0000000409177c10 */ /* 0x000fe2000fffe0ff */
[--C-:B------:R-:W-:Y:S01]  /*0ee0*/  @!P2 IMAD.X R6, RZ, RZ, R243.reuse, P4 ;  /* 0x000000ffff06a224 */ /* 0x100fe200020e06f3 */
[----:B------:R-:W-:Y:S01]  /*0ef0*/  SHF.R.U32.HI R4, RZ, 0x3, R0 ;  /* 0x00000003ff047819 */ /* 0x000fe20000011600 */
[----:B------:R-:W-:Y:S01]  /*0f00*/  @!P1 IMAD.X R7, RZ, RZ, R243, P5 ;  /* 0x000000ffff079224 */ /* 0x000fe200028e06f3 */
[----:B------:R-:W-:Y:S01]  /*0f10*/  @!P0 IADD3 R18, P4, R242, 0x60, RZ ;  /* 0x00000060f2128810 */ /* 0x000fe20007f9e0ff */
[----:B------:R-:W-:Y:S01]  /*0f20*/  @!P2 IMAD R6, R6, c[0x0][0x190], RZ ;  /* 0x000064000606aa24 */ /* 0x000fe200078e02ff */
[----:B------:R-:W-:Y:S01]  /*0f30*/  LOP3.LUT R0, R0, 0x38, R240, 0xf8, !PT ;  /* 0x0000003800007812 */ /* 0x000fe200078ef8f0 */
[----:B------:R-:W-:Y:S01]  /*0f40*/  @!P1 IMAD R7, R7, c[0x0][0x190], RZ ;  /* 0x0000640007079a24 */ /* 0x000fe200078e02ff */
[----:B------:R-:W-:Y:S01]  /*0f50*/  ULDC.64 UR4, c[0x0][0x198] ;  /* 0x0000660000047ab9 */ /* 0x000fe20000000a00 */
[--C-:B------:R-:W-:Y:S01]  /*0f60*/  @!P2 IMAD.MOV.U32 R15, RZ, RZ, R23.reuse ;  /* 0x000000ffff0fa224 */ /* 0x100fe200078e0017 */
[----:B------:R-:W-:Y:S01]  /*0f70*/  LOP3.LUT R4, R0, R4, RZ, 0x3c, !PT ;  /* 0x0000000400047212 */ /* 0x000fe200078e3cff */
[----:B------:R-:W-:Y:S01]  /*0f80*/  @!P1 IMAD.MOV.U32 R12, RZ, RZ, R8 ;  /* 0x000000ffff0c9224 */ /* 0x000fe200078e0008 */
[----:B------:R-:W-:Y:S01]  /*0f90*/  USHF.L.U64.HI UR21, UR4, UR21, UR5 ;  /* 0x0000001504157299 */ /* 0x000fe20008010205 */
[----:B------:R-:W-:Y:S01]  /*0fa0*/  @!P1 IMAD.MOV.U32 R13, RZ, RZ, R23 ;  /* 0x000000ffff0d9224 */ /* 0x000fe200078e0017 */
[----:B------:R-:W-:Y:S01]  /*0fb0*/  USHF.L.U32 UR22, UR4, 0x6, URZ ;  /* 0x0000000604167899 */ /* 0x000fe2000800063f */
[----:B------:R-:W-:Y:S01]  /*0fc0*/  @!P0 IMAD.X R5, RZ, RZ, R243, P4 ;  /* 0x000000ffff058224 */ /* 0x000fe200020e06f3 */
[----:B------:R-:W-:Y:S01]  /*0fd0*/  UIMAD UR11, UR21, UR9, URZ ;  /* 0x00000009150b72a4 */ /* 0x000fe2000f8e023f */
[----:B------:R-:W-:Y:S01]  /*0fe0*/  @!P2 IMAD R6, R20, c[0x0][0x194], R6 ;  /* 0x000065001406aa24 */ /* 0x000fe200078e0206 */
[----:B------:R-:W-:Y:S01]  /*0ff0*/  USHF.L.U32 UR12, UR4, 0x5, URZ ;  /* 0x00000005040c7899 */ /* 0x000fe2000800063f */
[----:B------:R-:W-:Y:S01]  /*1000*/  @!P1 IMAD R7, R10, c[0x0][0x194], R7 ;  /* 0x000065000a079a24 */ /* 0x000fe200078e0207 */
[----:B------:R-:W-:Y:S01]  /*1010*/  USHF.L.U64.HI UR10, UR4, UR10, UR5 ;  /* 0x0000000a040a7299 */ /* 0x000fe20008010205 */
[----:B------:R-:W-:Y:S01]  /*1020*/  @!P2 IMAD.WIDE.U32 R20, R20, c[0x0][0x190], R14 ;  /* 0x000064001414aa25 */ /* 0x000fe200078e000e */
[----:B------:R-:W-:Y:S01]  /*1030*/  SHF.R.S32.HI R82, RZ, 0x5, R82 ;  /* 0x00000005ff527819 */ /* 0x000fe20000011452 */
[----:B------:R-:W-:-:S02]  /*1040*/  ULDC.64 UR4, c[0x0][0x1a0] ;  /* 0x0000680000047ab9 */ /* 0x000fc40000000a00 */
[----:B------:R-:W-:Y:S01]  /*1050*/  @!P0 IMAD R5, R5, c[0x0][0x190], RZ ;  /* 0x0000640005058a24 */ /* 0x000fe200078e02ff */
[----:B------:R-:W-:Y:S01]  /*1060*/  @!P2 LEA R14, P5, R20, c[0x0][0x160], 0x1 ;  /* 0x00005800140eaa11 */ /* 0x000fe200078a08ff */
[----:B------:R-:W-:-:S04]  /*1070*/  @!P1 IMAD.WIDE.U32 R10, R10, c[0x0][0x190], R12 ;  /* 0x000064000a0a9a25 */ /* 0x000fc800078e000c */
[----:B------:R-:W-:Y:S01]  /*1080*/  @!P0 IMAD.MOV.U32 R9, RZ, RZ, R23 ;  /* 0x000000ffff098224 */ /* 0x000fe200078e0017 */
[----:B------:R-:W-:Y:S01]  /*1090*/  @!P1 LEA R12, P4, R10, c[0x0][0x160], 0x1 ;  /* 0x000058000a0c9a11 */ /* 0x000fe200078808ff */
[----:B------:R-:W-:Y:S02]  /*10a0*/  @!P3 IMAD.MOV.U32 R22, RZ, RZ, R8 ;  /* 0x000000ffff16b224 */ /* 0x000fe400078e0008 */
[----:B------:R-:W-:Y:S02]  /*10b0*/  @!P3 IMAD R0, R243, c[0x0][0x190], RZ ;  /* 0x00006400f300ba24 */ /* 0x000fe400078e02ff */
[----:B------:R-:W-:Y:S02]  /*10c0*/  @!P0 IMAD R5, R18, c[0x0][0x194], R5 ;  /* 0x0000650012058a24 */ /* 0x000fe400078e0205 */
[----:B------:R-:W-:Y:S02]  /*10d0*/  @!P2 IMAD.IADD R6, R21, 0x1, R6 ;  /* 0x000000011506a824 */ /* 0x000fe400078e0206 */
[----:B------:R-:W-:-:S02]  /*10e0*/  @!P1 IMAD.IADD R7, R11, 0x1, R7 ;  /* 0x000000010b079824 */ /* 0x000fc400078e0207 */
[----:B------:R-:W-:Y:S01]  /*10f0*/  @!P0 IMAD.WIDE.U32 R18, R18, c[0x0][0x190], R8 ;  /* 0x0000640012128a25 */ /* 0x000fe200078e0008 */
[----:B------:R-:W-:Y:S02]  /*1100*/  @!P2 LEA.HI.X R15, R20, c[0x0][0x164], R6, 0x1, P5 ;  /* 0x00005900140faa11 */ /* 0x000fe400028f0c06 */
[----:B------:R-:W-:Y:S01]  /*1110*/  @!P1 LEA.HI.X R13, R10, c[0x0][0x164], R7, 0x1, P4 ;  /* 0x000059000a0d9a11 */ /* 0x000fe200020f0c07 */
[C---:B------:R-:W-:Y:S01]  /*1120*/  @!P3 IMAD R0, R242.reuse, c[0x0][0x194], R0 ;  /* 0x00006500f200ba24 */ /* 0x040fe200078e0200 */
[CC--:B------:R-:W-:Y:S01]  /*1130*/  LEA.HI R6, R229.reuse, R85.reuse, RZ, 0x6 ;  /* 0x00000055e5067211 */ /* 0x0c0fe200078f30ff */
[----:B------:R-:W-:Y:S01]  /*1140*/  @!P3 IMAD.WIDE.U32 R22, R242, c[0x0][0x190], R22 ;  /* 0x00006400f216ba25 */ /* 0x000fe200078e0016 */
[----:B------:R-:W-:Y:S02]  /*1150*/  @!P0 LEA R10, P4, R18, c[0x0][0x160], 0x1 ;  /* 0x00005800120a8a11 */ /* 0x000fe400078808ff */
[----:B------:R-:W-:Y:S01]  /*1160*/  LEA.HI R229, R229, R85, RZ, 0x4 ;  /* 0x00000055e5e57211 */ /* 0x000fe200078f20ff */
[----:B------:R-:W-:Y:S01]  /*1170*/  @!P0 IMAD.IADD R5, R19, 0x1, R5 ;  /* 0x0000000113058824 */ /* 0x000fe200078e0205 */
[----:B------:R-:W-:Y:S01]  /*1180*/  @!P3 LEA R8, P6, R22, c[0x0][0x160], 0x1 ;  /* 0x000058001608ba11 */ /* 0x000fe200078c08ff */
[----:B------:R-:W-:Y:S01]  /*1190*/  @!P3 IMAD.IADD R0, R23, 0x1, R0 ;  /* 0x000000011700b824 */ /* 0x000fe200078e0200 */
[----:B------:R-:W-:Y:S01]  /*11a0*/  ISETP.GE.AND P5, PT, R2, UR6, PT ;  /* 0x0000000602007c0c */ /* 0x000fe2000bfa6270 */
[----:B------:R-:W-:Y:S01]  /*11b0*/  IMAD.WIDE.U32 R20, R16, c[0x0][0x198], R240 ;  /* 0x0000660010147a25 */ /* 0x000fe200078e00f0 */
[----:B------:R-:W-:-:S02]  /*11c0*/  @!P0 LEA.HI.X R11, R18, c[0x0][0x164], R5, 0x1, P4 ;  /* 0x00005900120b8a11 */ /* 0x000fc400020f0c05 */
[----:B------:R-:W-:Y:S01]  /*11d0*/  @!P3 LEA.HI.X R9, R22, c[0x0][0x164], R0, 0x1, P6 ;  /* 0x000059001609ba11 */ /* 0x000fe200030f0c00 */
[----:B------:R-:W-:Y:S01]  /*11e0*/  IMAD.SHL.U32 R5, R6, 0x8, RZ ;  /* 0x0000000806057824 */ /* 0x000fe200078e00ff */
[----:B------:R-:W-:Y:S01]  /*11f0*/  IADD3 R236, P6, R20, UR14, RZ ;  /* 0x0000000e14ec7c10 */ /* 0x000fe2000ffde0ff */
[----:B------:R-:W-:Y:S01]  /*1200*/  IMAD R0, R17, c[0x0][0x198], RZ ;  /* 0x0000660011007a24 */ /* 0x000fe200078e02ff */
[----:B------:R-:W-:Y:S01]  /*1210*/  LOP3.LUT R6, R229, 0xfffffff0, RZ, 0xc0, !PT ;  /* 0xfffffff0e5067812 */ /* 0x000fe200078ec0ff */
[----:B------:R-:W-:Y:S01]  /*1220*/  UIMAD.WIDE.U32 UR14, UR9, UR4, URZ ;  /* 0x00000004090e72a5 */ /* 0x000fe2000f8e003f */
[----:B------:R-:W-:Y:S01]  /*1230*/  LOP3.LUT R4, R4, 0xfffffe00, R5, 0xf8, !PT ;  /* 0xfffffe0004047812 */ /* 0x000fe200078ef805 */
[----:B------:R-:W-:Y:S01]  /*1240*/  IMAD R0, R16, c[0x0][0x19c], R0 ;  /* 0x0000670010007a24 */ /* 0x000fe200078e0200 */
[----:B------:R-:W-:Y:S01]  /*1250*/  ISETP.GE.AND P4, PT, R2, UR6, PT ;  /* 0x0000000602007c0c */ /* 0x000fe2000bf86270 */
[----:B------:R-:W-:Y:S01]  /*1260*/  IMAD.IADD R6, R85, 0x1, -R6 ;  /* 0x0000000155067824 */ /* 0x000fe200078e0a06 */
[----:B------:R-:W-:Y:S01]  /*1270*/  SHF.R.S32.HI R7, RZ, 0x4, R229 ;  /* 0x00000004ff077819 */ /* 0x000fe200000114e5 */
[----:B------:R-:W-:Y:S01]  /*1280*/  IMAD.SHL.U32 R233, R4, 0x2, RZ ;  /* 0x0000000204e97824 */ /* 0x000fe200078e00ff */
[----:B------:R-:W-:Y:S01]  /*1290*/  IADD3.X R237, R21, UR7, R0, P6, !PT ;  /* 0x0000000715ed7c10 */ /* 0x000fe2000b7fe400 */
[----:B------:R-:W-:Y:S01]  /*12a0*/  USHF.R.S32.HI UR7, URZ, 0x1f, UR9 ;  /* 0x0000001f3f077899 */ /* 0x000fe20008011409 */
[----:B------:R-:W-:Y:S01]  /*12b0*/  ISETP.GE.AND P6, PT, R16, UR6, PT ;  /* 0x0000000610007c0c */ /* 0x000fe2000bfc6270 */
[----:B------:R-:W-:Y:S01]  /*12c0*/  IMAD R4, R17, c[0x0][0x1a0], RZ ;  /* 0x0000680011047a24 */ /* 0x000fe200078e02ff */
[----:B------:R-:W-:Y:S01]  /*12d0*/  @!PT LDS RZ, [RZ] ;  /* 0x00000000fffff984 */ /* 0x000fe20000000800 */
[----:B------:R-:W-:Y:S01]  /*12e0*/  @!PT LDS RZ, [RZ] ;  /* 0x00000000fffff984 */ /* 0x000fe20000000800 */
[----:B------:R-:W-:Y:S01]  /*12f0*/  @!PT LDS RZ, [RZ] ;  /* 0x00000000fffff984 */ /* 0x000fe20000000800 */
[----:B------:R1:W-:Y:S01]  /*1300*/  @!P3 LDGSTS.E.BYPASS.LTC128B.128 [R233], [R8.64] ;  /* 0x0000000008e9bfae */ /* 0x0003e2000b901d5c */
[----:B------:R-:W-:Y:S01]  /*1310*/  IMAD.WIDE.U32 R236, R234, c[0x0][0x1b0], R236 ;  /* 0x00006c00eaec7a25 */ /* 0x000fe200078e00ec */
[----:B------:R-:W-:Y:S01]  /*1320*/  UIMAD UR11, UR7, UR22, UR11 ;  /* 0x00000016070b72a4 */ /* 0x000fe2000f8e020b */
[----:B------:R-:W-:Y:S01]  /*1330*/  SHF.R.S32.HI R2, RZ, 0x1f, R6 ;  /* 0x0000001fff027819 */ /* 0x000fe20000011406 */
[----:B------:R1:W-:Y:S01]  /*1340*/  @!P3 LDGSTS.E.BYPASS.LTC128B.128 [R233+0x4000], [R8.64+0x80] ;  /* 0x0400008008e9bfae */ /* 0x0003e2000b901d5c */
[----:B------:R-:W-:Y:S01]  /*1350*/  IMAD.IADD R239, R237, 0x1, R238 ;  /* 0x00000001edef7824 */ /* 0x000fe200078e02ee */
[----:B------:R-:W-:Y:S01]  /*1360*/  LEA.HI R229, R229, R7, RZ, 0x1 ;  /* 0x00000007e5e57211 */ /* 0x000fe200078f08ff */
[----:B------:R-:W-:Y:S01]  /*1370*/  IMAD.U32 R0, RZ, RZ, UR9 ;  /* 0x00000009ff007e24 */ /* 0x000fe2000f8e00ff */
[----:B------:R1:W-:Y:S01]  /*1380*/  @!P3 LDGSTS.E.BYPASS.LTC128B.128 [R233+0x8000], [R8.64+0x100] ;  /* 0x0800010008e9bfae */ /* 0x0003e2000b901d5c */
[----:B------:R-:W-:Y:S01]  /*1390*/  IMAD.MOV.U32 R238, RZ, RZ, R236 ;  /* 0x000000ffffee7224 */ /* 0x000fe200078e00ec */
[----:B------:R-:W-:Y:S01]  /*13a0*/  LEA.HI R2, R2, R6, RZ, 0x3 ;  /* 0x0000000602027211 */ /* 0x000fe200078f18ff */
[----:B------:R-:W-:Y:S01]  /*13b0*/  IMAD R4, R16, c[0x0][0x1a4], R4 ;  /* 0x0000690010047a24 */ /* 0x000fe200078e0204 */
[----:B------:R1:W-:Y:S01]  /*13c0*/  @!P3 LDGSTS.E.BYPASS.LTC128B.128 [R233+0xc000], [R8.64+0x180] ;  /* 0x0c00018008e9bfae */ /* 0x0003e2000b901d5c */
[----:B------:R-:W-:Y:S01]  /*13d0*/  IMAD.WIDE.U32 R20, R0, UR22, R238 ;  /* 0x0000001600147c25 */ /* 0x000fe2000f8e00ee */
[----:B------:R-:W-:Y:S01]  /*13e0*/  LOP3.LUT R0, R2, 0xfffffff8, RZ, 0xc0, !PT ;  /* 0xfffffff802007812 */ /* 0x000fe200078ec0ff */
[----:B------:R-:W-:Y:S01]  /*13f0*/  UIMAD UR4, UR7, UR4, URZ ;  /* 0x00000004070472a4 */ /* 0x000fe2000f8e023f */
[----:B------:R2:W-:Y:S01]  /*1400*/  @!P2 LDGSTS.E.BYPASS.LTC128B.128 [R233+0x1000], [R14.64] ;  /* 0x010000000ee9afae */ /* 0x0005e2000b901d5c */
[----:B------:R-:W-:Y:S01]  /*1410*/  LOP3.LUT R229, R229, 0xfffffffe, RZ, 0xc0, !PT ;  /* 0xfffffffee5e57812 */ /* 0x000fe200078ec0ff */
[----:B------:R-:W-:Y:S01]  /*1420*/  IMAD R231, R234, c[0x0][0x1bc], R231 ;  /* 0x00006f00eae77a24 */ /* 0x000fe200078e02e7 */
[----:B------:R-:W-:Y:S01]  /*1430*/  UIMAD UR4, UR9, UR5, UR4 ;  /* 0x00000005090472a4 */ /* 0x000fe2000f8e0204 */
[----:B------:R2:W-:Y:S01]  /*1440*/  @!P2 LDGSTS.E.BYPASS.LTC128B.128 [R233+0x5000], [R14.64+0x80] ;  /* 0x050000800ee9afae */ /* 0x0005e2000b901d5c */
[----:B------:R-:W-:-:S02]  /*1450*/  IMAD.IADD R0, R6, 0x1, -R0 ;  /* 0x0000000106007824 */ /* 0x000fc400078e0a00 */
[----:B------:R-:W-:Y:S01]  /*1460*/  IMAD.IADD R229, R7, 0x1, -R229 ;  /* 0x0000000107e57824 */ /* 0x000fe200078e0ae5 */
[----:B------:R2:W-:Y:S01]  /*1470*/  @!P2 LDGSTS.E.BYPASS.LTC128B.128 [R233+0x9000], [R14.64+0x100] ;  /* 0x090001000ee9afae */ /* 0x0005e2000b901d5c */
[----:B------:R-:W-:Y:S01]  /*1480*/  IMAD.SHL.U32 R83, R0, 0x40, RZ ;  /* 0x0000004000537824 */ /* 0x000fe200078e00ff */
[----:B------:R-:W-:Y:S01]  /*1490*/  UIADD3 UR4, UR15, UR4, URZ ;  /* 0x000000040f047290 */ /* 0x000fe2000fffe03f */
[----:B------:R-:W-:Y:S01]  /*14a0*/  IMAD.SHL.U32 R84, R2, 0x40, RZ ;  /* 0x0000004002547824 */ /* 0x000fe200078e00ff */
[----:B------:R2:W-:Y:S01]  /*14b0*/  @!P2 LDGSTS.E.BYPASS.LTC128B.128 [R233+0xd000], [R14.64+0x180] ;  /* 0x0d0001800ee9afae */ /* 0x0005e2000b901d5c */
[----:B------:R-:W-:Y:S01]  /*14c0*/  ISETP.GE.AND P2, PT, R16, UR6, PT ;  /* 0x0000000610007c0c */ /* 0x000fe2000bf46270 */
[----:B------:R-:W-:Y:S01]  /*14d0*/  IMAD.SHL.U32 R85, R85, 0x2, RZ ;  /* 0x0000000255557824 */ /* 0x000fe200078e00ff */
[----:B------:R-:W-:Y:S01]  /*14e0*/  LOP3.LUT R83, R83, 0x1c0, RZ, 0xc0, !PT ;  /* 0x000001c053537812 */ /* 0x000fe200078ec0ff */
[----:B------:R2:W-:Y:S01]  /*14f0*/  @!P1 LDGSTS.E.BYPASS.LTC128B.128 [R233+0x2000], [R12.64] ;  /* 0x020000000ce99fae */ /* 0x0005e2000b901d5c */
[----:B------:R-:W-:-:S02]  /*1500*/  LOP3.LUT R84, R84, 0xfffffe00, RZ, 0xc0, !PT ;  /* 0xfffffe0054547812 */ /* 0x000fc400078ec0ff */
[----:B------:R-:W-:Y:S01]  /*1510*/  LOP3.LUT R85, R85, 0x6, RZ, 0xc0, !PT ;  /* 0x0000000655557812 */ /* 0x000fe200078ec0ff */
[----:B------:R2:W-:Y:S02]  /*1520*/  @!P1 LDGSTS.E.BYPASS.LTC128B.128 [R233+0x6000], [R12.64+0x80] ;  /* 0x060000800ce99fae */ /* 0x0005e4000b901d5c */
[----:B------:R-:W-:Y:S02]  /*1530*/  IMAD R230, R82, 0x400, R84 ;  /* 0x0000040052e67824 */ /* 0x000fe400078e0254 */
[----:B-1----:R-:W-:Y:S01]  /*1540*/  IMAD.WIDE.U32 R8, R16, c[0x0][0x1a0], R240 ;  /* 0x0000680010087a25 */ /* 0x002fe200078e00f0 */
[----:B------:R2:W-:Y:S04]  /*1550*/  @!P1 LDGSTS.E.BYPASS.LTC128B.128 [R233+0xa000], [R12.64+0x100] ;  /* 0x0a0001000ce99fae */ /* 0x0005e8000b901d5c */
[----:B------:R-:W-:Y:S01]  /*1560*/  IADD3 R18, P3, R8, UR16, RZ ;  /* 0x0000001008127c10 */ /* 0x000fe2000ff7e0ff */
[----:B------:R2:W-:Y:S03]  /*1570*/  @!P1 LDGSTS.E.BYPASS.LTC128B.128 [R233+0xe000], [R12.64+0x180] ;  /* 0x0e0001800ce99fae */ /* 0x0005e6000b901d5c */
[----:B------:R-:W-:Y:S01]  /*1580*/  IADD3.X R19, R9, UR13, R4, P3, !PT ;  /* 0x0000000d09137c10 */ /* 0x000fe20009ffe404 */
[----:B------:R1:W-:Y:S01]  /*1590*/  @!P0 LDGSTS.E.BYPASS.LTC128B.128 [R233+0x3000], [R10.64] ;  /* 0x030000000ae98fae */ /* 0x0003e2000b901d5c */
[----:B------:R-:W-:-:S02]  /*15a0*/  IADD3 R4, R21, UR11, RZ ;  /* 0x0000000b15047c10 */ /* 0x000fc4000fffe0ff */
[----:B------:R-:W-:Y:S01]  /*15b0*/  @!P6 LEA R8, P3, R20, c[0x0][0x168], 0x1 ;  /* 0x00005a001408ea11 */ /* 0x000fe200078608ff */
[----:B------:R1:W-:Y:S01]  /*15c0*/  @!P0 LDGSTS.E.BYPASS.LTC128B.128 [R233+0x7000], [R10.64+0x80] ;  /* 0x070000800ae98fae */ /* 0x0003e2000b901d5c */
[----:B------:R-:W-:Y:S02]  /*15d0*/  IMAD.WIDE.U32 R234, R234, c[0x0][0x1b8], R18 ;  /* 0x00006e00eaea7a25 */ /* 0x000fe400078e0012 */
[C---:B------:R-:W-:Y:S01]  /*15e0*/  @!P6 LEA.HI.X R9, R20.reuse, c[0x0][0x16c], R4, 0x1, P3 ;  /* 0x00005b001409ea11 */ /* 0x040fe200018f0c04 */
[----:B------:R1:W-:Y:S01]  /*15f0*/  @!P0 LDGSTS.E.BYPASS.LTC128B.128 [R233+0xb000], [R10.64+0x100] ;  /* 0x0b0001000ae98fae */ /* 0x0003e2000b901d5c */
[----:B------:R-:W-:Y:S01]  /*1600*/  @!P5 IADD3 R5, P3, R20, UR12, RZ ;  /* 0x0000000c1405dc10 */ /* 0x000fe2000ff7e0ff */
[----:B------:R-:W-:Y:S02]  /*1610*/  IMAD.IADD R231, R235, 0x1, R231 ;  /* 0x00000001ebe77824 */ /* 0x000fe400078e02e7 */
[----:B------:R1:W-:Y:S01]  /*1620*/  @!P0 LDGSTS.E.BYPASS.LTC128B.128 [R233+0xf000], [R10.64+0x180] ;  /* 0x0f0001800ae98fae */ /* 0x0003e2000b901d5c */
[----:B------:R-:W-:-:S02]  /*1630*/  @!P5 IADD3.X R4, R4, UR10, RZ, P3, !PT ;  /* 0x0000000a0404dc10 */ /* 0x000fc40009ffe4ff */
[C---:B------:R-:W-:Y:S01]  /*1640*/  @!P5 LEA R6, P3, R5.reuse, c[0x0][0x168], 0x1 ;  /* 0x00005a000506da11 */ /* 0x040fe200078608ff */
[----:B------:R3:W-:Y:S03]  /*1650*/  @!P6 LDGSTS.E.BYPASS.LTC128B.128 [R233+0x10000], [R8.64] ;  /* 0x1000000008e9efae */ /* 0x0007e6000b901d5c */
[----:B------:R-:W-:Y:S01]  /*1660*/  @!P5 LEA.HI.X R7, R5, c[0x0][0x16c], R4, 0x1, P3 ;  /* 0x00005b000507da11 */ /* 0x000fe200018f0c04 */
[----:B------:R3:W-:Y:S01]  /*1670*/  @!P6 LDGSTS.E.BYPASS.LTC128B.128 [R233+0x12000], [R8.64+0x80] ;  /* 0x1200008008e9efae */ /* 0x0007e2000b901d5c */
[----:B------:R-:W-:-:S03]  /*1680*/  IMAD.U32 R4, RZ, RZ, UR4 ;  /* 0x00000004ff047e24 */ /* 0x000fc6000f8e00ff */
[----:B------:R3:W-:Y:S04]  /*1690*/  @!P6 LDGSTS.E.BYPASS.LTC128B.128 [R233+0x14000], [R8.64+0x100] ;  /* 0x1400010008e9efae */ /* 0x0007e8000b901d5c */
[----:B------:R3:W-:Y:S04]  /*16a0*/  @!P6 LDGSTS.E.BYPASS.LTC128B.128 [R233+0x16000], [R8.64+0x180] ;  /* 0x1600018008e9efae */ /* 0x0007e8000b901d5c */
[----:B------:R4:W-:Y:S04]  /*16b0*/  @!P5 LDGSTS.E.BYPASS.LTC128B.128 [R233+0x11000], [R6.64] ;  /* 0x1100000006e9dfae */ /* 0x0009e8000b901d5c */
[----:B------:R4:W-:Y:S01]  /*16c0*/  @!P5 LDGSTS.E.BYPASS.LTC128B.128 [R233+0x13000], [R6.64+0x80] ;  /* 0x1300008006e9dfae */ /* 0x0009e2000b901d5c */
[----:B-1----:R-:W-:-:S03]  /*16d0*/  IMAD.U32 R10, RZ, RZ, UR14 ;  /* 0x0000000eff0a7e24 */ /* 0x002fc6000f8e00ff */
[----:B------:R4:W-:Y:S01]  /*16e0*/  @!P5 LDGSTS.E.BYPASS.LTC128B.128 [R233+0x15000], [R6.64+0x100] ;  /* 0x1500010006e9dfae */ /* 0x0009e2000b901d5c */
[----:B------:R-:W-:-:S03]  /*16f0*/  IMAD.U32 R11, RZ, RZ, UR15 ;  /* 0x0000000fff0b7e24 */ /* 0x000fc6000f8e00ff */
[----:B------:R4:W-:Y:S01]  /*1700*/  @!P5 LDGSTS.E.BYPASS.LTC128B.128 [R233+0x17000], [R6.64+0x180] ;  /* 0x1700018006e9dfae */ /* 0x0009e2000b901d5c */
[----:B------:R-:W-:-:S03]  /*1710*/  LEA R5, P0, R10, R234, 0x6 ;  /* 0x000000ea0a057211 */ /* 0x000fc600078030ff */
[----:B------:R-:W0:Y:S01]  /*1720*/  LDGDEPBAR ;  /* 0x00000000000079af */ /* 0x000e220000000000 */
[----:B------:R-:W-:Y:S02]  /*1730*/  LEA.HI.X R4, R10, R231, R4, 0x6, P0 ;  /* 0x000000e70a047211 */ /* 0x000fe400000f3404 */
[----:B------:R-:W-:Y:S01]  /*1740*/  @!P2 LEA R10, P1, R5, c[0x0][0x170], 0x1 ;  /* 0x00005c00050aaa11 */ /* 0x000fe200078208ff */
[----:B---3--:R-:W-:-:S03]  /*1750*/  IMAD.SHL.U32 R8, R3, 0x40, RZ ;  /* 0x0000004003087824 */ /* 0x008fc600078e00ff */
[----:B------:R-:W-:Y:S02]  /*1760*/  @!P2 LEA.HI.X R11, R5, c[0x0][0x174], R4, 0x1, P1 ;  /* 0x00005d00050baa11 */ /* 0x000fe400008f0c04 */
[----:B------:R-:W-:Y:S01]  /*1770*/  LOP3.LUT R8, R8, 0x1c0, RZ, 0xc0, !PT ;  /* 0x000001c008087812 */ /* 0x000fe200078ec0ff */
[----:B----4-:R-:W-:Y:S01]  /*1780*/  IMAD.SHL.U32 R7, R16, 0x8, RZ ;  /* 0x0000000810077824 */ /* 0x010fe200078e00ff */
[----:B------:R-:W-:-:S04]  /*1790*/  DEPBAR.LE SB0, 0x0 ;  /* 0x000080000000791a */ /* 0x000fc80000000000 */
[----:B------:R-:W-:Y:S01]  /*17a0*/  BAR.SYNC.DEFER_BLOCKING 0x0 ;  /* 0x0000000000007b1d */ /* 0x000fe20000010000 */
[----:B------:R-:W-:Y:S01]  /*17b0*/  IMAD.SHL.U32 R6, R229, 0x8, RZ ;  /* 0x00000008e5067824 */ /* 0x000fe200078e00ff */
[----:B------:R-:W-:Y:S02]  /*17c0*/  LOP3.LUT R7, R8, 0x8, R7, 0xf8, !PT ;  /* 0x0000000808077812 */ /* 0x000fe400078ef807 */
[----:B------:R-:W-:Y:S02]  /*17d0*/  SHF.R.U32.HI R8, RZ, 0x3, R8 ;  /* 0x00000003ff087819 */ /* 0x000fe40000011608 */
[----:B------:R-:W-:Y:S02]  /*17e0*/  LOP3.LUT R6, R83, 0x8, R6, 0xf8, !PT ;  /* 0x0000000853067812 */ /* 0x000fe400078ef806 */
[----:B------:R-:W-:Y:S02]  /*17f0*/  SHF.R.U32.HI R83, RZ, 0x3, R83 ;  /* 0x00000003ff537819 */ /* 0x000fe40000011653 */
[----:B------:R-:W-:Y:S01]  /*1800*/  LOP3.LUT R8, R7, R8, RZ, 0x3c, !PT ;  /* 0x0000000807087212 */ /* 0x000fe200078e3cff */
[----:B------:R-:W-:Y:S01]  /*1810*/  @!P4 IMAD.MOV.U32 R7, RZ, RZ, c[0x0][0x1a0] ;  /* 0x00006800ff07c624 */ /* 0x000fe200078e00ff */
[----:B------:R-:W-:Y:S01]  /*1820*/  LOP3.LUT R83, R6, R83, RZ, 0x3c, !PT ;  /* 0x0000005306537212 */ /* 0x000fe200078e3cff */
[----:B------:R-:W-:-:S02]  /*1830*/  @!P4 IMAD.MOV.U32 R6, RZ, RZ, c[0x0][0x1a4] ;  /* 0x00006900ff06c624 */ /* 0x000fc400078e00ff */
[----:B------:R-:W-:Y:S01]  /*1840*/  IMAD R229, R229, 0x200, R8 ;  /* 0x00000200e5e57824 */ /* 0x000fe200078e0208 */
[----:B------:R-:W-:Y:S01]  /*1850*/  @!P4 LEA R2, P0, R7, R5, 0x5 ;  /* 0x000000050702c211 */ /* 0x000fe200078028ff */
[----:B------:R-:W-:Y:S02]  /*1860*/  IMAD.IADD R230, R83, 0x1, R230 ;  /* 0x0000000153e67824 */ /* 0x000fe400078e02e6 */
[----:B------:R-:W-:Y:S01]  /*1870*/  IMAD.SHL.U32 R229, R229, 0x2, RZ ;  /* 0x00000002e5e57824 */ /* 0x000fe200078e00ff */
[----:B------:R-:W-:Y:S01]  /*1880*/  @!P4 LEA.HI.X R6, R7, R4, R6, 0x5, P0 ;  /* 0x000000040706c211 */ /* 0x000fe200000f2c06 */
[----:B------:R-:W-:Y:S01]  /*1890*/  IMAD.SHL.U32 R230, R230, 0x2, RZ ;  /* 0x00000002e6e67824 */ /* 0x000fe200078e00ff */
[C---:B------:R-:W-:Y:S01]  /*18a0*/  @!P4 LEA R4, P0, R2.reuse, c[0x0][0x170], 0x1 ;  /* 0x00005c000204ca11 */ /* 0x040fe200078008ff */
[----:B------:R-:W-:Y:S01]  /*18b0*/  @P2 STS.128 [R233+0x18000], RZ ;  /* 0x018000ffe9002388 */ /* 0x000fe20000000c00 */
[----:B------:R-:W-:Y:S02]  /*18c0*/  IADD3 R227, R229, 0x10020, RZ ;  /* 0x00010020e5e37810 */ /* 0x000fe40007ffe0ff */
[----:B------:R-:W-:Y:S01]  /*18d0*/  @!P4 LEA.HI.X R5, R2, c[0x0][0x174], R6, 0x1, P0 ;  /* 0x00005d000205ca11 */ /* 0x000fe200000f0c06 */
[----:B------:R-:W-:Y:S01]  /*18e0*/  @P2 STS.128 [R233+0x1a000], RZ ;  /* 0x01a000ffe9002388 */ /* 0x000fe20000000c00 */
[----:B------:R-:W-:-:S03]  /*18f0*/  IMAD.MOV.U32 R2, RZ, RZ, 0x10 ;  /* 0x00000010ff027424 */ /* 0x000fc600078e00ff */
        /* <DEDUP_REMOVED lines=39> */
[----:B------:R-:W3:Y:S01]  /*1b70*/  LDSM.16.M88.4 R68, [R229+0x10000] ;  /* 0x01000000e544783b */ /* 0x000ee20000000200 */
[----:B------:R-:W-:-:S02]  /*1b80*/  IADD3 R214, R227, 0x2800, RZ ;  /* 0x00002800e3d67810 */ /* 0x000fc40007ffe0ff */
[C---:B------:R-:W-:Y:S01]  /*1b90*/  IADD3 R213, R227.reuse, 0x3000, RZ ;  /* 0x00003000e3d57810 */ /* 0x040fe20007ffe0ff */
[----:B------:R-:W4:Y:S01]  /*1ba0*/  LDSM.16.M88.4 R28, [R229+0x11000] ;  /* 0x01100000e51c783b */ /* 0x000f220000000200 */
[C---:B------:R-:W-:Y:S02]  /*1bb0*/  IADD3 R212, R227.reuse, 0x3800, RZ ;  /* 0x00003800e3d47810 */ /* 0x040fe40007ffe0ff */
[C---:B------:R-:W-:Y:S01]  /*1bc0*/  IADD3 R211, R227.reuse, 0x4000, RZ ;  /* 0x00004000e3d37810 */ /* 0x040fe20007ffe0ff */
[----:B------:R-:W5:Y:S01]  /*1bd0*/  LDSM.16.M88.4 R36, [R229+0x10800] ;  /* 0x01080000e524783b */ /* 0x000f620000000200 */
[C---:B------:R-:W-:Y:S02]  /*1be0*/  IADD3 R210, R227.reuse, 0x4800, RZ ;  /* 0x00004800e3d27810 */ /* 0x040fe40007ffe0ff */
[C---:B------:R-:W-:Y:S01]  /*1bf0*/  IADD3 R209, R227.reuse, 0x5000, RZ ;  /* 0x00005000e3d17810 */ /* 0x040fe20007ffe0ff */
[----:B-1----:R-:W1:Y:S01]  /*1c00*/  LDSM.16.M88.4 R8, [R229+0x11800] ;  /* 0x01180000e508783b */ /* 0x002e620000000200 */
[----:B------:R-:W-:-:S02]  /*1c10*/  IADD3 R208, R227, 0x5800, RZ ;  /* 0x00005800e3d07810 */ /* 0x000fc40007ffe0ff */
[C---:B------:R-:W-:Y:S01]  /*1c20*/  IADD3 R207, R227.reuse, 0x6000, RZ ;  /* 0x00006000e3cf7810 */ /* 0x040fe20007ffe0ff */
[----:B------:R-:W-:Y:S01]  /*1c30*/  LDSM.16.M88.4 R56, [R228] ;  /* 0x00000000e438783b */ /* 0x000fe20000000200 */
[C---:B------:R-:W-:Y:S02]  /*1c40*/  IADD3 R206, R227.reuse, 0x6800, RZ ;  /* 0x00006800e3ce7810 */ /* 0x040fe40007ffe0ff */
[C---:B------:R-:W-:Y:S01]  /*1c50*/  IADD3 R205, R227.reuse, 0x7000, RZ ;  /* 0x00007000e3cd7810 */ /* 0x040fe20007ffe0ff */
[----:B------:R-:W1:Y:S01]  /*1c60*/  LDSM.16.M88.4 R60, [R227] ;  /* 0x00000000e33c783b */ /* 0x000e620000000200 */
[----:B------:R-:W-:-:S03]  /*1c70*/  IADD3 R204, R227, 0x7800, RZ ;  /* 0x00007800e3cc7810 */ /* 0x000fc60007ffe0ff */
[----:B------:R-:W1:Y:S04]  /*1c80*/  LDSM.16.M88.4 R48, [R227+0x1000] ;  /* 0x00100000e330783b */ /* 0x000e680000000200 */
[----:B------:R-:W1:Y:S04]  /*1c90*/  LDSM.16.M88.4 R52, [R227+0x800] ;  /* 0x00080000e334783b */ /* 0x000e680000000200 */
[----:B------:R-:W1:Y:S04]  /*1ca0*/  LDSM.16.M88.4 R44, [R227+0x1800] ;  /* 0x00180000e32c783b */ /* 0x000e680000000200 */
[----:B------:R-:W-:Y:S01]  /*1cb0*/  LDSM.16.M88.4 R16, [R226] ;  /* 0x00000000e210783b */ /* 0x000fe20000000200 */
        /* <DEDUP_REMOVED lines=8> */
[C---:B-----5:R-:W-:Y:S08]  /*1d40*/  HMMA.16816.F32 R40, R20.reuse, R36, RZ ;  /* 0x000000241428723c */ /* 0x060ff000000018ff */
        /* <DEDUP_REMOVED lines=154> */
[----:B--2---:R-:W-:Y:S01]  /*26f0*/  HMMA.16816.F32 R44, R28, R12, R24 ;  /* 0x0000000c1c2c723c */ /* 0x004fe20000001818 */
[----:B------:R-:W2:Y:S07]  /*2700*/  LDSM.16.M88.4 R24, [R226+0xc000] ;  /* 0x00c00000e218783b */ /* 0x000eae0000000200 */
[C---:B-1----:R-:W-:Y:S08]  /*2710*/  HMMA.16816.F32 R40, R52.reuse, R8, R40 ;  /* 0x000000083428723c */ /* 0x042ff00000001828 */
[----:B------:R-:W-:Y:S01]  /*2720*/  HMMA.16816.F32 R36, R52, R10, R36 ;  /* 0x0000000a3424723c */ /* 0x000fe20000001824 */
[----:B------:R-:W1:Y:S07]  /*2730*/  LDSM.16.M88.4 R8, [R223+0x17000] ;  /* 0x01700000df08783b */ /* 0x000e6e0000000200 */
[----:B------:R-:W-:Y:S01]  /*2740*/  HMMA.16816.F32 R60, R28, R14, R60 ;  /* 0x0000000e1c3c723c */ /* 0x000fe2000000183c */
[----:B------:R-:W4:Y:S04]  /*2750*/  LDSM.16.M88.4 R12, [R223+0x16800] ;  /* 0x01680000df0c783b */ /* 0x000f280000000200 */
[----:B------:R-:W-:Y:S03]  /*2760*/  LDSM.16.M88.4 R28, [R223+0x17800] ;  /* 0x01780000df1c783b */ /* 0x000fe60000000200 */
        /* <DEDUP_REMOVED lines=8> */
[----:B------:R-:W5:Y:S07]  /*27f0*/  LDSM.16.M88.4 R16, [R216+0x6800] ;  /* 0x00680000d810783b */ /* 0x000f6e0000000200 */
[C---:B--2---:R-:W-:Y:S08]  /*2800*/  HMMA.16816.F32 R4, R24.reuse, R20, R4 ;  /* 0x000000141804723c */ /* 0x044ff00000001804 */
[C---:B-1----:R-:W-:Y:S08]  /*2810*/  HMMA.16816.F32 R32, R24.reuse, R8, R32 ;  /* 0x000000081820723c */ /* 0x042ff00000001820 */
[C---:B------:R-:W-:Y:S01]  /*2820*/  HMMA.16816.F32 R64, R24.reuse, R10, R64 ;  /* 0x0000000a1840723c */ /* 0x040fe20000001840 */
[----:B------:R-:W1:Y:S07]  /*2830*/  LDSM.16.M88.4 R8, [R216+0x7000] ;  /* 0x00700000d808783b */ /* 0x000e6e0000000200 */
[C---:B------:R-:W-:Y:S07]  /*2840*/  HMMA.16816.F32 R72, R24.reuse, R22, R72 ;  /* 0x000000161848723c */ /* 0x040fee0000001848 */
[----:B------:R-:W-:Y:S01]  /*2850*/  IMAD.U32 R22, RZ, RZ, UR9 ;  /* 0x00000009ff167e24 */ /* 0x000fe2000f8e00ff */
[----:B----4-:R-:W-:Y:S03]  /*2860*/  HMMA.16816.F32 R40, R24, R12, R40 ;  /* 0x0000000c1828723c */ /* 0x010fe60000001828 */
[----:B------:R-:W-:-:S05]  /*2870*/  IMAD R22, R22, 0x40, R85 ;  /* 0x0000004016167824 */ /* 0x000fca00078e0255 */
[----:B------:R-:W-:Y:S01]  /*2880*/  HMMA.16816.F32 R36, R24, R14, R36 ;  /* 0x0000000e1824723c */ /* 0x000fe20000001824 */
[----:B------:R-:W2:Y:S01]  /*2890*/  LDSM.16.M88.4 R12, [R216+0x7800] ;  /* 0x00780000d80c783b */ /* 0x000ea20000000200 */
[----:B------:R-:W-:Y:S01]  /*28a0*/  IADD3 R3, R22, 0x10, RZ ;  /* 0x0000001016037810 */ /* 0x000fe20007ffe0ff */
[----:B------:R-:W-:-:S04]  /*28b0*/  DEPBAR.LE SB0, 0x0 ;  /* 0x000080000000791a */ /* 0x000fc80000000000 */
[----:B------:R-:W-:Y:S01]  /*28c0*/  ISETP.GE.AND P4, PT, R3, UR8, PT ;  /* 0x0000000803007c0c */ /* 0x000fe2000bf86270 */
[----:B---3--:R-:W-:Y:S01]  /*28d0*/  HMMA.16816.F32 R4, R48, R44, R4 ;  /* 0x0000002c3004723c */ /* 0x008fe20000001804 */
[C---:B------:R-:W-:Y:S02]  /*28e0*/  IADD3 R20, R22.reuse, 0x1, RZ ;  /* 0x0000000116147810 */ /* 0x040fe40007ffe0ff */
[C---:B------:R-:W-:Y:S02]  /*28f0*/  IADD3 R3, R22.reuse, 0x11, RZ ;  /* 0x0000001116037810 */ /* 0x040fe40007ffe0ff */
[----:B------:R-:W-:Y:S02]  /*2900*/  ISETP.GE.AND P1, PT, R22, UR8, PT ;  /* 0x0000000816007c0c */ /* 0x000fe4000bf26270 */
[----:B------:R-:W-:Y:S01]  /*2910*/  ISETP.GE.AND P0, PT, R20, UR8, PT ;  /* 0x0000000814007c0c */ /* 0x000fe2000bf06270 */
[----:B------:R-:W-:Y:S01]  /*2920*/  HMMA.16816.F32 R60, R24, R30, R60 ;  /* 0x0000001e183c723c */ /* 0x000fe2000000183c */
[----:B------:R-:W-:-:S07]  /*2930*/  ISETP.GE.AND P3, PT, R3, UR8, PT ;  /* 0x0000000803007c0c */ /* 0x000fce000bf66270 */
[C---:B------:R-:W-:Y:S08]  /*2940*/  HMMA.16816.F32 R72, R48.reuse, R46, R72 ;  /* 0x0000002e3048723c */ /* 0x040ff00000001848 */
[----:B-----5:R-:W-:Y:S01]  /*2950*/  HMMA.16816.F32 R40, R48, R16, R40 ;  /* 0x000000103028723c */ /* 0x020fe20000001828 */
[----:B------:R-:W-:Y:S02]  /*2960*/  FSEL R3, R4, -INF , !P1 ;  /* 0xff80000004037808 */ /* 0x000fe40004800000 */
[----:B------:R-:W-:-:S02]  /*2970*/  FSEL R21, R6, -INF , !P1 ;  /* 0xff80000006157808 */ /* 0x000fc40004800000 */
[C---:B------:R-:W-:Y:S02]  /*2980*/  IADD3 R4, R22.reuse, 0x21, RZ ;  /* 0x0000002116047810 */ /* 0x040fe40007ffe0ff */
[C---:B------:R-:W-:Y:S01]  /*2990*/  IADD3 R16, R22.reuse, 0x9, RZ ;  /* 0x0000000916107810 */ /* 0x040fe20007ffe0ff */
[----:B------:R-:W-:Y:S01]  /*29a0*/  HMMA.16816.F32 R56, R24, R28, R56 ;  /* 0x0000001c1838723c */ /* 0x000fe20000001838 */
[----:B------:R-:W-:Y:S02]  /*29b0*/  IADD3 R17, R22, 0x8, RZ ;  /* 0x0000000816117810 */ /* 0x000fe40007ffe0ff */
[----:B------:R-:W-:Y:S02]  /*29c0*/  ISETP.GE.AND P5, PT, R16, UR8, PT ;  /* 0x0000000810007c0c */ /* 0x000fe4000bfa6270 */
[----:B------:R-:W-:Y:S02]  /*29d0*/  IADD3 R16, R22, 0x19, RZ ;  /* 0x0000001916107810 */ /* 0x000fe40007ffe0ff */
[----:B------:R-:W-:Y:S01]  /*29e0*/  ISETP.GE.AND P6, PT, R17, UR8, PT ;  /* 0x0000000811007c0c */ /* 0x000fe2000bfc6270 */
[----:B------:R-:W-:Y:S01]  /*29f0*/  HMMA.16816.F32 R36, R48, R18, R36 ;  /* 0x000000123024723c */ /* 0x000fe20000001824 */
[----:B------:R-:W-:-:S02]  /*2a00*/  ISETP.GE.AND P1, PT, R16, UR8, PT ;  /* 0x0000000810007c0c */ /* 0x000fc4000bf26270 */
[----:B------:R-:W-:Y:S02]  /*2a10*/  FSEL R16, R5, -INF , !P0 ;  /* 0xff80000005107808 */ /* 0x000fe40004000000 */
[----:B------:R-:W-:Y:S02]  /*2a20*/  IADD3 R6, R22, 0x20, RZ ;  /* 0x0000002016067810 */ /* 0x000fe40007ffe0ff */
[----:B------:R-:W-:Y:S01]  /*2a30*/  FSEL R74, R74, -INF , !P6 ;  /* 0xff8000004a4a7808 */ /* 0x000fe20007000000 */
[----:B-1----:R-:W-:Y:S01]  /*2a40*/  HMMA.16816.F32 R32, R48, R8, R32 ;  /* 0x000000083020723c */ /* 0x002fe20000001820 */
[----:B------:R-:W-:Y:S02]  /*2a50*/  FSEL R72, R72, -INF , !P6 ;  /* 0xff80000048487808 */ /* 0x000fe40007000000 */
[----:B------:R-:W-:Y:S02]  /*2a60*/  IADD3 R5, R22, 0x28, RZ ;  /* 0x0000002816057810 */ /* 0x000fe40007ffe0ff */
[----:B------:R-:W-:-:S02]  /*2a70*/  ISETP.GE.AND P6, PT, R4, UR8, PT ;  /* 0x0000000804007c0c */ /* 0x000fc4000bfc6270 */
[C---:B------:R-:W-:Y:S01]  /*2a80*/  IADD3 R17, R22.reuse, 0x18, RZ ;  /* 0x0000001816117810 */ /* 0x040fe20007ffe0ff */
[C---:B--2---:R-:W-:Y:S01]  /*2a90*/  HMMA.16816.F32 R60, R48.reuse, R14, R60 ;  /* 0x0000000e303c723c */ /* 0x044fe2000000183c */
[----:B------:R-:W-:Y:S02]  /*2aa0*/  IADD3 R4, R22, 0x29, RZ ;  /* 0x0000002916047810 */ /* 0x000fe40007ffe0ff */
[----:B------:R-:W-:Y:S02]  /*2ab0*/  FSEL R20, R7, -INF , !P0 ;  /* 0xff80000007147808 */ /* 0x000fe40004000000 */
[----:B------:R-:W-:Y:S02]  /*2ac0*/  FSEL R75, R75, -INF , !P5 ;  /* 0xff8000004b4b7808 */ /* 0x000fe40006800000 */
[----:B------:R-:W-:Y:S01]  /*2ad0*/  FSEL R73, R73, -INF , !P5 ;  /* 0xff80000049497808 */ /* 0x000fe20006800000 */
[----:B------:R-:W-:Y:S01]  /*2ae0*/  HMMA.16816.F32 R56, R48, R12, R56 ;  /* 0x0000000c3038723c */ /* 0x000fe20000001838 */
[----:B------:R-:W-:-:S02]  /*2af0*/  ISETP.GE.AND P0, PT, R6, UR8, PT ;  /* 0x0000000806007c0c */ /* 0x000fc4000bf06270 */
[----:B------:R-:W-:Y:S02]  /*2b00*/  ISETP.GE.AND P5, PT, R5, UR8, PT ;  /* 0x0000000805007c0c */ /* 0x000fe4000bfa6270 */
[----:B------:R-:W-:Y:S02]  /*2b10*/  FSEL R9, R42, -INF , !P4 ;  /* 0xff8000002a097808 */ /* 0x000fe40006000000 */
[----:B------:R-:W-:Y:S01]  /*2b20*/  FSEL R6, R40, -INF , !P4 ;  /* 0xff80000028067808 */ /* 0x000fe20006000000 */
[----:B------:R-:W-:Y:S01]  /*2b30*/  HMMA.16816.F32 R64, R48, R10, R64 ;  /* 0x0000000a3040723c */ /* 0x000fe20000001840 */
[----:B------:R-:W-:Y:S02]  /*2b40*/  IADD3 R5, R22, 0x30, RZ ;  /* 0x0000003016057810 */ /* 0x000fe40007ffe0ff */
[----:B------:R-:W-:Y:S02]  /*2b50*/  ISETP.GE.AND P2, PT, R17, UR8, PT ;  /* 0x0000000811007c0c */ /* 0x000fe4000bf46270 */
        /* <DEDUP_REMOVED lines=13> */
[----:B------:R-:W-:Y:S02]  /*2c30*/  FSEL R184, R33, -INF , !P6 ;  /* 0xff80000021b87808 */ /* 0x000fe40007000000 */
[----:B------:R-:W-:Y:S02]  /*2c40*/  FSEL R28, R63, -INF , !P0 ;  /* 0xff8000003f1c7808 */ /* 0x000fe40004000000 */
[----:B------:R-:W-:Y:S02]  /*2c50*/  FSEL R33, R61, -INF , !P0 ;  /* 0xff8000003d217808 */ /* 0x000fe40004000000 */
[----:B------:R-:W-:Y:S02]  /*2c60*/  PLOP3.LUT P0, PT, PT, PT, UP0, 0x80, 0x0 ;  /* 0x000000000000781c */ /* 0x000fe40003f0f008 */
[----:B------:R-:W-:Y:S02]  /*2c70*/  FSEL R11, R39, -INF , !P1 ;  /* 0xff800000270b7808 */ /* 0x000fe40004800000 */
[----:B------:R-:W-:-:S02]  /*2c80*/  FSEL R7, R37, -INF , !P1 ;  /* 0xff80000025077808 */ /* 0x000fc40004800000 */
[----:B------:R-:W-:Y:S01]  /*2c90*/  ISETP.GE.AND P1, PT, R4, UR8, PT ;  /* 0x0000000804007c0c */ /* 0x000fe2000bf26270 */
[----:B------:R-:W-:Y:S01]  /*2ca0*/  IMAD.IADD R4, R84, 0x1, R83 ;  /* 0x0000000154047824 */ /* 0x000fe200078e0253 */
        /* <DEDUP_REMOVED lines=38> */
.L_x_1401:
[----:B------:R-:W-:Y:S01]  /*2f10*/  FMNMX.FTZ R14, R3, R16, !PT ;  /* 0x00000010030e7209 */ /* 0x000fe20007810000 */
[----:B------:R-:W-:Y:S01]  /*2f20*/  IMAD R168, R81, 0x8, R82 ;  /* 0x0000000851a87824 */ /* 0x000fe200078e0252 */
[----:B------:R-:W-:Y:S01]  /*2f30*/  FMNMX.FTZ R13, R21, R20, !PT ;  /* 0x00000014150d7209 */ /* 0x000fe20007810000 */
[----:B------:R-:W-:Y:S01]  /*2f40*/  USHF.L.U32 UR4, UR9, 0x1, URZ ;  /* 0x0000000109047899 */ /* 0x000fe2000800063f */
[----:B------:R-:W-:Y:S01]  /*2f50*/  FMNMX.FTZ R14, R72, R14, !PT ;  /* 0x0000000e480e7209 */ /* 0x000fe20007810000 */
[----:B------:R-:W-:Y:S01]  /*2f60*/  IMAD.WIDE.U32 R198, R168, -0x326172a9, RZ ;  /* 0xcd9e8d57a8c67825 */ /* 0x000fe200078e00ff */
        /* <DEDUP_REMOVED lines=29> */
[----:B------:R-:W-:Y:S01]  /*3140*/  IMAD R221, R0, 0x2, R224 ;  /* 0x0000000200dd7824 */ /* 0x000fe200078e02e0 */
        /* <DEDUP_REMOVED lines=20> */
[----:B------:R-:W-:Y:S01]  /*3290*/  IMAD.U32 R13, RZ, RZ, UR4 ;  /* 0x00000004ff0d7e24 */ /* 0x000fe2000f8e00ff */
[----:B------:R-:W-:Y:S01]  /*32a0*/  LOP3.LUT R167, R80, UR32, RZ, 0x3c, !PT ;  /* 0x0000002050a77c12 */ /* 0x000fe2000f8e3cff */
[----:B------:R-:W2:Y:S01]  /*32b0*/  SHFL.BFLY PT, R164, R14, 0x2, 0x1f ;  /* 0x0c401f000ea47f89 */ /* 0x000ea200000e0000 */
[----:B------:R-:W-:-:S02]  /*32c0*/  UIADD3 UR4, UR4, 0x1, URZ ;  /* 0x0000000104047890 */ /* 0x000fc4000fffe03f */
[----:B------:R-:W-:Y:S01]  /*32d0*/  LOP3.LUT R196, R199, R167, RZ, 0x3c, !PT ;  /* 0x000000a7c7c47212 */ /* 0x000fe200078e3cff */
[----:B------:R-:W-:Y:S01]  /*32e0*/  LDSM.16.MT88.4 R80, [R221+0x1a000] ;  /* 0x01a00000dd50783b */ /* 0x000fe20000004200 */
[----:B------:R-:W-:-:S03]  /*32f0*/  LOP3.LUT R13, R201, UR33, R13, 0x96, !PT ;  /* 0x00000021c90d7c12 */ /* 0x000fc6000f8e960d */
[----:B------:R-:W-:Y:S01]  /*3300*/  IMAD.WIDE.U32 R196, R196, -0x2daee0ad, RZ ;  /* 0xd2511f53c4c47825 */ /* 0x000fe200078e00ff */
[----:B------:R-:W-:Y:S03]  /*3310*/  LDSM.16.MT88.4 R88, [R220+0x1a000] ;  /* 0x01a00000dc58783b */ /* 0x000fe60000004200 */
[----:B-1----:R-:W-:Y:S01]  /*3320*/  IMAD.WIDE.U32 R22, R13, -0x326172a9, RZ ;  /* 0xcd9e8d570d167825 */ /* 0x002fe200078e00ff */
[----:B------:R-:W-:Y:S01]  /*3330*/  LOP3.LUT R194, R197, UR16, R200, 0x96, !PT ;  /* 0x00000010c5c27c12 */ /* 0x000fe2000f8e96c8 */
[----:B------:R-:W-:Y:S03]  /*3340*/  LDSM.16.MT88.4 R96, [R224+0x1c000] ;  /* 0x01c00000e060783b */ /* 0x000fe60000004200 */
[----:B------:R-:W-:Y:S01]  /*3350*/  LOP3.LUT R13, R23, UR17, R198, 0x96, !PT ;  /* 0x00000011170d7c12 */ /* 0x000fe2000f8e96c6 */
[----:B------:R-:W-:Y:S01]  /*3360*/  IMAD.WIDE.U32 R194, R194, -0x326172a9, RZ ;  /* 0xcd9e8d57c2c27825 */ /* 0x000fe200078e00ff */
[----:B------:R-:W-:Y:S03]  /*3370*/  LDSM.16.MT88.4 R104, [R222+0x1c000] ;  /* 0x01c00000de68783b */ /* 0x000fe60000004200 */
[----:B------:R-:W-:Y:S01]  /*3380*/  IMAD.WIDE.U32 R18, R13, -0x2daee0ad, RZ ;  /* 0xd2511f530d127825 */ /* 0x000fe200078e00ff */
[----:B------:R-:W-:Y:S01]  /*3390*/  LOP3.LUT R22, R195, UR15, R22, 0x96, !PT ;  /* 0x0000000fc3167c12 */ /* 0x000fe2000f8e9616 */
[----:B------:R-:W-:Y:S01]  /*33a0*/  LDSM.16.MT88.4 R112, [R221+0x1c000] ;  /* 0x01c00000dd70783b */ /* 0x000fe20000004200 */
[----:B--2---:R-:W-:-:S03]  /*33b0*/  FMNMX.FTZ R164, R14, R164, !PT ;  /* 0x000000a40ea47209 */ /* 0x004fc60007810000 */
[----:B------:R-:W1:Y:S01]  /*33c0*/  SHFL.BFLY PT, R14, R17, 0x2, 0x1f ;  /* 0x0c401f00110e7f89 */ /* 0x000e6200000e0000 */
[----:B------:R-:W-:-:S03]  /*33d0*/  IMAD.WIDE.U32 R22, R22, -0x2daee0ad, RZ ;  /* 0xd2511f5316167825 */ /* 0x000fc600078e00ff */
[----:B------:R-:W2:Y:S02]  /*33e0*/  SHFL.BFLY PT, R15, R164, 0x1, 0x1f ;  /* 0x0c201f00a40f7f89 */ /* 0x000ea400000e0000 */
[----:B------:R-:W-:Y:S02]  /*33f0*/  LOP3.LUT R18, R23, UR12, R18, 0x96, !PT ;  /* 0x0000000c17127c12 */ /* 0x000fe4000f8e9612 */
[----:B------:R-:W-:Y:S04]  /*3400*/  LDSM.16.MT88.4 R120, [R220+0x1c000] ;  /* 0x01c00000dc78783b */ /* 0x000fe80000004200 */
[----:B------:R-:W-:Y:S04]  /*3410*/  LDSM.16.MT88.4 R128, [R224+0x1e000] ;  /* 0x01e00000e080783b */ /* 0x000fe80000004200 */
[----:B------:R-:W-:Y:S04]  /*3420*/  LDSM.16.MT88.4 R136, [R222+0x1e000] ;  /* 0x01e00000de88783b */ /* 0x000fe80000004200 */
[----:B------:R-:W-:Y:S01]  /*3430*/  LDSM.16.MT88.4 R140, [R221+0x1e000] ;  /* 0x01e00000dd8c783b */ /* 0x000fe20000004200 */
[----:B-1----:R-:W-:-:S02]  /*3440*/  FMNMX.FTZ R17, R17, R14, !PT ;  /* 0x0000000e11117209 */ /* 0x002fc40007810000 */
[----:B------:R-:W-:Y:S01]  /*3450*/  LOP3.LUT R14, R19, UR14, R196, 0x96, !PT ;  /* 0x0000000e130e7c12 */ /* 0x000fe2000f8e96c4 */
[----:B------:R-:W-:Y:S01]  /*3460*/  IMAD.WIDE.U32 R18, R18, -0x326172a9, RZ ;  /* 0xcd9e8d5712127825 */ /* 0x000fe200078e00ff */
[----:B--2---:R-:W-:Y:S01]  /*3470*/  FMNMX.FTZ R164, R164, R15, !PT ;  /* 0x0000000fa4a47209 */ /* 0x004fe20007810000 */
[----:B------:R-:W1:Y:S02]  /*3480*/  SHFL.BFLY PT, R13, R17, 0x1, 0x1f ;  /* 0x0c201f00110d7f89 */ /* 0x000e6400000e0000 */
[----:B------:R-:W-:Y:S01]  /*3490*/  IMAD.WIDE.U32 R14, R14, -0x326172a9, RZ ;  /* 0xcd9e8d570e0e7825 */ /* 0x000fe200078e00ff */
[----:B------:R-:W-:-:S03]  /*34a0*/  FSETP.NEU.FTZ.AND P1, PT, R164, -INF , PT ;  /* 0xff800000a400780b */ /* 0x000fc60003f3d000 */
[----:B------:R-:W-:Y:S01]  /*34b0*/  FMUL.FTZ R34, R164, c[0x0][0x23c] ;  /* 0x00008f00a4227a20 */ /* 0x000fe20000410000 */
[----:B------:R-:W-:-:S04]  /*34c0*/  LOP3.LUT R14, R19, UR11, R14, 0x96, !PT ;  /* 0x0000000b130e7c12 */ /* 0x000fc8000f8e960e */
[----:B------:R-:W-:-:S05]  /*34d0*/  FSEL R34, R34, RZ, P1 ;  /* 0x000000ff22227208 */ /* 0x000fca0000800000 */
[----:B------:R-:W-:Y:S01]  /*34e0*/  FFMA.FTZ R179, R3, c[0x0][0x23c], -R34 ;  /* 0x00008f0003b37a23 */ /* 0x000fe20000010822 */
[----:B------:R-:W-:Y:S01]  /*34f0*/  LOP3.LUT R3, R15, UR13, R194, 0x96, !PT ;  /* 0x0000000d0f037c12 */ /* 0x000fe2000f8e96c2 */
[----:B------:R-:W-:-:S04]  /*3500*/  IMAD.WIDE.U32 R14, R14, -0x2daee0ad, RZ ;  /* 0xd2511f530e0e7825 */ /* 0x000fc800078e00ff */
[----:B------:R-:W-:Y:S01]  /*3510*/  IMAD.WIDE.U32 R24, R3, -0x2daee0ad, RZ ;  /* 0xd2511f5303187825 */ /* 0x000fe200078e00ff */
[----:B------:R-:W-:Y:S01]  /*3520*/  MUFU.EX2 R179, R179 ;  /* 0x000000b300b37308 */ /* 0x000fe20000000800 */
[----:B-1----:R-:W-:Y:S02]  /*3530*/  FMNMX.FTZ R3, R17, R13, !PT ;  /* 0x0000000d11037209 */ /* 0x002fe40007810000 */
[----:B------:R-:W-:Y:S01]  /*3540*/  FFMA.FTZ R178, R16, c[0x0][0x23c], -R34 ;  /* 0x00008f0010b27a23 */ /* 0x000fe20000010822 */
[----:B------:R-:W-:Y:S01]  /*3550*/  LOP3.LUT R13, R15, UR8, R24, 0x96, !PT ;  /* 0x000000080f0d7c12 */ /* 0x000fe2000f8e9618 */
[----:B------:R-:W-:Y:S01]  /*3560*/  FFMA.FTZ R177, R72, c[0x0][0x23c], -R34 ;  /* 0x00008f0048b17a23 */ /* 0x000fe20000010822 */
[C---:B------:R-:W-:Y:S01]  /*3570*/  FSETP.NEU.FTZ.AND P1, PT, R3.reuse, -INF , PT ;  /* 0xff8000000300780b */ /* 0x040fe20003f3d000 */
[----:B------:R-:W-:Y:S01]  /*3580*/  FMUL.FTZ R30, R3, c[0x0][0x23c] ;  /* 0x00008f00031e7a20 */ /* 0x000fe20000410000 */
[----:B------:R-:W-:Y:S01]  /*3590*/  LOP3.LUT R16, R25, UR10, R22, 0x96, !PT ;  /* 0x0000000a19107c12 */ /* 0x000fe2000f8e9616 */
[----:B------:R-:W-:Y:S01]  /*35a0*/  IMAD.WIDE.U32 R22, R13, -0x326172a9, RZ ;  /* 0xcd9e8d570d167825 */ /* 0x000fe200078e00ff */
[----:B------:R-:W-:Y:S01]  /*35b0*/  MUFU.EX2 R178, R178 ;  /* 0x000000b200b27308 */ /* 0x000fe20000000800 */
[----:B------:R-:W-:Y:S01]  /*35c0*/  LDSM.16.MT88.4 R24, [R222+0x18800] ;  /* 0x01880000de18783b */ /* 0x000fe20000004200 */
        /* <DEDUP_REMOVED lines=8> */
[----:B------:R-:W-:Y:S01]  /*3650*/  FFMA.FTZ R180, R21, c[0x0][0x23c], -R30 ;  /* 0x00008f0015b47a23 */ /* 0x000fe2000001081e */
[----:B------:R-:W-:Y:S01]  /*3660*/  PRMT R146, R146, 0x5410, R4 ;  /* 0x0000541092927816 */ /* 0x000fe20000000004 */
[----:B------:R-:W-:Y:S01]  /*3670*/  MUFU.EX2 R181, R181 ;  /* 0x000000b500b57308 */ /* 0x000fe20000000800 */
[----:B------:R-:W-:Y:S01]  /*3680*/  LOP3.LUT R4, R13, 0xffff, RZ, 0xc0, !PT ;  /* 0x0000ffff0d047812 */ /* 0x000fe200078ec0ff */
[----:B------:R-:W-:Y:S01]  /*3690*/  FFMA.FTZ R182, R20, c[0x0][0x23c], -R30 ;  /* 0x00008f0014b67a23 */ /* 0x000fe2000001081e */
[----:B------:R-:W-:Y:S01]  /*36a0*/  SHF.R.U32.HI R15, RZ, 0x10, R22 ;  /* 0x00000010ff0f7819 */ /* 0x000fe20000011616 */
[--C-:B------:R-:W-:Y:S01]  /*36b0*/  FFMA.FTZ R173, R73, c[0x0][0x23c], -R34.reuse ;  /* 0x00008f0049ad7a23 */ /* 0x100fe20000010822 */
[----:B------:R-:W-:Y:S01]  /*36c0*/  LOP3.LUT R144, R13, 0xff, RZ, 0xc0, !PT ;  /* 0x000000ff0d907812 */ /* 0x000fe200078ec0ff */
[----:B------:R-:W-:Y:S01]  /*36d0*/  FFMA.FTZ R176, R6, c[0x0][0x23c], -R34 ;  /* 0x00008f0006b07a23 */ /* 0x000fe20000010822 */
[----:B------:R-:W-:Y:S01]  /*36e0*/  SHF.R.U32.HI R4, RZ, 0x8, R4 ;  /* 0x00000008ff047819 */ /* 0x000fe20000011604 */
[----:B------:R-:W1:Y:S01]  /*36f0*/  MUFU.EX2 R174, R174 ;  /* 0x000000ae00ae7308 */ /* 0x000e620000000800 */
[----:B------:R-:W-:Y:S01]  /*3700*/  SHF.R.U32.HI R147, RZ, 0x18, R22 ;  /* 0x00000018ff937819 */ /* 0x000fe20000011616 */
[--C-:B------:R-:W-:Y:S01]  /*3710*/  FFMA.FTZ R171, R5, c[0x0][0x23c], -R34.reuse ;  /* 0x00008f0005ab7a23 */ /* 0x100fe20000010822 */
[----:B------:R-:W-:Y:S01]  /*3720*/  LOP3.LUT R15, R15, 0xff, RZ, 0xc0, !PT ;  /* 0x000000ff0f0f7812 */ /* 0x000fe200078ec0ff */
[----:B------:R-:W-:Y:S01]  /*3730*/  LDSM.16.MT88.4 R72, [R222+0x1a000] ;  /* 0x01a00000de48783b */ /* 0x000fe20000004200 */
[--C-:B------:R-:W-:Y:S01]  /*3740*/  SHF.R.U32.HI R145, RZ, 0x10, R13.reuse ;  /* 0x00000010ff917819 */ /* 0x100fe2000001160d */
[----:B------:R-:W-:Y:S01]  /*3750*/  FFMA.FTZ R172, R12, c[0x0][0x23c], -R34 ;  /* 0x00008f000cac7a23 */ /* 0x000fe20000010822 */
[----:B------:R-:W-:Y:S01]  /*3760*/  PRMT R144, R144, 0x5410, R4 ;  /* 0x0000541090907816 */ /* 0x000fe20000000004 */
[----:B------:R-:W-:Y:S01]  /*3770*/  MUFU.EX2 R180, R180 ;  /* 0x000000b400b47308 */ /* 0x000fe20000000800 */
[----:B------:R-:W-:Y:S01]  /*3780*/  SHF.R.U32.HI R2, RZ, 0x18, R13 ;  /* 0x00000018ff027819 */ /* 0x000fe2000001160d */
[--C-:B------:R-:W-:Y:S01]  /*3790*/  FFMA.FTZ R175, R9, c[0x0][0x23c], -R30.reuse ;  /* 0x00008f0009af7a23 */ /* 0x100fe2000001081e */
[----:B------:R-:W-:Y:S01]  /*37a0*/  LOP3.LUT R145, R145, 0xff, RZ, 0xc0, !PT ;  /* 0x000000ff91917812 */ /* 0x000fe200078ec0ff */
[--C-:B------:R-:W-:Y:S01]  /*37b0*/  HSET2.LE.AND R144, R144, R185.reuse, PT ;  /* 0x000000b990907233 */ /* 0x100fe20003803000 */
[----:B------:R-:W-:Y:S01]  /*37c0*/  PRMT R147, R15, 0x5410, R147 ;  /* 0x000054100f937816 */ /* 0x000fe20000000093 */
[----:B------:R-:W-:Y:S01]  /*37d0*/  FFMA.FTZ R170, R8, c[0x0][0x23c], -R30 ;  /* 0x00008f0008aa7a23 */ /* 0x000fe2000001081e */
[----:B------:R-:W-:Y:S01]  /*37e0*/  PRMT R145, R145, 0x5410, R2 ;  /* 0x0000541091917816 */ /* 0x000fe20000000002 */
[----:B------:R-:W2:Y:S01]  /*37f0*/  MUFU.EX2 R182, R182 ;  /* 0x000000b600b67308 */ /* 0x000ea20000000800 */
[----:B-1----:R-:W-:Y:S01]  /*3800*/  F2FP.PACK_AB R4, R174, R181 ;  /* 0x000000b5ae04723e */ /* 0x002fe200000000ff */
[--C-:B------:R-:W-:Y:S01]  /*3810*/  HSET2.LE.AND R147, R147, R185.reuse, PT ;  /* 0x000000b993937233 */ /* 0x100fe20003803000 */
[----:B------:R-:W-:Y:S01]  /*3820*/  F2FP.PACK_AB R2, R178, R179 ;  /* 0x000000b3b202723e */ /* 0x000fe200000000ff */
[--C-:B------:R-:W-:Y:S01]  /*3830*/  HSET2.LE.AND R145, R145, R185.reuse, PT ;  /* 0x000000b991917233 */ /* 0x100fe20003803000 */
[----:B------:R-:W-:Y:S01]  /*3840*/  LOP3.LUT R20, R17, UR9, R18, 0x96, !PT ;  /* 0x0000000911147c12 */ /* 0x000fe2000f8e9612 */
[----:B------:R-:W-:Y:S01]  /*3850*/  HSET2.LE.AND R146, R146, R185, PT ;  /* 0x000000b992927233 */ /* 0x000fe20003803000 */
[----:B------:R-:W-:Y:S01]  /*3860*/  LOP3.LUT R144, R144, R2, RZ, 0xc0, !PT ;  /* 0x0000000290907212 */ /* 0x000fe200078ec0ff */
[----:B------:R-:W-:Y:S01]  /*3870*/  FFMA.FTZ R2, R7, c[0x0][0x23c], -R34 ;  /* 0x00008f0007027a23 */ /* 0x000fe20000010822 */
[----:B------:R-:W-:Y:S01]  /*3880*/  LOP3.LUT R147, R147, R4, RZ, 0xc0, !PT ;  /* 0x0000000493937212 */ /* 0x000fe200078ec0ff */
[----:B------:R-:W-:Y:S01]  /*3890*/  MUFU.EX2 R177, R177 ;  /* 0x000000b100b17308 */ /* 0x000fe20000000800 */
[----:B------:R-:W1:Y:S01]  /*38a0*/  LDSM.16.MT88.4 R4, [R220+0x1e000] ;  /* 0x01e00000dc04783b */ /* 0x000e620000004200 */
[----:B------:R-:W-:-:S03]  /*38b0*/  IMAD.WIDE.U32 R20, R20, -0x2daee0ad, RZ ;  /* 0xd2511f5314147825 */ /* 0x000fc600078e00ff */
[----:B------:R-:W3:Y:S01]  /*38c0*/  LDSM.16.MT88.4 R16, [R224+0x18800] ;  /* 0x01880000e010783b */ /* 0x000ee20000004200 */
[----:B--2---:R-:W-:Y:S01]  /*38d0*/  F2FP.PACK_AB R0, R182, R180 ;  /* 0x000000b4b600723e */ /* 0x004fe200000000ff */
[----:B------:R-:W-:Y:S01]  /*38e0*/  FFMA.FTZ R169, R10, c[0x0][0x23c], -R30 ;  /* 0x00008f000aa97a23 */ /* 0x000fe2000001081e */
[----:B------:R-:W2:Y:S01]  /*38f0*/  MUFU.EX2 R173, R173 ;  /* 0x000000ad00ad7308 */ /* 0x000ea20000000800 */
[----:B------:R-:W-:Y:S01]  /*3900*/  LOP3.LUT R12, R21, UR18, R14, 0x96, !PT ;  /* 0x00000012150c7c12 */ /* 0x000fe2000f8e960e */
[--C-:B------:R-:W-:Y:S01]  /*3910*/  FFMA.FTZ R183, R183, c[0x0][0x23c], -R34.reuse ;  /* 0x00008f00b7b77a23 */ /* 0x100fe20000010822 */
[----:B------:R-:W-:Y:S01]  /*3920*/  LOP3.LUT R145, R145, R0, RZ, 0xc0, !PT ;  /* 0x0000000091917212 */ /* 0x000fe200078ec0ff */
[--C-:B------:R-:W-:Y:S01]  /*3930*/  FFMA.FTZ R184, R184, c[0x0][0x23c], -R34.reuse ;  /* 0x00008f00b8b87a23 */ /* 0x100fe20000010822 */
[----:B------:R-:W-:Y:S01]  /*3940*/  LOP3.LUT R0, R20, 0xffff, RZ, 0xc0, !PT ;  /* 0x0000ffff14007812 */ /* 0x000fe200078ec0ff */
[----:B------:R-:W-:Y:S01]  /*3950*/  FFMA.FTZ R186, R186, c[0x0][0x23c], -R34 ;  /* 0x00008f00baba7a23 */ /* 0x000fe20000010822 */
[----:B------:R-:W-:Y:S01]  /*3960*/  LOP3.LUT R9, R20, 0xff, RZ, 0xc0, !PT ;  /* 0x000000ff14097812 */ /* 0x000fe200078ec0ff */
[----:B------:R-:W-:Y:S01]  /*3970*/  MUFU.EX2 R176, R176 ;  /* 0x000000b000b07308 */ /* 0x000fe20000000800 */
[----:B------:R-:W-:Y:S01]  /*3980*/  SHF.R.U32.HI R0, RZ, 0x8, R0 ;  /* 0x00000008ff007819 */ /* 0x000fe20000011600 */
[----:B------:R-:W-:Y:S01]  /*3990*/  FFMA.FTZ R187, R187, c[0x0][0x23c], -R34 ;  /* 0x00008f00bbbb7a23 */ /* 0x000fe20000010822 */
[----:B------:R-:W-:Y:S01]  /*39a0*/  LOP3.LUT R14, R12, 0xffff, RZ, 0xc0, !PT ;  /* 0x0000ffff0c0e7812 */ /* 0x000fe200078ec0ff */
[----:B------:R-:W-:Y:S01]  /*39b0*/  FFMA.FTZ R188, R188, c[0x0][0x23c], -R30 ;  /* 0x00008f00bcbc7a23 */ /* 0x000fe2000001081e */
[----:B------:R-:W-:Y:S01]  /*39c0*/  SHF.R.U32.HI R8, RZ, 0x10, R12 ;  /* 0x00000010ff087819 */ /* 0x000fe2000001160c */
[----:B------:R-:W-:Y:S01]  /*39d0*/  FFMA.FTZ R190, R190, c[0x0][0x23c], -R30 ;  /* 0x00008f00bebe7a23 */ /* 0x000fe2000001081e */
[----:B------:R-:W-:Y:S01]  /*39e0*/  PRMT R9, R9, 0x5410, R0 ;  /* 0x0000541009097816 */ /* 0x000fe20000000000 */
[----:B------:R-:W4:Y:S01]  /*39f0*/  MUFU.EX2 R172, R172 ;  /* 0x000000ac00ac7308 */ /* 0x000f220000000800 */
[----:B--2---:R-:W-:Y:S01]  /*3a00*/  F2FP.PACK_AB R13, R173, R177 ;  /* 0x000000b1ad0d723e */ /* 0x004fe200000000ff */
[----:B------:R-:W-:Y:S01]  /*3a10*/  FFMA.FTZ R189, R189, c[0x0][0x23c], -R30 ;  /* 0x00008f00bdbd7a23 */ /* 0x000fe2000001081e */
[----:B------:R-:W-:Y:S01]  /*3a20*/  SHF.R.U32.HI R14, RZ, 0x8, R14 ;  /* 0x00000008ff0e7819 */ /* 0x000fe2000001160e */
[----:B------:R-:W-:Y:S01]  /*3a30*/  HSET2.LE.AND R9, R9, R185, PT ;  /* 0x000000b909097233 */ /* 0x000fe20003803000 */
[----:B------:R-:W-:Y:S01]  /*3a40*/  LOP3.LUT R146, R146, R13, RZ, 0xc0, !PT ;  /* 0x0000000d92927212 */ /* 0x000fe200078ec0ff */
[----:B------:R-:W-:Y:S01]  /*3a50*/  FFMA.FTZ R13, R11, c[0x0][0x23c], -R30 ;  /* 0x00008f000b0d7a23 */ /* 0x000fe2000001081e */
[----:B------:R-:W-:Y:S01]  /*3a60*/  LOP3.LUT R8, R8, 0xff, RZ, 0xc0, !PT ;  /* 0x000000ff08087812 */ /* 0x000fe200078ec0ff */
[----:B------:R-:W-:Y:S01]  /*3a70*/  MUFU.EX2 R175, R175 ;  /* 0x000000af00af7308 */ /* 0x000fe20000000800 */
[----:B------:R-:W-:Y:S01]  /*3a80*/  SHF.R.U32.HI R10, RZ, 0x10, R20 ;  /* 0x00000010ff0a7819 */ /* 0x000fe20000011614 */
[----:B------:R-:W-:Y:S01]  /*3a90*/  FFMA.FTZ R192, R192, c[0x0][0x23c], -R30 ;  /* 0x00008f00c0c07a23 */ /* 0x000fe2000001081e */
[----:B------:R-:W-:Y:S01]  /*3aa0*/  SHF.R.U32.HI R11, RZ, 0x18, R20 ;  /* 0x00000018ff0b7819 */ /* 0x000fe20000011614 */
[----:B------:R-:W-:Y:S01]  /*3ab0*/  HMMA.16816.F32 R160, R144, R156, RZ ;  /* 0x0000009c90a0723c */ /* 0x000fe200000018ff */
[----:B------:R-:W-:Y:S01]  /*3ac0*/  LOP3.LUT R10, R10, 0xff, RZ, 0xc0, !PT ;  /* 0x000000ff0a0a7812 */ /* 0x000fe200078ec0ff */
[----:B------:R-:W2:Y:S01]  /*3ad0*/  LDSM.16.MT88.4 R20, [R221+0x18800] ;  /* 0x01880000dd14783b */ /* 0x000ea20000004200 */
[--C-:B------:R-:W-:Y:S01]  /*3ae0*/  FFMA.FTZ R193, R193, c[0x0][0x23c], -R34.reuse ;  /* 0x00008f00c1c17a23 */ /* 0x100fe20000010822 */
[----:B------:R-:W5:Y:S01]  /*3af0*/  MUFU.EX2 R170, R170 ;  /* 0x000000aa00aa7308 */ /* 0x000f620000000800 */
[----:B------:R-:W-:Y:S01]  /*3b00*/  PRMT R10, R10, 0x5410, R11 ;  /* 0x000054100a0a7816 */ /* 0x000fe2000000000b */
[----:B------:R-:W-:-:S02]  /*3b10*/  FFMA.FTZ R191, R191, c[0x0][0x23c], -R34 ;  /* 0x00008f00bfbf7a23 */ /* 0x000fc40000010822 */
[C---:B-1----:R-:W-:Y:S01]  /*3b20*/  HMMA.16816.F32 R148, R144.reuse, R4, RZ ;  /* 0x000000049094723c */ /* 0x042fe200000018ff */
[----:B------:R-:W-:Y:S01]  /*3b30*/  FFMA.FTZ R246, R33, c[0x0][0x23c], -R34 ;  /* 0x00008f0021f67a23 */ /* 0x000fe20000010822 */
[----:B------:R-:W-:Y:S01]  /*3b40*/  HSET2.LE.AND R10, R10, R185, PT ;  /* 0x000000b90a0a7233 */ /* 0x000fe20003803000 */
[----:B------:R-:W-:Y:S01]  /*3b50*/  FFMA.FTZ R245, R28, c[0x0][0x23c], -R30 ;  /* 0x00008f001cf57a23 */ /* 0x000fe2000001081e */
[----:B------:R1:W-:Y:S01]  /*3b60*/  MUFU.EX2 R0, R13 ;  /* 0x0000000d00007308 */ /* 0x0003e20000000800 */
[----:B------:R-:W-:Y:S02]  /*3b70*/  FADD.FTZ R178, R179, R178 ;  /* 0x000000b2b3b27221 */ /* 0x000fe40000010000 */
[----:B----4-:R-:W-:Y:S01]  /*3b80*/  F2FP.PACK_AB R5, R172, R176 ;  /* 0x000000b0ac05723e */ /* 0x010fe200000000ff */
[----:B------:R-:W-:Y:S01]  /*3b90*/  HMMA.16816.F32 R36, R144, R40, RZ ;  /* 0x000000289024723c */ /* 0x000fe200000018ff */
[----:B------:R-:W-:Y:S02]  /*3ba0*/  FADD.FTZ R180, R180, R182 ;  /* 0x000000b6b4b47221 */ /* 0x000fe40000010000 */
[----:B------:R-:W-:Y:S01]  /*3bb0*/  FADD.FTZ R177, R177, R178 ;  /* 0x000000b2b1b17221 */ /* 0x000fe20000010000 */
[----:B------:R-:W-:Y:S01]  /*3bc0*/  MUFU.EX2 R171, R171 ;  /* 0x000000ab00ab7308 */ /* 0x000fe20000000800 */
[----:B-----5:R-:W-:Y:S01]  /*3bd0*/  F2FP.PACK_AB R4, R170, R175 ;  /* 0x000000afaa04723e */ /* 0x020fe200000000ff */
[----:B------:R-:W-:-:S02]  /*3be0*/  FADD.FTZ R181, R181, R180 ;  /* 0x000000b4b5b57221 */ /* 0x000fc40000010000 */
[C---:B------:R-:W-:Y:S01]  /*3bf0*/  HMMA.16816.F32 R44, R144.reuse, R48, RZ ;  /* 0x00000030902c723c */ /* 0x040fe200000018ff */
[----:B------:R-:W-:Y:S02]  /*3c00*/  FADD.FTZ R177, R173, R177 ;  /* 0x000000b1adb17221 */ /* 0x000fe40000010000 */
[----:B------:R-:W-:Y:S01]  /*3c10*/  FADD.FTZ R181, R174, R181 ;  /* 0x000000b5aeb57221 */ /* 0x000fe20000010000 */
[----:B-1----:R-:W-:Y:S01]  /*3c20*/  LOP3.LUT R13, R12, 0xff, RZ, 0xc0, !PT ;  /* 0x000000ff0c0d7812 */ /* 0x002fe200078ec0ff */
[----:B------:R-:W1:Y:S01]  /*3c30*/  MUFU.EX2 R2, R2 ;  /* 0x0000000200027308 */ /* 0x000e620000000800 */
[----:B------:R-:W-:Y:S01]  /*3c40*/  SHF.R.U32.HI R12, RZ, 0x18, R12 ;  /* 0x00000018ff0c7819 */ /* 0x000fe2000001160c */
[----:B------:R-:W-:Y:S01]  /*3c50*/  FADD.FTZ R176, R176, R177 ;  /* 0x000000b1b0b07221 */ /* 0x000fe20000010000 */
[----:B------:R-:W-:Y:S01]  /*3c60*/  PRMT R13, R13, 0x5410, R14 ;  /* 0x000054100d0d7816 */ /* 0x000fe2000000000e */
[----:B------:R-:W-:Y:S01]  /*3c70*/  HMMA.16816.F32 R52, R144, R56, RZ ;  /* 0x000000389034723c */ /* 0x000fe200000018ff */
[----:B------:R-:W-:Y:S01]  /*3c80*/  PRMT R8, R8, 0x5410, R12 ;  /* 0x0000541008087816 */ /* 0x000fe2000000000c */
[----:B------:R-:W-:-:S02]  /*3c90*/  FADD.FTZ R175, R175, R181 ;  /* 0x000000b5afaf7221 */ /* 0x000fc40000010000 */
[--C-:B------:R-:W-:Y:S01]  /*3ca0*/  HSET2.LE.AND R12, R13, R185.reuse, PT ;  /* 0x000000b90d0c7233 */ /* 0x100fe20003803000 */
[----:B------:R-:W4:Y:S01]  /*3cb0*/  MUFU.EX2 R169, R169 ;  /* 0x000000a900a97308 */ /* 0x000f220000000800 */
[----:B------:R-:W-:Y:S01]  /*3cc0*/  HSET2.LE.AND R13, R8, R185, PT ;  /* 0x000000b9080d7233 */ /* 0x000fe20003803000 */
[----:B------:R-:W-:Y:S01]  /*3cd0*/  FADD.FTZ R176, R172, R176 ;  /* 0x000000b0acb07221 */ /* 0x000fe20000010000 */
[C---:B------:R-:W-:Y:S01]  /*3ce0*/  HMMA.16816.F32 R60, R144.reuse, R64, RZ ;  /* 0x00000040903c723c */ /* 0x040fe200000018ff */
[----:B------:R-:W-:Y:S01]  /*3cf0*/  LOP3.LUT R12, R12, R5, RZ, 0xc0, !PT ;  /* 0x000000050c0c7212 */ /* 0x000fe200078ec0ff */
[----:B------:R-:W-:Y:S01]  /*3d00*/  FADD.FTZ R175, R170, R175 ;  /* 0x000000afaaaf7221 */ /* 0x000fe20000010000 */
[----:B------:R-:W-:Y:S02]  /*3d10*/  LOP3.LUT R13, R13, R4, RZ, 0xc0, !PT ;  /* 0x000000040d0d7212 */ /* 0x000fe400078ec0ff */
[----:B-1----:R-:W-:Y:S01]  /*3d20*/  F2FP.PACK_AB R15, R2, R171 ;  /* 0x000000ab020f723e */ /* 0x002fe200000000ff */
[----:B------:R-:W-:Y:S01]  /*3d30*/  MUFU.EX2 R183, R183 ;  /* 0x000000b700b77308 */ /* 0x000fe20000000800 */
[----:B------:R-:W-:Y:S01]  /*3d40*/  FADD.FTZ R171, R171, R176 ;  /* 0x000000b0abab7221 */ /* 0x000fe20000010000 */
[----:B------:R-:W-:Y:S01]  /*3d50*/  HMMA.16816.F32 R68, R144, R72, RZ ;  /* 0x000000489044723c */ /* 0x000fe200000018ff */
[----:B------:R-:W-:-:S02]  /*3d60*/  LOP3.LUT R14, R9, R15, RZ, 0xc0, !PT ;  /* 0x0000000f090e7212 */ /* 0x000fc400078ec0ff */
[----:B------:R-:W-:Y:S01]  /*3d70*/  FADD.FTZ R171, R2, R171 ;  /* 0x000000ab02ab7221 */ /* 0x000fe20000010000 */
[----:B----4-:R-:W-:Y:S02]  /*3d80*/  F2FP.PACK_AB R15, R0, R169 ;  /* 0x000000a9000f723e */ /* 0x010fe400000000ff */
[----:B------:R-:W-:Y:S01]  /*3d90*/  MUFU.EX2 R184, R184 ;  /* 0x000000b800b87308 */ /* 0x000fe20000000800 */
[----:B------:R-:W-:Y:S01]  /*3da0*/  FADD.FTZ R169, R169, R175 ;  /* 0x000000afa9a97221 */ /* 0x000fe20000010000 */
[C---:B------:R-:W-:Y:S01]  /*3db0*/  HMMA.16816.F32 R76, R144.reuse, R80, RZ ;  /* 0x00000050904c723c */ /* 0x040fe200000018ff */
[----:B------:R-:W-:Y:S02]  /*3dc0*/  LOP3.LUT R15, R10, R15, RZ, 0xc0, !PT ;  /* 0x0000000f0a0f7212 */ /* 0x000fe400078ec0ff */
[----:B------:R-:W1:Y:S01]  /*3dd0*/  LDSM.16.MT88.4 R8, [R224+0x1a800] ;  /* 0x01a80000e008783b */ /* 0x000e620000004200 */
[----:B------:R-:W-:Y:S02]  /*3de0*/  FADD.FTZ R169, R0, R169 ;  /* 0x000000a900a97221 */ /* 0x000fe40000010000 */
[----:B------:R-:W-:Y:S02]  /*3df0*/  MUFU.EX2 R186, R186 ;  /* 0x000000ba00ba7308 */ /* 0x000fe40000000800 */
[C---:B------:R-:W-:Y:S06]  /*3e00*/  HMMA.16816.F32 R84, R144.reuse, R88, RZ ;  /* 0x000000589054723c */ /* 0x040fec00000018ff */
[----:B------:R-:W-:Y:S02]  /*3e10*/  MUFU.EX2 R187, R187 ;  /* 0x000000bb00bb7308 */ /* 0x000fe40000000800 */
[C---:B------:R-:W-:Y:S06]  /*3e20*/  HMMA.16816.F32 R92, R144.reuse, R96, RZ ;  /* 0x00000060905c723c */ /* 0x040fec00000018ff */
[----:B------:R-:W-:Y:S02]  /*3e30*/  MUFU.EX2 R188, R188 ;  /* 0x000000bc00bc7308 */ /* 0x000fe40000000800 */
[C---:B------:R-:W-:Y:S06]  /*3e40*/  HMMA.16816.F32 R100, R144.reuse, R104, RZ ;  /* 0x000000689064723c */ /* 0x040fec00000018ff */
[----:B------:R-:W4:Y:S02]  /*3e50*/  MUFU.EX2 R190, R190 ;  /* 0x000000be00be7308 */ /* 0x000f240000000800 */
[C---:B------:R-:W-:Y:S06]  /*3e60*/  HMMA.16816.F32 R108, R144.reuse, R112, RZ ;  /* 0x00000070906c723c */ /* 0x040fec00000018ff */
[----:B------:R-:W-:Y:S02]  /*3e70*/  MUFU.EX2 R189, R189 ;  /* 0x000000bd00bd7308 */ /* 0x000fe40000000800 */
[C---:B------:R-:W-:Y:S06]  /*3e80*/  HMMA.16816.F32 R116, R144.reuse, R120, RZ ;  /* 0x000000789074723c */ /* 0x040fec00000018ff */
[----:B------:R-:W5:Y:S02]  /*3e90*/  MUFU.EX2 R192, R192 ;  /* 0x000000c000c07308 */ /* 0x000f640000000800 */
[C---:B------:R-:W-:Y:S06]  /*3ea0*/  HMMA.16816.F32 R124, R144.reuse, R128, RZ ;  /* 0x00000080907c723c */ /* 0x040fec00000018ff */
[----:B------:R-:W1:Y:S02]  /*3eb0*/  MUFU.EX2 R193, R193 ;  /* 0x000000c100c17308 */ /* 0x000e640000000800 */
[C---:B------:R-:W-:Y:S06]  /*3ec0*/  HMMA.16816.F32 R132, R144.reuse, R136, RZ ;  /* 0x000000889084723c */ /* 0x040fec00000018ff */
[----:B------:R-:W-:Y:S02]  /*3ed0*/  MUFU.EX2 R191, R191 ;  /* 0x000000bf00bf7308 */ /* 0x000fe40000000800 */
[C---:B------:R-:W-:Y:S06]  /*3ee0*/  HMMA.16816.F32 R152, R144.reuse, R140, RZ ;  /* 0x0000008c9098723c */ /* 0x040fec00000018ff */
[----:B------:R-:W-:Y:S02]  /*3ef0*/  MUFU.EX2 R246, R246 ;  /* 0x000000f600f67308 */ /* 0x000fe40000000800 */
[C---:B------:R-:W-:Y:S06]  /*3f00*/  HMMA.16816.F32 R156, R144.reuse, R158, RZ ;  /* 0x0000009e909c723c */ /* 0x040fec00000018ff */
[----:B------:R-:W-:Y:S02]  /*3f10*/  MUFU.EX2 R245, R245 ;  /* 0x000000f500f57308 */ /* 0x000fe40000000800 */
        /* <DEDUP_REMOVED lines=23> */
[C---:B----4-:R-:W-:Y:S08]  /*4090*/  HMMA.16816.F32 R52, R12.reuse, R4, R52 ;  /* 0x000000040c34723c */ /* 0x050ff00000001834 */
[C---:B------:R-:W-:Y:S01]  /*40a0*/  HMMA.16816.F32 R56, R12.reuse, R6, R56 ;  /* 0x000000060c38723c */ /* 0x040fe20000001838 */
[----:B------:R-:W1:Y:S07]  /*40b0*/  LDSM.16.MT88.4 R4, [R221+0x1a800] ;  /* 0x01a80000dd04783b */ /* 0x000e6e0000004200 */
        /* <DEDUP_REMOVED lines=14> */
[C---:B---3--:R-:W-:Y:S07]  /*41a0*/  HMMA.16816.F32 R100, R12.reuse, R16, R100 ;  /* 0x000000100c64723c */ /* 0x048fee0000001864 */
[----:B------:R-:W-:Y:S01]  /*41b0*/  IMAD.U32 R16, RZ, RZ, UR4 ;  /* 0x00000004ff107e24 */ /* 0x000fe2000f8e00ff */
[----:B------:R-:W-:Y:S04]  /*41c0*/  HMMA.16816.F32 R104, R12, R18, R104 ;  /* 0x000000120c68723c */ /* 0x000fe80000001868 */
[----:B------:R-:W-:-:S02]  /*41d0*/  LOP3.LUT R200, R201, UR33, R16, 0x96, !PT ;  /* 0x00000021c9c87c12 */ /* 0x000fc4000f8e9610 */
[----:B------:R-:W3:Y:S02]  /*41e0*/  LDSM.16.MT88.4 R16, [R222+0x1e800] ;  /* 0x01e80000de10783b */ /* 0x000ee40000004200 */
[----:B--2---:R-:W-:Y:S01]  /*41f0*/  HMMA.16816.F32 R116, R12, R20, R116 ;  /* 0x000000140c74723c */ /* 0x004fe20000001874 */
[----:B------:R-:W-:-:S05]  /*4200*/  IMAD.WIDE.U32 R200, R200, -0x326172a9, RZ ;  /* 0xcd9e8d57c8c87825 */ /* 0x000fca00078e00ff */
[----:B------:R-:W-:Y:S02]  /*4210*/  LOP3.LUT R198, R201, UR17, R198, 0x96, !PT ;  /* 0x00000011c9c67c12 */ /* 0x000fe4000f8e96c6 */
[----:B-1----:R-:W-:Y:S01]  /*4220*/  HMMA.16816.F32 R108, R12, R4, R108 ;  /* 0x000000040c6c723c */ /* 0x002fe2000000186c */
[----:B------:R-:W-:Y:S02]  /*4230*/  LOP3.LUT R20, R195, UR15, R200, 0x96, !PT ;  /* 0x0000000fc3147c12 */ /* 0x000fe4000f8e96c8 */
[----:B------:R-:W-:-:S04]  /*4240*/  IMAD.WIDE.U32 R198, R198, -0x2daee0ad, RZ ;  /* 0xd2511f53c6c67825 */ /* 0x000fc800078e00ff */
[----:B------:R-:W-:Y:S01]  /*4250*/  IMAD.WIDE.U32 R20, R20, -0x2daee0ad, RZ ;  /* 0xd2511f5314147825 */ /* 0x000fe200078e00ff */
[----:B------:R-:W-:Y:S01]  /*4260*/  HMMA.16816.F32 R112, R12, R6, R112 ;  /* 0x000000060c70723c */ /* 0x000fe20000001870 */
[----:B------:R-:W1:Y:S01]  /*4270*/  LDSM.16.MT88.4 R4, [R221+0x1e800] ;  /* 0x01e80000dd04783b */ /* 0x000e620000004200 */
[----:B------:R-:W-:-:S05]  /*4280*/  LOP3.LUT R196, R199, UR14, R196, 0x96, !PT ;  /* 0x0000000ec7c47c12 */ /* 0x000fca000f8e96c4 */
[----:B------:R-:W-:Y:S01]  /*4290*/  IMAD.WIDE.U32 R196, R196, -0x326172a9, RZ ;  /* 0xcd9e8d57c4c47825 */ /* 0x000fe200078e00ff */
[C---:B----4-:R-:W-:Y:S08]  /*42a0*/  HMMA.16816.F32 R124, R12.reuse, R8, R124 ;  /* 0x000000080c7c723c */ /* 0x050ff0000000187c */
[C---:B------:R-:W-:Y:S01]  /*42b0*/  HMMA.16816.F32 R128, R12.reuse, R10, R128 ;  /* 0x0000000a0c80723c */ /* 0x040fe20000001880 */
[----:B------:R-:W2:Y:S07]  /*42c0*/  LDSM.16.MT88.4 R8, [R220+0x1e800] ;  /* 0x01e80000dc08783b */ /* 0x000eae0000004200 */
[C---:B------:R-:W-:Y:S07]  /*42d0*/  HMMA.16816.F32 R36, R12.reuse, R24, R36 ;  /* 0x000000180c24723c */ /* 0x040fee0000001824 */
[----:B------:R-:W-:Y:S01]  /*42e0*/  LOP3.LUT R24, R21, UR12, R198, 0x96, !PT ;  /* 0x0000000c15187c12 */ /* 0x000fe2000f8e96c6 */
[----:B------:R-:W-:Y:S04]  /*42f0*/  HMMA.16816.F32 R40, R12, R26, R40 ;  /* 0x0000001a0c28723c */ /* 0x000fe80000001828 */
[----:B------:R-:W-:-:S04]  /*4300*/  IMAD.WIDE.U32 R24, R24, -0x326172a9, RZ ;  /* 0xcd9e8d5718187825 */ /* 0x000fc800078e00ff */
[----:B------:R-:W-:Y:S01]  /*4310*/  HMMA.16816.F32 R120, R12, R22, R120 ;  /* 0x000000160c78723c */ /* 0x000fe20000001878 */
[----:B------:R-:W-:Y:S01]  /*4320*/  LOP3.LUT R26, R25, UR11, R196, 0x96, !PT ;  /* 0x0000000b191a7c12 */ /* 0x000fe2000f8e96c4 */
[----:B------:R-:W-:-:S04]  /*4330*/  FFMA.FTZ R196, R31, c[0x0][0x23c], -R30 ;  /* 0x00008f001fc47a23 */ /* 0x000fc8000001081e */
[----:B------:R-:W-:Y:S01]  /*4340*/  IMAD.WIDE.U32 R26, R26, -0x2daee0ad, RZ ;  /* 0xd2511f531a1a7825 */ /* 0x000fe200078e00ff */
[----:B------:R-:W-:Y:S01]  /*4350*/  LOP3.LUT R22, R197, UR13, R194, 0x96, !PT ;  /* 0x0000000dc5167c12 */ /* 0x000fe2000f8e96c2 */
[----:B---3--:R-:W-:Y:S01]  /*4360*/  HMMA.16816.F32 R132, R12, R16, R132 ;  /* 0x000000100c84723c */ /* 0x008fe20000001884 */
[----:B------:R-:W-:Y:S01]  /*4370*/  MUFU.EX2 R196, R196 ;  /* 0x000000c400c47308 */ /* 0x000fe20000000800 */
[----:B------:R-:W-:Y:S02]  /*4380*/  FFMA.FTZ R197, R29, c[0x0][0x23c], -R30 ;  /* 0x00008f001dc57a23 */ /* 0x000fe4000001081e */
[----:B------:R-:W-:-:S04]  /*4390*/  IMAD.WIDE.U32 R22, R22, -0x2daee0ad, RZ ;  /* 0xd2511f5316167825 */ /* 0x000fc800078e00ff */
[----:B-1----:R-:W-:Y:S01]  /*43a0*/  HMMA.16816.F32 R152, R12, R4, R152 ;  /* 0x000000040c98723c */ /* 0x002fe20000001898 */
[----:B------:R-:W-:Y:S01]  /*43b0*/  LOP3.LUT R16, R27, UR8, R22, 0x96, !PT ;  /* 0x000000081b107c12 */ /* 0x000fe2000f8e9616 */
[----:B------:R-:W-:Y:S01]  /*43c0*/  MUFU.EX2 R197, R197 ;  /* 0x000000c500c57308 */ /* 0x000fe20000000800 */
[----:B------:R-:W-:-:S05]  /*43d0*/  LOP3.LUT R194, R23, UR10, R20, 0x96, !PT ;  /* 0x0000000a17c27c12 */ /* 0x000fca000f8e9614 */
[----:B------:R-:W-:Y:S01]  /*43e0*/  HMMA.16816.F32 R140, R12, R6, R140 ;  /* 0x000000060c8c723c */ /* 0x000fe2000000188c */
[----:B------:R-:W1:Y:S01]  /*43f0*/  LDSM.16.MT88.4 R4, [R224+0x19000] ;  /* 0x01900000e004783b */ /* 0x000e620000004200 */
[----:B------:R-:W-:-:S05]  /*4400*/  IMAD.WIDE.U32 R194, R194, -0x326172a9, RZ ;  /* 0xcd9e8d57c2c27825 */ /* 0x000fca00078e00ff */
[----:B------:R-:W-:Y:S01]  /*4410*/  LOP3.LUT R24, R195, UR9, R24, 0x96, !PT ;  /* 0x00000009c3187c12 */ /* 0x000fe2000f8e9618 */
[----:B------:R-:W-:Y:S01]  /*4420*/  HMMA.16816.F32 R136, R12, R18, R136 ;  /* 0x000000120c88723c */ /* 0x000fe20000001888 */
[----:B------:R-:W-:Y:S02]  /*4430*/  FFMA.FTZ R195, R32, c[0x0][0x23c], -R30 ;  /* 0x00008f0020c37a23 */ /* 0x000fe4000001081e */
[----:B------:R-:W-:Y:S01]  /*4440*/  LDSM.16.MT88.4 R28, [R222+0x19800] ;  /* 0x01980000de1c783b */ /* 0x000fe20000004200 */
[----:B------:R-:W-:-:S03]  /*4450*/  IMAD.WIDE.U32 R24, R24, -0x2daee0ad, RZ ;  /* 0xd2511f5318187825 */ /* 0x000fc600078e00ff */
[----:B------:R-:W3:Y:S01]  /*4460*/  MUFU.EX2 R195, R195 ;  /* 0x000000c300c37308 */ /* 0x000ee20000000800 */
[----:B------:R-:W-:Y:S01]  /*4470*/  IMAD.WIDE.U32 R18, R16, -0x326172a9, RZ ;  /* 0xcd9e8d5710127825 */ /* 0x000fe200078e00ff */
[----:B--2---:R-:W-:Y:S01]  /*4480*/  HMMA.16816.F32 R148, R12, R8, R148 ;  /* 0x000000080c94723c */ /* 0x004fe20000001894 */
[----:B------:R-:W-:-:S03]  /*4490*/  LOP3.LUT R26, R25, UR18, R26, 0x96, !PT ;  /* 0x00000012191a7c12 */ /* 0x000fc6000f8e961a */
[C---:B------:R-:W-:Y:S02]  /*44a0*/  LOP3.LUT R16, R18.reuse, 0xffff, RZ, 0xc0, !PT ;  /* 0x0000ffff12107812 */ /* 0x040fe400078ec0ff */
[----:B------:R-:W-:Y:S01]  /*44b0*/  LOP3.LUT R20, R19, UR19, R194, 0x96, !PT ;  /* 0x0000001313147c12 */ /* 0x000fe2000f8e96c2 */
[----:B------:R-:W-:Y:S01]  /*44c0*/  FFMA.FTZ R194, R35, c[0x0][0x23c], -R34 ;  /* 0x00008f0023c27a23 */ /* 0x000fe20000010822 */
[----:B------:R-:W-:Y:S01]  /*44d0*/  LOP3.LUT R22, R18, 0xff, RZ, 0xc0, !PT ;  /* 0x000000ff12167812 */ /* 0x000fe200078ec0ff */
[----:B------:R-:W-:Y:S01]  /*44e0*/  HMMA.16816.F32 R144, R12, R10, R144 ;  /* 0x0000000a0c90723c */ /* 0x000fe20000001890 */
[--C-:B------:R-:W-:Y:S01]  /*44f0*/  SHF.R.U32.HI R17, RZ, 0x10, R18.reuse ;  /* 0x00000010ff117819 */ /* 0x100fe20000011612 */
[----:B------:R-:W2:Y:S01]  /*4500*/  LDSM.16.MT88.4 R12, [R221+0x19000] ;  /* 0x01900000dd0c783b */ /* 0x000ea20000004200 */
[----:B------:R-:W-:Y:S01]  /*4510*/  SHF.R.U32.HI R21, RZ, 0x18, R18 ;  /* 0x00000018ff157819 */ /* 0x000fe20000011612 */
[----:B------:R-:W4:Y:S01]  /*4520*/  MUFU.EX2 R194, R194 ;  /* 0x000000c200c27308 */ /* 0x000f220000000800 */
[----:B------:R-:W-:Y:S01]  /*4530*/  SHF.R.U32.HI R18, RZ, 0x8, R16 ;  /* 0x00000008ff127819 */ /* 0x000fe20000011610 */
[----:B------:R-:W-:Y:S01]  /*4540*/  LDSM.16.MT88.4 R32, [R224+0x19800] ;  /* 0x01980000e020783b */ /* 0x000fe20000004200 */
[----:B------:R-:W-:-:S02]  /*4550*/  LOP3.LUT R16, R20, 0xffff, RZ, 0xc0, !PT ;  /* 0x0000ffff14107812 */ /* 0x000fc400078ec0ff */
[----:B------:R-:W-:Y:S02]  /*4560*/  SHF.R.U32.HI R9, RZ, 0x10, R20 ;  /* 0x00000010ff097819 */ /* 0x000fe40000011614 */
[----:B------:R-:W-:Y:S02]  /*4570*/  LOP3.LUT R23, R20, 0xff, RZ, 0xc0, !PT ;  /* 0x000000ff14177812 */ /* 0x000fe400078ec0ff */
[----:B------:R-:W-:Y:S02]  /*4580*/  LOP3.LUT R17, R17, 0xff, RZ, 0xc0, !PT ;  /* 0x000000ff11117812 */ /* 0x000fe400078ec0ff */
[----:B------:R-:W-:Y:S02]  /*4590*/  SHF.R.U32.HI R16, RZ, 0x8, R16 ;  /* 0x00000008ff107819 */ /* 0x000fe40000011610 */
[----:B------:R-:W-:Y:S02]  /*45a0*/  SHF.R.U32.HI R20, RZ, 0x18, R20 ;  /* 0x00000018ff147819 */ /* 0x000fe40000011614 */
[----:B------:R-:W-:-:S02]  /*45b0*/  LOP3.LUT R9, R9, 0xff, RZ, 0xc0, !PT ;  /* 0x000000ff09097812 */ /* 0x000fc400078ec0ff */
[----:B------:R-:W-:Y:S02]  /*45c0*/  PRMT R22, R22, 0x5410, R18 ;  /* 0x0000541016167816 */ /* 0x000fe40000000012 */
[----:B------:R-:W-:Y:S02]  /*45d0*/  PRMT R21, R17, 0x5410, R21 ;  /* 0x0000541011157816 */ /* 0x000fe40000000015 */
[----:B------:R-:W-:Y:S01]  /*45e0*/  PRMT R23, R23, 0x5410, R16 ;  /* 0x0000541017177816 */ /* 0x000fe20000000010 */
[--C-:B------:R-:W-:Y:S01]  /*45f0*/  HSET2.LE.AND R10, R22, R185.reuse, PT ;  /* 0x000000b9160a7233 */ /* 0x100fe20003803000 */
[----:B------:R-:W-:Y:S01]  /*4600*/  PRMT R9, R9, 0x5410, R20 ;  /* 0x0000541009097816 */ /* 0x000fe20000000014 */
[----:B------:R-:W2:Y:S01]  /*4610*/  LDSM.16.MT88.4 R16, [R222+0x19000] ;  /* 0x01900000de10783b */ /* 0x000ea20000004200 */
[--C-:B------:R-:W-:Y:S01]  /*4620*/  HSET2.LE.AND R11, R21, R185.reuse, PT ;  /* 0x000000b9150b7233 */ /* 0x100fe20003803000 */
[----:B------:R-:W-:Y:S01]  /*4630*/  F2FP.PACK_AB R22, R190, R188 ;  /* 0x000000bcbe16723e */ /* 0x000fe200000000ff */
[--C-:B------:R-:W-:Y:S01]  /*4640*/  HSET2.LE.AND R8, R23, R185.reuse, PT ;  /* 0x000000b917087233 */ /* 0x100fe20003803000 */
[----:B------:R-:W-:Y:S01]  /*4650*/  F2FP.PACK_AB R23, R184, R183 ;  /* 0x000000b7b817723e */ /* 0x000fe200000000ff */
[----:B------:R-:W-:Y:S01]  /*4660*/  HSET2.LE.AND R9, R9, R185, PT ;  /* 0x000000b909097233 */ /* 0x000fe20003803000 */
[----:B------:R-:W-:Y:S01]  /*4670*/  F2FP.PACK_AB R21, R187, R186 ;  /* 0x000000babb15723e */ /* 0x000fe200000000ff */
[----:B------:R-:W-:Y:S01]  /*4680*/  FADD.FTZ R183, R183, R171 ;  /* 0x000000abb7b77221 */ /* 0x000fe20000010000 */
[----:B-----5:R-:W-:Y:S01]  /*4690*/  F2FP.PACK_AB R20, R192, R189 ;  /* 0x000000bdc014723e */ /* 0x020fe200000000ff */
[----:B------:R-:W-:Y:S01]  /*46a0*/  FADD.FTZ R188, R188, R169 ;  /* 0x000000a9bcbc7221 */ /* 0x000fe20000010000 */
[----:B------:R-:W-:Y:S01]  /*46b0*/  LOP3.LUT R8, R8, R23, RZ, 0xc0, !PT ;  /* 0x0000001708087212 */ /* 0x000fe200078ec0ff */
[----:B------:R-:W-:Y:S01]  /*46c0*/  FADD.FTZ R183, R184, R183 ;  /* 0x000000b7b8b77221 */ /* 0x000fe20000010000 */
[----:B------:R-:W-:Y:S01]  /*46d0*/  LOP3.LUT R9, R9, R22, RZ, 0xc0, !PT ;  /* 0x0000001609097212 */ /* 0x000fe200078ec0ff */
[----:B------:R-:W-:Y:S01]  /*46e0*/  FADD.FTZ R188, R190, R188 ;  /* 0x000000bcbebc7221 */ /* 0x000fe20000010000 */
[----:B------:R-:W-:Y:S01]  /*46f0*/  LOP3.LUT R10, R10, R21, RZ, 0xc0, !PT ;  /* 0x000000150a0a7212 */ /* 0x000fe200078ec0ff */
[----:B------:R-:W-:Y:S01]  /*4700*/  FADD.FTZ R186, R186, R183 ;  /* 0x000000b7baba7221 */ /* 0x000fe20000010000 */
[----:B------:R-:W-:Y:S01]  /*4710*/  LOP3.LUT R11, R11, R20, RZ, 0xc0, !PT ;  /* 0x000000140b0b7212 */ /* 0x000fe200078ec0ff */
[----:B------:R-:W-:Y:S01]  /*4720*/  FADD.FTZ R189, R189, R188 ;  /* 0x000000bcbdbd7221 */ /* 0x000fe20000010000 */
[----:B------:R-:W5:Y:S01]  /*4730*/  LDSM.16.MT88.4 R20, [R220+0x19000] ;  /* 0x01900000dc14783b */ /* 0x000f620000004200 */
[----:B------:R-:W-:-:S02]  /*4740*/  FADD.FTZ R186, R187, R186 ;  /* 0x000000babbba7221 */ /* 0x000fc40000010000 */
[----:B------:R-:W-:Y:S02]  /*4750*/  FADD.FTZ R189, R192, R189 ;  /* 0x000000bdc0bd7221 */ /* 0x000fe40000010000 */
[C---:B-1----:R-:W-:Y:S01]  /*4760*/  HMMA.16816.F32 R160, R8.reuse, R4, R160 ;  /* 0x0000000408a0723c */ /* 0x042fe200000018a0 */
[----:B------:R-:W-:Y:S02]  /*4770*/  FADD.FTZ R186, R193, R186 ;  /* 0x000000bac1ba7221 */ /* 0x000fe40000010000 */
[----:B---3--:R-:W-:Y:S02]  /*4780*/  FADD.FTZ R189, R195, R189 ;  /* 0x000000bdc3bd7221 */ /* 0x008fe40000010000 */
[----:B------:R-:W-:Y:S02]  /*4790*/  FADD.FTZ R186, R191, R186 ;  /* 0x000000babfba7221 */ /* 0x000fe40000010000 */
[----:B------:R-:W-:Y:S01]  /*47a0*/  FADD.FTZ R189, R196, R189 ;  /* 0x000000bdc4bd7221 */ /* 0x000fe20000010000 */
[----:B------:R-:W-:Y:S01]  /*47b0*/  HMMA.16816.F32 R156, R8, R6, R156 ;  /* 0x00000006089c723c */ /* 0x000fe2000000189c */
[----:B------:R-:W1:Y:S01]  /*47c0*/  LDSM.16.MT88.4 R4, [R224+0x1b000] ;  /* 0x01b00000e004783b */ /* 0x000e620000004200 */
[----:B----4-:R-:W-:-:S02]  /*47d0*/  FADD.FTZ R186, R194, R186 ;  /* 0x000000bac2ba7221 */ /* 0x010fc40000010000 */
[----:B------:R-:W-:-:S04]  /*47e0*/  FADD.FTZ R189, R197, R189 ;  /* 0x000000bdc5bd7221 */ /* 0x000fc80000010000 */
[C---:B--2---:R-:W-:Y:S08]  /*47f0*/  HMMA.16816.F32 R44, R8.reuse, R12, R44 ;  /* 0x0000000c082c723c */ /* 0x044ff0000000182c */
[C---:B------:R-:W-:Y:S08]  /*4800*/  HMMA.16816.F32 R36, R8.reuse, R16, R36 ;  /* 0x000000100824723c */ /* 0x040ff00000001824 */
[C---:B------:R-:W-:Y:S01]  /*4810*/  HMMA.16816.F32 R40, R8.reuse, R18, R40 ;  /* 0x000000120828723c */ /* 0x040fe20000001828 */
[----:B------:R-:W2:Y:S07]  /*4820*/  LDSM.16.MT88.4 R16, [R222+0x1b000] ;  /* 0x01b00000de10783b */ /* 0x000eae0000004200 */
[C---:B------:R-:W-:Y:S01]  /*4830*/  HMMA.16816.F32 R48, R8.reuse, R14, R48 ;  /* 0x0000000e0830723c */ /* 0x040fe20000001830 */
[----:B------:R-:W3:Y:S07]  /*4840*/  LDSM.16.MT88.4 R12, [R221+0x1b000] ;  /* 0x01b00000dd0c783b */ /* 0x000eee0000004200 */
[C---:B-----5:R-:W-:Y:S08]  /*4850*/  HMMA.16816.F32 R52, R8.reuse, R20, R52 ;  /* 0x000000140834723c */ /* 0x060ff00000001834 */
[C---:B-1----:R-:W-:Y:S08]  /*4860*/  HMMA.16816.F32 R60, R8.reuse, R4, R60 ;  /* 0x00000004083c723c */ /* 0x042ff0000000183c */
[C---:B------:R-:W-:Y:S01]  /*4870*/  HMMA.16816.F32 R64, R8.reuse, R6, R64 ;  /* 0x000000060840723c */ /* 0x040fe20000001840 */
[----:B------:R-:W1:Y:S07]  /*4880*/  LDSM.16.MT88.4 R4, [R224+0x1d000] ;  /* 0x01d00000e004783b */ /* 0x000e6e0000004200 */
        /* <DEDUP_REMOVED lines=20> */
[C---:B-1----:R-:W-:Y:S08]  /*49d0*/  HMMA.16816.F32 R124, R8.reuse, R4, R124 ;  /* 0x00000004087c723c */ /* 0x042ff0000000187c */
[C---:B------:R-:W-:Y:S01]  /*49e0*/  HMMA.16816.F32 R128, R8.reuse, R6, R128 ;  /* 0x000000060880723c */ /* 0x040fe20000001880 */
[----:B------:R-:W1:Y:S07]  /*49f0*/  LDSM.16.MT88.4 R4, [R220+0x1f000] ;  /* 0x01f00000dc04783b */ /* 0x000e6e0000004200 */
[C---:B--2---:R-:W-:Y:S07]  /*4a00*/  HMMA.16816.F32 R136, R8.reuse, R18, R136 ;  /* 0x000000120888723c */ /* 0x044fee0000001888 */
[----:B------:R-:W-:Y:S01]  /*4a10*/  LOP3.LUT R18, R26, 0xffff, RZ, 0xc0, !PT ;  /* 0x0000ffff1a127812 */ /* 0x000fe200078ec0ff */
[----:B------:R-:W-:Y:S01]  /*4a20*/  HMMA.16816.F32 R132, R8, R16, R132 ;  /* 0x000000100884723c */ /* 0x000fe20000001884 */
[----:B------:R-:W-:-:S02]  /*4a30*/  SHF.R.U32.HI R19, RZ, 0x10, R26 ;  /* 0x00000010ff137819 */ /* 0x000fc4000001161a */
[----:B------:R-:W-:Y:S02]  /*4a40*/  SHF.R.U32.HI R18, RZ, 0x8, R18 ;  /* 0x00000008ff127819 */ /* 0x000fe40000011612 */
[----:B------:R-:W-:Y:S02]  /*4a50*/  LOP3.LUT R19, R19, 0xff, RZ, 0xc0, !PT ;  /* 0x000000ff13137812 */ /* 0x000fe400078ec0ff */
[--C-:B------:R-:W-:Y:S01]  /*4a60*/  SHF.R.U32.HI R17, RZ, 0x10, R24.reuse ;  /* 0x00000010ff117819 */ /* 0x100fe20000011618 */
[----:B---3--:R-:W-:Y:S01]  /*4a70*/  HMMA.16816.F32 R140, R8, R14, R140 ;  /* 0x0000000e088c723c */ /* 0x008fe2000000188c */
[----:B------:R-:W-:-:S06]  /*4a80*/  SHF.R.U32.HI R16, RZ, 0x18, R24 ;  /* 0x00000018ff107819 */ /* 0x000fcc0000011618 */
[----:B------:R-:W-:Y:S01]  /*4a90*/  LOP3.LUT R15, R26, 0xff, RZ, 0xc0, !PT ;  /* 0x000000ff1a0f7812 */ /* 0x000fe200078ec0ff */
[C---:B------:R-:W-:Y:S01]  /*4aa0*/  HMMA.16816.F32 R152, R8.reuse, R12, R152 ;  /* 0x0000000c0898723c */ /* 0x040fe20000001898 */
[----:B------:R-:W-:Y:S02]  /*4ab0*/  SHF.R.U32.HI R14, RZ, 0x18, R26 ;  /* 0x00000018ff0e7819 */ /* 0x000fe4000001161a */
[----:B------:R-:W-:Y:S02]  /*4ac0*/  PRMT R15, R15, 0x5410, R18 ;  /* 0x000054100f0f7816 */ /* 0x000fe40000000012 */
[----:B------:R-:W-:Y:S02]  /*4ad0*/  PRMT R14, R19, 0x5410, R14 ;  /* 0x00005410130e7816 */ /* 0x000fe4000000000e */
[C---:B------:R-:W-:Y:S01]  /*4ae0*/  LOP3.LUT R13, R24.reuse, 0xffff, RZ, 0xc0, !PT ;  /* 0x0000ffff180d7812 */ /* 0x040fe200078ec0ff */
[----:B----4-:R-:W-:Y:S01]  /*4af0*/  HMMA.16816.F32 R116, R8, R20, R116 ;  /* 0x000000140874723c */ /* 0x010fe20000001874 */
[----:B------:R-:W-:-:S02]  /*4b00*/  LOP3.LUT R12, R24, 0xff, RZ, 0xc0, !PT ;  /* 0x000000ff180c7812 */ /* 0x000fc400078ec0ff */
[----:B------:R-:W-:Y:S04]  /*4b10*/  LDSM.16.MT88.4 R24, [R221+0x19800] ;  /* 0x01980000dd18783b */ /* 0x000fe80000004200 */
[----:B------:R-:W-:Y:S01]  /*4b20*/  SHF.R.U32.HI R20, RZ, 0x8, R13 ;  /* 0x00000008ff147819 */ /* 0x000fe2000001160d */
[----:B-1----:R-:W-:Y:S01]  /*4b30*/  HMMA.16816.F32 R148, R8, R4, R148 ;  /* 0x000000040894723c */ /* 0x002fe20000001894 */
[----:B------:R-:W-:Y:S02]  /*4b40*/  LOP3.LUT R13, R17, 0xff, RZ, 0xc0, !PT ;  /* 0x000000ff110d7812 */ /* 0x000fe400078ec0ff */
[----:B------:R-:W-:Y:S02]  /*4b50*/  PRMT R12, R12, 0x5410, R20 ;  /* 0x000054100c0c7816 */ /* 0x000fe40000000014 */
[----:B------:R-:W-:-:S02]  /*4b60*/  PRMT R13, R13, 0x5410, R16 ;  /* 0x000054100d0d7816 */ /* 0x000fc40000000010 */
[--C-:B------:R-:W-:Y:S01]  /*4b70*/  HSET2.LE.AND R4, R15, R185.reuse, PT ;  /* 0x000000b90f047233 */ /* 0x100fe20003803000 */
[----:B------:R-:W-:Y:S01]  /*4b80*/  F2FP.PACK_AB R15, R191, R193 ;  /* 0x000000c1bf0f723e */ /* 0x000fe200000000ff */
[--C-:B------:R-:W-:Y:S01]  /*4b90*/  HSET2.LE.AND R5, R14, R185.reuse, PT ;  /* 0x000000b90e057233 */ /* 0x100fe20003803000 */
[----:B------:R-:W-:Y:S01]  /*4ba0*/  F2FP.PACK_AB R14, R196, R195 ;  /* 0x000000c3c40e723e */ /* 0x000fe200000000ff */
[--C-:B------:R-:W-:Y:S01]  /*4bb0*/  HSET2.LE.AND R16, R12, R185.reuse, PT ;  /* 0x000000b90c107233 */ /* 0x100fe20003803000 */
[----:B------:R-:W-:Y:S01]  /*4bc0*/  HMMA.16816.F32 R120, R8, R22, R120 ;  /* 0x000000160878723c */ /* 0x000fe20000001878 */
[----:B------:R-:W-:Y:S01]  /*4bd0*/  HSET2.LE.AND R185, R13, R185, PT ;  /* 0x000000b90db97233 */ /* 0x000fe20003803000 */
[----:B------:R-:W-:Y:S01]  /*4be0*/  LOP3.LUT R4, R4, R15, RZ, 0xc0, !PT ;  /* 0x0000000f04047212 */ /* 0x000fe200078ec0ff */
[----:B------:R-:W-:Y:S01]  /*4bf0*/  LDSM.16.MT88.4 R20, [R220+0x19800] ;  /* 0x01980000dc14783b */ /* 0x000fe20000004200 */
[----:B------:R-:W-:-:S03]  /*4c00*/  LOP3.LUT R5, R5, R14, RZ, 0xc0, !PT ;  /* 0x0000000e05057212 */ /* 0x000fc600078ec0ff */
[----:B------:R-:W1:Y:S01]  /*4c10*/  LDSM.16.MT88.4 R12, [R224+0x1b800] ;  /* 0x01b80000e00c783b */ /* 0x000e620000004200 */
[----:B------:R-:W-:Y:S03]  /*4c20*/  HMMA.16816.F32 R144, R8, R6, R144 ;  /* 0x000000060890723c */ /* 0x000fe60000001890 */
[----:B------:R-:W2:Y:S04]  /*4c30*/  LDSM.16.MT88.4 R8, [R221+0x1b800] ;  /* 0x01b80000dd08783b */ /* 0x000ea80000004200 */
[C---:B------:R-:W-:Y:S01]  /*4c40*/  F2FP.PACK_AB R6, R246.reuse, R194 ;  /* 0x000000c2f606723e */ /* 0x040fe200000000ff */
[----:B------:R-:W-:Y:S01]  /*4c50*/  FADD.FTZ R246, R246, R186 ;  /* 0x000000baf6f67221 */ /* 0x000fe20000010000 */
[C---:B------:R-:W-:Y:S01]  /*4c60*/  F2FP.PACK_AB R7, R245.reuse, R197 ;  /* 0x000000c5f507723e */ /* 0x040fe200000000ff */
[----:B------:R-:W-:Y:S01]  /*4c70*/  FADD.FTZ R245, R245, R189 ;  /* 0x000000bdf5f57221 */ /* 0x000fe20000010000 */
[----:B------:R-:W-:-:S02]  /*4c80*/  LOP3.LUT R6, R16, R6, RZ, 0xc0, !PT ;  /* 0x0000000610067212 */ /* 0x000fc400078ec0ff */
[----:B------:R-:W-:Y:S01]  /*4c90*/  LOP3.LUT R7, R185, R7, RZ, 0xc0, !PT ;  /* 0x00000007b9077212 */ /* 0x000fe200078ec0ff */
[----:B------:R-:W3:Y:S06]  /*4ca0*/  LDSM.16.MT88.4 R16, [R222+0x1b800] ;  /* 0x01b80000de10783b */ /* 0x000eec0000004200 */
[C---:B------:R-:W-:Y:S08]  /*4cb0*/  HMMA.16816.F32 R160, R4.reuse, R32, R160 ;  /* 0x0000002004a0723c */ /* 0x040ff000000018a0 */
[C---:B------:R-:W-:Y:S01]  /*4cc0*/  HMMA.16816.F32 R156, R4.reuse, R34, R156 ;  /* 0x00000022049c723c */ /* 0x040fe2000000189c */
[----:B------:R-:W-:Y:S07]  /*4cd0*/  LDSM.16.MT88.4 R32, [R220+0x1b800] ;  /* 0x01b80000dc20783b */ /* 0x000fee0000004200 */
        /* <DEDUP_REMOVED lines=39> */
[----:B------:R-:W-:Y:S01]  /*4f50*/  IMAD.WIDE.U32 R4, R165, -0x2daee0ad, RZ ;  /* 0xd2511f53a5047825 */ /* 0x000fe200078e00ff */
[----:B------:R-:W-:Y:S01]  /*4f60*/  MOV R0, R3 ;  /* 0x0000000300007202 */ /* 0x000fe20000000f00 */
[----:B------:R-:W-:Y:S01]  /*4f70*/  ULDC.64 UR4, c[0x0][0x1a0] ;  /* 0x0000680000047ab9 */ /* 0x000fe20000000a00 */
[----:B------:R-:W-:Y:S01]  /*4f80*/  MOV R2, R164 ;  /* 0x000000a400027202 */ /* 0x000fe20000000f00 */
[----:B------:R-:W-:Y:S01]  /*4f90*/  IMAD.WIDE.U32 R250, R168, -0x326172a9, RZ ;  /* 0xcd9e8d57a8fa7825 */ /* 0x000fe200078e00ff */
[----:B------:R1:W-:Y:S01]  /*4fa0*/  STL.64 [R1], R4 ;  /* 0x0000000401007387 */ /* 0x0003e20000100a00 */
[----:B------:R-:W-:Y:S01]  /*4fb0*/  PRMT R244, R166, 0x7054, R166 ;  /* 0x00007054a6f47816 */ /* 0x000fe200000000a6 */
[----:B------:R-:W-:-:S02]  /*4fc0*/  ULEA.HI.SX32 UR24, UR24, 0xfffffffe, 0x1a ;  /* 0xfffffffe18187891 */ /* 0x000fc4000f8fd23f */
[----:B------:R-:W-:Y:S01]  /*4fd0*/  LOP3.LUT R248, R251, R167, RZ, 0x3c, !PT ;  /* 0x000000a7fbf87212 */ /* 0x000fe200078e3cff */
[----:B------:R-:W-:Y:S02]  /*4fe0*/  USHF.L.U64.HI UR26, UR4, 0x6, UR5 ;  /* 0x00000006041a7899 */ /* 0x000fe40008010205 */
[----:B------:R-:W-:Y:S02]  /*4ff0*/  USHF.L.U32 UR30, UR4, 0x6, URZ ;  /* 0x00000006041e7899 */ /* 0x000fe4000800063f */
[----:B------:R-:W-:Y:S01]  /*5000*/  IMAD.WIDE.U32 R248, R248, -0x2daee0ad, RZ ;  /* 0xd2511f53f8f87825 */ /* 0x000fe200078e00ff */
[----:B------:R-:W-:Y:S01]  /*5010*/  ULDC.64 UR6, c[0x0][0x1a0] ;  /* 0x0000680000067ab9 */ /* 0x000fe20000000a00 */
[----:B------:R-:W-:Y:S05]  /*5020*/  BRA `(.L_x_1403) ;  /* 0x000001d000007947 */ /* 0x000fea0003800000 */
.L_x_1405:
        /* <DEDUP_REMOVED lines=29> */
.L_x_1403:
        /* <DEDUP_REMOVED lines=10> */
[----:B-1----:R-:W-:Y:S04]  /*52a0*/  LEA R4, P0, R8, R234, 0x6 ;  /* 0x000000ea08047211 */ /* 0x002fe800078030ff */
[----:B------:R-:W-:Y:S02]  /*52b0*/  LEA R6, P1, R4, c[0x0][0x170], 0x1 ;  /* 0x00005c0004067a11 */ /* 0x000fe400078208ff */
        /* <DEDUP_REMOVED lines=17> */
[----:B------:R-:W-:Y:S04]  /*53d0*/  LDSM.16.M88.4 R16, [R229+0x10800] ;  /* 0x01080000e510783b */ /* 0x000fe80000000200 */
[----:B------:R-:W-:Y:S04]  /*53e0*/  LDSM.16.M88.4 R24, [R229+0x11000] ;  /* 0x01100000e518783b */ /* 0x000fe80000000200 */
[----:B------:R-:W-:Y:S04]  /*53f0*/  LDSM.16.M88.4 R164, [R229+0x11800] ;  /* 0x01180000e5a4783b */ /* 0x000fe80000000200 */
[----:B------:R-:W0:Y:S04]  /*5400*/  LDGDEPBAR ;  /* 0x00000000000079af */ /* 0x000e280000000000 */
[----:B------:R-:W-:Y:S04]  /*5410*/  LDSM.16.M88.4 R168, [R228] ;  /* 0x00000000e4a8783b */ /* 0x000fe80000000200 */
[----:B--2---:R-:W1:Y:S04]  /*5420*/  LDSM.16.M88.4 R8, [R229+0x10000] ;  /* 0x01000000e508783b */ /* 0x004e680000000200 */
[----:B------:R-:W2:Y:S04]  /*5430*/  LDSM.16.M88.4 R172, [R227] ;  /* 0x00000000e3ac783b */ /* 0x000ea80000000200 */
[----:B------:R-:W3:Y:S04]  /*5440*/  LDSM.16.M88.4 R176, [R219] ;  /* 0x00000000dbb0783b */ /* 0x000ee80000000200 */
[----:B------:R-:W4:Y:S04]  /*5450*/  LDSM.16.M88.4 R180, [R218] ;  /* 0x00000000dab4783b */ /* 0x000f280000000200 */
[----:B------:R-:W5:Y:S04]  /*5460*/  LDSM.16.M88.4 R184, [R217] ;  /* 0x00000000d9b8783b */ /* 0x000f680000000200 */
        /* <DEDUP_REMOVED lines=13> */
[C---:B--2---:R-:W-:Y:S08]  /*5540*/  HMMA.16816.F32 R4, R168.reuse, R172, R4 ;  /* 0x000000aca804723c */ /* 0x044ff00000001804 */
[C---:B------:R-:W-:Y:S01]  /*5550*/  HMMA.16816.F32 R8, R168.reuse, R174, R8 ;  /* 0x000000aea808723c */ /* 0x040fe20000001808 */
[----:B------:R-:W-:Y:S07]  /*5560*/  LDSM.16.M88.4 R172, [R225] ;  /* 0x00000000e1ac783b */ /* 0x000fee0000000200 */
[C---:B---3--:R-:W-:Y:S08]  /*5570*/  HMMA.16816.F32 R12, R168.reuse, R176, R12 ;  /* 0x000000b0a80c723c */ /* 0x048ff0000000180c */
[C---:B------:R-:W-:Y:S01]  /*5580*/  HMMA.16816.F32 R16, R168.reuse, R178, R16 ;  /* 0x000000b2a810723c */ /* 0x040fe20000001810 */
[----:B------:R-:W2:Y:S07]  /*5590*/  LDSM.16.M88.4 R176, [R216] ;  /* 0x00000000d8b0783b */ /* 0x000eae0000000200 */
[C---:B----4-:R-:W-:Y:S08]  /*55a0*/  HMMA.16816.F32 R20, R168.reuse, R180, R20 ;  /* 0x000000b4a814723c */ /* 0x050ff00000001814 */
[C---:B------:R-:W-:Y:S01]  /*55b0*/  HMMA.16816.F32 R24, R168.reuse, R182, R24 ;  /* 0x000000b6a818723c */ /* 0x040fe20000001818 */
[----:B------:R-:W3:Y:S07]  /*55c0*/  LDSM.16.M88.4 R180, [R216+0x800] ;  /* 0x00080000d8b4783b */ /* 0x000eee0000000200 */
[C---:B-----5:R-:W-:Y:S08]  /*55d0*/  HMMA.16816.F32 R28, R168.reuse, R184, R28 ;  /* 0x000000b8a81c723c */ /* 0x060ff0000000181c */
[----:B------:R-:W-:Y:S01]  /*55e0*/  HMMA.16816.F32 R32, R168, R186, R32 ;  /* 0x000000baa820723c */ /* 0x000fe20000001820 */
[----:B------:R-:W4:Y:S04]  /*55f0*/  LDSM.16.M88.4 R168, [R216+0x1000] ;  /* 0x00100000d8a8783b */ /* 0x000f280000000200 */
[----:B------:R-:W5:Y:S03]  /*5600*/  LDSM.16.M88.4 R184, [R216+0x1800] ;  /* 0x00180000d8b8783b */ /* 0x000f660000000200 */
        /* <DEDUP_REMOVED lines=16> */
[C---:B---3--:R-:W-:Y:S08]  /*5710*/  HMMA.16816.F32 R12, R172.reuse, R180, R12 ;  /* 0x000000b4ac0c723c */ /* 0x048ff0000000180c */
[C---:B------:R-:W-:Y:S01]  /*5720*/  HMMA.16816.F32 R16, R172.reuse, R182, R16 ;  /* 0x000000b6ac10723c */ /* 0x040fe20000001810 */
[----:B------:R-:W-:Y:S07]  /*5730*/  LDSM.16.M88.4 R180, [R214] ;  /* 0x00000000d6b4783b */ /* 0x000fee0000000200 */
[C---:B----4-:R-:W-:Y:S08]  /*5740*/  HMMA.16816.F32 R20, R172.reuse, R168, R20 ;  /* 0x000000a8ac14723c */ /* 0x050ff00000001814 */
[C---:B------:R-:W-:Y:S01]  /*5750*/  HMMA.16816.F32 R24, R172.reuse, R170, R24 ;  /* 0x000000aaac18723c */ /* 0x040fe20000001818 */
[----:B------:R-:W2:Y:S07]  /*5760*/  LDSM.16.M88.4 R168, [R228+0x4000] ;  /* 0x00400000e4a8783b */ /* 0x000eae0000000200 */
[C---:B-----5:R-:W-:Y:S08]  /*5770*/  HMMA.16816.F32 R28, R172.reuse, R184, R28 ;  /* 0x000000b8ac1c723c */ /* 0x060ff0000000181c */
        /* <DEDUP_REMOVED lines=139> */
[C---:B-----5:R-:W-:Y:S08]  /*6030*/  HMMA.16816.F32 R20, R188.reuse, R164, R20 ;  /* 0x000000a4bc14723c */ /* 0x060ff00000001814 */
        /* <DEDUP_REMOVED lines=12> */
.L_x_1404:
[----:B------:R2:W-:Y:S01]  /*6100*/  STL.64 [R1+0x8], R204 ;  /* 0x000008cc01007387 */ /* 0x0005e20000100a00 */
[----:B------:R-:W-:Y:S01]  /*6110*/  FMNMX.FTZ R164, R4, R2, !PT ;  /* 0x0000000204a47209 */ /* 0x000fe20007810000 */
[----:B------:R-:W-:Y:S01]  /*6120*/  USHF.L.U32 UR4, UR24, 0x1, URZ ;  /* 0x0000000118047899 */ /* 0x000fe2000800063f */
[----:B------:R-:W-:Y:S01]  /*6130*/  FMNMX.FTZ R3, R6, R0, !PT ;  /* 0x0000000006037209 */ /* 0x000fe20007810000 */
[----:B------:R-:W-:Y:S01]  /*6140*/  UIADD3 UR24, UR24, -0x1, URZ ;  /* 0xffffffff18187890 */ /* 0x000fe2000fffe03f */
        /* <DEDUP_REMOVED lines=12> */
[----:B------:R-:W-:Y:S01]  /*6210*/  FMNMX.FTZ R164, R16, R164, !PT ;  /* 0x000000a410a47209 */ /* 0x000fe20007810000 */
[----:B--2---:R-:W2:Y:S01]  /*6220*/  LDL.64 R204, [R1] ;  /* 0x0000000001cc7983 */ /* 0x004ea20000100a00 */
        /* <DEDUP_REMOVED lines=19> */
[----:B-1----:R-:W1:Y:S08]  /*6360*/  SHFL.BFLY PT, R166, R164, 0x2, 0x1f ;  /* 0x0c401f00a4a67f89 */ /* 0x002e7000000e0000 */
[----:B------:R-:W3:Y:S01]  /*6370*/  SHFL.BFLY PT, R165, R3, 0x2, 0x1f ;  /* 0x0c401f0003a57f89 */ /* 0x000ee200000e0000 */
[----:B--2---:R-:W-:Y:S02]  /*6380*/  LOP3.LUT R202, R249, UR16, R204, 0x96, !PT ;  /* 0x00000010f9ca7c12 */ /* 0x004fe4000f8e96cc */
[----:B-1----:R-:W-:Y:S02]  /*6390*/  FMNMX.FTZ R166, R164, R166, !PT ;  /* 0x000000a6a4a67209 */ /* 0x002fe40007810000 */
[----:B---3--:R-:W-:Y:S01]  /*63a0*/  FMNMX.FTZ R165, R3, R165, !PT ;  /* 0x000000a503a57209 */ /* 0x008fe20007810000 */
[----:B------:R-:W-:Y:S02]  /*63b0*/  IMAD.WIDE.U32 R202, R202, -0x326172a9, RZ ;  /* 0xcd9e8d57caca7825 */ /* 0x000fe400078e00ff */
[----:B------:R-:W1:Y:S08]  /*63c0*/  SHFL.BFLY PT, R164, R166, 0x1, 0x1f ;  /* 0x0c201f00a6a47f89 */ /* 0x000e7000000e0000 */
[----:B------:R-:W2:Y:S01]  /*63d0*/  SHFL.BFLY PT, R3, R165, 0x1, 0x1f ;  /* 0x0c201f00a5037f89 */ /* 0x000ea200000e0000 */
[----:B-1----:R-:W-:Y:S02]  /*63e0*/  FMNMX.FTZ R164, R166, R164, !PT ;  /* 0x000000a4a6a47209 */ /* 0x002fe40007810000 */
[----:B------:R-:W-:Y:S01]  /*63f0*/  MOV R166, UR4 ;  /* 0x0000000400a67c02 */ /* 0x000fe20008000f00 */
[----:B------:R-:W-:Y:S01]  /*6400*/  UIADD3 UR4, UR4, 0x1, URZ ;  /* 0x0000000104047890 */ /* 0x000fe2000fffe03f */
[C---:B------:R-:W-:Y:S01]  /*6410*/  FSETP.NEU.FTZ.AND P1, PT, R164.reuse, -INF , PT ;  /* 0xff800000a400780b */ /* 0x040fe20003f3d000 */
[C---:B------:R-:W-:Y:S02]  /*6420*/  FMUL.FTZ R192, R164.reuse, c[0x0][0x23c] ;  /* 0x00008f00a4c07a20 */ /* 0x040fe40000410000 */
[----:B------:R-:W-:Y:S01]  /*6430*/  FADD.FTZ R2, -R164, R2 ;  /* 0x00000002a4027221 */ /* 0x000fe20000010100 */
[----:B--2---:R-:W-:Y:S02]  /*6440*/  FMNMX.FTZ R3, R165, R3, !PT ;  /* 0x00000003a5037209 */ /* 0x004fe40007810000 */
[----:B------:R-:W-:Y:S01]  /*6450*/  FSEL R192, R192, RZ, P1 ;  /* 0x000000ffc0c07208 */ /* 0x000fe20000800000 */
[----:B------:R-:W-:Y:S01]  /*6460*/  FMUL.FTZ R2, R2, c[0x0][0x23c] ;  /* 0x00008f0002027a20 */ /* 0x000fe20000410000 */
[C---:B------:R-:W-:Y:S01]  /*6470*/  FSETP.NEU.FTZ.AND P1, PT, R3.reuse, -INF , PT ;  /* 0xff8000000300780b */ /* 0x040fe20003f3d000 */
[----:B------:R-:W-:Y:S02]  /*6480*/  FMUL.FTZ R191, R3, c[0x0][0x23c] ;  /* 0x00008f0003bf7a20 */ /* 0x000fe40000410000 */
[----:B------:R-:W-:Y:S01]  /*6490*/  FFMA.FTZ R167, R8, c[0x0][0x23c], -R192 ;  /* 0x00008f0008a77a23 */ /* 0x000fe200000108c0 */
[----:B------:R-:W-:Y:S01]  /*64a0*/  LOP3.LUT R8, R205, UR33, R166, 0x96, !PT ;  /* 0x00000021cd087c12 */ /* 0x000fe2000f8e96a6 */
[--C-:B------:R-:W-:Y:S01]  /*64b0*/  FFMA.FTZ R184, R9, c[0x0][0x23c], -R192.reuse ;  /* 0x00008f0009b87a23 */ /* 0x100fe200000108c0 */
[----:B------:R-:W-:Y:S01]  /*64c0*/  FSEL R191, R191, RZ, P1 ;  /* 0x000000ffbfbf7208 */ /* 0x000fe20000800000 */
[----:B------:R-:W-:Y:S01]  /*64d0*/  FFMA.FTZ R187, R4, c[0x0][0x23c], -R192 ;  /* 0x00008f0004bb7a23 */ /* 0x000fe200000108c0 */
[----:B------:R-:W1:Y:S01]  /*64e0*/  MUFU.EX2 R2, R2 ;  /* 0x0000000200027308 */ /* 0x000e620000000800 */
[----:B------:R-:W-:Y:S04]  /*64f0*/  IMAD.WIDE.U32 R196, R8, -0x326172a9, RZ ;  /* 0xcd9e8d5708c47825 */ /* 0x000fe800078e00ff */
[--C-:B------:R-:W-:Y:S01]  /*6500*/  FFMA.FTZ R185, R10, c[0x0][0x23c], -R191.reuse ;  /* 0x00008f000ab97a23 */ /* 0x100fe200000108bf */
[----:B------:R-:W-:Y:S01]  /*6510*/  LOP3.LUT R196, R203, UR15, R196, 0x96, !PT ;  /* 0x0000000fcbc47c12 */ /* 0x000fe2000f8e96c4 */
[--C-:B------:R-:W-:Y:S01]  /*6520*/  FFMA.FTZ R186, R11, c[0x0][0x23c], -R191.reuse ;  /* 0x00008f000bba7a23 */ /* 0x100fe200000108bf */
[----:B------:R-:W-:Y:S01]  /*6530*/  LOP3.LUT R8, R197, UR17, R250, 0x96, !PT ;  /* 0x00000011c5087c12 */ /* 0x000fe2000f8e96fa */
[----:B------:R-:W-:Y:S01]  /*6540*/  FFMA.FTZ R188, R5, c[0x0][0x23c], -R192 ;  /* 0x00008f0005bc7a23 */ /* 0x000fe200000108c0 */
[----:B------:R-:W-:Y:S01]  /*6550*/  MUFU.EX2 R167, R167 ;  /* 0x000000a700a77308 */ /* 0x000fe20000000800 */
[----:B------:R-:W-:Y:S04]  /*6560*/  IMAD.WIDE.U32 R196, R196, -0x2daee0ad, RZ ;  /* 0xd2511f53c4c47825 */ /* 0x000fe800078e00ff */
[----:B------:R-:W-:Y:S04]  /*6570*/  IMAD.WIDE.U32 R182, R8, -0x2daee0ad, RZ ;  /* 0xd2511f5308b67825 */ /* 0x000fe800078e00ff */
[--C-:B------:R-:W-:Y:S01]  /*6580*/  FFMA.FTZ R189, R6, c[0x0][0x23c], -R191.reuse ;  /* 0x00008f0006bd7a23 */ /* 0x100fe200000108bf */
[----:B------:R-:W-:Y:S01]  /*6590*/  LOP3.LUT R8, R183, UR14, R248, 0x96, !PT ;  /* 0x0000000eb7087c12 */ /* 0x000fe2000f8e96f8 */
[----:B------:R-:W-:Y:S01]  /*65a0*/  FFMA.FTZ R190, R7, c[0x0][0x23c], -R191 ;  /* 0x00008f0007be7a23 */ /* 0x000fe200000108bf */
[----:B------:R-:W-:Y:S01]  /*65b0*/  LOP3.LUT R182, R197, UR12, R182, 0x96, !PT ;  /* 0x0000000cc5b67c12 */ /* 0x000fe2000f8e96b6 */
[----:B------:R-:W-:Y:S01]  /*65c0*/  FADD.FTZ R0, -R3, R0 ;  /* 0x0000000003007221 */ /* 0x000fe20000010100 */
[----:B------:R-:W2:Y:S01]  /*65d0*/  MUFU.EX2 R184, R184 ;  /* 0x000000b800b87308 */ /* 0x000ea20000000800 */
[----:B------:R-:W-:Y:S04]  /*65e0*/  IMAD.WIDE.U32 R180, R8, -0x326172a9, RZ ;  /* 0xcd9e8d5708b47825 */ /* 0x000fe800078e00ff */
[----:B------:R-:W-:Y:S01]  /*65f0*/  IMAD.WIDE.U32 R182, R182, -0x326172a9, RZ ;  /* 0xcd9e8d57b6b67825 */ /* 0x000fe200078e00ff */
[----:B------:R-:W-:Y:S03]  /*6600*/  LOP3.LUT R8, R181, UR13, R202, 0x96, !PT ;  /* 0x0000000db5087c12 */ /* 0x000fe6000f8e96ca */
[----:B------:R-:W-:Y:S01]  /*6610*/  FMUL.FTZ R0, R0, c[0x0][0x23c] ;  /* 0x00008f0000007a20 */ /* 0x000fe20000410000 */
[----:B------:R-:W-:Y:S01]  /*6620*/  LOP3.LUT R180, R183, UR11, R180, 0x96, !PT ;  /* 0x0000000bb7b47c12 */ /* 0x000fe2000f8e96b4 */
[----:B------:R-:W-:Y:S01]  /*6630*/  IMAD.WIDE.U32 R8, R8, -0x2daee0ad, RZ ;  /* 0xd2511f5308087825 */ /* 0x000fe200078e00ff */
[----:B------:R-:W-:Y:S03]  /*6640*/  MUFU.EX2 R185, R185 ;  /* 0x000000b900b97308 */ /* 0x000fe60000000800 */
[----:B------:R-:W-:Y:S01]  /*6650*/  IMAD.WIDE.U32 R180, R180, -0x2daee0ad, RZ ;  /* 0xd2511f53b4b47825 */ /* 0x000fe200078e00ff */
[----:B------:R-:W-:Y:S03]  /*6660*/  LOP3.LUT R196, R9, UR10, R196, 0x96, !PT ;  /* 0x0000000a09c47c12 */ /* 0x000fe6000f8e96c4 */
[----:B-1----:R-:W-:Y:S01]  /*6670*/  FMUL.FTZ R9, R2, R157 ;  /* 0x0000009d02097220 */ /* 0x002fe20000410000 */
[----:B------:R-:W-:Y:S01]  /*6680*/  LOP3.LUT R4, R181, UR8, R8, 0x96, !PT ;  /* 0x00000008b5047c12 */ /* 0x000fe2000f8e9608 */
[----:B------:R-:W-:Y:S01]  /*6690*/  IMAD.WIDE.U32 R196, R196, -0x326172a9, RZ ;  /* 0xcd9e8d57c4c47825 */ /* 0x000fe200078e00ff */
[----:B------:R-:W1:Y:S03]  /*66a0*/  MUFU.EX2 R186, R186 ;  /* 0x000000ba00ba7308 */ /* 0x000e660000000800 */
[----:B------:R-:W-:Y:S01]  /*66b0*/  IMAD.WIDE.U32 R4, R4, -0x326172a9, RZ ;  /* 0xcd9e8d5704047825 */ /* 0x000fe200078e00ff */
[----:B------:R-:W-:Y:S03]  /*66c0*/  LOP3.LUT R182, R197, UR9, R182, 0x96, !PT ;  /* 0x00000009c5b67c12 */ /* 0x000fe6000f8e96b6 */
[----:B------:R-:W-:Y:S01]  /*66d0*/  FMUL.FTZ R8, R2, R156 ;  /* 0x0000009c02087220 */ /* 0x000fe20000410000 */
[----:B------:R-:W-:Y:S01]  /*66e0*/  LOP3.LUT R6, R4, 0xffff, RZ, 0xc0, !PT ;  /* 0x0000ffff04067812 */ /* 0x000fe200078ec0ff */
[C---:B------:R-:W-:Y:S01]  /*66f0*/  FMUL.FTZ R36, R2.reuse, R36 ;  /* 0x0000002402247220 */ /* 0x040fe20000410000 */
[----:B------:R-:W-:Y:S01]  /*6700*/  MUFU.EX2 R187, R187 ;  /* 0x000000bb00bb7308 */ /* 0x000fe20000000800 */
[----:B------:R-:W-:Y:S01]  /*6710*/  LOP3.LUT R5, R5, UR19, R196, 0x96, !PT ;  /* 0x0000001305057c12 */ /* 0x000fe2000f8e96c4 */
[C---:B------:R-:W-:Y:S01]  /*6720*/  FMUL.FTZ R37, R2.reuse, R37 ;  /* 0x0000002502257220 */ /* 0x040fe20000410000 */
[----:B------:R-:W-:Y:S01]  /*6730*/  SHF.R.U32.HI R171, RZ, 0x10, R4 ;  /* 0x00000010ffab7819 */ /* 0x000fe20000011604 */
[C---:B------:R-:W-:Y:S01]  /*6740*/  FMUL.FTZ R40, R2.reuse, R40 ;  /* 0x0000002802287220 */ /* 0x040fe20000410000 */
[----:B------:R-:W-:Y:S01]  /*6750*/  LOP3.LUT R7, R5, 0xffff, RZ, 0xc0, !PT ;  /* 0x0000ffff05077812 */ /* 0x000fe200078ec0ff */
[C---:B------:R-:W-:Y:S01]  /*6760*/  FMUL.FTZ R41, R2.reuse, R41 ;  /* 0x0000002902297220 */ /* 0x040fe20000410000 */
[----:B------:R-:W-:Y:S01]  /*6770*/  SHF.R.U32.HI R169, RZ, 0x10, R5 ;  /* 0x00000010ffa97819 */ /* 0x000fe20000011605 */
[C---:B------:R-:W-:Y:S01]  /*6780*/  FMUL.FTZ R44, R2.reuse, R44 ;  /* 0x0000002c022c7220 */ /* 0x040fe20000410000 */
[----:B------:R-:W-:Y:S01]  /*6790*/  SHF.R.U32.HI R6, RZ, 0x8, R6 ;  /* 0x00000008ff067819 */ /* 0x000fe20000011606 */
[----:B------:R-:W3:Y:S01]  /*67a0*/  MUFU.EX2 R188, R188 ;  /* 0x000000bc00bc7308 */ /* 0x000ee20000000800 */
[----:B------:R-:W-:Y:S01]  /*67b0*/  SHF.R.U32.HI R7, RZ, 0x8, R7 ;  /* 0x00000008ff077819 */ /* 0x000fe20000011607 */
[----:B------:R-:W-:Y:S01]  /*67c0*/  FMUL.FTZ R45, R2, R45 ;  /* 0x0000002d022d7220 */ /* 0x000fe20000410000 */
[----:B------:R-:W-:Y:S01]  /*67d0*/  LOP3.LUT R170, R4, 0xff, RZ, 0xc0, !PT ;  /* 0x000000ff04aa7812 */ /* 0x000fe200078ec0ff */
[C---:B------:R-:W-:Y:S01]  /*67e0*/  FMUL.FTZ R48, R2.reuse, R48 ;  /* 0x0000003002307220 */ /* 0x040fe20000410000 */
[----:B------:R-:W-:Y:S01]  /*67f0*/  SHF.R.U32.HI R4, RZ, 0x18, R4 ;  /* 0x00000018ff047819 */ /* 0x000fe20000011604 */
[C---:B------:R-:W-:Y:S01]  /*6800*/  FMUL.FTZ R49, R2.reuse, R49 ;  /* 0x0000003102317220 */ /* 0x040fe20000410000 */
[----:B------:R-:W-:Y:S01]  /*6810*/  LOP3.LUT R171, R171, 0xff, RZ, 0xc0, !PT ;  /* 0x000000ffabab7812 */ /* 0x000fe200078ec0ff */
[C---:B------:R-:W-:Y:S01]  /*6820*/  FMUL.FTZ R52, R2.reuse, R52 ;  /* 0x0000003402347220 */ /* 0x040fe20000410000 */
[----:B------:R-:W-:Y:S01]  /*6830*/  LOP3.LUT R168, R5, 0xff, RZ, 0xc0, !PT ;  /* 0x000000ff05a87812 */ /* 0x000fe200078ec0ff */
[----:B------:R-:W-:Y:S01]  /*6840*/  MUFU.EX2 R189, R189 ;  /* 0x000000bd00bd7308 */ /* 0x000fe20000000800 */
[----:B------:R-:W-:Y:S01]  /*6850*/  SHF.R.U32.HI R5, RZ, 0x18, R5 ;  /* 0x00000018ff057819 */ /* 0x000fe20000011605 */
[----:B------:R-:W-:Y:S01]  /*6860*/  FMUL.FTZ R53, R2, R53 ;  /* 0x0000003502357220 */ /* 0x000fe20000410000 */
[----:B------:R-:W-:Y:S01]  /*6870*/  LOP3.LUT R169, R169, 0xff, RZ, 0xc0, !PT ;  /* 0x000000ffa9a97812 */ /* 0x000fe200078ec0ff */
[----:B------:R-:W-:Y:S01]  /*6880*/  IMAD.WIDE.U32 R182, R182, -0x2daee0ad, RZ ;  /* 0xd2511f53b6b67825 */ /* 0x000fe200078e00ff */
[----:B------:R-:W-:Y:S02]  /*6890*/  PRMT R170, R170, 0x5410, R6 ;  /* 0x00005410aaaa7816 */ /* 0x000fe40000000006 */
[----:B------:R-:W-:Y:S01]  /*68a0*/  PRMT R171, R171, 0x5410, R4 ;  /* 0x00005410abab7816 */ /* 0x000fe20000000004 */
[----:B------:R-:W-:Y:S01]  /*68b0*/  FMUL.FTZ R56, R2, R56 ;  /* 0x0000003802387220 */ /* 0x000fe20000410000 */
[----:B------:R-:W-:Y:S01]  /*68c0*/  PRMT R168, R168, 0x5410, R7 ;  /* 0x00005410a8a87816 */ /* 0x000fe20000000007 */
[----:B------:R-:W4:Y:S01]  /*68d0*/  MUFU.EX2 R190, R190 ;  /* 0x000000be00be7308 */ /* 0x000f220000000800 */
[----:B------:R-:W-:Y:S01]  /*68e0*/  PRMT R169, R169, 0x5410, R5 ;  /* 0x00005410a9a97816 */ /* 0x000fe20000000005 */
[--C-:B------:R-:W-:Y:S01]  /*68f0*/  HSET2.LE.AND R170, R170, R244.reuse, PT ;  /* 0x000000f4aaaa7233 */ /* 0x100fe20003803000 */
[----:B--2---:R-:W-:Y:S01]  /*6900*/  F2FP.PACK_AB R7, R184, R167 ;  /* 0x000000a7b807723e */ /* 0x004fe200000000ff */
[--C-:B------:R-:W-:Y:S01]  /*6910*/  HSET2.LE.AND R171, R171, R244.reuse, PT ;  /* 0x000000f4abab7233 */ /* 0x100fe20003803000 */
[----:B-1----:R-:W-:Y:S01]  /*6920*/  F2FP.PACK_AB R6, R186, R185 ;  /* 0x000000b9ba06723e */ /* 0x002fe200000000ff */
[--C-:B------:R-:W-:Y:S01]  /*6930*/  HSET2.LE.AND R168, R168, R244.reuse, PT ;  /* 0x000000f4a8a87233 */ /* 0x100fe20003803000 */
[----:B---3--:R-:W-:Y:S01]  /*6940*/  F2FP.PACK_AB R5, R188, R187 ;  /* 0x000000bbbc05723e */ /* 0x008fe200000000ff */
[--C-:B------:R-:W-:Y:S01]  /*6950*/  HSET2.LE.AND R169, R169, R244.reuse, PT ;  /* 0x000000f4a9a97233 */ /* 0x100fe20003803000 */
[----:B------:R-:W-:Y:S01]  /*6960*/  LOP3.LUT R170, R170, R7, RZ, 0xc0, !PT ;  /* 0x00000007aaaa7212 */ /* 0x000fe200078ec0ff */
[----:B------:R-:W1:Y:S01]  /*6970*/  MUFU.EX2 R0, R0 ;  /* 0x0000000000007308 */ /* 0x000e620000000800 */
[----:B------:R-:W-:Y:S01]  /*6980*/  LOP3.LUT R171, R171, R6, RZ, 0xc0, !PT ;  /* 0x00000006abab7212 */ /* 0x000fe200078ec0ff */
[----:B------:R-:W-:Y:S01]  /*6990*/  FMUL.FTZ R57, R2, R57 ;  /* 0x0000003902397220 */ /* 0x000fe20000410000 */
[----:B------:R-:W-:Y:S01]  /*69a0*/  LOP3.LUT R168, R168, R5, RZ, 0xc0, !PT ;  /* 0x00000005a8a87212 */ /* 0x000fe200078ec0ff */
[C---:B------:R-:W-:Y:S01]  /*69b0*/  FMUL.FTZ R5, R2.reuse, R161 ;  /* 0x000000a102057220 */ /* 0x040fe20000410000 */
[----:B------:R-:W-:Y:S01]  /*69c0*/  SHF.R.U32.HI R165, RZ, 0x10, R182 ;  /* 0x00000010ffa57819 */ /* 0x000fe200000116b6 */
[----:B------:R-:W-:Y:S01]  /*69d0*/  FMUL.FTZ R60, R2, R60 ;  /* 0x0000003c023c7220 */ /* 0x000fe20000410000 */
[----:B------:R-:W-:Y:S01]  /*69e0*/  LOP3.LUT R166, R182, 0xff, RZ, 0xc0, !PT ;  /* 0x000000ffb6a67812 */ /* 0x000fe200078ec0ff */
[C---:B------:R-:W-:Y:S01]  /*69f0*/  FMUL.FTZ R61, R2.reuse, R61 ;  /* 0x0000003d023d7220 */ /* 0x040fe20000410000 */
[----:B------:R-:W-:Y:S01]  /*6a00*/  LOP3.LUT R181, R183, UR18, R180, 0x96, !PT ;  /* 0x00000012b7b57c12 */ /* 0x000fe2000f8e96b4 */
[C---:B------:R-:W-:Y:S01]  /*6a10*/  FMUL.FTZ R64, R2.reuse, R64 ;  /* 0x0000004002407220 */ /* 0x040fe20000410000 */
[----:B------:R-:W-:Y:S01]  /*6a20*/  LOP3.LUT R165, R165, 0xff, RZ, 0xc0, !PT ;  /* 0x000000ffa5a57812 */ /* 0x000fe200078ec0ff */
[C---:B------:R-:W-:Y:S01]  /*6a30*/  FMUL.FTZ R65, R2.reuse, R65 ;  /* 0x0000004102417220 */ /* 0x040fe20000410000 */
[--C-:B------:R-:W-:Y:S01]  /*6a40*/  SHF.R.U32.HI R180, RZ, 0x10, R181.reuse ;  /* 0x00000010ffb47819 */ /* 0x100fe200000116b5 */
[----:B------:R-:W-:Y:S01]  /*6a50*/  FMUL.FTZ R68, R2, R68 ;  /* 0x0000004402447220 */ /* 0x000fe20000410000 */
[----:B----4-:R-:W-:Y:S01]  /*6a60*/  F2FP.PACK_AB R4, R190, R189 ;  /* 0x000000bdbe04723e */ /* 0x010fe200000000ff */
[----:B------:R-:W-:Y:S01]  /*6a70*/  FMUL.FTZ R69, R2, R69 ;  /* 0x0000004502457220 */ /* 0x000fe20000410000 */
[----:B------:R-:W-:Y:S01]  /*6a80*/  LOP3.LUT R180, R180, 0xff, RZ, 0xc0, !PT ;  /* 0x000000ffb4b47812 */ /* 0x000fe200078ec0ff */
[C---:B------:R-:W-:Y:S01]  /*6a90*/  FMUL.FTZ R72, R2.reuse, R72 ;  /* 0x0000004802487220 */ /* 0x040fe20000410000 */
[----:B------:R-:W-:Y:S01]  /*6aa0*/  LOP3.LUT R169, R169, R4, RZ, 0xc0, !PT ;  /* 0x00000004a9a97212 */ /* 0x000fe200078ec0ff */
[C---:B------:R-:W-:Y:S02]  /*6ab0*/  FMUL.FTZ R4, R2.reuse, R160 ;  /* 0x000000a002047220 */ /* 0x040fe40000410000 */
[----:B------:R-:W-:Y:S02]  /*6ac0*/  FMUL.FTZ R73, R2, R73 ;  /* 0x0000004902497220 */ /* 0x000fe40000410000 */
        /* <DEDUP_REMOVED lines=9> */
[C---:B------:R-:W-:Y:S03]  /*6b60*/  HMMA.16816.F32 R8, R168.reuse, R174, R8 ;  /* 0x000000aea808723c */ /* 0x040fe60000001808 */
[----:B------:R-:W3:Y:S01]  /*6b70*/  LDSM.16.MT88.4 R172, [R224+0x1a000] ;  /* 0x01a00000e0ac783b */ /* 0x000ee20000004200 */
[C---:B------:R-:W-:Y:S02]  /*6b80*/  FMUL.FTZ R42, R0.reuse, R42 ;  /* 0x0000002a002a7220 */ /* 0x040fe40000410000 */
[C---:B------:R-:W-:Y:S02]  /*6b90*/  FMUL.FTZ R43, R0.reuse, R43 ;  /* 0x0000002b002b7220 */ /* 0x040fe40000410000 */
[C---:B------:R-:W-:Y:S04]  /*6ba0*/  HMMA.16816.F32 R36, R168.reuse, R176, R36 ;  /* 0x000000b0a824723c */ /* 0x040fe80000001824 */
[C---:B------:R-:W-:Y:S02]  /*6bb0*/  FMUL.FTZ R46, R0.reuse, R46 ;  /* 0x0000002e002e7220 */ /* 0x040fe40000410000 */
[C---:B------:R-:W-:Y:S01]  /*6bc0*/  FMUL.FTZ R47, R0.reuse, R47 ;  /* 0x0000002f002f7220 */ /* 0x040fe20000410000 */
[C---:B------:R-:W-:Y:S01]  /*6bd0*/  LOP3.LUT R176, R181.reuse, 0xff, RZ, 0xc0, !PT ;  /* 0x000000ffb5b07812 */ /* 0x040fe200078ec0ff */
[C---:B------:R-:W-:Y:S04]  /*6be0*/  HMMA.16816.F32 R40, R168.reuse, R178, R40 ;  /* 0x000000b2a828723c */ /* 0x040fe80000001828 */
[C---:B------:R-:W-:Y:S01]  /*6bf0*/  FMUL.FTZ R50, R0.reuse, R50 ;  /* 0x0000003200327220 */ /* 0x040fe20000410000 */
[----:B------:R-:W-:Y:S01]  /*6c00*/  LOP3.LUT R177, R181, 0xffff, RZ, 0xc0, !PT ;  /* 0x0000ffffb5b17812 */ /* 0x000fe200078ec0ff */
[C---:B------:R-:W-:Y:S01]  /*6c10*/  FMUL.FTZ R51, R0.reuse, R51 ;  /* 0x0000003300337220 */ /* 0x040fe20000410000 */
[----:B------:R-:W-:Y:S01]  /*6c20*/  SHF.R.U32.HI R181, RZ, 0x18, R181 ;  /* 0x00000018ffb57819 */ /* 0x000fe200000116b5 */
[C---:B------:R-:W-:Y:S01]  /*6c30*/  FMUL.FTZ R54, R0.reuse, R54 ;  /* 0x0000003600367220 */ /* 0x040fe20000410000 */
[----:B------:R-:W-:Y:S01]  /*6c40*/  SHF.R.U32.HI R177, RZ, 0x8, R177 ;  /* 0x00000008ffb17819 */ /* 0x000fe200000116b1 */
        /* <DEDUP_REMOVED lines=14> */
[C---:B------:R-:W-:Y:S02]  /*6d30*/  FMUL.FTZ R71, R0.reuse, R71 ;  /* 0x0000004700477220 */ /* 0x040fe40000410000 */
        /* <DEDUP_REMOVED lines=23> */
[C---:B------:R-:W-:Y:S04]  /*6eb0*/  FMUL.FTZ R88, R2.reuse, R88 ;  /* 0x0000005802587220 */ /* 0x040fe80000410000 */
[----:B------:R-:W-:Y:S01]  /*6ec0*/  FMUL.FTZ R89, R2, R89 ;  /* 0x0000005902597220 */ /* 0x000fe20000410000 */
        /* <DEDUP_REMOVED lines=58> */
[--C-:B------:R-:W-:Y:S01]  /*7270*/  FFMA.FTZ R193, R16, c[0x0][0x23c], -R192.reuse ;  /* 0x00008f0010c17a23 */ /* 0x100fe200000108c0 */
[----:B------:R-:W-:Y:S01]  /*7280*/  LOP3.LUT R156, R182, 0xffff, RZ, 0xc0, !PT ;  /* 0x0000ffffb69c7812 */ /* 0x000fe200078ec0ff */
[C---:B------:R-:W-:Y:S03]  /*7290*/  FMUL.FTZ R16, R2.reuse, R152 ;  /* 0x0000009802107220 */ /* 0x040fe60000410000 */
[C---:B------:R-:W-:Y:S01]  /*72a0*/  HMMA.16816.F32 R128, R168.reuse, R158, R128 ;  /* 0x0000009ea880723c */ /* 0x040fe20000001880 */
[----:B------:R-:W-:Y:S02]  /*72b0*/  MUFU.EX2 R193, R193 ;  /* 0x000000c100c17308 */ /* 0x000fe40000000800 */
[--C-:B------:R-:W-:Y:S02]  /*72c0*/  FFMA.FTZ R194, R17, c[0x0][0x23c], -R192.reuse ;  /* 0x00008f0011c27a23 */ /* 0x100fe400000108c0 */
[----:B------:R-:W-:Y:S02]  /*72d0*/  FMUL.FTZ R17, R2, R153 ;  /* 0x0000009902117220 */ /* 0x000fe40000410000 */
[--C-:B------:R-:W-:Y:S02]  /*72e0*/  FFMA.FTZ R195, R18, c[0x0][0x23c], -R191.reuse ;  /* 0x00008f0012c37a23 */ /* 0x100fe400000108bf */
[C---:B------:R-:W-:Y:S02]  /*72f0*/  FMUL.FTZ R18, R0.reuse, R154 ;  /* 0x0000009a00127220 */ /* 0x040fe40000410000 */
[----:B------:R-:W2:Y:S01]  /*7300*/  MUFU.EX2 R194, R194 ;  /* 0x000000c200c27308 */ /* 0x000ea20000000800 */
[--C-:B------:R-:W-:Y:S02]  /*7310*/  FFMA.FTZ R196, R19, c[0x0][0x23c], -R191.reuse ;  /* 0x00008f0013c47a23 */ /* 0x100fe400000108bf */
[----:B------:R-:W-:Y:S02]  /*7320*/  FMUL.FTZ R19, R0, R155 ;  /* 0x0000009b00137220 */ /* 0x000fe40000410000 */
[----:B------:R-:W4:Y:S01]  /*7330*/  LDSM.16.MT88.4 R152, [R220+0x1e000] ;  /* 0x01e00000dc98783b */ /* 0x000f220000004200 */
[C---:B------:R-:W-:Y:S02]  /*7340*/  FMUL.FTZ R132, R2.reuse, R132 ;  /* 0x0000008402847220 */ /* 0x040fe40000410000 */
[----:B------:R-:W-:Y:S02]  /*7350*/  FMUL.FTZ R133, R2, R133 ;  /* 0x0000008502857220 */ /* 0x000fe40000410000 */
[C---:B------:R-:W-:Y:S01]  /*7360*/  FMUL.FTZ R134, R0.reuse, R134 ;  /* 0x0000008600867220 */ /* 0x040fe20000410000 */
[----:B------:R-:W-:Y:S01]  /*7370*/  MUFU.EX2 R195, R195 ;  /* 0x000000c300c37308 */ /* 0x000fe20000000800 */
[----:B------:R-:W-:Y:S02]  /*7380*/  FMUL.FTZ R135, R0, R135 ;  /* 0x0000008700877220 */ /* 0x000fe40000410000 */
[C---:B------:R-:W-:Y:S02]  /*7390*/  FMUL.FTZ R136, R2.reuse, R136 ;  /* 0x0000008802887220 */ /* 0x040fe40000410000 */
[----:B------:R-:W-:Y:S02]  /*73a0*/  FMUL.FTZ R137, R2, R137 ;  /* 0x0000008902897220 */ /* 0x000fe40000410000 */
[C---:B------:R-:W-:Y:S01]  /*73b0*/  FMUL.FTZ R138, R0.reuse, R138 ;  /* 0x0000008a008a7220 */ /* 0x040fe20000410000 */
[C---:B---3--:R-:W-:Y:S02]  /*73c0*/  HMMA.16816.F32 R132, R168.reuse, R172, R132 ;  /* 0x000000aca884723c */ /* 0x048fe40000001884 */
[----:B------:R-:W-:Y:S01]  /*73d0*/  MUFU.EX2 R196, R196 ;  /* 0x000000c400c47308 */ /* 0x000fe20000000800 */
[----:B------:R-:W-:Y:S02]  /*73e0*/  FMUL.FTZ R139, R0, R139 ;  /* 0x0000008b008b7220 */ /* 0x000fe40000410000 */
[----:B------:R-:W-:Y:S01]  /*73f0*/  FFMA.FTZ R198, R13, c[0x0][0x23c], -R192 ;  /* 0x00008f000dc67a23 */ /* 0x000fe200000108c0 */
[----:B------:R-:W-:Y:S01]  /*7400*/  SHF.R.U32.HI R13, RZ, 0x8, R156 ;  /* 0x00000008ff0d7819 */ /* 0x000fe2000001169c */
[----:B------:R-:W-:Y:S01]  /*7410*/  FFMA.FTZ R197, R12, c[0x0][0x23c], -R192 ;  /* 0x00008f000cc57a23 */ /* 0x000fe200000108c0 */
[----:B------:R-:W3:Y:S01]  /*7420*/  LDSM.16.MT88.4 R156, [R224+0x18800] ;  /* 0x01880000e09c783b */ /* 0x000ee20000004200 */
[----:B------:R-:W-:Y:S01]  /*7430*/  SHF.R.U32.HI R12, RZ, 0x18, R182 ;  /* 0x00000018ff0c7819 */ /* 0x000fe200000116b6 */
[C---:B------:R-:W-:Y:S02]  /*7440*/  HMMA.16816.F32 R136, R168.reuse, R174, R136 ;  /* 0x000000aea888723c */ /* 0x040fe40000001888 */
[----:B------:R-:W-:Y:S01]  /*7450*/  MUFU.EX2 R198, R198 ;  /* 0x000000c600c67308 */ /* 0x000fe20000000800 */
[----:B------:R-:W-:Y:S01]  /*7460*/  FFMA.FTZ R199, R14, c[0x0][0x23c], -R191 ;  /* 0x00008f000ec77a23 */ /* 0x000fe200000108bf */
[----:B------:R-:W-:Y:S01]  /*7470*/  PRMT R166, R166, 0x5410, R13 ;  /* 0x00005410a6a67816 */ /* 0x000fe2000000000d */
[----:B------:R-:W-:Y:S01]  /*7480*/  FFMA.FTZ R200, R15, c[0x0][0x23c], -R191 ;  /* 0x00008f000fc87a23 */ /* 0x000fe200000108bf */
[----:B------:R-:W-:Y:S01]  /*7490*/  LDSM.16.MT88.4 R172, [R221+0x18800] ;  /* 0x01880000ddac783b */ /* 0x000fe20000004200 */
[C---:B------:R-:W-:Y:S01]  /*74a0*/  FMUL.FTZ R140, R2.reuse, R140 ;  /* 0x0000008c028c7220 */ /* 0x040fe20000410000 */
[C---:B-1----:R-:W-:Y:S04]  /*74b0*/  HMMA.16816.F32 R16, R168.reuse, R160, R16 ;  /* 0x000000a0a810723c */ /* 0x042fe80000001810 */
[----:B------:R-:W1:Y:S01]  /*74c0*/  MUFU.EX2 R197, R197 ;  /* 0x000000c500c57308 */ /* 0x000e620000000800 */
[----:B------:R-:W-:Y:S01]  /*74d0*/  FMUL.FTZ R141, R2, R141 ;  /* 0x0000008d028d7220 */ /* 0x000fe20000410000 */
[----:B------:R-:W-:Y:S01]  /*74e0*/  PRMT R165, R165, 0x5410, R12 ;  /* 0x00005410a5a57816 */ /* 0x000fe2000000000c */
[C---:B------:R-:W-:Y:S02]  /*74f0*/  FMUL.FTZ R142, R0.reuse, R142 ;  /* 0x0000008e008e7220 */ /* 0x040fe40000410000 */
[----:B------:R-:W-:Y:S03]  /*7500*/  FMUL.FTZ R143, R0, R143 ;  /* 0x0000008f008f7220 */ /* 0x000fe60000410000 */
[----:B------:R-:W-:Y:S01]  /*7510*/  FMUL.FTZ R12, R2, R148 ;  /* 0x00000094020c7220 */ /* 0x000fe20000410000 */
[----:B--2---:R-:W-:Y:S01]  /*7520*/  F2FP.PACK_AB R148, R194, R193 ;  /* 0x000000c1c294723e */ /* 0x004fe200000000ff */
[----:B------:R-:W-:Y:S01]  /*7530*/  MUFU.EX2 R199, R199 ;  /* 0x000000c700c77308 */ /* 0x000fe20000000800 */
[----:B------:R-:W-:Y:S01]  /*7540*/  FMUL.FTZ R13, R2, R149 ;  /* 0x00000095020d7220 */ /* 0x000fe20000410000 */
[C---:B------:R-:W-:Y:S01]  /*7550*/  HMMA.16816.F32 R140, R168.reuse, R162, R140 ;  /* 0x000000a2a88c723c */ /* 0x040fe2000000188c */
[----:B------:R-:W2:Y:S02]  /*7560*/  LDSM.16.MT88.4 R160, [R222+0x18800] ;  /* 0x01880000dea0783b */ /* 0x000ea40000004200 */
[----:B------:R-:W-:Y:S01]  /*7570*/  FMUL.FTZ R14, R0, R150 ;  /* 0x00000096000e7220 */ /* 0x000fe20000410000 */
[----:B------:R-:W-:Y:S01]  /*7580*/  PRMT R149, R180, 0x5410, R181 ;  /* 0x00005410b4957816 */ /* 0x000fe200000000b5 */
[----:B------:R-:W-:Y:S01]  /*7590*/  FMUL.FTZ R15, R0, R151 ;  /* 0x00000097000f7220 */ /* 0x000fe20000410000 */
[--C-:B------:R-:W-:Y:S01]  /*75a0*/  HSET2.LE.AND R150, R166, R244.reuse, PT ;  /* 0x000000f4a6967233 */ /* 0x100fe20003803000 */
[----:B------:R-:W-:Y:S01]  /*75b0*/  PRMT R166, R176, 0x5410, R177 ;  /* 0x00005410b0a67816 */ /* 0x000fe200000000b1 */
[----:B------:R-:W3:Y:S01]  /*75c0*/  MUFU.EX2 R200, R200 ;  /* 0x000000c800c87308 */ /* 0x000ee20000000800 */
[----:B------:R-:W2:Y:S03]  /*75d0*/  LDSM.16.MT88.4 R176, [R220+0x18800] ;  /* 0x01880000dcb0783b */ /* 0x000ea60000004200 */
[C---:B----4-:R-:W-:Y:S03]  /*75e0*/  HMMA.16816.F32 R12, R168.reuse, R152, R12 ;  /* 0x00000098a80c723c */ /* 0x050fe6000000180c */
[----:B------:R-:W-:Y:S01]  /*75f0*/  FMUL.FTZ R144, R2, R144 ;  /* 0x0000009002907220 */ /* 0x000fe20000410000 */
[----:B------:R-:W-:Y:S01]  /*7600*/  LOP3.LUT R150, R150, R148, RZ, 0xc0, !PT ;  /* 0x0000009496967212 */ /* 0x000fe200078ec0ff */
[----:B------:R-:W-:Y:S01]  /*7610*/  FMUL.FTZ R145, R2, R145 ;  /* 0x0000009102917220 */ /* 0x000fe20000410000 */
[--C-:B------:R-:W-:Y:S01]  /*7620*/  HSET2.LE.AND R151, R165, R244.reuse, PT ;  /* 0x000000f4a5977233 */ /* 0x100fe20003803000 */
[C---:B------:R-:W-:Y:S01]  /*7630*/  FMUL.FTZ R146, R0.reuse, R146 ;  /* 0x0000009200927220 */ /* 0x040fe20000410000 */
[--C-:B------:R-:W-:Y:S01]  /*7640*/  HSET2.LE.AND R148, R166, R244.reuse, PT ;  /* 0x000000f4a6947233 */ /* 0x100fe20003803000 */
[----:B------:R-:W-:Y:S01]  /*7650*/  FMUL.FTZ R147, R0, R147 ;  /* 0x0000009300937220 */ /* 0x000fe20000410000 */
[----:B------:R-:W4:Y:S02]  /*7660*/  LDSM.16.MT88.4 R180, [R224+0x1a800] ;  /* 0x01a80000e0b4783b */ /* 0x000f240000004200 */
[--C-:B------:R-:W-:Y:S01]  /*7670*/  HSET2.LE.AND R149, R149, R244.reuse, PT ;  /* 0x000000f495957233 */ /* 0x100fe20003803000 */
[----:B-1----:R-:W-:Y:S01]  /*7680*/  F2FP.PACK_AB R153, R198, R197 ;  /* 0x000000c5c699723e */ /* 0x002fe200000000ff */
[----:B------:R-:W-:Y:S01]  /*7690*/  FFMA.FTZ R187, R2, R246, R187 ;  /* 0x000000f602bb7223 */ /* 0x000fe200000100bb */
[----:B------:R-:W-:Y:S01]  /*76a0*/  F2FP.PACK_AB R165, R196, R195 ;  /* 0x000000c3c4a5723e */ /* 0x000fe200000000ff */
[----:B------:R-:W-:Y:S02]  /*76b0*/  HMMA.16816.F32 R144, R168, R154, R144 ;  /* 0x0000009aa890723c */ /* 0x000fe40000001890 */
[----:B------:R-:W-:Y:S01]  /*76c0*/  LDSM.16.MT88.4 R168, [R224+0x1c800] ;  /* 0x01c80000e0a8783b */ /* 0x000fe20000004200 */
[----:B------:R-:W-:Y:S01]  /*76d0*/  LOP3.LUT R151, R151, R165, RZ, 0xc0, !PT ;  /* 0x000000a597977212 */ /* 0x000fe200078ec0ff */
[----:B------:R-:W-:Y:S01]  /*76e0*/  FFMA.FTZ R189, R0, R245, R189 ;  /* 0x000000f500bd7223 */ /* 0x000fe200000100bd */
[----:B---3--:R-:W-:Y:S01]  /*76f0*/  F2FP.PACK_AB R152, R200, R199 ;  /* 0x000000c7c898723e */ /* 0x008fe200000000ff */
[----:B------:R-:W-:Y:S01]  /*7700*/  FADD.FTZ R187, R188, R187 ;  /* 0x000000bbbcbb7221 */ /* 0x000fe20000010000 */
[----:B------:R-:W-:Y:S01]  /*7710*/  LOP3.LUT R148, R148, R153, RZ, 0xc0, !PT ;  /* 0x0000009994947212 */ /* 0x000fe200078ec0ff */
[----:B------:R-:W-:Y:S01]  /*7720*/  FADD.FTZ R189, R190, R189 ;  /* 0x000000bdbebd7221 */ /* 0x000fe20000010000 */
[----:B------:R-:W-:Y:S02]  /*7730*/  LOP3.LUT R149, R149, R152, RZ, 0xc0, !PT ;  /* 0x0000009895957212 */ /* 0x000fe400078ec0ff */
[----:B------:R-:W1:Y:S01]  /*7740*/  LDSM.16.MT88.4 R152, [R222+0x1a800] ;  /* 0x01a80000de98783b */ /* 0x000e620000004200 */
[----:B------:R-:W-:Y:S01]  /*7750*/  MOV R0, R3 ;  /* 0x0000000300007202 */ /* 0x000fe20000000f00 */
[----:B------:R-:W-:Y:S01]  /*7760*/  FADD.FTZ R187, R167, R187 ;  /* 0x000000bba7bb7221 */ /* 0x000fe20000010000 */
[----:B------:R-:W-:Y:S01]  /*7770*/  MOV R2, R164 ;  /* 0x000000a400027202 */ /* 0x000fe20000000f00 */
[----:B------:R-:W-:Y:S01]  /*7780*/  FADD.FTZ R189, R185, R189 ;  /* 0x000000bdb9bd7221 */ /* 0x000fe20000010000 */
[C---:B------:R-:W-:Y:S05]  /*7790*/  HMMA.16816.F32 R4, R148.reuse, R156, R4 ;  /* 0x0000009c9404723c */ /* 0x040fea0000001804 */
[----:B------:R-:W-:Y:S02]  /*77a0*/  FADD.FTZ R184, R184, R187 ;  /* 0x000000bbb8b87221 */ /* 0x000fe40000010000 */
[----:B------:R-:W-:Y:S01]  /*77b0*/  FADD.FTZ R186, R186, R189 ;  /* 0x000000bdbaba7221 */ /* 0x000fe20000010000 */
[C---:B------:R-:W-:Y:S01]  /*77c0*/  HMMA.16816.F32 R8, R148.reuse, R158, R8 ;  /* 0x0000009e9408723c */ /* 0x040fe20000001808 */
[----:B------:R-:W3:Y:S03]  /*77d0*/  LDSM.16.MT88.4 R156, [R221+0x1a800] ;  /* 0x01a80000dd9c783b */ /* 0x000ee60000004200 */
        /* <DEDUP_REMOVED lines=26> */
[C---:B--2---:R-:W-:Y:S07]  /*7980*/  HMMA.16816.F32 R84, R148.reuse, R160, R84 ;  /* 0x000000a09454723c */ /* 0x044fee0000001854 */
[----:B------:R-:W-:Y:S01]  /*7990*/  MOV R160, UR4 ;  /* 0x0000000400a07c02 */ /* 0x000fe20008000f00 */
[C---:B------:R-:W-:Y:S08]  /*79a0*/  HMMA.16816.F32 R88, R148.reuse, R162, R88 ;  /* 0x000000a29458723c */ /* 0x040ff00000001858 */
[C---:B------:R-:W-:Y:S08]  /*79b0*/  HMMA.16816.F32 R92, R148.reuse, R168, R92 ;  /* 0x000000a8945c723c */ /* 0x040ff0000000185c */
[C---:B------:R-:W-:Y:S08]  /*79c0*/  HMMA.16816.F32 R96, R148.reuse, R170, R96 ;  /* 0x000000aa9460723c */ /* 0x040ff00000001860 */
[C---:B------:R-:W-:Y:S07]  /*79d0*/  HMMA.16816.F32 R100, R148.reuse, R172, R100 ;  /* 0x000000ac9464723c */ /* 0x040fee0000001864 */
[----:B------:R-:W-:Y:S01]  /*79e0*/  FFMA.FTZ R172, R24, c[0x0][0x23c], -R192 ;  /* 0x00008f0018ac7a23 */ /* 0x000fe200000108c0 */
[C---:B------:R-:W-:Y:S04]  /*79f0*/  HMMA.16816.F32 R104, R148.reuse, R174, R104 ;  /* 0x000000ae9468723c */ /* 0x040fe80000001868 */
[----:B------:R-:W-:Y:S01]  /*7a00*/  LOP3.LUT R24, R205, UR33, R160, 0x96, !PT ;  /* 0x00000021cd187c12 */ /* 0x000fe2000f8e96a0 */
[----:B------:R-:W-:Y:S01]  /*7a10*/  FFMA.FTZ R173, R25, c[0x0][0x23c], -R192 ;  /* 0x00008f0019ad7a23 */ /* 0x000fe200000108c0 */
[----:B------:R-:W2:Y:S01]  /*7a20*/  LDSM.16.MT88.4 R160, [R221+0x1e800] ;  /* 0x01e80000dda0783b */ /* 0x000ea20000004200 */
[--C-:B------:R-:W-:Y:S01]  /*7a30*/  FFMA.FTZ R174, R26, c[0x0][0x23c], -R191.reuse ;  /* 0x00008f001aae7a23 */ /* 0x100fe200000108bf */
[C---:B------:R-:W-:Y:S01]  /*7a40*/  HMMA.16816.F32 R108, R148.reuse, R176, R108 ;  /* 0x000000b0946c723c */ /* 0x040fe2000000186c */
[----:B------:R-:W-:Y:S03]  /*7a50*/  MUFU.EX2 R172, R172 ;  /* 0x000000ac00ac7308 */ /* 0x000fe60000000800 */
[--C-:B------:R-:W-:Y:S02]  /*7a60*/  FFMA.FTZ R175, R27, c[0x0][0x23c], -R191.reuse ;  /* 0x00008f001baf7a23 */ /* 0x100fe400000108bf */
[----:B------:R-:W-:Y:S02]  /*7a70*/  IMAD.WIDE.U32 R168, R24, -0x326172a9, RZ ;  /* 0xcd9e8d5718a87825 */ /* 0x000fe400078e00ff */
[C---:B------:R-:W-:Y:S03]  /*7a80*/  HMMA.16816.F32 R112, R148.reuse, R178, R112 ;  /* 0x000000b29470723c */ /* 0x040fe60000001870 */
[----:B------:R-:W-:Y:S01]  /*7a90*/  MUFU.EX2 R174, R174 ;  /* 0x000000ae00ae7308 */ /* 0x000fe20000000800 */
[----:B------:R-:W-:Y:S01]  /*7aa0*/  LOP3.LUT R24, R169, UR17, R250, 0x96, !PT ;  /* 0x00000011a9187c12 */ /* 0x000fe2000f8e96fa */
[----:B------:R-:W-:Y:S01]  /*7ab0*/  FFMA.FTZ R176, R20, c[0x0][0x23c], -R192 ;  /* 0x00008f0014b07a23 */ /* 0x000fe200000108c0 */
[----:B------:R-:W-:Y:S01]  /*7ac0*/  LOP3.LUT R168, R203, UR15, R168, 0x96, !PT ;  /* 0x0000000fcba87c12 */ /* 0x000fe2000f8e96a8 */
[----:B------:R-:W-:Y:S01]  /*7ad0*/  FFMA.FTZ R177, R21, c[0x0][0x23c], -R192 ;  /* 0x00008f0015b17a23 */ /* 0x000fe200000108c0 */
[C---:B----4-:R-:W-:Y:S04]  /*7ae0*/  HMMA.16816.F32 R116, R148.reuse, R180, R116 ;  /* 0x000000b49474723c */ /* 0x050fe80000001874 */
[----:B------:R-:W-:Y:S01]  /*7af0*/  IMAD.WIDE.U32 R168, R168, -0x2daee0ad, RZ ;  /* 0xd2511f53a8a87825 */ /* 0x000fe200078e00ff */
[----:B------:R-:W4:Y:S03]  /*7b00*/  MUFU.EX2 R176, R176 ;  /* 0x000000b000b07308 */ /* 0x000f260000000800 */
[C---:B------:R-:W-:Y:S04]  /*7b10*/  HMMA.16816.F32 R120, R148.reuse, R182, R120 ;  /* 0x000000b69478723c */ /* 0x040fe80000001878 */
[----:B------:R-:W-:Y:S03]  /*7b20*/  IMAD.WIDE.U32 R24, R24, -0x2daee0ad, RZ ;  /* 0xd2511f5318187825 */ /* 0x000fe600078e00ff */
[----:B------:R-:W-:Y:S01]  /*7b30*/  MUFU.EX2 R177, R177 ;  /* 0x000000b100b17308 */ /* 0x000fe20000000800 */
[C---:B-1----:R-:W-:Y:S04]  /*7b40*/  HMMA.16816.F32 R124, R148.reuse, R152, R124 ;  /* 0x00000098947c723c */ /* 0x042fe8000000187c */
[----:B------:R-:W-:Y:S01]  /*7b50*/  LOP3.LUT R24, R169, UR12, R24, 0x96, !PT ;  /* 0x0000000ca9187c12 */ /* 0x000fe2000f8e9618 */
[--C-:B------:R-:W-:Y:S01]  /*7b60*/  FFMA.FTZ R178, R22, c[0x0][0x23c], -R191.reuse ;  /* 0x00008f0016b27a23 */ /* 0x100fe200000108bf */
[----:B------:R-:W-:Y:S01]  /*7b70*/  LOP3.LUT R25, R25, UR14, R248, 0x96, !PT ;  /* 0x0000000e19197c12 */ /* 0x000fe2000f8e96f8 */
[----:B------:R-:W-:Y:S01]  /*7b80*/  FFMA.FTZ R179, R23, c[0x0][0x23c], -R191 ;  /* 0x00008f0017b37a23 */ /* 0x000fe200000108bf */
[C---:B------:R-:W-:Y:S01]  /*7b90*/  HMMA.16816.F32 R128, R148.reuse, R154, R128 ;  /* 0x0000009a9480723c */ /* 0x040fe20000001880 */
[----:B------:R-:W1:Y:S01]  /*7ba0*/  LDSM.16.MT88.4 R152, [R220+0x1e800] ;  /* 0x01e80000dc98783b */ /* 0x000e620000004200 */
[----:B------:R-:W-:Y:S02]  /*7bb0*/  MUFU.EX2 R175, R175 ;  /* 0x000000af00af7308 */ /* 0x000fe40000000800 */
[----:B------:R-:W-:Y:S04]  /*7bc0*/  IMAD.WIDE.U32 R204, R24, -0x326172a9, RZ ;  /* 0xcd9e8d5718cc7825 */ /* 0x000fe800078e00ff */
[C---:B---3--:R-:W-:Y:S04]  /*7bd0*/  HMMA.16816.F32 R132, R148.reuse, R156, R132 ;  /* 0x0000009c9484723c */ /* 0x048fe80000001884 */
[----:B------:R-:W-:Y:S01]  /*7be0*/  MOV R181, R205 ;  /* 0x000000cd00b57202 */ /* 0x000fe20000000f00 */
[----:B------:R-:W-:Y:S01]  /*7bf0*/  MUFU.EX2 R173, R173 ;  /* 0x000000ad00ad7308 */ /* 0x000fe20000000800 */
[----:B----4-:R-:W-:Y:S02]  /*7c00*/  FADD.FTZ R194, R176, R194 ;  /* 0x000000c2b0c27221 */ /* 0x010fe40000010000 */
[C---:B------:R-:W-:Y:S04]  /*7c10*/  HMMA.16816.F32 R136, R148.reuse, R158, R136 ;  /* 0x0000009e9488723c */ /* 0x040fe80000001888 */
[----:B------:R-:W-:Y:S03]  /*7c20*/  IMAD.WIDE.U32 R156, R25, -0x326172a9, RZ ;  /* 0xcd9e8d57199c7825 */ /* 0x000fe600078e00ff */
[----:B------:R-:W3:Y:S01]  /*7c30*/  MUFU.EX2 R178, R178 ;  /* 0x000000b200b27308 */ /* 0x000ee20000000800 */
[C---:B--2---:R-:W-:Y:S04]  /*7c40*/  HMMA.16816.F32 R16, R148.reuse, R160, R16 ;  /* 0x000000a09410723c */ /* 0x044fe80000001810 */
[----:B------:R-:W-:Y:S02]  /*7c50*/  LOP3.LUT R203, R157, UR13, R202, 0x96, !PT ;  /* 0x0000000d9dcb7c12 */ /* 0x000fe4000f8e96ca */
[----:B------:R-:W-:Y:S02]  /*7c60*/  LOP3.LUT R202, R205, UR11, R156, 0x96, !PT ;  /* 0x0000000bcdca7c12 */ /* 0x000fe4000f8e969c */
[C---:B------:R-:W-:Y:S01]  /*7c70*/  HMMA.16816.F32 R140, R148.reuse, R162, R140 ;  /* 0x000000a2948c723c */ /* 0x040fe2000000188c */
[----:B------:R-:W-:Y:S01]  /*7c80*/  LDSM.16.MT88.4 R156, [R222+0x19000] ;  /* 0x01900000de9c783b */ /* 0x000fe20000004200 */
[----:B------:R-:W2:Y:S02]  /*7c90*/  MUFU.EX2 R179, R179 ;  /* 0x000000b300b37308 */ /* 0x000ea40000000800 */
[----:B------:R-:W-:Y:S04]  /*7ca0*/  IMAD.WIDE.U32 R24, R203, -0x2daee0ad, RZ ;  /* 0xd2511f53cb187825 */ /* 0x000fe800078e00ff */
[----:B------:R-:W-:Y:S01]  /*7cb0*/  IMAD.WIDE.U32 R202, R202, -0x2daee0ad, RZ ;  /* 0xd2511f53caca7825 */ /* 0x000fe200078e00ff */
[C---:B-1----:R-:W-:Y:S01]  /*7cc0*/  HMMA.16816.F32 R12, R148.reuse, R152, R12 ;  /* 0x00000098940c723c */ /* 0x042fe2000000180c */
[----:B------:R-:W-:Y:S02]  /*7cd0*/  LDSM.16.MT88.4 R160, [R221+0x19000] ;  /* 0x01900000dda0783b */ /* 0x000fe40000004200 */
[----:B------:R-:W-:Y:S02]  /*7ce0*/  LOP3.LUT R182, R25, UR10, R168, 0x96, !PT ;  /* 0x0000000a19b67c12 */ /* 0x000fe4000f8e96a8 */
[----:B------:R-:W-:Y:S01]  /*7cf0*/  LOP3.LUT R20, R203, UR8, R24, 0x96, !PT ;  /* 0x00000008cb147c12 */ /* 0x000fe2000f8e9618 */
[----:B---3--:R-:W-:Y:S02]  /*7d00*/  FADD.FTZ R196, R178, R196 ;  /* 0x000000c4b2c47221 */ /* 0x008fe40000010000 */
[----:B------:R-:W-:Y:S01]  /*7d10*/  HMMA.16816.F32 R144, R148, R154, R144 ;  /* 0x0000009a9490723c */ /* 0x000fe20000001890 */
[----:B------:R-:W-:Y:S03]  /*7d20*/  LDSM.16.MT88.4 R148, [R220+0x19000] ;  /* 0x01900000dc94783b */ /* 0x000fe60000004200 */
[----:B------:R-:W-:Y:S04]  /*7d30*/  IMAD.WIDE.U32 R24, R20, -0x326172a9, RZ ;  /* 0xcd9e8d5714187825 */ /* 0x000fe800078e00ff */
[----:B------:R-:W-:Y:S01]  /*7d40*/  IMAD.WIDE.U32 R182, R182, -0x326172a9, RZ ;  /* 0xcd9e8d57b6b67825 */ /* 0x000fe200078e00ff */
[----:B------:R-:W-:Y:S03]  /*7d50*/  LOP3.LUT R165, R24, 0xffff, RZ, 0xc0, !PT ;  /* 0x0000ffff18a57812 */ /* 0x000fe600078ec0ff */
[----:B------:R-:W-:Y:S02]  /*7d60*/  SHF.R.U32.HI R166, RZ, 0x10, R24 ;  /* 0x00000010ffa67819 */ /* 0x000fe40000011618 */
[----:B------:R-:W-:Y:S01]  /*7d70*/  LOP3.LUT R20, R25, UR19, R182, 0x96, !PT ;  /* 0x0000001319147c12 */ /* 0x000fe2000f8e96b6 */
[----:B------:R-:W-:Y:S01]  /*7d80*/  FFMA.FTZ R182, R32, c[0x0][0x23c], -R192 ;  /* 0x00008f0020b67a23 */ /* 0x000fe200000108c0 */
[----:B------:R-:W-:Y:S02]  /*7d90*/  LOP3.LUT R22, R24, 0xff, RZ, 0xc0, !PT ;  /* 0x000000ff18167812 */ /* 0x000fe400078ec0ff */
[----:B------:R-:W-:Y:S02]  /*7da0*/  SHF.R.U32.HI R21, RZ, 0x18, R24 ;  /* 0x00000018ff157819 */ /* 0x000fe40000011618 */
[----:B------:R-:W1:Y:S01]  /*7db0*/  LDSM.16.MT88.4 R24, [R224+0x19000] ;  /* 0x01900000e018783b */ /* 0x000e620000004200 */
[C---:B------:R-:W-:Y:S01]  /*7dc0*/  LOP3.LUT R153, R20.reuse, 0xffff, RZ, 0xc0, !PT ;  /* 0x0000ffff14997812 */ /* 0x040fe200078ec0ff */
[----:B------:R-:W-:Y:S01]  /*7dd0*/  MUFU.EX2 R182, R182 ;  /* 0x000000b600b67308 */ /* 0x000fe20000000800 */
[----:B------:R-:W-:Y:S02]  /*7de0*/  LOP3.LUT R152, R20, 0xff, RZ, 0xc0, !PT ;  /* 0x000000ff14987812 */ /* 0x000fe400078ec0ff */
[----:B------:R-:W-:Y:S02]  /*7df0*/  SHF.R.U32.HI R153, RZ, 0x8, R153 ;  /* 0x00000008ff997819 */ /* 0x000fe40000011699 */
[----:B------:R-:W-:Y:S02]  /*7e00*/  LOP3.LUT R23, R166, 0xff, RZ, 0xc0, !PT ;  /* 0x000000ffa6177812 */ /* 0x000fe400078ec0ff */
[--C-:B------:R-:W-:Y:S02]  /*7e10*/  SHF.R.U32.HI R180, RZ, 0x10, R20.reuse ;  /* 0x00000010ffb47819 */ /* 0x100fe40000011614 */
[----:B------:R-:W-:Y:S02]  /*7e20*/  PRMT R23, R23, 0x5410, R21 ;  /* 0x0000541017177816 */ /* 0x000fe40000000015 */
[----:B------:R-:W-:Y:S02]  /*7e30*/  PRMT R21, R152, 0x5410, R153 ;  /* 0x0000541098157816 */ /* 0x000fe40000000099 */
[----:B------:R-:W-:Y:S01]  /*7e40*/  SHF.R.U32.HI R168, RZ, 0x18, R20 ;  /* 0x00000018ffa87819 */ /* 0x000fe20000011614 */
[--C-:B------:R-:W-:Y:S01]  /*7e50*/  HSET2.LE.AND R23, R23, R244.reuse, PT ;  /* 0x000000f417177233 */ /* 0x100fe20003803000 */
[----:B------:R-:W-:Y:S01]  /*7e60*/  LOP3.LUT R180, R180, 0xff, RZ, 0xc0, !PT ;  /* 0x000000ffb4b47812 */ /* 0x000fe200078ec0ff */
[--C-:B------:R-:W-:Y:S01]  /*7e70*/  HSET2.LE.AND R20, R21, R244.reuse, PT ;  /* 0x000000f415147233 */ /* 0x100fe20003803000 */
[----:B------:R-:W-:Y:S01]  /*7e80*/  SHF.R.U32.HI R165, RZ, 0x8, R165 ;  /* 0x00000008ffa57819 */ /* 0x000fe200000116a5 */
[----:B------:R-:W3:Y:S01]  /*7e90*/  LDSM.16.MT88.4 R152, [R224+0x1b000] ;  /* 0x01b00000e098783b */ /* 0x000ee20000004200 */
[----:B------:R-:W-:Y:S02]  /*7ea0*/  PRMT R180, R180, 0x5410, R168 ;  /* 0x00005410b4b47816 */ /* 0x000fe400000000a8 */
[----:B------:R-:W-:Y:S02]  /*7eb0*/  PRMT R22, R22, 0x5410, R165 ;  /* 0x0000541016167816 */ /* 0x000fe400000000a5 */
[C---:B------:R-:W-:Y:S01]  /*7ec0*/  F2FP.PACK_AB R21, R177.reuse, R176 ;  /* 0x000000b0b115723e */ /* 0x040fe200000000ff */
[----:B------:R-:W-:Y:S01]  /*7ed0*/  FADD.FTZ R177, R177, R194 ;  /* 0x000000c2b1b17221 */ /* 0x000fe20000010000 */
[----:B------:R-:W-:Y:S01]  /*7ee0*/  F2FP.PACK_AB R165, R175, R174 ;  /* 0x000000aeafa5723e */ /* 0x000fe200000000ff */
[--C-:B------:R-:W-:Y:S01]  /*7ef0*/  HSET2.LE.AND R22, R22, R244.reuse, PT ;  /* 0x000000f416167233 */ /* 0x100fe20003803000 */
[----:B------:R-:W-:Y:S01]  /*7f00*/  LOP3.LUT R20, R20, R21, RZ, 0xc0, !PT ;  /* 0x0000001514147212 */ /* 0x000fe200078ec0ff */
[--C-:B------:R-:W-:Y:S01]  /*7f10*/  HSET2.LE.AND R21, R180, R244.reuse, PT ;  /* 0x000000f4b4157233 */ /* 0x100fe20003803000 */
[----:B------:R-:W-:Y:S01]  /*7f20*/  LOP3.LUT R23, R23, R165, RZ, 0xc0, !PT ;  /* 0x000000a517177212 */ /* 0x000fe200078ec0ff */
[----:B------:R-:W4:Y:S01]  /*7f30*/  LDSM.16.MT88.4 R168, [R222+0x1b000] ;  /* 0x01b00000dea8783b */ /* 0x000f220000004200 */
[----:B------:R-:W-:Y:S01]  /*7f40*/  F2FP.PACK_AB R166, R173, R172 ;  /* 0x000000acada6723e */ /* 0x000fe200000000ff */
[----:B------:R-:W-:Y:S01]  /*7f50*/  FADD.FTZ R177, R172, R177 ;  /* 0x000000b1acb17221 */ /* 0x000fe20000010000 */
[C---:B--2---:R-:W-:Y:S01]  /*7f60*/  F2FP.PACK_AB R165, R179.reuse, R178 ;  /* 0x000000b2b3a5723e */ /* 0x044fe200000000ff */
[----:B------:R-:W-:Y:S01]  /*7f70*/  FADD.FTZ R179, R179, R196 ;  /* 0x000000c4b3b37221 */ /* 0x000fe20000010000 */
[----:B------:R-:W-:Y:S01]  /*7f80*/  LOP3.LUT R22, R22, R166, RZ, 0xc0, !PT ;  /* 0x000000a616167212 */ /* 0x000fe200078ec0ff */
[--C-:B------:R-:W-:Y:S01]  /*7f90*/  FFMA.FTZ R166, R29, c[0x0][0x23c], -R192.reuse ;  /* 0x00008f001da67a23 */ /* 0x100fe200000108c0 */
[----:B------:R-:W-:Y:S01]  /*7fa0*/  LOP3.LUT R21, R21, R165, RZ, 0xc0, !PT ;  /* 0x000000a515157212 */ /* 0x000fe200078ec0ff */
[--C-:B------:R-:W-:Y:S01]  /*7fb0*/  FFMA.FTZ R165, R28, c[0x0][0x23c], -R192.reuse ;  /* 0x00008f001ca57a23 */ /* 0x100fe200000108c0 */
[----:B------:R-:W-:Y:S01]  /*7fc0*/  MOV R180, R204 ;  /* 0x000000cc00b47202 */ /* 0x000fe20000000f00 */
[----:B------:R-:W-:Y:S01]  /*7fd0*/  FFMA.FTZ R192, R33, c[0x0][0x23c], -R192 ;  /* 0x00008f0021c07a23 */ /* 0x000fe200000108c0 */
[----:B------:R2:W5:Y:S01]  /*7fe0*/  LDL.LU.64 R204, [R1+0x8] ;  /* 0x0000080001cc7983 */ /* 0x0005620000300a00 */
[----:B------:R-:W-:Y:S01]  /*7ff0*/  MUFU.EX2 R166, R166 ;  /* 0x000000a600a67308 */ /* 0x000fe20000000800 */
[----:B------:R-:W-:Y:S01]  /*8000*/  FADD.FTZ R179, R174, R179 ;  /* 0x000000b3aeb37221 */ /* 0x000fe20000010000 */
[C---:B-1----:R-:W-:Y:S05]  /*8010*/  HMMA.16816.F32 R4, R20.reuse, R24, R4 ;  /* 0x000000181404723c */ /* 0x042fea0000001804 */
[----:B------:R-:W-:Y:S02]  /*8020*/  FADD.FTZ R173, R173, R177 ;  /* 0x000000b1adad7221 */ /* 0x000fe40000010000 */
[----:B------:R-:W-:Y:S01]  /*8030*/  FADD.FTZ R175, R175, R179 ;  /* 0x000000b3afaf7221 */ /* 0x000fe20000010000 */
[C---:B------:R-:W-:Y:S01]  /*8040*/  HMMA.16816.F32 R8, R20.reuse, R26, R8 ;  /* 0x0000001a1408723c */ /* 0x040fe20000001808 */
[----:B------:R-:W1:Y:S01]  /*8050*/  LDSM.16.MT88.4 R24, [R221+0x1b000] ;  /* 0x01b00000dd18783b */ /* 0x000e620000004200 */
[----:B------:R-:W-:Y:S06]  /*8060*/  MUFU.EX2 R192, R192 ;  /* 0x000000c000c07308 */ /* 0x000fec0000000800 */
[C---:B------:R-:W-:Y:S04]  /*8070*/  HMMA.16816.F32 R36, R20.reuse, R156, R36 ;  /* 0x0000009c1424723c */ /* 0x040fe80000001824 */
[----:B------:R-:W2:Y:S04]  /*8080*/  MUFU.EX2 R165, R165 ;  /* 0x000000a500a57308 */ /* 0x000ea80000000800 */
[C---:B------:R-:W-:Y:S01]  /*8090*/  HMMA.16816.F32 R40, R20.reuse, R158, R40 ;  /* 0x0000009e1428723c */ /* 0x040fe20000001828 */
[----:B------:R-:W1:Y:S07]  /*80a0*/  LDSM.16.MT88.4 R156, [R220+0x1b000] ;  /* 0x01b00000dc9c783b */ /* 0x000e6e0000004200 */
[C---:B------:R-:W-:Y:S08]  /*80b0*/  HMMA.16816.F32 R44, R20.reuse, R160, R44 ;  /* 0x000000a0142c723c */ /* 0x040ff0000000182c */
[C---:B------:R-:W-:Y:S01]  /*80c0*/  HMMA.16816.F32 R48, R20.reuse, R162, R48 ;  /* 0x000000a21430723c */ /* 0x040fe20000001830 */
[----:B------:R-:W-:Y:S03]  /*80d0*/  LDSM.16.MT88.4 R160, [R222+0x1d000] ;  /* 0x01d00000dea0783b */ /* 0x000fe60000004200 */
[----:B--2---:R-:W-:Y:S04]  /*80e0*/  FADD.FTZ R173, R165, R173 ;  /* 0x000000ada5ad7221 */ /* 0x004fe80000010000 */
[C---:B------:R-:W-:Y:S04]  /*80f0*/  HMMA.16816.F32 R52, R20.reuse, R148, R52 ;  /* 0x000000941434723c */ /* 0x040fe80000001834 */
[----:B------:R-:W-:Y:S04]  /*8100*/  FADD.FTZ R173, R166, R173 ;  /* 0x000000ada6ad7221 */ /* 0x000fe80000010000 */
[C---:B------:R-:W-:Y:S01]  /*8110*/  HMMA.16816.F32 R56, R20.reuse, R150, R56 ;  /* 0x000000961438723c */ /* 0x040fe20000001838 */
[----:B------:R-:W2:Y:S03]  /*8120*/  LDSM.16.MT88.4 R148, [R224+0x1d000] ;  /* 0x01d00000e094783b */ /* 0x000ea60000004200 */
[----:B------:R-:W-:Y:S04]  /*8130*/  FADD.FTZ R173, R182, R173 ;  /* 0x000000adb6ad7221 */ /* 0x000fe80000010000 */
[C---:B---3--:R-:W-:Y:S04]  /*8140*/  HMMA.16816.F32 R60, R20.reuse, R152, R60 ;  /* 0x00000098143c723c */ /* 0x048fe8000000183c */
[----:B------:R-:W-:Y:S04]  /*8150*/  FADD.FTZ R246, R192, R173 ;  /* 0x000000adc0f67221 */ /* 0x000fe80000010000 */
        /* <DEDUP_REMOVED lines=8> */
[C---:B------:R-:W-:Y:S07]  /*81e0*/  HMMA.16816.F32 R84, R20.reuse, R156, R84 ;  /* 0x0000009c1454723c */ /* 0x040fee0000001854 */
[----:B------:R-:W-:Y:S01]  /*81f0*/  MOV R156, R180 ;  /* 0x000000b4009c7202 */ /* 0x000fe20000000f00 */
[C---:B------:R-:W-:Y:S04]  /*8200*/  HMMA.16816.F32 R88, R20.reuse, R158, R88 ;  /* 0x0000009e1458723c */ /* 0x040fe80000001858 */
[----:B------:R-:W-:Y:S01]  /*8210*/  MOV R157, R181 ;  /* 0x000000b5009d7202 */ /* 0x000fe20000000f00 */
[--C-:B------:R-:W-:Y:S02]  /*8220*/  FFMA.FTZ R180, R30, c[0x0][0x23c], -R191.reuse ;  /* 0x00008f001eb47a23 */ /* 0x100fe400000108bf */
[----:B------:R-:W-:Y:S01]  /*8230*/  FFMA.FTZ R181, R31, c[0x0][0x23c], -R191 ;  /* 0x00008f001fb57a23 */ /* 0x000fe200000108bf */
[C---:B--2---:R-:W-:Y:S03]  /*8240*/  HMMA.16816.F32 R92, R20.reuse, R148, R92 ;  /* 0x00000094145c723c */ /* 0x044fe6000000185c */
[----:B------:R-:W2:Y:S05]  /*8250*/  MUFU.EX2 R180, R180 ;  /* 0x000000b400b47308 */ /* 0x000eaa0000000800 */
[C---:B------:R-:W-:Y:S01]  /*8260*/  HMMA.16816.F32 R96, R20.reuse, R150, R96 ;  /* 0x000000961460723c */ /* 0x040fe20000001860 */
[----:B------:R-:W1:Y:S04]  /*8270*/  LDSM.16.MT88.4 R148, [R222+0x1f000] ;  /* 0x01f00000de94783b */ /* 0x000e680000004200 */
[----:B------:R-:W4:Y:S03]  /*8280*/  MUFU.EX2 R181, R181 ;  /* 0x000000b500b57308 */ /* 0x000f260000000800 */
[C---:B------:R-:W-:Y:S08]  /*8290*/  HMMA.16816.F32 R100, R20.reuse, R160, R100 ;  /* 0x000000a01464723c */ /* 0x040ff00000001864 */
[C---:B------:R-:W-:Y:S04]  /*82a0*/  HMMA.16816.F32 R104, R20.reuse, R162, R104 ;  /* 0x000000a21468723c */ /* 0x040fe80000001868 */
[----:B--2---:R-:W-:Y:S04]  /*82b0*/  FADD.FTZ R175, R180, R175 ;  /* 0x000000afb4af7221 */ /* 0x004fe80000010000 */
[C---:B---3--:R-:W-:Y:S04]  /*82c0*/  HMMA.16816.F32 R108, R20.reuse, R152, R108 ;  /* 0x00000098146c723c */ /* 0x048fe8000000186c */
[----:B----4-:R-:W-:Y:S04]  /*82d0*/  FADD.FTZ R175, R181, R175 ;  /* 0x000000afb5af7221 */ /* 0x010fe80000010000 */
        /* <DEDUP_REMOVED lines=8> */
[C---:B------:R-:W-:Y:S07]  /*8360*/  HMMA.16816.F32 R132, R20.reuse, R148, R132 ;  /* 0x000000941484723c */ /* 0x040fee0000001884 */
[----:B------:R-:W-:Y:S01]  /*8370*/  LOP3.LUT R148, R183, UR9, R156, 0x96, !PT ;  /* 0x00000009b7947c12 */ /* 0x000fe2000f8e969c */
[C---:B------:R-:W-:Y:S01]  /*8380*/  HMMA.16816.F32 R136, R20.reuse, R150, R136 ;  /* 0x000000961488723c */ /* 0x040fe20000001888 */
[----:B------:R-:W3:Y:S03]  /*8390*/  LDSM.16.MT88.4 R156, [R224+0x19800] ;  /* 0x01980000e09c783b */ /* 0x000ee60000004200 */
[----:B------:R-:W-:Y:S04]  /*83a0*/  IMAD.WIDE.U32 R148, R148, -0x2daee0ad, RZ ;  /* 0xd2511f5394947825 */ /* 0x000fe800078e00ff */
[C---:B--2---:R-:W-:Y:S04]  /*83b0*/  HMMA.16816.F32 R16, R20.reuse, R152, R16 ;  /* 0x000000981410723c */ /* 0x044fe80000001810 */
[--C-:B------:R-:W-:Y:S01]  /*83c0*/  FFMA.FTZ R183, R34, c[0x0][0x23c], -R191.reuse ;  /* 0x00008f0022b77a23 */ /* 0x100fe200000108bf */
[----:B------:R-:W-:Y:S01]  /*83d0*/  LOP3.LUT R202, R149, UR18, R202, 0x96, !PT ;  /* 0x0000001295ca7c12 */ /* 0x000fe2000f8e96ca */
[----:B------:R-:W-:Y:S01]  /*83e0*/  FFMA.FTZ R191, R35, c[0x0][0x23c], -R191 ;  /* 0x00008f0023bf7a23 */ /* 0x000fe200000108bf */
[----:B------:R-:W-:Y:S01]  /*83f0*/  LOP3.LUT R29, R148, 0xffff, RZ, 0xc0, !PT ;  /* 0x0000ffff941d7812 */ /* 0x000fe200078ec0ff */
[C---:B------:R-:W-:Y:S01]  /*8400*/  HMMA.16816.F32 R140, R20.reuse, R154, R140 ;  /* 0x0000009a148c723c */ /* 0x040fe2000000188c */
[----:B------:R-:W-:Y:S01]  /*8410*/  LDSM.16.MT88.4 R152, [R220+0x19800] ;  /* 0x01980000dc98783b */ /* 0x000fe20000004200 */
[----:B------:R-:W2:Y:S02]  /*8420*/  MUFU.EX2 R183, R183 ;  /* 0x000000b700b77308 */ /* 0x000ea40000000800 */
[C---:B------:R-:W-:Y:S02]  /*8430*/  LOP3.LUT R32, R202.reuse, 0xffff, RZ, 0xc0, !PT ;  /* 0x0000ffffca207812 */ /* 0x040fe400078ec0ff */
[----:B------:R-:W-:Y:S02]  /*8440*/  LOP3.LUT R28, R202, 0xff, RZ, 0xc0, !PT ;  /* 0x000000ffca1c7812 */ /* 0x000fe400078ec0ff */
[----:B------:R-:W-:Y:S01]  /*8450*/  SHF.R.U32.HI R32, RZ, 0x8, R32 ;  /* 0x00000008ff207819 */ /* 0x000fe20000011620 */
[C---:B-1----:R-:W-:Y:S03]  /*8460*/  HMMA.16816.F32 R12, R20.reuse, R24, R12 ;  /* 0x00000018140c723c */ /* 0x042fe6000000180c */
[----:B------:R-:W1:Y:S01]  /*8470*/  MUFU.EX2 R191, R191 ;  /* 0x000000bf00bf7308 */ /* 0x000e620000000800 */
[----:B------:R-:W-:Y:S02]  /*8480*/  PRMT R28, R28, 0x5410, R32 ;  /* 0x000054101c1c7816 */ /* 0x000fe40000000020 */
[----:B------:R-:W-:Y:S01]  /*8490*/  SHF.R.U32.HI R160, RZ, 0x10, R148 ;  /* 0x00000010ffa07819 */ /* 0x000fe20000011694 */
[----:B------:R-:W4:Y:S01]  /*84a0*/  LDSM.16.MT88.4 R32, [R222+0x19800] ;  /* 0x01980000de20783b */ /* 0x000f220000004200 */
[----:B------:R-:W-:Y:S04]  /*84b0*/  HMMA.16816.F32 R144, R20, R26, R144 ;  /* 0x0000001a1490723c */ /* 0x000fe80000001890 */
[----:B------:R-:W-:Y:S01]  /*84c0*/  SHF.R.U32.HI R162, RZ, 0x10, R202 ;  /* 0x00000010ffa27819 */ /* 0x000fe200000116ca */
[--C-:B------:R-:W-:Y:S01]  /*84d0*/  HSET2.LE.AND R28, R28, R244.reuse, PT ;  /* 0x000000f41c1c7233 */ /* 0x100fe20003803000 */
[----:B------:R-:W-:Y:S01]  /*84e0*/  LOP3.LUT R30, R148, 0xff, RZ, 0xc0, !PT ;  /* 0x000000ff941e7812 */ /* 0x000fe200078ec0ff */
[----:B------:R-:W-:Y:S01]  /*84f0*/  LDSM.16.MT88.4 R20, [R220+0x1b800] ;  /* 0x01b80000dc14783b */ /* 0x000fe20000004200 */
[----:B------:R-:W-:Y:S01]  /*8500*/  SHF.R.U32.HI R31, RZ, 0x18, R148 ;  /* 0x00000018ff1f7819 */ /* 0x000fe20000011694 */
[----:B--2---:R-:W-:Y:S03]  /*8510*/  FADD.FTZ R175, R183, R175 ;  /* 0x000000afb7af7221 */ /* 0x004fe60000010000 */
[----:B------:R-:W-:Y:S02]  /*8520*/  SHF.R.U32.HI R161, RZ, 0x8, R29 ;  /* 0x00000008ffa17819 */ /* 0x000fe4000001161d */
[----:B------:R-:W-:Y:S01]  /*8530*/  LOP3.LUT R162, R162, 0xff, RZ, 0xc0, !PT ;  /* 0x000000ffa2a27812 */ /* 0x000fe200078ec0ff */
[----:B------:R-:W2:Y:S01]  /*8540*/  LDSM.16.MT88.4 R148, [R221+0x19800] ;  /* 0x01980000dd94783b */ /* 0x000ea20000004200 */
[----:B------:R-:W-:Y:S02]  /*8550*/  LOP3.LUT R160, R160, 0xff, RZ, 0xc0, !PT ;  /* 0x000000ffa0a07812 */ /* 0x000fe400078ec0ff */
[----:B------:R-:W-:Y:S01]  /*8560*/  SHF.R.U32.HI R202, RZ, 0x18, R202 ;  /* 0x00000018ffca7819 */ /* 0x000fe200000116ca */
[C---:B-1----:R-:W-:Y:S01]  /*8570*/  FADD.FTZ R245, R191.reuse, R175 ;  /* 0x000000afbff57221 */ /* 0x042fe20000010000 */
        /* <DEDUP_REMOVED lines=13> */
[----:B------:R-:W-:Y:S01]  /*8650*/  LOP3.LUT R29, R29, R160, RZ, 0xc0, !PT ;  /* 0x000000a01d1d7212 */ /* 0x000fe200078ec0ff */
[----:B------:R-:W-:Y:S06]  /*8660*/  LDSM.16.MT88.4 R24, [R224+0x1d800] ;  /* 0x01d80000e018783b */ /* 0x000fec0000004200 */
[C---:B---3--:R-:W-:Y:S02]  /*8670*/  HMMA.16816.F32 R160, R28.reuse, R156, R4 ;  /* 0x0000009c1ca0723c */ /* 0x048fe40000001804 */
[----:B------:R-:W1:Y:S06]  /*8680*/  LDSM.16.MT88.4 R4, [R222+0x1b800] ;  /* 0x01b80000de04783b */ /* 0x000e6c0000004200 */
        /* <DEDUP_REMOVED lines=22> */
[----:B------:R-:W1:Y:S07]  /*87f0*/  LDSM.16.MT88.4 R20, [R220+0x1f800] ;  /* 0x01f80000dc14783b */ /* 0x000e6e0000004200 */
[C---:B------:R-:W-:Y:S08]  /*8800*/  HMMA.16816.F32 R92, R28.reuse, R24, R92 ;  /* 0x000000181c5c723c */ /* 0x040ff0000000185c */
[C---:B------:R-:W-:Y:S08]  /*8810*/  HMMA.16816.F32 R96, R28.reuse, R26, R96 ;  /* 0x0000001a1c60723c */ /* 0x040ff00000001860 */
[C---:B----4-:R-:W-:Y:S08]  /*8820*/  HMMA.16816.F32 R100, R28.reuse, R32, R100 ;  /* 0x000000201c64723c */ /* 0x050ff00000001864 */
[C---:B------:R-:W-:Y:S08]  /*8830*/  HMMA.16816.F32 R104, R28.reuse, R34, R104 ;  /* 0x000000221c68723c */ /* 0x040ff00000001868 */
[C---:B--2---:R-:W-:Y:S08]  /*8840*/  HMMA.16816.F32 R108, R28.reuse, R148, R108 ;  /* 0x000000941c6c723c */ /* 0x044ff0000000186c */
        /* <DEDUP_REMOVED lines=9> */
[C---:B------:R-:W-:Y:S08]  /*88e0*/  HMMA.16816.F32 R148, R28.reuse, R20, R12 ;  /* 0x000000141c94723c */ /* 0x040ff0000000180c */
[----:B------:R-:W-:Y:S01]  /*88f0*/  HMMA.16816.F32 R144, R28, R22, R144 ;  /* 0x000000161c90723c */ /* 0x000fe20000001890 */
[----:B-----5:R-:W-:-:S07]  /*8900*/  @P0 BRA `(.L_x_1403) ;  /* 0xffffc8f000000947 */ /* 0x020fce000383ffff */
.L_x_1402:
[----:B------:R-:W1:Y:S01]  /*8910*/  SHFL.BFLY PT, R2, R246, 0x2, 0x1f ;  /* 0x0c401f00f6027f89 */ /* 0x000e6200000e0000 */
[----:B------:R-:W-:Y:S01]  /*8920*/  MOV R9, 0x3f800000 ;  /* 0x3f80000000097802 */ /* 0x000fe20000000f00 */
[----:B------:R-:W2:Y:S01]  /*8930*/  S2UR UR6, SR_CTAID.Y ;  /* 0x00000000000679c3 */ /* 0x000ea20000002600 */
[----:B------:R-:W-:Y:S01]  /*8940*/  MOV R10, 0x3f800000 ;  /* 0x3f800000000a7802 */ /* 0x000fe20000000f00 */
[----:B------:R-:W3:Y:S01]  /*8950*/  SHFL.BFLY PT, R0, R245, 0x2, 0x1f ;  /* 0x0c401f00f5007f89 */ /* 0x000ee200000e0000 */
[----:B------:R-:W-:Y:S01]  /*8960*/  MOV R12, 0x40 ;  /* 0x00000040000c7802 */ /* 0x000fe20000000f00 */
[----:B------:R-:W-:Y:S01]  /*8970*/  UISETP.NE.AND UP0, UPT, UR23, -0x1, UPT ;  /* 0xffffffff1700788c */ /* 0x000fe2000bf05270 */
[----:B------:R-:W-:Y:S01]  /*8980*/  BSSY B0, `(.L_x_1406) ;  /* 0x000018d000007945 */ /* 0x000fe20003800000 */
[----:B------:R-:W-:-:S02]  /*8990*/  ULDC.64 UR4, c[0x0][0x1e8] ;  /* 0x00007a0000047ab9 */ /* 0x000fc40000000a00 */
[----:B------:R-:W-:Y:S01]  /*89a0*/  ULDC.U8 UR9, c[0x0][0x328] ;  /* 0x0000ca0000097ab9 */ /* 0x000fe20000000000 */
[----:B------:R-:W4:Y:S01]  /*89b0*/  S2UR UR10, SR_CTAID.Z ;  /* 0x00000000000a79c3 */ /* 0x000f220000002700 */
[----:B------:R-:W-:Y:S02]  /*89c0*/  UISETP.NE.AND UP3, UPT, UR9, URZ, UPT ;  /* 0x0000003f0900728c */ /* 0x000fe4000bf65270 */
[----:B------:R-:W-:-:S03]  /*89d0*/  ULDC UR8, c[0x0][0x214] ;  /* 0x0000850000087ab9 */ /* 0x000fc60000000800 */
[----:B------:R-:W-:-:S04]  /*89e0*/  @UP0 UIMAD.WIDE.U32 UR12, UR23, UR4, URZ ;  /* 0x00000004170c02a5 */ /* 0x000fc8000f8e003f */
[----:B------:R-:W-:Y:S01]  /*89f0*/  @UP0 UIMAD UR7, UR23, UR5, UR13 ;  /* 0x00000005170702a4 */ /* 0x000fe2000f8e020d */
[----:B-1----:R-:W-:Y:S02]  /*8a00*/  FADD.FTZ R246, R2, R246 ;  /* 0x000000f602f67221 */ /* 0x002fe40000010000 */
[----:B------:R-:W-:Y:S01]  /*8a10*/  ULDC.64 UR4, c[0x0][0x1e0] ;  /* 0x0000780000047ab9 */ /* 0x000fe20000000a00 */
[----:B------:R-:W1:Y:S01]  /*8a20*/  S2R R2, SR_TID.X ;  /* 0x0000000000027919 */ /* 0x000e620000002100 */
[----:B--2---:R-:W-:Y:S01]  /*8a30*/  @!UP0 USHF.R.S32.HI UR11, URZ, 0x1f, UR6 ;  /* 0x0000001f3f0b8899 */ /* 0x004fe20008011406 */
[----:B---3--:R-:W-:Y:S01]  /*8a40*/  FADD.FTZ R245, R0, R245 ;  /* 0x000000f500f57221 */ /* 0x008fe20000010000 */
[----:B------:R-:W-:Y:S01]  /*8a50*/  @!UP0 UIMAD.WIDE.U32 UR18, UR6, UR4, URZ ;  /* 0x00000004061282a5 */ /* 0x000fe2000f8e003f */
[----:B------:R-:W2:Y:S01]  /*8a60*/  SHFL.BFLY PT, R5, R246, 0x1, 0x1f ;  /* 0x0c201f00f6057f89 */ /* 0x000ea200000e0000 */
[----:B------:R-:W-:-:S03]  /*8a70*/  @!UP0 UIMAD UR11, UR11, UR4, URZ ;  /* 0x000000040b0b82a4 */ /* 0x000fc6000f8e023f */
[----:B------:R-:W3:Y:S01]  /*8a80*/  SHFL.BFLY PT, R4, R245, 0x1, 0x1f ;  /* 0x0c201f00f5047f89 */ /* 0x000ee200000e0000 */
[----:B------:R-:W-:Y:S02]  /*8a90*/  ULDC.U8 UR4, c[0x0][0x329] ;  /* 0x0000ca4000047ab9 */ /* 0x000fe40000000000 */
[----:B------:R-:W-:Y:S02]  /*8aa0*/  UISETP.NE.AND UP2, UPT, UR4, URZ, UPT ;  /* 0x0000003f0400728c */ /* 0x000fe4000bf45270 */
[----:B------:R-:W-:Y:S02]  /*8ab0*/  UISETP.EQ.AND UP3, UPT, UR4, URZ, UP3 ;  /* 0x0000003f0400728c */ /* 0x000fe40009f62270 */
[----:B------:R-:W-:Y:S02]  /*8ac0*/  @!UP0 UIMAD UR11, UR6, UR5, UR11 ;  /* 0x00000005060b82a4 */ /* 0x000fe4000f8e020b */
[----:B------:R-:W-:Y:S02]  /*8ad0*/  ULDC UR4, c[0x0][0x1c0] ;  /* 0x0000700000047ab9 */ /* 0x000fe40000000800 */
[----:B------:R-:W-:-:S02]  /*8ae0*/  ULDC UR5, c[0x0][0x234] ;  /* 0x00008d0000057ab9 */ /* 0x000fc40000000800 */
[----:B------:R-:W-:Y:S02]  /*8af0*/  @!UP0 UIADD3 UR7, UR19, UR11, URZ ;  /* 0x0000000b13078290 */ /* 0x000fe4000fffe03f */
[----:B------:R-:W-:Y:S01]  /*8b00*/  @!UP2 UISETP.NE.AND UP1, UPT, UR9, URZ, UPT ;  /* 0x0000003f0900a28c */ /* 0x000fe2000bf25270 */
[----:B-1----:R-:W-:Y:S01]  /*8b10*/  SHF.R.S32.HI R0, RZ, 0x1f, R2 ;  /* 0x0000001fff007819 */ /* 0x002fe20000011402 */
[----:B------:R-:W1:Y:S01]  /*8b20*/  S2UR UR9, SR_CTAID.X ;  /* 0x00000000000979c3 */ /* 0x000e620000002500 */
[----:B------:R-:W-:Y:S01]  /*8b30*/  @UP2 ULDC UR14, c[0x0][0x210] ;  /* 0x00008400000e2ab9 */ /* 0x000fe20000000800 */
[----:B--2---:R-:W-:Y:S01]  /*8b40*/  FADD.FTZ R5, R246, R5 ;  /* 0x00000005f6057221 */ /* 0x004fe20000010000 */
[CC--:B------:R-:W-:Y:S01]  /*8b50*/  LEA.HI R8, R0.reuse, R2.reuse, RZ, 0x2 ;  /* 0x0000000200087211 */ /* 0x0c0fe200078f10ff */
[----:B------:R-:W-:Y:S01]  /*8b60*/  @UP2 UIMAD UR14, UR14, UR8, URZ ;  /* 0x000000080e0e22a4 */ /* 0x000fe2000f8e023f */
[----:B------:R-:W-:Y:S01]  /*8b70*/  LEA.HI R0, R0, R2, RZ, 0x5 ;  /* 0x0000000200007211 */ /* 0x000fe200078f28ff */
[----:B---3--:R-:W-:Y:S01]  /*8b80*/  FADD.FTZ R4, R245, R4 ;  /* 0x00000004f5047221 */ /* 0x008fe20000010000 */
[----:B------:R-:W-:Y:S01]  /*8b90*/  FSETP.NE.FTZ.AND P4, PT, R5, RZ, PT ;  /* 0x000000ff0500720b */ /* 0x000fe20003f95000 */
[----:B------:R-:W-:Y:S01]  /*8ba0*/  @!UP2 USEL UR14, UR8, UR5, !UP1 ;  /* 0x00000005080ea287 */ /* 0x000fe2000c800000 */
[----:B------:R-:W-:Y:S01]  /*8bb0*/  SHF.R.S32.HI R7, RZ, 0x2, R8 ;  /* 0x00000002ff077819 */ /* 0x000fe20000011408 */
[----:B------:R-:W-:Y:S01]  /*8bc0*/  @UP2 UMOV UR13, 0x1 ;  /* 0x00000001000d2882 */ /* 0x000fe20000000000 */
[----:B------:R-:W-:Y:S01]  /*8bd0*/  FSETP.NE.FTZ.AND P3, PT, R4, RZ, PT ;  /* 0x000000ff0400720b */ /* 0x000fe20003f75000 */
[----:B------:R-:W-:Y:S01]  /*8be0*/  @!UP2 UIMAD UR13, UR14, UR4, URZ ;  /* 0x000000040e0da2a4 */ /* 0x000fe2000f8e023f */
[----:B------:R-:W-:Y:S01]  /*8bf0*/  SHF.R.S32.HI R6, RZ, 0x1f, R8 ;  /* 0x0000001fff067819 */ /* 0x000fe20000011408 */
[----:B------:R-:W-:Y:S01]  /*8c00*/  @UP3 UIMAD UR16, UR6, UR8, URZ ;  /* 0x00000008061032a4 */ /* 0x000fe2000f8e023f */
[----:B------:R-:W-:Y:S01]  /*8c10*/  LOP3.LUT R8, R8, 0x3ffffffc, RZ, 0xc0, !PT ;  /* 0x3ffffffc08087812 */ /* 0x000fe200078ec0ff */
[----:B------:R-:W-:Y:S01]  /*8c20*/  @UP2 ULDC UR15, c[0x0][0x210] ;  /* 0x00008400000f2ab9 */ /* 0x000fe20000000800 */
[----:B------:R-:W-:Y:S01]  /*8c30*/  LEA.HI R6, R6, R7, RZ, 0x3 ;  /* 0x0000000706067211 */ /* 0x000fe200078f18ff */
[----:B------:R-:W-:Y:S01]  /*8c40*/  UIMAD UR4, UR6, UR13, URZ ;  /* 0x0000000d060472a4 */ /* 0x000fe2000f8e023f */
[----:B------:R-:W-:Y:S01]  /*8c50*/  IADD3 R8, -R8, R2, RZ ;  /* 0x0000000208087210 */ /* 0x000fe20007ffe1ff */
[----:B------:R-:W2:Y:S01]  /*8c60*/  @P4 MUFU.RCP R9, R5 ;  /* 0x0000000500094308 */ /* 0x000ea20000001000 */
[----:B------:R-:W-:Y:S01]  /*8c70*/  LOP3.LUT R6, R6, 0xfffffff8, RZ, 0xc0, !PT ;  /* 0xfffffff806067812 */ /* 0x000fe200078ec0ff */
[----:B------:R-:W-:-:S02]  /*8c80*/  @!UP2 UMOV UR15, 0x1 ;  /* 0x00000001000fa882 */ /* 0x000fc40000000000 */
[----:B------:R-:W-:Y:S01]  /*8c90*/  @UP3 USEL UR16, UR16, UR23, !UP0 ;  /* 0x0000001710103287 */ /* 0x000fe2000c000000 */
[----:B------:R-:W-:Y:S01]  /*8ca0*/  IADD3 R6, R7, -R6, RZ ;  /* 0x8000000607067210 */ /* 0x000fe20007ffe0ff */
[----:B-1----:R-:W-:Y:S01]  /*8cb0*/  UIMAD UR5, UR9, UR15, URZ ;  /* 0x0000000f090572a4 */ /* 0x002fe2000f8e023f */
[----:B------:R-:W-:Y:S01]  /*8cc0*/  SHF.R.S32.HI R7, RZ, 0x5, R0 ;  /* 0x00000005ff077819 */ /* 0x000fe20000011400 */
[----:B------:R-:W1:Y:S01]  /*8cd0*/  @P3 MUFU.RCP R10, R4 ;  /* 0x00000004000a3308 */ /* 0x000e620000001000 */
[C---:B------:R-:W-:Y:S01]  /*8ce0*/  SHF.L.U32 R11, R6.reuse, 0x6, RZ ;  /* 0x00000006060b7819 */ /* 0x040fe200000006ff */
[----:B------:R-:W-:Y:S01]  /*8cf0*/  USEL UR4, UR4, URZ, !UP3 ;  /* 0x0000003f04047287 */ /* 0x000fe2000d800000 */
[C---:B------:R-:W-:Y:S01]  /*8d00*/  R2P PR, R6.reuse, 0x6 ;  /* 0x0000000606007804 */ /* 0x040fe20000000000 */
[----:B------:R-:W-:Y:S01]  /*8d10*/  USHF.L.U32 UR5, UR5, 0x7, URZ ;  /* 0x0000000705057899 */ /* 0x000fe2000800063f */
[----:B------:R-:W-:Y:S01]  /*8d20*/  LOP3.LUT R11, R11, 0x1c0, RZ, 0xc0, !PT ;  /* 0x000001c00b0b7812 */ /* 0x000fe200078ec0ff */
[----:B----4-:R-:W-:Y:S01]  /*8d30*/  UIMAD UR14, UR10, UR14, UR4 ;  /* 0x0000000e0a0e72a4 */ /* 0x010fe2000f8e0204 */
[----:B------:R-:W-:Y:S01]  /*8d40*/  LOP3.LUT R6, R6, 0x1, RZ, 0xc0, !PT ;  /* 0x0000000106067812 */ /* 0x000fe200078ec0ff */
[----:B--2---:R-:W-:Y:S01]  /*8d50*/  FMUL.FTZ R9, R9, c[0x0][0x2dc] ;  /* 0x0000b70009097a20 */ /* 0x004fe20000410000 */
[----:B------:R-:W-:Y:S01]  /*8d60*/  LEA R8, R7, R8, 0x9 ;  /* 0x0000000807087211 */ /* 0x000fe200078e48ff */
[----:B------:R-:W2:Y:S01]  /*8d70*/  @P4 MUFU.LG2 R5, R5 ;  /* 0x0000000500054308 */ /* 0x000ea20000000c00 */
[----:B------:R-:W-:Y:S01]  /*8d80*/  LEA.HI R11, R11, R11, RZ, 0x1d ;  /* 0x0000000b0b0b7211 */ /* 0x000fe200078fe8ff */
[C---:B------:R-:W-:Y:S01]  /*8d90*/  FMUL.FTZ R160, R9.reuse, R160 ;  /* 0x000000a009a07220 */ /* 0x040fe20000410000 */
[----:B------:R-:W-:Y:S01]  /*8da0*/  ISETP.NE.U32.AND P0, PT, R6, 0x1, PT ;  /* 0x000000010600780c */ /* 0x000fe20003f05070 */
[C---:B------:R-:W-:Y:S01]  /*8db0*/  FMUL.FTZ R161, R9.reuse, R161 ;  /* 0x000000a109a17220 */ /* 0x040fe20000410000 */
[----:B------:R-:W-:Y:S01]  /*8dc0*/  LEA R8, R8, R11, 0x1 ;  /* 0x0000000b08087211 */ /* 0x000fe200078e08ff */
[----:B-1----:R-:W-:Y:S01]  /*8dd0*/  FMUL.FTZ R10, R10, c[0x0][0x2dc] ;  /* 0x0000b7000a0a7a20 */ /* 0x002fe20000410000 */
[----:B------:R-:W-:Y:S01]  /*8de0*/  MOV R6, 0x20 ;  /* 0x0000002000067802 */ /* 0x000fe20000000f00 */
[C---:B------:R-:W-:Y:S01]  /*8df0*/  FMUL.FTZ R156, R9.reuse, R156 ;  /* 0x0000009c099c7220 */ /* 0x040fe20000410000 */
[----:B------:R-:W-:Y:S01]  /*8e00*/  SHF.L.U32 R8, R8, 0x1, RZ ;  /* 0x0000000108087819 */ /* 0x000fe200000006ff */
[----:B------:R-:W-:Y:S01]  /*8e10*/  FMUL.FTZ R162, R10, R162 ;  /* 0x000000a20aa27220 */ /* 0x000fe20000410000 */
[----:B------:R-:W-:Y:S01]  /*8e20*/  SEL R6, R6, 0xffffffe0, !P1 ;  /* 0xffffffe006067807 */ /* 0x000fe20004800000 */
[----:B------:R-:W-:Y:S01]  /*8e30*/  FMUL.FTZ R163, R10, R163 ;  /* 0x000000a30aa37220 */ /* 0x000fe20000410000 */
[----:B------:R-:W-:Y:S01]  /*8e40*/  IADD3 R11, R8, -0x10, RZ ;  /* 0xfffffff0080b7810 */ /* 0x000fe20007ffe0ff */
[----:B------:R-:W-:Y:S01]  /*8e50*/  FMUL.FTZ R157, R9, R157 ;  /* 0x0000009d099d7220 */ /* 0x000fe20000410000 */
[----:B------:R-:W-:Y:S01]  /*8e60*/  F2FP.PACK_AB R160, R161, R160 ;  /* 0x000000a0a1a0723e */ /* 0x000fe200000000ff */
[----:B------:R-:W-:Y:S01]  /*8e70*/  FMUL.FTZ R158, R10, R158 ;  /* 0x0000009e0a9e7220 */ /* 0x000fe20000410000 */
[----:B------:R-:W-:Y:S01]  /*8e80*/  @P0 IADD3 R11, R8, 0x10, RZ ;  /* 0x00000010080b0810 */ /* 0x000fe20007ffe0ff */
[----:B------:R-:W-:Y:S01]  /*8e90*/  FMUL.FTZ R159, R10, R159 ;  /* 0x0000009f0a9f7220 */ /* 0x000fe20000410000 */
[----:B------:R-:W-:Y:S01]  /*8ea0*/  F2FP.PACK_AB R162, R163, R162 ;  /* 0x000000a2a3a2723e */ /* 0x000fe200000000ff */
[C---:B------:R-:W-:Y:S01]  /*8eb0*/  FMUL.FTZ R36, R9.reuse, R36 ;  /* 0x0000002409247220 */ /* 0x040fe20000410000 */
[----:B------:R-:W-:Y:S01]  /*8ec0*/  SEL R12, R12, 0xffffffc0, !P2 ;  /* 0xffffffc00c0c7807 */ /* 0x000fe20005000000 */
[----:B------:R-:W-:Y:S01]  /*8ed0*/  FMUL.FTZ R37, R9, R37 ;  /* 0x0000002509257220 */ /* 0x000fe20000410000 */
[----:B------:R-:W-:Y:S01]  /*8ee0*/  F2FP.PACK_AB R156, R157, R156 ;  /* 0x0000009c9d9c723e */ /* 0x000fe200000000ff */
[C---:B------:R-:W-:Y:S01]  /*8ef0*/  FMUL.FTZ R38, R10.reuse, R38 ;  /* 0x000000260a267220 */ /* 0x040fe20000410000 */
[----:B------:R-:W-:Y:S01]  /*8f00*/  F2FP.PACK_AB R158, R159, R158 ;  /* 0x0000009e9f9e723e */ /* 0x000fe200000000ff */
        /* <DEDUP_REMOVED lines=222> */
[----:B------:R-:W-:Y:S01]  /*9cf0*/  FMUL.FTZ R144, R9, R144 ;  /* 0x0000009009907220 */ /* 0x000fe20000410000 */
[----:B------:R-:W-:Y:S01]  /*9d00*/  STS [R8+0xc400], R126 ;  /* 0x00c4007e08007388 */ /* 0x000fe20000000800 */
[C---:B------:R-:W-:Y:S01]  /*9d10*/  FMUL.FTZ R150, R10.reuse, R150 ;  /* 0x000000960a967220 */ /* 0x040fe20000410000 */
        /* <DEDUP_REMOVED lines=11> */
[----:B------:R-:W-:Y:S01]  /*9dd0*/  @!UP3 UMOV UR26, URZ ;  /* 0x0000003f001abc82 */ /* 0x000fe20008000000 */
[----:B------:R-:W-:Y:S01]  /*9de0*/  F2FP.PACK_AB R10, R10, R146 ;  /* 0x000000920a0a723e */ /* 0x000fe200000000ff */
[----:B------:R-:W-:Y:S01]  /*9df0*/  STS [R13+0xc000], R132 ;  /* 0x00c000840d007388 */ /* 0x000fe20000000800 */
[----:B------:R-:W-:Y:S01]  /*9e00*/  IADD3 R0, -R0, R2, RZ ;  /* 0x0000000200007210 */ /* 0x000fe20007ffe1ff */
[----:B------:R-:W-:Y:S01]  /*9e10*/  @UP3 UMOV UR26, UR16 ;  /* 0x00000010001a3c82 */ /* 0x000fe20008000000 */
[----:B------:R-:W-:Y:S01]  /*9e20*/  SHF.R.S32.HI R2, RZ, 0x1f, R7 ;  /* 0x0000001fff027819 */ /* 0x000fe20000011407 */
[----:B------:R-:W-:Y:S01]  /*9e30*/  STS [R13+0xc400], R134 ;  /* 0x00c400860d007388 */ /* 0x000fe20000000800 */
[----:B------:R-:W-:Y:S01]  /*9e40*/  LOP3.LUT P0, RZ, R0, 0x3, RZ, 0xc0, !PT ;  /* 0x0000000300ff7812 */ /* 0x000fe2000780c0ff */
[----:B------:R-:W-:Y:S01]  /*9e50*/  @!UP3 UMOV UR27, URZ ;  /* 0x0000003f001bbc82 */ /* 0x000fe20008000000 */
[----:B------:R-:W-:Y:S01]  /*9e60*/  LEA.HI R2, R2, R7, RZ, 0x3 ;  /* 0x0000000702027211 */ /* 0x000fe200078f18ff */
[----:B------:R-:W-:Y:S01]  /*9e70*/  STS [R6+0xc000], R136 ;  /* 0x00c0008806007388 */ /* 0x000fe20000000800 */
[----:B------:R-:W-:Y:S01]  /*9e80*/  USHF.R.S32.HI UR4, URZ, 0x1f, UR5 ;  /* 0x0000001f3f047899 */ /* 0x000fe20008011405 */
[----:B--2---:R-:W-:Y:S01]  /*9e90*/  @P4 FMUL.FTZ R5, R5, 0.69314718246459960938 ;  /* 0x3f31721805054820 */ /* 0x004fe20000410000 */
[----:B------:R-:W-:Y:S01]  /*9ea0*/  LOP3.LUT R2, R2, 0xffffff8, RZ, 0xc0, !PT ;  /* 0x0ffffff802027812 */ /* 0x000fe200078ec0ff */
[----:B------:R2:W-:Y:S01]  /*9eb0*/  STS [R6+0xc400], R138 ;  /* 0x00c4008a06007388 */ /* 0x0005e20000000800 */
[----:B------:R-:W-:Y:S01]  /*9ec0*/  @UP3 USHF.R.S32.HI UR27, URZ, 0x1f, UR16 ;  /* 0x0000001f3f1b3899 */ /* 0x000fe20008011410 */
[----:B-1----:R-:W-:Y:S01]  /*9ed0*/  @P3 FMUL.FTZ R4, R4, 0.69314718246459960938 ;  /* 0x3f31721804043820 */ /* 0x002fe20000410000 */
[----:B------:R-:W-:Y:S01]  /*9ee0*/  USHF.R.S32.HI UR6, URZ, 0x1f, UR14 ;  /* 0x0000001f3f067899 */ /* 0x000fe2000801140e */
[----:B------:R1:W-:Y:S01]  /*9ef0*/  STS [R14+0xc000], R152 ;  /* 0x00c000980e007388 */ /* 0x0003e20000000800 */
[----:B------:R-:W-:Y:S01]  /*9f00*/  UIADD3 UR5, UP2, UP1, UR5, UR26, UR14 ;  /* 0x0000001a05057290 */ /* 0x000fe2000f95e00e */
[----:B------:R-:W-:Y:S01]  /*9f10*/  IADD3 R7, R7, -R2, RZ ;  /* 0x8000000207077210 */ /* 0x000fe20007ffe0ff */
[----:B------:R-:W-:Y:S01]  /*9f20*/  @!UP0 UMOV UR12, UR18 ;  /* 0x00000012000c8c82 */ /* 0x000fe20008000000 */
[----:B------:R1:W-:Y:S01]  /*9f30*/  STS [R14+0xc400], R154 ;  /* 0x00c4009a0e007388 */ /* 0x0003e20000000800 */
[----:B------:R-:W-:Y:S01]  /*9f40*/  UIADD3.X UR4, UR4, UR27, UR6, UP2, UP1 ;  /* 0x0000001b04047290 */ /* 0x000fe200097e2406 */
[----:B------:R-:W-:Y:S01]  /*9f50*/  MOV R2, 0x7f800000 ;  /* 0x7f80000000027802 */ /* 0x000fe20000000f00 */
[----:B------:R-:W-:Y:S01]  /*9f60*/  @P4 FFMA.FTZ R2, R164, c[0x0][0x238], R5 ;  /* 0x00008e00a4024a23 */ /* 0x000fe20000010005 */
[----:B------:R1:W-:Y:S04]  /*9f70*/  STS [R15+0xc000], R140 ;  /* 0x00c0008c0f007388 */ /* 0x0003e80000000800 */
[----:B------:R1:W-:Y:S04]  /*9f80*/  STS [R15+0xc400], R142 ;  /* 0x00c4008e0f007388 */ /* 0x0003e80000000800 */
[----:B------:R1:W-:Y:S04]  /*9f90*/  STS [R16+0xc000], R148 ;  /* 0x00c0009410007388 */ /* 0x0003e80000000800 */
[----:B------:R1:W-:Y:S01]  /*9fa0*/  STS [R16+0xc400], R150 ;  /* 0x00c4009610007388 */ /* 0x0003e20000000800 */
[----:B--2---:R-:W-:-:S03]  /*9fb0*/  SHF.R.S32.HI R6, RZ, 0x1f, R0 ;  /* 0x0000001fff067819 */ /* 0x004fc60000011400 */
[----:B------:R1:W-:Y:S01]  /*9fc0*/  STS [R12+0xc000], R9 ;  /* 0x00c000090c007388 */ /* 0x0003e20000000800 */
[----:B------:R-:W-:Y:S02]  /*9fd0*/  LEA.HI R0, R6, R0, RZ, 0x2 ;  /* 0x0000000006007211 */ /* 0x000fe400078f10ff */
[----:B------:R-:W-:Y:S01]  /*9fe0*/  MOV R6, 0x7f800000 ;  /* 0x7f80000000067802 */ /* 0x000fe20000000f00 */
[----:B------:R1:W-:Y:S01]  /*9ff0*/  STS [R12+0xc400], R10 ;  /* 0x00c4000a0c007388 */ /* 0x0003e20000000800 */
[----:B------:R-:W-:Y:S01]  /*a000*/  SHF.R.S32.HI R0, RZ, 0x2, R0 ;  /* 0x00000002ff007819 */ /* 0x000fe20000011400 */
[----:B------:R-:W-:Y:S02]  /*a010*/  @P3 FFMA.FTZ R6, R3, c[0x0][0x238], R4 ;  /* 0x00008e0003063a23 */ /* 0x000fe40000010004 */
[----:B------:R-:W-:Y:S01]  /*a020*/  BAR.SYNC.DEFER_BLOCKING 0x0 ;  /* 0x0000000000007b1d */ /* 0x000fe20000010000 */
[----:B------:R-:W-:-:S05]  /*a030*/  LEA R0, R7, R0, 0x4 ;  /* 0x0000000007007211 */ /* 0x000fca00078e20ff */
        /* <DEDUP_REMOVED lines=33> */
.L_x_1407:
[----:B--234-:R-:W-:Y:S05]  /*a250*/  BSYNC B0 ;  /* 0x0000000000007941 */ /* 0x01cfea0003800000 */
.L_x_1406:
        /* <DEDUP_REMOVED lines=27> */
.L_x_1409:
[----:B------:R-:W-:Y:S05]  /*a410*/  BSYNC B0 ;  /* 0x0000000000007941 */ /* 0x000fea0003800000 */
.L_x_1408:
[----:B------:R-:W-:Y:S01]  /*a420*/  IADD3 R0, R2, 0x20, RZ ;  /* 0x0000002002007810 */ /* 0x000fe20007ffe0ff */
[----:B------:R-:W-:Y:S03]  /*a430*/  BSSY B0, `(.L_x_1410) ;  /* 0x0000011000007945 */ /* 0x000fe60003800000 */
[----:B------:R-:W-:-:S13]  /*a440*/  ISETP.GE.AND P0, PT, R0, UR20, PT ;  /* 0x0000001400007c0c */ /* 0x000fda000bf06270 */
[----:B------:R-:W-:Y:S05]  /*a450*/  @P0 BRA `(.L_x_1411) ;  /* 0x000000e000000947 */ /* 0x000fea0003800000 */
[----:B------:R-:W-:Y:S01]  /*a460*/  IADD3 R3, P0, R242, 0x20, RZ ;  /* 0x00000020f2037810 */ /* 0x000fe20007f1e0ff */
[----:B-12---:R-:W-:Y:S01]  /*a470*/  IMAD.MOV.U32 R16, RZ, RZ, R4 ;  /* 0x000000ffff107224 */ /* 0x006fe200078e0004 */
        /* <DEDUP_REMOVED lines=12> */
.L_x_1411:
[----:B------:R-:W-:Y:S05]  /*a540*/  BSYNC B0 ;  /* 0x0000000000007941 */ /* 0x000fea0003800000 */
.L_x_1410:
[----:B------:R-:W-:Y:S01]  /*a550*/  IADD3 R2, R2, 0x40, RZ ;  /* 0x0000004002027810 */ /* 0x000fe20007ffe0ff */
[----:B------:R-:W-:Y:S03]  /*a560*/  BSSY B0, `(.L_x_1412) ;  /* 0x0000011000007945 */ /* 0x000fe60003800000 */
[----:B------:R-:W-:-:S13]  /*a570*/  ISETP.GE.AND P0, PT, R2, UR20, PT ;  /* 0x0000001402007c0c */ /* 0x000fda000bf06270 */
[----:B------:R-:W-:Y:S05]  /*a580*/  @P0 BRA `(.L_x_1413) ;  /* 0x000000e000000947 */ /* 0x000fea0003800000 */
[----:B------:R-:W-:Y:S01]  /*a590*/  IADD3 R2, P0, R242, 0x40, RZ ;  /* 0x00000040f2027810 */ /* 0x000fe20007f1e0ff */
[----:B-1----:R-:W-:Y:S01]  /*a5a0*/  IMAD.MOV.U32 R12, RZ, RZ, R4 ;  /* 0x000000ffff0c7224 */ /* 0x002fe200078e0004 */
        /* <DEDUP_REMOVED lines=12> */
.L_x_1413:
[----:B------:R-:W-:Y:S05]  /*a670*/  BSYNC B0 ;  /* 0x0000000000007941 */ /* 0x000fea0003800000 */
.L_x_1412:
[----:B------:R-:W-:-:S13]  /*a680*/  ISETP.GE.AND P0, PT, R232, UR20, PT ;  /* 0x00000014e8007c0c */ /* 0x000fda000bf06270 */
[----:B------:R-:W-:Y:S05]  /*a690*/  @P0 EXIT ;  /* 0x000000000000094d */ /* 0x000fea0003800000 */
[----:B------:R-:W-:Y:S01]  /*a6a0*/  IADD3 R0, P0, R242, 0x60, RZ ;  /* 0x00000060f2007810 */ /* 0x000fe20007f1e0ff */
        /* <DEDUP_REMOVED lines=14> */
.L_x_1398:
        /* <DEDUP_REMOVED lines=74> */
.L_x_1415:
[----:B------:R-:W-:Y:S05]  /*ac30*/  BSYNC B0 ;  /* 0x0000000000007941 */ /* 0x000fea0003800000 */
.L_x_1414:
        /* <DEDUP_REMOVED lines=18> */
.L_x_1417:
[----:B------:R-:W-:Y:S05]  /*ad60*/  BSYNC B0 ;  /* 0x0000000000007941 */ /* 0x000fea0003800000 */
.L_x_1416:
        /* <DEDUP_REMOVED lines=18> */
.L_x_1419:
[----:B------:R-:W-:Y:S05]  /*ae90*/  BSYNC B0 ;  /* 0x0000000000007941 */ /* 0x000fea0003800000 */
.L_x_1418:
        /* <DEDUP_REMOVED lines=17> */
.L_x_1421:
[----:B------:R-:W-:Y:S05]  /*afb0*/  BSYNC B0 ;  /* 0x0000000000007941 */ /* 0x000fea0003800000 */
.L_x_1420:
        /* <DEDUP_REMOVED lines=35> */
.L_x_1422:
        /* <DEDUP_REMOVED lines=9> */
.L_x_2052:


//--------------------- .text._ZN5flash16flash_fwd_kernelI23Flash_fwd_kernel_traitsILi256ELi128ELi64ELi8ELb0ELb0EN7cutlass6half_tE19Flash_kernel_traitsILi256ELi128ELi64ELi8ES3_EELb0ELb0ELb0ELb0ELb0ELb1ELb1ELb0EEEvNS_16Flash_fwd_paramsE --------------------------
	.section	.text._ZN5flash16flash_fwd_kernelI23Flash_fwd_kernel_traitsILi256ELi128ELi64ELi8ELb0ELb0EN7cutlass6half_tE19Flash_kernel_traitsILi256ELi128ELi64ELi8ES3_EELb0ELb0ELb0ELb0ELb0ELb1ELb1ELb0EEEvNS_16Flash_fwd_paramsE,"ax",@progbits
	.sectioninfo	@"SHI_REGISTERS=255"
	.align	128
        .global         _ZN5flash16flash_fwd_kernelI23Flash_fwd_kernel_traitsILi256ELi128ELi64ELi8ELb0ELb0EN7cutlass6half_tE19Flash_kernel_traitsILi256ELi128ELi64ELi8ES3_EELb0ELb0ELb0ELb0ELb0ELb1ELb1ELb0EEEvNS_16Flash_fwd_paramsE
        .type           _ZN5flash16flash_fwd_kernelI23Flash_fwd_kernel_traitsILi256ELi128ELi64ELi8ELb0ELb0EN7cutlass6half_tE19Flash_kernel_traitsILi256ELi128ELi64ELi8ES3_EELb0ELb0ELb0ELb0ELb0ELb1ELb1ELb0EEEvNS_16Flash_fwd_paramsE,@function
        .size           _ZN5flash16flash_fwd_kernelI23Flash_fwd_kernel_traitsILi256ELi128ELi64ELi8ELb0ELb0EN7cutlass6half_tE19Flash_kernel_traitsILi256ELi128ELi64ELi8ES3_EELb0ELb0ELb0ELb0ELb0ELb1ELb1ELb0EEEvNS_16Flash_fwd_paramsE,(.L_x_2053 - _ZN5flash16flash_fwd_kernelI23Flash_fwd_kernel_traitsILi256ELi128ELi64ELi8ELb0ELb0EN7cutlass6half_tE19Flash_kernel_traitsILi256ELi128ELi64ELi8ES3_EELb0ELb0ELb0ELb0ELb0ELb1ELb1ELb0EEEvNS_16Flash_fwd_paramsE)
        .other          _ZN5flash16flash_fwd_kernelI23Flash_fwd_kernel_traitsILi256ELi128ELi64ELi8ELb0ELb0EN7cutlass6half_tE19Flash_kernel_traitsILi256ELi128ELi64ELi8ES3_EELb0ELb0ELb0ELb0ELb0ELb1ELb1ELb0EEEvNS_16Flash_fwd_paramsE,@"STO_CUDA_ENTRY STV_DEFAULT"
_ZN5flash16flash_fwd_kernelI23Flash_fwd_kernel_traitsILi256ELi128ELi64ELi8ELb0ELb0EN7cutlass6half_tE19Flash_kernel_traitsILi256ELi128ELi64ELi8ES3_EELb0ELb0ELb0ELb0ELb0ELb1ELb1ELb0EEEvNS_16Flash_fwd_paramsE:
.text._ZN5flash16flash_fwd_kernelI23Flash_fwd_kernel_traitsILi256ELi128ELi64ELi8ELb0ELb0EN7cutlass6half_tE19Flash_kernel_traitsILi256ELi128ELi64ELi8ES3_EELb0ELb0ELb0ELb0ELb0ELb1ELb1ELb0EEEvNS_16Flash_fwd_paramsE:
        /* <DEDUP_REMOVED lines=57> */
.L_x_1423:
[----:B------:R-:W-:Y:S02]  /*0390*/  ULDC UR6, c[0x0][0x218] ;  /* 0x0000860000067ab9 */ /* 0x000fe40000000800 */
.L_x_1424:
        /* <DEDUP_REMOVED lines=60> */
.L_x_1426:
        /* <DEDUP_REMOVED lines=44> */
.L_x_1427:
[----:B------:R-:W-:Y:S01]  /*0a20*/  SHF.R.S32.HI R4, RZ, 0x1f, R94 ;  /* 0x0000001fff047819 */ /* 0x000fe2000001145e */
[----:B------:R-:W1:Y:S01]  /*0a30*/  S2R R250, SR_CTAID.X ;  /* 0x0000000000fa7919 */ /* 0x000e620000002500 */
[----:B------:R-:W-:Y:S01]  /*0a40*/  UIADD3 UR12, -UR12, UR15, URZ ;  /* 0x0000000f0c0c7290 */ /* 0x000fe2000fffe13f */
[----:B------:R-:W-:Y:S01]  /*0a50*/  SHF.R.S32.HI R239, RZ, 0x1f, R242 ;  /* 0x0000001fffef7819 */ /* 0x000fe200000114f2 */
[----:B------:R-:W-:Y:S01]  /*0a60*/  ULDC.64 UR4, c[0x0][0x1a8] ;  /* 0x00006a0000047ab9 */ /* 0x000fe20000000a00 */
[-C--:B------:R-:W-:Y:S01]  /*0a70*/  LEA.HI R3, R4, R94.reuse, RZ, 0x3 ;  /* 0x0000005e04037211 */ /* 0x080fe200078f18ff */
[----:B------:R-:W2:Y:S01]  /*0a80*/  S2R R20, SR_CTAID.Z ;  /* 0x0000000000147919 */ /* 0x000ea20000002700 */
[----:B------:R-:W-:Y:S01]  /*0a90*/  UIMAD UR4, UR19, UR4, URZ ;  /* 0x00000004130472a4 */ /* 0x000fe2000f8e023f */
[----:B------:R-:W-:Y:S01]  /*0aa0*/  IMAD R246, R239, c[0x0][0x1b0], RZ ;  /* 0x00006c00eff67a24 */ /* 0x000fe200078e02ff */
        /* <DEDUP_REMOVED lines=9> */
[----:B------:R-:W-:Y:S01]  /*0b40*/  UMOV UR10, 0x6 ;  /* 0x00000006000a7882 */ /* 0x000fe20000000000 */
[C---:B------:R-:W-:Y:S01]  /*0b50*/  IADD3 R0, R18.reuse, 0x40, RZ ;  /* 0x0000004012007810 */ /* 0x040fe20007ffe0ff */
[----:B------:R-:W-:Y:S01]  /*0b60*/  IMAD.SHL.U32 R248, R3, 0x8, RZ ;  /* 0x0000000803f87824 */ /* 0x000fe200078e00ff */
[----:B------:R-:W-:Y:S01]  /*0b70*/  ISETP.GE.AND P3, PT, R18, UR12, PT ;  /* 0x0000000c12007c0c */ /* 0x000fe2000bf66270 */
[----:B------:R-:W-:Y:S01]  /*0b80*/  IMAD R246, R242, c[0x0][0x1b4], R246 ;  /* 0x00006d00f2f67a24 */ /* 0x000fe200078e02f6 */
[----:B------:R-:W-:Y:S01]  /*0b90*/  ISETP.GE.AND P1, PT, R0, UR12, PT ;  /* 0x0000000c00007c0c */ /* 0x000fe2000bf26270 */
[----:B------:R-:W-:Y:S01]  /*0ba0*/  IMAD R239, R239, c[0x0][0x1b8], RZ ;  /* 0x00006e00efef7a24 */ /* 0x000fe200078e02ff */
        /* <DEDUP_REMOVED lines=8> */
[----:B------:R-:W-:Y:S01]  /*0c30*/  @!P2 IADD3 R14, P0, R250, 0x20, RZ ;  /* 0x00000020fa0ea810 */ /* 0x000fe20007f1e0ff */
[----:B------:R-:W-:Y:S01]  /*0c40*/  @!P3 IMAD R2, R251, c[0x0][0x190], RZ ;  /* 0x00006400fb02ba24 */ /* 0x000fe200078e02ff */
[----:B------:R-:W-:Y:S01]  /*0c50*/  LOP3.LUT R7, R7, 0x1c0, RZ, 0xc0, !PT ;  /* 0x000001c007077812 */ /* 0x000fe200078ec0ff */
[----:B--2---:R-:W-:Y:S01]  /*0c60*/  IMAD.WIDE.U32 R20, R20, c[0x0][0x1a8], R8 ;  /* 0x00006a0014147a25 */ /* 0x004fe200078e0008 */
[----:B------:R-:W-:Y:S01]  /*0c70*/  @!P1 IADD3 R12, P4, R250, 0x40, RZ ;  /* 0x00000040fa0c9810 */ /* 0x000fe20007f9e0ff */
[----:B------:R-:W-:Y:S01]  /*0c80*/  UISETP.GE.AND UP0, UPT, UR13, 0x41, UPT ;  /* 0x000000410d00788c */ /* 0x000fe2000bf06270 */
[----:B------:R-:W-:Y:S01]  /*0c90*/  LEA.HI R237, R4, R94, RZ, 0x4 ;  /* 0x0000005e04ed7211 */ /* 0x000fe200078f20ff */
[----:B------:R-:W-:Y:S01]  /*0ca0*/  @!P2 IMAD.X R5, RZ, RZ, R251, P0 ;  /* 0x000000ffff05a224 */ /* 0x000fe200000e06fb */
[----:B------:R-:W-:Y:S01]  /*0cb0*/  IADD3 R11, R21, UR4, RZ ;  /* 0x00000004150b7c10 */ /* 0x000fe2000fffe0ff */
[--C-:B------:R-:W-:Y:S01]  /*0cc0*/  @!P3 IMAD.MOV.U32 R22, RZ, RZ, R20.reuse ;  /* 0x000000ffff16b224 */ /* 0x100fe200078e0014 */
[----:B------:R-:W-:Y:S01]  /*0cd0*/  ISETP.GE.AND P0, PT, R240, UR12, PT ;  /* 0x0000000cf0007c0c */ /* 0x000fe2000bf06270 */
[----:B------:R-:W-:Y:S01]  /*0ce0*/  @!P2 IMAD R5, R5, c[0x0][0x190], RZ ;  /* 0x000064000505aa24 */ /* 0x000fe200078e02ff */
[----:B------:R-:W-:Y:S01]  /*0cf0*/  ULDC.64 UR4, c[0x0][0x198] ;  /* 0x0000660000047ab9 */ /* 0x000fe20000000a00 */
[----:B------:R-:W-:Y:S01]  /*0d00*/  @!P3 IMAD.MOV.U32 R23, RZ, RZ, R11 ;  /* 0x000000ffff17b224 */ /* 0x000fe200078e000b */
[----:B------:R-:W-:Y:S01]  /*0d10*/  USHF.L.U64.HI UR10, UR4, UR10, UR5 ;  /* 0x0000000a040a7299 */ /* 0x000fe20008010205 */
[----:B------:R-:W-:Y:S01]  /*0d20*/  @!P2 IMAD.MOV.U32 R10, RZ, RZ, R20 ;  /* 0x000000ffff0aa224 */ /* 0x000fe200078e0014 */
[----:B------:R-:W-:Y:S01]  /*0d30*/  USHF.L.U32 UR11, UR4, 0x6, URZ ;  /* 0x00000006040b7899 */ /* 0x000fe2000800063f */
[C---:B------:R-:W-:Y:S01]  /*0d40*/  @!P3 IMAD R2, R250.reuse, c[0x0][0x194], R2 ;  /* 0x00006500fa02ba24 */ /* 0x040fe200078e0202 */
[----:B------:R-:W-:Y:S01]  /*0d50*/  UIMAD UR19, UR10, UR14, URZ ;  /* 0x0000000e0a1372a4 */ /* 0x000fe2000f8e023f */
[----:B------:R-:W-:Y:S01]  /*0d60*/  @!P3 IMAD.WIDE.U32 R22, R250, c[0x0][0x190], R22 ;  /* 0x00006400fa16ba25 */ /* 0x000fe200078e0016 */
[----:B------:R-:W-:-:S03]  /*0d70*/  USHF.L.U64.HI UR18, UR4, UR18, UR5 ;  /* 0x0000001204127299 */ /* 0x000fc60008010205 */
[----:B------:R-:W-:Y:S01]  /*0d80*/  @!P2 IMAD R5, R14, c[0x0][0x194], R5 ;  /* 0x000065000e05aa24 */ /* 0x000fe200078e0205 */
[----:B------:R-:W-:Y:S01]  /*0d90*/  @!P3 LEA R8, P6, R22, c[0x0][0x160], 0x1 ;  /* 0x000058001608ba11 */ /* 0x000fe200078c08ff */
[----:B------:R-:W-:Y:S02]  /*0da0*/  @!P1 IMAD.X R0, RZ, RZ, R251, P4 ;  /* 0x000000ffff009224 */ /* 0x000fe400020e06fb */
[----:B------:R-:W-:Y:S01]  /*0db0*/  @!P2 IMAD.WIDE.U32 R14, R14, c[0x0][0x190], R10 ;  /* 0x000064000e0eaa25 */ /* 0x000fe200078e000a */
[----:B------:R-:W-:-:S03]  /*0dc0*/  @!P0 IADD3 R10, P4, R250, 0x60, RZ ;  /* 0x00000060fa0a8810 */ /* 0x000fc60007f9e0ff */
[----:B------:R-:W-:Y:S01]  /*0dd0*/  @!P3 IMAD.IADD R2, R23, 0x1, R2 ;  /* 0x000000011702b824 */ /* 0x000fe200078e0202 */
[----:B------:R-:W-:Y:S01]  /*0de0*/  @!P2 LEA R16, P5, R14, c[0x0][0x160], 0x1 ;  /* 0x000058000e10aa11 */ /* 0x000fe200078a08ff */
[----:B------:R-:W-:Y:S02]  /*0df0*/  @!P2 IMAD.IADD R5, R15, 0x1, R5 ;  /* 0x000000010f05a824 */ /* 0x000fe400078e0205 */
[----:B------:R-:W-:Y:S01]  /*0e00*/  @!P1 IMAD R0, R0, c[0x0][0x190], RZ ;  /* 0x0000640000009a24 */ /* 0x000fe200078e02ff */
[----:B------:R-:W-:Y:S01]  /*0e10*/  @!P3 LEA.HI.X R9, R22, c[0x0][0x164], R2, 0x1, P6 ;  /* 0x000059001609ba11 */ /* 0x000fe200030f0c02 */
[----:B------:R-:W-:Y:S01]  /*0e20*/  @!P1 IMAD.MOV.U32 R21, RZ, RZ, R11 ;  /* 0x000000ffff159224 */ /* 0x000fe200078e000b */
[----:B------:R-:W-:Y:S01]  /*0e30*/  @!P2 LEA.HI.X R17, R14, c[0x0][0x164], R5, 0x1, P5 ;  /* 0x000059000e11aa11 */ /* 0x000fe200028f0c05 */
[----:B------:R-:W-:Y:S01]  /*0e40*/  @!P0 IMAD.X R2, RZ, RZ, R251, P4 ;  /* 0x000000ffff028224 */ /* 0x000fe200020e06fb */
[----:B------:R-:W-:Y:S01]  /*0e50*/  ISETP.GE.AND P5, PT, R6, UR6, PT ;  /* 0x0000000606007c0c */ /* 0x000fe2000bfa6270 */
[----:B------:R-:W-:Y:S01]  /*0e60*/  @!P1 IMAD R0, R12, c[0x0][0x194], R0 ;  /* 0x000065000c009a24 */ /* 0x000fe200078e0200 */
[----:B------:R-:W-:Y:S01]  /*0e70*/  ISETP.GE.AND P4, PT, R6, UR6, PT ;  /* 0x0000000606007c0c */ /* 0x000fe2000bf86270 */
[----:B------:R-:W-:Y:S01]  /*0e80*/  @!P1 IMAD.WIDE.U32 R12, R12, c[0x0][0x190], R20 ;  /* 0x000064000c0c9a25 */ /* 0x000fe200078e0014 */
[----:B------:R-:W-:-:S03]  /*0e90*/  LEA.HI R6, R4, R94, RZ, 0x6 ;  /* 0x0000005e04067211 */ /* 0x000fc600078f30ff */
[----:B------:R-:W-:Y:S01]  /*0ea0*/  @!P0 IMAD R5, R2, c[0x0][0x190], RZ ;  /* 0x0000640002058a24 */ /* 0x000fe200078e02ff */
[----:B------:R-:W-:Y:S01]  /*0eb0*/  @!P1 LEA R14, P6, R12, c[0x0][0x160], 0x1 ;  /* 0x000058000c0e9a11 */ /* 0x000fe200078c08ff */
[----:B------:R-:W-:Y:S01]  /*0ec0*/  @!P0 IMAD.MOV.U32 R21, RZ, RZ, R11 ;  /* 0x000000ffff158224 */ /* 0x000fe200078e000b */
[----:B------:R-:W-:Y:S01]  /*0ed0*/  SHF.R.U32.HI R2, RZ, 0x3, R7 ;  /* 0x00000003ff027819 */ /* 0x000fe20000011607 */
[----:B------:R-:W-:Y:S01]  /*0ee0*/  @!P1 IMAD.IADD R0, R13, 0x1, R0 ;  /* 0x000000010d009824 */ /* 0x000fe200078e0200 */
[----:B------:R-:W-:Y:S01]  /*0ef0*/  LOP3.LUT R7, R7, 0x38, R248, 0xf8, !PT ;  /* 0x0000003807077812 */ /* 0x000fe200078ef8f8 */
[C---:B------:R-:W-:Y:S02]  /*0f00*/  @!P0 IMAD R5, R10.reuse, c[0x0][0x194], R5 ;  /* 0x000065000a058a24 */ /* 0x040fe400078e0205 */
[----:B------:R-:W-:Y:S01]  /*0f10*/  @!P0 IMAD.WIDE.U32 R10, R10, c[0x0][0x190], R20 ;  /* 0x000064000a0a8a25 */ /* 0x000fe200078e0014 */
[----:B------:R-:W-:Y:S02]  /*0f20*/  @!P1 LEA.HI.X R15, R12, c[0x0][0x164], R0, 0x1, P6 ;  /* 0x000059000c0f9a11 */ /* 0x000fe400030f0c00 */
[----:B------:R-:W-:Y:S01]  /*0f30*/  LOP3.LUT R2, R7, R2, RZ, 0x3c, !PT ;  /* 0x0000000207027212 */ /* 0x000fe200078e3cff */
[----:B------:R-:W-:Y:S01]  /*0f40*/  @!P0 IMAD.IADD R5, R11, 0x1, R5 ;  /* 0x000000010b058824 */ /* 0x000fe200078e0205 */
[----:B------:R-:W-:Y:S01]  /*0f50*/  @!P0 LEA R12, P6, R10, c[0x0][0x160], 0x1 ;  /* 0x000058000a0c8a11 */ /* 0x000fe200078c08ff */
[----:B------:R-:W-:Y:S01]  /*0f60*/  IMAD R0, R19, c[0x0][0x198], RZ ;  /* 0x0000660013007a24 */ /* 0x000fe200078e02ff */
[----:B------:R-:W-:Y:S01]  /*0f70*/  LOP3.LUT R7, R237, 0xfffffff0, RZ, 0xc0, !PT ;  /* 0xfffffff0ed077812 */ /* 0x000fe200078ec0ff */
[----:B------:R-:W-:Y:S01]  /*0f80*/  IMAD.WIDE.U32 R20, R18, c[0x0][0x198], R248 ;  /* 0x0000660012147a25 */ /* 0x000fe200078e00f8 */
[----:B------:R-:W-:-:S02]  /*0f90*/  @!P0 LEA.HI.X R13, R10, c[0x0][0x164], R5, 0x1, P6 ;  /* 0x000059000a0d8a11 */ /* 0x000fc400030f0c05 */
[----:B------:R-:W-:Y:S01]  /*0fa0*/  SHF.R.S32.HI R10, RZ, 0x4, R237 ;  /* 0x00000004ff0a7819 */ /* 0x000fe200000114ed */
[----:B------:R-:W-:Y:S01]  /*0fb0*/  IMAD.SHL.U32 R5, R6, 0x8, RZ ;  /* 0x0000000806057824 */ /* 0x000fe200078e00ff */
[----:B------:R-:W-:Y:S01]  /*0fc0*/  IADD3 R244, P6, R20, UR20, RZ ;  /* 0x0000001414f47c10 */ /* 0x000fe2000ffde0ff */
[----:B------:R-:W-:Y:S01]  /*0fd0*/  IMAD R0, R18, c[0x0][0x19c], R0 ;  /* 0x0000670012007a24 */ /* 0x000fe200078e0200 */
[----:B------:R-:W-:Y:S01]  /*0fe0*/  USHF.L.U32 UR20, UR4, 0x5, URZ ;  /* 0x0000000504147899 */ /* 0x000fe2000800063f */
[----:B------:R-:W-:Y:S01]  /*0ff0*/  LEA.HI R237, R237, R10, RZ, 0x1 ;  /* 0x0000000aeded7211 */ /* 0x000fe200078f08ff */
[----:B------:R-:W-:Y:S01]  /*1000*/  IMAD.IADD R7, R94, 0x1, -R7 ;  /* 0x000000015e077824 */ /* 0x000fe200078e0a07 */
[----:B------:R-:W-:Y:S01]  /*1010*/  LOP3.LUT R2, R2, 0xfffffe00, R5, 0xf8, !PT ;  /* 0xfffffe0002027812 */ /* 0x000fe200078ef805 */
[----:B------:R-:W-:Y:S01]  /*1020*/  IMAD R5, R19, c[0x0][0x1a0], RZ ;  /* 0x0000680013057a24 */ /* 0x000fe200078e02ff */
[----:B------:R-:W-:Y:S01]  /*1030*/  IADD3.X R245, R21, UR7, R0, P6, !PT ;  /* 0x0000000715f57c10 */ /* 0x000fe2000b7fe400 */
[----:B------:R-:W-:Y:S01]  /*1040*/  USHF.R.S32.HI UR7, URZ, 0x1f, UR14 ;  /* 0x0000001f3f077899 */ /* 0x000fe2000801140e */
[----:B------:R-:W-:Y:S01]  /*1050*/  ISETP.GE.AND P6, PT, R18, UR6, PT ;  /* 0x0000000612007c0c */ /* 0x000fe2000bfc6270 */
[----:B------:R-:W-:Y:S01]  /*1060*/  IMAD.SHL.U32 R241, R2, 0x2, RZ ;  /* 0x0000000202f17824 */ /* 0x000fe200078e00ff */
[----:B------:R-:W-:Y:S01]  /*1070*/  LOP3.LUT R237, R237, 0xfffffffe, RZ, 0xc0, !PT ;  /* 0xfffffffeeded7812 */ /* 0x000fe200078ec0ff */
[----:B------:R-:W-:Y:S01]  /*1080*/  IMAD.WIDE.U32 R244, R242, c[0x0][0x1b0], R244 ;  /* 0x00006c00f2f47a25 */ /* 0x000fe200078e00f4 */
[----:B------:R-:W-:Y:S01]  /*1090*/  UIMAD UR19, UR7, UR11, UR19 ;  /* 0x0000000b071372a4 */ /* 0x000fe2000f8e0213 */
[----:B------:R-:W-:Y:S01]  /*10a0*/  SHF.R.S32.HI R2, RZ, 0x1f, R7 ;  /* 0x0000001fff027819 */ /* 0x000fe20000011407 */
[----:B------:R-:W-:Y:S01]  /*10b0*/  @!PT LDS RZ, [RZ] ;  /* 0x00000000fffff984 */ /* 0x000fe20000000800 */
[----:B------:R-:W-:Y:S01]  /*10c0*/  @!PT LDS RZ, [RZ] ;  /* 0x00000000fffff984 */ /* 0x000fe20000000800 */
[----:B------:R-:W-:Y:S01]  /*10d0*/  @!PT LDS RZ, [RZ] ;  /* 0x00000000fffff984 */ /* 0x000fe20000000800 */
[----:B------:R1:W-:Y:S01]  /*10e0*/  @!P3 LDGSTS.E.BYPASS.LTC128B.128 [R241], [R8.64] ;  /* 0x0000000008f1bfae */ /* 0x0003e2000b901d50 */
[----:B------:R-:W-:Y:S01]  /*10f0*/  IMAD.IADD R247, R245, 0x1, R246 ;  /* 0x00000001f5f77824 */ /* 0x000fe200078e02f6 */
[----:B------:R-:W-:Y:S01]  /*1100*/  ULDC.64 UR4, c[0x0][0x1a0] ;  /* 0x0000680000047ab9 */ /* 0x000fe20000000a00 */
[----:B------:R-:W-:Y:S01]  /*1110*/  IMAD.U32 R0, RZ, RZ, UR14 ;  /* 0x0000000eff007e24 */ /* 0x000fe2000f8e00ff */
[----:B------:R1:W-:Y:S01]  /*1120*/  @!P3 LDGSTS.E.BYPASS.LTC128B.128 [R241+0x4000], [R8.64+0x80] ;  /* 0x0400008008f1bfae */ /* 0x0003e2000b901d50 */
[----:B------:R-:W-:Y:S01]  /*1130*/  IMAD.MOV.U32 R246, RZ, RZ, R244 ;  /* 0x000000fffff67224 */ /* 0x000fe200078e00f4 */
[----:B------:R-:W-:Y:S01]  /*1140*/  LEA.HI R2, R2, R7, RZ, 0x3 ;  /* 0x0000000702027211 */ /* 0x000fe200078f18ff */
[----:B------:R-:W-:Y:S01]  /*1150*/  IMAD R5, R18, c[0x0][0x1a4], R5 ;  /* 0x0000690012057a24 */ /* 0x000fe200078e0205 */
[----:B------:R1:W-:Y:S01]  /*1160*/  @!P3 LDGSTS.E.BYPASS.LTC128B.128 [R241+0x8000], [R8.64+0x100] ;  /* 0x0800010008f1bfae */ /* 0x0003e2000b901d50 */
[----:B------:R-:W-:Y:S01]  /*1170*/  IMAD.WIDE.U32 R22, R0, UR11, R246 ;  /* 0x0000000b00167c25 */ /* 0x000fe2000f8e00f6 */
[----:B------:R-:W-:-:S02]  /*1180*/  LOP3.LUT R0, R2, 0xfffffff8, RZ, 0xc0, !PT ;  /* 0xfffffff802007812 */ /* 0x000fc400078ec0ff */
[----:B------:R1:W-:Y:S01]  /*1190*/  @!P3 LDGSTS.E.BYPASS.LTC128B.128 [R241+0xc000], [R8.64+0x180] ;  /* 0x0c00018008f1bfae */ /* 0x0003e2000b901d50 */
[----:B------:R-:W-:Y:S02]  /*11a0*/  IMAD.IADD R237, R10, 0x1, -R237 ;  /* 0x000000010aed7824 */ /* 0x000fe400078e0aed */
[----:B------:R-:W-:Y:S01]  /*11b0*/  IMAD.IADD R0, R7, 0x1, -R0 ;  /* 0x0000000107007824 */ /* 0x000fe200078e0a00 */
[----:B------:R2:W-:Y:S01]  /*11c0*/  @!P2 LDGSTS.E.BYPASS.LTC128B.128 [R241+0x1000], [R16.64] ;  /* 0x0100000010f1afae */ /* 0x0005e2000b901d50 */
[----:B------:R-:W-:Y:S02]  /*11d0*/  IMAD.SHL.U32 R7, R3, 0x40, RZ ;  /* 0x0000004003077824 */ /* 0x000fe400078e00ff */
[----:B------:R-:W-:Y:S01]  /*11e0*/  IMAD.SHL.U32 R92, R0, 0x40, RZ ;  /* 0x00000040005c7824 */ /* 0x000fe200078e00ff */
[----:B------:R2:W-:Y:S01]  /*11f0*/  @!P2 LDGSTS.E.BYPASS.LTC128B.128 [R241+0x5000], [R16.64+0x80] ;  /* 0x0500008010f1afae */ /* 0x0005e2000b901d50 */
[----:B------:R-:W-:Y:S01]  /*1200*/  IMAD.SHL.U32 R93, R2, 0x40, RZ ;  /* 0x00000040025d7824 */ /* 0x000fe200078e00ff */
[----:B------:R-:W-:-:S02]  /*1210*/  LOP3.LUT R7, R7, 0x1c0, RZ, 0xc0, !PT ;  /* 0x000001c007077812 */ /* 0x000fc400078ec0ff */
[----:B------:R2:W-:Y:S01]  /*1220*/  @!P2 LDGSTS.E.BYPASS.LTC128B.128 [R241+0x9000], [R16.64+0x100] ;  /* 0x0900010010f1afae */ /* 0x0005e2000b901d50 */
[----:B------:R-:W-:Y:S02]  /*1230*/  LOP3.LUT R92, R92, 0x1c0, RZ, 0xc0, !PT ;  /* 0x000001c05c5c7812 */ /* 0x000fe400078ec0ff */
[----:B------:R-:W-:Y:S01]  /*1240*/  LOP3.LUT R93, R93, 0xfffffe00, RZ, 0xc0, !PT ;  /* 0xfffffe005d5d7812 */ /* 0x000fe200078ec0ff */
[----:B------:R2:W-:Y:S01]  /*1250*/  @!P2 LDGSTS.E.BYPASS.LTC128B.128 [R241+0xd000], [R16.64+0x180] ;  /* 0x0d00018010f1afae */ /* 0x0005e2000b901d50 */
[----:B------:R-:W-:-:S03]  /*1260*/  ISETP.GE.AND P2, PT, R18, UR6, PT ;  /* 0x0000000612007c0c */ /* 0x000fc6000bf46270 */
[----:B------:R3:W-:Y:S04]  /*1270*/  @!P1 LDGSTS.E.BYPASS.LTC128B.128 [R241+0x2000], [R14.64] ;  /* 0x020000000ef19fae */ /* 0x0007e8000b901d50 */
[----:B------:R3:W-:Y:S01]  /*1280*/  @!P1 LDGSTS.E.BYPASS.LTC128B.128 [R241+0x6000], [R14.64+0x80] ;  /* 0x060000800ef19fae */ /* 0x0007e2000b901d50 */
[----:B-1----:R-:W-:-:S03]  /*1290*/  IMAD.WIDE.U32 R8, R18, c[0x0][0x1a0], R248 ;  /* 0x0000680012087a25 */ /* 0x002fc600078e00f8 */
[----:B------:R3:W-:Y:S02]  /*12a0*/  @!P1 LDGSTS.E.BYPASS.LTC128B.128 [R241+0xa000], [R14.64+0x100] ;  /* 0x0a0001000ef19fae */ /* 0x0007e4000b901d50 */
[----:B------:R-:W-:Y:S02]  /*12b0*/  IADD3 R20, P3, R8, UR22, RZ ;  /* 0x0000001608147c10 */ /* 0x000fe4000ff7e0ff */
[----:B------:R3:W-:Y:S01]  /*12c0*/  @!P1 LDGSTS.E.BYPASS.LTC128B.128 [R241+0xe000], [R14.64+0x180] ;  /* 0x0e0001800ef19fae */ /* 0x0007e2000b901d50 */
[----:B------:R-:W-:Y:S01]  /*12d0*/  UIMAD.WIDE.U32 UR22, UR14, UR4, URZ ;  /* 0x000000040e1672a5 */ /* 0x000fe2000f8e003f */
[----:B------:R-:W-:Y:S02]  /*12e0*/  IADD3.X R21, R9, UR21, R5, P3, !PT ;  /* 0x0000001509157c10 */ /* 0x000fe40009ffe405 */
        /* <DEDUP_REMOVED lines=22> */
[----:B------:R4:W-:Y:S04]  /*1450*/  @!P5 LDGSTS.E.BYPASS.LTC128B.128 [R241+0x13000], [R10.64+0x80] ;  /* 0x130000800af1dfae */ /* 0x0009e8000b901d50 */
[----:B------:R4:W-:Y:S04]  /*1460*/  @!P5 LDGSTS.E.BYPASS.LTC128B.128 [R241+0x15000], [R10.64+0x100] ;  /* 0x150001000af1dfae */ /* 0x0009e8000b901d50 */
[----:B------:R4:W-:Y:S04]  /*1470*/  @!P5 LDGSTS.E.BYPASS.LTC128B.128 [R241+0x17000], [R10.64+0x180] ;  /* 0x170001800af1dfae */ /* 0x0009e8000b901d50 */
[----:B------:R-:W0:Y:S01]  /*1480*/  LDGDEPBAR ;  /* 0x00000000000079af */ /* 0x000e220000000000 */
[----:B-1----:R-:W-:-:S02]  /*1490*/  IMAD.SHL.U32 R8, R237, 0x8, RZ ;  /* 0x00000008ed087824 */ /* 0x002fc400078e00ff */
[----:B------:R-:W-:-:S03]  /*14a0*/  IMAD.SHL.U32 R9, R18, 0x8, RZ ;  /* 0x0000000812097824 */ /* 0x000fc600078e00ff */
[----:B------:R-:W-:Y:S02]  /*14b0*/  LOP3.LUT R8, R92, 0x8, R8, 0xf8, !PT ;  /* 0x000000085c087812 */ /* 0x000fe400078ef808 */
[----:B------:R-:W-:Y:S02]  /*14c0*/  SHF.R.U32.HI R92, RZ, 0x3, R92 ;  /* 0x00000003ff5c7819 */ /* 0x000fe4000001165c */
[----:B------:R-:W-:Y:S02]  /*14d0*/  LOP3.LUT R9, R7, 0x8, R9, 0xf8, !PT ;  /* 0x0000000807097812 */ /* 0x000fe400078ef809 */
[----:B------:R-:W-:Y:S02]  /*14e0*/  SHF.R.U32.HI R7, RZ, 0x3, R7 ;  /* 0x00000003ff077819 */ /* 0x000fe40000011607 */
[----:B------:R-:W-:Y:S01]  /*14f0*/  LOP3.LUT R92, R8, R92, RZ, 0x3c, !PT ;  /* 0x0000005c085c7212 */ /* 0x000fe200078e3cff */
[----:B------:R-:W-:Y:S01]  /*1500*/  @!P4 IMAD.MOV.U32 R8, RZ, RZ, c[0x0][0x1a0] ;  /* 0x00006800ff08c624 */ /* 0x000fe200078e00ff */
[----:B------:R-:W-:Y:S01]  /*1510*/  LOP3.LUT R7, R9, R7, RZ, 0x3c, !PT ;  /* 0x0000000709077212 */ /* 0x000fe200078e3cff */
[----:B----4-:R-:W-:Y:S01]  /*1520*/  IMAD.U32 R10, RZ, RZ, UR22 ;  /* 0x00000016ff0a7e24 */ /* 0x010fe2000f8e00ff */
[----:B------:R-:W-:-:S04]  /*1530*/  DEPBAR.LE SB0, 0x0 ;  /* 0x000080000000791a */ /* 0x000fc80000000000 */
[----:B------:R-:W-:Y:S01]  /*1540*/  BAR.SYNC.DEFER_BLOCKING 0x0 ;  /* 0x0000000000007b1d */ /* 0x000fe20000010000 */
[----:B------:R-:W-:Y:S01]  /*1550*/  LEA R6, P0, R10, R242, 0x6 ;  /* 0x000000f20a067211 */ /* 0x000fe200078030ff */
[----:B------:R-:W-:Y:S01]  /*1560*/  IMAD.U32 R11, RZ, RZ, UR23 ;  /* 0x00000017ff0b7e24 */ /* 0x000fe2000f8e00ff */
[----:B------:R-:W-:Y:S01]  /*1570*/  LEA.HI R9, R4, R94, RZ, 0x5 ;  /* 0x0000005e04097211 */ /* 0x000fe200078f28ff */
[----:B------:R-:W-:Y:S01]  /*1580*/  @!P4 IMAD.MOV.U32 R4, RZ, RZ, c[0x0][0x1a4] ;  /* 0x00006900ff04c624 */ /* 0x000fe200078e00ff */
[----:B------:R-:W-:Y:S01]  /*1590*/  LEA.HI.X R5, R10, R239, R5, 0x6, P0 ;  /* 0x000000ef0a057211 */ /* 0x000fe200000f3405 */
[----:B------:R-:W-:Y:S01]  /*15a0*/  IMAD R237, R237, 0x200, R7 ;  /* 0x00000200eded7824 */ /* 0x000fe200078e0207 */
[----:B------:R-:W-:Y:S02]  /*15b0*/  @!P4 LEA R2, P0, R8, R6, 0x5 ;  /* 0x000000060802c211 */ /* 0x000fe400078028ff */
[----:B------:R-:W-:Y:S01]  /*15c0*/  @!P2 LEA R10, P1, R6, c[0x0][0x170], 0x1 ;  /* 0x00005c00060aaa11 */ /* 0x000fe200078208ff */
[----:B------:R-:W-:Y:S01]  /*15d0*/  IMAD.SHL.U32 R237, R237, 0x2, RZ ;  /* 0x00000002eded7824 */ /* 0x000fe200078e00ff */
[----:B------:R-:W-:-:S02]  /*15e0*/  SHF.R.S32.HI R9, RZ, 0x5, R9 ;  /* 0x00000005ff097819 */ /* 0x000fc40000011409 */
[----:B------:R-:W-:Y:S02]  /*15f0*/  @!P4 LEA.HI.X R4, R8, R5, R4, 0x5, P0 ;  /* 0x000000050804c211 */ /* 0x000fe400000f2c04 */
[----:B------:R-:W-:Y:S01]  /*1600*/  @!P2 LEA.HI.X R11, R6, c[0x0][0x174], R5, 0x1, P1 ;  /* 0x00005d00060baa11 */ /* 0x000fe200008f0c05 */
[----:B------:R-:W-:Y:S01]  /*1610*/  IMAD R9, R9, 0x400, R93 ;  /* 0x0000040009097824 */ /* 0x000fe200078e025d */
[----:B------:R-:W-:Y:S02]  /*1620*/  @!P4 LEA R6, P0, R2, c[0x0][0x170], 0x1 ;  /* 0x00005c000206ca11 */ /* 0x000fe400078008ff */
[----:B------:R-:W-:Y:S01]  /*1630*/  IADD3 R235, R237, 0x10020, RZ ;  /* 0x00010020edeb7810 */ /* 0x000fe20007ffe0ff */
[----:B------:R-:W-:Y:S01]  /*1640*/  IMAD.IADD R238, R92, 0x1, R9 ;  /* 0x000000015cee7824 */ /* 0x000fe200078e0209 */
[----:B------:R-:W-:Y:S01]  /*1650*/  @!P4 LEA.HI.X R7, R2, c[0x0][0x174], R4, 0x1, P0 ;  /* 0x00005d000207ca11 */ /* 0x000fe200000f0c04 */
[----:B------:R-:W-:Y:S01]  /*1660*/  IMAD.MOV.U32 R2, RZ, RZ, 0x10 ;  /* 0x00000010ff027424 */ /* 0x000fe200078e00ff */
[----:B------:R-:W-:Y:S01]  /*1670*/  @P2 STS.128 [R241+0x18000], RZ ;  /* 0x018000fff1002388 */ /* 0x000fe20000000c00 */
[----:B------:R-:W-:-:S03]  /*1680*/  IMAD.SHL.U32 R238, R238, 0x2, RZ ;  /* 0x00000002eeee7824 */ /* 0x000fc600078e00ff */
        /* <DEDUP_REMOVED lines=40> */
[----:B--2---:R-:W4:Y:S01]  /*1910*/  LDSM.16.M88.4 R16, [R237+0x10000] ;  /* 0x01000000ed10783b */ /* 0x004f220000000200 */
[----:B------:R-:W-:-:S02]  /*1920*/  IADD3 R222, R235, 0x2800, RZ ;  /* 0x00002800ebde7810 */ /* 0x000fc40007ffe0ff */
[C---:B------:R-:W-:Y:S01]  /*1930*/  IADD3 R221, R235.reuse, 0x3000, RZ ;  /* 0x00003000ebdd7810 */ /* 0x040fe20007ffe0ff */
[----:B------:R-:W-:Y:S01]  /*1940*/  LDSM.16.M88.4 R24, [R236] ;  /* 0x00000000ec18783b */ /* 0x000fe20000000200 */
[C---:B------:R-:W-:Y:S02]  /*1950*/  IADD3 R220, R235.reuse, 0x3800, RZ ;  /* 0x00003800ebdc7810 */ /* 0x040fe40007ffe0ff */
[C---:B------:R-:W-:Y:S01]  /*1960*/  IADD3 R219, R235.reuse, 0x4000, RZ ;  /* 0x00004000ebdb7810 */ /* 0x040fe20007ffe0ff */
[----:B---3--:R-:W-:Y:S01]  /*1970*/  LDSM.16.M88.4 R12, [R235] ;  /* 0x00000000eb0c783b */ /* 0x008fe20000000200 */
[C---:B------:R-:W-:Y:S02]  /*1980*/  IADD3 R218, R235.reuse, 0x4800, RZ ;  /* 0x00004800ebda7810 */ /* 0x040fe40007ffe0ff */
[C---:B------:R-:W-:Y:S01]  /*1990*/  IADD3 R217, R235.reuse, 0x5000, RZ ;  /* 0x00005000ebd97810 */ /* 0x040fe20007ffe0ff */
[----:B------:R-:W2:Y:S01]  /*19a0*/  LDSM.16.M88.4 R40, [R237+0x10800] ;  /* 0x01080000ed28783b */ /* 0x000ea20000000200 */
[----:B------:R-:W-:-:S02]  /*19b0*/  IADD3 R216, R235, 0x5800, RZ ;  /* 0x00005800ebd87810 */ /* 0x000fc40007ffe0ff */
[C---:B------:R-:W-:Y:S01]  /*19c0*/  IADD3 R215, R235.reuse, 0x6000, RZ ;  /* 0x00006000ebd77810 */ /* 0x040fe20007ffe0ff */
[----:B------:R-:W3:Y:S01]  /*19d0*/  LDSM.16.M88.4 R52, [R237+0x11000] ;  /* 0x01100000ed34783b */ /* 0x000ee20000000200 */
[C---:B------:R-:W-:Y:S02]  /*19e0*/  IADD3 R214, R235.reuse, 0x6800, RZ ;  /* 0x00006800ebd67810 */ /* 0x040fe40007ffe0ff */
[C---:B------:R-:W-:Y:S01]  /*19f0*/  IADD3 R213, R235.reuse, 0x7000, RZ ;  /* 0x00007000ebd57810 */ /* 0x040fe20007ffe0ff */
[----:B------:R-:W5:Y:S01]  /*1a00*/  LDSM.16.M88.4 R20, [R237+0x11800] ;  /* 0x01180000ed14783b */ /* 0x000f620000000200 */
[----:B------:R-:W-:-:S03]  /*1a10*/  IADD3 R212, R235, 0x7800, RZ ;  /* 0x00007800ebd47810 */ /* 0x000fc60007ffe0ff */
[----:B------:R-:W-:Y:S04]  /*1a20*/  LDSM.16.M88.4 R68, [R234] ;  /* 0x00000000ea44783b */ /* 0x000fe80000000200 */
[----:B-1----:R-:W1:Y:S04]  /*1a30*/  LDSM.16.M88.4 R8, [R231+0x10000] ;  /* 0x01000000e708783b */ /* 0x002e680000000200 */
        /* <DEDUP_REMOVED lines=8> */
[----:B--2---:R-:W-:Y:S03]  /*1ac0*/  HMMA.16816.F32 R28, R32, R40, RZ ;  /* 0x00000028201c723c */ /* 0x004fe600000018ff */
[----:B------:R-:W-:Y:S04]  /*1ad0*/  LDSM.16.M88.4 R80, [R234+0x8000] ;  /* 0x00800000ea50783b */ /* 0x000fe80000000200 */
[----:B------:R-:W-:Y:S01]  /*1ae0*/  LDSM.16.M88.4 R88, [R237+0x16800] ;  /* 0x01680000ed58783b */ /* 0x000fe20000000200 */
[----:B------:R-:W-:Y:S03]  /*1af0*/  HMMA.16816.F32 R4, R24, R12, R4 ;  /* 0x0000000c1804723c */ /* 0x000fe60000001804 */
[----:B------:R-:W-:Y:S04]  /*1b00*/  LDSM.16.M88.4 R84, [R231+0x16000] ;  /* 0x01600000e754783b */ /* 0x000fe80000000200 */
[----:B------:R-:W0:Y:S01]  /*1b10*/  LDGDEPBAR ;  /* 0x00000000000079af */ /* 0x000e220000000000 */
[C---:B---3--:R-:W-:Y:S08]  /*1b20*/  HMMA.16816.F32 R56, R32.reuse, R52, RZ ;  /* 0x000000342038723c */ /* 0x048ff000000018ff */
[C---:B------:R-:W-:Y:S08]  /*1b30*/  HMMA.16816.F32 R40, R32.reuse, R42, RZ ;  /* 0x0000002a2028723c */ /* 0x040ff000000018ff */
[C---:B------:R-:W-:Y:S08]  /*1b40*/  HMMA.16816.F32 R52, R32.reuse, R54, RZ ;  /* 0x000000362034723c */ /* 0x040ff000000018ff */
[C---:B-----5:R-:W-:Y:S08]  /*1b50*/  HMMA.16816.F32 R72, R32.reuse, R20, RZ ;  /* 0x000000142048723c */ /* 0x060ff000000018ff */
[----:B------:R-:W-:Y:S01]  /*1b60*/  HMMA.16816.F32 R32, R32, R22, RZ ;  /* 0x000000162020723c */ /* 0x000fe200000018ff */
[----:B------:R-:W-:Y:S07]  /*1b70*/  LDSM.16.M88.4 R20, [R233] ;  /* 0x00000000e914783b */ /* 0x000fee0000000200 */
[----:B------:R-:W-:Y:S01]  /*1b80*/  HMMA.16816.F32 R16, R24, R14, R16 ;  /* 0x0000000e1810723c */ /* 0x000fe20000001810 */
[----:B------:R-:W2:Y:S07]  /*1b90*/  LDSM.16.M88.4 R12, [R224] ;  /* 0x00000000e00c783b */ /* 0x000eae0000000200 */
[----:B-1----:R-:W-:Y:S08]  /*1ba0*/  HMMA.16816.F32 R4, R68, R8, R4 ;  /* 0x000000084404723c */ /* 0x002ff00000001804 */
        /* <DEDUP_REMOVED lines=66> */
[----:B------:R-:W-:Y:S01]  /*1fd0*/  HMMA.16816.F32 R68, R8, R62, R68 ;  /* 0x0000003e0844723c */ /* 0x000fe20000001844 */
[----:B------:R-:W-:Y:S07]  /*1fe0*/  LDSM.16.M88.4 R60, [R235+0x4000] ;  /* 0x00400000eb3c783b */ /* 0x000fee0000000200 */
[----:B------:R-:W-:Y:S01]  /*1ff0*/  HMMA.16816.F32 R16, R24, R14, R16 ;  /* 0x0000000e1810723c */ /* 0x000fe20000001810 */
        /* <DEDUP_REMOVED lines=9> */
[----:B------:R-:W-:Y:S01]  /*2090*/  HMMA.16816.F32 R16, R32, R22, R16 ;  /* 0x000000162010723c */ /* 0x000fe20000001810 */
[----:B------:R-:W1:Y:S07]  /*20a0*/  LDSM.16.M88.4 R20, [R231+0x14000] ;  /* 0x01400000e714783b */ /* 0x000e6e0000000200 */
[C---:B------:R-:W-:Y:S08]  /*20b0*/  HMMA.16816.F32 R28, R24.reuse, R48, R28 ;  /* 0x00000030181c723c */ /* 0x040ff0000000181c */
[C---:B------:R-:W-:Y:S01]  /*20c0*/  HMMA.16816.F32 R40, R24.reuse, R50, R40 ;  /* 0x000000321828723c */ /* 0x040fe20000001828 */
[----:B------:R-:W4:Y:S07]  /*20d0*/  LDSM.16.M88.4 R48, [R237+0x15000] ;  /* 0x01500000ed30783b */ /* 0x000f2e0000000200 */
[C---:B------:R-:W-:Y:S08]  /*20e0*/  HMMA.16816.F32 R56, R24.reuse, R44, R56 ;  /* 0x0000002c1838723c */ /* 0x040ff00000001838 */
[----:B------:R-:W-:Y:S01]  /*20f0*/  HMMA.16816.F32 R52, R24, R46, R52 ;  /* 0x0000002e1834723c */ /* 0x000fe20000001834 */
[----:B------:R-:W5:Y:S07]  /*2100*/  LDSM.16.M88.4 R44, [R237+0x15800] ;  /* 0x01580000ed2c783b */ /* 0x000f6e0000000200 */
[----:B--2---:R-:W-:Y:S08]  /*2110*/  HMMA.16816.F32 R4, R12, R60, R4 ;  /* 0x0000003c0c04723c */ /* 0x004ff00000001804 */
[C---:B------:R-:W-:Y:S08]  /*2120*/  HMMA.16816.F32 R72, R24.reuse, R36, R72 ;  /* 0x000000241848723c */ /* 0x040ff00000001848 */
[----:B------:R-:W-:Y:S01]  /*2130*/  HMMA.16816.F32 R68, R24, R38, R68 ;  /* 0x000000261844723c */ /* 0x000fe20000001844 */
[----:B------:R-:W2:Y:S04]  /*2140*/  LDSM.16.M88.4 R36, [R235+0x4800] ;  /* 0x00480000eb24783b */ /* 0x000ea80000000200 */
[----:B------:R-:W2:Y:S03]  /*2150*/  LDSM.16.M88.4 R24, [R224+0x4000] ;  /* 0x00400000e018783b */ /* 0x000ea60000000200 */
[C---:B---3--:R-:W-:Y:S08]  /*2160*/  HMMA.16816.F32 R28, R32.reuse, R8, R28 ;  /* 0x00000008201c723c */ /* 0x048ff0000000181c */
[----:B------:R-:W-:Y:S01]  /*2170*/  HMMA.16816.F32 R40, R32, R10, R40 ;  /* 0x0000000a2028723c */ /* 0x000fe20000001828 */
[----:B------:R-:W3:Y:S07]  /*2180*/  LDSM.16.M88.4 R8, [R235+0x5000] ;  /* 0x00500000eb08783b */ /* 0x000eee0000000200 */
[----:B------:R-:W-:Y:S01]  /*2190*/  HMMA.16816.F32 R16, R12, R62, R16 ;  /* 0x0000003e0c10723c */ /* 0x000fe20000001810 */
[----:B------:R-:W-:Y:S07]  /*21a0*/  LDSM.16.M88.4 R60, [R235+0x5800] ;  /* 0x00580000eb3c783b */ /* 0x000fee0000000200 */
[----:B-1----:R-:W-:Y:S08]  /*21b0*/  HMMA.16816.F32 R4, R80, R20, R4 ;  /* 0x000000145004723c */ /* 0x002ff00000001804 */
[C---:B----4-:R-:W-:Y:S08]  /*21c0*/  HMMA.16816.F32 R56, R32.reuse, R48, R56 ;  /* 0x000000302038723c */ /* 0x050ff00000001838 */
[C---:B------:R-:W-:Y:S01]  /*21d0*/  HMMA.16816.F32 R52, R32.reuse, R50, R52 ;  /* 0x000000322034723c */ /* 0x040fe20000001834 */
[----:B------:R-:W-:Y:S07]  /*21e0*/  LDSM.16.M88.4 R48, [R238+0xc000] ;  /* 0x00c00000ee30783b */ /* 0x000fee0000000200 */
[C---:B-----5:R-:W-:Y:S08]  /*21f0*/  HMMA.16816.F32 R72, R32.reuse, R44, R72 ;  /* 0x0000002c2048723c */ /* 0x060ff00000001848 */
[----:B------:R-:W-:Y:S01]  /*2200*/  HMMA.16816.F32 R68, R32, R46, R68 ;  /* 0x0000002e2044723c */ /* 0x000fe20000001844 */
[----:B------:R-:W1:Y:S04]  /*2210*/  LDSM.16.M88.4 R32, [R237+0x16000] ;  /* 0x01600000ed20783b */ /* 0x000e680000000200 */
[----:B------:R-:W-:Y:S03]  /*2220*/  LDSM.16.M88.4 R44, [R235+0x6000] ;  /* 0x00600000eb2c783b */ /* 0x000fe60000000200 */
[----:B--2---:R-:W-:Y:S08]  /*2230*/  HMMA.16816.F32 R28, R12, R36, R28 ;  /* 0x000000240c1c723c */ /* 0x004ff0000000181c */
[----:B------:R-:W-:Y:S01]  /*2240*/  HMMA.16816.F32 R16, R80, R22, R16 ;  /* 0x000000165010723c */ /* 0x000fe20000001810 */
[----:B------:R-:W-:Y:S07]  /*2250*/  LDSM.16.M88.4 R20, [R231+0x15000] ;  /* 0x01500000e714783b */ /* 0x000fee0000000200 */
[----:B------:R-:W-:Y:S08]  /*2260*/  HMMA.16816.F32 R4, R64, R24, R4 ;  /* 0x000000184004723c */ /* 0x000ff00000001804 */
[C---:B------:R-:W-:Y:S01]  /*2270*/  HMMA.16816.F32 R40, R12.reuse, R38, R40 ;  /* 0x000000260c28723c */ /* 0x040fe20000001828 */
[----:B------:R-:W-:Y:S07]  /*2280*/  LDSM.16.M88.4 R36, [R236+0xc000] ;  /* 0x00c00000ec24783b */ /* 0x000fee0000000200 */
[C---:B---3--:R-:W-:Y:S08]  /*2290*/  HMMA.16816.F32 R56, R12.reuse, R8, R56 ;  /* 0x000000080c38723c */ /* 0x048ff00000001838 */
[----:B------:R-:W-:Y:S01]  /*22a0*/  HMMA.16816.F32 R52, R12, R10, R52 ;  /* 0x0000000a0c34723c */ /* 0x000fe20000001834 */
[----:B------:R-:W2:Y:S07]  /*22b0*/  LDSM.16.M88.4 R8, [R224+0x4800] ;  /* 0x00480000e008783b */ /* 0x000eae0000000200 */
[----:B------:R-:W-:Y:S08]  /*22c0*/  HMMA.16816.F32 R28, R80, R76, R28 ;  /* 0x0000004c501c723c */ /* 0x000ff0000000181c */
[----:B------:R-:W-:Y:S01]  /*22d0*/  HMMA.16816.F32 R16, R64, R26, R16 ;  /* 0x0000001a4010723c */ /* 0x000fe20000001810 */
[----:B------:R-:W3:Y:S07]  /*22e0*/  LDSM.16.M88.4 R24, [R234+0xc000] ;  /* 0x00c00000ea18783b */ /* 0x000eee0000000200 */
[----:B-1----:R-:W-:Y:S08]  /*22f0*/  HMMA.16816.F32 R4, R48, R32, R4 ;  /* 0x000000203004723c */ /* 0x002ff00000001804 */
[----:B------:R-:W-:Y:S01]  /*2300*/  HMMA.16816.F32 R40, R80, R78, R40 ;  /* 0x0000004e5028723c */ /* 0x000fe20000001828 */
[----:B------:R-:W-:Y:S07]  /*2310*/  LDSM.16.M88.4 R76, [R231+0x15800] ;  /* 0x01580000e74c783b */ /* 0x000fee0000000200 */
[----:B------:R-:W-:Y:S01]  /*2320*/  HMMA.16816.F32 R16, R48, R34, R16 ;  /* 0x000000223010723c */ /* 0x000fe20000001810 */
[----:B------:R-:W1:Y:S07]  /*2330*/  LDSM.16.M88.4 R32, [R235+0x6800] ;  /* 0x00680000eb20783b */ /* 0x000e6e0000000200 */
[----:B--2---:R-:W-:Y:S08]  /*2340*/  HMMA.16816.F32 R28, R64, R8, R28 ;  /* 0x00000008401c723c */ /* 0x004ff0000000181c */
[----:B------:R-:W-:Y:S08]  /*2350*/  HMMA.16816.F32 R4, R36, R44, R4 ;  /* 0x0000002c2404723c */ /* 0x000ff00000001804 */
[----:B------:R-:W-:Y:S01]  /*2360*/  HMMA.16816.F32 R40, R64, R10, R40 ;  /* 0x0000000a4028723c */ /* 0x000fe20000001828 */
[----:B------:R-:W-:Y:S07]  /*2370*/  LDSM.16.M88.4 R8, [R224+0x6000] ;  /* 0x00600000e008783b */ /* 0x000fee0000000200 */
[C---:B------:R-:W-:Y:S08]  /*2380*/  HMMA.16816.F32 R72, R12.reuse, R60, R72 ;  /* 0x0000003c0c48723c */ /* 0x040ff00000001848 */
[----:B------:R-:W-:Y:S01]  /*2390*/  HMMA.16816.F32 R68, R12, R62, R68 ;  /* 0x0000003e0c44723c */ /* 0x000fe20000001844 */
[----:B------:R-:W2:Y:S04]  /*23a0*/  LDSM.16.M88.4 R12, [R233+0xc000] ;  /* 0x00c00000e90c783b */ /* 0x000ea80000000200 */
        /* <DEDUP_REMOVED lines=9> */
[----:B-1----:R-:W-:Y:S08]  /*2440*/  HMMA.16816.F32 R28, R36, R32, R28 ;  /* 0x00000020241c723c */ /* 0x002ff0000000181c */
[----:B------:R-:W-:Y:S01]  /*2450*/  HMMA.16816.F32 R16, R24, R86, R16 ;  /* 0x000000561810723c */ /* 0x000fe20000001810 */
[----:B------:R-:W-:Y:S07]  /*2460*/  LDSM.16.M88.4 R84, [R235+0x7000] ;  /* 0x00700000eb54783b */ /* 0x000fee0000000200 */
[----:B--2---:R-:W-:Y:S08]  /*2470*/  HMMA.16816.F32 R4, R12, R8, R4 ;  /* 0x000000080c04723c */ /* 0x004ff00000001804 */
        /* <DEDUP_REMOVED lines=197> */
.L_x_1428:
        /* <DEDUP_REMOVED lines=360> */
.L_x_1432:
        /* <DEDUP_REMOVED lines=29> */
.L_x_1430:
        /* <DEDUP_REMOVED lines=20> */
[----:B------:R-:W-:Y:S05]  /*4a60*/  ISETP.LT.AND P0, PT, RZ, UR8, PT ;  /* 0x00000008ff007c0c */ /* 0x000fea000bf01270 */
        /* <DEDUP_REMOVED lines=8> */
[----:B------:R-:W-:Y:S06]  /*4af0*/  LDSM.16.M88.4 R16, [R237+0x10800] ;  /* 0x01080000ed10783b */ /* 0x000fec0000000200 */
[----:B------:R-:W-:Y:S06]  /*4b00*/  LDSM.16.M88.4 R24, [R237+0x11000] ;  /* 0x01100000ed18783b */ /* 0x000fec0000000200 */
[----:B------:R-:W-:Y:S06]  /*4b10*/  LDSM.16.M88.4 R164, [R237+0x11800] ;  /* 0x01180000eda4783b */ /* 0x000fec0000000200 */
[----:B--2---:R-:W1:Y:S06]  /*4b20*/  LDSM.16.M88.4 R8, [R237+0x10000] ;  /* 0x01000000ed08783b */ /* 0x004e6c0000000200 */
[----:B------:R-:W0:Y:S06]  /*4b30*/  LDGDEPBAR ;  /* 0x00000000000079af */ /* 0x000e2c0000000000 */
[----:B------:R-:W-:Y:S06]  /*4b40*/  LDSM.16.M88.4 R168, [R236] ;  /* 0x00000000eca8783b */ /* 0x000fec0000000200 */
[----:B------:R-:W2:Y:S06]  /*4b50*/  LDSM.16.M88.4 R172, [R235] ;  /* 0x00000000ebac783b */ /* 0x000eac0000000200 */
[----:B------:R-:W3:Y:S06]  /*4b60*/  LDSM.16.M88.4 R176, [R227] ;  /* 0x00000000e3b0783b */ /* 0x000eec0000000200 */
[----:B------:R-:W4:Y:S06]  /*4b70*/  LDSM.16.M88.4 R180, [R226] ;  /* 0x00000000e2b4783b */ /* 0x000f2c0000000200 */
[----:B------:R-:W5:Y:S01]  /*4b80*/  LDSM.16.M88.4 R184, [R225] ;  /* 0x00000000e1b8783b */ /* 0x000f620000000200 */
[C---:B-1----:R-:W-:Y:S05]  /*4b90*/  HMMA.16816.F32 R4, R32.reuse, R8, RZ ;  /* 0x000000082004723c */ /* 0x042fea00000018ff */
[----:B------:R-:W-:Y:S03]  /*4ba0*/  LDSM.16.M88.4 R188, [R234] ;  /* 0x00000000eabc783b */ /* 0x000fe60000000200 */
[C---:B------:R-:W-:Y:S03]  /*4bb0*/  HMMA.16816.F32 R8, R32.reuse, R10, RZ ;  /* 0x0000000a2008723c */ /* 0x040fe600000018ff */
[----:B------:R-:W1:Y:S06]  /*4bc0*/  LDSM.16.M88.4 R192, [R231+0x10000] ;  /* 0x01000000e7c0783b */ /* 0x000e6c0000000200 */
[----:B------:R-:W-:Y:S01]  /*4bd0*/  LDSM.16.M88.4 R196, [R231+0x11000] ;  /* 0x01100000e7c4783b */ /* 0x000fe20000000200 */
[C---:B------:R-:W-:Y:S05]  /*4be0*/  HMMA.16816.F32 R12, R32.reuse, R16, RZ ;  /* 0x00000010200c723c */ /* 0x040fea00000018ff */
[----:B------:R-:W-:Y:S03]  /*4bf0*/  LDSM.16.M88.4 R200, [R231+0x11800] ;  /* 0x01180000e7c8783b */ /* 0x000fe60000000200 */
[C---:B------:R-:W-:Y:S03]  /*4c00*/  HMMA.16816.F32 R16, R32.reuse, R18, RZ ;  /* 0x000000122010723c */ /* 0x040fe600000018ff */
[----:B------:R-:W-:Y:S05]  /*4c10*/  LDSM.16.M88.4 R204, [R233] ;  /* 0x00000000e9cc783b */ /* 0x000fea0000000200 */
[C---:B------:R-:W-:Y:S01]  /*4c20*/  HMMA.16816.F32 R20, R32.reuse, R24, RZ ;  /* 0x000000182014723c */ /* 0x040fe200000018ff */
[----:B------:R-:W-:Y:S07]  /*4c30*/  LDSM.16.M88.4 R208, [R224] ;  /* 0x00000000e0d0783b */ /* 0x000fee0000000200 */
[C---:B------:R-:W-:Y:S08]  /*4c40*/  HMMA.16816.F32 R24, R32.reuse, R26, RZ ;  /* 0x0000001a2018723c */ /* 0x040ff000000018ff */
[C---:B------:R-:W-:Y:S08]  /*4c50*/  HMMA.16816.F32 R28, R32.reuse, R164, RZ ;  /* 0x000000a4201c723c */ /* 0x040ff000000018ff */
[----:B------:R-:W-:Y:S01]  /*4c60*/  HMMA.16816.F32 R32, R32, R166, RZ ;  /* 0x000000a62020723c */ /* 0x000fe200000018ff */
        /* <DEDUP_REMOVED lines=8> */
[C---:B------:R-:W-:Y:S01]  /*4cf0*/  HMMA.16816.F32 R24, R168.reuse, R182, R24 ;  /* 0x000000b6a818723c */ /* 0x040fe20000001818 */
[----:B------:R-:W-:Y:S07]  /*4d00*/  LDSM.16.M88.4 R180, [R238+0x4000] ;  /* 0x00400000eeb4783b */ /* 0x000fee0000000200 */
[C---:B-----5:R-:W-:Y:S08]  /*4d10*/  HMMA.16816.F32 R28, R168.reuse, R184, R28 ;  /* 0x000000b8a81c723c */ /* 0x060ff0000000181c */
[----:B------:R-:W-:Y:S01]  /*4d20*/  HMMA.16816.F32 R32, R168, R186, R32 ;  /* 0x000000baa820723c */ /* 0x000fe20000001820 */
[----:B------:R-:W2:Y:S06]  /*4d30*/  LDSM.16.M88.4 R168, [R224+0x800] ;  /* 0x00080000e0a8783b */ /* 0x000eac0000000200 */
[----:B------:R-:W3:Y:S01]  /*4d40*/  LDSM.16.M88.4 R184, [R237+0x12000] ;  /* 0x01200000edb8783b */ /* 0x000ee20000000200 */
[C---:B-1----:R-:W-:Y:S08]  /*4d50*/  HMMA.16816.F32 R4, R188.reuse, R192, R4 ;  /* 0x000000c0bc04723c */ /* 0x042ff00000001804 */
[C---:B------:R-:W-:Y:S01]  /*4d60*/  HMMA.16816.F32 R8, R188.reuse, R194, R8 ;  /* 0x000000c2bc08723c */ /* 0x040fe20000001808 */
[----:B------:R-:W-:Y:S07]  /*4d70*/  LDSM.16.M88.4 R192, [R237+0x13800] ;  /* 0x01380000edc0783b */ /* 0x000fee0000000200 */
[C---:B------:R-:W-:Y:S08]  /*4d80*/  HMMA.16816.F32 R12, R188.reuse, R164, R12 ;  /* 0x000000a4bc0c723c */ /* 0x040ff0000000180c */
[C---:B------:R-:W-:Y:S01]  /*4d90*/  HMMA.16816.F32 R16, R188.reuse, R166, R16 ;  /* 0x000000a6bc10723c */ /* 0x040fe20000001810 */
[----:B------:R-:W1:Y:S07]  /*4da0*/  LDSM.16.M88.4 R164, [R237+0x12800] ;  /* 0x01280000eda4783b */ /* 0x000e6e0000000200 */
[C---:B------:R-:W-:Y:S08]  /*4db0*/  HMMA.16816.F32 R20, R188.reuse, R196, R20 ;  /* 0x000000c4bc14723c */ /* 0x040ff00000001814 */
[C---:B------:R-:W-:Y:S01]  /*4dc0*/  HMMA.16816.F32 R24, R188.reuse, R198, R24 ;  /* 0x000000c6bc18723c */ /* 0x040fe20000001818 */
[----:B------:R-:W-:Y:S07]  /*4dd0*/  LDSM.16.M88.4 R196, [R236+0x4000] ;  /* 0x00400000ecc4783b */ /* 0x000fee0000000200 */
[C---:B------:R-:W-:Y:S08]  /*4de0*/  HMMA.16816.F32 R28, R188.reuse, R200, R28 ;  /* 0x000000c8bc1c723c */ /* 0x040ff0000000181c */
[----:B------:R-:W-:Y:S01]  /*4df0*/  HMMA.16816.F32 R32, R188, R202, R32 ;  /* 0x000000cabc20723c */ /* 0x000fe20000001820 */
[----:B------:R-:W4:Y:S06]  /*4e00*/  LDSM.16.M88.4 R188, [R237+0x13000] ;  /* 0x01300000edbc783b */ /* 0x000f2c0000000200 */
[----:B------:R-:W5:Y:S01]  /*4e10*/  LDSM.16.M88.4 R200, [R223] ;  /* 0x00000000dfc8783b */ /* 0x000f620000000200 */
[C---:B------:R-:W-:Y:S08]  /*4e20*/  HMMA.16816.F32 R4, R204.reuse, R208, R4 ;  /* 0x000000d0cc04723c */ /* 0x040ff00000001804 */
[C---:B------:R-:W-:Y:S01]  /*4e30*/  HMMA.16816.F32 R8, R204.reuse, R210, R8 ;  /* 0x000000d2cc08723c */ /* 0x040fe20000001808 */
[----:B------:R-:W-:Y:S07]  /*4e40*/  LDSM.16.M88.4 R208, [R231+0x12000] ;  /* 0x01200000e7d0783b */ /* 0x000fee0000000200 */
        /* <DEDUP_REMOVED lines=8> */
[----:B------:R-:W2:Y:S06]  /*4ed0*/  LDSM.16.M88.4 R176, [R220] ;  /* 0x00000000dcb0783b */ /* 0x000eac0000000200 */
[----:B------:R-:W2:Y:S01]  /*4ee0*/  LDSM.16.M88.4 R204, [R234+0x4000] ;  /* 0x00400000eacc783b */ /* 0x000ea20000000200 */
        /* <DEDUP_REMOVED lines=21> */
[----:B------:R-:W5:Y:S07]  /*5040*/  LDSM.16.M88.4 R172, [R224+0x3000] ;  /* 0x00300000e0ac783b */ /* 0x000f6e0000000200 */
[C---:B------:R-:W-:Y:S08]  /*5050*/  HMMA.16816.F32 R28, R196.reuse, R176, R28 ;  /* 0x000000b0c41c723c */ /* 0x040ff0000000181c */
[----:B------:R-:W-:Y:S01]  /*5060*/  HMMA.16816.F32 R32, R196, R178, R32 ;  /* 0x000000b2c420723c */ /* 0x000fe20000001820 */
[----:B------:R-:W2:Y:S06]  /*5070*/  LDSM.16.M88.4 R176, [R224+0x3800] ;  /* 0x00380000e0b0783b */ /* 0x000eac0000000200 */
[----:B------:R-:W2:Y:S01]  /*5080*/  LDSM.16.M88.4 R196, [R238+0x8000] ;  /* 0x00800000eec4783b */ /* 0x000ea20000000200 */
[C---:B------:R-:W-:Y:S08]  /*5090*/  HMMA.16816.F32 R4, R204.reuse, R208, R4 ;  /* 0x000000d0cc04723c */ /* 0x040ff00000001804 */
[C---:B------:R-:W-:Y:S01]  /*50a0*/  HMMA.16816.F32 R8, R204.reuse, R210, R8 ;  /* 0x000000d2cc08723c */ /* 0x040fe20000001808 */
[----:B------:R-:W-:Y:S07]  /*50b0*/  LDSM.16.M88.4 R208, [R219] ;  /* 0x00000000dbd0783b */ /* 0x000fee0000000200 */
        /* <DEDUP_REMOVED lines=8> */
[----:B------:R-:W1:Y:S06]  /*5140*/  LDSM.16.M88.4 R184, [R237+0x15800] ;  /* 0x01580000edb8783b */ /* 0x000e6c0000000200 */
[----:B------:R-:W1:Y:S01]  /*5150*/  LDSM.16.M88.4 R204, [R236+0x8000] ;  /* 0x00800000eccc783b */ /* 0x000e620000000200 */
[C---:B----4-:R-:W-:Y:S08]  /*5160*/  HMMA.16816.F32 R4, R188.reuse, R192, R4 ;  /* 0x000000c0bc04723c */ /* 0x050ff00000001804 */
[C---:B------:R-:W-:Y:S01]  /*5170*/  HMMA.16816.F32 R8, R188.reuse, R194, R8 ;  /* 0x000000c2bc08723c */ /* 0x040fe20000001808 */
[----:B------:R-:W-:Y:S07]  /*5180*/  LDSM.16.M88.4 R192, [R231+0x14000] ;  /* 0x01400000e7c0783b */ /* 0x000fee0000000200 */
[C---:B--2---:R-:W-:Y:S08]  /*5190*/  HMMA.16816.F32 R12, R188.reuse, R168, R12 ;  /* 0x000000a8bc0c723c */ /* 0x044ff0000000180c */
[C---:B------:R-:W-:Y:S01]  /*51a0*/  HMMA.16816.F32 R16, R188.reuse, R170, R16 ;  /* 0x000000aabc10723c */ /* 0x040fe20000001810 */
[----:B------:R-:W2:Y:S07]  /*51b0*/  LDSM.16.M88.4 R168, [R218] ;  /* 0x00000000daa8783b */ /* 0x000eae0000000200 */
[C---:B-----5:R-:W-:Y:S08]  /*51c0*/  HMMA.16816.F32 R20, R188.reuse, R172, R20 ;  /* 0x000000acbc14723c */ /* 0x060ff00000001814 */
[C---:B------:R-:W-:Y:S01]  /*51d0*/  HMMA.16816.F32 R24, R188.reuse, R174, R24 ;  /* 0x000000aebc18723c */ /* 0x040fe20000001818 */
[----:B------:R-:W4:Y:S07]  /*51e0*/  LDSM.16.M88.4 R172, [R217] ;  /* 0x00000000d9ac783b */ /* 0x000f2e0000000200 */
[C---:B------:R-:W-:Y:S08]  /*51f0*/  HMMA.16816.F32 R28, R188.reuse, R176, R28 ;  /* 0x000000b0bc1c723c */ /* 0x040ff0000000181c */
[----:B------:R-:W-:Y:S01]  /*5200*/  HMMA.16816.F32 R32, R188, R178, R32 ;  /* 0x000000b2bc20723c */ /* 0x000fe20000001820 */
[----:B------:R-:W5:Y:S06]  /*5210*/  LDSM.16.M88.4 R176, [R216] ;  /* 0x00000000d8b0783b */ /* 0x000f6c0000000200 */
[----:B------:R-:W2:Y:S01]  /*5220*/  LDSM.16.M88.4 R188, [R234+0x8000] ;  /* 0x00800000eabc783b */ /* 0x000ea20000000200 */
[C---:B------:R-:W-:Y:S08]  /*5230*/  HMMA.16816.F32 R4, R196.reuse, R200, R4 ;  /* 0x000000c8c404723c */ /* 0x040ff00000001804 */
[C---:B------:R-:W-:Y:S01]  /*5240*/  HMMA.16816.F32 R8, R196.reuse, R202, R8 ;  /* 0x000000cac408723c */ /* 0x040fe20000001808 */
[----:B------:R-:W-:Y:S07]  /*5250*/  LDSM.16.M88.4 R200, [R224+0x4000] ;  /* 0x00400000e0c8783b */ /* 0x000fee0000000200 */
        /* <DEDUP_REMOVED lines=10> */
[C---:B------:R-:W-:Y:S08]  /*5300*/  HMMA.16816.F32 R4, R204.reuse, R208, R4 ;  /* 0x000000d0cc04723c */ /* 0x040ff00000001804 */
[C---:B------:R-:W-:Y:S01]  /*5310*/  HMMA.16816.F32 R8, R204.reuse, R210, R8 ;  /* 0x000000d2cc08723c */ /* 0x040fe20000001808 */
[----:B------:R-:W-:Y:S07]  /*5320*/  LDSM.16.M88.4 R208, [R237+0x16000] ;  /* 0x01600000edd0783b */ /* 0x000fee0000000200 */
[C---:B--2---:R-:W-:Y:S08]  /*5330*/  HMMA.16816.F32 R12, R204.reuse, R168, R12 ;  /* 0x000000a8cc0c723c */ /* 0x044ff0000000180c */
[C---:B------:R-:W-:Y:S01]  /*5340*/  HMMA.16816.F32 R16, R204.reuse, R170, R16 ;  /* 0x000000aacc10723c */ /* 0x040fe20000001810 */
[----:B------:R-:W2:Y:S07]  /*5350*/  LDSM.16.M88.4 R168, [R224+0x4800] ;  /* 0x00480000e0a8783b */ /* 0x000eae0000000200 */
[C---:B----4-:R-:W-:Y:S08]  /*5360*/  HMMA.16816.F32 R20, R204.reuse, R172, R20 ;  /* 0x000000accc14723c */ /* 0x050ff00000001814 */
[C---:B------:R-:W-:Y:S01]  /*5370*/  HMMA.16816.F32 R24, R204.reuse, R174, R24 ;  /* 0x000000aecc18723c */ /* 0x040fe20000001818 */
[----:B------:R-:W4:Y:S07]  /*5380*/  LDSM.16.M88.4 R172, [R224+0x5000] ;  /* 0x00500000e0ac783b */ /* 0x000f2e0000000200 */
[C---:B-----5:R-:W-:Y:S08]  /*5390*/  HMMA.16816.F32 R28, R204.reuse, R176, R28 ;  /* 0x000000b0cc1c723c */ /* 0x060ff0000000181c */
[----:B------:R-:W-:Y:S01]  /*53a0*/  HMMA.16816.F32 R32, R204, R178, R32 ;  /* 0x000000b2cc20723c */ /* 0x000fe20000001820 */
[----:B------:R-:W5:Y:S06]  /*53b0*/  LDSM.16.M88.4 R176, [R224+0x5800] ;  /* 0x00580000e0b0783b */ /* 0x000f6c0000000200 */
        /* <DEDUP_REMOVED lines=19> */
[----:B------:R-:W2:Y:S07]  /*54f0*/  LDSM.16.M88.4 R168, [R214] ;  /* 0x00000000d6a8783b */ /* 0x000eae0000000200 */
[C---:B----4-:R-:W-:Y:S08]  /*5500*/  HMMA.16816.F32 R20, R196.reuse, R172, R20 ;  /* 0x000000acc414723c */ /* 0x050ff00000001814 */
[C---:B------:R-:W-:Y:S01]  /*5510*/  HMMA.16816.F32 R24, R196.reuse, R174, R24 ;  /* 0x000000aec418723c */ /* 0x040fe20000001818 */
[----:B------:R-:W4:Y:S07]  /*5520*/  LDSM.16.M88.4 R172, [R213] ;  /* 0x00000000d5ac783b */ /* 0x000f2e0000000200 */
[C---:B-----5:R-:W-:Y:S08]  /*5530*/  HMMA.16816.F32 R28, R196.reuse, R176, R28 ;  /* 0x000000b0c41c723c */ /* 0x060ff0000000181c */
        /* <DEDUP_REMOVED lines=17> */
[C---:B------:R-:W-:Y:S08]  /*5650*/  HMMA.16816.F32 R8, R188.reuse, R194, R8 ;  /* 0x000000c2bc08723c */ /* 0x040ff00000001808 */
[C---:B--2---:R-:W-:Y:S08]  /*5660*/  HMMA.16816.F32 R12, R188.reuse, R168, R12 ;  /* 0x000000a8bc0c723c */ /* 0x044ff0000000180c */
[C---:B------:R-:W-:Y:S08]  /*5670*/  HMMA.16816.F32 R16, R188.reuse, R170, R16 ;  /* 0x000000aabc10723c */ /* 0x040ff00000001810 */
[C---:B----4-:R-:W-:Y:S08]  /*5680*/  HMMA.16816.F32 R20, R188.reuse, R172, R20 ;  /* 0x000000acbc14723c */ /* 0x050ff00000001814 */
[C---:B------:R-:W-:Y:S08]  /*5690*/  HMMA.16816.F32 R24, R188.reuse, R174, R24 ;  /* 0x000000aebc18723c */ /* 0x040ff00000001818 */
[C---:B-----5:R-:W-:Y:S08]  /*56a0*/  HMMA.16816.F32 R28, R188.reuse, R176, R28 ;  /* 0x000000b0bc1c723c */ /* 0x060ff0000000181c */
[----:B------:R-:W-:Y:S08]  /*56b0*/  HMMA.16816.F32 R32, R188, R178, R32 ;  /* 0x000000b2bc20723c */ /* 0x000ff00000001820 */
[C---:B------:R-:W-:Y:S08]  /*56c0*/  HMMA.16816.F32 R4, R196.reuse, R200, R4 ;  /* 0x000000c8c404723c */ /* 0x040ff00000001804 */
[C---:B------:R-:W-:Y:S08]  /*56d0*/  HMMA.16816.F32 R8, R196.reuse, R202, R8 ;  /* 0x000000cac408723c */ /* 0x040ff00000001808 */
[C---:B-1----:R-:W-:Y:S08]  /*56e0*/  HMMA.16816.F32 R12, R196.reuse, R164, R12 ;  /* 0x000000a4c40c723c */ /* 0x042ff0000000180c */
        /* <DEDUP_REMOVED lines=83> */
.L_x_1431:
[----:B------:R-:W-:Y:S01]  /*5c20*/  FMNMX.FTZ R5, R183, R2, !PT ;  /* 0x00000002b7057209 */ /* 0x000fe20007810000 */
        /* <DEDUP_REMOVED lines=489> */
.L_x_1429:
        /* <DEDUP_REMOVED lines=402> */
.L_x_1434:
[----:B--234-:R-:W-:Y:S05]  /*93e0*/  BSYNC B0 ;  /* 0x0000000000007941 */ /* 0x01cfea0003800000 */
.L_x_1433:
        /* <DEDUP_REMOVED lines=27> */
.L_x_1436:
[----:B------:R-:W-:Y:S05]  /*95a0*/  BSYNC B0 ;  /* 0x0000000000007941 */ /* 0x000fea0003800000 */
.L_x_1435:
        /* <DEDUP_REMOVED lines=18> */
.L_x_1438:
[----:B------:R-:W-:Y:S05]  /*96d0*/  BSYNC B0 ;  /* 0x0000000000007941 */ /* 0x000fea0003800000 */
.L_x_1437:
        /* <DEDUP_REMOVED lines=18> */
.L_x_1440:
[----:B------:R-:W-:Y:S05]  /*9800*/  BSYNC B0 ;  /* 0x0000000000007941 */ /* 0x000fea0003800000 */
.L_x_1439:
        /* <DEDUP_REMOVED lines=17> */
.L_x_1425:
        /* <DEDUP_REMOVED lines=73> */
.L_x_1442:
[----:B------:R-:W-:Y:S05]  /*9db0*/  BSYNC B0 ;  /* 0x0000000000007941 */ /* 0x000fea0003800000 */
.L_x_1441:
        /* <DEDUP_REMOVED lines=18> */
.L_x_1444:
[----:B------:R-:W-:Y:S05]  /*9ee0*/  BSYNC B0 ;  /* 0x0000000000007941 */ /* 0x000fea0003800000 */
.L_x_1443:
        /* <DEDUP_REMOVED lines=18> */
.L_x_1446:
[----:B------:R-:W-:Y:S05]  /*a010*/  BSYNC B0 ;  /* 0x0000000000007941 */ /* 0x000fea0003800000 */
.L_x_1445:
        /* <DEDUP_REMOVED lines=17> */
.L_x_1448:
[----:B------:R-:W-:Y:S05]  /*a130*/  BSYNC B0 ;  /* 0x0000000000007941 */ /* 0x000fea0003800000 */
.L_x_1447:
        /* <DEDUP_REMOVED lines=35> */
.L_x_1449:
        /* <DEDUP_REMOVED lines=9> */
.L_x_2053:


//--------------------- .text._ZN5flash16flash_fwd_kernelI23Flash_fwd_kernel_traitsILi256ELi128ELi64ELi8ELb0ELb0EN7cutlass6half_tE19Flash_kernel_traitsILi256ELi128ELi64ELi8ES3_EELb1ELb0ELb0ELb1ELb0ELb0ELb0ELb0EEEvNS_16Flash_fwd_paramsE --------------------------
	.section	.text._ZN5flash16flash_fwd_kernelI23Flash_fwd_kernel_traitsILi256ELi128ELi64ELi8ELb0ELb0EN7cutlass6half_tE19Flash_kernel_traitsILi256ELi128ELi64ELi8ES3_EELb1ELb0ELb0ELb1ELb0ELb0ELb0ELb0EEEvNS_16Flash_fwd_paramsE,"ax",@progbits
	.sectioninfo	@"SHI_REGISTERS=255"
	.align	128
        .global         _ZN5flash16flash_fwd_kernelI23Flash_fwd_kernel_traitsILi256ELi128ELi64ELi8ELb0ELb0EN7cutlass6half_tE19Flash_kernel_traitsILi256ELi128ELi64ELi8ES3_EELb1ELb0ELb0ELb1ELb0ELb0ELb0ELb0EEEvNS_16Flash_fwd_paramsE
        .type           _ZN5flash16flash_fwd_kernelI23Flash_fwd_kernel_traitsILi256ELi128ELi64ELi8ELb0ELb0EN7cutlass6half_tE19Flash_kernel_traitsILi256ELi128ELi64ELi8ES3_EELb1ELb0ELb0ELb1ELb0ELb0ELb0ELb0EEEvNS_16Flash_fwd_paramsE,@function
        .size           _ZN5flash16flash_fwd_kernelI23Flash_fwd_kernel_traitsILi256ELi128ELi64ELi8ELb0ELb0EN7cutlass6half_tE19Flash_kernel_traitsILi256ELi128ELi64ELi8ES3_EELb1ELb0ELb0ELb1ELb0ELb0ELb0ELb0EEEvNS_16Flash_fwd_paramsE,(.L_x_2054 - _ZN5flash16flash_fwd_kernelI23Flash_fwd_kernel_traitsILi256ELi128ELi64ELi8ELb0ELb0EN7cutlass6half_tE19Flash_kernel_traitsILi256ELi128ELi64ELi8ES3_EELb1ELb0ELb0ELb1ELb0ELb0ELb0ELb0EEEvNS_16Flash_fwd_paramsE)
        .other          _ZN5flash16flash_fwd_kernelI23Flash_fwd_kernel_traitsILi256ELi128ELi64ELi8ELb0ELb0EN7cutlass6half_tE19Flash_kernel_traitsILi256ELi128ELi64ELi8ES3_EELb1ELb0ELb0ELb1ELb0ELb0ELb0ELb0EEEvNS_16Flash_fwd_paramsE,@"STO_CUDA_ENTRY STV_DEFAULT"
_ZN5flash16flash_fwd_kernelI23Flash_fwd_kernel_traitsILi256ELi128ELi64ELi8ELb0ELb0EN7cutlass6half_tE19Flash_kernel_traitsILi256ELi128ELi64ELi8ES3_EELb1ELb0ELb0ELb1ELb0ELb0ELb0ELb0EEEvNS_16Flash_fwd_paramsE:
.text._ZN5flash16flash_fwd_kernelI23Flash_fwd_kernel_traitsILi256ELi128ELi64ELi8ELb0ELb0EN7cutlass6half_tE19Flash_kernel_traitsILi256ELi128ELi64ELi8ES3_EELb1ELb0ELb0ELb1ELb0ELb0ELb0ELb0EEEvNS_16Flash_fwd_paramsE:
        /* <DEDUP_REMOVED lines=25> */
[----:B------:R-:W-:Y:S01]  /*0190*/  ULDC.64 UR4, c[0x0][0x248] ;  /* 0x0000920000047ab9 */ /* 0x000fe20000000a00 */
[----:B------:R-:W-:Y:S01]  /*01a0*/  PLOP3.LUT P0, PT, PT, PT, UP2, 0x80, 0x0 ;  /* 0x000000000000781c */ /* 0x000fe20003f0f028 */
[----:B------:R-:W-:Y:S02]  /*01b0*/  UISETP.NE.AND UP3, UPT, UR6, URZ, UPT ;  /* 0x0000003f0600728c */ /* 0x000fe4000bf65270 */
        /* <DEDUP_REMOVED lines=10> */
[----:B------:R-:W-:Y:S01]  /*0260*/  UIMAD.WIDE UR4, UR19, UR7, UR4 ;  /* 0x00000007130472a5 */ /* 0x000fe2000f8e0204 */
[----:B----4-:R-:W1:Y:S08]  /*0270*/  @P2 R2UR UR22, R4 ;  /* 0x00000000041623c2 */ /* 0x010e7000000e0000 */
[----:B------:R-:W2:Y:S01]  /*0280*/  @P2 R2UR UR23, R5 ;  /* 0x00000000051723c2 */ /* 0x000ea200000e0000 */
[----:B-1----:R-:W-:Y:S01]  /*0290*/  IMAD.U32 R4, RZ, RZ, UR22 ;  /* 0x00000016ff047e24 */ /* 0x002fe2000f8e00ff */
[----:B---3--:R-:W-:Y:S01]  /*02a0*/  @P2 IADD3 R7, P1, R2, c[0x0][0x300], RZ ;  /* 0x0000c00002072a10 */ /* 0x008fe20007f3e0ff */
[----:B------:R-:W-:Y:S01]  /*02b0*/  IMAD.U32 R2, RZ, RZ, UR8 ;  /* 0x00000008ff027e24 */ /* 0x000fe2000f8e00ff */
[----:B--2---:R-:W-:-:S03]  /*02c0*/  MOV R5, UR23 ;  /* 0x0000001700057c02 */ /* 0x004fc60008000f00 */
[----:B------:R-:W-:Y:S02]  /*02d0*/  @P2 IMAD.X R8, RZ, RZ, R3, P1 ;  /* 0x000000ffff082224 */ /* 0x000fe400008e0603 */
[----:B------:R1:W-:Y:S01]  /*02e0*/  @!P3 STG.E.64 [R10.64], R4 ;  /* 0x000000040a00b986 */ /* 0x0003e2000c101b14 */
[----:B------:R-:W-:Y:S01]  /*02f0*/  IMAD.U32 R3, RZ, RZ, UR9 ;  /* 0x00000009ff037e24 */ /* 0x000fe2000f8e00ff */
[----:B------:R-:W-:Y:S01]  /*0300*/  PLOP3.LUT P2, PT, PT, PT, UP0, 0x80, 0x0 ;  /* 0x000000000000781c */ /* 0x000fe20003f4f008 */
        /* <DEDUP_REMOVED lines=14> */
[----:B------:R-:W-:Y:S02]  /*03f0*/  UMOV UR11, 0xffffffff ;  /* 0xffffffff000b7882 */ /* 0x000fe40000000000 */
[----:B------:R-:W-:Y:S02]  /*0400*/  UMOV UR8, 0xffffffff ;  /* 0xffffffff00087882 */ /* 0x000fe40000000000 */
[----:B------:R-:W-:Y:S02]  /*0410*/  ULDC UR4, c[0x0][0x1c0] ;  /* 0x0000700000047ab9 */ /* 0x000fe40000000800 */
[----:B------:R-:W-:-:S02]  /*0420*/  UIMAD UR4, UR19, UR4, UR18 ;  /* 0x00000004130472a4 */ /* 0x000fc4000f8e0212 */
[----:B------:R-:W-:Y:S02]  /*0430*/  UMOV UR27, URZ ;  /* 0x0000003f001b7c82 */ /* 0x000fe40008000000 */
[----:B------:R-:W-:-:S04]  /*0440*/  USHF.L.U32 UR5, UR4, 0x5, URZ ;  /* 0x0000000504057899 */ /* 0x000fc8000800063f */
[----:B------:R-:W-:Y:S01]  /*0450*/  USHF.R.S32.HI UR4, URZ, 0x1f, UR5 ;  /* 0x0000001f3f047899 */ /* 0x000fe20008011405 */
[----:B---3--:R1:W3:Y:S08]  /*0460*/  @P0 R2UR UR11, R9 ;  /* 0x00000000090b03c2 */ /* 0x0082f000000e0000 */
[----:B----4-:R-:W3:Y:S01]  /*0470*/  @P0 R2UR UR16, R6 ;  /* 0x00000000061003c2 */ /* 0x010ee200000e0000 */
[----:B-1----:R-:W-:-:S04]  /*0480*/  SHF.R.S32.HI R9, RZ, 0x1f, R102 ;  /* 0x0000001fff097819 */ /* 0x002fc80000011466 */
[----:B------:R-:W-:-:S03]  /*0490*/  LEA.HI R12, R9, R102, RZ, 0x5 ;  /* 0x00000066090c7211 */ /* 0x000fc600078f28ff */
[----:B--2---:R1:W2:Y:S01]  /*04a0*/  @P1 R2UR UR27, R4 ;  /* 0x00000000041b13c2 */ /* 0x0042a200000e0000 */
[----:B---3--:R-:W-:-:S07]  /*04b0*/  @UP2 UIADD3 UR16, UR16, -UR11, URZ ;  /* 0x8000000b10102290 */ /* 0x008fce000fffe03f */
[----:B-----5:R3:W4:Y:S01]  /*04c0*/  @!P2 R2UR UR8, R0 ;  /* 0x000000000008a3c2 */ /* 0x02072200000e0000 */
[----:B------:R-:W-:Y:S01]  /*04d0*/  ISETP.NE.U32.AND P2, PT, RZ, c[0x0][0x248], PT ;  /* 0x00009200ff007a0c */ /* 0x000fe20003f45070 */
[----:B------:R-:W-:-:S03]  /*04e0*/  @!UP2 ULDC UR16, c[0x0][0x214] ;  /* 0x000085000010aab9 */ /* 0x000fc60000000800 */
[----:B------:R-:W-:Y:S02]  /*04f0*/  ISETP.NE.AND.EX P2, PT, RZ, c[0x0][0x24c], PT, P2 ;  /* 0x00009300ff007a0c */ /* 0x000fe40003f45320 */
[----:B---3--:R-:W-:-:S05]  /*0500*/  LOP3.LUT R0, R12, 0xffffffe0, RZ, 0xc0, !PT ;  /* 0xffffffe00c007812 */ /* 0x008fca00078ec0ff */
[----:B------:R-:W-:-:S05]  /*0510*/  IMAD.IADD R100, R102, 0x1, -R0 ;  /* 0x0000000166647824 */ /* 0x000fca00078e0a00 */
[--C-:B------:R-:W-:Y:S02]  /*0520*/  IADD3 R106, P1, P0, R7, UR5, R100.reuse ;  /* 0x00000005076a7c10 */ /* 0x100fe4000f83e064 */
[----:B------:R-:W-:-:S03]  /*0530*/  SHF.R.S32.HI R0, RZ, 0x1f, R100 ;  /* 0x0000001fff007819 */ /* 0x000fc60000011464 */
[----:B------:R1:W-:Y:S01]  /*0540*/  STL [R1+0x28], R106 ;  /* 0x0000286a01007387 */ /* 0x0003e20000100800 */
[----:B------:R-:W-:Y:S01]  /*0550*/  IADD3.X R103, R8, UR4, R0, P1, P0 ;  /* 0x0000000408677c10 */ /* 0x000fe20008fe0400 */
        /* <DEDUP_REMOVED lines=8> */
.L_x_1450:
[----:B------:R-:W-:Y:S02]  /*05e0*/  ULDC UR6, c[0x0][0x218] ;  /* 0x0000860000067ab9 */ /* 0x000fe40000000800 */
.L_x_1451:
        /* <DEDUP_REMOVED lines=61> */
.L_x_1453:
        /* <DEDUP_REMOVED lines=50> */
.L_x_1454:
        /* <DEDUP_REMOVED lines=10> */
[C---:B------:R-:W-:Y:S01]  /*0d80*/  LOP3.LUT R2, R5.reuse, 0xfffffff0, RZ, 0xc0, !PT ;  /* 0xfffffff005027812 */ /* 0x040fe200078ec0ff */
[----:B------:R-:W-:Y:S01]  /*0d90*/  IMAD.IADD R28, R102, 0x1, -R0 ;  /* 0x00000001661c7824 */ /* 0x000fe200078e0a00 */
[----:B------:R-:W-:Y:S01]  /*0da0*/  LEA.HI R0, R5, R4, RZ, 0x1 ;  /* 0x0000000405007211 */ /* 0x000fe200078f08ff */
[----:B------:R-:W-:Y:S01]  /*0db0*/  BSSY B0, `(.L_x_1455) ;  /* 0x000006f000007945 */ /* 0x000fe20003800000 */
        /* <DEDUP_REMOVED lines=8> */
[----:B------:R-:W-:Y:S02]  /*0e40*/  LOP3.LUT R10, R3, R2, RZ, 0x3c, !PT ;  /* 0x00000002030a7212 */ /* 0x000fe400078e3cff */
[----:B------:R-:W-:Y:S02]  /*0e50*/  LEA.HI R11, R5, R6, RZ, 0x3 ;  /* 0x00000006050b7211 */ /* 0x000fe400078f18ff */
[----:B------:R-:W-:Y:S02]  /*0e60*/  SHF.R.S32.HI R111, RZ, 0x1f, R110 ;  /* 0x0000001fff6f7819 */ /* 0x000fe4000001146e */
[----:B------:R-:W-:-:S02]  /*0e70*/  SHF.R.S32.HI R233, RZ, 0x1f, R232 ;  /* 0x0000001fffe97819 */ /* 0x000fc400000114e8 */
[----:B------:R-:W-:Y:S01]  /*0e80*/  IADD3 R2, P0, R110, UR6, RZ ;  /* 0x000000066e027c10 */ /* 0x000fe2000ff1e0ff */
[----:B------:R-:W-:Y:S01]  /*0e90*/  IMAD.WIDE.U32 R4, R232, c[0x0][0x198], R110 ;  /* 0x00006600e8047a25 */ /* 0x000fe200078e006e */
[----:B------:R-:W-:Y:S01]  /*0ea0*/  LEA.HI R9, R9, R102, RZ, 0x6 ;  /* 0x0000006609097211 */ /* 0x000fe200078f30ff */
[----:B------:R2:W-:Y:S01]  /*0eb0*/  STL.64 [R1], R110 ;  /* 0x0000006e01007387 */ /* 0x0005e20000100a00 */
[----:B------:R-:W-:Y:S01]  /*0ec0*/  LOP3.LUT R0, R11, 0xfffffff8, RZ, 0xc0, !PT ;  /* 0xfffffff80b007812 */ /* 0x000fe200078ec0ff */
[----:B------:R-:W-:Y:S01]  /*0ed0*/  IMAD R7, R233, c[0x0][0x198], RZ ;  /* 0x00006600e9077a24 */ /* 0x000fe200078e02ff */
[----:B------:R-:W-:Y:S01]  /*0ee0*/  IADD3.X R3, R111, UR25, RZ, P0, !PT ;  /* 0x000000196f037c10 */ /* 0x000fe200087fe4ff */
[----:B------:R-:W-:Y:S01]  /*0ef0*/  IMAD.SHL.U32 R9, R9, 0x8, RZ ;  /* 0x0000000809097824 */ /* 0x000fe200078e00ff */
[----:B------:R-:W-:Y:S01]  /*0f00*/  IADD3 R8, P0, R4, UR12, RZ ;  /* 0x0000000c04087c10 */ /* 0x000fe2000ff1e0ff */
[----:B------:R-:W-:Y:S01]  /*0f10*/  IMAD.IADD R0, R6, 0x1, -R0 ;  /* 0x0000000106007824 */ /* 0x000fe200078e0a00 */
[----:B------:R-:W-:Y:S01]  /*0f20*/  IADD3 R109, R110, 0x40, RZ ;  /* 0x000000406e6d7810 */ /* 0x000fe20007ffe0ff */
[----:B------:R-:W-:Y:S01]  /*0f30*/  IMAD R6, R232, c[0x0][0x19c], R7 ;  /* 0x00006700e8067a24 */ /* 0x000fe200078e0207 */
[----:B------:R-:W-:Y:S01]  /*0f40*/  LOP3.LUT R10, R10, 0xfffffe00, R9, 0xf8, !PT ;  /* 0xfffffe000a0a7812 */ /* 0x000fe200078ef809 */
[----:B-1----:R-:W-:Y:S01]  /*0f50*/  IMAD.WIDE.U32 R18, R18, c[0x0][0x1a8], R2 ;  /* 0x00006a0012127a25 */ /* 0x002fe200078e0002 */
[C---:B------:R-:W-:Y:S01]  /*0f60*/  LOP3.LUT P2, RZ, R0.reuse, 0x4, RZ, 0xc0, !PT ;  /* 0x0000000400ff7812 */ /* 0x040fe2000784c0ff */
[----:B------:R-:W-:Y:S01]  /*0f70*/  ULDC.64 UR6, c[0x0][0x1b0] ;  /* 0x00006c0000067ab9 */ /* 0x000fe20000000a00 */
[----:B------:R-:W-:Y:S01]  /*0f80*/  IADD3.X R9, R5, UR10, R6, P0, !PT ;  /* 0x0000000a05097c10 */ /* 0x000fe200087fe406 */
[----:B------:R-:W-:Y:S01]  /*0f90*/  IMAD R4, R233, c[0x0][0x1a0], RZ ;  /* 0x00006800e9047a24 */ /* 0x000fe200078e02ff */
[----:B------:R-:W-:Y:S01]  /*0fa0*/  LOP3.LUT P1, RZ, R0, 0x2, RZ, 0xc0, !PT ;  /* 0x0000000200ff7812 */ /* 0x000fe2000782c0ff */
[----:B------:R-:W-:Y:S01]  /*0fb0*/  IMAD.WIDE.U32 R2, R232, c[0x0][0x1a0], R110 ;  /* 0x00006800e8027a25 */ /* 0x000fe200078e006e */
[C---:B------:R-:W-:Y:S01]  /*0fc0*/  IADD3 R108, R110.reuse, 0x80, RZ ;  /* 0x000000806e6c7810 */ /* 0x040fe20007ffe0ff */
[----:B------:R-:W-:Y:S01]  /*0fd0*/  UIMAD UR6, UR28, UR6, URZ ;  /* 0x000000061c0672a4 */ /* 0x000fe2000f8e023f */
[----:B------:R-:W-:Y:S01]  /*0fe0*/  IADD3 R107, R110, 0xc0, RZ ;  /* 0x000000c06e6b7810 */ /* 0x000fe20007ffe0ff */
[----:B------:R-:W-:Y:S01]  /*0ff0*/  IMAD R4, R232, c[0x0][0x1a4], R4 ;  /* 0x00006900e8047a24 */ /* 0x000fe200078e0204 */
[----:B------:R-:W-:Y:S01]  /*1000*/  IADD3 R2, P0, R2, UR26, RZ ;  /* 0x0000001a02027c10 */ /* 0x000fe2000ff1e0ff */
[----:B------:R-:W-:Y:S01]  /*1010*/  IMAD.U32 R5, RZ, RZ, UR8 ;  /* 0x00000008ff057e24 */ /* 0x000fe2000f8e00ff */
[----:B------:R-:W-:Y:S01]  /*1020*/  UIADD3 UR25, -UR14, UR16, URZ ;  /* 0x000000100e197290 */ /* 0x000fe2000fffe13f */
[----:B------:R-:W-:Y:S01]  /*1030*/  IMAD.SHL.U32 R0, R0, 0x40, RZ ;  /* 0x0000004000007824 */ /* 0x000fe200078e00ff */
[----:B------:R-:W-:Y:S01]  /*1040*/  IADD3.X R3, R3, UR24, R4, P0, !PT ;  /* 0x0000001803037c10 */ /* 0x000fe200087fe404 */
[----:B------:R-:W-:Y:S01]  /*1050*/  IMAD.SHL.U32 R6, R21, 0x8, RZ ;  /* 0x0000000815067824 */ /* 0x000fe200078e00ff */
[----:B------:R-:W-:Y:S01]  /*1060*/  UIMAD UR7, UR8, UR7, UR6 ;  /* 0x00000007080772a4 */ /* 0x000fe2000f8e0206 */
[----:B------:R-:W-:Y:S01]  /*1070*/  IMAD.SHL.U32 R4, R11, 0x40, RZ ;  /* 0x000000400b047824 */ /* 0x000fe200078e00ff */
[----:B------:R-:W-:Y:S01]  /*1080*/  LOP3.LUT R0, R0, 0x1c0, RZ, 0xc0, !PT ;  /* 0x000001c000007812 */ /* 0x000fe200078ec0ff */
[----:B------:R-:W-:Y:S01]  /*1090*/  IMAD.WIDE.U32 R24, R5, c[0x0][0x1b8], R2 ;  /* 0x00006e0005187a25 */ /* 0x000fe200078e0002 */
[----:B------:R-:W-:Y:S01]  /*10a0*/  UIMAD UR6, UR8, UR5, UR4 ;  /* 0x00000005080672a4 */ /* 0x000fe2000f8e0204 */
[----:B------:R-:W-:-:S02]  /*10b0*/  ISETP.GE.AND P0, PT, R232, UR25, PT ;  /* 0x00000019e8007c0c */ /* 0x000fc4000bf06270 */
[----:B------:R-:W-:Y:S01]  /*10c0*/  LOP3.LUT R6, R0, 0x8, R6, 0xf8, !PT ;  /* 0x0000000800067812 */ /* 0x000fe200078ef806 */
[----:B------:R2:W-:Y:S01]  /*10d0*/  STL.64 [R1+0x8], R24 ;  /* 0x0000081801007387 */ /* 0x0005e20000100a00 */
[----:B------:R-:W-:Y:S01]  /*10e0*/  SHF.R.U32.HI R0, RZ, 0x3, R0 ;  /* 0x00000003ff007819 */ /* 0x000fe20000011600 */
[----:B------:R-:W-:Y:S01]  /*10f0*/  ULDC.64 UR4, c[0x0][0x1a8] ;  /* 0x00006a0000047ab9 */ /* 0x000fe20000000a00 */
[----:B------:R-:W-:Y:S01]  /*1100*/  IMAD.MOV.U32 R3, RZ, RZ, 0x10 ;  /* 0x00000010ff037424 */ /* 0x000fe200078e00ff */
[----:B------:R2:W-:Y:S01]  /*1110*/  STL [R1+0x14], R109 ;  /* 0x0000146d01007387 */ /* 0x0005e20000100800 */
[----:B------:R-:W-:Y:S01]  /*1120*/  LOP3.LUT R6, R6, R0, RZ, 0x3c, !PT ;  /* 0x0000000006067212 */ /* 0x000fe200078e3cff */
[----:B------:R-:W-:Y:S01]  /*1130*/  UIMAD UR4, UR17, UR4, URZ ;  /* 0x00000004110472a4 */ /* 0x000fe2000f8e023f */
[----:B------:R-:W-:Y:S01]  /*1140*/  IMAD.U32 R0, RZ, RZ, UR8 ;  /* 0x00000008ff007e24 */ /* 0x000fe2000f8e00ff */
[----:B------:R2:W-:Y:S01]  /*1150*/  STL [R1+0x10], R108 ;  /* 0x0000106c01007387 */ /* 0x0005e20000100800 */
[----:B------:R-:W-:Y:S01]  /*1160*/  IADD3 R252, R25, UR6, RZ ;  /* 0x0000000619fc7c10 */ /* 0x000fe2000fffe0ff */
[----:B------:R-:W-:Y:S01]  /*1170*/  UIMAD UR4, UR18, UR5, UR4 ;  /* 0x00000005120472a4 */ /* 0x000fe2000f8e0204 */
[----:B------:R-:W-:Y:S01]  /*1180*/  IMAD.WIDE.U32 R250, R0, c[0x0][0x1b0], R8 ;  /* 0x00006c0000fa7a25 */ /* 0x000fe200078e0008 */
[----:B------:R2:W-:Y:S01]  /*1190*/  STL [R1+0x18], R107 ;  /* 0x0000186b01007387 */ /* 0x0005e20000100800 */
[----:B------:R-:W-:-:S02]  /*11a0*/  LOP3.LUT R4, R6, 0xfffffe00, R4, 0xf8, !PT ;  /* 0xfffffe0006047812 */ /* 0x000fc400078ef804 */
[----:B------:R-:W-:Y:S01]  /*11b0*/  IMAD.U32 R8, RZ, RZ, UR13 ;  /* 0x0000000dff087e24 */ /* 0x000fe2000f8e00ff */
[----:B------:R-:W-:Y:S01]  /*11c0*/  IADD3 R11, R19, UR4, RZ ;  /* 0x00000004130b7c10 */ /* 0x000fe2000fffe0ff */
[----:B------:R-:W-:Y:S01]  /*11d0*/  IMAD.SHL.U32 R223, R10, 0x2, RZ ;  /* 0x000000020adf7824 */ /* 0x000fe200078e00ff */
[----:B------:R-:W-:Y:S01]  /*11e0*/  IADD3 R249, R251, UR7, RZ ;  /* 0x00000007fbf97c10 */ /* 0x000fe2000fffe0ff */
[----:B------:R-:W-:Y:S01]  /*11f0*/  IMAD.WIDE R8, R8, 0x80, R232 ;  /* 0x0000008008087825 */ /* 0x000fe200078e02e8 */
[----:B------:R-:W-:Y:S02]  /*1200*/  SHF.R.S32.HI R101, RZ, 0x5, R12 ;  /* 0x00000005ff657819 */ /* 0x000fe4000001140c */
        /* <DEDUP_REMOVED lines=41> */
.L_x_1456:
[----:B------:R-:W-:Y:S05]  /*14a0*/  BSYNC B0 ;  /* 0x0000000000007941 */ /* 0x000fea0003800000 */
.L_x_1455:
        /* <DEDUP_REMOVED lines=45> */
.L_x_1458:
[----:B------:R-:W-:Y:S05]  /*1780*/  BSYNC B0 ;  /* 0x0000000000007941 */ /* 0x000fea0003800000 */
.L_x_1457:
        /* <DEDUP_REMOVED lines=45> */
.L_x_1460:
[----:B------:R-:W-:Y:S05]  /*1a60*/  BSYNC B0 ;  /* 0x0000000000007941 */ /* 0x000fea0003800000 */
.L_x_1459:
        /* <DEDUP_REMOVED lines=48> */
.L_x_1462:
[----:B------:R-:W-:Y:S05]  /*1d70*/  BSYNC B0 ;  /* 0x0000000000007941 */ /* 0x000fea0003800000 */
.L_x_1461:
        /* <DEDUP_REMOVED lines=45> */
.L_x_1464:
[----:B------:R-:W-:Y:S05]  /*2050*/  BSYNC B0 ;  /* 0x0000000000007941 */ /* 0x000fea0003800000 */
.L_x_1463:
        /* <DEDUP_REMOVED lines=42> */
.L_x_1466:
[----:B------:R-:W-:Y:S05]  /*2300*/  BSYNC B0 ;  /* 0x0000000000007941 */ /* 0x000fea0003800000 */
.L_x_1465:
        /* <DEDUP_REMOVED lines=16> */
[----:B------:R-:W-:Y:S01]  /*2410*/  IMAD.U32 R6, RZ, RZ, UR6 ;  /* 0x00000006ff067e24 */ /* 0x000fe2000f8e00ff */
[----:B------:R-:W4:Y:S01]  /*2420*/  @P0 MUFU.RCP R5, c[0x0][0x238] ;  /* 0x00008e0000050b08 */ /* 0x000f220000001000 */
[----:B------:R-:W-:Y:S01]  /*2430*/  ISETP.GE.AND P1, PT, R232, UR29, PT ;  /* 0x0000001de8007c0c */ /* 0x000fe2000bf26270 */
[----:B------:R-:W-:Y:S02]  /*2440*/  ULDC.64 UR4, c[0x0][0x1a0] ;  /* 0x0000680000047ab9 */ /* 0x000fe40000000a00 */
[----:B------:R-:W-:-:S05]  /*2450*/  IMAD.U32 R7, RZ, RZ, UR7 ;  /* 0x00000007ff077e24 */ /* 0x000fca000f8e00ff */
[----:B------:R5:W4:Y:S01]  /*2460*/  @P0 LDG.E R2, [R6.64] ;  /* 0x0000001406020981 */ /* 0x000b22000c1e1900 */
[----:B------:R-:W-:Y:S01]  /*2470*/  UIMAD.WIDE.U32 UR18, UR30, UR4, URZ ;  /* 0x000000041e1272a5 */ /* 0x000fe2000f8e003f */
[----:B------:R-:W-:Y:S01]  /*2480*/  BSSY B0, `(.L_x_1467) ;  /* 0x0000034000007945 */ /* 0x000fe20003800000 */
[----:B------:R-:W-:Y:S01]  /*2490*/  UIMAD UR4, UR33, UR4, URZ ;  /* 0x00000004210472a4 */ /* 0x000fe2000f8e023f */
[----:B------:R-:W-:Y:S03]  /*24a0*/  BAR.SYNC.DEFER_BLOCKING 0x0 ;  /* 0x0000000000007b1d */ /* 0x000fe60000010000 */
[----:B------:R-:W-:-:S04]  /*24b0*/  UIMAD UR4, UR30, UR5, UR4 ;  /* 0x000000051e0472a4 */ /* 0x000fc8000f8e0204 */
[----:B------:R-:W-:Y:S01]  /*24c0*/  UIADD3 UR4, UR19, UR4, URZ ;  /* 0x0000000413047290 */ /* 0x000fe2000fffe03f */
[----:B-----5:R-:W-:Y:S01]  /*24d0*/  MOV R6, UR18 ;  /* 0x0000001200067c02 */ /* 0x020fe20008000f00 */
[----:B------:R-:W-:Y:S01]  /*24e0*/  IMAD.U32 R7, RZ, RZ, UR19 ;  /* 0x00000013ff077e24 */ /* 0x000fe2000f8e00ff */
[----:B------:R1:W-:Y:S04]  /*24f0*/  @P1 STS.128 [R223+0x18000], RZ ;  /* 0x018000ffdf001388 */ /* 0x0003e80000000c00 */
[----:B------:R1:W-:Y:S04]  /*2500*/  @P1 STS.128 [R223+0x1a000], RZ ;  /* 0x01a000ffdf001388 */ /* 0x0003e80000000c00 */
[----:B------:R1:W-:Y:S04]  /*2510*/  @P1 STS.128 [R223+0x1c000], RZ ;  /* 0x01c000ffdf001388 */ /* 0x0003e80000000c00 */
[----:B------:R1:W-:Y:S01]  /*2520*/  @P1 STS.128 [R223+0x1e000], RZ ;  /* 0x01e000ffdf001388 */ /* 0x0003e20000000c00 */
[----:B----4-:R-:W-:Y:S01]  /*2530*/  @P0 FMUL.FTZ R2, R2, R5 ;  /* 0x0000000502020220 */ /* 0x010fe20000410000 */
[----:B------:R-:W-:Y:S01]  /*2540*/  MOV R5, UR4 ;  /* 0x0000000400057c02 */ /* 0x000fe20008000f00 */
[----:B------:R-:W-:-:S02]  /*2550*/  UMOV UR4, URZ ;  /* 0x0000003f00047c82 */ /* 0x000fc40008000000 */
[----:B------:R4:W5:Y:S02]  /*2560*/  @P0 R2UR UR6, R2 ;  /* 0x00000000020603c2 */ /* 0x00096400000e0000 */
[----:B----4-:R-:W-:Y:S01]  /*2570*/  LEA R2, P0, R6, R24, 0x6 ;  /* 0x0000001806027211 */ /* 0x010fe200078030ff */
[----:B-----5:R-:W-:-:S03]  /*2580*/  @UP1 UMOV UR4, UR6 ;  /* 0x0000000600041c82 */ /* 0x020fc60008000000 */
[----:B------:R-:W-:Y:S01]  /*2590*/  LEA.HI.X R5, R6, R252, R5, 0x6, P0 ;  /* 0x000000fc06057211 */ /* 0x000fe200000f3405 */
[----:B------:R-:W-:Y:S05]  /*25a0*/  @P1 BRA `(.L_x_1468) ;  /* 0x0000021000001947 */ /* 0x000fea0003800000 */
[----:B-1----:R-:W-:Y:S02]  /*25b0*/  ISETP.GE.AND P5, PT, R110, c[0x0][0x220], PT ;  /* 0x000088006e007a0c */ /* 0x002fe40003fa6270 */
[----:B------:R-:W-:Y:S02]  /*25c0*/  ISETP.GE.AND P4, PT, R109, c[0x0][0x220], PT ;  /* 0x000088006d007a0c */ /* 0x000fe40003f86270 */
[----:B------:R-:W-:Y:S02]  /*25d0*/  ISETP.GE.AND P2, PT, R108, c[0x0][0x220], PT ;  /* 0x000088006c007a0c */ /* 0x000fe40003f46270 */
[----:B------:R-:W-:-:S07]  /*25e0*/  ISETP.GE.AND P0, PT, R107, c[0x0][0x220], PT ;  /* 0x000088006b007a0c */ /* 0x000fce0003f06270 */
[C---:B---3--:R-:W-:Y:S01]  /*25f0*/  @!P5 LEA R10, P6, R2.reuse, c[0x0][0x170], 0x1 ;  /* 0x00005c00020ada11 */ /* 0x048fe200078c08ff */
        /* <DEDUP_REMOVED lines=28> */
.L_x_1468:
[----:B-1----:R-:W-:Y:S05]  /*27c0*/  BSYNC B0 ;  /* 0x0000000000007941 */ /* 0x002fea0003800000 */
.L_x_1467:
        /* <DEDUP_REMOVED lines=9> */
[----:B------:R-:W-:Y:S01]  /*2860*/  IMAD.WIDE.U32 R6, R22, c[0x0][0x1a0], RZ ;  /* 0x0000680016067a25 */ /* 0x000fe200078e00ff */
[----:B------:R-:W-:-:S02]  /*2870*/  ISETP.GE.AND P4, PT, R109, c[0x0][0x220], PT ;  /* 0x000088006d007a0c */ /* 0x000fc40003f86270 */
[----:B------:R-:W-:Y:S01]  /*2880*/  ISETP.GE.AND P2, PT, R108, c[0x0][0x220], PT ;  /* 0x000088006c007a0c */ /* 0x000fe20003f46270 */
[----:B---3--:R-:W-:Y:S01]  /*2890*/  IMAD R8, R22, c[0x0][0x1a4], RZ ;  /* 0x0000690016087a24 */ /* 0x008fe200078e02ff */
        /* <DEDUP_REMOVED lines=32> */
.L_x_1470:
[----:B-1----:R-:W-:Y:S05]  /*2aa0*/  BSYNC B0 ;  /* 0x0000000000007941 */ /* 0x002fea0003800000 */
.L_x_1469:
        /* <DEDUP_REMOVED lines=21> */
[----:B------:R-:W1:Y:S01]  /*2c00*/  LDSM.16.M88.4 R16, [R196+0x11000] ;  /* 0x01100000c410783b */ /* 0x000e620000000200 */
[----:B------:R-:W-:-:S02]  /*2c10*/  IADD3 R207, R196, 0x10020, RZ ;  /* 0x00010020c4cf7810 */ /* 0x000fc40007ffe0ff */
[----:B------:R-:W-:Y:S01]  /*2c20*/  @P1 IADD3 R207, R2, -0x20, RZ ;  /* 0xffffffe002cf1810 */ /* 0x000fe20007ffe0ff */
[----:B--2---:R-:W2:Y:S01]  /*2c30*/  LDSM.16.M88.4 R24, [R196+0x10000] ;  /* 0x01000000c418783b */ /* 0x004ea20000000200 */
[----:B------:R-:W-:Y:S02]  /*2c40*/  IMAD.MOV.U32 R2, RZ, RZ, 0x40 ;  /* 0x00000040ff027424 */ /* 0x000fe400078e00ff */
[C---:B------:R-:W-:Y:S01]  /*2c50*/  IADD3 R222, R207.reuse, 0x800, RZ ;  /* 0x00000800cfde7810 */ /* 0x040fe20007ffe0ff */
[----:B------:R-:W3:Y:S01]  /*2c60*/  LDSM.16.M88.4 R20, [R196+0x10800] ;  /* 0x01080000c414783b */ /* 0x000ee20000000200 */
        /* <DEDUP_REMOVED lines=9> */
[----:B------:R-:W4:Y:S01]  /*2d00*/  LDSM.16.M88.4 R40, [R207] ;  /* 0x00000000cf28783b */ /* 0x000f220000000200 */
        /* <DEDUP_REMOVED lines=36> */
[C---:B---3--:R-:W-:Y:S08]  /*2f50*/  HMMA.16816.F32 R36, R8.reuse, R20, RZ ;  /* 0x000000140824723c */ /* 0x048ff000000018ff */
[C---:B------:R-:W-:Y:S08]  /*2f60*/  HMMA.16816.F32 R20, R8.reuse, R22, RZ ;  /* 0x000000160814723c */ /* 0x040ff000000018ff */
[C---:B-----5:R-:W-:Y:S08]  /*2f70*/  HMMA.16816.F32 R60, R8.reuse, R32, RZ ;  /* 0x00000020083c723c */ /* 0x060ff000000018ff */
[----:B------:R-:W-:Y:S01]  /*2f80*/  HMMA.16816.F32 R68, R8, R34, RZ ;  /* 0x000000220844723c */ /* 0x000fe200000018ff */
[----:B------:R-:W2:Y:S07]  /*2f90*/  LDSM.16.M88.4 R8, [R206] ;  /* 0x00000000ce08783b */ /* 0x000eae0000000200 */
[C---:B----4-:R-:W-:Y:S08]  /*2fa0*/  HMMA.16816.F32 R56, R12.reuse, R40, R28 ;  /* 0x000000280c38723c */ /* 0x050ff0000000181c */
        /* <DEDUP_REMOVED lines=179> */
[----:B------:R2:W-:Y:S01]  /*3ae0*/  I2F R94, R7 ;  /* 0x00000007005e7306 */ /* 0x0005e20000201400 */
        /* <DEDUP_REMOVED lines=67> */
[----:B------:R-:W-:Y:S02]  /*3f20*/  FFMA.FTZ R13, R92, -UR4, R16 ;  /* 0x800000045c0d7c23 */ /* 0x000fe40008010010 */
[----:B-1----:R-:W-:Y:S01]  /*3f30*/  IMAD.MOV.U32 R7, RZ, RZ, R6 ;  /* 0x000000ffff077224 */ /* 0x002fe200078e0006 */
[----:B------:R-:W-:Y:S01]  /*3f40*/  IABS R6, R12 ;  /* 0x0000000c00067213 */ /* 0x000fe20000000000 */
[----:B------:R-:W-:-:S02]  /*3f50*/  IMAD.IADD R12, R5, 0x1, -R26 ;  /* 0x00000001050c7824 */ /* 0x000fc400078e0a1a */
[----:B------:R1:W-:Y:S08]  /*3f60*/  I2F R77, R7 ;  /* 0x00000007004d7306 */ /* 0x0003f00000201400 */
[----:B------:R3:W-:Y:S01]  /*3f70*/  I2F R76, R6 ;  /* 0x00000006004c7306 */ /* 0x0007e20000201400 */
[----:B-1----:R-:W-:-:S05]  /*3f80*/  IMAD.IADD R7, R5, 0x1, -R2 ;  /* 0x0000000105077824 */ /* 0x002fca00078e0a02 */
[----:B------:R-:W-:Y:S01]  /*3f90*/  IABS R7, R7 ;  /* 0x0000000700077213 */ /* 0x000fe20000000000 */
[----:B---3--:R-:W-:-:S03]  /*3fa0*/  IMAD.IADD R6, R5, 0x1, -R44 ;  /* 0x0000000105067824 */ /* 0x008fc600078e0a2c */
[----:B------:R1:W3:Y:S01]  /*3fb0*/  I2F R14, R7 ;  /* 0x00000007000e7306 */ /* 0x0002e20000201400 */
[----:B------:R-:W-:Y:S01]  /*3fc0*/  HMMA.16816.F32 R44, R8, R48, R52 ;  /* 0x00000030082c723c */ /* 0x000fe20000001834 */
[----:B------:R-:W-:-:S06]  /*3fd0*/  IABS R6, R6 ;  /* 0x0000000600067213 */ /* 0x000fcc0000000000 */
[----:B------:R-:W-:Y:S01]  /*3fe0*/  FSEL R52, R13, -INF , !P2 ;  /* 0xff8000000d347808 */ /* 0x000fe20005000000 */
[----:B------:R-:W-:Y:S01]  /*3ff0*/  HMMA.16816.F32 R48, R8, R50, R68 ;  /* 0x000000320830723c */ /* 0x000fe20000001844 */
[----:B-----5:R-:W-:-:S05]  /*4000*/  FFMA.FTZ R13, R89, -UR4, R32 ;  /* 0x80000004590d7c23 */ /* 0x020fca0008010020 */
[----:B------:R-:W-:Y:S01]  /*4010*/  FSEL R61, R13, -INF , !P0 ;  /* 0xff8000000d3d7808 */ /* 0x000fe20004000000 */
[----:B-1----:R-:W-:Y:S01]  /*4020*/  IMAD.MOV.U32 R7, RZ, RZ, R6 ;  /* 0x000000ffff077224 */ /* 0x002fe200078e0006 */
[----:B------:R-:W-:Y:S01]  /*4030*/  IABS R6, R12 ;  /* 0x0000000c00067213 */ /* 0x000fe20000000000 */
[----:B---3--:R-:W-:Y:S02]  /*4040*/  FFMA.FTZ R12, R14, -UR4, R18 ;  /* 0x800000040e0c7c23 */ /* 0x008fe40008010012 */
[----:B------:R1:W3:Y:S01]  /*4050*/  I2F R27, R7 ;  /* 0x00000007001b7306 */ /* 0x0002e20000201400 */
[----:B------:R-:W-:Y:S02]  /*4060*/  FFMA.FTZ R14, R90, -UR4, R17 ;  /* 0x800000045a0e7c23 */ /* 0x000fe40008010011 */
[----:B------:R-:W-:Y:S01]  /*4070*/  FSEL R68, R12, -INF , !P2 ;  /* 0xff8000000c447808 */ /* 0x000fe20005000000 */
[----:B------:R-:W-:Y:S01]  /*4080*/  FFMA.FTZ R13, R94, -UR4, R33 ;  /* 0x800000045e0d7c23 */ /* 0x000fe20008010021 */
[----:B------:R-:W-:-:S02]  /*4090*/  ISETP.GE.AND P2, PT, R23, UR15, PT ;  /* 0x0000000f17007c0c */ /* 0x000fc4000bf46270 */
[----:B------:R-:W-:Y:S01]  /*40a0*/  FSEL R54, R14, -INF , !P1 ;  /* 0xff8000000e367808 */ /* 0x000fe20004800000 */
[----:B------:R-:W4:Y:S01]  /*40b0*/  I2F R29, R6 ;  /* 0x00000006001d7306 */ /* 0x000f220000201400 */
[----:B------:R-:W-:Y:S01]  /*40c0*/  FSEL R60, R13, -INF , !P6 ;  /* 0xff8000000d3c7808 */ /* 0x000fe20007000000 */
        /* <DEDUP_REMOVED lines=47> */
[----:B------:R-:W-:Y:S01]  /*43c0*/  FSEL R158, R15, -INF , !P5 ;  /* 0xff8000000f9e7808 */ /* 0x000fe20006800000 */
[----:B------:R-:W-:Y:S01]  /*43d0*/  FFMA.FTZ R15, R91, -UR4, R36 ;  /* 0x800000045b0f7c23 */ /* 0x000fe20008010024 */
[----:B------:R-:W-:Y:S01]  /*43e0*/  FSEL R66, R10, -INF , !P2 ;  /* 0xff8000000a427808 */ /* 0x000fe20005000000 */
[----:B------:R-:W-:Y:S01]  /*43f0*/  FFMA.FTZ R13, R79, -UR4, R24 ;  /* 0x800000044f0d7c23 */ /* 0x000fe20008010018 */
[----:B------:R-:W-:Y:S01]  /*4400*/  FSEL R224, R11, -INF , !P1 ;  /* 0xff8000000be07808 */ /* 0x000fe20004800000 */
[----:B------:R-:W-:Y:S01]  /*4410*/  FFMA.FTZ R11, R78, -UR4, R25 ;  /* 0x800000044e0b7c23 */ /* 0x000fe20008010019 */
[----:B------:R-:W-:Y:S01]  /*4420*/  ISETP.GE.AND P5, PT, R31, UR15, PT ;  /* 0x0000000f1f007c0c */ /* 0x000fe2000bfa6270 */
[----:B------:R-:W-:Y:S01]  /*4430*/  FFMA.FTZ R16, R77, -UR4, R16 ;  /* 0x800000044d107c23 */ /* 0x000fe20008010010 */
[----:B------:R-:W-:Y:S01]  /*4440*/  ISETP.GE.AND P4, PT, R30, UR15, PT ;  /* 0x0000000f1e007c0c */ /* 0x000fe2000bf86270 */
[----:B-1----:R-:W-:Y:S01]  /*4450*/  IMAD.MOV.U32 R6, RZ, RZ, R2 ;  /* 0x000000ffff067224 */ /* 0x002fe200078e0002 */
[----:B------:R-:W-:Y:S01]  /*4460*/  IABS R2, R7 ;  /* 0x0000000700027213 */ /* 0x000fe20000000000 */
[----:B------:R-:W-:Y:S01]  /*4470*/  IMAD.IADD R7, R5, 0x1, -R21 ;  /* 0x0000000105077824 */ /* 0x000fe200078e0a15 */
[----:B------:R-:W-:Y:S01]  /*4480*/  FSEL R166, R15, -INF , !P6 ;  /* 0xff8000000fa67808 */ /* 0x000fe20007000000 */
[----:B------:R1:W-:Y:S01]  /*4490*/  I2F R29, R6 ;  /* 0x00000006001d7306 */ /* 0x0003e20000201400 */
[----:B--2---:R-:W-:Y:S01]  /*44a0*/  FFMA.FTZ R12, R43, -UR4, R50 ;  /* 0x800000042b0c7c23 */ /* 0x004fe20008010032 */
[----:B------:R-:W-:Y:S01]  /*44b0*/  FSEL R167, R14, -INF , !P5 ;  /* 0xff8000000ea77808 */ /* 0x000fe20006800000 */
[----:B------:R-:W-:Y:S01]  /*44c0*/  FFMA.FTZ R17, R76, -UR4, R17 ;  /* 0x800000044c117c23 */ /* 0x000fe20008010011 */
[----:B------:R-:W-:-:S02]  /*44d0*/  FSEL R235, R13, -INF , !P4 ;  /* 0xff8000000deb7808 */ /* 0x000fc40006000000 */
        /* <DEDUP_REMOVED lines=38> */
[----:B------:R-:W-:Y:S02]  /*4740*/  FSEL R236, R7, -INF , !P4 ;  /* 0xff80000007ec7808 */ /* 0x000fe40006000000 */
[----:B------:R-:W-:Y:S01]  /*4750*/  FSEL R242, R16, -INF , !P2 ;  /* 0xff80000010f27808 */ /* 0x000fe20005000000 */
[----:B-1----:R-:W-:Y:S02]  /*4760*/  IMAD.IADD R6, R5, 0x1, -R41 ;  /* 0x0000000105067824 */ /* 0x002fe400078e0a29 */
[----:B------:R-:W-:Y:S02]  /*4770*/  IMAD.MOV.U32 R5, RZ, RZ, R2 ;  /* 0x000000ffff057224 */ /* 0x000fe400078e0002 */
[----:B---3--:R-:W-:Y:S01]  /*4780*/  FFMA.FTZ R12, R12, -UR4, R27 ;  /* 0x800000040c0c7c23 */ /* 0x008fe2000801001b */
[----:B------:R-:W-:Y:S01]  /*4790*/  IABS R2, R6 ;  /* 0x0000000600027213 */ /* 0x000fe20000000000 */
[----:B------:R1:W2:Y:S01]  /*47a0*/  I2F R9, R5 ;  /* 0x0000000500097306 */ /* 0x0002a20000201400 */
[----:B------:R-:W-:-:S02]  /*47b0*/  FFMA.FTZ R6, R95, -UR4, R33 ;  /* 0x800000045f067c23 */ /* 0x000fc40008010021 */
[----:B------:R-:W-:-:S03]  /*47c0*/  FSEL R239, R12, -INF , !P3 ;  /* 0xff8000000cef7808 */ /* 0x000fc60005800000 */
[----:B------:R-:W-:Y:S02]  /*47d0*/  FSEL R165, R6, -INF , !P0 ;  /* 0xff80000006a57808 */ /* 0x000fe40004000000 */
[----:B------:R-:W3:Y:S01]  /*47e0*/  I2F R2, R2 ;  /* 0x0000000200027306 */ /* 0x000ee20000201400 */
[----:B-1----:R-:W-:Y:S02]  /*47f0*/  FFMA.FTZ R5, R28, -UR4, R35 ;  /* 0x800000041c057c23 */ /* 0x002fe40008010023 */
[----:B--2---:R-:W-:-:S03]  /*4800*/  FFMA.FTZ R9, R9, -UR4, R18 ;  /* 0x8000000409097c23 */ /* 0x004fc60008010012 */
[----:B------:R-:W-:Y:S02]  /*4810*/  FSEL R225, R5, -INF , !P0 ;  /* 0xff80000005e17808 */ /* 0x000fe40004000000 */
[----:B------:R-:W-:Y:S01]  /*4820*/  PLOP3.LUT P0, PT, PT, PT, UP0, 0x80, 0x0 ;  /* 0x000000000000781c */ /* 0x000fe20003f0f008 */
[----:B---3--:R-:W-:Y:S01]  /*4830*/  FFMA.FTZ R2, R2, -UR4, R19 ;  /* 0x8000000402027c23 */ /* 0x008fe20008010013 */
[----:B------:R-:W-:-:S04]  /*4840*/  FSEL R194, R9, -INF , !P2 ;  /* 0xff80000009c27808 */ /* 0x000fc80005000000 */
[----:B------:R-:W-:-:S07]  /*4850*/  FSEL R188, R2, -INF , !P1 ;  /* 0xff80000002bc7808 */ /* 0x000fce0004800000 */
        /* <DEDUP_REMOVED lines=71> */
.L_x_1473:
[----:B------:R-:W-:Y:S05]  /*4cd0*/  BSYNC B0 ;  /* 0x0000000000007941 */ /* 0x000fea0003800000 */
.L_x_1472:
[----:B------:R-:W0:Y:S02]  /*4ce0*/  LDGDEPBAR ;  /* 0x00000000000079af */ /* 0x000e240000000000 */
.L_x_1471:
[----:B------:R-:W-:Y:S01]  /*4cf0*/  FMNMX.FTZ R2, R52, R54, !PT ;  /* 0x0000003634027209 */ /* 0x000fe20007810000 */
[----:B-1----:R-:W-:Y:S01]  /*4d00*/  IMAD.U32 R6, RZ, RZ, UR13 ;  /* 0x0000000dff067e24 */ /* 0x002fe2000f8e00ff */
[----:B------:R-:W-:Y:S01]  /*4d10*/  USHF.L.U32 UR6, UR30, 0x1, URZ ;  /* 0x000000011e067899 */ /* 0x000fe2000800063f */
[----:B------:R-:W-:Y:S01]  /*4d20*/  IMAD.WIDE.U32 R150, R106, -0x2daee0ad, RZ ;  /* 0xd2511f536a967825 */ /* 0x000fe200078e00ff */
[----:B------:R-:W-:Y:S01]  /*4d30*/  FMNMX.FTZ R2, R61, R2, !PT ;  /* 0x000000023d027209 */ /* 0x000fe20007810000 */
[----:B------:R-:W-:Y:S02]  /*4d40*/  UIADD3 UR33, UR23, -0x4498517b, URZ ;  /* 0xbb67ae8517217890 */ /* 0x000fe4000fffe03f */
[----:B------:R-:W-:Y:S01]  /*4d50*/  IMAD R7, R6, 0x8, R101 ;  /* 0x0000000806077824 */ /* 0x000fe200078e0265 */
[----:B------:R-:W-:Y:S01]  /*4d60*/  FMNMX.FTZ R2, R60, R2, !PT ;  /* 0x000000023c027209 */ /* 0x000fe20007810000 */
[----:B------:R-:W-:Y:S01]  /*4d70*/  UIADD3 UR34, UR22, -0x61c88647, URZ ;  /* 0x9e3779b916227890 */ /* 0x000fe2000fffe03f */
[----:B------:R-:W-:Y:S01]  /*4d80*/  IMAD.SHL.U32 R197, R4, 0x2, RZ ;  /* 0x0000000204c57824 */ /* 0x000fe200078e00ff */
[----:B------:R-:W-:Y:S01]  /*4d90*/  UIADD3 UR32, UR22, 0x3c6ef372, URZ ;  /* 0x3c6ef37216207890 */ /* 0x000fe2000fffe03f */
[----:B------:R-:W-:Y:S01]  /*4da0*/  FMNMX.FTZ R2, R158, R2, !PT ;  /* 0x000000029e027209 */ /* 0x000fe20007810000 */
[----:B------:R-:W-:Y:S01]  /*4db0*/  IMAD.WIDE.U32 R58, R7, -0x326172a9, RZ ;  /* 0xcd9e8d57073a7825 */ /* 0x000fe200078e00ff */
[----:B------:R-:W-:Y:S01]  /*4dc0*/  STL [R1+0x1c], R7 ;  /* 0x00001c0701007387 */ /* 0x000fe20000100800 */
[----:B------:R-:W-:Y:S01]  /*4dd0*/  UIADD3 UR31, UR23, 0x76cf5d0a, URZ ;  /* 0x76cf5d0a171f7890 */ /* 0x000fe2000fffe03f */
[----:B------:R-:W-:Y:S01]  /*4de0*/  FMNMX.FTZ R2, R157, R2, !PT ;  /* 0x000000029d027209 */ /* 0x000fe20007810000 */
[----:B------:R-:W-:Y:S01]  /*4df0*/  UIADD3 UR29, UR23, 0x32370b8f, URZ ;  /* 0x32370b8f171d7890 */ /* 0x000fe2000fffe03f */
[----:B------:R-:W-:Y:S01]  /*4e00*/  LDSM.16.MT88.4 R16, [R197+0x1c000] ;  /* 0x01c00000c510783b */ /* 0x000fe20000004200 */
[----:B------:R-:W-:Y:S01]  /*4e10*/  UIADD3 UR30, UR22, -0x255992d5, URZ ;  /* 0xdaa66d2b161e7890 */ /* 0x000fe2000fffe03f */
[----:B------:R-:W-:Y:S01]  /*4e20*/  FMNMX.FTZ R2, R149, R2, !PT ;  /* 0x0000000295027209 */ /* 0x000fe20007810000 */
[----:B------:R-:W-:Y:S01]  /*4e30*/  UIADD3 UR17, UR22, 0x78dde6e4, URZ ;  /* 0x78dde6e416117890 */ /* 0x000fe2000fffe03f */
[----:B------:R-:W-:Y:S01]  /*4e40*/  IMAD R198, R3, 0x2, R197 ;  /* 0x0000000203c67824 */ /* 0x000fe200078e02c5 */
[----:B------:R-:W-:Y:S01]  /*4e50*/  UIADD3 UR5, UR23, -0x56f99767, URZ ;  /* 0xa906689917057890 */ /* 0x000fe2000fffe03f */
[----:B------:R-:W-:Y:S01]  /*4e60*/  FMNMX.FTZ R2, R66, R2, !PT ;  /* 0x0000000242027209 */ /* 0x000fe20007810000 */
[----:B------:R-:W-:Y:S01]  /*4e70*/  UIADD3 UR14, UR23, -0x126145ec, URZ ;  /* 0xed9eba14170e7890 */ /* 0x000fe2000fffe03f */
[----:B------:R-:W-:Y:S01]  /*4e80*/  LEA R200, R0, R197, 0x1 ;  /* 0x000000c500c87211 */ /* 0x000fe200078e08ff */
[----:B------:R-:W-:Y:S01]  /*4e90*/  UIADD3 UR36, UR22, -0x4ab325aa, URZ ;  /* 0xb54cda5616247890 */ /* 0x000fe2000fffe03f */
        /* <DEDUP_REMOVED lines=26> */
[----:B------:R-:W-:-:S03]  /*5040*/  FMNMX.FTZ R2, R234, R2, !PT ;  /* 0x00000002ea027209 */ /* 0x000fc60007810000 */
[----:B------:R-:W1:Y:S01]  /*5050*/  SHFL.BFLY PT, R5, R148, 0x2, 0x1f ;  /* 0x0c401f0094057f89 */ /* 0x000e6200000e0000 */
[----:B------:R-:W-:-:S03]  /*5060*/  FMNMX.FTZ R2, R225, R2, !PT ;  /* 0x00000002e1027209 */ /* 0x000fc60007810000 */
[----:B------:R-:W-:Y:S01]  /*5070*/  LDSM.16.MT88.4 R32, [R197+0x1a000] ;  /* 0x01a00000c520783b */ /* 0x000fe20000004200 */
[----:B------:R-:W-:-:S04]  /*5080*/  FMNMX.FTZ R2, R226, R2, !PT ;  /* 0x00000002e2027209 */ /* 0x000fc80007810000 */
[----:B------:R-:W-:-:S04]  /*5090*/  FMNMX.FTZ R2, R227, R2, !PT ;  /* 0x00000002e3027209 */ /* 0x000fc80007810000 */
[----:B------:R-:W-:-:S04]  /*50a0*/  FMNMX.FTZ R2, R236, R2, !PT ;  /* 0x00000002ec027209 */ /* 0x000fc80007810000 */
[----:B------:R-:W-:-:S04]  /*50b0*/  FMNMX.FTZ R2, R239, R2, !PT ;  /* 0x00000002ef027209 */ /* 0x000fc80007810000 */
[----:B------:R-:W-:Y:S02]  /*50c0*/  FMNMX.FTZ R2, R194, R2, !PT ;  /* 0x00000002c2027209 */ /* 0x000fe40007810000 */
[----:B-1----:R-:W-:Y:S02]  /*50d0*/  FMNMX.FTZ R148, R148, R5, !PT ;  /* 0x0000000594947209 */ /* 0x002fe40007810000 */
[----:B------:R-:W-:Y:S02]  /*50e0*/  FMNMX.FTZ R2, R188, R2, !PT ;  /* 0x00000002bc027209 */ /* 0x000fe40007810000 */
[----:B------:R-:W-:Y:S01]  /*50f0*/  LOP3.LUT R5, R103, UR22, RZ, 0x3c, !PT ;  /* 0x0000001667057c12 */ /* 0x000fe2000f8e3cff */
[----:B------:R-:W1:Y:S03]  /*5100*/  SHFL.BFLY PT, R9, R148, 0x1, 0x1f ;  /* 0x0c201f0094097f89 */ /* 0x000e6600000e0000 */
[----:B------:R-:W-:Y:S01]  /*5110*/  LOP3.LUT R6, R59, R5, RZ, 0x3c, !PT ;  /* 0x000000053b067212 */ /* 0x000fe200078e3cff */
[----:B------:R-:W2:Y:S04]  /*5120*/  SHFL.BFLY PT, R10, R2, 0x2, 0x1f ;  /* 0x0c401f00020a7f89 */ /* 0x000ea800000e0000 */
[----:B------:R3:W-:Y:S01]  /*5130*/  STL [R1+0x20], R5 ;  /* 0x0000200501007387 */ /* 0x0007e20000100800 */
[----:B------:R-:W-:-:S05]  /*5140*/  IMAD.WIDE.U32 R64, R6, -0x2daee0ad, RZ ;  /* 0xd2511f5306407825 */ /* 0x000fca00078e00ff */
[----:B------:R-:W-:-:S05]  /*5150*/  LOP3.LUT R8, R65, UR33, R150, 0x96, !PT ;  /* 0x0000002141087c12 */ /* 0x000fca000f8e9696 */
[----:B------:R-:W-:Y:S01]  /*5160*/  IMAD.WIDE.U32 R56, R8, -0x326172a9, RZ ;  /* 0xcd9e8d5708387825 */ /* 0x000fe200078e00ff */
[----:B-1----:R-:W-:Y:S02]  /*5170*/  FMNMX.FTZ R148, R148, R9, !PT ;  /* 0x0000000994947209 */ /* 0x002fe40007810000 */
[----:B--2---:R-:W-:-:S03]  /*5180*/  FMNMX.FTZ R2, R2, R10, !PT ;  /* 0x0000000a02027209 */ /* 0x004fc60007810000 */
[C---:B------:R-:W-:Y:S01]  /*5190*/  FMUL.FTZ R13, R148.reuse, c[0x0][0x23c] ;  /* 0x00008f00940d7a20 */ /* 0x040fe20000410000 */
[----:B------:R-:W-:Y:S02]  /*51a0*/  FSETP.NEU.FTZ.AND P1, PT, R148, -INF , PT ;  /* 0xff8000009400780b */ /* 0x000fe40003f3d000 */
[----:B---3--:R-:W-:Y:S01]  /*51b0*/  MOV R5, UR6 ;  /* 0x0000000600057c02 */ /* 0x008fe20008000f00 */
[----:B------:R-:W1:Y:S01]  /*51c0*/  SHFL.BFLY PT, R10, R2, 0x1, 0x1f ;  /* 0x0c201f00020a7f89 */ /* 0x000e6200000e0000 */
[----:B------:R-:W-:Y:S01]  /*51d0*/  FSEL R13, R13, RZ, P1 ;  /* 0x000000ff0d0d7208 */ /* 0x000fe20000800000 */
[----:B------:R-:W-:Y:S01]  /*51e0*/  UIADD3 UR6, UR6, 0x1, URZ ;  /* 0x0000000106067890 */ /* 0x000fe2000fffe03f */
[----:B------:R-:W-:-:S05]  /*51f0*/  LOP3.LUT R5, R151, UR23, R5, 0x96, !PT ;  /* 0x0000001797057c12 */ /* 0x000fca000f8e9605 */
[----:B------:R-:W-:-:S05]  /*5200*/  IMAD.WIDE.U32 R6, R5, -0x326172a9, RZ ;  /* 0xcd9e8d5705067825 */ /* 0x000fca00078e00ff */
[----:B------:R-:W-:Y:S02]  /*5210*/  LOP3.LUT R7, R7, UR34, R58, 0x96, !PT ;  /* 0x0000002207077c12 */ /* 0x000fe4000f8e963a */
[----:B------:R-:W-:-:S03]  /*5220*/  LOP3.LUT R8, R57, UR32, R6, 0x96, !PT ;  /* 0x0000002039087c12 */ /* 0x000fc6000f8e9606 */
[----:B------:R-:W-:-:S04]  /*5230*/  IMAD.WIDE.U32 R6, R7, -0x2daee0ad, RZ ;  /* 0xd2511f5307067825 */ /* 0x000fc800078e00ff */
[----:B------:R-:W-:Y:S01]  /*5240*/  IMAD.WIDE.U32 R8, R8, -0x2daee0ad, RZ ;  /* 0xd2511f5308087825 */ /* 0x000fe200078e00ff */
[----:B------:R-:W-:Y:S02]  /*5250*/  LOP3.LUT R7, R7, UR31, R64, 0x96, !PT ;  /* 0x0000001f07077c12 */ /* 0x000fe4000f8e9640 */
[----:B-1----:R-:W-:Y:S02]  /*5260*/  FMNMX.FTZ R2, R2, R10, !PT ;  /* 0x0000000a02027209 */ /* 0x002fe40007810000 */
[----:B------:R-:W-:Y:S01]  /*5270*/  LOP3.LUT R5, R9, UR29, R6, 0x96, !PT ;  /* 0x0000001d09057c12 */ /* 0x000fe2000f8e9606 */
[----:B------:R-:W-:Y:S01]  /*5280*/  FFMA.FTZ R9, R52, c[0x0][0x23c], -R13 ;  /* 0x00008f0034097a23 */ /* 0x000fe2000001080d */
[----:B------:R-:W-:Y:S01]  /*5290*/  FSETP.NEU.FTZ.AND P1, PT, R2, -INF , PT ;  /* 0xff8000000200780b */ /* 0x000fe20003f3d000 */
[----:B------:R-:W-:Y:S02]  /*52a0*/  IMAD.WIDE.U32 R6, R7, -0x326172a9, RZ ;  /* 0xcd9e8d5707067825 */ /* 0x000fe400078e00ff */
[----:B------:R1:W-:Y:S02]  /*52b0*/  MUFU.EX2 R238, R9 ;  /* 0x0000000900ee7308 */ /* 0x0003e40000000800 */
[----:B------:R-:W-:Y:S01]  /*52c0*/  IMAD.WIDE.U32 R52, R5, -0x326172a9, RZ ;  /* 0xcd9e8d5705347825 */ /* 0x000fe200078e00ff */
[----:B------:R-:W-:-:S03]  /*52d0*/  LOP3.LUT R7, R7, UR30, R56, 0x96, !PT ;  /* 0x0000001e07077c12 */ /* 0x000fc6000f8e9638 */
[----:B------:R-:W-:Y:S01]  /*52e0*/  FMUL.FTZ R12, R2, c[0x0][0x23c] ;  /* 0x00008f00020c7a20 */ /* 0x000fe20000410000 */
[----:B------:R-:W-:Y:S01]  /*52f0*/  LOP3.LUT R5, R53, UR17, R6, 0x96, !PT ;  /* 0x0000001135057c12 */ /* 0x000fe2000f8e9606 */
[----:B------:R-:W-:-:S03]  /*5300*/  IMAD.WIDE.U32 R6, R7, -0x2daee0ad, RZ ;  /* 0xd2511f5307067825 */ /* 0x000fc600078e00ff */
[----:B------:R-:W-:Y:S02]  /*5310*/  FSEL R12, R12, RZ, P1 ;  /* 0x000000ff0c0c7208 */ /* 0x000fe40000800000 */
[----:B------:R-:W-:Y:S01]  /*5320*/  LOP3.LUT R8, R7, UR14, R8, 0x96, !PT ;  /* 0x0000000e07087c12 */ /* 0x000fe2000f8e9608 */
[--C-:B-1----:R-:W-:Y:S02]  /*5330*/  FFMA.FTZ R9, R54, c[0x0][0x23c], -R13.reuse ;  /* 0x00008f0036097a23 */ /* 0x102fe4000001080d */
[----:B------:R-:W-:Y:S02]  /*5340*/  IMAD.WIDE.U32 R54, R5, -0x2daee0ad, RZ ;  /* 0xd2511f5305367825 */ /* 0x000fe400078e00ff */
[----:B------:R1:W-:Y:S02]  /*5350*/  MUFU.EX2 R195, R9 ;  /* 0x0000000900c37308 */ /* 0x0003e40000000800 */
[----:B------:R-:W-:Y:S01]  /*5360*/  FFMA.FTZ R5, R61, c[0x0][0x23c], -R13 ;  /* 0x00008f003d057a23 */ /* 0x000fe2000001080d */
[----:B------:R-:W-:Y:S01]  /*5370*/  LOP3.LUT R6, R55, UR5, R6, 0x96, !PT ;  /* 0x0000000537067c12 */ /* 0x000fe2000f8e9606 */
[----:B------:R-:W-:-:S02]  /*5380*/  FFMA.FTZ R4, R68, c[0x0][0x23c], -R12 ;  /* 0x00008f0044047a23 */ /* 0x000fc4000001080c */
[----:B------:R-:W-:Y:S02]  /*5390*/  IMAD.WIDE.U32 R14, R8, -0x326172a9, RZ ;  /* 0xcd9e8d57080e7825 */ /* 0x000fe400078e00ff */
[----:B------:R2:W-:Y:S02]  /*53a0*/  MUFU.EX2 R230, R5 ;  /* 0x0000000500e67308 */ /* 0x0005e40000000800 */
[----:B------:R-:W-:-:S05]  /*53b0*/  IMAD.WIDE.U32 R6, R6, -0x326172a9, RZ ;  /* 0xcd9e8d5706067825 */ /* 0x000fca00078e00ff */
[----:B------:R-:W-:Y:S01]  /*53c0*/  SHF.R.U32.HI R8, RZ, 0x10, R6 ;  /* 0x00000010ff087819 */ /* 0x000fe20000011606 */
[----:B-1----:R-:W-:Y:S01]  /*53d0*/  FFMA.FTZ R9, R63, c[0x0][0x23c], -R12 ;  /* 0x00008f003f097a23 */ /* 0x002fe2000001080c */
[----:B------:R1:W-:Y:S01]  /*53e0*/  MUFU.EX2 R237, R4 ;  /* 0x0000000400ed7308 */ /* 0x0003e20000000800 */
[----:B------:R-:W-:Y:S02]  /*53f0*/  LOP3.LUT R11, R6, 0xff, RZ, 0xc0, !PT ;  /* 0x000000ff060b7812 */ /* 0x000fe400078ec0ff */
[----:B------:R-:W-:Y:S02]  /*5400*/  SHF.R.U32.HI R10, RZ, 0x18, R6 ;  /* 0x00000018ff0a7819 */ /* 0x000fe40000011606 */
[----:B------:R-:W-:Y:S01]  /*5410*/  LOP3.LUT R8, R8, 0xff, RZ, 0xc0, !PT ;  /* 0x000000ff08087812 */ /* 0x000fe200078ec0ff */
[----:B--2---:R-:W-:Y:S02]  /*5420*/  FFMA.FTZ R5, R60, c[0x0][0x23c], -R13 ;  /* 0x00008f003c057a23 */ /* 0x004fe4000001080d */
[----:B------:R2:W-:Y:S08]  /*5430*/  MUFU.EX2 R241, R9 ;  /* 0x0000000900f17308 */ /* 0x0005f00000000800 */
[----:B------:R3:W-:Y:S01]  /*5440*/  MUFU.EX2 R240, R5 ;  /* 0x0000000500f07308 */ /* 0x0007e20000000800 */
[----:B-1----:R-:W-:-:S02]  /*5450*/  FFMA.FTZ R4, R69, c[0x0][0x23c], -R12 ;  /* 0x00008f0045047a23 */ /* 0x002fc4000001080c */
[----:B--2---:R-:W-:-:S05]  /*5460*/  FFMA.FTZ R9, R62, c[0x0][0x23c], -R12 ;  /* 0x00008f003e097a23 */ /* 0x004fca000001080c */
[----:B------:R1:W-:Y:S01]  /*5470*/  MUFU.EX2 R231, R4 ;  /* 0x0000000400e77308 */ /* 0x0003e20000000800 */
[----:B------:R-:W-:Y:S01]  /*5480*/  LDSM.16.MT88.4 R60, [R200+0x18000] ;  /* 0x01800000c83c783b */ /* 0x000fe20000004200 */
[----:B---3--:R-:W-:-:S06]  /*5490*/  LOP3.LUT R5, R6, 0xffff, RZ, 0xc0, !PT ;  /* 0x0000ffff06057812 */ /* 0x008fcc00078ec0ff */
[----:B------:R2:W3:Y:S01]  /*54a0*/  MUFU.EX2 R192, R9 ;  /* 0x0000000900c07308 */ /* 0x0004e20000000800 */
[----:B------:R-:W-:Y:S02]  /*54b0*/  LOP3.LUT R6, R7, UR36, R14, 0x96, !PT ;  /* 0x0000002407067c12 */ /* 0x000fe4000f8e960e */
[----:B------:R-:W-:Y:S02]  /*54c0*/  SHF.R.U32.HI R5, RZ, 0x8, R5 ;  /* 0x00000008ff057819 */ /* 0x000fe40000011605 */
[----:B------:R-:W-:Y:S02]  /*54d0*/  SHF.R.U32.HI R3, RZ, 0x10, R6 ;  /* 0x00000010ff037819 */ /* 0x000fe40000011606 */
[----:B------:R-:W-:Y:S02]  /*54e0*/  PRMT R11, R11, 0x5410, R5 ;  /* 0x000054100b0b7816 */ /* 0x000fe40000000005 */
[----:B------:R-:W-:Y:S02]  /*54f0*/  PRMT R5, R8, 0x5410, R10 ;  /* 0x0000541008057816 */ /* 0x000fe4000000000a */
[----:B------:R-:W-:-:S02]  /*5500*/  LOP3.LUT R0, R6, 0xffff, RZ, 0xc0, !PT ;  /* 0x0000ffff06007812 */ /* 0x000fc400078ec0ff */
[----:B------:R-:W-:Y:S01]  /*5510*/  SHF.R.U32.HI R8, RZ, 0x18, R6 ;  /* 0x00000018ff087819 */ /* 0x000fe20000011606 */
[--C-:B-1----:R-:W-:Y:S01]  /*5520*/  HSET2.LE.AND R4, R5, R182.reuse, PT ;  /* 0x000000b605047233 */ /* 0x102fe20003803000 */
[----:B------:R-:W-:Y:S01]  /*5530*/  SHF.R.U32.HI R7, RZ, 0x8, R0 ;  /* 0x00000008ff077819 */ /* 0x000fe20000011600 */
[----:B------:R-:W-:Y:S01]  /*5540*/  HSET2.LE.AND R0, R11, R182, PT ;  /* 0x000000b60b007233 */ /* 0x000fe20003803000 */
[----:B--2---:R-:W-:Y:S02]  /*5550*/  LOP3.LUT R9, R6, 0xff, RZ, 0xc0, !PT ;  /* 0x000000ff06097812 */ /* 0x004fe400078ec0ff */
[----:B------:R-:W-:Y:S02]  /*5560*/  LOP3.LUT R6, R3, 0xff, RZ, 0xc0, !PT ;  /* 0x000000ff03067812 */ /* 0x000fe400078ec0ff */
[----:B---3--:R-:W-:Y:S02]  /*5570*/  F2FP.PACK_AB R5, R192, R241 ;  /* 0x000000f1c005723e */ /* 0x008fe400000000ff */
[----:B------:R-:W-:-:S02]  /*5580*/  PRMT R6, R6, 0x5410, R8 ;  /* 0x0000541006067816 */ /* 0x000fc40000000008 */
[----:B------:R-:W-:Y:S02]  /*5590*/  LOP3.LUT R11, R4, R5, RZ, 0xc0, !PT ;  /* 0x00000005040b7212 */ /* 0x000fe400078ec0ff */
[----:B------:R-:W-:Y:S01]  /*55a0*/  F2FP.PACK_AB R3, R240, R230 ;  /* 0x000000e6f003723e */ /* 0x000fe200000000ff */
[--C-:B------:R-:W-:Y:S01]  /*55b0*/  HSET2.LE.AND R4, R6, R182.reuse, PT ;  /* 0x000000b606047233 */ /* 0x100fe20003803000 */
[----:B------:R-:W-:Y:S02]  /*55c0*/  PRMT R7, R9, 0x5410, R7 ;  /* 0x0000541009077816 */ /* 0x000fe40000000007 */
[----:B------:R-:W-:Y:S02]  /*55d0*/  F2FP.PACK_AB R5, R231, R237 ;  /* 0x000000ede705723e */ /* 0x000fe400000000ff */
[----:B------:R-:W-:Y:S01]  /*55e0*/  LOP3.LUT R10, R0, R3, RZ, 0xc0, !PT ;  /* 0x00000003000a7212 */ /* 0x000fe200078ec0ff */
[----:B------:R-:W-:Y:S01]  /*55f0*/  HSET2.LE.AND R0, R7, R182, PT ;  /* 0x000000b607007233 */ /* 0x000fe20003803000 */
[----:B------:R-:W-:-:S02]  /*5600*/  LOP3.LUT R9, R4, R5, RZ, 0xc0, !PT ;  /* 0x0000000504097212 */ /* 0x000fc400078ec0ff */
[----:B------:R-:W1:Y:S01]  /*5610*/  LDSM.16.MT88.4 R4, [R198+0x1c000] ;  /* 0x01c00000c604783b */ /* 0x000e620000004200 */
[----:B------:R-:W-:-:S04]  /*5620*/  F2FP.PACK_AB R3, R195, R238 ;  /* 0x000000eec303723e */ /* 0x000fc800000000ff */
[----:B------:R-:W-:Y:S01]  /*5630*/  LOP3.LUT R8, R0, R3, RZ, 0xc0, !PT ;  /* 0x0000000300087212 */ /* 0x000fe200078ec0ff */
[--C-:B------:R-:W-:Y:S02]  /*5640*/  FFMA.FTZ R0, R158, c[0x0][0x23c], -R13.reuse ;  /* 0x00008f009e007a23 */ /* 0x100fe4000001080d */
[----:B------:R-:W-:Y:S02]  /*5650*/  FFMA.FTZ R3, R157, c[0x0][0x23c], -R13 ;  /* 0x00008f009d037a23 */ /* 0x000fe4000001080d */
[----:B------:R2:W3:Y:S02]  /*5660*/  MUFU.EX2 R172, R0 ;  /* 0x0000000000ac7308 */ /* 0x0004e40000000800 */
[C---:B------:R-:W-:Y:S06]  /*5670*/  HMMA.16816.F32 R92, R8.reuse, R16, RZ ;  /* 0x00000010085c723c */ /* 0x040fec00000018ff */
[----:B------:R4:W-:Y:S02]  /*5680*/  MUFU.EX2 R189, R3 ;  /* 0x0000000300bd7308 */ /* 0x0009e40000000800 */
[----:B------:R-:W-:Y:S01]  /*5690*/  HMMA.16816.F32 R80, R8, R18, RZ ;  /* 0x000000120850723c */ /* 0x000fe200000018ff */
[----:B------:R-:W5:Y:S01]  /*56a0*/  LDSM.16.MT88.4 R16, [R200+0x1e000] ;  /* 0x01e00000c810783b */ /* 0x000f620000004200 */
[----:B--2---:R-:W-:-:S06]  /*56b0*/  LOP3.LUT R0, R15, UR9, R52, 0x96, !PT ;  /* 0x000000090f007c12 */ /* 0x004fcc000f8e9634 */
[----:B------:R-:W-:Y:S01]  /*56c0*/  HMMA.16816.F32 R68, R8, R28, RZ ;  /* 0x0000001c0844723c */ /* 0x000fe200000018ff */
[----:B----4-:R-:W-:-:S07]  /*56d0*/  FFMA.FTZ R3, R149, c[0x0][0x23c], -R13 ;  /* 0x00008f0095037a23 */ /* 0x010fce000001080d */
[C---:B------:R-:W-:Y:S01]  /*56e0*/  HMMA.16816.F32 R108, R8.reuse, R30, RZ ;  /* 0x0000001e086c723c */ /* 0x040fe200000018ff */
[----:B------:R-:W2:Y:S01]  /*56f0*/  LDSM.16.MT88.4 R28, [R198+0x1e000] ;  /* 0x01e00000c61c783b */ /* 0x000ea20000004200 */
[----:B------:R4:W-:Y:S06]  /*5700*/  MUFU.EX2 R191, R3 ;  /* 0x0000000300bf7308 */ /* 0x0009ec0000000800 */
[C---:B-1----:R-:W-:Y:S07]  /*5710*/  HMMA.16816.F32 R88, R8.reuse, R4, RZ ;  /* 0x000000040858723c */ /* 0x042fee00000018ff */
[----:B------:R-:W-:Y:S01]  /*5720*/  IMAD.WIDE.U32 R4, R0, -0x2daee0ad, RZ ;  /* 0xd2511f5300047825 */ /* 0x000fe200078e00ff */
[----:B------:R-:W-:Y:S04]  /*5730*/  HMMA.16816.F32 R116, R8, R20, RZ ;  /* 0x000000140874723c */ /* 0x000fe800000018ff */
[----:B------:R-:W-:-:S02]  /*5740*/  LOP3.LUT R0, R4, 0xffff, RZ, 0xc0, !PT ;  /* 0x0000ffff04007812 */ /* 0x000fc400078ec0ff */
[----:B----4-:R-:W-:Y:S02]  /*5750*/  SHF.R.U32.HI R3, RZ, 0x10, R4 ;  /* 0x00000010ff037819 */ /* 0x010fe40000011604 */
[----:B------:R-:W-:Y:S01]  /*5760*/  HMMA.16816.F32 R104, R8, R22, RZ ;  /* 0x000000160868723c */ /* 0x000fe200000018ff */
[----:B------:R-:W1:Y:S01]  /*5770*/  LDSM.16.MT88.4 R20, [R199+0x1e000] ;  /* 0x01e00000c714783b */ /* 0x000e620000004200 */
[----:B------:R-:W-:Y:S02]  /*5780*/  LOP3.LUT R14, R4, 0xff, RZ, 0xc0, !PT ;  /* 0x000000ff040e7812 */ /* 0x000fe400078ec0ff */
[----:B------:R-:W-:-:S04]  /*5790*/  LOP3.LUT R3, R3, 0xff, RZ, 0xc0, !PT ;  /* 0x000000ff03037812 */ /* 0x000fc800078ec0ff */
[C---:B------:R-:W-:Y:S07]  /*57a0*/  HMMA.16816.F32 R76, R8.reuse, R6, RZ ;  /* 0x00000006084c723c */ /* 0x040fee00000018ff */
[----:B------:R-:W-:Y:S01]  /*57b0*/  FFMA.FTZ R6, R66, c[0x0][0x23c], -R13 ;  /* 0x00008f0042067a23 */ /* 0x000fe2000001080d */
[----:B------:R-:W-:Y:S01]  /*57c0*/  HMMA.16816.F32 R144, R8, R36, RZ ;  /* 0x000000240890723c */ /* 0x000fe200000018ff */
[----:B------:R-:W-:Y:S01]  /*57d0*/  SHF.R.U32.HI R7, RZ, 0x18, R4 ;  /* 0x00000018ff077819 */ /* 0x000fe20000011604 */
[----:B------:R-:W-:Y:S01]  /*57e0*/  FFMA.FTZ R4, R159, c[0x0][0x23c], -R12 ;  /* 0x00008f009f047a23 */ /* 0x000fe2000001080c */
[----:B------:R4:W1:Y:S01]  /*57f0*/  MUFU.EX2 R180, R6 ;  /* 0x0000000600b47308 */ /* 0x0008620000000800 */
[----:B---3--:R-:W-:-:S04]  /*5800*/  MOV R66, R172 ;  /* 0x000000ac00427202 */ /* 0x008fc80000000f00 */
[C---:B------:R-:W-:Y:S01]  /*5810*/  HMMA.16816.F32 R140, R8.reuse, R38, RZ ;  /* 0x00000026088c723c */ /* 0x040fe200000018ff */
[----:B------:R-:W3:Y:S02]  /*5820*/  LDSM.16.MT88.4 R36, [R200+0x1c000] ;  /* 0x01c00000c824783b */ /* 0x000ee40000004200 */
[----:B------:R1:W-:Y:S05]  /*5830*/  MUFU.EX2 R193, R4 ;  /* 0x0000000400c17308 */ /* 0x0003ea0000000800 */
[----:B------:R-:W-:Y:S01]  /*5840*/  HMMA.16816.F32 R136, R8, R44, RZ ;  /* 0x0000002c0888723c */ /* 0x000fe200000018ff */
[----:B----4-:R-:W-:Y:S02]  /*5850*/  SHF.R.U32.HI R6, RZ, 0x8, R0 ;  /* 0x00000008ff067819 */ /* 0x010fe40000011600 */
[----:B------:R-:W-:Y:S01]  /*5860*/  LOP3.LUT R0, R5, UR35, R54, 0x96, !PT ;  /* 0x0000002305007c12 */ /* 0x000fe2000f8e9636 */
[----:B------:R-:W-:Y:S01]  /*5870*/  FFMA.FTZ R5, R156, c[0x0][0x23c], -R12 ;  /* 0x00008f009c057a23 */ /* 0x000fe2000001080c */
[----:B------:R-:W-:-:S03]  /*5880*/  PRMT R15, R14, 0x5410, R6 ;  /* 0x000054100e0f7816 */ /* 0x000fc60000000006 */
[----:B------:R-:W-:Y:S01]  /*5890*/  HMMA.16816.F32 R128, R8, R46, RZ ;  /* 0x0000002e0880723c */ /* 0x000fe200000018ff */
[----:B------:R-:W4:Y:S01]  /*58a0*/  LDSM.16.MT88.4 R44, [R199+0x1c000] ;  /* 0x01c00000c72c783b */ /* 0x000f220000004200 */
[----:B------:R2:W-:Y:S01]  /*58b0*/  MUFU.EX2 R181, R5 ;  /* 0x0000000500b57308 */ /* 0x0005e20000000800 */
[----:B------:R-:W-:Y:S02]  /*58c0*/  LOP3.LUT R14, R0, 0xff, RZ, 0xc0, !PT ;  /* 0x000000ff000e7812 */ /* 0x000fe400078ec0ff */
[----:B-1----:R-:W-:-:S03]  /*58d0*/  SHF.R.U32.HI R4, RZ, 0x10, R0 ;  /* 0x00000010ff047819 */ /* 0x002fc60000011600 */
[----:B-----5:R-:W-:Y:S01]  /*58e0*/  HMMA.16816.F32 R176, R8, R16, RZ ;  /* 0x0000001008b0723c */ /* 0x020fe200000018ff */
[----:B------:R-:W-:-:S06]  /*58f0*/  LOP3.LUT R4, R4, 0xff, RZ, 0xc0, !PT ;  /* 0x000000ff04047812 */ /* 0x000fcc00078ec0ff */
[----:B------:R-:W-:Y:S01]  /*5900*/  PRMT R16, R3, 0x5410, R7 ;  /* 0x0000541003107816 */ /* 0x000fe20000000007 */
[C---:B------:R-:W-:Y:S01]  /*5910*/  HMMA.16816.F32 R132, R8.reuse, R24, RZ ;  /* 0x000000180884723c */ /* 0x040fe200000018ff */
[----:B------:R-:W-:Y:S01]  /*5920*/  LOP3.LUT R3, R0, 0xffff, RZ, 0xc0, !PT ;  /* 0x0000ffff00037812 */ /* 0x000fe200078ec0ff */
[----:B--2---:R-:W-:Y:S01]  /*5930*/  FFMA.FTZ R5, R67, c[0x0][0x23c], -R12 ;  /* 0x00008f0043057a23 */ /* 0x004fe2000001080c */
[----:B------:R-:W-:Y:S01]  /*5940*/  SHF.R.U32.HI R7, RZ, 0x18, R0 ;  /* 0x00000018ff077819 */ /* 0x000fe20000011600 */
[--C-:B------:R-:W-:Y:S01]  /*5950*/  HSET2.LE.AND R0, R15, R182.reuse, PT ;  /* 0x000000b60f007233 */ /* 0x100fe20003803000 */
[----:B------:R-:W-:Y:S01]  /*5960*/  SHF.R.U32.HI R6, RZ, 0x8, R3 ;  /* 0x00000008ff067819 */ /* 0x000fe20000011603 */
[----:B------:R1:W2:Y:S01]  /*5970*/  MUFU.EX2 R149, R5 ;  /* 0x0000000500957308 */ /* 0x0002a20000000800 */
[----:B------:R-:W-:Y:S01]  /*5980*/  F2FP.PACK_AB R3, R180, R191 ;  /* 0x000000bfb403723e */ /* 0x000fe200000000ff */
[----:B------:R-:W-:Y:S01]  /*5990*/  HMMA.16816.F32 R124, R8, R26, RZ ;  /* 0x0000001a087c723c */ /* 0x000fe200000018ff */
[----:B------:R-:W5:Y:S01]  /*59a0*/  LDSM.16.MT88.4 R24, [R198+0x18800] ;  /* 0x01880000c618783b */ /* 0x000f620000004200 */
[----:B------:R-:W-:Y:S01]  /*59b0*/  PRMT R14, R14, 0x5410, R6 ;  /* 0x000054100e0e7816 */ /* 0x000fe20000000006 */
[----:B------:R-:W-:Y:S01]  /*59c0*/  IMAD.MOV.U32 R67, RZ, RZ, R238 ;  /* 0x000000ffff437224 */ /* 0x000fe200078e00ee */
[----:B------:R-:W-:Y:S01]  /*59d0*/  LOP3.LUT R6, R0, R3, RZ, 0xc0, !PT ;  /* 0x0000000300067212 */ /* 0x000fe200078ec0ff */
[----:B------:R-:W-:Y:S01]  /*59e0*/  FFMA.FTZ R3, R164, c[0x0][0x23c], -R12 ;  /* 0x00008f00a4037a23 */ /* 0x000fe2000001080c */
[----:B------:R-:W-:-:S02]  /*59f0*/  HSET2.LE.AND R0, R16, R182, PT ;  /* 0x000000b610007233 */ /* 0x000fc40003803000 */
[----:B------:R-:W-:Y:S01]  /*5a00*/  HMMA.16816.F32 R160, R8, R28, RZ ;  /* 0x0000001c08a0723c */ /* 0x000fe200000018ff */
[----:B------:R2:W2:Y:S01]  /*5a10*/  MUFU.EX2 R190, R3 ;  /* 0x0000000300be7308 */ /* 0x0004a20000000800 */
[----:B-1----:R-:W-:-:S06]  /*5a20*/  PRMT R5, R4, 0x5410, R7 ;  /* 0x0000541004057816 */ /* 0x002fcc0000000007 */
[C---:B------:R-:W-:Y:S01]  /*5a30*/  HMMA.16816.F32 R168, R8.reuse, R30, RZ ;  /* 0x0000001e08a8723c */ /* 0x040fe200000018ff */
[----:B------:R-:W1:Y:S07]  /*5a40*/  LDSM.16.MT88.4 R28, [R197+0x18800] ;  /* 0x01880000c51c783b */ /* 0x000e6e0000004200 */
[----:B------:R-:W-:Y:S01]  /*5a50*/  HMMA.16816.F32 R156, R8, R20, RZ ;  /* 0x00000014089c723c */ /* 0x000fe200000018ff */
[----:B--2---:R-:W-:-:S04]  /*5a60*/  F2FP.PACK_AB R3, R149, R181 ;  /* 0x000000b59503723e */ /* 0x004fc800000000ff */
[----:B------:R-:W-:Y:S01]  /*5a70*/  LOP3.LUT R7, R0, R3, RZ, 0xc0, !PT ;  /* 0x0000000300077212 */ /* 0x000fe200078ec0ff */
[--C-:B------:R-:W-:Y:S01]  /*5a80*/  HSET2.LE.AND R0, R14, R182.reuse, PT ;  /* 0x000000b60e007233 */ /* 0x100fe20003803000 */
[----:B------:R-:W-:Y:S01]  /*5a90*/  F2FP.PACK_AB R3, R189, R66 ;  /* 0x00000042bd03723e */ /* 0x000fe200000000ff */
[----:B------:R-:W-:Y:S01]  /*5aa0*/  HMMA.16816.F32 R172, R8, R22, RZ ;  /* 0x0000001608ac723c */ /* 0x000fe200000018ff */
[----:B------:R-:W2:Y:S02]  /*5ab0*/  LDSM.16.MT88.4 R20, [R200+0x18800] ;  /* 0x01880000c814783b */ /* 0x000ea40000004200 */
[----:B------:R-:W-:Y:S01]  /*5ac0*/  LOP3.LUT R4, R0, R3, RZ, 0xc0, !PT ;  /* 0x0000000300047212 */ /* 0x000fe200078ec0ff */
[----:B------:R-:W-:Y:S01]  /*5ad0*/  HSET2.LE.AND R0, R5, R182, PT ;  /* 0x000000b605007233 */ /* 0x000fe20003803000 */
[----:B------:R-:W-:-:S03]  /*5ae0*/  F2FP.PACK_AB R3, R190, R193 ;  /* 0x000000c1be03723e */ /* 0x000fc600000000ff */
[----:B------:R-:W-:Y:S01]  /*5af0*/  HMMA.16816.F32 R120, R8, R60, RZ ;  /* 0x0000003c0878723c */ /* 0x000fe200000018ff */
[----:B------:R-:W-:Y:S01]  /*5b00*/  LOP3.LUT R5, R0, R3, RZ, 0xc0, !PT ;  /* 0x0000000300057212 */ /* 0x000fe200078ec0ff */
[----:B------:R-:W-:Y:S02]  /*5b10*/  IMAD.MOV.U32 R0, RZ, RZ, R240 ;  /* 0x000000ffff007224 */ /* 0x000fe400078e00f0 */
[----:B------:R-:W-:-:S04]  /*5b20*/  IMAD.MOV.U32 R3, RZ, RZ, R237 ;  /* 0x000000ffff037224 */ /* 0x000fc800078e00ed */
[C---:B------:R-:W-:Y:S08]  /*5b30*/  HMMA.16816.F32 R112, R8.reuse, R62, RZ ;  /* 0x0000003e0870723c */ /* 0x040ff000000018ff */
[C---:B------:R-:W-:Y:S01]  /*5b40*/  HMMA.16816.F32 R52, R8.reuse, R18, RZ ;  /* 0x000000120834723c */ /* 0x040fe200000018ff */
[----:B------:R-:W1:Y:S07]  /*5b50*/  LDSM.16.MT88.4 R16, [R199+0x18800] ;  /* 0x01880000c710783b */ /* 0x000e6e0000004200 */
[C---:B------:R-:W-:Y:S08]  /*5b60*/  HMMA.16816.F32 R96, R8.reuse, R40, RZ ;  /* 0x000000280860723c */ /* 0x040ff000000018ff */
[C---:B------:R-:W-:Y:S08]  /*5b70*/  HMMA.16816.F32 R84, R8.reuse, R42, RZ ;  /* 0x0000002a0854723c */ /* 0x040ff000000018ff */
[C---:B---3--:R-:W-:Y:S08]  /*5b80*/  HMMA.16816.F32 R60, R8.reuse, R36, RZ ;  /* 0x00000024083c723c */ /* 0x048ff000000018ff */
[C---:B----4-:R-:W-:Y:S08]  /*5b90*/  HMMA.16816.F32 R100, R8.reuse, R44, RZ ;  /* 0x0000002c0864723c */ /* 0x050ff000000018ff */
[C---:B------:R-:W-:Y:S08]  /*5ba0*/  HMMA.16816.F32 R152, R8.reuse, R48, RZ ;  /* 0x000000300898723c */ /* 0x040ff000000018ff */
[C---:B------:R-:W-:Y:S08]  /*5bb0*/  HMMA.16816.F32 R72, R8.reuse, R32, RZ ;  /* 0x000000200848723c */ /* 0x040ff000000018ff */
[C---:B------:R-:W-:Y:S01]  /*5bc0*/  HMMA.16816.F32 R40, R8.reuse, R34, RZ ;  /* 0x000000220828723c */ /* 0x040fe200000018ff */
[----:B------:R-:W-:Y:S07]  /*5bd0*/  LDSM.16.MT88.4 R32, [R198+0x1a800] ;  /* 0x01a80000c620783b */ /* 0x000fee0000004200 */
[C---:B------:R-:W-:Y:S08]  /*5be0*/  HMMA.16816.F32 R36, R8.reuse, R38, RZ ;  /* 0x000000260824723c */ /* 0x040ff000000018ff */
[C---:B------:R-:W-:Y:S08]  /*5bf0*/  HMMA.16816.F32 R44, R8.reuse, R46, RZ ;  /* 0x0000002e082c723c */ /* 0x040ff000000018ff */
[----:B------:R-:W-:Y:S01]  /*5c00*/  HMMA.16816.F32 R48, R8, R50, RZ ;  /* 0x000000320830723c */ /* 0x000fe200000018ff */
[----:B------:R-:W3:Y:S07]  /*5c10*/  LDSM.16.MT88.4 R8, [R197+0x1a800] ;  /* 0x01a80000c508783b */ /* 0x000eee0000004200 */
[C---:B-----5:R-:W-:Y:S08]  /*5c20*/  HMMA.16816.F32 R136, R4.reuse, R24, R136 ;  /* 0x000000180488723c */ /* 0x060ff00000001888 */
[C---:B-1----:R-:W-:Y:S08]  /*5c30*/  HMMA.16816.F32 R184, R4.reuse, R30, R140 ;  /* 0x0000001e04b8723c */ /* 0x042ff0000000188c */
[C---:B--2---:R-:W-:Y:S08]  /*5c40*/  HMMA.16816.F32 R244, R4.reuse, R20, R120 ;  /* 0x0000001404f4723c */ /* 0x044ff00000001878 */
[----:B------:R-:W-:Y:S01]  /*5c50*/  IMAD.MOV.U32 R143, RZ, RZ, R137 ;  /* 0x000000ffff8f7224 */ /* 0x000fe200078e0089 */
[----:B------:R-:W-:Y:S01]  /*5c60*/  MOV R142, R138 ;  /* 0x0000008a008e7202 */ /* 0x000fe20000000f00 */
[----:B------:R-:W-:Y:S01]  /*5c70*/  IMAD.MOV.U32 R141, RZ, RZ, R139 ;  /* 0x000000ffff8d7224 */ /* 0x000fe200078e008b */
[----:B------:R-:W-:Y:S01]  /*5c80*/  HMMA.16816.F32 R96, R4, R16, R96 ;  /* 0x000000100460723c */ /* 0x000fe20000001860 */
[----:B------:R-:W-:-:S07]  /*5c90*/  IMAD.MOV.U32 R140, RZ, RZ, R136 ;  /* 0x000000ffff8c7224 */ /* 0x000fce00078e0088 */
[C---:B------:R-:W-:Y:S01]  /*5ca0*/  HMMA.16816.F32 R136, R4.reuse, R22, R112 ;  /* 0x000000160488723c */ /* 0x040fe20000001870 */
[----:B------:R-:W1:Y:S07]  /*5cb0*/  LDSM.16.MT88.4 R20, [R200+0x1a800] ;  /* 0x01a80000c814783b */ /* 0x000e6e0000004200 */
[C---:B------:R-:W-:Y:S01]  /*5cc0*/  HMMA.16816.F32 R112, R4.reuse, R18, R84 ;  /* 0x000000120470723c */ /* 0x040fe20000001854 */
[----:B------:R-:W2:Y:S06]  /*5cd0*/  LDSM.16.MT88.4 R16, [R199+0x1a800] ;  /* 0x01a80000c710783b */ /* 0x000eac0000004200 */
[----:B------:R-:W-:Y:S01]  /*5ce0*/  MOV R87, R242 ;  /* 0x000000f200577202 */ /* 0x000fe20000000f00 */
[----:B------:R-:W-:Y:S01]  /*5cf0*/  IMAD.MOV.U32 R86, RZ, RZ, R241 ;  /* 0x000000ffff567224 */ /* 0x000fe200078e00f1 */
[----:B---3--:R-:W-:Y:S01]  /*5d00*/  HMMA.16816.F32 R120, R4, R10, R40 ;  /* 0x0000000a0478723c */ /* 0x008fe20000001828 */
[----:B------:R-:W-:-:S02]  /*5d10*/  IMAD.MOV.U32 R84, RZ, RZ, R231 ;  /* 0x000000ffff547224 */ /* 0x000fc400078e00e7 */
[----:B------:R-:W-:-:S04]  /*5d20*/  IMAD.MOV.U32 R85, RZ, RZ, R230 ;  /* 0x000000ffff557224 */ /* 0x000fc800078e00e6 */
[----:B------:R-:W-:Y:S01]  /*5d30*/  IMAD.MOV.U32 R42, RZ, RZ, R193 ;  /* 0x000000ffff2a7224 */ /* 0x000fe200078e00c1 */
[----:B------:R-:W-:Y:S01]  /*5d40*/  HMMA.16816.F32 R240, R4, R8, R72 ;  /* 0x0000000804f0723c */ /* 0x000fe20000001848 */
[----:B------:R-:W3:Y:S01]  /*5d50*/  LDSM.16.MT88.4 R8, [R197+0x1c800] ;  /* 0x01c80000c508783b */ /* 0x000ee20000004200 */
[----:B------:R-:W-:-:S05]  /*5d60*/  MOV R43, R192 ;  /* 0x000000c0002b7202 */ /* 0x000fca0000000f00 */
[----:B------:R-:W-:Y:S01]  /*5d70*/  IMAD.MOV.U32 R73, RZ, RZ, R195 ;  /* 0x000000ffff497224 */ /* 0x000fe200078e00c3 */
[----:B------:R-:W-:Y:S01]  /*5d80*/  HMMA.16816.F32 R144, R4, R28, R144 ;  /* 0x0000001c0490723c */ /* 0x000fe20000001890 */
[----:B------:R-:W-:Y:S01]  /*5d90*/  MOV R72, R194 ;  /* 0x000000c200487202 */ /* 0x000fe20000000f00 */
[----:B------:R-:W-:Y:S01]  /*5da0*/  IMAD.MOV.U32 R74, RZ, RZ, R228 ;  /* 0x000000ffff4a7224 */ /* 0x000fe200078e00e4 */
[----:B------:R-:W-:-:S03]  /*5db0*/  MOV R75, R229 ;  /* 0x000000e5004b7202 */ /* 0x000fc60000000f00 */
[----:B------:R-:W-:Y:S01]  /*5dc0*/  IMAD.MOV.U32 R40, RZ, RZ, R72 ;  /* 0x000000ffff287224 */ /* 0x000fe200078e0048 */
[----:B------:R-:W-:Y:S01]  /*5dd0*/  MOV R72, R140 ;  /* 0x0000008c00487202 */ /* 0x000fe20000000f00 */
[C---:B-1----:R-:W-:Y:S08]  /*5de0*/  HMMA.16816.F32 R228, R4.reuse, R20, R132 ;  /* 0x0000001404e4723c */ /* 0x042ff00000001884 */
[C---:B--2---:R-:W-:Y:S07]  /*5df0*/  HMMA.16816.F32 R192, R4.reuse, R16, R116 ;  /* 0x0000001004c0723c */ /* 0x044fee0000001874 */
[----:B------:R-:W-:Y:S01]  /*5e00*/  IMAD.MOV.U32 R119, RZ, RZ, R74 ;  /* 0x000000ffff777224 */ /* 0x000fe200078e004a */
        /* <DEDUP_REMOVED lines=15> */
[----:B---3--:R-:W-:Y:S01]  /*5f00*/  HMMA.16816.F32 R16, R4, R10, R80 ;  /* 0x0000000a0410723c */ /* 0x008fe20000001850 */
[----:B------:R-:W-:-:S07]  /*5f10*/  IMAD.MOV.U32 R144, RZ, RZ, R190 ;  /* 0x000000ffff907224 */ /* 0x000fce00078e00be */
[----:B------:R-:W-:Y:S01]  /*5f20*/  HMMA.16816.F32 R236, R4, R32, R68 ;  /* 0x0000002004ec723c */ /* 0x000fe20000001844 */
[----:B------:R-:W-:Y:S01]  /*5f30*/  IMAD.MOV.U32 R118, RZ, RZ, R104 ;  /* 0x000000ffff767224 */ /* 0x000fe200078e0068 */
[----:B------:R-:W-:Y:S01]  /*5f40*/  MOV R116, R106 ;  /* 0x0000006a00747202 */ /* 0x000fe20000000f00 */
[----:B------:R-:W-:-:S04]  /*5f50*/  IMAD.MOV.U32 R117, RZ, RZ, R105 ;  /* 0x000000ffff757224 */ /* 0x000fc800078e0069 */
        /* <DEDUP_REMOVED lines=17> */
[----:B------:R-:W-:-:S02]  /*6070*/  IMAD.MOV.U32 R72, RZ, RZ, R0 ;  /* 0x000000ffff487224 */ /* 0x000fc400078e0000 */
[----:B------:R-:W-:Y:S01]  /*6080*/  IMAD.U32 R0, RZ, RZ, UR6 ;  /* 0x00000006ff007e24 */ /* 0x000fe2000f8e00ff */
[----:B------:R-:W-:Y:S01]  /*6090*/  HMMA.16816.F32 R188, R4, R8, R92 ;  /* 0x0000000804bc723c */ /* 0x000fe2000000185c */
[----:B------:R-:W-:Y:S01]  /*60a0*/  IMAD.MOV.U32 R109, RZ, RZ, R70 ;  /* 0x000000ffff6d7224 */ /* 0x000fe200078e0046 */
[----:B------:R-:W-:Y:S01]  /*60b0*/  MOV R111, R40 ;  /* 0x00000028006f7202 */ /* 0x000fe20000000f00 */
[----:B------:R-:W-:Y:S01]  /*60c0*/  IMAD.MOV.U32 R110, RZ, RZ, R71 ;  /* 0x000000ffff6e7224 */ /* 0x000fe200078e0047 */
        /* <DEDUP_REMOVED lines=9> */
[----:B------:R-:W3:Y:S01]  /*6160*/  LDSM.16.MT88.4 R16, [R199+0x1c800] ;  /* 0x01c80000c710783b */ /* 0x000ee20000004200 */
[----:B------:R-:W-:Y:S01]  /*6170*/  IMAD.MOV.U32 R70, RZ, RZ, R42 ;  /* 0x000000ffff467224 */ /* 0x000fe200078e002a */
[----:B------:R-:W-:Y:S01]  /*6180*/  MOV R43, R147 ;  /* 0x00000093002b7202 */ /* 0x000fe20000000f00 */
[----:B------:R-:W-:-:S04]  /*6190*/  IMAD.WIDE.U32 R10, R0, -0x326172a9, RZ ;  /* 0xcd9e8d57000a7825 */ /* 0x000fc800078e00ff */
[----:B------:R-:W-:Y:S01]  /*61a0*/  IMAD.MOV.U32 R34, RZ, RZ, R140 ;  /* 0x000000ffff227224 */ /* 0x000fe200078e008c */
[----:B------:R-:W-:Y:S01]  /*61b0*/  LOP3.LUT R0, R11, UR34, R58, 0x96, !PT ;  /* 0x000000220b007c12 */ /* 0x000fe2000f8e963a */
[----:B------:R-:W-:Y:S02]  /*61c0*/  IMAD.MOV.U32 R32, RZ, RZ, R142 ;  /* 0x000000ffff207224 */ /* 0x000fe400078e008e */
[----:B------:R-:W-:Y:S02]  /*61d0*/  IMAD.MOV.U32 R33, RZ, RZ, R143 ;  /* 0x000000ffff217224 */ /* 0x000fe400078e008f */
[----:B------:R-:W-:Y:S01]  /*61e0*/  IMAD.MOV.U32 R41, RZ, RZ, R145 ;  /* 0x000000ffff297224 */ /* 0x000fe200078e0091 */
[----:B-1----:R-:W-:Y:S01]  /*61f0*/  HMMA.16816.F32 R140, R4, R26, R76 ;  /* 0x0000001a048c723c */ /* 0x002fe2000000184c */
[----:B------:R-:W-:Y:S01]  /*6200*/  IMAD.MOV.U32 R42, RZ, RZ, R146 ;  /* 0x000000ffff2a7224 */ /* 0x000fe200078e0092 */
[----:B------:R-:W-:Y:S01]  /*6210*/  MOV R150, R32 ;  /* 0x0000002000967202 */ /* 0x000fe20000000f00 */
[----:B------:R-:W-:Y:S01]  /*6220*/  IMAD.WIDE.U32 R8, R0, -0x2daee0ad, RZ ;  /* 0xd2511f5300087825 */ /* 0x000fe200078e00ff */
[----:B------:R-:W-:-:S03]  /*6230*/  LOP3.LUT R0, R57, UR32, R10, 0x96, !PT ;  /* 0x0000002039007c12 */ /* 0x000fc6000f8e960a */
[----:B------:R-:W-:Y:S01]  /*6240*/  IMAD.MOV.U32 R108, RZ, RZ, R107 ;  /* 0x000000ffff6c7224 */ /* 0x000fe200078e006b */
[C---:B------:R-:W-:Y:S01]  /*6250*/  HMMA.16816.F32 R144, R4.reuse, R24, R88 ;  /* 0x000000180490723c */ /* 0x040fe20000001858 */
[----:B------:R-:W1:Y:S01]  /*6260*/  LDSM.16.MT88.4 R24, [R198+0x1e800] ;  /* 0x01e80000c618783b */ /* 0x000e620000004200 */
[----:B------:R-:W-:Y:S01]  /*6270*/  IMAD.WIDE.U32 R10, R0, -0x2daee0ad, RZ ;  /* 0xd2511f53000a7825 */ /* 0x000fe200078e00ff */
[----:B------:R-:W-:Y:S02]  /*6280*/  LOP3.LUT R9, R9, UR31, R64, 0x96, !PT ;  /* 0x0000001f09097c12 */ /* 0x000fe4000f8e9640 */
[----:B------:R-:W-:Y:S01]  /*6290*/  MOV R78, R41 ;  /* 0x00000029004e7202 */ /* 0x000fe20000000f00 */
[----:B------:R-:W-:Y:S02]  /*62a0*/  IMAD.MOV.U32 R126, RZ, RZ, R67 ;  /* 0x000000ffff7e7224 */ /* 0x000fe400078e0043 */
[----:B--2---:R-:W-:Y:S01]  /*62b0*/  HMMA.16816.F32 R88, R4, R30, R36 ;  /* 0x0000001e0458723c */ /* 0x004fe20000001824 */
[----:B------:R-:W-:Y:S01]  /*62c0*/  IMAD.MOV.U32 R125, RZ, RZ, R3 ;  /* 0x000000ffff7d7224 */ /* 0x000fe200078e0003 */
[----:B------:R-:W-:Y:S01]  /*62d0*/  LOP3.LUT R3, R11, UR29, R8, 0x96, !PT ;  /* 0x0000001d0b037c12 */ /* 0x000fe2000f8e9608 */
[----:B------:R-:W-:-:S02]  /*62e0*/  FFMA.FTZ R0, R224, c[0x0][0x23c], -R13 ;  /* 0x00008f00e0007a23 */ /* 0x000fc4000001080d */
[----:B------:R-:W-:Y:S01]  /*62f0*/  IMAD.MOV.U32 R76, RZ, RZ, R33 ;  /* 0x000000ffff4c7224 */ /* 0x000fe200078e0021 */
[----:B------:R-:W2:Y:S01]  /*6300*/  LDC.U8 R224, c[0x0][0x2d8] ;  /* 0x0000b600ffe07b82 */ /* 0x000ea20000000000 */
[----:B------:R-:W-:Y:S01]  /*6310*/  MOV R39, R127 ;  /* 0x0000007f00277202 */ /* 0x000fe20000000f00 */
[----:B------:R-:W-:Y:S01]  /*6320*/  HMMA.16816.F32 R104, R4, R28, R60 ;  /* 0x0000001c0468723c */ /* 0x000fe2000000183c */
[----:B------:R-:W-:Y:S01]  /*6330*/  MOV R127, R66 ;  /* 0x00000042007f7202 */ /* 0x000fe20000000f00 */
[----:B------:R4:W-:Y:S01]  /*6340*/  MUFU.EX2 R30, R0 ;  /* 0x00000000001e7308 */ /* 0x0009e20000000800 */
[----:B------:R-:W-:-:S04]  /*6350*/  IMAD.WIDE.U32 R8, R9, -0x326172a9, RZ ;  /* 0xcd9e8d5709087825 */ /* 0x000fc800078e00ff */
[----:B------:R-:W-:Y:S01]  /*6360*/  MOV R28, R72 ;  /* 0x00000048001c7202 */ /* 0x000fe20000000f00 */
[----:B---3--:R-:W-:Y:S01]  /*6370*/  HMMA.16816.F32 R100, R4, R16, R100 ;  /* 0x000000100464723c */ /* 0x008fe20000001864 */
[----:B------:R-:W-:Y:S02]  /*6380*/  IMAD.MOV.U32 R29, RZ, RZ, R73 ;  /* 0x000000ffff1d7224 */ /* 0x000fe400078e0049 */
[----:B------:R-:W-:Y:S01]  /*6390*/  IMAD.WIDE.U32 R32, R3, -0x326172a9, RZ ;  /* 0xcd9e8d5703207825 */ /* 0x000fe200078e00ff */
[----:B------:R-:W-:-:S03]  /*63a0*/  LOP3.LUT R3, R9, UR30, R56, 0x96, !PT ;  /* 0x0000001e09037c12 */ /* 0x000fc6000f8e9638 */
[----:B------:R-:W-:Y:S01]  /*63b0*/  IMAD.MOV.U32 R38, RZ, RZ, R34 ;  /* 0x000000ffff267224 */ /* 0x000fe200078e0022 */
[C---:B------:R-:W-:Y:S01]  /*63c0*/  HMMA.16816.F32 R80, R4.reuse, R18, R44 ;  /* 0x000000120450723c */ /* 0x040fe2000000182c */
[----:B------:R-:W3:Y:S01]  /*63d0*/  LDSM.16.MT88.4 R16, [R200+0x1e800] ;  /* 0x01e80000c810783b */ /* 0x000ee20000004200 */
[----:B----4-:R-:W-:Y:S02]  /*63e0*/  FFMA.FTZ R0, R165, c[0x0][0x23c], -R13 ;  /* 0x00008f00a5007a23 */ /* 0x010fe4000001080d */
[----:B------:R-:W-:Y:S02]  /*63f0*/  IMAD.MOV.U32 R37, RZ, RZ, R35 ;  /* 0x000000ffff257224 */ /* 0x000fe400078e0023 */
[----:B------:R4:W5:Y:S01]  /*6400*/  MUFU.EX2 R31, R0 ;  /* 0x00000000001f7308 */ /* 0x0009620000000800 */
[----:B------:R-:W-:Y:S01]  /*6410*/  FFMA.FTZ R11, R166, c[0x0][0x23c], -R13 ;  /* 0x00008f00a60b7a23 */ /* 0x000fe2000001080d */
[----:B------:R-:W-:Y:S01]  /*6420*/  HMMA.16816.F32 R72, R4, R20, R152 ;  /* 0x000000140448723c */ /* 0x000fe20000001898 */
[----:B------:R-:W-:Y:S01]  /*6430*/  IMAD.MOV.U32 R77, RZ, RZ, R40 ;  /* 0x000000ffff4d7224 */ /* 0x000fe200078e0028 */
[----:B--2---:R-:W-:Y:S01]  /*6440*/  LEA R224, R224, R224, 0x10 ;  /* 0x000000e0e0e07211 */ /* 0x004fe200078e80ff */
[----:B------:R-:W-:-:S02]  /*6450*/  IMAD.MOV.U32 R79, RZ, RZ, R42 ;  /* 0x000000ffff4f7224 */ /* 0x000fc400078e002a */
[----:B------:R-:W-:Y:S01]  /*6460*/  IMAD.MOV.U32 R151, RZ, RZ, R43 ;  /* 0x000000ffff977224 */ /* 0x000fe200078e002b */
[----:B------:R2:W-:Y:S01]  /*6470*/  MUFU.EX2 R165, R11 ;  /* 0x0000000b00a57308 */ /* 0x0005e20000000800 */
[----:B------:R-:W-:Y:S01]  /*6480*/  IMAD.MOV.U32 R154, RZ, RZ, R15 ;  /* 0x000000ffff9a7224 */ /* 0x000fe200078e000f */
[C---:B------:R-:W-:Y:S01]  /*6490*/  HMMA.16816.F32 R64, R4.reuse, R22, R48 ;  /* 0x000000160440723c */ /* 0x040fe20000001830 */
[----:B------:R-:W5:Y:S01]  /*64a0*/  LDSM.16.MT88.4 R20, [R199+0x1e800] ;  /* 0x01e80000c714783b */ /* 0x000f620000004200 */
[----:B------:R-:W-:Y:S01]  /*64b0*/  IMAD.MOV.U32 R155, RZ, RZ, R14 ;  /* 0x000000ffff9b7224 */ /* 0x000fe200078e000e */
[----:B------:R-:W-:Y:S01]  /*64c0*/  MOV R153, R164 ;  /* 0x000000a400997202 */ /* 0x000fe20000000f00 */
[----:B------:R-:W-:Y:S01]  /*64d0*/  IMAD.MOV.U32 R152, RZ, RZ, R39 ;  /* 0x000000ffff987224 */ /* 0x000fe200078e0027 */
[----:B----4-:R-:W-:Y:S01]  /*64e0*/  LOP3.LUT R0, R33, UR17, R8, 0x96, !PT ;  /* 0x0000001121007c12 */ /* 0x010fe2000f8e9608 */
[----:B------:R-:W-:Y:S02]  /*64f0*/  IMAD.WIDE.U32 R8, R3, -0x2daee0ad, RZ ;  /* 0xd2511f5303087825 */ /* 0x000fe400078e00ff */
[----:B-1----:R-:W-:Y:S02]  /*6500*/  HMMA.16816.F32 R44, R4, R26, R168 ;  /* 0x0000001a042c723c */ /* 0x002fe400000018a8 */
[----:B------:R-:W-:-:S04]  /*6510*/  IMAD.WIDE.U32 R34, R0, -0x2daee0ad, RZ ;  /* 0xd2511f5300227825 */ /* 0x000fc800078e00ff */
[----:B------:R-:W-:Y:S01]  /*6520*/  FFMA.FTZ R0, R167, c[0x0][0x23c], -R13 ;  /* 0x00008f00a7007a23 */ /* 0x000fe2000001080d */
[----:B------:R-:W-:Y:S01]  /*6530*/  LOP3.LUT R3, R35, UR5, R8, 0x96, !PT ;  /* 0x0000000523037c12 */ /* 0x000fe2000f8e9608 */
[----:B--2---:R-:W-:Y:S01]  /*6540*/  FFMA.FTZ R11, R225, c[0x0][0x23c], -R12 ;  /* 0x00008f00e10b7a23 */ /* 0x004fe2000001080c */
[C---:B------:R-:W-:Y:S01]  /*6550*/  HMMA.16816.F32 R60, R4.reuse, R24, R160 ;  /* 0x00000018043c723c */ /* 0x040fe200000018a0 */
[----:B------:R1:W-:Y:S01]  /*6560*/  MUFU.EX2 R169, R0 ;  /* 0x0000000000a97308 */ /* 0x0003e20000000800 */
[----:B------:R-:W-:Y:S01]  /*6570*/  MOV R35, R85 ;  /* 0x0000005500237202 */ /* 0x000fe20000000f00 */
[----:B------:R-:W-:Y:S01]  /*6580*/  LDSM.16.MT88.4 R24, [R197+0x1b000] ;  /* 0x01b00000c518783b */ /* 0x000fe20000004200 */
[----:B------:R-:W-:Y:S01]  /*6590*/  IMAD.MOV.U32 R168, RZ, RZ, R109 ;  /* 0x000000ffffa87224 */ /* 0x000fe200078e006d */
[----:B------:R-:W-:Y:S01]  /*65a0*/  MOV R170, R127 ;  /* 0x0000007f00aa7202 */ /* 0x000fe20000000f00 */
[----:B------:R-:W-:Y:S01]  /*65b0*/  IMAD.MOV.U32 R166, RZ, RZ, R29 ;  /* 0x000000ffffa67224 */ /* 0x000fe200078e001d */
[----:B------:R-:W-:Y:S01]  /*65c0*/  MOV R162, R116 ;  /* 0x0000007400a27202 */ /* 0x000fe20000000f00 */
[----:B---3--:R-:W-:Y:S01]  /*65d0*/  HMMA.16816.F32 R40, R4, R16, R176 ;  /* 0x000000100428723c */ /* 0x008fe200000018b0 */
[----:B------:R2:W-:Y:S01]  /*65e0*/  MUFU.EX2 R164, R11 ;  /* 0x0000000b00a47308 */ /* 0x0005e20000000800 */
[----:B------:R-:W-:Y:S01]  /*65f0*/  IMAD.MOV.U32 R163, RZ, RZ, R108 ;  /* 0x000000ffffa37224 */ /* 0x000fe200078e006c */
[----:B------:R-:W-:Y:S01]  /*6600*/  MOV R167, R28 ;  /* 0x0000001c00a77202 */ /* 0x000fe20000000f00 */
[----:B------:R-:W-:-:S02]  /*6610*/  IMAD.MOV.U32 R160, RZ, RZ, R118 ;  /* 0x000000ffffa07224 */ /* 0x000fc400078e0076 */
[----:B------:R-:W-:Y:S02]  /*6620*/  IMAD.MOV.U32 R161, RZ, RZ, R117 ;  /* 0x000000ffffa17224 */ /* 0x000fe400078e0075 */
[----:B-----5:R-:W-:Y:S01]  /*6630*/  IMAD.MOV.U32 R179, RZ, RZ, R31 ;  /* 0x000000ffffb37224 */ /* 0x020fe200078e001f */
[----:B-1----:R-:W-:Y:S01]  /*6640*/  LOP3.LUT R0, R9, UR14, R10, 0x96, !PT ;  /* 0x0000000e09007c12 */ /* 0x002fe2000f8e960a */
[----:B------:R-:W-:Y:S01]  /*6650*/  IMAD.WIDE.U32 R8, R3, -0x326172a9, RZ ;  /* 0xcd9e8d5703087825 */ /* 0x000fe200078e00ff */
[----:B------:R-:W-:-:S03]  /*6660*/  MOV R31, R37 ;  /* 0x00000025001f7202 */ /* 0x000fc60000000f00 */
[----:B------:R-:W-:Y:S01]  /*6670*/  FFMA.FTZ R3, R234, c[0x0][0x23c], -R12 ;  /* 0x00008f00ea037a23 */ /* 0x000fe2000001080c */
[----:B------:R-:W-:Y:S01]  /*6680*/  LOP3.LUT R10, R8, 0xff, RZ, 0xc0, !PT ;  /* 0x000000ff080a7812 */ /* 0x000fe200078ec0ff */
[----:B------:R-:W-:Y:S01]  /*6690*/  IMAD.WIDE.U32 R14, R0, -0x326172a9, RZ ;  /* 0xcd9e8d57000e7825 */ /* 0x000fe200078e00ff */
[----:B------:R-:W-:Y:S01]  /*66a0*/  LOP3.LUT R0, R8, 0xffff, RZ, 0xc0, !PT ;  /* 0x0000ffff08007812 */ /* 0x000fe200078ec0ff */
[----:B------:R1:W3:Y:S01]  /*66b0*/  MUFU.EX2 R176, R3 ;  /* 0x0000000300b07308 */ /* 0x0002e20000000800 */
[----:B------:R-:W-:Y:S01]  /*66c0*/  HMMA.16816.F32 R48, R4, R20, R156 ;  /* 0x000000140430723c */ /* 0x000fe2000000189c */
[----:B------:R-:W-:Y:S01]  /*66d0*/  IMAD.MOV.U32 R178, RZ, RZ, R30 ;  /* 0x000000ffffb27224 */ /* 0x000fe200078e001e */
[----:B--2---:R-:W-:Y:S01]  /*66e0*/  SHF.R.U32.HI R11, RZ, 0x18, R8 ;  /* 0x00000018ff0b7819 */ /* 0x004fe20000011608 */
[----:B------:R-:W-:-:S04]  /*66f0*/  IMAD.MOV.U32 R30, RZ, RZ, R38 ;  /* 0x000000ffff1e7224 */ /* 0x000fc800078e0026 */
[----:B------:R-:W-:Y:S01]  /*6700*/  IMAD.MOV.U32 R159, RZ, RZ, R84 ;  /* 0x000000ffff9f7224 */ /* 0x000fe200078e0054 */
[C---:B------:R-:W-:Y:S01]  /*6710*/  HMMA.16816.F32 R36, R4.reuse, R18, R52 ;  /* 0x000000120424723c */ /* 0x040fe20000001834 */
[----:B------:R-:W-:Y:S01]  /*6720*/  LDSM.16.MT88.4 R16, [R197+0x19000] ;  /* 0x01900000c510783b */ /* 0x000fe20000004200 */
[----:B------:R-:W-:Y:S02]  /*6730*/  IMAD.MOV.U32 R157, RZ, RZ, R125 ;  /* 0x000000ffff9d7224 */ /* 0x000fe400078e007d */
[----:B------:R-:W-:Y:S02]  /*6740*/  IMAD.MOV.U32 R158, RZ, RZ, R126 ;  /* 0x000000ffff9e7224 */ /* 0x000fe400078e007e */
[----:B------:R-:W-:Y:S01]  /*6750*/  IMAD.MOV.U32 R177, RZ, RZ, R30 ;  /* 0x000000ffffb17224 */ /* 0x000fe200078e001e */
[----:B-1----:R-:W-:Y:S01]  /*6760*/  SHF.R.U32.HI R3, RZ, 0x8, R0 ;  /* 0x00000008ff037819 */ /* 0x002fe20000011600 */
[----:B------:R-:W-:Y:S01]  /*6770*/  HMMA.16816.F32 R56, R4, R22, R172 ;  /* 0x000000160438723c */ /* 0x000fe200000018ac */
[----:B------:R-:W-:Y:S01]  /*6780*/  LOP3.LUT R0, R9, UR36, R14, 0x96, !PT ;  /* 0x0000002409007c12 */ /* 0x000fe2000f8e960e */
[----:B------:R-:W1:Y:S01]  /*6790*/  LDSM.16.MT88.4 R20, [R198+0x19000] ;  /* 0x01900000c614783b */ /* 0x000e620000004200 */
[----:B------:R-:W-:Y:S01]  /*67a0*/  PRMT R10, R10, 0x5410, R3 ;  /* 0x000054100a0a7816 */ /* 0x000fe20000000003 */
[----:B------:R-:W-:Y:S01]  /*67b0*/  IMAD.MOV.U32 R156, RZ, RZ, R31 ;  /* 0x000000ffff9c7224 */ /* 0x000fe200078e001f */
[C---:B------:R-:W-:Y:S01]  /*67c0*/  LOP3.LUT R3, R0.reuse, 0xffff, RZ, 0xc0, !PT ;  /* 0x0000ffff00037812 */ /* 0x040fe200078ec0ff */
[----:B------:R-:W-:Y:S01]  /*67d0*/  LDSM.16.MT88.4 R28, [R200+0x1d000] ;  /* 0x01d00000c81c783b */ /* 0x000fe20000004200 */
[----:B------:R-:W-:Y:S01]  /*67e0*/  SHF.R.U32.HI R5, RZ, 0x10, R0 ;  /* 0x00000010ff057819 */ /* 0x000fe20000011600 */
[----:B------:R-:W-:Y:S01]  /*67f0*/  FFMA.FTZ R6, R227, c[0x0][0x23c], -R12 ;  /* 0x00008f00e3067a23 */ /* 0x000fe2000001080c */
[----:B------:R-:W-:Y:S01]  /*6800*/  LOP3.LUT R9, R0, 0xff, RZ, 0xc0, !PT ;  /* 0x000000ff00097812 */ /* 0x000fe200078ec0ff */
[----:B------:R-:W-:Y:S01]  /*6810*/  IMAD.MOV.U32 R174, RZ, RZ, R76 ;  /* 0x000000ffffae7224 */ /* 0x000fe200078e004c */
[----:B------:R-:W-:Y:S01]  /*6820*/  SHF.R.U32.HI R7, RZ, 0x18, R0 ;  /* 0x00000018ff077819 */ /* 0x000fe20000011600 */
[----:B------:R3:W-:Y:S01]  /*6830*/  MUFU.EX2 R234, R6 ;  /* 0x0000000600ea7308 */ /* 0x0007e20000000800 */
[----:B------:R-:W-:Y:S01]  /*6840*/  SHF.R.U32.HI R0, RZ, 0x8, R3 ;  /* 0x00000008ff007819 */ /* 0x000fe20000011603 */
[----:B------:R-:W-:Y:S01]  /*6850*/  IMAD.MOV.U32 R173, RZ, RZ, R77 ;  /* 0x000000ffffad7224 */ /* 0x000fe200078e004d */
[----:B------:R-:W-:-:S02]  /*6860*/  LOP3.LUT R3, R5, 0xff, RZ, 0xc0, !PT ;  /* 0x000000ff05037812 */ /* 0x000fc400078ec0ff */
[----:B------:R-:W-:Y:S01]  /*6870*/  SHF.R.U32.HI R14, RZ, 0x10, R8 ;  /* 0x00000010ff0e7819 */ /* 0x000fe20000011608 */
[----:B------:R-:W-:Y:S01]  /*6880*/  FFMA.FTZ R8, R226, c[0x0][0x23c], -R12 ;  /* 0x00008f00e2087a23 */ /* 0x000fe2000001080c */
[----:B------:R-:W-:Y:S01]  /*6890*/  PRMT R3, R3, 0x5410, R7 ;  /* 0x0000541003037816 */ /* 0x000fe20000000007 */
[--C-:B------:R-:W-:Y:S01]  /*68a0*/  HSET2.LE.AND R7, R10, R224.reuse, PT ;  /* 0x000000e00a077233 */ /* 0x100fe20003803000 */
[----:B------:R-:W-:Y:S01]  /*68b0*/  LOP3.LUT R4, R14, 0xff, RZ, 0xc0, !PT ;  /* 0x000000ff0e047812 */ /* 0x000fe200078ec0ff */
[----:B------:R2:W4:Y:S01]  /*68c0*/  MUFU.EX2 R171, R8 ;  /* 0x0000000800ab7308 */ /* 0x0005220000000800 */
[----:B------:R-:W-:Y:S01]  /*68d0*/  PRMT R0, R9, 0x5410, R0 ;  /* 0x0000541009007816 */ /* 0x000fe20000000000 */
[--C-:B------:R-:W-:Y:S01]  /*68e0*/  HSET2.LE.AND R5, R3, R224.reuse, PT ;  /* 0x000000e003057233 */ /* 0x100fe20003803000 */
[----:B------:R-:W-:Y:S02]  /*68f0*/  PRMT R14, R4, 0x5410, R11 ;  /* 0x00005410040e7816 */ /* 0x000fe4000000000b */
[----:B------:R-:W-:Y:S01]  /*6900*/  F2FP.PACK_AB R3, R179, R178 ;  /* 0x000000b2b303723e */ /* 0x000fe200000000ff */
[----:B------:R-:W-:Y:S01]  /*6910*/  HSET2.LE.AND R0, R0, R224, PT ;  /* 0x000000e000007233 */ /* 0x000fe20003803000 */
[----:B---3--:R-:W-:-:S02]  /*6920*/  F2FP.PACK_AB R6, R164, R176 ;  /* 0x000000b0a406723e */ /* 0x008fc400000000ff */
[----:B------:R-:W-:Y:S02]  /*6930*/  MOV R172, R78 ;  /* 0x0000004e00ac7202 */ /* 0x000fe40000000f00 */
[----:B------:R-:W-:Y:S02]  /*6940*/  LOP3.LUT R5, R5, R6, RZ, 0xc0, !PT ;  /* 0x0000000605057212 */ /* 0x000fe400078ec0ff */
[----:B------:R-:W-:Y:S01]  /*6950*/  LOP3.LUT R4, R0, R3, RZ, 0xc0, !PT ;  /* 0x0000000300047212 */ /* 0x000fe200078ec0ff */
[----:B------:R-:W-:Y:S01]  /*6960*/  HSET2.LE.AND R0, R14, R224, PT ;  /* 0x000000e00e007233 */ /* 0x000fe20003803000 */
[----:B------:R-:W-:Y:S01]  /*6970*/  MOV R175, R150 ;  /* 0x0000009600af7202 */ /* 0x000fe20000000f00 */
[----:B------:R-:W-:Y:S01]  /*6980*/  IMAD.MOV.U32 R150, RZ, RZ, R86 ;  /* 0x000000ffff967224 */ /* 0x000fe200078e0056 */
[----:B--2---:R-:W-:Y:S01]  /*6990*/  F2FP.PACK_AB R8, R169, R165 ;  /* 0x000000a5a908723e */ /* 0x004fe200000000ff */
[----:B------:R-:W-:Y:S01]  /*69a0*/  IMAD.MOV.U32 R224, RZ, RZ, R111 ;  /* 0x000000ffffe07224 */ /* 0x000fe200078e006f */
[----:B----4-:R-:W-:-:S02]  /*69b0*/  F2FP.PACK_AB R3, R234, R171 ;  /* 0x000000abea03723e */ /* 0x010fc400000000ff */
[----:B------:R-:W-:Y:S02]  /*69c0*/  LOP3.LUT R6, R7, R8, RZ, 0xc0, !PT ;  /* 0x0000000807067212 */ /* 0x000fe400078ec0ff */
[----:B------:R-:W2:Y:S01]  /*69d0*/  LDSM.16.MT88.4 R8, [R200+0x19000] ;  /* 0x01900000c808783b */ /* 0x000ea20000004200 */
[----:B------:R-:W-:Y:S01]  /*69e0*/  LOP3.LUT R7, R0, R3, RZ, 0xc0, !PT ;  /* 0x0000000300077212 */ /* 0x000fe200078ec0ff */
[----:B------:R-:W-:Y:S02]  /*69f0*/  IMAD.MOV.U32 R0, RZ, RZ, R79 ;  /* 0x000000ffff007224 */ /* 0x000fe400078e004f */
[----:B------:R-:W-:-:S04]  /*6a00*/  IMAD.MOV.U32 R3, RZ, RZ, R224 ;  /* 0x000000ffff037224 */ /* 0x000fc800078e00e0 */
[C---:B-1----:R-:W-:Y:S07]  /*6a10*/  HMMA.16816.F32 R76, R4.reuse, R22, R180 ;  /* 0x00000016044c723c */ /* 0x042fee00000018b4 */
[----:B------:R-:W-:Y:S01]  /*6a20*/  IMAD.MOV.U32 R180, RZ, RZ, R87 ;  /* 0x000000ffffb47224 */ /* 0x000fe200078e0057 */
[----:B------:R-:W-:Y:S01]  /*6a30*/  HMMA.16816.F32 R152, R4, R16, R152 ;  /* 0x000000100498723c */ /* 0x000fe20000001898 */
[----:B------:R-:W-:Y:S01]  /*6a40*/  IMAD.MOV.U32 R183, RZ, RZ, R151 ;  /* 0x000000ffffb77224 */ /* 0x000fe200078e0097 */
[----:B------:R-:W-:Y:S01]  /*6a50*/  MOV R151, R110 ;  /* 0x0000006e00977202 */ /* 0x000fe20000000f00 */
[----:B------:R-:W-:Y:S01]  /*6a60*/  IMAD.MOV.U32 R182, RZ, RZ, R119 ;  /* 0x000000ffffb67224 */ /* 0x000fe200078e0077 */
[----:B------:R-:W-:-:S04]  /*6a70*/  MOV R181, R124 ;  /* 0x0000007c00b57202 */ /* 0x000fc80000000f00 */
[C---:B------:R-:W-:Y:S01]  /*6a80*/  HMMA.16816.F32 R52, R4.reuse, R18, R184 ;  /* 0x000000120434723c */ /* 0x040fe200000018b8 */
[----:B------:R-:W1:Y:S07]  /*6a90*/  LDSM.16.MT88.4 R16, [R199+0x19000] ;  /* 0x01900000c710783b */ /* 0x000e6e0000004200 */
[C---:B------:R-:W-:Y:S01]  /*6aa0*/  HMMA.16816.F32 R68, R4.reuse, R20, R68 ;  /* 0x000000140444723c */ /* 0x040fe20000001844 */
[----:B------:R-:W3:Y:S07]  /*6ab0*/  LDSM.16.MT88.4 R20, [R200+0x1b000] ;  /* 0x01b00000c814783b */ /* 0x000eee0000004200 */
[C---:B--2---:R-:W-:Y:S07]  /*6ac0*/  HMMA.16816.F32 R84, R4.reuse, R8, R244 ;  /* 0x000000080454723c */ /* 0x044fee00000018f4 */
[----:B------:R-:W-:Y:S01]  /*6ad0*/  MOV R244, R95 ;  /* 0x0000005f00f47202 */ /* 0x000fe20000000f00 */
[----:B------:R-:W-:Y:S01]  /*6ae0*/  IMAD.MOV.U32 R245, RZ, RZ, R94 ;  /* 0x000000fffff57224 */ /* 0x000fe200078e005e */
[----:B------:R-:W-:Y:S01]  /*6af0*/  MOV R247, R92 ;  /* 0x0000005c00f77202 */ /* 0x000fe20000000f00 */
[----:B------:R-:W-:Y:S01]  /*6b00*/  IMAD.MOV.U32 R246, RZ, RZ, R93 ;  /* 0x000000fffff67224 */ /* 0x000fe200078e005d */
[C---:B------:R-:W-:Y:S08]  /*6b10*/  HMMA.16816.F32 R116, R4.reuse, R26, R120 ;  /* 0x0000001a0474723c */ /* 0x040ff00000001878 */
[C---:B------:R-:W-:Y:S01]  /*6b20*/  HMMA.16816.F32 R92, R4.reuse, R10, R136 ;  /* 0x0000000a045c723c */ /* 0x040fe20000001888 */
[----:B------:R-:W2:Y:S07]  /*6b30*/  LDSM.16.MT88.4 R8, [R198+0x1b000] ;  /* 0x01b00000c608783b */ /* 0x000eae0000004200 */
[C---:B-1----:R-:W-:Y:S08]  /*6b40*/  HMMA.16816.F32 R108, R4.reuse, R18, R112 ;  /* 0x00000012046c723c */ /* 0x042ff00000001870 */
[C---:B------:R-:W-:Y:S01]  /*6b50*/  HMMA.16816.F32 R112, R4.reuse, R24, R240 ;  /* 0x000000180470723c */ /* 0x040fe200000018f0 */
[----:B------:R-:W1:Y:S06]  /*6b60*/  LDSM.16.MT88.4 R24, [R199+0x1b000] ;  /* 0x01b00000c718783b */ /* 0x000e6c0000004200 */
[----:B------:R-:W-:Y:S01]  /*6b70*/  MOV R240, R177 ;  /* 0x000000b100f07202 */ /* 0x000fe20000000f00 */
[----:B------:R-:W-:Y:S01]  /*6b80*/  HMMA.16816.F32 R96, R4, R16, R96 ;  /* 0x000000100460723c */ /* 0x000fe20000001860 */
[----:B------:R-:W4:Y:S01]  /*6b90*/  LDSM.16.MT88.4 R16, [R197+0x1d000] ;  /* 0x01d00000c510783b */ /* 0x000f220000004200 */
[----:B------:R-:W-:Y:S01]  /*6ba0*/  IMAD.MOV.U32 R241, RZ, RZ, R178 ;  /* 0x000000fffff17224 */ /* 0x000fe200078e00b2 */
[----:B------:R-:W-:Y:S01]  /*6bb0*/  MOV R243, R179 ;  /* 0x000000b300f37202 */ /* 0x000fe20000000f00 */
[----:B------:R-:W-:-:S04]  /*6bc0*/  IMAD.MOV.U32 R242, RZ, RZ, R176 ;  /* 0x000000fffff27224 */ /* 0x000fc800078e00b0 */
[C---:B---3--:R-:W-:Y:S08]  /*6bd0*/  HMMA.16816.F32 R132, R4.reuse, R22, R132 ;  /* 0x000000160484723c */ /* 0x048ff00000001884 */
[C---:B------:R-:W-:Y:S07]  /*6be0*/  HMMA.16816.F32 R224, R4.reuse, R28, R104 ;  /* 0x0000001c04e0723c */ /* 0x040fee0000001868 */
[----:B------:R-:W-:Y:S01]  /*6bf0*/  MOV R107, R181 ;  /* 0x000000b5006b7202 */ /* 0x000fe20000000f00 */
[----:B--2---:R-:W-:Y:S01]  /*6c00*/  HMMA.16816.F32 R120, R4, R8, R236 ;  /* 0x000000080478723c */ /* 0x004fe200000018ec */
[----:B------:R-:W-:-:S07]  /*6c10*/  IMAD.MOV.U32 R106, RZ, RZ, R180 ;  /* 0x000000ffff6a7224 */ /* 0x000fce00078e00b4 */
[C---:B------:R-:W-:Y:S01]  /*6c20*/  HMMA.16816.F32 R124, R4.reuse, R10, R128 ;  /* 0x0000000a047c723c */ /* 0x040fe20000001880 */
[----:B------:R-:W2:Y:S07]  /*6c30*/  LDSM.16.MT88.4 R8, [R198+0x1d000] ;  /* 0x01d00000c608783b */ /* 0x000eae0000004200 */
[C---:B------:R-:W-:Y:S01]  /*6c40*/  HMMA.16816.F32 R128, R4.reuse, R20, R228 ;  /* 0x000000140480723c */ /* 0x040fe200000018e4 */
[----:B------:R-:W3:Y:S07]  /*6c50*/  LDSM.16.MT88.4 R20, [R199+0x1d000] ;  /* 0x01d00000c714783b */ /* 0x000eee0000004200 */
[C---:B-1----:R-:W-:Y:S08]  /*6c60*/  HMMA.16816.F32 R136, R4.reuse, R24, R192 ;  /* 0x000000180488723c */ /* 0x042ff000000018c0 */
[C---:B----4-:R-:W-:Y:S07]  /*6c70*/  HMMA.16816.F32 R236, R4.reuse, R18, R244 ;  /* 0x0000001204ec723c */ /* 0x050fee00000018f4 */
[----:B------:R-:W-:Y:S01]  /*6c80*/  IMAD.MOV.U32 R244, RZ, RZ, R168 ;  /* 0x000000fffff47224 */ /* 0x000fe200078e00a8 */
[----:B------:R-:W-:Y:S01]  /*6c90*/  MOV R245, R170 ;  /* 0x000000aa00f57202 */ /* 0x000fe20000000f00 */
[----:B------:R-:W-:Y:S01]  /*6ca0*/  HMMA.16816.F32 R184, R4, R16, R188 ;  /* 0x0000001004b8723c */ /* 0x000fe200000018bc */
[----:B------:R-:W-:Y:S01]  /*6cb0*/  LDSM.16.MT88.4 R16, [R198+0x1f000] ;  /* 0x01f00000c610783b */ /* 0x000fe20000004200 */
[----:B------:R-:W-:-:S02]  /*6cc0*/  IMAD.MOV.U32 R247, RZ, RZ, R169 ;  /* 0x000000fffff77224 */ /* 0x000fc400078e00a9 */
[----:B------:R-:W-:-:S04]  /*6cd0*/  IMAD.MOV.U32 R246, RZ, RZ, R171 ;  /* 0x000000fffff67224 */ /* 0x000fc800078e00ab */
[C---:B--2---:R-:W-:Y:S07]  /*6ce0*/  HMMA.16816.F32 R228, R4.reuse, R8, R144 ;  /* 0x0000000804e4723c */ /* 0x044fee0000001890 */
[----:B------:R-:W-:Y:S01]  /*6cf0*/  IMAD.MOV.U32 R147, RZ, RZ, R156 ;  /* 0x000000ffff937224 */ /* 0x000fe200078e009c */
[----:B------:R-:W-:Y:S01]  /*6d00*/  HMMA.16816.F32 R192, R4, R10, R140 ;  /* 0x0000000a04c0723c */ /* 0x000fe2000000188c */
[----:B------:R-:W1:Y:S01]  /*6d10*/  LDSM.16.MT88.4 R8, [R197+0x1f000] ;  /* 0x01f00000c508783b */ /* 0x000e620000004200 */
[----:B------:R-:W-:-:S02]  /*6d20*/  IMAD.MOV.U32 R156, RZ, RZ, R151 ;  /* 0x000000ffff9c7224 */ /* 0x000fc400078e0097 */
[----:B------:R-:W-:Y:S02]  /*6d30*/  IMAD.MOV.U32 R146, RZ, RZ, R175 ;  /* 0x000000ffff927224 */ /* 0x000fe400078e00af */
[----:B------:R-:W-:Y:S01]  /*6d40*/  IMAD.MOV.U32 R145, RZ, RZ, R172 ;  /* 0x000000ffff917224 */ /* 0x000fe200078e00ac */
[----:B------:R-:W-:Y:S01]  /*6d50*/  MOV R142, R0 ;  /* 0x00000000008e7202 */ /* 0x000fe20000000f00 */
[----:B------:R-:W-:Y:S01]  /*6d60*/  FFMA.FTZ R0, R235, c[0x0][0x23c], -R13 ;  /* 0x00008f00eb007a23 */ /* 0x000fe2000001080d */
[----:B------:R-:W-:Y:S01]  /*6d70*/  MOV R143, R174 ;  /* 0x000000ae008f7202 */ /* 0x000fe20000000f00 */
[----:B------:R-:W-:Y:S01]  /*6d80*/  IMAD.MOV.U32 R140, RZ, RZ, R182 ;  /* 0x000000ffff8c7224 */ /* 0x000fe200078e00b6 */
[C---:B---3--:R-:W-:Y:S01]  /*6d90*/  HMMA.16816.F32 R176, R4.reuse, R22, R80 ;  /* 0x0000001604b0723c */ /* 0x048fe20000001850 */
[----:B------:R-:W-:Y:S01]  /*6da0*/  IMAD.MOV.U32 R141, RZ, RZ, R183 ;  /* 0x000000ffff8d7224 */ /* 0x000fe200078e00b7 */
[----:B------:R2:W-:Y:S01]  /*6db0*/  MUFU.EX2 R151, R0 ;  /* 0x0000000000977308 */ /* 0x0005e20000000800 */
[----:B------:R-:W-:Y:S01]  /*6dc0*/  IMAD.MOV.U32 R144, RZ, RZ, R173 ;  /* 0x000000ffff907224 */ /* 0x000fe200078e00ad */
[----:B------:R-:W-:Y:S04]  /*6dd0*/  LDSM.16.MT88.4 R80, [R200+0x1b800] ;  /* 0x01b80000c850783b */ /* 0x000fe80000004200 */
[C---:B------:R-:W-:Y:S01]  /*6de0*/  HMMA.16816.F32 R180, R4.reuse, R20, R100 ;  /* 0x0000001404b4723c */ /* 0x040fe20000001864 */
[----:B------:R-:W-:Y:S01]  /*6df0*/  LDSM.16.MT88.4 R20, [R199+0x1f000] ;  /* 0x01f00000c714783b */ /* 0x000fe20000004200 */
[----:B------:R-:W3:Y:S06]  /*6e00*/  LDC.U8 R100, c[0x0][0x2d8] ;  /* 0x0000b600ff647b82 */ /* 0x000eec0000000000 */
[----:B------:R-:W-:Y:S01]  /*6e10*/  HMMA.16816.F32 R188, R4, R30, R88 ;  /* 0x0000001e04bc723c */ /* 0x000fe20000001858 */
[----:B--2---:R-:W-:Y:S01]  /*6e20*/  FFMA.FTZ R0, R107, c[0x0][0x23c], -R13 ;  /* 0x00008f006b007a23 */ /* 0x004fe2000001080d */
        /* <DEDUP_REMOVED lines=14> */
[----:B------:R-:W-:Y:S01]  /*6f10*/  IMAD.MOV.U32 R158, RZ, RZ, R159 ;  /* 0x000000ffff9e7224 */ /* 0x000fe200078e009f */
[----:B------:R-:W-:Y:S01]  /*6f20*/  MOV R159, R35 ;  /* 0x00000023009f7202 */ /* 0x000fe20000000f00 */
[----:B------:R-:W-:Y:S01]  /*6f30*/  IMAD.MOV.U32 R35, RZ, RZ, R150 ;  /* 0x000000ffff237224 */ /* 0x000fe200078e0096 */
[C---:B-1----:R-:W-:Y:S01]  /*6f40*/  HMMA.16816.F32 R172, R4.reuse, R8, R72 ;  /* 0x0000000804ac723c */ /* 0x042fe20000001848 */
[----:B------:R1:W4:Y:S01]  /*6f50*/  MUFU.EX2 R150, R0 ;  /* 0x0000000000967308 */ /* 0x0003220000000800 */
[----:B------:R-:W-:Y:S01]  /*6f60*/  IMAD.MOV.U32 R90, RZ, RZ, R3 ;  /* 0x000000ffff5a7224 */ /* 0x000fe200078e0003 */
[----:B------:R-:W-:Y:S01]  /*6f70*/  LOP3.LUT R3, R15, UR9, R32, 0x96, !PT ;  /* 0x000000090f037c12 */ /* 0x000fe2000f8e9620 */
[----:B------:R-:W-:Y:S01]  /*6f80*/  IMAD.MOV.U32 R104, RZ, RZ, R141 ;  /* 0x000000ffff687224 */ /* 0x000fe200078e008d */
[----:B------:R-:W-:Y:S01]  /*6f90*/  MOV R105, R142 ;  /* 0x0000008e00697202 */ /* 0x000fe20000000f00 */
[----:B------:R-:W-:Y:S01]  /*6fa0*/  IMAD.MOV.U32 R91, RZ, RZ, R140 ;  /* 0x000000ffff5b7224 */ /* 0x000fe200078e008c */
[----:B------:R-:W-:Y:S01]  /*6fb0*/  LDSM.16.MT88.4 R72, [R198+0x1b800] ;  /* 0x01b80000c648783b */ /* 0x000fe20000004200 */
[----:B------:R-:W-:Y:S01]  /*6fc0*/  IMAD.WIDE.U32 R8, R3, -0x2daee0ad, RZ ;  /* 0xd2511f5303087825 */ /* 0x000fe200078e00ff */
[C---:B------:R-:W-:Y:S01]  /*6fd0*/  HMMA.16816.F32 R28, R4.reuse, R10, R64 ;  /* 0x0000000a041c723c */ /* 0x040fe20000001840 */
[----:B------:R-:W-:Y:S01]  /*6fe0*/  MOV R88, R104 ;  /* 0x0000006800587202 */ /* 0x000fe20000000f00 */
[----:B------:R-:W-:Y:S01]  /*6ff0*/  LDSM.16.MT88.4 R64, [R197+0x1b800] ;  /* 0x01b80000c540783b */ /* 0x000fe20000004200 */
[----:B------:R-:W-:Y:S01]  /*7000*/  IMAD.MOV.U32 R103, RZ, RZ, R90 ;  /* 0x000000ffff677224 */ /* 0x000fe200078e005a */
[----:B------:R-:W-:Y:S01]  /*7010*/  SHF.R.U32.HI R3, RZ, 0x10, R8 ;  /* 0x00000010ff037819 */ /* 0x000fe20000011608 */
[----:B---3--:R-:W-:Y:S01]  /*7020*/  IMAD R100, R100, 0x10000, R100 ;  /* 0x0001000064647824 */ /* 0x008fe200078e0264 */
[----:B------:R-:W-:Y:S01]  /*7030*/  LOP3.LUT R14, R8, 0xff, RZ, 0xc0, !PT ;  /* 0x000000ff080e7812 */ /* 0x000fe200078ec0ff */
[----:B------:R-:W-:Y:S01]  /*7040*/  FFMA.FTZ R11, R91, c[0x0][0x23c], -R12 ;  /* 0x00008f005b0b7a23 */ /* 0x000fe2000001080c */
[----:B------:R-:W-:Y:S01]  /*7050*/  HMMA.16816.F32 R168, R4, R16, R60 ;  /* 0x0000001004a8723c */ /* 0x000fe2000000183c */
[----:B-1----:R-:W-:-:S02]  /*7060*/  FFMA.FTZ R0, R106, c[0x0][0x23c], -R13 ;  /* 0x00008f006a007a23 */ /* 0x002fc4000001080d */
[----:B------:R-:W-:Y:S01]  /*7070*/  IMAD.MOV.U32 R106, RZ, RZ, R143 ;  /* 0x000000ffff6a7224 */ /* 0x000fe200078e008f */
[----:B------:R1:W-:Y:S03]  /*7080*/  MUFU.EX2 R32, R11 ;  /* 0x0000000b00207308 */ /* 0x0003e60000000800 */
[----:B------:R-:W-:Y:S01]  /*7090*/  IMAD.MOV.U32 R90, RZ, RZ, R106 ;  /* 0x000000ffff5a7224 */ /* 0x000fe200078e006a */
[C---:B------:R-:W-:Y:S03]  /*70a0*/  HMMA.16816.F32 R16, R4.reuse, R18, R44 ;  /* 0x000000120410723c */ /* 0x040fe6000000182c */
[----:B------:R-:W-:Y:S01]  /*70b0*/  IMAD.MOV.U32 R102, RZ, RZ, R90 ;  /* 0x000000ffff667224 */ /* 0x000fe200078e005a */
[----:B------:R3:W-:Y:S04]  /*70c0*/  MUFU.EX2 R149, R0 ;  /* 0x0000000000957308 */ /* 0x0007e80000000800 */
[C---:B--2---:R-:W-:Y:S01]  /*70d0*/  HMMA.16816.F32 R140, R4.reuse, R24, R40 ;  /* 0x00000018048c723c */ /* 0x044fe20000001828 */
[----:B-1----:R-:W-:Y:S01]  /*70e0*/  FFMA.FTZ R11, R88, c[0x0][0x23c], -R12 ;  /* 0x00008f00580b7a23 */ /* 0x002fe2000001080c */
[----:B------:R-:W-:Y:S06]  /*70f0*/  LDSM.16.MT88.4 R40, [R198+0x19800] ;  /* 0x01980000c628783b */ /* 0x000fec0000004200 */
[----:B------:R-:W-:Y:S01]  /*7100*/  HMMA.16816.F32 R24, R4, R26, R36 ;  /* 0x0000001a0418723c */ /* 0x000fe20000001824 */
[----:B---3--:R-:W-:Y:S01]  /*7110*/  FFMA.FTZ R0, R107, c[0x0][0x23c], -R13 ;  /* 0x00008f006b007a23 */ /* 0x008fe2000001080d */
[----:B------:R-:W-:Y:S01]  /*7120*/  SHF.R.U32.HI R13, RZ, 0x18, R8 ;  /* 0x00000018ff0d7819 */ /* 0x000fe20000011608 */
        /* <DEDUP_REMOVED lines=22> */
[----:B------:R-:W-:Y:S02]  /*7290*/  IMAD.MOV.U32 R107, RZ, RZ, R166 ;  /* 0x000000ffff6b7224 */ /* 0x000fe400078e00a6 */
[----:B-1----:R-:W-:Y:S02]  /*72a0*/  FFMA.FTZ R0, R89, c[0x0][0x23c], -R12 ;  /* 0x00008f0059007a23 */ /* 0x002fe4000001080c */
[----:B------:R-:W-:-:S02]  /*72b0*/  IMAD.MOV.U32 R89, RZ, RZ, R105 ;  /* 0x000000ffff597224 */ /* 0x000fc400078e0069 */
[----:B------:R1:W2:Y:S01]  /*72c0*/  MUFU.EX2 R33, R0 ;  /* 0x0000000000217308 */ /* 0x0002a20000000800 */
[----:B------:R-:W-:Y:S01]  /*72d0*/  IMAD.MOV.U32 R105, RZ, RZ, R245 ;  /* 0x000000ffff697224 */ /* 0x000fe200078e00f5 */
[----:B------:R-:W-:Y:S01]  /*72e0*/  MOV R245, R159 ;  /* 0x0000009f00f57202 */ /* 0x000fe20000000f00 */
[----:B------:R-:W-:Y:S01]  /*72f0*/  IMAD.MOV.U32 R244, RZ, RZ, R164 ;  /* 0x000000fffff47224 */ /* 0x000fe200078e00a4 */
[----:B------:R-:W3:Y:S01]  /*7300*/  LDSM.16.MT88.4 R156, [R197+0x19800] ;  /* 0x01980000c59c783b */ /* 0x000ee20000004200 */
[----:B-1----:R-:W-:Y:S02]  /*7310*/  LOP3.LUT R0, R8, 0xffff, RZ, 0xc0, !PT ;  /* 0x0000ffff08007812 */ /* 0x002fe400078ec0ff */
[----:B------:R-:W-:Y:S01]  /*7320*/  LOP3.LUT R8, R3, 0xff, RZ, 0xc0, !PT ;  /* 0x000000ff03087812 */ /* 0x000fe200078ec0ff */
[----:B------:R-:W-:Y:S01]  /*7330*/  FFMA.FTZ R3, R103, c[0x0][0x23c], -R12 ;  /* 0x00008f0067037a23 */ /* 0x000fe2000001080c */
[----:B------:R-:W-:Y:S01]  /*7340*/  SHF.R.U32.HI R10, RZ, 0x8, R0 ;  /* 0x00000008ff0a7819 */ /* 0x000fe20000011600 */
[----:B------:R-:W-:Y:S01]  /*7350*/  IMAD.MOV.U32 R103, RZ, RZ, R89 ;  /* 0x000000ffff677224 */ /* 0x000fe200078e0059 */
[----:B------:R-:W-:Y:S01]  /*7360*/  LOP3.LUT R0, R9, UR35, R34, 0x96, !PT ;  /* 0x0000002309007c12 */ /* 0x000fe2000f8e9622 */
[----:B------:R-:W-:Y:S01]  /*7370*/  IMAD.MOV.U32 R89, RZ, RZ, R105 ;  /* 0x000000ffff597224 */ /* 0x000fe200078e0069 */
[----:B------:R-:W-:Y:S01]  /*7380*/  MOV R105, R245 ;  /* 0x000000f500697202 */ /* 0x000fe20000000f00 */
[----:B------:R1:W-:Y:S01]  /*7390*/  MUFU.EX2 R15, R3 ;  /* 0x00000003000f7308 */ /* 0x0003e20000000800 */
[----:B------:R-:W-:Y:S01]  /*73a0*/  MOV R245, R165 ;  /* 0x000000a500f57202 */ /* 0x000fe20000000f00 */
[----:B------:R-:W-:Y:S01]  /*73b0*/  IMAD.MOV.U32 R34, RZ, RZ, R102 ;  /* 0x000000ffff227224 */ /* 0x000fe200078e0066 */
[C---:B------:R-:W-:Y:S01]  /*73c0*/  HMMA.16816.F32 R164, R4.reuse, R20, R48 ;  /* 0x0000001404a4723c */ /* 0x040fe20000001830 */
[----:B------:R-:W-:Y:S01]  /*73d0*/  PRMT R13, R8, 0x5410, R13 ;  /* 0x00005410080d7816 */ /* 0x000fe2000000000d */
[----:B------:R-:W-:Y:S01]  /*73e0*/  LDSM.16.MT88.4 R48, [R200+0x19800] ;  /* 0x01980000c830783b */ /* 0x000fe20000004200 */
[----:B------:R-:W-:Y:S01]  /*73f0*/  SHF.R.U32.HI R8, RZ, 0x10, R0 ;  /* 0x00000010ff087819 */ /* 0x000fe20000011600 */
[----:B------:R-:W-:Y:S01]  /*7400*/  IMAD.MOV.U32 R101, RZ, RZ, R105 ;  /* 0x000000ffff657224 */ /* 0x000fe200078e0069 */
[----:B------:R-:W-:Y:S01]  /*7410*/  PRMT R14, R14, 0x5410, R10 ;  /* 0x000054100e0e7816 */ /* 0x000fe2000000000a */
[----:B------:R5:W2:Y:S01]  /*7420*/  MUFU.EX2 R12, R11 ;  /* 0x0000000b000c7308 */ /* 0x000aa20000000800 */
[----:B------:R-:W-:Y:S01]  /*7430*/  LOP3.LUT R10, R0, 0xff, RZ, 0xc0, !PT ;  /* 0x000000ff000a7812 */ /* 0x000fe200078ec0ff */
[----:B------:R-:W-:Y:S01]  /*7440*/  HMMA.16816.F32 R20, R4, R22, R56 ;  /* 0x000000160414723c */ /* 0x000fe20000001838 */
[----:B------:R-:W3:Y:S01]  /*7450*/  LDSM.16.MT88.4 R56, [R199+0x19800] ;  /* 0x01980000c738783b */ /* 0x000ee20000004200 */
[----:B------:R-:W-:-:S02]  /*7460*/  SHF.R.U32.HI R9, RZ, 0x18, R0 ;  /* 0x00000018ff097819 */ /* 0x000fc40000011600 */
[----:B------:R-:W-:Y:S02]  /*7470*/  MOV R102, R106 ;  /* 0x0000006a00667202 */ /* 0x000fe40000000f00 */
[----:B-1----:R-:W-:Y:S01]  /*7480*/  LOP3.LUT R3, R0, 0xffff, RZ, 0xc0, !PT ;  /* 0x0000ffff00037812 */ /* 0x002fe200078ec0ff */
[----:B------:R-:W-:Y:S01]  /*7490*/  IMAD.MOV.U32 R7, RZ, RZ, R91 ;  /* 0x000000ffff077224 */ /* 0x000fe200078e005b */
[----:B------:R-:W-:Y:S02]  /*74a0*/  LOP3.LUT R0, R8, 0xff, RZ, 0xc0, !PT ;  /* 0x000000ff08007812 */ /* 0x000fe400078ec0ff */
[----:B------:R-:W-:Y:S02]  /*74b0*/  SHF.R.U32.HI R3, RZ, 0x8, R3 ;  /* 0x00000008ff037819 */ /* 0x000fe40000011603 */
[----:B------:R-:W-:Y:S02]  /*74c0*/  PRMT R0, R0, 0x5410, R9 ;  /* 0x0000541000007816 */ /* 0x000fe40000000009 */
[----:B------:R-:W-:Y:S01]  /*74d0*/  PRMT R3, R10, 0x5410, R3 ;  /* 0x000054100a037816 */ /* 0x000fe20000000003 */
[--C-:B-----5:R-:W-:Y:S01]  /*74e0*/  HSET2.LE.AND R11, R13, R100.reuse, PT ;  /* 0x000000640d0b7233 */ /* 0x120fe20003803000 */
[----:B------:R-:W-:Y:S01]  /*74f0*/  MOV R13, R144 ;  /* 0x00000090000d7202 */ /* 0x000fe20000000f00 */
[--C-:B------:R-:W-:Y:S01]  /*7500*/  HSET2.LE.AND R9, R0, R100.reuse, PT ;  /* 0x0000006400097233 */ /* 0x100fe20003803000 */
[----:B----4-:R-:W-:Y:S01]  /*7510*/  F2FP.PACK_AB R0, R150, R151 ;  /* 0x000000979600723e */ /* 0x010fe200000000ff */
[--C-:B------:R-:W-:Y:S01]  /*7520*/  HSET2.LE.AND R8, R3, R100.reuse, PT ;  /* 0x0000006403087233 */ /* 0x100fe20003803000 */
[----:B--2---:R-:W-:Y:S01]  /*7530*/  F2FP.PACK_AB R3, R32, R33 ;  /* 0x000000212003723e */ /* 0x004fe200000000ff */
[----:B------:R-:W-:Y:S01]  /*7540*/  HSET2.LE.AND R10, R14, R100, PT ;  /* 0x000000640e0a7233 */ /* 0x000fe20003803000 */
[----:B------:R-:W-:Y:S01]  /*7550*/  F2FP.PACK_AB R4, R35, R149 ;  /* 0x000000952304723e */ /* 0x000fe200000000ff */
[----:B------:R-:W-:Y:S01]  /*7560*/  IMAD.MOV.U32 R14, RZ, RZ, R103 ;  /* 0x000000ffff0e7224 */ /* 0x000fe200078e0067 */
[----:B------:R-:W-:Y:S01]  /*7570*/  LOP3.LUT R144, R8, R0, RZ, 0xc0, !PT ;  /* 0x0000000008907212 */ /* 0x000fe200078ec0ff */
[----:B------:R-:W-:Y:S01]  /*7580*/  IMAD.MOV.U32 R8, RZ, RZ, R145 ;  /* 0x000000ffff087224 */ /* 0x000fe200078e0091 */
[----:B------:R-:W-:Y:S01]  /*7590*/  F2FP.PACK_AB R5, R12, R15 ;  /* 0x0000000f0c05723e */ /* 0x000fe200000000ff */
[----:B------:R-:W-:Y:S01]  /*75a0*/  IMAD.MOV.U32 R0, RZ, RZ, R89 ;  /* 0x000000ffff007224 */ /* 0x000fe200078e0059 */
[----:B------:R-:W-:Y:S01]  /*75b0*/  LOP3.LUT R145, R9, R3, RZ, 0xc0, !PT ;  /* 0x0000000309917212 */ /* 0x000fe200078ec0ff */
[----:B------:R-:W-:Y:S01]  /*75c0*/  IMAD.MOV.U32 R103, RZ, RZ, R107 ;  /* 0x000000ffff677224 */ /* 0x000fe200078e006b */
[----:B------:R-:W-:-:S02]  /*75d0*/  MOV R9, R146 ;  /* 0x0000009200097202 */ /* 0x000fc40000000f00 */
[----:B------:R-:W-:Y:S01]  /*75e0*/  LOP3.LUT R146, R10, R4, RZ, 0xc0, !PT ;  /* 0x000000040a927212 */ /* 0x000fe200078ec0ff */
[----:B------:R-:W-:Y:S01]  /*75f0*/  IMAD.MOV.U32 R10, RZ, RZ, R147 ;  /* 0x000000ffff0a7224 */ /* 0x000fe200078e0093 */
[----:B------:R-:W-:Y:S02]  /*7600*/  LOP3.LUT R147, R11, R5, RZ, 0xc0, !PT ;  /* 0x000000050b937212 */ /* 0x000fe400078ec0ff */
[----:B------:R-:W-:Y:S02]  /*7610*/  MOV R11, R88 ;  /* 0x00000058000b7202 */ /* 0x000fe40000000f00 */
[----:B------:R-:W-:Y:S02]  /*7620*/  MOV R3, R90 ;  /* 0x0000005a00037202 */ /* 0x000fe40000000f00 */
[----:B------:R-:W1:Y:S01]  /*7630*/  LDSM.16.MT88.4 R88, [R199+0x1b800] ;  /* 0x01b80000c758783b */ /* 0x000e620000004200 */
[----:B---3--:R-:W-:Y:S01]  /*7640*/  HMMA.16816.F32 R152, R144, R156, R152 ;  /* 0x0000009c9098723c */ /* 0x008fe20000001898 */
[----:B------:R-:W-:-:S02]  /*7650*/  MOV R100, R104 ;  /* 0x0000006800647202 */ /* 0x000fc40000000f00 */
[----:B------:R-:W-:Y:S05]  /*7660*/  LDSM.16.MT88.4 R104, [R198+0x1d800] ;  /* 0x01d80000c668783b */ /* 0x000fea0000004200 */
[C---:B------:R-:W-:Y:S08]  /*7670*/  HMMA.16816.F32 R156, R144.reuse, R158, R52 ;  /* 0x0000009e909c723c */ /* 0x040ff00000001834 */
[C---:B------:R-:W-:Y:S01]  /*7680*/  HMMA.16816.F32 R52, R144.reuse, R56, R96 ;  /* 0x000000389034723c */ /* 0x040fe20000001860 */
[----:B------:R-:W2:Y:S07]  /*7690*/  LDSM.16.MT88.4 R96, [R197+0x1d800] ;  /* 0x01d80000c560783b */ /* 0x000eae0000004200 */
[C---:B------:R-:W-:Y:S08]  /*76a0*/  HMMA.16816.F32 R44, R144.reuse, R48, R84 ;  /* 0x00000030902c723c */ /* 0x040ff00000001854 */
[C---:B------:R-:W-:Y:S08]  /*76b0*/  HMMA.16816.F32 R48, R144.reuse, R50, R92 ;  /* 0x000000329030723c */ /* 0x040ff0000000185c */
[C---:B------:R-:W-:Y:S08]  /*76c0*/  HMMA.16816.F32 R36, R144.reuse, R40, R68 ;  /* 0x000000289024723c */ /* 0x040ff00000001844 */
[C---:B------:R-:W-:Y:S08]  /*76d0*/  HMMA.16816.F32 R40, R144.reuse, R42, R76 ;  /* 0x0000002a9028723c */ /* 0x040ff0000000184c */
[C---:B-1----:R-:W-:Y:S01]  /*76e0*/  HMMA.16816.F32 R84, R144.reuse, R88, R136 ;  /* 0x000000589054723c */ /* 0x042fe20000001888 */
[----:B------:R-:W-:Y:S07]  /*76f0*/  LDSM.16.MT88.4 R136, [R198+0x1f800] ;  /* 0x01f80000c688783b */ /* 0x000fee0000004200 */
[C---:B--2---:R-:W-:Y:S07]  /*7700*/  HMMA.16816.F32 R92, R144.reuse, R96, R184 ;  /* 0x00000060905c723c */ /* 0x044fee00000018b8 */
[----:B------:R-:W-:Y:S01]  /*7710*/  MOV R184, R7 ;  /* 0x0000000700b87202 */ /* 0x000fe20000000f00 */
[----:B------:R-:W-:Y:S01]  /*7720*/  HMMA.16816.F32 R96, R144, R98, R236 ;  /* 0x000000629060723c */ /* 0x000fe200000018ec */
[----:B------:R-:W-:Y:S01]  /*7730*/  MOV R186, R101 ;  /* 0x0000006500ba7202 */ /* 0x000fe20000000f00 */
[----:B------:R-:W-:Y:S01]  /*7740*/  IMAD.MOV.U32 R185, RZ, RZ, R100 ;  /* 0x000000ffffb97224 */ /* 0x000fe200078e0064 */
[----:B------:R-:W-:Y:S01]  /*7750*/  LDSM.16.MT88.4 R4, [R199+0x1f800] ;  /* 0x01f80000c704783b */ /* 0x000fe20000004200 */
[----:B------:R-:W-:-:S02]  /*7760*/  FADD.FTZ R0, R0, R184 ;  /* 0x000000b800007221 */ /* 0x000fc40000010000 */
[----:B------:R-:W-:Y:S01]  /*7770*/  IMAD.MOV.U32 R187, RZ, RZ, R102 ;  /* 0x000000ffffbb7224 */ /* 0x000fe200078e0066 */
[----:B------:R-:W-:Y:S01]  /*7780*/  MOV R239, R103 ;  /* 0x0000006700ef7202 */ /* 0x000fe20000000f00 */
[----:B------:R-:W-:Y:S01]  /*7790*/  FADD.FTZ R0, R186, R0 ;  /* 0x00000000ba007221 */ /* 0x000fe20000010000 */
[C---:B------:R-:W-:Y:S01]  /*77a0*/  HMMA.16816.F32 R60, R144.reuse, R64, R112 ;  /* 0x00000040903c723c */ /* 0x040fe20000001870 */
[----:B------:R-:W1:Y:S02]  /*77b0*/  LDSM.16.MT88.4 R112, [R200+0x1d800] ;  /* 0x01d80000c870783b */ /* 0x000e640000004200 */
        /* <DEDUP_REMOVED lines=38> */
[C---:B------:R-:W-:Y:S08]  /*7a20*/  HMMA.16816.F32 R100, R144.reuse, R104, R228 ;  /* 0x000000689064723c */ /* 0x040ff000000018e4 */
[C---:B-1----:R-:W-:Y:S08]  /*7a30*/  HMMA.16816.F32 R108, R144.reuse, R112, R224 ;  /* 0x00000070906c723c */ /* 0x042ff000000018e0 */
        /* <DEDUP_REMOVED lines=21> */
[----:B------:R-:W4:Y:S01]  /*7b90*/  LDL R246, [R1+0x14] ;  /* 0x0000140001f67983 */ /* 0x000f220000100800 */
[----:B------:R-:W-:Y:S01]  /*7ba0*/  IMAD.U32 R0, RZ, RZ, UR8 ;  /* 0x00000008ff007e24 */ /* 0x000fe2000f8e00ff */
[----:B------:R-:W-:Y:S01]  /*7bb0*/  UIMAD UR6, UR8, UR7, UR6 ;  /* 0x00000007080672a4 */ /* 0x000fe2000f8e0206 */
[----:B------:R-:W-:Y:S01]  /*7bc0*/  IMAD.MOV.U32 R149, RZ, RZ, R2 ;  /* 0x000000ffff957224 */ /* 0x000fe200078e0002 */
[----:B------:R-:W5:Y:S01]  /*7bd0*/  LDL.LU R241, [R1+0x1c] ;  /* 0x00001c0001f17983 */ /* 0x000f620000300800 */
[----:B------:R-:W-:-:S03]  /*7be0*/  UIMAD UR18, UR37, UR18, URZ ;  /* 0x00000012251272a4 */ /* 0x000fc6000f8e023f */
[----:B------:R-:W2:Y:S01]  /*7bf0*/  LDL R13, [R1+0x10] ;  /* 0x00001000010d7983 */ /* 0x000ea20000100800 */
[----:B------:R-:W-:Y:S01]  /*7c00*/  UIMAD UR18, UR8, UR19, UR18 ;  /* 0x00000013081272a4 */ /* 0x000fe2000f8e0212 */
[----:B------:R-:W-:Y:S01]  /*7c10*/  IMAD.U32 R242, RZ, RZ, UR6 ;  /* 0x00000006fff27e24 */ /* 0x000fe2000f8e00ff */
[----:B------:R-:W-:Y:S01]  /*7c20*/  UIADD3 UR8, UR15, 0x3f, URZ ;  /* 0x0000003f0f087890 */ /* 0x000fe2000fffe03f */
[----:B------:R-:W2:Y:S03]  /*7c30*/  LDL R14, [R1+0x18] ;  /* 0x00001800010e7983 */ /* 0x000ea60000100800 */
[----:B------:R-:W-:Y:S01]  /*7c40*/  IMAD.U32 R243, RZ, RZ, UR18 ;  /* 0x00000012fff37e24 */ /* 0x000fe2000f8e00ff */
[----:B------:R-:W2:Y:S01]  /*7c50*/  LDL.LU R34, [R1+0x20] ;  /* 0x0000200001227983 */ /* 0x000ea20000300800 */
[----:B-1----:R-:W-:Y:S01]  /*7c60*/  LOP3.LUT R8, R8, 0x3, RZ, 0xc0, !PT ;  /* 0x0000000308087812 */ /* 0x002fe200078ec0ff */
[----:B------:R-:W-:-:S02]  /*7c70*/  USHF.R.S32.HI UR7, URZ, 0x1f, UR8 ;  /* 0x0000001f3f077899 */ /* 0x000fc40008011408 */
[----:B------:R-:W2:Y:S01]  /*7c80*/  LDL.LU R235, [R1+0x28] ;  /* 0x0000280001eb7983 */ /* 0x000ea20000300800 */
[----:B------:R-:W-:Y:S02]  /*7c90*/  UMOV UR18, URZ ;  /* 0x0000003f00127c82 */ /* 0x000fe40008000000 */
[----:B------:R-:W-:-:S04]  /*7ca0*/  ULEA.HI UR7, UR7, UR8, URZ, 0x6 ;  /* 0x0000000807077291 */ /* 0x000fc8000f8f303f */
[----:B------:R-:W-:Y:S01]  /*7cb0*/  ULEA.HI.SX32 UR8, UR7, 0xfffffffe, 0x1a ;  /* 0xfffffffe07087891 */ /* 0x000fe2000f8fd23f */
[--C-:B---3--:R-:W-:Y:S01]  /*7cc0*/  SHF.R.S32.HI R5, RZ, 0x1f, R10.reuse ;  /* 0x0000001fff057819 */ /* 0x108fe2000001140a */
[----:B------:R-:W-:Y:S01]  /*7cd0*/  IMAD.MOV.U32 R4, RZ, RZ, R10 ;  /* 0x000000ffff047224 */ /* 0x000fe200078e000a */
[----:B----4-:R-:W-:-:S03]  /*7ce0*/  ISETP.GE.AND P3, PT, R246, c[0x0][0x220], PT ;  /* 0x00008800f6007a0c */ /* 0x010fc60003f66270 */
[--C-:B------:R-:W-:Y:S01]  /*7cf0*/  IMAD.WIDE.U32 R6, R6, c[0x0][0x1b0], R4.reuse ;  /* 0x00006c0006067a25 */ /* 0x100fe200078e0004 */
[----:B------:R-:W1:Y:S03]  /*7d00*/  LDC.U8 R246, c[0x0][0x2d8] ;  /* 0x0000b600fff67b82 */ /* 0x000e660000000000 */
[----:B------:R-:W-:Y:S01]  /*7d10*/  IMAD.WIDE.U32 R4, R0, c[0x0][0x1b8], R4 ;  /* 0x00006e0000047a25 */ /* 0x000fe200078e0004 */
[----:B------:R-:W-:-:S03]  /*7d20*/  IADD3 R0, P1, R6, UR12, RZ ;  /* 0x0000000c06007c10 */ /* 0x000fc6000ff3e0ff */
[----:B-----5:R-:W-:Y:S01]  /*7d30*/  IMAD.WIDE.U32 R240, R241, -0x326172a9, RZ ;  /* 0xcd9e8d57f1f07825 */ /* 0x020fe200078e00ff */
[----:B------:R-:W-:Y:S02]  /*7d40*/  IADD3 R3, P0, R4, UR26, RZ ;  /* 0x0000001a04037c10 */ /* 0x000fe4000ff1e0ff */
[----:B------:R-:W-:Y:S01]  /*7d50*/  IADD3.X R243, R243, UR10, R7, P1, !PT ;  /* 0x0000000af3f37c10 */ /* 0x000fe20008ffe407 */
[----:B--2---:R-:W-:Y:S01]  /*7d60*/  IMAD R6, R8, -0x2, R247 ;  /* 0xfffffffe08067824 */ /* 0x004fe200078e02f7 */
[----:B------:R-:W-:Y:S01]  /*7d70*/  IADD3.X R242, R242, UR24, R5, P0, !PT ;  /* 0x00000018f2f27c10 */ /* 0x000fe200087fe405 */
[----:B------:R-:W-:Y:S01]  /*7d80*/  IMAD.U32 R4, RZ, RZ, UR15 ;  /* 0x0000000fff047e24 */ /* 0x000fe2000f8e00ff */
[C---:B------:R-:W-:Y:S01]  /*7d90*/  LEA R244, P0, R3.reuse, c[0x0][0x170], 0x1 ;  /* 0x00005c0003f47a11 */ /* 0x040fe200078008ff */
[----:B------:R-:W-:Y:S01]  /*7da0*/  ULEA.HI.SX32 UR10, UR7, 0xfffffffd, 0x1a ;  /* 0xfffffffd070a7891 */ /* 0x000fe2000f8fd23f */
[----:B------:R-:W-:Y:S02]  /*7db0*/  LEA R245, P1, R0, c[0x0][0x168], 0x1 ;  /* 0x00005a0000f57a11 */ /* 0x000fe400078208ff */
[----:B------:R-:W-:Y:S01]  /*7dc0*/  LEA.HI.X R242, R3, c[0x0][0x174], R242, 0x1, P0 ;  /* 0x00005d0003f27a11 */ /* 0x000fe200000f0cf2 */
[----:B------:R-:W-:Y:S01]  /*7dd0*/  IMAD.WIDE.U32 R236, R235, -0x2daee0ad, RZ ;  /* 0xd2511f53ebec7825 */ /* 0x000fe200078e00ff */
[----:B------:R-:W-:Y:S01]  /*7de0*/  IADD3 R230, P0, R232, 0x20, RZ ;  /* 0x00000020e8e67810 */ /* 0x000fe20007f1e0ff */
[----:B------:R-:W-:Y:S01]  /*7df0*/  ULDC.64 UR6, c[0x0][0x1a0] ;  /* 0x0000680000067ab9 */ /* 0x000fe20000000a00 */
[----:B------:R-:W-:Y:S01]  /*7e00*/  LOP3.LUT R234, R241, R34, RZ, 0x3c, !PT ;  /* 0x00000022f1ea7212 */ /* 0x000fe200078e3cff */
[----:B------:R-:W-:Y:S01]  /*7e10*/  IMAD.MOV.U32 R3, RZ, RZ, R148 ;  /* 0x000000ffff037224 */ /* 0x000fe200078e0094 */
[----:B------:R-:W-:Y:S01]  /*7e20*/  LEA.HI.X R243, R0, c[0x0][0x16c], R243, 0x1, P1 ;  /* 0x00005b0000f37a11 */ /* 0x000fe200008f0cf3 */
[----:B------:R-:W-:Y:S01]  /*7e30*/  IMAD.X R231, RZ, RZ, R233, P0 ;  /* 0x000000ffffe77224 */ /* 0x000fe200000e06e9 */
[----:B------:R-:W-:Y:S01]  /*7e40*/  IADD3 R247, R4, -UR16, R6 ;  /* 0x8000001004f77c10 */ /* 0x000fe2000fffe006 */
[----:B------:R-:W-:Y:S01]  /*7e50*/  IMAD.WIDE.U32 R234, R234, -0x2daee0ad, RZ ;  /* 0xd2511f53eaea7825 */ /* 0x000fe200078e00ff */
[----:B------:R-:W-:-:S02]  /*7e60*/  ISETP.GE.AND P4, PT, R10, c[0x0][0x220], PT ;  /* 0x000088000a007a0c */ /* 0x000fc40003f86270 */
[----:B------:R-:W-:Y:S02]  /*7e70*/  ISETP.GE.AND P2, PT, R13, c[0x0][0x220], PT ;  /* 0x000088000d007a0c */ /* 0x000fe40003f46270 */
[----:B------:R-:W-:Y:S02]  /*7e80*/  ISETP.GE.AND P1, PT, R14, c[0x0][0x220], PT ;  /* 0x000088000e007a0c */ /* 0x000fe40003f26270 */
[----:B-1----:R-:W-:Y:S01]  /*7e90*/  PRMT R246, R246, 0x7054, R246 ;  /* 0x00007054f6f67816 */ /* 0x002fe200000000f6 */
[----:B------:R-:W-:Y:S05]  /*7ea0*/  BRA `(.L_x_1475) ;  /* 0x0000045000007947 */ /* 0x000fea0003800000 */
.L_x_1477:
        /* <DEDUP_REMOVED lines=69> */
.L_x_1475:
[----:B------:R-:W2:Y:S01]  /*8300*/  LDL.64 R10, [R1+0x8] ;  /* 0x00000800010a7983 */ /* 0x000ea20000100a00 */
[----:B------:R-:W-:Y:S01]  /*8310*/  UIADD3 UR15, UR8, -UR18, URZ ;  /* 0x80000012080f7290 */ /* 0x000fe2000fffe03f */
[----:B------:R-:W-:Y:S04]  /*8320*/  DEPBAR.LE SB0, 0x0 ;  /* 0x000080000000791a */ /* 0x000fe80000000000 */
[----:B------:R-:W-:Y:S01]  /*8330*/  USHF.R.S32.HI UR12, URZ, 0x1f, UR15 ;  /* 0x0000001f3f0c7899 */ /* 0x000fe2000801140f */
[----:B------:R-:W-:Y:S01]  /*8340*/  BAR.SYNC.DEFER_BLOCKING 0x0 ;  /* 0x0000000000007b1d */ /* 0x000fe20000010000 */
[----:B------:R-:W-:Y:S01]  /*8350*/  UIMAD.WIDE.U32 UR38, UR15, UR6, URZ ;  /* 0x000000060f2672a5 */ /* 0x000fe2000f8e003f */
[----:B------:R-:W-:Y:S01]  /*8360*/  IMAD.U32 R6, RZ, RZ, UR15 ;  /* 0x0000000fff067e24 */ /* 0x000fe2000f8e00ff */
[----:B------:R-:W-:Y:S01]  /*8370*/  UIMAD UR12, UR12, UR6, URZ ;  /* 0x000000060c0c72a4 */ /* 0x000fe2000f8e023f */
[----:B------:R-:W-:Y:S01]  /*8380*/  IMAD.U32 R4, RZ, RZ, UR15 ;  /* 0x0000000fff047e24 */ /* 0x000fe2000f8e00ff */
[----:B------:R-:W-:Y:S01]  /*8390*/  MOV R16, c[0x0][0x1a0] ;  /* 0x0000680000107a02 */ /* 0x000fe20000000f00 */
[----:B------:R-:W-:Y:S01]  /*83a0*/  IMAD.U32 R2, RZ, RZ, UR15 ;  /* 0x0000000fff027e24 */ /* 0x000fe2000f8e00ff */
[----:B------:R-:W-:Y:S01]  /*83b0*/  UIMAD UR12, UR15, UR7, UR12 ;  /* 0x000000070f0c72a4 */ /* 0x000fe2000f8e020c */
[----:B------:R-:W-:Y:S01]  /*83c0*/  LEA R6, P5, R6, R232, 0x6 ;  /* 0x000000e806067211 */ /* 0x000fe200078a30ff */
[----:B------:R-:W-:Y:S01]  /*83d0*/  IMAD.U32 R0, RZ, RZ, UR15 ;  /* 0x0000000fff007e24 */ /* 0x000fe2000f8e00ff */
[----:B------:R-:W-:Y:S01]  /*83e0*/  LEA R4, P0, R4, R230, 0x6 ;  /* 0x000000e604047211 */ /* 0x000fe200078030ff */
[----:B------:R-:W-:Y:S01]  /*83f0*/  UIADD3 UR12, UR39, UR12, URZ ;  /* 0x0000000c270c7290 */ /* 0x000fe2000fffe03f */
[----:B------:R-:W-:Y:S01]  /*8400*/  IMAD.U32 R8, RZ, RZ, UR38 ;  /* 0x00000026ff087e24 */ /* 0x000fe2000f8e00ff */
[----:B------:R-:W-:Y:S01]  /*8410*/  LEA.HI.X.SX32 R7, R2, R233, 0x6, P5 ;  /* 0x000000e902077211 */ /* 0x000fe200028f36ff */
[----:B------:R-:W-:Y:S01]  /*8420*/  IMAD.WIDE.U32 R14, R6, c[0x0][0x1a0], RZ ;  /* 0x00006800060e7a25 */ /* 0x000fe200078e00ff */
[-C--:B------:R-:W-:Y:S03]  /*8430*/  LEA.HI.X.SX32 R5, R0, R231.reuse, 0x6, P0 ;  /* 0x000000e700057211 */ /* 0x080fe600000f36ff */
        /* <DEDUP_REMOVED lines=9> */
[----:B------:R-:W-:Y:S02]  /*84d0*/  IMAD.U32 R9, RZ, RZ, UR39 ;  /* 0x00000027ff097e24 */ /* 0x000fe4000f8e00ff */
[----:B------:R-:W-:Y:S01]  /*84e0*/  IMAD.WIDE.U32 R12, R4, c[0x0][0x1a0], RZ ;  /* 0x00006800040c7a25 */ /* 0x000fe200078e00ff */
[----:B------:R-:W-:Y:S03]  /*84f0*/  LEA.HI.X R7, R14, R242, R7, 0x1, P6 ;  /* 0x000000f20e077211 */ /* 0x000fe600030f0c07 */
        /* <DEDUP_REMOVED lines=16> */
[----:B------:R-:W-:Y:S02]  /*8600*/  LEA.HI.X R5, R12, R242, R5, 0x1, P5 ;  /* 0x000000f20c057211 */ /* 0x000fe400028f0c05 */
[----:B------:R-:W-:Y:S01]  /*8610*/  MOV R0, UR12 ;  /* 0x0000000c00007c02 */ /* 0x000fe20008000f00 */
[----:B------:R-:W-:Y:S01]  /*8620*/  @!PT LDS RZ, [RZ] ;  /* 0x00000000fffff984 */ /* 0x000fe20000000800 */
[----:B------:R-:W-:Y:S01]  /*8630*/  @!PT LDS RZ, [RZ] ;  /* 0x00000000fffff984 */ /* 0x000fe20000000800 */
[----:B------:R-:W-:Y:S01]  /*8640*/  @!PT LDS RZ, [RZ] ;  /* 0x00000000fffff984 */ /* 0x000fe20000000800 */
[----:B------:R2:W-:Y:S03]  /*8650*/  @!P3 LDGSTS.E.BYPASS.LTC128B.128 [R223+0x1a000], [R6.64+0x80] ;  /* 0x1a00008006dfbfae */ /* 0x0005e6000b901d54 */
[C---:B------:R-:W-:Y:S01]  /*8660*/  LEA R150, P0, R0.reuse, R230, 0x6 ;  /* 0x000000e600967211 */ /* 0x040fe200078030ff */
[----:B------:R-:W-:Y:S03]  /*8670*/  @P2 STS.128 [R223+0x1c000], RZ ;  /* 0x01c000ffdf002388 */ /* 0x000fe60000000c00 */
[----:B------:R-:W-:Y:S01]  /*8680*/  LEA.HI.X.SX32 R151, R0, R231, 0x6, P0 ;  /* 0x000000e700977211 */ /* 0x000fe200000f36ff */
[----:B------:R-:W-:Y:S01]  /*8690*/  @!PT LDS RZ, [RZ] ;  /* 0x00000000fffff984 */ /* 0x000fe20000000800 */
[----:B------:R-:W-:Y:S01]  /*86a0*/  @!PT LDS RZ, [RZ] ;  /* 0x00000000fffff984 */ /* 0x000fe20000000800 */
[----:B------:R-:W-:Y:S01]  /*86b0*/  @!PT LDS RZ, [RZ] ;  /* 0x00000000fffff984 */ /* 0x000fe20000000800 */
[----:B------:R2:W-:Y:S04]  /*86c0*/  @!P2 LDGSTS.E.BYPASS.LTC128B.128 [R223+0x1c000], [R6.64+0x100] ;  /* 0x1c00010006dfafae */ /* 0x0005e8000b901d54 */
[----:B------:R-:W-:Y:S01]  /*86d0*/  @P1 STS.128 [R223+0x1e000], RZ ;  /* 0x01e000ffdf001388 */ /* 0x000fe20000000c00 */
[----:B------:R-:W-:Y:S03]  /*86e0*/  IMAD R151, R151, c[0x0][0x198], RZ ;  /* 0x0000660097977a24 */ /* 0x000fe600078e02ff */
[----:B------:R-:W-:Y:S01]  /*86f0*/  @!PT LDS RZ, [RZ] ;  /* 0x00000000fffff984 */ /* 0x000fe20000000800 */
[----:B------:R-:W-:Y:S01]  /*8700*/  @!PT LDS RZ, [RZ] ;  /* 0x00000000fffff984 */ /* 0x000fe20000000800 */
[----:B------:R-:W-:Y:S01]  /*8710*/  @!PT LDS RZ, [RZ] ;  /* 0x00000000fffff984 */ /* 0x000fe20000000800 */
[----:B------:R2:W-:Y:S01]  /*8720*/  @!P1 LDGSTS.E.BYPASS.LTC128B.128 [R223+0x1e000], [R6.64+0x180] ;  /* 0x1e00018006df9fae */ /* 0x0005e2000b901d54 */
[----:B------:R-:W-:Y:S03]  /*8730*/  IMAD R151, R150, c[0x0][0x19c], R151 ;  /* 0x0000670096977a24 */ /* 0x000fe600078e0297 */
        /* <DEDUP_REMOVED lines=27> */
[----:B------:R-:W5:Y:S04]  /*88f0*/  LDSM.16.M88.4 R176, [R207] ;  /* 0x00000000cfb0783b */ /* 0x000f680000000200 */
[----:B------:R-:W3:Y:S04]  /*8900*/  LDSM.16.M88.4 R180, [R222] ;  /* 0x00000000deb4783b */ /* 0x000ee80000000200 */
[----:B------:R-:W3:Y:S04]  /*8910*/  LDSM.16.M88.4 R184, [R221] ;  /* 0x00000000ddb8783b */ /* 0x000ee80000000200 */
[----:B------:R-:W4:Y:S01]  /*8920*/  LDSM.16.M88.4 R188, [R220] ;  /* 0x00000000dcbc783b */ /* 0x000f220000000200 */
[C---:B--2---:R-:W-:Y:S03]  /*8930*/  HMMA.16816.F32 R4, R32.reuse, R8, RZ ;  /* 0x000000082004723c */ /* 0x044fe600000018ff */
[----:B------:R-:W-:Y:S05]  /*8940*/  LDSM.16.M88.4 R192, [R202+0x10000] ;  /* 0x01000000cac0783b */ /* 0x000fea0000000200 */
[C---:B------:R-:W-:Y:S08]  /*8950*/  HMMA.16816.F32 R8, R32.reuse, R10, RZ ;  /* 0x0000000a2008723c */ /* 0x040ff000000018ff */
[C---:B-1----:R-:W-:Y:S08]  /*8960*/  HMMA.16816.F32 R12, R32.reuse, R16, RZ ;  /* 0x00000010200c723c */ /* 0x042ff000000018ff */
[C---:B------:R-:W-:Y:S08]  /*8970*/  HMMA.16816.F32 R16, R32.reuse, R18, RZ ;  /* 0x000000122010723c */ /* 0x040ff000000018ff */
[C---:B---3--:R-:W-:Y:S08]  /*8980*/  HMMA.16816.F32 R20, R32.reuse, R24, RZ ;  /* 0x000000182014723c */ /* 0x048ff000000018ff */
[C---:B------:R-:W-:Y:S08]  /*8990*/  HMMA.16816.F32 R24, R32.reuse, R26, RZ ;  /* 0x0000001a2018723c */ /* 0x040ff000000018ff */
[C---:B----4-:R-:W-:Y:S08]  /*89a0*/  HMMA.16816.F32 R28, R32.reuse, R168, RZ ;  /* 0x000000a8201c723c */ /* 0x050ff000000018ff */
        /* <DEDUP_REMOVED lines=188> */
[C---:B-----5:R-:W-:Y:S05]  /*9570*/  HMMA.16816.F32 R4, R172.reuse, R176, R4 ;  /* 0x000000b0ac04723c */ /* 0x060fea0000001804 */
        /* <DEDUP_REMOVED lines=17> */
.L_x_1476:
[----:B------:R-:W-:Y:S01]  /*9690*/  MOV R2, UR15 ;  /* 0x0000000f00027c02 */ /* 0x000fe20008000f00 */
[----:B------:R-:W-:Y:S02]  /*96a0*/  USHF.L.U32 UR12, UR15, 0x1, URZ ;  /* 0x000000010f0c7899 */ /* 0x000fe4000800063f */
[----:B------:R-:W-:Y:S02]  /*96b0*/  UIADD3 UR18, UR18, 0x1, URZ ;  /* 0x0000000112127890 */ /* 0x000fe4000fffe03f */
[----:B------:R-:W-:Y:S05]  /*96c0*/  IMAD R2, R2, -0x40, R247 ;  /* 0xffffffc002027824 */ /* 0x000fea00078e02f7 */
[C---:B------:R-:W-:Y:S02]  /*96d0*/  IADD3 R0, R2.reuse, -0x1, RZ ;  /* 0xffffffff02007810 */ /* 0x040fe40007ffe0ff */
[----:B-1----:R-:W-:Y:S02]  /*96e0*/  IADD3 R151, R2, -0x9, RZ ;  /* 0xfffffff702977810 */ /* 0x002fe40007ffe0ff */
[----:B------:R-:W-:Y:S02]  /*96f0*/  ISETP.GE.AND P0, PT, R0, RZ, PT ;  /* 0x000000ff0000720c */ /* 0x000fe40003f06270 */
[----:B------:R-:W-:Y:S02]  /*9700*/  IABS R148, R2 ;  /* 0x0000000200947213 */ /* 0x000fe40000000000 */
[----:B------:R-:W-:Y:S02]  /*9710*/  IADD3 R150, R2, -0x8, RZ ;  /* 0xfffffff802967810 */ /* 0x000fe40007ffe0ff */
[----:B------:R1:W2:Y:S02]  /*9720*/  I2F R179, R148 ;  /* 0x0000009400b37306 */ /* 0x0002a40000201400 */
[----:B------:R-:W-:Y:S05]  /*9730*/  ISETP.GE.AND P6, PT, R150, RZ, PT ;  /* 0x000000ff9600720c */ /* 0x000fea0003fc6270 */
[C---:B------:R-:W-:Y:S02]  /*9740*/  @!P0 IADD3 R0, -R2.reuse, 0x1, RZ ;  /* 0x0000000102008810 */ /* 0x040fe40007ffe1ff */
[----:B------:R-:W-:Y:S02]  /*9750*/  ISETP.GE.AND P0, PT, R151, RZ, PT ;  /* 0x000000ff9700720c */ /* 0x000fe40003f06270 */
[----:B------:R3:W4:Y:S04]  /*9760*/  I2F R178, R0 ;  /* 0x0000000000b27306 */ /* 0x0007280000201400 */
[C---:B------:R-:W-:Y:S06]  /*9770*/  @!P6 IADD3 R150, -R2.reuse, 0x8, RZ ;  /* 0x000000080296e810 */ /* 0x040fec0007ffe1ff */
[----:B------:R5:W2:Y:S01]  /*9780*/  I2F R177, R150 ;  /* 0x0000009600b17306 */ /* 0x000aa20000201400 */
[C---:B------:R-:W-:Y:S02]  /*9790*/  @!P0 IADD3 R151, -R2.reuse, 0x9, RZ ;  /* 0x0000000902978810 */ /* 0x040fe40007ffe1ff */
[----:B-1----:R-:W-:Y:S04]  /*97a0*/  IADD3 R148, R2, -0x10, RZ ;  /* 0xfffffff002947810 */ /* 0x002fe80007ffe0ff */
[----:B------:R-:W-:Y:S03]  /*97b0*/  ISETP.GE.AND P6, PT, R148, RZ, PT ;  /* 0x000000ff9400720c */ /* 0x000fe60003fc6270 */
[----:B------:R1:W1:Y:S01]  /*97c0*/  I2F R176, R151 ;  /* 0x0000009700b07306 */ /* 0x0002620000201400 */
[----:B---3--:R-:W-:Y:S04]  /*97d0*/  IADD3 R0, R2, -0x11, RZ ;  /* 0xffffffef02007810 */ /* 0x008fe80007ffe0ff */
[----:B------:R-:W-:Y:S05]  /*97e0*/  ISETP.GE.AND P0, PT, R0, RZ, PT ;  /* 0x000000ff0000720c */ /* 0x000fea0003f06270 */
[C---:B------:R-:W-:Y:S02]  /*97f0*/  @!P6 IADD3 R148, -R2.reuse, 0x10, RZ ;  /* 0x000000100294e810 */ /* 0x040fe40007ffe1ff */
[C---:B-----5:R-:W-:Y:S02]  /*9800*/  IADD3 R150, R2.reuse, -0x19, RZ ;  /* 0xffffffe702967810 */ /* 0x060fe40007ffe0ff */
[----:B------:R3:W5:Y:S04]  /*9810*/  I2F R175, R148 ;  /* 0x0000009400af7306 */ /* 0x0007680000201400 */
[----:B------:R-:W-:Y:S02]  /*9820*/  @!P0 IADD3 R0, -R2, 0x11, RZ ;  /* 0x0000001102008810 */ /* 0x000fe40007ffe1ff */
[----:B------:R-:W-:Y:S04]  /*9830*/  ISETP.GE.AND P0, PT, R150, RZ, PT ;  /* 0x000000ff9600720c */ /* 0x000fe80003f06270 */
[----:B------:R2:W2:Y:S01]  /*9840*/  I2F R174, R0 ;  /* 0x0000000000ae7306 */ /* 0x0004a20000201400 */
[C---:B-1----:R-:W-:Y:S04]  /*9850*/  IADD3 R151, R2.reuse, -0x18, RZ ;  /* 0xffffffe802977810 */ /* 0x042fe80007ffe0ff */
[----:B------:R-:W-:Y:S04]  /*9860*/  ISETP.GE.AND P6, PT, R151, RZ, PT ;  /* 0x000000ff9700720c */ /* 0x000fe80003fc6270 */
[C---:B------:R-:W-:Y:S02]  /*9870*/  @!P0 IADD3 R150, -R2.reuse, 0x19, RZ ;  /* 0x0000001902968810 */ /* 0x040fe40007ffe1ff */
[C---:B---3--:R-:W-:Y:S02]  /*9880*/  IADD3 R148, R2.reuse, 0x8, RZ ;  /* 0x0000000802947810 */ /* 0x048fe40007ffe0ff */
[----:B------:R1:W-:Y:S05]  /*9890*/  I2F R172, R150 ;  /* 0x0000009600ac7306 */ /* 0x0003ea0000201400 */
[----:B------:R-:W-:Y:S02]  /*98a0*/  @!P6 IADD3 R151, -R2, 0x18, RZ ;  /* 0x000000180297e810 */ /* 0x000fe40007ffe1ff */
[----:B------:R-:W-:Y:S02]  /*98b0*/  ISETP.GE.AND P0, PT, R148, RZ, PT ;  /* 0x000000ff9400720c */ /* 0x000fe40003f06270 */
[----:B--2---:R-:W-:Y:S01]  /*98c0*/  IADD3 R0, R2, -0x20, RZ ;  /* 0xffffffe002007810 */ /* 0x004fe20007ffe0ff */
[----:B------:R-:W2:Y:S03]  /*98d0*/  I2F R173, R151 ;  /* 0x0000009700ad7306 */ /* 0x000ea60000201400 */
[----:B------:R-:W-:Y:S07]  /*98e0*/  ISETP.GE.AND P6, PT, R0, RZ, PT ;  /* 0x000000ff0000720c */ /* 0x000fee0003fc6270 */
[C---:B------:R-:W-:Y:S04]  /*98f0*/  @!P0 IADD3 R148, -R2.reuse, -0x8, RZ ;  /* 0xfffffff802948810 */ /* 0x040fe80007ffe1ff */
[----:B------:R3:W-:Y:S01]  /*9900*/  I2F R182, R148 ;  /* 0x0000009400b67306 */ /* 0x0007e20000201400 */
[C---:B-1----:R-:W-:Y:S02]  /*9910*/  IADD3 R150, R2.reuse, -0x21, RZ ;  /* 0xffffffdf02967810 */ /* 0x042fe40007ffe0ff */
[----:B------:R-:W-:Y:S02]  /*9920*/  @!P6 IADD3 R0, -R2, 0x20, RZ ;  /* 0x000000200200e810 */ /* 0x000fe40007ffe1ff */
[----:B------:R-:W-:Y:S05]  /*9930*/  ISETP.GE.AND P6, PT, R150, RZ, PT ;  /* 0x000000ff9600720c */ /* 0x000fea0003fc6270 */
[----:B------:R1:W1:Y:S08]  /*9940*/  I2F R171, R0 ;  /* 0x0000000000ab7306 */ /* 0x0002700000201400 */
[C---:B------:R-:W-:Y:S04]  /*9950*/  @!P6 IADD3 R150, -R2.reuse, 0x21, RZ ;  /* 0x000000210296e810 */ /* 0x040fe80007ffe1ff */
[----:B------:R2:W2:Y:S01]  /*9960*/  I2F R170, R150 ;  /* 0x0000009600aa7306 */ /* 0x0004a20000201400 */
[----:B---3--:R-:W-:Y:S04]  /*9970*/  IADD3 R148, R2, -0x28, RZ ;  /* 0xffffffd802947810 */ /* 0x008fe80007ffe0ff */
[----:B------:R-:W-:Y:S02]  /*9980*/  ISETP.GE.AND P6, PT, R148, RZ, PT ;  /* 0x000000ff9400720c */ /* 0x000fe40003fc6270 */
[----:B-1----:R-:W-:Y:S04]  /*9990*/  IADD3 R0, R2, 0x7, RZ ;  /* 0x0000000702007810 */ /* 0x002fe80007ffe0ff */
[----:B------:R-:W-:Y:S07]  /*99a0*/  ISETP.GE.AND P0, PT, R0, RZ, PT ;  /* 0x000000ff0000720c */ /* 0x000fee0003f06270 */
[C---:B------:R-:W-:Y:S04]  /*99b0*/  @!P6 IADD3 R148, -R2.reuse, 0x28, RZ ;  /* 0x000000280294e810 */ /* 0x040fe80007ffe1ff */
[----:B------:R1:W3:Y:S01]  /*99c0*/  I2F R169, R148 ;  /* 0x0000009400a97306 */ /* 0x0002e20000201400 */
[C---:B--2---:R-:W-:Y:S02]  /*99d0*/  IADD3 R150, R2.reuse, -0x29, RZ ;  /* 0xffffffd702967810 */ /* 0x044fe40007ffe0ff */
[----:B------:R-:W-:Y:S02]  /*99e0*/  @!P0 IADD3 R0, -R2, -0x7, RZ ;  /* 0xfffffff902008810 */ /* 0x000fe40007ffe1ff */
[----:B------:R-:W-:Y:S05]  /*99f0*/  ISETP.GE.AND P0, PT, R150, RZ, PT ;  /* 0x000000ff9600720c */ /* 0x000fea0003f06270 */
[----:B------:R2:W2:Y:S08]  /*9a00*/  I2F R183, R0 ;  /* 0x0000000000b77306 */ /* 0x0004b00000201400 */
[C---:B------:R-:W-:Y:S02]  /*9a10*/  @!P0 IADD3 R150, -R2.reuse, 0x29, RZ ;  /* 0x0000002902968810 */ /* 0x040fe40007ffe1ff */
[----:B-1----:R-:W-:Y:S02]  /*9a20*/  IADD3 R148, R2, -0x31, RZ ;  /* 0xffffffcf02947810 */ /* 0x002fe40007ffe0ff */
[----:B------:R1:W1:Y:S02]  /*9a30*/  I2F R168, R150 ;  /* 0x0000009600a87306 */ /* 0x0002640000201400 */
[----:B------:R-:W-:Y:S02]  /*9a40*/  ISETP.GE.AND P0, PT, R148, RZ, PT ;  /* 0x000000ff9400720c */ /* 0x000fe40003f06270 */
[----:B--2---:R-:W-:Y:S04]  /*9a50*/  IADD3 R0, R2, -0x30, RZ ;  /* 0xffffffd002007810 */ /* 0x004fe80007ffe0ff */
[----:B------:R-:W-:Y:S07]  /*9a60*/  ISETP.GE.AND P6, PT, R0, RZ, PT ;  /* 0x000000ff0000720c */ /* 0x000fee0003fc6270 */
[C---:B------:R-:W-:Y:S02]  /*9a70*/  @!P0 IADD3 R148, -R2.reuse, 0x31, RZ ;  /* 0x0000003102948810 */ /* 0x040fe40007ffe1ff */
[C---:B-1----:R-:W-:Y:S01]  /*9a80*/  IADD3 R150, R2.reuse, -0x38, RZ ;  /* 0xffffffc802967810 */ /* 0x042fe20007ffe0ff */
[----:B------:R-:W-:Y:S03]  /*9a90*/  FFMA.FTZ R4, R179, -UR4, R4 ;  /* 0x80000004b3047c23 */ /* 0x000fe60008010004 */
[----:B------:R-:W-:Y:S01]  /*9aa0*/  @!P6 IADD3 R0, -R2, 0x30, RZ ;  /* 0x000000300200e810 */ /* 0x000fe20007ffe1ff */
[----:B----4-:R-:W-:Y:S01]  /*9ab0*/  FFMA.FTZ R5, R178, -UR4, R5 ;  /* 0x80000004b2057c23 */ /* 0x010fe20008010005 */
[----:B------:R-:W-:Y:S01]  /*9ac0*/  ISETP.GE.AND P6, PT, R150, RZ, PT ;  /* 0x000000ff9600720c */ /* 0x000fe20003fc6270 */
[----:B------:R-:W-:Y:S01]  /*9ad0*/  FFMA.FTZ R8, R177, -UR4, R8 ;  /* 0x80000004b1087c23 */ /* 0x000fe20008010008 */
[----:B------:R1:W2:Y:S01]  /*9ae0*/  I2F R151, R0 ;  /* 0x0000000000977306 */ /* 0x0002a20000201400 */
[----:B------:R-:W-:Y:S02]  /*9af0*/  FFMA.FTZ R9, R176, -UR4, R9 ;  /* 0x80000004b0097c23 */ /* 0x000fe40008010009 */
[----:B-----5:R-:W-:Y:S02]  /*9b00*/  FFMA.FTZ R12, R175, -UR4, R12 ;  /* 0x80000004af0c7c23 */ /* 0x020fe4000801000c */
[----:B------:R-:W-:Y:S02]  /*9b10*/  FFMA.FTZ R13, R174, -UR4, R13 ;  /* 0x80000004ae0d7c23 */ /* 0x000fe4000801000d */
[----:B------:R-:W-:Y:S02]  /*9b20*/  FFMA.FTZ R16, R173, -UR4, R16 ;  /* 0x80000004ad107c23 */ /* 0x000fe40008010010 */
[----:B------:R-:W-:Y:S02]  /*9b30*/  FFMA.FTZ R17, R172, -UR4, R17 ;  /* 0x80000004ac117c23 */ /* 0x000fe40008010011 */
[----:B------:R-:W-:Y:S01]  /*9b40*/  @!P6 IADD3 R150, -R2, 0x38, RZ ;  /* 0x000000380296e810 */ /* 0x000fe20007ffe1ff */
[----:B------:R-:W-:Y:S02]  /*9b50*/  FFMA.FTZ R20, R171, -UR4, R20 ;  /* 0x80000004ab147c23 */ /* 0x000fe40008010014 */
[----:B------:R-:W-:Y:S01]  /*9b60*/  FFMA.FTZ R21, R170, -UR4, R21 ;  /* 0x80000004aa157c23 */ /* 0x000fe20008010015 */
[----:B------:R-:W4:Y:S01]  /*9b70*/  I2F R181, R150 ;  /* 0x0000009600b57306 */ /* 0x000f220000201400 */
[----:B------:R-:W-:Y:S02]  /*9b80*/  FFMA.FTZ R6, R182, -UR4, R6 ;  /* 0x80000004b6067c23 */ /* 0x000fe40008010006 */
[----:B---3--:R-:W-:Y:S02]  /*9b90*/  FFMA.FTZ R24, R169, -UR4, R24 ;  /* 0x80000004a9187c23 */ /* 0x008fe40008010018 */
[----:B------:R-:W-:Y:S02]  /*9ba0*/  FFMA.FTZ R7, R183, -UR4, R7 ;  /* 0x80000004b7077c23 */ /* 0x000fe40008010007 */
[----:B------:R-:W-:Y:S01]  /*9bb0*/  FFMA.FTZ R25, R168, -UR4, R25 ;  /* 0x80000004a8197c23 */ /* 0x000fe20008010019 */
[----:B-1----:R-:W-:Y:S01]  /*9bc0*/  FMNMX.FTZ R0, R4, R3, !PT ;  /* 0x0000000304007209 */ /* 0x002fe20007810000 */
[----:B------:R-:W-:Y:S02]  /*9bd0*/  FFMA.FTZ R10, R179, -UR4, R10 ;  /* 0x80000004b30a7c23 */ /* 0x000fe4000801000a */
[----:B--2---:R-:W-:Y:S01]  /*9be0*/  FFMA.FTZ R28, R151, -UR4, R28 ;  /* 0x80000004971c7c23 */ /* 0x004fe2000801001c */
        /* <DEDUP_REMOVED lines=8> */
[----:B------:R-:W-:Y:S01]  /*9c70*/  FFMA.FTZ R19, R174, -UR4, R19 ;  /* 0x80000004ae137c23 */ /* 0x000fe20008010013 */
[----:B------:R-:W-:Y:S01]  /*9c80*/  LDSM.16.MT88.4 R176, [R198+0x18000] ;  /* 0x01800000c6b0783b */ /* 0x000fe20000004200 */
[----:B----4-:R-:W-:Y:S01]  /*9c90*/  FFMA.FTZ R32, R181, -UR4, R32 ;  /* 0x80000004b5207c23 */ /* 0x010fe20008010020 */
[----:B------:R-:W-:Y:S01]  /*9ca0*/  FMNMX.FTZ R180, R12, R180, !PT ;  /* 0x000000b40cb47209 */ /* 0x000fe20007810000 */
[----:B------:R-:W-:Y:S02]  /*9cb0*/  FFMA.FTZ R22, R173, -UR4, R22 ;  /* 0x80000004ad167c23 */ /* 0x000fe40008010016 */
[----:B------:R-:W-:Y:S01]  /*9cc0*/  FFMA.FTZ R23, R172, -UR4, R23 ;  /* 0x80000004ac177c23 */ /* 0x000fe20008010017 */
[----:B------:R-:W-:Y:S01]  /*9cd0*/  FMNMX.FTZ R150, R13, R180, !PT ;  /* 0x000000b40d967209 */ /* 0x000fe20007810000 */
[----:B------:R-:W-:Y:S01]  /*9ce0*/  FFMA.FTZ R26, R171, -UR4, R26 ;  /* 0x80000004ab1a7c23 */ /* 0x000fe2000801001a */
[----:B------:R-:W-:Y:S01]  /*9cf0*/  LDSM.16.MT88.4 R172, [R197+0x18000] ;  /* 0x01800000c5ac783b */ /* 0x000fe20000004200 */
[----:B------:R-:W-:Y:S01]  /*9d00*/  FFMA.FTZ R27, R170, -UR4, R27 ;  /* 0x80000004aa1b7c23 */ /* 0x000fe2000801001b */
[----:B------:R-:W-:Y:S01]  /*9d10*/  FMNMX.FTZ R150, R16, R150, !PT ;  /* 0x0000009610967209 */ /* 0x000fe20007810000 */
[----:B------:R-:W-:Y:S02]  /*9d20*/  FFMA.FTZ R30, R169, -UR4, R30 ;  /* 0x80000004a91e7c23 */ /* 0x000fe4000801001e */
[----:B------:R-:W-:Y:S02]  /*9d30*/  FFMA.FTZ R31, R168, -UR4, R31 ;  /* 0x80000004a81f7c23 */ /* 0x000fe4000801001f */
[----:B------:R-:W-:Y:S01]  /*9d40*/  FFMA.FTZ R34, R151, -UR4, R34 ;  /* 0x8000000497227c23 */ /* 0x000fe20008010022 */
        /* <DEDUP_REMOVED lines=37> */
[----:B-1----:R-:W-:Y:S02]  /*9fa0*/  FMNMX.FTZ R148, R148, R150, !PT ;  /* 0x0000009694947209 */ /* 0x002fe40007810000 */
[----:B------:R-:W-:Y:S02]  /*9fb0*/  MOV R150, UR23 ;  /* 0x0000001700967c02 */ /* 0x000fe40008000f00 */
[C---:B------:R-:W-:Y:S01]  /*9fc0*/  FSETP.NEU.FTZ.AND P0, PT, R148.reuse, -INF , PT ;  /* 0xff8000009400780b */ /* 0x040fe20003f1d000 */
[C---:B------:R-:W-:Y:S01]  /*9fd0*/  FMUL.FTZ R151, R148.reuse, c[0x0][0x23c] ;  /* 0x00008f0094977a20 */ /* 0x040fe20000410000 */
[----:B------:R-:W-:Y:S01]  /*9fe0*/  LOP3.LUT R168, R237, UR12, R150, 0x96, !PT ;  /* 0x0000000ceda87c12 */ /* 0x000fe2000f8e9696 */
[----:B------:R-:W-:Y:S01]  /*9ff0*/  FADD.FTZ R3, -R148, R3 ;  /* 0x0000000394037221 */ /* 0x000fe20000010100 */
[----:B--2---:R-:W-:Y:S01]  /*a000*/  FMNMX.FTZ R0, R0, R2, !PT ;  /* 0x0000000200007209 */ /* 0x004fe20007810000 */
[----:B------:R-:W-:Y:S01]  /*a010*/  UIADD3 UR12, UR12, 0x1, URZ ;  /* 0x000000010c0c7890 */ /* 0x000fe2000fffe03f */
[----:B------:R-:W-:Y:S01]  /*a020*/  FSEL R151, R151, RZ, P0 ;  /* 0x000000ff97977208 */ /* 0x000fe20000000000 */
[----:B------:R-:W-:Y:S02]  /*a030*/  IMAD.WIDE.U32 R168, R168, -0x326172a9, RZ ;  /* 0xcd9e8d57a8a87825 */ /* 0x000fe400078e00ff */
[----:B------:R-:W1:Y:S02]  /*a040*/  SHFL.BFLY PT, R2, R0, 0x1, 0x1f ;  /* 0x0c201f0000027f89 */ /* 0x000e6400000e0000 */
[--C-:B------:R-:W-:Y:S01]  /*a050*/  FFMA.FTZ R150, R8, c[0x0][0x23c], -R151.reuse ;  /* 0x00008f0008967a23 */ /* 0x100fe20000010897 */
[----:B------:R-:W-:Y:S01]  /*a060*/  LOP3.LUT R8, R235, UR33, R236, 0x96, !PT ;  /* 0x00000021eb087c12 */ /* 0x000fe2000f8e96ec */
[--C-:B------:R-:W-:Y:S02]  /*a070*/  FFMA.FTZ R9, R9, c[0x0][0x23c], -R151.reuse ;  /* 0x00008f0009097a23 */ /* 0x100fe40000010897 */
[----:B------:R2:W-:Y:S01]  /*a080*/  MUFU.EX2 R229, R150 ;  /* 0x0000009600e57308 */ /* 0x0005e20000000800 */
[--C-:B------:R-:W-:Y:S02]  /*a090*/  FFMA.FTZ R4, R4, c[0x0][0x23c], -R151.reuse ;  /* 0x00008f0004047a23 */ /* 0x100fe40000010897 */
[----:B------:R-:W-:Y:S04]  /*a0a0*/  IMAD.WIDE.U32 R182, R8, -0x326172a9, RZ ;  /* 0xcd9e8d5708b67825 */ /* 0x000fe800078e00ff */
[--C-:B------:R-:W-:Y:S01]  /*a0b0*/  FFMA.FTZ R5, R5, c[0x0][0x23c], -R151.reuse ;  /* 0x00008f0005057a23 */ /* 0x100fe20000010897 */
[----:B------:R-:W-:Y:S01]  /*a0c0*/  LOP3.LUT R8, R183, UR32, R168, 0x96, !PT ;  /* 0x00000020b7087c12 */ /* 0x000fe2000f8e96a8 */
[----:B------:R-:W-:Y:S01]  /*a0d0*/  FMUL.FTZ R3, R3, c[0x0][0x23c] ;  /* 0x00008f0003037a20 */ /* 0x000fe20000410000 */
[----:B------:R3:W-:Y:S01]  /*a0e0*/  MUFU.EX2 R228, R9 ;  /* 0x0000000900e47308 */ /* 0x0007e20000000800 */
[--C-:B------:R-:W-:Y:S02]  /*a0f0*/  FFMA.FTZ R29, R29, c[0x0][0x23c], -R151.reuse ;  /* 0x00008f001d1d7a23 */ /* 0x100fe40000010897 */
[--C-:B------:R-:W-:Y:S02]  /*a100*/  FFMA.FTZ R32, R32, c[0x0][0x23c], -R151.reuse ;  /* 0x00008f0020207a23 */ /* 0x100fe40000010897 */
[--C-:B------:R-:W-:Y:S02]  /*a110*/  FFMA.FTZ R16, R16, c[0x0][0x23c], -R151.reuse ;  /* 0x00008f0010107a23 */ /* 0x100fe40000010897 */
[--C-:B------:R-:W-:Y:S01]  /*a120*/  FFMA.FTZ R17, R17, c[0x0][0x23c], -R151.reuse ;  /* 0x00008f0011117a23 */ /* 0x100fe20000010897 */
[----:B-1----:R-:W-:Y:S01]  /*a130*/  FMNMX.FTZ R2, R0, R2, !PT ;  /* 0x0000000200027209 */ /* 0x002fe20007810000 */
[--C-:B------:R-:W-:Y:S01]  /*a140*/  FFMA.FTZ R12, R12, c[0x0][0x23c], -R151.reuse ;  /* 0x00008f000c0c7a23 */ /* 0x100fe20000010897 */
[----:B------:R1:W-:Y:S01]  /*a150*/  MUFU.EX2 R227, R4 ;  /* 0x0000000400e37308 */ /* 0x0003e20000000800 */
[--C-:B------:R-:W-:Y:S01]  /*a160*/  FFMA.FTZ R13, R13, c[0x0][0x23c], -R151.reuse ;  /* 0x00008f000d0d7a23 */ /* 0x100fe20000010897 */
[C---:B------:R-:W-:Y:S01]  /*a170*/  FSETP.NEU.FTZ.AND P0, PT, R2.reuse, -INF , PT ;  /* 0xff8000000200780b */ /* 0x040fe20003f1d000 */
[----:B------:R-:W-:Y:S01]  /*a180*/  FMUL.FTZ R180, R2, c[0x0][0x23c] ;  /* 0x00008f0002b47a20 */ /* 0x000fe20000410000 */
[----:B--2---:R-:W-:Y:S01]  /*a190*/  LOP3.LUT R150, R169, UR34, R240, 0x96, !PT ;  /* 0x00000022a9967c12 */ /* 0x004fe2000f8e96f0 */
[--C-:B------:R-:W-:Y:S02]  /*a1a0*/  FFMA.FTZ R24, R24, c[0x0][0x23c], -R151.reuse ;  /* 0x00008f0018187a23 */ /* 0x100fe40000010897 */
[----:B------:R-:W-:Y:S01]  /*a1b0*/  FFMA.FTZ R25, R25, c[0x0][0x23c], -R151 ;  /* 0x00008f0019197a23 */ /* 0x000fe20000010897 */
[----:B------:R-:W-:Y:S01]  /*a1c0*/  FSEL R180, R180, RZ, P0 ;  /* 0x000000ffb4b47208 */ /* 0x000fe20000000000 */
[----:B------:R-:W-:Y:S01]  /*a1d0*/  IMAD.WIDE.U32 R168, R150, -0x2daee0ad, RZ ;  /* 0xd2511f5396a87825 */ /* 0x000fe200078e00ff */
[----:B------:R2:W-:Y:S03]  /*a1e0*/  MUFU.EX2 R226, R5 ;  /* 0x0000000500e27308 */ /* 0x0005e60000000800 */
[----:B------:R-:W-:Y:S01]  /*a1f0*/  FFMA.FTZ R6, R6, c[0x0][0x23c], -R180 ;  /* 0x00008f0006067a23 */ /* 0x000fe200000108b4 */
[----:B------:R-:W-:Y:S01]  /*a200*/  LOP3.LUT R0, R169, UR31, R234, 0x96, !PT ;  /* 0x0000001fa9007c12 */ /* 0x000fe2000f8e96ea */
[----:B---3--:R-:W-:Y:S04]  /*a210*/  IMAD.WIDE.U32 R8, R8, -0x2daee0ad, RZ ;  /* 0xd2511f5308087825 */ /* 0x008fe800078e00ff */
[--C-:B------:R-:W-:Y:S01]  /*a220*/  FFMA.FTZ R11, R11, c[0x0][0x23c], -R180.reuse ;  /* 0x00008f000b0b7a23 */ /* 0x100fe200000108b4 */
[----:B------:R3:W-:Y:S01]  /*a230*/  MUFU.EX2 R195, R6 ;  /* 0x0000000600c37308 */ /* 0x0007e20000000800 */
[--C-:B------:R-:W-:Y:S02]  /*a240*/  FFMA.FTZ R7, R7, c[0x0][0x23c], -R180.reuse ;  /* 0x00008f0007077a23 */ /* 0x100fe400000108b4 */
[----:B------:R-:W-:Y:S01]  /*a250*/  FFMA.FTZ R10, R10, c[0x0][0x23c], -R180 ;  /* 0x00008f000a0a7a23 */ /* 0x000fe200000108b4 */
[----:B-1----:R-:W-:Y:S01]  /*a260*/  LOP3.LUT R4, R9, UR29, R168, 0x96, !PT ;  /* 0x0000001d09047c12 */ /* 0x002fe2000f8e96a8 */
[----:B------:R-:W-:Y:S04]  /*a270*/  IMAD.WIDE.U32 R168, R0, -0x326172a9, RZ ;  /* 0xcd9e8d5700a87825 */ /* 0x000fe800078e00ff */
[----:B------:R-:W-:Y:S01]  /*a280*/  IMAD.WIDE.U32 R184, R4, -0x326172a9, RZ ;  /* 0xcd9e8d5704b87825 */ /* 0x000fe200078e00ff */
[----:B------:R-:W-:Y:S01]  /*a290*/  LOP3.LUT R4, R169, UR30, R182, 0x96, !PT ;  /* 0x0000001ea9047c12 */ /* 0x000fe2000f8e96b6 */
[----:B------:R1:W-:Y:S02]  /*a2a0*/  MUFU.EX2 R224, R11 ;  /* 0x0000000b00e07308 */ /* 0x0003e40000000800 */
[----:B------:R-:W-:Y:S01]  /*a2b0*/  FFMA.FTZ R30, R30, c[0x0][0x23c], -R180 ;  /* 0x00008f001e1e7a23 */ /* 0x000fe200000108b4 */
[----:B------:R-:W-:Y:S01]  /*a2c0*/  LOP3.LUT R0, R185, UR17, R168, 0x96, !PT ;  /* 0x00000011b9007c12 */ /* 0x000fe2000f8e96a8 */
[----:B--2---:R-:W-:Y:S04]  /*a2d0*/  IMAD.WIDE.U32 R4, R4, -0x2daee0ad, RZ ;  /* 0xd2511f5304047825 */ /* 0x004fe800078e00ff */
[----:B------:R-:W-:Y:S01]  /*a2e0*/  IMAD.WIDE.U32 R186, R0, -0x2daee0ad, RZ ;  /* 0xd2511f5300ba7825 */ /* 0x000fe200078e00ff */
[----:B------:R-:W-:Y:S01]  /*a2f0*/  LOP3.LUT R8, R5, UR14, R8, 0x96, !PT ;  /* 0x0000000e05087c12 */ /* 0x000fe2000f8e9608 */
[----:B------:R2:W-:Y:S02]  /*a300*/  MUFU.EX2 R194, R7 ;  /* 0x0000000700c27308 */ /* 0x0005e40000000800 */
[----:B------:R-:W-:Y:S01]  /*a310*/  FADD.FTZ R0, -R2, R149 ;  /* 0x0000009502007221 */ /* 0x000fe20000010100 */
[----:B------:R-:W-:Y:S01]  /*a320*/  LOP3.LUT R4, R187, UR5, R4, 0x96, !PT ;  /* 0x00000005bb047c12 */ /* 0x000fe2000f8e9604 */
[----:B------:R-:W-:Y:S04]  /*a330*/  IMAD.WIDE.U32 R188, R8, -0x326172a9, RZ ;  /* 0xcd9e8d5708bc7825 */ /* 0x000fe800078e00ff */
[----:B------:R-:W-:Y:S02]  /*a340*/  FMUL.FTZ R0, R0, c[0x0][0x23c] ;  /* 0x00008f0000007a20 */ /* 0x000fe40000410000 */
[----:B------:R4:W-:Y:S01]  /*a350*/  MUFU.EX2 R225, R10 ;  /* 0x0000000a00e17308 */ /* 0x0009e20000000800 */
[----:B------:R-:W-:Y:S04]  /*a360*/  IMAD.WIDE.U32 R4, R4, -0x326172a9, RZ ;  /* 0xcd9e8d5704047825 */ /* 0x000fe800078e00ff */
[--C-:B------:R-:W-:Y:S01]  /*a370*/  FFMA.FTZ R31, R31, c[0x0][0x23c], -R180.reuse ;  /* 0x00008f001f1f7a23 */ /* 0x100fe200000108b4 */
[----:B---3--:R-:W-:Y:S01]  /*a380*/  LOP3.LUT R6, R4, 0xffff, RZ, 0xc0, !PT ;  /* 0x0000ffff04067812 */ /* 0x008fe200078ec0ff */
[----:B------:R-:W-:Y:S01]  /*a390*/  FFMA.FTZ R18, R18, c[0x0][0x23c], -R180 ;  /* 0x00008f0012127a23 */ /* 0x000fe200000108b4 */
[----:B------:R-:W-:Y:S01]  /*a3a0*/  LOP3.LUT R5, R5, UR36, R188, 0x96, !PT ;  /* 0x0000002405057c12 */ /* 0x000fe2000f8e96bc */
[----:B------:R-:W-:Y:S01]  /*a3b0*/  FFMA.FTZ R19, R19, c[0x0][0x23c], -R180 ;  /* 0x00008f0013137a23 */ /* 0x000fe200000108b4 */
[----:B------:R-:W3:Y:S01]  /*a3c0*/  MUFU.EX2 R3, R3 ;  /* 0x0000000300037308 */ /* 0x000ee20000000800 */
[----:B-1----:R-:W-:Y:S01]  /*a3d0*/  SHF.R.U32.HI R11, RZ, 0x18, R4 ;  /* 0x00000018ff0b7819 */ /* 0x002fe20000011604 */
[----:B------:R-:W-:Y:S01]  /*a3e0*/  FFMA.FTZ R14, R14, c[0x0][0x23c], -R180 ;  /* 0x00008f000e0e7a23 */ /* 0x000fe200000108b4 */
[----:B------:R-:W-:Y:S01]  /*a3f0*/  SHF.R.U32.HI R8, RZ, 0x10, R4 ;  /* 0x00000010ff087819 */ /* 0x000fe20000011604 */
[--C-:B------:R-:W-:Y:S01]  /*a400*/  FFMA.FTZ R27, R27, c[0x0][0x23c], -R180.reuse ;  /* 0x00008f001b1b7a23 */ /* 0x100fe200000108b4 */
[----:B------:R-:W-:Y:S01]  /*a410*/  LOP3.LUT R150, R4, 0xff, RZ, 0xc0, !PT ;  /* 0x000000ff04967812 */ /* 0x000fe200078ec0ff */
[--C-:B------:R-:W-:Y:S01]  /*a420*/  FFMA.FTZ R34, R34, c[0x0][0x23c], -R180.reuse ;  /* 0x00008f0022227a23 */ /* 0x100fe200000108b4 */
[----:B--2---:R-:W-:Y:S01]  /*a430*/  SHF.R.U32.HI R7, RZ, 0x10, R5 ;  /* 0x00000010ff077819 */ /* 0x004fe20000011605 */
[--C-:B------:R-:W-:Y:S01]  /*a440*/  FFMA.FTZ R20, R20, c[0x0][0x23c], -R151.reuse ;  /* 0x00008f0014147a23 */ /* 0x100fe20000010897 */
[----:B------:R-:W-:Y:S01]  /*a450*/  LOP3.LUT R4, R5, 0xffff, RZ, 0xc0, !PT ;  /* 0x0000ffff05047812 */ /* 0x000fe200078ec0ff */
[----:B------:R-:W1:Y:S01]  /*a460*/  MUFU.EX2 R0, R0 ;  /* 0x0000000000007308 */ /* 0x000e620000000800 */
[----:B------:R-:W-:Y:S01]  /*a470*/  LOP3.LUT R9, R8, 0xff, RZ, 0xc0, !PT ;  /* 0x000000ff08097812 */ /* 0x000fe200078ec0ff */
[----:B------:R-:W-:Y:S01]  /*a480*/  FFMA.FTZ R21, R21, c[0x0][0x23c], -R151 ;  /* 0x00008f0015157a23 */ /* 0x000fe20000010897 */
[----:B------:R-:W-:Y:S01]  /*a490*/  LOP3.LUT R8, R5, 0xff, RZ, 0xc0, !PT ;  /* 0x000000ff05087812 */ /* 0x000fe200078ec0ff */
[----:B------:R-:W-:Y:S01]  /*a4a0*/  FFMA.FTZ R26, R26, c[0x0][0x23c], -R180 ;  /* 0x00008f001a1a7a23 */ /* 0x000fe200000108b4 */
[----:B----4-:R-:W-:Y:S01]  /*a4b0*/  SHF.R.U32.HI R10, RZ, 0x8, R6 ;  /* 0x00000008ff0a7819 */ /* 0x010fe20000011606 */
[----:B------:R-:W-:Y:S01]  /*a4c0*/  FFMA.FTZ R23, R23, c[0x0][0x23c], -R180 ;  /* 0x00008f0017177a23 */ /* 0x000fe200000108b4 */
[----:B------:R-:W-:Y:S01]  /*a4d0*/  SHF.R.U32.HI R6, RZ, 0x18, R5 ;  /* 0x00000018ff067819 */ /* 0x000fe20000011605 */
[--C-:B------:R-:W-:Y:S01]  /*a4e0*/  FFMA.FTZ R28, R28, c[0x0][0x23c], -R151.reuse ;  /* 0x00008f001c1c7a23 */ /* 0x100fe20000010897 */
[----:B------:R-:W-:Y:S01]  /*a4f0*/  SHF.R.U32.HI R5, RZ, 0x8, R4 ;  /* 0x00000008ff057819 */ /* 0x000fe20000011604 */
[----:B------:R2:W-:Y:S01]  /*a500*/  MUFU.EX2 R188, R19 ;  /* 0x0000001300bc7308 */ /* 0x0005e20000000800 */
[----:B------:R-:W-:Y:S01]  /*a510*/  LOP3.LUT R4, R7, 0xff, RZ, 0xc0, !PT ;  /* 0x000000ff07047812 */ /* 0x000fe200078ec0ff */
[----:B------:R-:W-:Y:S01]  /*a520*/  FFMA.FTZ R151, R33, c[0x0][0x23c], -R151 ;  /* 0x00008f0021977a23 */ /* 0x000fe20000010897 */
[----:B------:R-:W-:Y:S01]  /*a530*/  PRMT R10, R150, 0x5410, R10 ;  /* 0x00005410960a7816 */ /* 0x000fe2000000000a */
[----:B---3--:R-:W-:Y:S01]  /*a540*/  FMUL.FTZ R36, R3, R36 ;  /* 0x0000002403247220 */ /* 0x008fe20000410000 */
[----:B------:R-:W-:Y:S01]  /*a550*/  PRMT R9, R9, 0x5410, R11 ;  /* 0x0000541009097816 */ /* 0x000fe2000000000b */
[C---:B------:R-:W-:Y:S01]  /*a560*/  FMUL.FTZ R37, R3.reuse, R37 ;  /* 0x0000002503257220 */ /* 0x040fe20000410000 */
        /* <DEDUP_REMOVED lines=11> */
[C---:B------:R-:W-:Y:S01]  /*a620*/  FMUL.FTZ R9, R3.reuse, R157 ;  /* 0x0000009d03097220 */ /* 0x040fe20000410000 */
[----:B------:R-:W-:Y:S01]  /*a630*/  LOP3.LUT R170, R170, R4, RZ, 0xc0, !PT ;  /* 0x00000004aaaa7212 */ /* 0x000fe200078ec0ff */
[C---:B------:R-:W-:Y:S01]  /*a640*/  FMUL.FTZ R4, R3.reuse, R152 ;  /* 0x0000009803047220 */ /* 0x040fe20000410000 */
[----:B------:R-:W-:Y:S01]  /*a650*/  LOP3.LUT R168, R168, R5, RZ, 0xc0, !PT ;  /* 0x00000005a8a87212 */ /* 0x000fe200078ec0ff */
[----:B------:R-:W-:Y:S01]  /*a660*/  FMUL.FTZ R5, R3, R153 ;  /* 0x0000009903057220 */ /* 0x000fe20000410000 */
[----:B------:R-:W-:Y:S01]  /*a670*/  LOP3.LUT R171, R171, R6, RZ, 0xc0, !PT ;  /* 0x00000006abab7212 */ /* 0x000fe200078ec0ff */
[C---:B-1----:R-:W-:Y:S01]  /*a680*/  FMUL.FTZ R6, R0.reuse, R154 ;  /* 0x0000009a00067220 */ /* 0x042fe20000410000 */
[----:B------:R-:W-:Y:S01]  /*a690*/  LOP3.LUT R169, R169, R7, RZ, 0xc0, !PT ;  /* 0x00000007a9a97212 */ /* 0x000fe200078ec0ff */
[C---:B------:R-:W-:Y:S01]  /*a6a0*/  FMUL.FTZ R7, R0.reuse, R155 ;  /* 0x0000009b00077220 */ /* 0x040fe20000410000 */
[----:B------:R1:W-:Y:S01]  /*a6b0*/  MUFU.EX2 R187, R14 ;  /* 0x0000000e00bb7308 */ /* 0x0003e20000000800 */
[----:B------:R-:W3:Y:S01]  /*a6c0*/  LDSM.16.MT88.4 R152, [R200+0x18000] ;  /* 0x01800000c898783b */ /* 0x000ee20000004200 */
[C---:B------:R-:W-:Y:S02]  /*a6d0*/  FMUL.FTZ R10, R0.reuse, R158 ;  /* 0x0000009e000a7220 */ /* 0x040fe40000410000 */
[C---:B------:R-:W-:Y:S02]  /*a6e0*/  FMUL.FTZ R11, R0.reuse, R159 ;  /* 0x0000009f000b7220 */ /* 0x040fe40000410000 */
[C---:B------:R-:W-:Y:S03]  /*a6f0*/  HMMA.16816.F32 R4, R168.reuse, R172, R4 ;  /* 0x000000aca804723c */ /* 0x040fe60000001804 */
[----:B------:R-:W4:Y:S01]  /*a700*/  LDSM.16.MT88.4 R156, [R199+0x18000] ;  /* 0x01800000c79c783b */ /* 0x000f220000004200 */
[----:B------:R5:W-:Y:S01]  /*a710*/  MUFU.EX2 R193, R16 ;  /* 0x0000001000c17308 */ /* 0x000be20000000800 */
[C---:B--2---:R-:W-:Y:S02]  /*a720*/  FMUL.FTZ R19, R0.reuse, R163 ;  /* 0x000000a300137220 */ /* 0x044fe40000410000 */
[C---:B------:R-:W-:Y:S01]  /*a730*/  FMUL.FTZ R38, R0.reuse, R38 ;  /* 0x0000002600267220 */ /* 0x040fe20000410000 */
[C---:B------:R-:W-:Y:S03]  /*a740*/  HMMA.16816.F32 R8, R168.reuse, R174, R8 ;  /* 0x000000aea808723c */ /* 0x040fe60000001808 */
[----:B------:R-:W2:Y:S01]  /*a750*/  LDSM.16.MT88.4 R172, [R197+0x1a000] ;  /* 0x01a00000c5ac783b */ /* 0x000ea20000004200 */
[C---:B------:R-:W-:Y:S02]  /*a760*/  FMUL.FTZ R39, R0.reuse, R39 ;  /* 0x0000002700277220 */ /* 0x040fe40000410000 */
[C---:B------:R-:W-:Y:S01]  /*a770*/  FMUL.FTZ R40, R3.reuse, R40 ;  /* 0x0000002803287220 */ /* 0x040fe20000410000 */
[----:B------:R-:W2:Y:S01]  /*a780*/  MUFU.EX2 R192, R17 ;  /* 0x0000001100c07308 */ /* 0x000ea20000000800 */
[C---:B------:R-:W-:Y:S03]  /*a790*/  FMUL.FTZ R41, R3.reuse, R41 ;  /* 0x0000002903297220 */ /* 0x040fe60000410000 */
[C---:B------:R-:W-:Y:S03]  /*a7a0*/  HMMA.16816.F32 R36, R168.reuse, R176, R36 ;  /* 0x000000b0a824723c */ /* 0x040fe60000001824 */
[C---:B------:R-:W-:Y:S02]  /*a7b0*/  FMUL.FTZ R42, R0.reuse, R42 ;  /* 0x0000002a002a7220 */ /* 0x040fe40000410000 */
[C---:B------:R-:W-:Y:S01]  /*a7c0*/  FMUL.FTZ R43, R0.reuse, R43 ;  /* 0x0000002b002b7220 */ /* 0x040fe20000410000 */
[----:B------:R-:W-:Y:S01]  /*a7d0*/  MUFU.EX2 R191, R12 ;  /* 0x0000000c00bf7308 */ /* 0x000fe20000000800 */
[C---:B-1----:R-:W-:Y:S02]  /*a7e0*/  FMUL.FTZ R14, R0.reuse, R166 ;  /* 0x000000a6000e7220 */ /* 0x042fe40000410000 */
[C---:B------:R-:W-:Y:S03]  /*a7f0*/  FMUL.FTZ R44, R3.reuse, R44 ;  /* 0x0000002c032c7220 */ /* 0x040fe60000410000 */
[C---:B------:R-:W-:Y:S03]  /*a800*/  HMMA.16816.F32 R40, R168.reuse, R178, R40 ;  /* 0x000000b2a828723c */ /* 0x040fe60000001828 */
[----:B------:R-:W-:Y:S01]  /*a810*/  FMUL.FTZ R45, R3, R45 ;  /* 0x0000002d032d7220 */ /* 0x000fe20000410000 */
[----:B------:R-:W-:Y:S01]  /*a820*/  MUFU.EX2 R179, R27 ;  /* 0x0000001b00b37308 */ /* 0x000fe20000000800 */
[C---:B------:R-:W-:Y:S01]  /*a830*/  FMUL.FTZ R46, R0.reuse, R46 ;  /* 0x0000002e002e7220 */ /* 0x040fe20000410000 */
[----:B-----5:R-:W-:Y:S01]  /*a840*/  LOP3.LUT R16, R189, UR9, R184, 0x96, !PT ;  /* 0x00000009bd107c12 */ /* 0x020fe2000f8e96b8 */
[C---:B------:R-:W-:Y:S02]  /*a850*/  FMUL.FTZ R47, R0.reuse, R47 ;  /* 0x0000002f002f7220 */ /* 0x040fe40000410000 */
[C---:B------:R-:W-:Y:S03]  /*a860*/  FMUL.FTZ R48, R3.reuse, R48 ;  /* 0x0000003003307220 */ /* 0x040fe60000410000 */
[C---:B------:R-:W-:Y:S02]  /*a870*/  FMUL.FTZ R49, R3.reuse, R49 ;  /* 0x0000003103317220 */ /* 0x040fe40000410000 */
[C---:B---3--:R-:W-:Y:S01]  /*a880*/  HMMA.16816.F32 R44, R168.reuse, R152, R44 ;  /* 0x00000098a82c723c */ /* 0x048fe2000000182c */
[----:B------:R1:W-:Y:S02]  /*a890*/  MUFU.EX2 R189, R18 ;  /* 0x0000001200bd7308 */ /* 0x0003e40000000800 */
[C---:B------:R-:W-:Y:S02]  /*a8a0*/  FMUL.FTZ R50, R0.reuse, R50 ;  /* 0x0000003200327220 */ /* 0x040fe40000410000 */
[C---:B------:R-:W-:Y:S02]  /*a8b0*/  FMUL.FTZ R51, R0.reuse, R51 ;  /* 0x0000003300337220 */ /* 0x040fe40000410000 */
[C---:B------:R-:W-:Y:S02]  /*a8c0*/  FMUL.FTZ R52, R3.reuse, R52 ;  /* 0x0000003403347220 */ /* 0x040fe40000410000 */
[C---:B------:R-:W-:Y:S02]  /*a8d0*/  FMUL.FTZ R53, R3.reuse, R53 ;  /* 0x0000003503357220 */ /* 0x040fe40000410000 */
[----:B------:R3:W5:Y:S01]  /*a8e0*/  MUFU.EX2 R190, R13 ;  /* 0x0000000d00be7308 */ /* 0x0007620000000800 */
[C---:B------:R-:W-:Y:S01]  /*a8f0*/  HMMA.16816.F32 R48, R168.reuse, R154, R48 ;  /* 0x0000009aa830723c */ /* 0x040fe20000001830 */
[----:B------:R-:W3:Y:S02]  /*a900*/  LDSM.16.MT88.4 R152, [R198+0x1a000] ;  /* 0x01a00000c698783b */ /* 0x000ee40000004200 */
[C---:B------:R-:W-:Y:S02]  /*a910*/  FMUL.FTZ R54, R0.reuse, R54 ;  /* 0x0000003600367220 */ /* 0x040fe40000410000 */
[C---:B------:R-:W-:Y:S02]  /*a920*/  FMUL.FTZ R55, R0.reuse, R55 ;  /* 0x0000003700377220 */ /* 0x040fe40000410000 */
[C---:B------:R-:W-:Y:S02]  /*a930*/  FMUL.FTZ R56, R3.reuse, R56 ;  /* 0x0000003803387220 */ /* 0x040fe40000410000 */
[C---:B------:R-:W-:Y:S01]  /*a940*/  FMUL.FTZ R57, R3.reuse, R57 ;  /* 0x0000003903397220 */ /* 0x040fe20000410000 */
[----:B------:R-:W-:Y:S02]  /*a950*/  MUFU.EX2 R185, R24 ;  /* 0x0000001800b97308 */ /* 0x000fe40000000800 */
[C---:B----4-:R-:W-:Y:S03]  /*a960*/  HMMA.16816.F32 R52, R168.reuse, R156, R52 ;  /* 0x0000009ca834723c */ /* 0x050fe60000001834 */
[C---:B------:R-:W-:Y:S02]  /*a970*/  FMUL.FTZ R58, R0.reuse, R58 ;  /* 0x0000003a003a7220 */ /* 0x040fe40000410000 */
[C---:B------:R-:W-:Y:S02]  /*a980*/  FMUL.FTZ R59, R0.reuse, R59 ;  /* 0x0000003b003b7220 */ /* 0x040fe40000410000 */
[C---:B-1----:R-:W-:Y:S01]  /*a990*/  FMUL.FTZ R18, R0.reuse, R162 ;  /* 0x000000a200127220 */ /* 0x042fe20000410000 */
[----:B------:R-:W-:Y:S01]  /*a9a0*/  MUFU.EX2 R181, R26 ;  /* 0x0000001a00b57308 */ /* 0x000fe20000000800 */
[C---:B------:R-:W-:Y:S03]  /*a9b0*/  FMUL.FTZ R60, R3.reuse, R60 ;  /* 0x0000003c033c7220 */ /* 0x040fe60000410000 */
[C---:B------:R-:W-:Y:S01]  /*a9c0*/  HMMA.16816.F32 R56, R168.reuse, R158, R56 ;  /* 0x0000009ea838723c */ /* 0x040fe20000001838 */
[----:B------:R-:W1:Y:S02]  /*a9d0*/  LDSM.16.MT88.4 R156, [R200+0x1a000] ;  /* 0x01a00000c89c783b */ /* 0x000e640000004200 */
[C---:B------:R-:W-:Y:S02]  /*a9e0*/  FMUL.FTZ R61, R3.reuse, R61 ;  /* 0x0000003d033d7220 */ /* 0x040fe40000410000 */
[C---:B------:R-:W-:Y:S01]  /*a9f0*/  FMUL.FTZ R62, R0.reuse, R62 ;  /* 0x0000003e003e7220 */ /* 0x040fe20000410000 */
[----:B------:R-:W-:Y:S01]  /*aa00*/  MUFU.EX2 R184, R25 ;  /* 0x0000001900b87308 */ /* 0x000fe20000000800 */
        /* <DEDUP_REMOVED lines=106> */
[----:B------:R-:W-:Y:S03]  /*b0b0*/  FMUL.FTZ R141, R3, R141 ;  /* 0x0000008d038d7220 */ /* 0x000fe60000410000 */
[C---:B------:R-:W-:Y:S03]  /*b0c0*/  HMMA.16816.F32 R136, R168.reuse, R174, R136 ;  /* 0x000000aea888723c */ /* 0x040fe60000001888 */
[C---:B------:R-:W-:Y:S02]  /*b0d0*/  FMUL.FTZ R142, R0.reuse, R142 ;  /* 0x0000008e008e7220 */ /* 0x040fe40000410000 */
[----:B------:R-:W-:Y:S02]  /*b0e0*/  FMUL.FTZ R143, R0, R143 ;  /* 0x0000008f008f7220 */ /* 0x000fe40000410000 */
[----:B------:R-:W-:Y:S05]  /*b0f0*/  IMAD.WIDE.U32 R16, R16, -0x2daee0ad, RZ ;  /* 0xd2511f5310107825 */ /* 0x000fea00078e00ff */
[C---:B---3--:R-:W-:Y:S03]  /*b100*/  HMMA.16816.F32 R140, R168.reuse, R152, R140 ;  /* 0x00000098a88c723c */ /* 0x048fe6000000188c */
[----:B------:R-:W-:Y:S01]  /*b110*/  LOP3.LUT R12, R17, UR35, R186, 0x96, !PT ;  /* 0x00000023110c7c12 */ /* 0x000fe2000f8e96ba */
[C---:B------:R-:W-:Y:S01]  /*b120*/  FMUL.FTZ R144, R3.reuse, R144 ;  /* 0x0000009003907220 */ /* 0x040fe20000410000 */
[--C-:B------:R-:W-:Y:S01]  /*b130*/  SHF.R.U32.HI R13, RZ, 0x10, R16.reuse ;  /* 0x00000010ff0d7819 */ /* 0x100fe20000011610 */
[----:B------:R-:W-:Y:S01]  /*b140*/  FMUL.FTZ R145, R3, R145 ;  /* 0x0000009103917220 */ /* 0x000fe20000410000 */
[----:B------:R-:W-:Y:S01]  /*b150*/  LOP3.LUT R152, R12, 0xff, RZ, 0xc0, !PT ;  /* 0x000000ff0c987812 */ /* 0x000fe200078ec0ff */
[----:B------:R-:W-:Y:S01]  /*b160*/  FMUL.FTZ R146, R0, R146 ;  /* 0x0000009200927220 */ /* 0x000fe20000410000 */
[----:B------:R-:W-:Y:S03]  /*b170*/  LOP3.LUT R153, R13, 0xff, RZ, 0xc0, !PT ;  /* 0x000000ff0d997812 */ /* 0x000fe600078ec0ff */
[----:B------:R-:W-:Y:S01]  /*b180*/  LOP3.LUT R13, R12, 0xffff, RZ, 0xc0, !PT ;  /* 0x0000ffff0c0d7812 */ /* 0x000fe200078ec0ff */
[----:B------:R-:W-:Y:S01]  /*b190*/  FMUL.FTZ R147, R0, R147 ;  /* 0x0000009300937220 */ /* 0x000fe20000410000 */
[----:B------:R-:W-:Y:S02]  /*b1a0*/  LOP3.LUT R174, R16, 0xff, RZ, 0xc0, !PT ;  /* 0x000000ff10ae7812 */ /* 0x000fe400078ec0ff */
[----:B------:R-:W-:Y:S02]  /*b1b0*/  SHF.R.U32.HI R13, RZ, 0x8, R13 ;  /* 0x00000008ff0d7819 */ /* 0x000fe4000001160d */
[----:B------:R-:W-:Y:S02]  /*b1c0*/  SHF.R.U32.HI R173, RZ, 0x18, R16 ;  /* 0x00000018ffad7819 */ /* 0x000fe40000011610 */
[----:B------:R-:W-:Y:S01]  /*b1d0*/  PRMT R13, R152, 0x5410, R13 ;  /* 0x00005410980d7816 */ /* 0x000fe2000000000d */
[----:B------:R-:W-:Y:S01]  /*b1e0*/  FFMA.FTZ R152, R15, c[0x0][0x23c], -R180 ;  /* 0x00008f000f987a23 */ /* 0x000fe200000108b4 */
[----:B------:R-:W-:Y:S01]  /*b1f0*/  LOP3.LUT R172, R16, 0xffff, RZ, 0xc0, !PT ;  /* 0x0000ffff10ac7812 */ /* 0x000fe200078ec0ff */
[C---:B------:R-:W-:Y:S01]  /*b200*/  FMUL.FTZ R16, R3.reuse, R160 ;  /* 0x000000a003107220 */ /* 0x040fe20000410000 */
[----:B------:R-:W-:Y:S01]  /*b210*/  SHF.R.U32.HI R149, RZ, 0x10, R12 ;  /* 0x00000010ff957819 */ /* 0x000fe2000001160c */
[----:B------:R-:W-:Y:S01]  /*b220*/  FMUL.FTZ R17, R3, R161 ;  /* 0x000000a103117220 */ /* 0x000fe20000410000 */
[----:B------:R5:W2:Y:S01]  /*b230*/  MUFU.EX2 R186, R152 ;  /* 0x0000009800ba7308 */ /* 0x000aa20000000800 */
[----:B------:R-:W3:Y:S01]  /*b240*/  LDSM.16.MT88.4 R160, [R197+0x18800] ;  /* 0x01880000c5a0783b */ /* 0x000ee20000004200 */
[----:B------:R-:W-:Y:S01]  /*b250*/  SHF.R.U32.HI R172, RZ, 0x8, R172 ;  /* 0x00000008ffac7819 */ /* 0x000fe200000116ac */
[C---:B------:R-:W-:Y:S01]  /*b260*/  FMUL.FTZ R15, R0.reuse, R167 ;  /* 0x000000a7000f7220 */ /* 0x040fe20000410000 */
[----:B------:R-:W-:Y:S01]  /*b270*/  SHF.R.U32.HI R150, RZ, 0x18, R12 ;  /* 0x00000018ff967819 */ /* 0x000fe2000001160c */
[----:B------:R-:W-:Y:S01]  /*b280*/  FFMA.FTZ R0, R0, R239, R195 ;  /* 0x000000ef00007223 */ /* 0x000fe200000100c3 */
[C---:B------:R-:W-:Y:S03]  /*b290*/  HMMA.16816.F32 R16, R168.reuse, R154, R16 ;  /* 0x0000009aa810723c */ /* 0x040fe60000001810 */
[----:B------:R-:W-:Y:S01]  /*b2a0*/  LOP3.LUT R12, R149, 0xff, RZ, 0xc0, !PT ;  /* 0x000000ff950c7812 */ /* 0x000fe200078ec0ff */
[----:B------:R-:W-:Y:S01]  /*b2b0*/  FADD.FTZ R0, R194, R0 ;  /* 0x00000000c2007221 */ /* 0x000fe20000010000 */
[----:B------:R-:W-:Y:S02]  /*b2c0*/  PRMT R149, R174, 0x5410, R172 ;  /* 0x00005410ae957816 */ /* 0x000fe400000000ac */
[----:B------:R-:W-:Y:S01]  /*b2d0*/  PRMT R176, R153, 0x5410, R173 ;  /* 0x0000541099b07816 */ /* 0x000fe200000000ad */
[----:B------:R-:W-:Y:S01]  /*b2e0*/  FADD.FTZ R0, R225, R0 ;  /* 0x00000000e1007221 */ /* 0x000fe20000010000 */
[----:B------:R-:W4:Y:S03]  /*b2f0*/  LDSM.16.MT88.4 R172, [R198+0x18800] ;  /* 0x01880000c6ac783b */ /* 0x000f260000004200 */
[----:B------:R-:W-:Y:S01]  /*b300*/  PRMT R153, R12, 0x5410, R150 ;  /* 0x000054100c997816 */ /* 0x000fe20000000096 */
[C---:B------:R-:W-:Y:S01]  /*b310*/  FMUL.FTZ R12, R3.reuse, R164 ;  /* 0x000000a4030c7220 */ /* 0x040fe20000410000 */
[--C-:B------:R-:W-:Y:S01]  /*b320*/  HSET2.LE.AND R150, R13, R246.reuse, PT ;  /* 0x000000f60d967233 */ /* 0x100fe20003803000 */
[----:B------:R-:W-:Y:S01]  /*b330*/  FMUL.FTZ R13, R3, R165 ;  /* 0x000000a5030d7220 */ /* 0x000fe20000410000 */
[--C-:B------:R-:W-:Y:S01]  /*b340*/  HSET2.LE.AND R149, R149, R246.reuse, PT ;  /* 0x000000f695957233 */ /* 0x100fe20003803000 */
[----:B------:R-:W4:Y:S01]  /*b350*/  LDSM.16.MT88.4 R164, [R200+0x18800] ;  /* 0x01880000c8a4783b */ /* 0x000f220000004200 */
[----:B------:R-:W-:Y:S01]  /*b360*/  F2FP.PACK_AB R154, R192, R193 ;  /* 0x000000c1c09a723e */ /* 0x000fe200000000ff */
[--C-:B------:R-:W-:Y:S01]  /*b370*/  HSET2.LE.AND R155, R176, R246.reuse, PT ;  /* 0x000000f6b09b7233 */ /* 0x100fe20003803000 */
[----:B-----5:R-:W-:Y:S01]  /*b380*/  F2FP.PACK_AB R152, R190, R191 ;  /* 0x000000bfbe98723e */ /* 0x020fe200000000ff */
[--C-:B------:R-:W-:Y:S01]  /*b390*/  HSET2.LE.AND R153, R153, R246.reuse, PT ;  /* 0x000000f699997233 */ /* 0x100fe20003803000 */
[C---:B-1----:R-:W-:Y:S03]  /*b3a0*/  HMMA.16816.F32 R12, R168.reuse, R156, R12 ;  /* 0x0000009ca80c723c */ /* 0x042fe6000000180c */
[----:B------:R-:W-:Y:S01]  /*b3b0*/  LOP3.LUT R154, R149, R154, RZ, 0xc0, !PT ;  /* 0x0000009a959a7212 */ /* 0x000fe200078ec0ff */
[----:B------:R-:W-:Y:S01]  /*b3c0*/  FFMA.FTZ R3, R3, R238, R227 ;  /* 0x000000ee03037223 */ /* 0x000fe200000100e3 */
[----:B------:R-:W-:Y:S01]  /*b3d0*/  LOP3.LUT R152, R150, R152, RZ, 0xc0, !PT ;  /* 0x0000009896987212 */ /* 0x000fe200078ec0ff */
[----:B------:R-:W-:Y:S01]  /*b3e0*/  FADD.FTZ R0, R224, R0 ;  /* 0x00000000e0007221 */ /* 0x000fe20000010000 */
[----:B------:R-:W-:Y:S01]  /*b3f0*/  F2FP.PACK_AB R149, R188, R189 ;  /* 0x000000bdbc95723e */ /* 0x000fe200000000ff */
[----:B------:R-:W-:Y:S01]  /*b400*/  HMMA.16816.F32 R144, R168, R158, R144 ;  /* 0x0000009ea890723c */ /* 0x000fe20000001890 */
[----:B------:R-:W1:Y:S03]  /*b410*/  LDSM.16.MT88.4 R156, [R199+0x18800] ;  /* 0x01880000c79c783b */ /* 0x000e660000004200 */
[----:B--2---:R-:W-:Y:S01]  /*b420*/  F2FP.PACK_AB R150, R186, R187 ;  /* 0x000000bbba96723e */ /* 0x004fe200000000ff */
[----:B------:R-:W-:Y:S01]  /*b430*/  FADD.FTZ R3, R226, R3 ;  /* 0x00000003e2037221 */ /* 0x000fe20000010000 */
[----:B------:R-:W-:Y:S01]  /*b440*/  LOP3.LUT R155, R155, R149, RZ, 0xc0, !PT ;  /* 0x000000959b9b7212 */ /* 0x000fe200078ec0ff */
[----:B------:R-:W-:Y:S01]  /*b450*/  FADD.FTZ R0, R187, R0 ;  /* 0x00000000bb007221 */ /* 0x000fe20000010000 */
[----:B------:R-:W-:Y:S01]  /*b460*/  LOP3.LUT R153, R153, R150, RZ, 0xc0, !PT ;  /* 0x0000009699997212 */ /* 0x000fe200078ec0ff */
[----:B------:R-:W-:Y:S03]  /*b470*/  LDSM.16.MT88.4 R168, [R198+0x1a800] ;  /* 0x01a80000c6a8783b */ /* 0x000fe60000004200 */
[----:B------:R-:W-:Y:S01]  /*b480*/  MOV R149, UR12 ;  /* 0x0000000c00957c02 */ /* 0x000fe20008000f00 */
[----:B------:R-:W-:Y:S02]  /*b490*/  FADD.FTZ R3, R229, R3 ;  /* 0x00000003e5037221 */ /* 0x000fe40000010000 */
[C---:B---3--:R-:W-:Y:S05]  /*b4a0*/  HMMA.16816.F32 R4, R152.reuse, R160, R4 ;  /* 0x000000a09804723c */ /* 0x048fea0000001804 */
[----:B------:R-:W-:Y:S01]  /*b4b0*/  LOP3.LUT R149, R237, UR23, R149, 0x96, !PT ;  /* 0x00000017ed957c12 */ /* 0x000fe2000f8e9695 */
        /* <DEDUP_REMOVED lines=10> */
[----:B------:R-:W-:Y:S02]  /*b560*/  FADD.FTZ R3, R193, R3 ;  /* 0x00000003c1037221 */ /* 0x000fe40000010000 */
[----:B------:R-:W-:Y:S02]  /*b570*/  FADD.FTZ R0, R188, R0 ;  /* 0x00000000bc007221 */ /* 0x000fe40000010000 */
[C---:B------:R-:W-:Y:S04]  /*b580*/  HMMA.16816.F32 R44, R152.reuse, R164, R44 ;  /* 0x000000a4982c723c */ /* 0x040fe8000000182c */
[----:B------:R-:W-:Y:S04]  /*b590*/  FADD.FTZ R3, R192, R3 ;  /* 0x00000003c0037221 */ /* 0x000fe80000010000 */
        /* <DEDUP_REMOVED lines=27> */
[----:B------:R-:W-:Y:S02]  /*b750*/  LOP3.LUT R168, R183, UR32, R168, 0x96, !PT ;  /* 0x00000020b7a87c12 */ /* 0x000fe4000f8e96a8 */
[C---:B---3--:R-:W-:Y:S01]  /*b760*/  HMMA.16816.F32 R116, R152.reuse, R172, R116 ;  /* 0x000000ac9874723c */ /* 0x048fe20000001874 */
[----:B------:R3:W4:Y:S03]  /*b770*/  MUFU.EX2 R183, R20 ;  /* 0x0000001400b77308 */ /* 0x0007260000000800 */
[----:B------:R-:W-:Y:S04]  /*b780*/  IMAD.WIDE.U32 R168, R168, -0x2daee0ad, RZ ;  /* 0xd2511f53a8a87825 */ /* 0x000fe800078e00ff */
[C---:B------:R-:W-:Y:S03]  /*b790*/  HMMA.16816.F32 R120, R152.reuse, R174, R120 ;  /* 0x000000ae9878723c */ /* 0x040fe60000001878 */
[----:B------:R-:W-:Y:S01]  /*b7a0*/  MUFU.EX2 R175, R29 ;  /* 0x0000001d00af7308 */ /* 0x000fe20000000800 */
[----:B------:R-:W-:Y:S04]  /*b7b0*/  IMAD.WIDE.U32 R170, R149, -0x2daee0ad, RZ ;  /* 0xd2511f5395aa7825 */ /* 0x000fe800078e00ff */
[C---:B-1----:R-:W-:Y:S04]  /*b7c0*/  HMMA.16816.F32 R124, R152.reuse, R156, R124 ;  /* 0x0000009c987c723c */ /* 0x042fe8000000187c */
[----:B------:R-:W-:Y:S01]  /*b7d0*/  LOP3.LUT R149, R171, UR31, R234, 0x96, !PT ;  /* 0x0000001fab957c12 */ /* 0x000fe2000f8e96ea */
[----:B------:R-:W-:Y:S01]  /*b7e0*/  MUFU.EX2 R174, R32 ;  /* 0x0000002000ae7308 */ /* 0x000fe20000000800 */
[----:B------:R-:W-:Y:S02]  /*b7f0*/  LOP3.LUT R24, R169, UR29, R170, 0x96, !PT ;  /* 0x0000001da9187c12 */ /* 0x000fe4000f8e96aa */
[C---:B------:R-:W-:Y:S04]  /*b800*/  HMMA.16816.F32 R128, R152.reuse, R158, R128 ;  /* 0x0000009e9880723c */ /* 0x040fe80000001880 */
[----:B------:R-:W-:Y:S03]  /*b810*/  IMAD.WIDE.U32 R156, R149, -0x326172a9, RZ ;  /* 0xcd9e8d57959c7825 */ /* 0x000fe600078e00ff */
[----:B------:R-:W-:Y:S01]  /*b820*/  MUFU.EX2 R169, R31 ;  /* 0x0000001f00a97308 */ /* 0x000fe20000000800 */
[C---:B--2---:R-:W-:Y:S04]  /*b830*/  HMMA.16816.F32 R132, R152.reuse, R160, R132 ;  /* 0x000000a09884723c */ /* 0x044fe80000001884 */
[----:B------:R-:W-:Y:S01]  /*b840*/  IMAD.WIDE.U32 R170, R24, -0x326172a9, RZ ;  /* 0xcd9e8d5718aa7825 */ /* 0x000fe200078e00ff */
[----:B------:R-:W-:Y:S03]  /*b850*/  LOP3.LUT R24, R157, UR30, R182, 0x96, !PT ;  /* 0x0000001e9d187c12 */ /* 0x000fe6000f8e96b6 */
[C---:B------:R-:W-:Y:S01]  /*b860*/  HMMA.16816.F32 R136, R152.reuse, R162, R136 ;  /* 0x000000a29888723c */ /* 0x040fe20000001888 */
[----:B------:R1:W2:Y:S03]  /*b870*/  MUFU.EX2 R182, R21 ;  /* 0x0000001500b67308 */ /* 0x0002a60000000800 */
[----:B------:R-:W-:Y:S01]  /*b880*/  LOP3.LUT R149, R171, UR17, R156, 0x96, !PT ;  /* 0x00000011ab957c12 */ /* 0x000fe2000f8e969c */
[----:B------:R-:W-:Y:S01]  /*b890*/  IMAD.WIDE.U32 R24, R24, -0x2daee0ad, RZ ;  /* 0xd2511f5318187825 */ /* 0x000fe200078e00ff */
[----:B------:R-:W5:Y:S02]  /*b8a0*/  LDSM.16.MT88.4 R156, [R199+0x1e800] ;  /* 0x01e80000c79c783b */ /* 0x000f640000004200 */
[C---:B------:R-:W-:Y:S03]  /*b8b0*/  HMMA.16816.F32 R140, R152.reuse, R164, R140 ;  /* 0x000000a4988c723c */ /* 0x040fe6000000188c */
[----:B------:R-:W-:Y:S01]  /*b8c0*/  MUFU.EX2 R165, R23 ;  /* 0x0000001700a57308 */ /* 0x000fe20000000800 */
[----:B------:R-:W-:Y:S04]  /*b8d0*/  IMAD.WIDE.U32 R172, R149, -0x2daee0ad, RZ ;  /* 0xd2511f5395ac7825 */ /* 0x000fe800078e00ff */
[C---:B------:R-:W-:Y:S04]  /*b8e0*/  HMMA.16816.F32 R16, R152.reuse, R166, R16 ;  /* 0x000000a69810723c */ /* 0x040fe80000001810 */
[----:B------:R-:W-:Y:S01]  /*b8f0*/  FFMA.FTZ R149, R22, c[0x0][0x23c], -R180 ;  /* 0x00008f0016957a23 */ /* 0x000fe200000108b4 */
[----:B---3--:R-:W-:Y:S01]  /*b900*/  LOP3.LUT R20, R173, UR5, R24, 0x96, !PT ;  /* 0x00000005ad147c12 */ /* 0x008fe2000f8e9618 */
[----:B------:R-:W-:Y:S01]  /*b910*/  MUFU.EX2 R171, R30 ;  /* 0x0000001e00ab7308 */ /* 0x000fe20000000800 */
[----:B------:R-:W-:Y:S01]  /*b920*/  LOP3.LUT R24, R25, UR14, R168, 0x96, !PT ;  /* 0x0000000e19187c12 */ /* 0x000fe2000f8e96a8 */
[----:B------:R-:W-:Y:S04]  /*b930*/  FFMA.FTZ R180, R35, c[0x0][0x23c], -R180 ;  /* 0x00008f0023b47a23 */ /* 0x000fe800000108b4 */
[----:B-1----:R-:W-:Y:S04]  /*b940*/  IMAD.WIDE.U32 R20, R20, -0x326172a9, RZ ;  /* 0xcd9e8d5714147825 */ /* 0x002fe800078e00ff */
[----:B------:R-:W1:Y:S01]  /*b950*/  MUFU.EX2 R178, R149 ;  /* 0x0000009500b27308 */ /* 0x000e620000000800 */
[----:B------:R-:W-:Y:S01]  /*b960*/  IMAD.WIDE.U32 R176, R24, -0x326172a9, RZ ;  /* 0xcd9e8d5718b07825 */ /* 0x000fe200078e00ff */
[C---:B------:R-:W-:Y:S02]  /*b970*/  LOP3.LUT R26, R20.reuse, 0xffff, RZ, 0xc0, !PT ;  /* 0x0000ffff141a7812 */ /* 0x040fe400078ec0ff */
[----:B------:R-:W-:Y:S01]  /*b980*/  LOP3.LUT R160, R20, 0xff, RZ, 0xc0, !PT ;  /* 0x000000ff14a07812 */ /* 0x000fe200078ec0ff */
[----:B----4-:R-:W-:Y:S01]  /*b990*/  FADD.FTZ R3, R183, R3 ;  /* 0x00000003b7037221 */ /* 0x010fe20000010000 */
[----:B------:R-:W-:Y:S02]  /*b9a0*/  LOP3.LUT R21, R21, UR36, R176, 0x96, !PT ;  /* 0x0000002415157c12 */ /* 0x000fe4000f8e96b0 */
[--C-:B------:R-:W-:Y:S01]  /*b9b0*/  SHF.R.U32.HI R25, RZ, 0x10, R20.reuse ;  /* 0x00000010ff197819 */ /* 0x100fe20000011614 */
[----:B--2---:R-:W-:Y:S01]  /*b9c0*/  FADD.FTZ R3, R182, R3 ;  /* 0x00000003b6037221 */ /* 0x004fe20000010000 */
[----:B------:R-:W-:Y:S01]  /*b9d0*/  SHF.R.U32.HI R150, RZ, 0x18, R20 ;  /* 0x00000018ff967819 */ /* 0x000fe20000011614 */
[----:B------:R-:W-:Y:S01]  /*b9e0*/  MUFU.EX2 R168, R34 ;  /* 0x0000002200a87308 */ /* 0x000fe20000000800 */
[----:B------:R-:W-:Y:S01]  /*b9f0*/  LOP3.LUT R20, R21, 0xffff, RZ, 0xc0, !PT ;  /* 0x0000ffff15147812 */ /* 0x000fe200078ec0ff */
[----:B------:R-:W-:Y:S01]  /*ba00*/  FADD.FTZ R3, R185, R3 ;  /* 0x00000003b9037221 */ /* 0x000fe20000010000 */
[C---:B-----5:R-:W-:Y:S03]  /*ba10*/  HMMA.16816.F32 R12, R152.reuse, R156, R12 ;  /* 0x0000009c980c723c */ /* 0x060fe6000000180c */
[----:B------:R-:W-:Y:S01]  /*ba20*/  SHF.R.U32.HI R26, RZ, 0x8, R26 ;  /* 0x00000008ff1a7819 */ /* 0x000fe2000001161a */
[----:B------:R-:W-:Y:S01]  /*ba30*/  FADD.FTZ R3, R184, R3 ;  /* 0x00000003b8037221 */ /* 0x000fe20000010000 */
[----:B------:R-:W-:Y:S02]  /*ba40*/  LOP3.LUT R25, R25, 0xff, RZ, 0xc0, !PT ;  /* 0x000000ff19197812 */ /* 0x000fe400078ec0ff */
[--C-:B------:R-:W-:Y:S01]  /*ba50*/  SHF.R.U32.HI R24, RZ, 0x10, R21.reuse ;  /* 0x00000010ff187819 */ /* 0x100fe20000011615 */
[----:B------:R-:W-:Y:S01]  /*ba60*/  HMMA.16816.F32 R144, R152, R158, R144 ;  /* 0x0000009e9890723c */ /* 0x000fe20000001890 */
[----:B------:R-:W-:Y:S01]  /*ba70*/  LDSM.16.MT88.4 R152, [R200+0x19000] ;  /* 0x01900000c898783b */ /* 0x000fe20000004200 */
[----:B------:R-:W-:Y:S02]  /*ba80*/  MUFU.EX2 R173, R151 ;  /* 0x0000009700ad7308 */ /* 0x000fe40000000800 */
[----:B------:R-:W-:Y:S01]  /*ba90*/  LOP3.LUT R27, R21, 0xff, RZ, 0xc0, !PT ;  /* 0x000000ff151b7812 */ /* 0x000fe200078ec0ff */
[----:B-1----:R-:W-:Y:S01]  /*baa0*/  FADD.FTZ R0, R178, R0 ;  /* 0x00000000b2007221 */ /* 0x002fe20000010000 */
[----:B------:R-:W-:Y:S02]  /*bab0*/  SHF.R.U32.HI R22, RZ, 0x18, R21 ;  /* 0x00000018ff167819 */ /* 0x000fe40000011615 */
[----:B------:R-:W-:Y:S01]  /*bac0*/  SHF.R.U32.HI R21, RZ, 0x8, R20 ;  /* 0x00000008ff157819 */ /* 0x000fe20000011614 */
[----:B------:R-:W-:Y:S03]  /*bad0*/  LDSM.16.MT88.4 R156, [R199+0x19000] ;  /* 0x01900000c79c783b */ /* 0x000fe60000004200 */
[----:B------:R-:W-:Y:S01]  /*bae0*/  LOP3.LUT R20, R24, 0xff, RZ, 0xc0, !PT ;  /* 0x000000ff18147812 */ /* 0x000fe200078ec0ff */
[----:B------:R-:W1:Y:S01]  /*baf0*/  MUFU.EX2 R176, R28 ;  /* 0x0000001c00b07308 */ /* 0x000e620000000800 */
[----:B------:R-:W-:Y:S01]  /*bb00*/  PRMT R149, R160, 0x5410, R26 ;  /* 0x00005410a0957816 */ /* 0x000fe2000000001a */
[----:B------:R-:W-:Y:S01]  /*bb10*/  FADD.FTZ R0, R165, R0 ;  /* 0x00000000a5007221 */ /* 0x000fe20000010000 */
[----:B------:R-:W-:Y:S01]  /*bb20*/  PRMT R164, R25, 0x5410, R150 ;  /* 0x0000541019a47816 */ /* 0x000fe20000000096 */
[----:B------:R-:W-:Y:S01]  /*bb30*/  LDSM.16.MT88.4 R160, [R198+0x19000] ;  /* 0x01900000c6a0783b */ /* 0x000fe20000004200 */
[----:B------:R-:W-:Y:S01]  /*bb40*/  PRMT R21, R27, 0x5410, R21 ;  /* 0x000054101b157816 */ /* 0x000fe20000000015 */
[----:B------:R-:W-:Y:S01]  /*bb50*/  FADD.FTZ R0, R181, R0 ;  /* 0x00000000b5007221 */ /* 0x000fe20000010000 */
[----:B------:R-:W-:Y:S01]  /*bb60*/  PRMT R150, R20, 0x5410, R22 ;  /* 0x0000541014967816 */ /* 0x000fe20000000016 */
[--C-:B------:R-:W-:Y:S01]  /*bb70*/  HSET2.LE.AND R22, R149, R246.reuse, PT ;  /* 0x000000f695167233 */ /* 0x100fe20003803000 */
[----:B------:R-:W-:Y:S01]  /*bb80*/  F2FP.PACK_AB R20, R184, R185 ;  /* 0x000000b9b814723e */ /* 0x000fe200000000ff */
[--C-:B------:R-:W-:Y:S01]  /*bb90*/  HSET2.LE.AND R21, R21, R246.reuse, PT ;  /* 0x000000f615157233 */ /* 0x100fe20003803000 */
[----:B------:R-:W-:Y:S01]  /*bba0*/  F2FP.PACK_AB R23, R182, R183 ;  /* 0x000000b7b617723e */ /* 0x000fe200000000ff */
[----:B------:R-:W2:Y:S01]  /*bbb0*/  LDSM.16.MT88.4 R24, [R197+0x19000] ;  /* 0x01900000c518783b */ /* 0x000ea20000004200 */
[----:B------:R-:W-:Y:S01]  /*bbc0*/  LOP3.LUT R22, R22, R20, RZ, 0xc0, !PT ;  /* 0x0000001416167212 */ /* 0x000fe200078ec0ff */
[--C-:B------:R-:W-:Y:S01]  /*bbd0*/  HSET2.LE.AND R149, R150, R246.reuse, PT ;  /* 0x000000f696957233 */ /* 0x100fe20003803000 */
[----:B------:R-:W-:Y:S01]  /*bbe0*/  LOP3.LUT R20, R21, R23, RZ, 0xc0, !PT ;  /* 0x0000001715147212 */ /* 0x000fe200078ec0ff */
[--C-:B------:R-:W-:Y:S01]  /*bbf0*/  HSET2.LE.AND R23, R164, R246.reuse, PT ;  /* 0x000000f6a4177233 */ /* 0x100fe20003803000 */
[----:B------:R-:W-:Y:S01]  /*bc00*/  F2FP.PACK_AB R150, R165, R178 ;  /* 0x000000b2a596723e */ /* 0x000fe200000000ff */
[----:B------:R-:W3:Y:S01]  /*bc10*/  MUFU.EX2 R180, R180 ;  /* 0x000000b400b47308 */ /* 0x000ee20000000800 */
[C---:B------:R-:W-:Y:S01]  /*bc20*/  F2FP.PACK_AB R21, R179.reuse, R181 ;  /* 0x000000b5b315723e */ /* 0x040fe200000000ff */
[----:B------:R-:W-:Y:S03]  /*bc30*/  FADD.FTZ R0, R179, R0 ;  /* 0x00000000b3007221 */ /* 0x000fe60000010000 */
[----:B------:R-:W-:Y:S01]  /*bc40*/  LOP3.LUT R23, R23, R21, RZ, 0xc0, !PT ;  /* 0x0000001517177212 */ /* 0x000fe200078ec0ff */
[----:B-1----:R-:W-:Y:S01]  /*bc50*/  FADD.FTZ R3, R176, R3 ;  /* 0x00000003b0037221 */ /* 0x002fe20000010000 */
[----:B------:R-:W-:Y:S01]  /*bc60*/  LOP3.LUT R21, R149, R150, RZ, 0xc0, !PT ;  /* 0x0000009695157212 */ /* 0x000fe200078ec0ff */
[----:B------:R-:W-:Y:S01]  /*bc70*/  FADD.FTZ R0, R171, R0 ;  /* 0x00000000ab007221 */ /* 0x000fe20000010000 */
[----:B------:R-:W-:Y:S01]  /*bc80*/  LOP3.LUT R28, R177, UR9, R170, 0x96, !PT ;  /* 0x00000009b11c7c12 */ /* 0x000fe2000f8e96aa */
[----:B------:R-:W-:Y:S02]  /*bc90*/  FADD.FTZ R3, R175, R3 ;  /* 0x00000003af037221 */ /* 0x000fe40000010000 */
[----:B------:R-:W-:Y:S02]  /*bca0*/  FADD.FTZ R0, R169, R0 ;  /* 0x00000000a9007221 */ /* 0x000fe40000010000 */
[----:B------:R-:W-:Y:S04]  /*bcb0*/  IMAD.WIDE.U32 R28, R28, -0x2daee0ad, RZ ;  /* 0xd2511f531c1c7825 */ /* 0x000fe800078e00ff */
[----:B------:R-:W-:Y:S01]  /*bcc0*/  FADD.FTZ R3, R174, R3 ;  /* 0x00000003ae037221 */ /* 0x000fe20000010000 */
[----:B------:R-:W-:Y:S01]  /*bcd0*/  LOP3.LUT R32, R29, UR35, R172, 0x96, !PT ;  /* 0x000000231d207c12 */ /* 0x000fe2000f8e96ac */
[----:B------:R-:W-:Y:S01]  /*bce0*/  FADD.FTZ R0, R168, R0 ;  /* 0x00000000a8007221 */ /* 0x000fe20000010000 */
[----:B------:R-:W-:Y:S01]  /*bcf0*/  SHF.R.U32.HI R35, RZ, 0x10, R28 ;  /* 0x00000010ff237819 */ /* 0x000fe2000001161c */
[----:B------:R-:W-:Y:S01]  /*bd00*/  FADD.FTZ R238, R173, R3 ;  /* 0x00000003adee7221 */ /* 0x000fe20000010000 */
[----:B------:R-:W-:Y:S01]  /*bd10*/  LOP3.LUT R33, R32, 0xffff, RZ, 0xc0, !PT ;  /* 0x0000ffff20217812 */ /* 0x000fe200078ec0ff */
[----:B---3--:R-:W-:Y:S01]  /*bd20*/  FADD.FTZ R239, R180, R0 ;  /* 0x00000000b4ef7221 */ /* 0x008fe20000010000 */
[--C-:B------:R-:W-:Y:S02]  /*bd30*/  SHF.R.U32.HI R34, RZ, 0x10, R32.reuse ;  /* 0x00000010ff227819 */ /* 0x100fe40000011620 */
[----:B------:R-:W-:Y:S02]  /*bd40*/  LOP3.LUT R35, R35, 0xff, RZ, 0xc0, !PT ;  /* 0x000000ff23237812 */ /* 0x000fe400078ec0ff */
[----:B------:R-:W-:Y:S02]  /*bd50*/  SHF.R.U32.HI R151, RZ, 0x18, R32 ;  /* 0x00000018ff977819 */ /* 0x000fe40000011620 */
[----:B------:R-:W-:Y:S02]  /*bd60*/  SHF.R.U32.HI R150, RZ, 0x8, R33 ;  /* 0x00000008ff967819 */ /* 0x000fe40000011621 */
[----:B------:R-:W-:Y:S01]  /*bd70*/  LOP3.LUT R149, R34, 0xff, RZ, 0xc0, !PT ;  /* 0x000000ff22957812 */ /* 0x000fe200078ec0ff */
[C---:B--2---:R-:W-:Y:S05]  /*bd80*/  HMMA.16816.F32 R4, R20.reuse, R24, R4 ;  /* 0x000000181404723c */ /* 0x044fea0000001804 */
[----:B------:R-:W-:Y:S02]  /*bd90*/  PRMT R149, R149, 0x5410, R151 ;  /* 0x0000541095957816 */ /* 0x000fe40000000097 */
[----:B------:R-:W-:Y:S01]  /*bda0*/  MOV R3, R148 ;  /* 0x0000009400037202 */ /* 0x000fe20000000f00 */
[C---:B------:R-:W-:Y:S01]  /*bdb0*/  HMMA.16816.F32 R8, R20.reuse, R26, R8 ;  /* 0x0000001a1408723c */ /* 0x040fe20000001808 */
[----:B------:R-:W1:Y:S03]  /*bdc0*/  LDSM.16.MT88.4 R24, [R197+0x1b000] ;  /* 0x01b00000c518783b */ /* 0x000e660000004200 */
[--C-:B------:R-:W-:Y:S04]  /*bdd0*/  HSET2.LE.AND R149, R149, R246.reuse, PT ;  /* 0x000000f695957233 */ /* 0x100fe80003803000 */
[C---:B------:R-:W-:Y:S08]  /*bde0*/  HMMA.16816.F32 R36, R20.reuse, R160, R36 ;  /* 0x000000a01424723c */ /* 0x040ff00000001824 */
        /* <DEDUP_REMOVED lines=37> */
[----:B------:R-:W-:Y:S07]  /*c040*/  LDSM.16.MT88.4 R160, [R199+0x19800] ;  /* 0x01980000c7a0783b */ /* 0x000fee0000004200 */
[C---:B---3--:R-:W-:Y:S07]  /*c050*/  HMMA.16816.F32 R140, R20.reuse, R152, R140 ;  /* 0x00000098148c723c */ /* 0x048fee000000188c */
[----:B------:R-:W-:Y:S01]  /*c060*/  LOP3.LUT R153, R28, 0xffff, RZ, 0xc0, !PT ;  /* 0x0000ffff1c997812 */ /* 0x000fe200078ec0ff */
[C---:B------:R-:W-:Y:S04]  /*c070*/  HMMA.16816.F32 R16, R20.reuse, R154, R16 ;  /* 0x0000009a1410723c */ /* 0x040fe80000001810 */
[----:B------:R-:W-:Y:S02]  /*c080*/  LOP3.LUT R152, R32, 0xff, RZ, 0xc0, !PT ;  /* 0x000000ff20987812 */ /* 0x000fe400078ec0ff */
[----:B------:R-:W-:Y:S02]  /*c090*/  SHF.R.U32.HI R153, RZ, 0x8, R153 ;  /* 0x00000008ff997819 */ /* 0x000fe40000011699 */
[C---:B----4-:R-:W-:Y:S04]  /*c0a0*/  HMMA.16816.F32 R12, R20.reuse, R156, R12 ;  /* 0x0000009c140c723c */ /* 0x050fe8000000180c */
[----:B------:R-:W-:Y:S02]  /*c0b0*/  LOP3.LUT R154, R28, 0xff, RZ, 0xc0, !PT ;  /* 0x000000ff1c9a7812 */ /* 0x000fe400078ec0ff */
[----:B------:R-:W-:Y:S02]  /*c0c0*/  SHF.R.U32.HI R155, RZ, 0x18, R28 ;  /* 0x00000018ff9b7819 */ /* 0x000fe4000001161c */
[----:B------:R-:W-:Y:S01]  /*c0d0*/  HMMA.16816.F32 R144, R20, R158, R144 ;  /* 0x0000009e1490723c */ /* 0x000fe20000001890 */
[----:B------:R-:W2:Y:S03]  /*c0e0*/  LDSM.16.MT88.4 R28, [R198+0x19800] ;  /* 0x01980000c61c783b */ /* 0x000ea60000004200 */
[----:B------:R-:W-:Y:S02]  /*c0f0*/  PRMT R154, R154, 0x5410, R153 ;  /* 0x000054109a9a7816 */ /* 0x000fe40000000099 */
[----:B------:R-:W-:Y:S02]  /*c100*/  PRMT R153, R35, 0x5410, R155 ;  /* 0x0000541023997816 */ /* 0x000fe4000000009b */
[----:B------:R-:W-:Y:S01]  /*c110*/  PRMT R150, R152, 0x5410, R150 ;  /* 0x0000541098967816 */ /* 0x000fe20000000096 */
[--C-:B------:R-:W-:Y:S01]  /*c120*/  HSET2.LE.AND R22, R154, R246.reuse, PT ;  /* 0x000000f69a167233 */ /* 0x100fe20003803000 */
[----:B------:R-:W3:Y:S02]  /*c130*/  LDSM.16.MT88.4 R32, [R200+0x19800] ;  /* 0x01980000c820783b */ /* 0x000ee40000004200 */
[--C-:B------:R-:W-:Y:S01]  /*c140*/  HSET2.LE.AND R151, R153, R246.reuse, PT ;  /* 0x000000f699977233 */ /* 0x100fe20003803000 */
[----:B------:R-:W-:Y:S01]  /*c150*/  F2FP.PACK_AB R152, R180, R168 ;  /* 0x000000a8b498723e */ /* 0x000fe200000000ff */
[----:B------:R-:W-:Y:S01]  /*c160*/  HSET2.LE.AND R20, R150, R246, PT ;  /* 0x000000f696147233 */ /* 0x000fe20003803000 */
[----:B------:R-:W-:Y:S02]  /*c170*/  F2FP.PACK_AB R21, R175, R176 ;  /* 0x000000b0af15723e */ /* 0x000fe400000000ff */
[----:B------:R-:W-:Y:S02]  /*c180*/  F2FP.PACK_AB R23, R173, R174 ;  /* 0x000000aead17723e */ /* 0x000fe400000000ff */
[----:B------:R-:W-:Y:S02]  /*c190*/  F2FP.PACK_AB R150, R169, R171 ;  /* 0x000000aba996723e */ /* 0x000fe400000000ff */
[----:B------:R-:W-:Y:S02]  /*c1a0*/  LOP3.LUT R20, R20, R21, RZ, 0xc0, !PT ;  /* 0x0000001514147212 */ /* 0x000fe400078ec0ff */
[----:B------:R-:W-:Y:S02]  /*c1b0*/  LOP3.LUT R22, R22, R23, RZ, 0xc0, !PT ;  /* 0x0000001716167212 */ /* 0x000fe400078ec0ff */
[----:B------:R-:W-:Y:S02]  /*c1c0*/  LOP3.LUT R21, R149, R150, RZ, 0xc0, !PT ;  /* 0x0000009695157212 */ /* 0x000fe400078ec0ff */
[----:B------:R-:W-:Y:S02]  /*c1d0*/  LOP3.LUT R23, R151, R152, RZ, 0xc0, !PT ;  /* 0x0000009897177212 */ /* 0x000fe400078ec0ff */
[----:B------:R-:W-:Y:S05]  /*c1e0*/  MOV R149, R2 ;  /* 0x0000000200957202 */ /* 0x000fea0000000f00 */
[C---:B-1----:R-:W-:Y:S01]  /*c1f0*/  HMMA.16816.F32 R152, R20.reuse, R24, R4 ;  /* 0x000000181498723c */ /* 0x042fe20000001804 */
[----:B------:R-:W1:Y:S07]  /*c200*/  LDSM.16.MT88.4 R4, [R197+0x1b800] ;  /* 0x01b80000c504783b */ /* 0x000e6e0000004200 */
[C---:B------:R-:W-:Y:S01]  /*c210*/  HMMA.16816.F32 R156, R20.reuse, R26, R8 ;  /* 0x0000001a149c723c */ /* 0x040fe20000001808 */
[----:B------:R-:W4:Y:S07]  /*c220*/  LDSM.16.MT88.4 R8, [R198+0x1b800] ;  /* 0x01b80000c608783b */ /* 0x000f2e0000004200 */
[C---:B--2---:R-:W-:Y:S01]  /*c230*/  HMMA.16816.F32 R36, R20.reuse, R28, R36 ;  /* 0x0000001c1424723c */ /* 0x044fe20000001824 */
[----:B------:R-:W2:Y:S07]  /*c240*/  LDSM.16.MT88.4 R24, [R200+0x1b800] ;  /* 0x01b80000c818783b */ /* 0x000eae0000004200 */
[C---:B------:R-:W-:Y:S01]  /*c250*/  HMMA.16816.F32 R40, R20.reuse, R30, R40 ;  /* 0x0000001e1428723c */ /* 0x040fe20000001828 */
[----:B------:R-:W5:Y:S07]  /*c260*/  LDSM.16.MT88.4 R28, [R199+0x1b800] ;  /* 0x01b80000c71c783b */ /* 0x000f6e0000004200 */
        /* <DEDUP_REMOVED lines=26> */
[C---:B--2---:R-:W-:Y:S08]  /*c410*/  HMMA.16816.F32 R116, R20.reuse, R24, R116 ;  /* 0x000000181474723c */ /* 0x044ff00000001874 */
        /* <DEDUP_REMOVED lines=10> */
.L_x_1474:
        /* <DEDUP_REMOVED lines=24> */
[----:B------:R-:W-:Y:S02]  /*c640*/  UISETP.EQ.AND UP3, UPT, UR4, URZ, UP3 ;  /* 0x0000003f0400728c */ /* 0x000fe40009f62270 */
[----:B------:R-:W-:Y:S02]  /*c650*/  @!UP0 UIMAD UR12, UR6, UR5, UR12 ;  /* 0x00000005060c82a4 */ /* 0x000fe4000f8e020c */
[----:B------:R-:W-:Y:S02]  /*c660*/  ULDC UR4, c[0x0][0x1c0] ;  /* 0x0000700000047ab9 */ /* 0x000fe40000000800 */
[----:B------:R-:W-:Y:S02]  /*c670*/  ULDC UR5, c[0x0][0x234] ;  /* 0x00008d0000057ab9 */ /* 0x000fe40000000800 */
[----:B------:R-:W-:-:S02]  /*c680*/  @!UP0 UIADD3 UR7, UR23, UR12, URZ ;  /* 0x0000000c17078290 */ /* 0x000fc4000fffe03f */
[----:B------:R-:W-:Y:S01]  /*c690*/  @!UP2 UISETP.NE.AND UP1, UPT, UR9, URZ, UPT ;  /* 0x0000003f0900a28c */ /* 0x000fe2000bf25270 */
[----:B------:R-:W3:Y:S01]  /*c6a0*/  S2UR UR9, SR_CTAID.X ;  /* 0x00000000000979c3 */ /* 0x000ee20000002500 */
[----:B------:R-:W-:Y:S02]  /*c6b0*/  @UP2 ULDC UR17, c[0x0][0x210] ;  /* 0x0000840000112ab9 */ /* 0x000fe40000000800 */
[----:B------:R-:W-:Y:S01]  /*c6c0*/  @UP2 UIMAD UR17, UR17, UR8, URZ ;  /* 0x00000008111122a4 */ /* 0x000fe2000f8e023f */
[----:B-1----:R-:W-:Y:S01]  /*c6d0*/  FADD.FTZ R149, R3, R5 ;  /* 0x0000000503957221 */ /* 0x002fe20000010000 */
[----:B------:R-:W-:Y:S01]  /*c6e0*/  MOV R3, 0x3f800000 ;  /* 0x3f80000000037802 */ /* 0x000fe20000000f00 */
[----:B------:R-:W-:Y:S01]  /*c6f0*/  @!UP2 USEL UR17, UR8, UR5, !UP1 ;  /* 0x000000050811a287 */ /* 0x000fe2000c800000 */
[----:B--2---:R-:W-:Y:S02]  /*c700*/  FADD.FTZ R150, R0, R4 ;  /* 0x0000000400967221 */ /* 0x004fe40000010000 */
[----:B------:R-:W-:Y:S01]  /*c710*/  FSETP.NE.FTZ.AND P4, PT, R149, RZ, PT ;  /* 0x000000ff9500720b */ /* 0x000fe20003f95000 */
[----:B------:R-:W-:Y:S01]  /*c720*/  @UP2 UMOV UR15, 0x1 ;  /* 0x00000001000f2882 */ /* 0x000fe20000000000 */
[----:B------:R-:W-:Y:S01]  /*c730*/  MOV R0, 0x3f800000 ;  /* 0x3f80000000007802 */ /* 0x000fe20000000f00 */
[----:B------:R-:W-:Y:S01]  /*c740*/  @!UP2 UIMAD UR15, UR17, UR4, URZ ;  /* 0x00000004110fa2a4 */ /* 0x000fe2000f8e023f */
[----:B------:R-:W-:Y:S01]  /*c750*/  FSETP.NE.FTZ.AND P3, PT, R150, RZ, PT ;  /* 0x000000ff9600720b */ /* 0x000fe20003f75000 */
[----:B------:R-:W-:Y:S01]  /*c760*/  @UP3 UIMAD UR19, UR6, UR8, URZ ;  /* 0x00000008061332a4 */ /* 0x000fe2000f8e023f */
[CC--:B------:R-:W-:Y:S01]  /*c770*/  LEA.HI R4, R174.reuse, R176.reuse, RZ, 0x2 ;  /* 0x000000b0ae047211 */ /* 0x0c0fe200078f10ff */
[----:B------:R-:W-:Y:S01]  /*c780*/  @UP2 ULDC UR18, c[0x0][0x210] ;  /* 0x0000840000122ab9 */ /* 0x000fe20000000800 */
[-C--:B------:R-:W-:Y:S01]  /*c790*/  LEA.HI R174, R174, R176.reuse, RZ, 0x5 ;  /* 0x000000b0aeae7211 */ /* 0x080fe200078f28ff */
[----:B------:R-:W-:Y:S01]  /*c7a0*/  UIMAD UR4, UR6, UR15, URZ ;  /* 0x0000000f060472a4 */ /* 0x000fe2000f8e023f */
[--C-:B------:R-:W-:Y:S01]  /*c7b0*/  SHF.R.S32.HI R11, RZ, 0x2, R4.reuse ;  /* 0x00000002ff0b7819 */ /* 0x100fe20000011404 */
[----:B------:R-:W-:Y:S01]  /*c7c0*/  @!UP2 UMOV UR18, 0x1 ;  /* 0x000000010012a882 */ /* 0x000fe20000000000 */
[----:B------:R-:W-:Y:S01]  /*c7d0*/  SHF.R.S32.HI R5, RZ, 0x1f, R4 ;  /* 0x0000001fff057819 */ /* 0x000fe20000011404 */
[----:B------:R-:W1:Y:S01]  /*c7e0*/  @P4 MUFU.RCP R3, R149 ;  /* 0x0000009500034308 */ /* 0x000e620000001000 */
[----:B------:R-:W-:Y:S01]  /*c7f0*/  LOP3.LUT R4, R4, 0x3ffffffc, RZ, 0xc0, !PT ;  /* 0x3ffffffc04047812 */ /* 0x000fe200078ec0ff */
[----:B------:R-:W-:Y:S01]  /*c800*/  @UP3 USEL UR19, UR19, UR11, !UP0 ;  /* 0x0000000b13133287 */ /* 0x000fe2000c000000 */
[----:B------:R-:W-:Y:S01]  /*c810*/  LEA.HI R5, R5, R11, RZ, 0x3 ;  /* 0x0000000b05057211 */ /* 0x000fe200078f18ff */
[----:B---3--:R-:W-:Y:S01]  /*c820*/  UIMAD UR5, UR9, UR18, URZ ;  /* 0x00000012090572a4 */ /* 0x008fe2000f8e023f */
[----:B------:R-:W-:Y:S01]  /*c830*/  LOP3.LUT R6, R174, 0xffffffe0, RZ, 0xc0, !PT ;  /* 0xffffffe0ae067812 */ /* 0x000fe200078ec0ff */
[----:B------:R-:W-:Y:S01]  /*c840*/  USEL UR4, UR4, URZ, !UP3 ;  /* 0x0000003f04047287 */ /* 0x000fe2000d800000 */
[----:B------:R-:W-:Y:S01]  /*c850*/  LOP3.LUT R5, R5, 0xfffffff8, RZ, 0xc0, !PT ;  /* 0xfffffff805057812 */ /* 0x000fe200078ec0ff */
[----:B------:R-:W2:Y:S01]  /*c860*/  @P3 MUFU.RCP R0, R150 ;  /* 0x0000009600003308 */ /* 0x000ea20000001000 */
[-C--:B------:R-:W-:Y:S01]  /*c870*/  IADD3 R175, -R4, R176.reuse, RZ ;  /* 0x000000b004af7210 */ /* 0x080fe20007ffe1ff */
[----:B------:R-:W-:Y:S01]  /*c880*/  USHF.L.U32 UR5, UR5, 0x7, URZ ;  /* 0x0000000705057899 */ /* 0x000fe2000800063f */
[----:B------:R-:W-:Y:S01]  /*c890*/  IADD3 R11, R11, -R5, RZ ;  /* 0x800000050b0b7210 */ /* 0x000fe20007ffe0ff */
[----:B-----5:R-:W-:Y:S01]  /*c8a0*/  UIMAD UR17, UR10, UR17, UR4 ;  /* 0x000000110a1172a4 */ /* 0x020fe2000f8e0204 */
[----:B------:R-:W-:Y:S01]  /*c8b0*/  IADD3 R176, -R6, R176, RZ ;  /* 0x000000b006b07210 */ /* 0x000fe20007ffe1ff */
[----:B------:R-:W-:Y:S01]  /*c8c0*/  @!UP3 UMOV UR26, URZ ;  /* 0x0000003f001abc82 */ /* 0x000fe20008000000 */
[----:B------:R-:W-:Y:S01]  /*c8d0*/  R2P PR, R11, 0x6 ;  /* 0x000000060b007804 */ /* 0x000fe20000000000 */
[----:B-1----:R-:W-:Y:S01]  /*c8e0*/  FMUL.FTZ R3, R3, c[0x0][0x2dc] ;  /* 0x0000b70003037a20 */ /* 0x002fe20000410000 */
[----:B------:R-:W-:-:S02]  /*c8f0*/  @UP3 UMOV UR26, UR19 ;  /* 0x00000013001a3c82 */ /* 0x000fc40008000000 */
[----:B------:R-:W-:Y:S01]  /*c900*/  @!UP3 UMOV UR27, URZ ;  /* 0x0000003f001bbc82 */ /* 0x000fe20008000000 */
[C---:B------:R-:W-:Y:S01]  /*c910*/  FMUL.FTZ R5, R3.reuse, R153 ;  /* 0x0000009903057220 */ /* 0x040fe20000410000 */
[----:B------:R-:W-:Y:S01]  /*c920*/  USHF.R.S32.HI UR4, URZ, 0x1f, UR5 ;  /* 0x0000001f3f047899 */ /* 0x000fe20008011405 */
[C---:B------:R-:W-:Y:S01]  /*c930*/  FMUL.FTZ R172, R3.reuse, R156 ;  /* 0x0000009c03ac7220 */ /* 0x040fe20000410000 */
[----:B------:R-:W-:Y:S01]  /*c940*/  @UP3 USHF.R.S32.HI UR27, URZ, 0x1f, UR19 ;  /* 0x0000001f3f1b3899 */ /* 0x000fe20008011413 */
[----:B--2---:R-:W-:Y:S01]  /*c950*/  FMUL.FTZ R0, R0, c[0x0][0x2dc] ;  /* 0x0000b70000007a20 */ /* 0x004fe20000410000 */
[----:B------:R-:W-:Y:S01]  /*c960*/  USHF.R.S32.HI UR6, URZ, 0x1f, UR17 ;  /* 0x0000001f3f067899 */ /* 0x000fe20008011411 */
[C---:B------:R-:W-:Y:S01]  /*c970*/  FMUL.FTZ R7, R3.reuse, R157 ;  /* 0x0000009d03077220 */ /* 0x040fe20000410000 */
[----:B------:R-:W-:Y:S01]  /*c980*/  UIADD3 UR5, UP2, UP1, UR5, UR26, UR17 ;  /* 0x0000001a05057290 */ /* 0x000fe2000f95e011 */
[C---:B------:R-:W-:Y:S01]  /*c990*/  FMUL.FTZ R173, R3.reuse, R152 ;  /* 0x0000009803ad7220 */ /* 0x040fe20000410000 */
[----:B------:R-:W-:Y:S01]  /*c9a0*/  @!UP0 UMOV UR14, UR22 ;  /* 0x00000016000e8c82 */ /* 0x000fe20008000000 */
[----:B------:R-:W-:Y:S01]  /*c9b0*/  FMUL.FTZ R171, R3, R36 ;  /* 0x0000002403ab7220 */ /* 0x000fe20000410000 */
[----:B------:R-:W-:Y:S01]  /*c9c0*/  F2FP.PACK_AB R7, R7, R172 ;  /* 0x000000ac0707723e */ /* 0x000fe200000000ff */
[----:B------:R-:W-:Y:S01]  /*c9d0*/  FMUL.FTZ R170, R3, R40 ;  /* 0x0000002803aa7220 */ /* 0x000fe20000410000 */
[----:B------:R-:W-:Y:S01]  /*c9e0*/  F2FP.PACK_AB R5, R5, R173 ;  /* 0x000000ad0505723e */ /* 0x000fe200000000ff */
[C---:B------:R-:W-:Y:S01]  /*c9f0*/  FMUL.FTZ R169, R3.reuse, R44 ;  /* 0x0000002c03a97220 */ /* 0x040fe20000410000 */
[----:B------:R-:W-:Y:S01]  /*ca00*/  UIADD3.X UR4, UR4, UR27, UR6, UP2, UP1 ;  /* 0x0000001b04047290 */ /* 0x000fe200097e2406 */
[----:B------:R-:W-:-:S02]  /*ca10*/  FMUL.FTZ R168, R3, R48 ;  /* 0x0000003003a87220 */ /* 0x000fc40000410000 */
[C---:B------:R-:W-:Y:S02]  /*ca20*/  FMUL.FTZ R157, R3.reuse, R52 ;  /* 0x00000034039d7220 */ /* 0x040fe40000410000 */
[C---:B------:R-:W-:Y:S02]  /*ca30*/  FMUL.FTZ R156, R3.reuse, R56 ;  /* 0x00000038039c7220 */ /* 0x040fe40000410000 */
[C---:B------:R-:W-:Y:S02]  /*ca40*/  FMUL.FTZ R153, R3.reuse, R60 ;  /* 0x0000003c03997220 */ /* 0x040fe40000410000 */
[C---:B------:R-:W-:Y:S02]  /*ca50*/  FMUL.FTZ R18, R3.reuse, R65 ;  /* 0x0000004103127220 */ /* 0x040fe40000410000 */
[C---:B------:R-:W-:Y:S02]  /*ca60*/  FMUL.FTZ R8, R3.reuse, R37 ;  /* 0x0000002503087220 */ /* 0x040fe40000410000 */
[----:B------:R-:W-:-:S02]  /*ca70*/  FMUL.FTZ R13, R3, R41 ;  /* 0x00000029030d7220 */ /* 0x000fc40000410000 */
[C---:B------:R-:W-:Y:S01]  /*ca80*/  FMUL.FTZ R15, R3.reuse, R45 ;  /* 0x0000002d030f7220 */ /* 0x040fe20000410000 */
[----:B------:R-:W-:Y:S01]  /*ca90*/  F2FP.PACK_AB R8, R8, R171 ;  /* 0x000000ab0808723e */ /* 0x000fe200000000ff */
[----:B------:R-:W-:Y:S01]  /*caa0*/  FMUL.FTZ R26, R3, R49 ;  /* 0x00000031031a7220 */ /* 0x000fe20000410000 */
[----:B------:R-:W-:Y:S01]  /*cab0*/  F2FP.PACK_AB R13, R13, R170 ;  /* 0x000000aa0d0d723e */ /* 0x000fe200000000ff */
[----:B------:R-:W-:Y:S01]  /*cac0*/  FMUL.FTZ R24, R3, R53 ;  /* 0x0000003503187220 */ /* 0x000fe20000410000 */
[----:B------:R-:W-:Y:S01]  /*cad0*/  F2FP.PACK_AB R15, R15, R169 ;  /* 0x000000a90f0f723e */ /* 0x000fe200000000ff */
[C---:B------:R-:W-:Y:S02]  /*cae0*/  FMUL.FTZ R22, R3.reuse, R57 ;  /* 0x0000003903167220 */ /* 0x040fe40000410000 */
[C---:B------:R-:W-:Y:S02]  /*caf0*/  FMUL.FTZ R20, R3.reuse, R61 ;  /* 0x0000003d03147220 */ /* 0x040fe40000410000 */
[----:B------:R-:W-:-:S02]  /*cb00*/  FMUL.FTZ R152, R3, R64 ;  /* 0x0000004003987220 */ /* 0x000fc40000410000 */
[C---:B------:R-:W-:Y:S01]  /*cb10*/  FMUL.FTZ R151, R3.reuse, R68 ;  /* 0x0000004403977220 */ /* 0x040fe20000410000 */
[----:B------:R-:W-:Y:S01]  /*cb20*/  F2FP.PACK_AB R68, R24, R157 ;  /* 0x0000009d1844723e */ /* 0x000fe200000000ff */
[C---:B------:R-:W-:Y:S01]  /*cb30*/  FMUL.FTZ R60, R3.reuse, R69 ;  /* 0x00000045033c7220 */ /* 0x040fe20000410000 */
[----:B------:R-:W-:Y:S01]  /*cb40*/  F2FP.PACK_AB R64, R20, R153 ;  /* 0x000000991440723e */ /* 0x000fe200000000ff */
[C---:B------:R-:W-:Y:S02]  /*cb50*/  FMUL.FTZ R72, R3.reuse, R72 ;  /* 0x0000004803487220 */ /* 0x040fe40000410000 */
[C---:B------:R-:W-:Y:S01]  /*cb60*/  FMUL.FTZ R73, R3.reuse, R73 ;  /* 0x0000004903497220 */ /* 0x040fe20000410000 */
[----:B------:R-:W-:Y:S01]  /*cb70*/  F2FP.PACK_AB R60, R60, R151 ;  /* 0x000000973c3c723e */ /* 0x000fe200000000ff */
[C---:B------:R-:W-:Y:S02]  /*cb80*/  FMUL.FTZ R76, R3.reuse, R76 ;  /* 0x0000004c034c7220 */ /* 0x040fe40000410000 */
        /* <DEDUP_REMOVED lines=66> */
[----:B------:R-:W-:Y:S01]  /*cfb0*/  SHF.R.S32.HI R10, RZ, 0x5, R174 ;  /* 0x00000005ff0a7819 */ /* 0x000fe200000114ae */
[C---:B------:R-:W-:Y:S01]  /*cfc0*/  FMUL.FTZ R4, R0.reuse, R155 ;  /* 0x0000009b00047220 */ /* 0x040fe20000410000 */
[----:B------:R-:W-:Y:S01]  /*cfd0*/  F2FP.PACK_AB R59, R59, R6 ;  /* 0x000000063b3b723e */ /* 0x000fe200000000ff */
[C---:B------:R-:W-:Y:S01]  /*cfe0*/  FMUL.FTZ R158, R0.reuse, R158 ;  /* 0x0000009e009e7220 */ /* 0x040fe20000410000 */
        /* <DEDUP_REMOVED lines=18> */
[----:B------:R-:W-:Y:S01]  /*d110*/  LEA R3, R10, R175, 0x9 ;  /* 0x000000af0a037211 */ /* 0x000fe200078e48ff */
        /* <DEDUP_REMOVED lines=74> */
[----:B------:R-:W-:Y:S02]  /*d5c0*/  SHF.L.U32 R0, R11, 0x6, RZ ;  /* 0x000000060b007819 */ /* 0x000fe400000006ff */
[----:B------:R-:W-:-:S02]  /*d5d0*/  MOV R11, 0x40 ;  /* 0x00000040000b7802 */ /* 0x000fc40000000f00 */
[----:B------:R-:W-:Y:S02]  /*d5e0*/  LOP3.LUT R0, R0, 0x1c0, RZ, 0xc0, !PT ;  /* 0x000001c000007812 */ /* 0x000fe400078ec0ff */
[----:B------:R-:W-:Y:S02]  /*d5f0*/  SEL R11, R11, 0xffffffc0, !P2 ;  /* 0xffffffc00b0b7807 */ /* 0x000fe40005000000 */
[----:B------:R-:W-:Y:S02]  /*d600*/  LEA.HI R0, R0, R0, RZ, 0x1d ;  /* 0x0000000000007211 */ /* 0x000fe400078fe8ff */
[----:B------:R-:W-:Y:S02]  /*d610*/  F2FP.PACK_AB R19, R19, R166 ;  /* 0x000000a61313723e */ /* 0x000fe400000000ff */
[----:B------:R-:W-:Y:S02]  /*d620*/  LEA R0, R3, R0, 0x1 ;  /* 0x0000000003007211 */ /* 0x000fe400078e08ff */
[----:B------:R-:W-:-:S02]  /*d630*/  F2FP.PACK_AB R17, R17, R146 ;  /* 0x000000921111723e */ /* 0x000fc400000000ff */
[----:B------:R-:W-:-:S04]  /*d640*/  SHF.L.U32 R0, R0, 0x1, RZ ;  /* 0x0000000100007819 */ /* 0x000fc800000006ff */
[C---:B------:R-:W-:Y:S01]  /*d650*/  IADD3 R3, R0.reuse, -0x10, RZ ;  /* 0xfffffff000037810 */ /* 0x040fe20007ffe0ff */
[----:B------:R1:W-:Y:S01]  /*d660*/  STS [R0], R5 ;  /* 0x0000000500007388 */ /* 0x0003e20000000800 */
[----:B------:R-:W-:Y:S02]  /*d670*/  @P0 IADD3 R3, R0, 0x10, RZ ;  /* 0x0000001000030810 */ /* 0x000fe40007ffe0ff */
[----:B------:R-:W-:Y:S01]  /*d680*/  LOP3.LUT P0, RZ, R176, 0x3, RZ, 0xc0, !PT ;  /* 0x00000003b0ff7812 */ /* 0x000fe2000780c0ff */
[----:B------:R2:W-:Y:S04]  /*d690*/  STS [R0+0x400], R4 ;  /* 0x0004000400007388 */ /* 0x0005e80000000800 */
[----:B------:R3:W-:Y:S04]  /*d6a0*/  STS [R3], R7 ;  /* 0x0000000703007388 */ /* 0x0007e80000000800 */
[----:B------:R4:W-:Y:S01]  /*d6b0*/  STS [R3+0x400], R9 ;  /* 0x0004000903007388 */ /* 0x0009e20000000800 */
[----:B-1----:R-:W-:-:S02]  /*d6c0*/  IADD3 R5, R0, R6, RZ ;  /* 0x0000000600057210 */ /* 0x002fc40007ffe0ff */
        /* <DEDUP_REMOVED lines=60> */
[----:B--2---:R-:W-:-:S03]  /*da90*/  SHF.R.S32.HI R3, RZ, 0x1f, R10 ;  /* 0x0000001fff037819 */ /* 0x004fc6000001140a */
[----:B------:R-:W-:Y:S01]  /*daa0*/  STS [R9+0xc000], R22 ;  /* 0x00c0001609007388 */ /* 0x000fe20000000800 */
[----:B------:R-:W-:-:S03]  /*dab0*/  LEA.HI R3, R3, R10, RZ, 0x3 ;  /* 0x0000000a03037211 */ /* 0x000fc600078f18ff */
[----:B------:R1:W-:Y:S01]  /*dac0*/  STS [R9+0xc400], R21 ;  /* 0x00c4001509007388 */ /* 0x0003e20000000800 */
        /* <DEDUP_REMOVED lines=9> */
[----:B-----5:R-:W-:-:S02]  /*db60*/  MOV R8, 0x7f800000 ;  /* 0x7f80000000087802 */ /* 0x020fc40000000f00 */
[----:B------:R-:W-:Y:S01]  /*db70*/  BAR.SYNC.DEFER_BLOCKING 0x0 ;  /* 0x0000000000007b1d */ /* 0x000fe20000010000 */
[----:B-1----:R-:W-:Y:S01]  /*db80*/  SHF.R.S32.HI R9, RZ, 0x1f, R11 ;  /* 0x0000001fff097819 */ /* 0x002fe2000001140b */
[----:B----4-:R-:W-:-:S03]  /*db90*/  @P3 FMUL.FTZ R4, R4, 0.69314718246459960938 ;  /* 0x3f31721804043820 */ /* 0x010fc60000410000 */
[----:B------:R-:W-:Y:S01]  /*dba0*/  LEA.HI R0, R9, R11, RZ, 0x5 ;  /* 0x0000000b09007211 */ /* 0x000fe200078f28ff */
[----:B------:R-:W-:-:S03]  /*dbb0*/  @P3 FFMA.FTZ R8, R2, c[0x0][0x238], R4 ;  /* 0x00008e0002083a23 */ /* 0x000fc60000010004 */
[----:B------:R-:W-:Y:S02]  /*dbc0*/  LOP3.LUT R0, R0, 0xffffffe0, RZ, 0xc0, !PT ;  /* 0xffffffe000007812 */ /* 0x000fe400078ec0ff */
[----:B---3--:R-:W-:Y:S01]  /*dbd0*/  MOV R7, 0x7f800000 ;  /* 0x7f80000000077802 */ /* 0x008fe20000000f00 */
[----:B------:R-:W-:Y:S01]  /*dbe0*/  @P4 FFMA.FTZ R7, R148, c[0x0][0x238], R5 ;  /* 0x00008e0094074a23 */ /* 0x000fe20000010005 */
[----:B------:R-:W-:-:S04]  /*dbf0*/  IADD3 R0, -R0, R11, RZ ;  /* 0x0000000b00007210 */ /* 0x000fc80007ffe1ff */
        /* <DEDUP_REMOVED lines=37> */
.L_x_1479:
[----:B--234-:R-:W-:Y:S05]  /*de50*/  BSYNC B0 ;  /* 0x0000000000007941 */ /* 0x01cfea0003800000 */
.L_x_1478:
[----:B------:R-:W2:Y:S04]  /*de60*/  LDL.64 R82, [R1] ;  /* 0x0000000001527983 */ /* 0x000ea80000100a00 */
[----:B------:R3:W5:Y:S04]  /*de70*/  LDL R81, [R1+0x14] ;  /* 0x0000140001517983 */ /* 0x0007680000100800 */
[----:B------:R3:W5:Y:S04]  /*de80*/  LDL R80, [R1+0x10] ;  /* 0x0000100001507983 */ /* 0x0007680000100800 */
[----:B------:R3:W5:Y:S01]  /*de90*/  LDL R15, [R1+0x18] ;  /* 0x00001800010f7983 */ /* 0x0007620000100800 */
[----:B------:R-:W-:Y:S01]  /*dea0*/  USHF.R.S32.HI UR6, URZ, 0x1f, UR10 ;  /* 0x0000001f3f067899 */ /* 0x000fe2000801140a */
[----:B------:R-:W-:Y:S01]  /*deb0*/  LEA.HI R10, R9, R11, RZ, 0x3 ;  /* 0x0000000b090a7211 */ /* 0x000fe200078f18ff */
[----:B------:R-:W-:Y:S01]  /*dec0*/  ULDC.64 UR4, c[0x0][0x1f0] ;  /* 0x00007c0000047ab9 */ /* 0x000fe20000000a00 */
[----:B------:R-:W4:Y:S01]  /*ded0*/  S2R R12, SR_CTAID.Z ;  /* 0x00000000000c7919 */ /* 0x000f220000002700 */
[----:B------:R-:W-:Y:S01]  /*dee0*/  UIMAD UR4, UR6, UR4, URZ ;  /* 0x00000004060472a4 */ /* 0x000fe2000f8e023f */
[----:B------:R-:W-:Y:S01]  /*def0*/  SHF.R.S32.HI R10, RZ, 0x3, R10 ;  /* 0x00000003ff0a7819 */ /* 0x000fe2000001140a */
[----:B------:R-:W-:Y:S01]  /*df00*/  IMAD.U32 R4, RZ, RZ, UR13 ;  /* 0x0000000dff047e24 */ /* 0x000fe2000f8e00ff */
[----:B------:R-:W-:Y:S01]  /*df10*/  BSSY B0, `(.L_x_1480) ;  /* 0x000001a000007945 */ /* 0x000fe20003800000 */
[----:B------:R-:W-:Y:S01]  /*df20*/  UIMAD UR4, UR10, UR5, UR4 ;  /* 0x000000050a0472a4 */ /* 0x000fe2000f8e0204 */
[----:B------:R-:W-:-:S05]  /*df30*/  SHF.R.S32.HI R11, RZ, 0x1f, R10 ;  /* 0x0000001fff0b7819 */ /* 0x000fca000001140a */
[----:B------:R-:W-:Y:S01]  /*df40*/  IMAD.WIDE R4, R4, 0x80, R10 ;  /* 0x0000008004047825 */ /* 0x000fe200078e020a */
[----:B--2---:R-:W-:Y:S02]  /*df50*/  SHF.R.S32.HI R0, RZ, 0x1f, R82 ;  /* 0x0000001fff007819 */ /* 0x004fe40000011452 */
[----:B------:R-:W-:-:S04]  /*df60*/  IADD3 R2, P0, R82, UR14, RZ ;  /* 0x0000000e52027c10 */ /* 0x000fc8000ff1e0ff */
[----:B------:R-:W-:Y:S02]  /*df70*/  IADD3.X R3, R0, UR7, RZ, P0, !PT ;  /* 0x0000000700037c10 */ /* 0x000fe400087fe4ff */
[----:B------:R-:W-:-:S03]  /*df80*/  ISETP.GE.AND P0, PT, R232, UR25, PT ;  /* 0x00000019e8007c0c */ /* 0x000fc6000bf06270 */
[----:B----4-:R-:W-:-:S05]  /*df90*/  IMAD.WIDE.U32 R12, R12, c[0x0][0x1f0], R2 ;  /* 0x00007c000c0c7a25 */ /* 0x010fca00078e0002 */
        /* <DEDUP_REMOVED lines=17> */
.L_x_1481:
[----:B---3--:R-:W-:Y:S05]  /*e0b0*/  BSYNC B0 ;  /* 0x0000000000007941 */ /* 0x008fea0003800000 */
.L_x_1480:
[----:B------:R-:W-:Y:S01]  /*e0c0*/  IADD3 R0, R10, 0x20, RZ ;  /* 0x000000200a007810 */ /* 0x000fe20007ffe0ff */
        /* <DEDUP_REMOVED lines=21> */
.L_x_1483:
[----:B------:R-:W-:Y:S05]  /*e220*/  BSYNC B0 ;  /* 0x0000000000007941 */ /* 0x000fea0003800000 */
.L_x_1482:
        /* <DEDUP_REMOVED lines=22> */
.L_x_1485:
[----:B------:R-:W-:Y:S05]  /*e390*/  BSYNC B0 ;  /* 0x0000000000007941 */ /* 0x000fea0003800000 */
.L_x_1484:
[----:B------:R-:W-:-:S04]  /*e3a0*/  IADD3 R0, R10, 0x60, RZ ;  /* 0x000000600a007810 */ /* 0x000fc80007ffe0ff */
        /* <DEDUP_REMOVED lines=22> */
.L_x_1452:
        /* <DEDUP_REMOVED lines=82> */
.L_x_1487:
[----:B------:R-:W-:Y:S05]  /*ea30*/  BSYNC B0 ;  /* 0x0000000000007941 */ /* 0x000fea0003800000 */
.L_x_1486:
        /* <DEDUP_REMOVED lines=22> */
.L_x_1489:
[----:B------:R-:W-:Y:S05]  /*eba0*/  BSYNC B0 ;  /* 0x0000000000007941 */ /* 0x000fea0003800000 */
.L_x_1488:
        /* <DEDUP_REMOVED lines=22> */
.L_x_1491:
[----:B------:R-:W-:Y:S05]  /*ed10*/  BSYNC B0 ;  /* 0x0000000000007941 */ /* 0x000fea0003800000 */
.L_x_1490:
        /* <DEDUP_REMOVED lines=21> */
.L_x_1493:
[----:B------:R-:W-:Y:S05]  /*ee70*/  BSYNC B0 ;  /* 0x0000000000007941 */ /* 0x000fea0003800000 */
.L_x_1492:
        /* <DEDUP_REMOVED lines=35> */
.L_x_1494:
        /* <DEDUP_REMOVED lines=13> */
.L_x_2054:


//--------------------- .text._ZN5flash16flash_fwd_kernelI23Flash_fwd_kernel_traitsILi256ELi128ELi64ELi8ELb0ELb0EN7cutlass6half_tE19Flash_kernel_traitsILi256ELi128ELi64ELi8ES3_EELb1ELb0ELb0ELb0ELb0ELb0ELb0ELb1EEEvNS_16Flash_fwd_paramsE --------------------------
	.section	.text._ZN5flash16flash_fwd_kernelI23Flash_fwd_kernel_traitsILi256ELi128ELi64ELi8ELb0ELb0EN7cutlass6half_tE19Flash_kernel_traitsILi256ELi128ELi64ELi8ES3_EELb1ELb0ELb0ELb0ELb0ELb0ELb0ELb1EEEvNS_16Flash_fwd_paramsE,"ax",@progbits
	.sectioninfo	@"SHI_REGISTERS=255"
	.align	128
        .global         _ZN5flash16flash_fwd_kernelI23Flash_fwd_kernel_traitsILi256ELi128ELi64ELi8ELb0ELb0EN7cutlass6half_tE19Flash_kernel_traitsILi256ELi128ELi64ELi8ES3_EELb1ELb0ELb0ELb0ELb0ELb0ELb0ELb1EEEvNS_16Flash_fwd_paramsE
        .type           _ZN5flash16flash_fwd_kernelI23Flash_fwd_kernel_traitsILi256ELi128ELi64ELi8ELb0ELb0EN7cutlass6half_tE19Flash_kernel_traitsILi256ELi128ELi64ELi8ES3_EELb1ELb0ELb0ELb0ELb0ELb0ELb0ELb1EEEvNS_16Flash_fwd_paramsE,@function
        .size           _ZN5flash16flash_fwd_kernelI23Flash_fwd_kernel_traitsILi256ELi128ELi64ELi8ELb0ELb0EN7cutlass6half_tE19Flash_kernel_traitsILi256ELi128ELi64ELi8ES3_EELb1ELb0ELb0ELb0ELb0ELb0ELb0ELb1EEEvNS_16Flash_fwd_paramsE,(.L_x_2055 - _ZN5flash16flash_fwd_kernelI23Flash_fwd_kernel_traitsILi256ELi128ELi64ELi8ELb0ELb0EN7cutlass6half_tE19Flash_kernel_traitsILi256ELi128ELi64ELi8ES3_EELb1ELb0ELb0ELb0ELb0ELb0ELb0ELb1EEEvNS_16Flash_fwd_paramsE)
        .other          _ZN5flash16flash_fwd_kernelI23Flash_fwd_kernel_traitsILi256ELi128ELi64ELi8ELb0ELb0EN7cutlass6half_tE19Flash_kernel_traitsILi256ELi128ELi64ELi8ES3_EELb1ELb0ELb0ELb0ELb0ELb0ELb0ELb1EEEvNS_16Flash_fwd_paramsE,@"STO_CUDA_ENTRY STV_DEFAULT"
_ZN5flash16flash_fwd_kernelI23Flash_fwd_kernel_traitsILi256ELi128ELi64ELi8ELb0ELb0EN7cutlass6half_tE19Flash_kernel_traitsILi256ELi128ELi64ELi8ES3_EELb1ELb0ELb0ELb0ELb0ELb0ELb0ELb1EEEvNS_16Flash_fwd_paramsE:
.text._ZN5flash16flash_fwd_kernelI23Flash_fwd_kernel_traitsILi256ELi128ELi64ELi8ELb0ELb0EN7cutlass6half_tE19Flash_kernel_traitsILi256ELi128ELi64ELi8ES3_EELb1ELb0ELb0ELb0ELb0ELb0ELb0ELb1EEEvNS_16Flash_fwd_paramsE:
        /* <DEDUP_REMOVED lines=25> */
[----:B------:R-:W-:Y:S02]  /*0190*/  UISETP.NE.AND.EX UP0, UPT, URZ, UR5, UPT, UP0 ;  /* 0x000000053f00728c */ /* 0x000fe4000bf05300 */
[----:B------:R-:W-:-:S02]  /*01a0*/  UISETP.NE.AND UP3, UPT, UR8, URZ, UPT ;  /* 0x0000003f0800728c */ /* 0x000fc4000bf65270 */
[----:B------:R-:W-:Y:S02]  /*01b0*/  ULDC.64 UR4, c[0x0][0x250] ;  /* 0x0000940000047ab9 */ /* 0x000fe40000000a00 */
[----:B-----5:R-:W-:-:S06]  /*01c0*/  UIMAD.WIDE UR12, UR19, UR11, UR12 ;  /* 0x0000000b130c72a5 */ /* 0x020fcc000f8e020c */
[----:B------:R-:W-:Y:S01]  /*01d0*/  MOV R12, UR12 ;  /* 0x0000000c000c7c02 */ /* 0x000fe20008000f00 */
[----:B------:R-:W-:Y:S01]  /*01e0*/  IMAD.U32 R13, RZ, RZ, UR13 ;  /* 0x0000000dff0d7e24 */ /* 0x000fe2000f8e00ff */
[----:B-1----:R-:W-:-:S06]  /*01f0*/  ULOP3.LUT UR6, UR9, UR10, UR19, 0xfe, !UPT ;  /* 0x0000000a09067292 */ /* 0x002fcc000f8efe13 */
[----:B--2---:R-:W-:Y:S01]  /*0200*/  LOP3.LUT P0, RZ, R20, UR6, RZ, 0xfc, !PT ;  /* 0x0000000614ff7c12 */ /* 0x004fe2000f80fcff */
[----:B------:R-:W-:Y:S02]  /*0210*/  @UP0 UIMAD.WIDE UR4, UR19, UR11, UR4 ;  /* 0x0000000b130402a5 */ /* 0x000fe4000f8e0204 */
[----:B------:R-:W-:Y:S02]  /*0220*/  ULDC.64 UR6, c[0x0][0x248] ;  /* 0x0000920000067ab9 */ /* 0x000fe40000000a00 */
[----:B------:R-:W-:-:S08]  /*0230*/  UISETP.EQ.U32.AND UP1, UPT, URZ, UR6, UPT ;  /* 0x000000063f00728c */ /* 0x000fd0000bf22070 */
[----:B------:R-:W-:Y:S01]  /*0240*/  @!P0 IMAD.MOV.U32 R8, RZ, RZ, c[0x0][0x308] ;  /* 0x0000c200ff088624 */ /* 0x000fe200078e00ff */
[----:B------:R-:W-:Y:S01]  /*0250*/  @!P0 MOV R9, c[0x0][0x30c] ;  /* 0x0000c30000098a02 */ /* 0x000fe20000000f00 */
[----:B------:R-:W-:Y:S01]  /*0260*/  IMAD.U32 R10, RZ, RZ, UR4 ;  /* 0x00000004ff0a7e24 */ /* 0x000fe2000f8e00ff */
[----:B------:R-:W-:Y:S01]  /*0270*/  UISETP.EQ.OR.EX UP1, UPT, URZ, UR7, !UP3, UP1 ;  /* 0x000000073f00728c */ /* 0x000fe2000df22710 */
[----:B------:R-:W-:Y:S02]  /*0280*/  IMAD.U32 R11, RZ, RZ, UR5 ;  /* 0x00000005ff0b7e24 */ /* 0x000fe4000f8e00ff */
[----:B------:R-:W-:Y:S02]  /*0290*/  ULDC.64 UR6, c[0x0][0x248] ;  /* 0x0000920000067ab9 */ /* 0x000fe40000000a00 */
[----:B------:R-:W-:Y:S01]  /*02a0*/  UIMAD.WIDE UR6, UR19, UR11, UR6 ;  /* 0x0000000b130672a5 */ /* 0x000fe2000f8e0206 */
[----:B---3--:R-:W1:Y:S01]  /*02b0*/  @P1 R2UR UR16, R6 ;  /* 0x00000000061013c2 */ /* 0x008e6200000e0000 */
[----:B----4-:R-:W-:-:S07]  /*02c0*/  @P1 IADD3 R2, P3, R4, c[0x0][0x300], RZ ;  /* 0x0000c00004021a10 */ /* 0x010fce0007f7e0ff */
[----:B------:R-:W2:Y:S01]  /*02d0*/  @P1 R2UR UR17, R7 ;  /* 0x00000000071113c2 */ /* 0x000ea200000e0000 */
[----:B------:R-:W-:-:S05]  /*02e0*/  @P1 IMAD.X R3, RZ, RZ, R5, P3 ;  /* 0x000000ffff031224 */ /* 0x000fca00018e0605 */
[----:B------:R-:W-:Y:S01]  /*02f0*/  @!P0 STG.E.64 [R8.64+0x8], R2 ;  /* 0x0000080208008986 */ /* 0x000fe2000c101b0e */
[----:B-1----:R-:W-:Y:S02]  /*0300*/  IMAD.U32 R6, RZ, RZ, UR16 ;  /* 0x00000010ff067e24 */ /* 0x002fe4000f8e00ff */
[----:B--2---:R-:W-:-:S05]  /*0310*/  IMAD.U32 R7, RZ, RZ, UR17 ;  /* 0x00000011ff077e24 */ /* 0x004fca000f8e00ff */
[----:B------:R1:W-:Y:S01]  /*0320*/  @!P0 STG.E.64 [R8.64], R6 ;  /* 0x0000000608008986 */ /* 0x0003e2000c101b0e */
[----:B------:R-:W-:-:S03]  /*0330*/  PLOP3.LUT P0, PT, PT, PT, UP0, 0x80, 0x0 ;  /* 0x000000000000781c */ /* 0x000fc60003f0f008 */
[----:B------:R-:W2:Y:S04]  /*0340*/  @P2 LDG.E R4, [R12.64] ;  /* 0x0000000e0c042981 */ /* 0x000ea8000c1e1900 */
[----:B------:R-:W3:Y:S01]  /*0350*/  @P2 LDG.E R0, [R12.64+0x4] ;  /* 0x0000040e0c002981 */ /* 0x000ee2000c1e1900 */
[----:B------:R-:W-:-:S05]  /*0360*/  PLOP3.LUT P1, PT, PT, PT, UP1, 0x80, 0x0 ;  /* 0x000000000000781c */ /* 0x000fca0003f2f018 */
[----:B------:R4:W5:Y:S01]  /*0370*/  @P0 LDG.E R5, [R10.64] ;  /* 0x0000000e0a050981 */ /* 0x000962000c1e1900 */
[----:B-1----:R-:W-:Y:S01]  /*0380*/  MOV R6, UR6 ;  /* 0x0000000600067c02 */ /* 0x002fe20008000f00 */
[----:B------:R-:W-:-:S06]  /*0390*/  IMAD.U32 R7, RZ, RZ, UR7 ;  /* 0x00000007ff077e24 */ /* 0x000fcc000f8e00ff */
[----:B------:R-:W5:Y:S01]  /*03a0*/  @!P1 LDG.E R8, [R6.64] ;  /* 0x0000000e06089981 */ /* 0x000f62000c1e1900 */
[----:B------:R-:W-:Y:S02]  /*03b0*/  UMOV UR8, 0xffffffff ;  /* 0xffffffff00087882 */ /* 0x000fe40000000000 */
[----:B------:R-:W-:Y:S01]  /*03c0*/  UMOV UR25, URZ ;  /* 0x0000003f00197c82 */ /* 0x000fe20008000000 */
[----:B------:R-:W1:Y:S01]  /*03d0*/  LDC.U8 R236, c[0x0][0x2d8] ;  /* 0x0000b600ffec7b82 */ /* 0x000e620000000000 */
[----:B------:R-:W-:Y:S01]  /*03e0*/  UMOV UR22, 0xffffffff ;  /* 0xffffffff00167882 */ /* 0x000fe20000000000 */
[----:B----4-:R-:W-:-:S06]  /*03f0*/  SHF.R.S32.HI R11, RZ, 0x1f, R20 ;  /* 0x0000001fff0b7819 */ /* 0x010fcc0000011414 */
[----:B--2---:R-:W2:Y:S08]  /*0400*/  @P2 R2UR UR8, R4 ;  /* 0x00000000040823c2 */ /* 0x004eb000000e0000 */
[----:B---3--:R-:W2:Y:S08]  /*0410*/  @P2 R2UR UR12, R0 ;  /* 0x00000000000c23c2 */ /* 0x008eb000000e0000 */
[----:B-----5:R3:W4:Y:S01]  /*0420*/  @P0 R2UR UR25, R5 ;  /* 0x00000000051903c2 */ /* 0x02072200000e0000 */
[----:B------:R-:W-:-:S04]  /*0430*/  ISETP.NE.U32.AND P0, PT, RZ, c[0x0][0x248], PT ;  /* 0x00009200ff007a0c */ /* 0x000fc80003f05070 */
[----:B------:R-:W-:Y:S01]  /*0440*/  ISETP.NE.AND.EX P0, PT, RZ, c[0x0][0x24c], PT, P0 ;  /* 0x00009300ff007a0c */ /* 0x000fe20003f05300 */
[----:B--2---:R-:W-:Y:S02]  /*0450*/  @UP2 UIADD3 UR12, UR12, -UR8, URZ ;  /* 0x800000080c0c2290 */ /* 0x004fe4000fffe03f */
[----:B------:R3:W2:Y:S01]  /*0460*/  @!P1 R2UR UR22, R8 ;  /* 0x00000000081693c2 */ /* 0x0006a200000e0000 */
[----:B------:R-:W-:-:S04]  /*0470*/  LEA.HI R4, R11, R20, RZ, 0x5 ;  /* 0x000000140b047211 */ /* 0x000fc800078f28ff */
        /* <DEDUP_REMOVED lines=9> */
.L_x_1495:
[----:B-1----:R-:W-:Y:S02]  /*0510*/  ULDC UR6, c[0x0][0x218] ;  /* 0x0000860000067ab9 */ /* 0x002fe40000000800 */
.L_x_1496:
        /* <DEDUP_REMOVED lines=74> */
.L_x_1498:
        /* <DEDUP_REMOVED lines=50> */
.L_x_1499:
[--C-:B------:R-:W-:Y:S01]  /*0ce0*/  SHF.R.S32.HI R7, RZ, 0x5, R4.reuse ;  /* 0x00000005ff077819 */ /* 0x100fe20000011404 */
[----:B------:R-:W1:Y:S01]  /*0cf0*/  S2R R12, SR_CTAID.Z ;  /* 0x00000000000c7919 */ /* 0x000e620000002700 */
[----:B------:R-:W-:Y:S01]  /*0d00*/  LEA.HI R5, R11, R20, RZ, 0x4 ;  /* 0x000000140b057211 */ /* 0x000fe200078f20ff */
[----:B------:R-:W-:Y:S01]  /*0d10*/  ULDC.64 UR4, c[0x0][0x1b0] ;  /* 0x00006c0000047ab9 */ /* 0x000fe20000000a00 */
[----:B------:R-:W-:Y:S01]  /*0d20*/  SHF.R.S32.HI R4, RZ, 0x1f, R4 ;  /* 0x0000001fff047819 */ /* 0x000fe20000011404 */
[----:B------:R-:W-:Y:S01]  /*0d30*/  UIMAD UR4, UR27, UR4, URZ ;  /* 0x000000041b0472a4 */ /* 0x000fe2000f8e023f */
[----:B------:R-:W-:Y:S01]  /*0d40*/  SHF.R.S32.HI R10, RZ, 0x1f, R9 ;  /* 0x0000001fff0a7819 */ /* 0x000fe20000011409 */
[----:B------:R-:W-:Y:S01]  /*0d50*/  UIADD3 UR21, -UR21, UR12, URZ ;  /* 0x0000000c15157290 */ /* 0x000fe2000fffe13f */
[----:B------:R-:W-:Y:S01]  /*0d60*/  SHF.R.S32.HI R0, RZ, 0x4, R5 ;  /* 0x00000004ff007819 */ /* 0x000fe20000011405 */
[----:B------:R-:W-:Y:S01]  /*0d70*/  IMAD.MOV.U32 R8, RZ, RZ, 0x20 ;  /* 0x00000020ff087424 */ /* 0x000fe200078e00ff */
[----:B------:R-:W-:Y:S01]  /*0d80*/  LEA.HI R4, R4, R7, RZ, 0x3 ;  /* 0x0000000704047211 */ /* 0x000fe200078f18ff */
[----:B------:R-:W-:Y:S01]  /*0d90*/  IMAD.U32 R17, RZ, RZ, UR10 ;  /* 0x0000000aff117e24 */ /* 0x000fe2000f8e00ff */
[----:B------:R-:W-:Y:S01]  /*0da0*/  LEA.HI R10, R10, R9, RZ, 0x2 ;  /* 0x000000090a0a7211 */ /* 0x000fe200078f10ff */
[----:B------:R-:W-:Y:S01]  /*0db0*/  BSSY B0, `(.L_x_1500) ;  /* 0x0000075000007945 */ /* 0x000fe20003800000 */
[----:B------:R-:W-:-:S02]  /*0dc0*/  LEA.HI R213, R5, R0, RZ, 0x1 ;  /* 0x0000000005d57211 */ /* 0x000fc400078f08ff */
[----:B------:R-:W-:Y:S02]  /*0dd0*/  LOP3.LUT R4, R4, 0xffffff8, RZ, 0xc0, !PT ;  /* 0x0ffffff804047812 */ /* 0x000fe400078ec0ff */
[-C--:B------:R-:W-:Y:S02]  /*0de0*/  LEA.HI R13, R11, R20.reuse, RZ, 0x3 ;  /* 0x000000140b0d7211 */ /* 0x080fe400078f18ff */
[----:B------:R-:W-:Y:S01]  /*0df0*/  SHF.R.S32.HI R252, RZ, 0x2, R10 ;  /* 0x00000002fffc7819 */ /* 0x000fe2000001140a */
[----:B------:R-:W-:Y:S01]  /*0e00*/  IMAD.IADD R3, R7, 0x1, -R4 ;  /* 0x0000000107037824 */ /* 0x000fe200078e0a04 */
[----:B------:R-:W-:Y:S02]  /*0e10*/  LOP3.LUT R213, R213, 0xfffffffe, RZ, 0xc0, !PT ;  /* 0xfffffffed5d57812 */ /* 0x000fe400078ec0ff */
[----:B------:R-:W-:Y:S01]  /*0e20*/  SHF.R.S32.HI R26, RZ, 0x3, R13 ;  /* 0x00000003ff1a7819 */ /* 0x000fe2000001140d */
[----:B------:R-:W-:Y:S01]  /*0e30*/  IMAD R252, R3, 0x10, R252 ;  /* 0x0000001003fc7824 */ /* 0x000fe200078e02fc */
[----:B------:R-:W-:Y:S01]  /*0e40*/  LOP3.LUT R13, R13, 0xfffffff8, RZ, 0xc0, !PT ;  /* 0xfffffff80d0d7812 */ /* 0x000fe200078ec0ff */
[----:B------:R-:W-:Y:S01]  /*0e50*/  IMAD.IADD R213, R0, 0x1, -R213 ;  /* 0x0000000100d57824 */ /* 0x000fe200078e0ad5 */
[----:B------:R-:W-:Y:S01]  /*0e60*/  LOP3.LUT R5, R5, 0xfffffff0, RZ, 0xc0, !PT ;  /* 0xfffffff005057812 */ /* 0x000fe200078ec0ff */
[----:B------:R-:W-:Y:S01]  /*0e70*/  IMAD.SHL.U32 R3, R26, 0x40, RZ ;  /* 0x000000401a037824 */ /* 0x000fe200078e00ff */
[----:B------:R-:W-:Y:S01]  /*0e80*/  SHF.R.S32.HI R27, RZ, 0x1f, R26 ;  /* 0x0000001fff1b7819 */ /* 0x000fe2000001141a */
[C---:B------:R-:W-:Y:S01]  /*0e90*/  IMAD.IADD R0, R20.reuse, 0x1, -R13 ;  /* 0x0000000114007824 */ /* 0x040fe200078e0a0d */
[----:B------:R-:W-:Y:S01]  /*0ea0*/  LEA.HI R11, R11, R20, RZ, 0x6 ;  /* 0x000000140b0b7211 */ /* 0x000fe200078f30ff */
[----:B------:R-:W-:Y:S01]  /*0eb0*/  IMAD.IADD R4, R20, 0x1, -R5 ;  /* 0x0000000114047824 */ /* 0x000fe200078e0a05 */
[----:B------:R-:W-:Y:S01]  /*0ec0*/  LOP3.LUT R3, R3, 0x1c0, RZ, 0xc0, !PT ;  /* 0x000001c003037812 */ /* 0x000fe200078ec0ff */
[----:B------:R-:W-:-:S02]  /*0ed0*/  IMAD.SHL.U32 R28, R0, 0x8, RZ ;  /* 0x00000008001c7824 */ /* 0x000fc400078e00ff */
[----:B------:R-:W-:Y:S01]  /*0ee0*/  IMAD R13, R27, c[0x0][0x198], RZ ;  /* 0x000066001b0d7a24 */ /* 0x000fe200078e02ff */
[----:B------:R-:W-:Y:S01]  /*0ef0*/  SHF.R.U32.HI R248, RZ, 0x3, R3 ;  /* 0x00000003fff87819 */ /* 0x000fe20000011603 */
[----:B------:R-:W-:Y:S01]  /*0f00*/  IMAD.SHL.U32 R11, R11, 0x8, RZ ;  /* 0x000000080b0b7824 */ /* 0x000fe200078e00ff */
[----:B------:R-:W-:Y:S01]  /*0f10*/  LOP3.LUT R5, R3, 0x38, R28, 0xf8, !PT ;  /* 0x0000003803057812 */ /* 0x000fe200078ef81c */
[----:B------:R-:W-:Y:S01]  /*0f20*/  IMAD.SHL.U32 R6, R213, 0x8, RZ ;  /* 0x00000008d5067824 */ /* 0x000fe200078e00ff */
[----:B------:R-:W-:Y:S01]  /*0f30*/  SHF.R.S32.HI R3, RZ, 0x1f, R4 ;  /* 0x0000001fff037819 */ /* 0x000fe20000011404 */
[----:B------:R-:W-:Y:S01]  /*0f40*/  IMAD.WIDE R16, R17, 0x80, R26 ;  /* 0x0000008011107825 */ /* 0x000fe200078e021a */
[----:B------:R-:W-:Y:S02]  /*0f50*/  LOP3.LUT R248, R5, R248, RZ, 0x3c, !PT ;  /* 0x000000f805f87212 */ /* 0x000fe400078e3cff */
[----:B------:R-:W-:Y:S02]  /*0f60*/  LEA.HI R3, R3, R4, RZ, 0x3 ;  /* 0x0000000403037211 */ /* 0x000fe400078f18ff */
[----:B------:R-:W-:-:S02]  /*0f70*/  SHF.R.S32.HI R29, RZ, 0x1f, R28 ;  /* 0x0000001fff1d7819 */ /* 0x000fc4000001141c */
[C---:B------:R-:W-:Y:S01]  /*0f80*/  LOP3.LUT R5, R3.reuse, 0xfffffff8, RZ, 0xc0, !PT ;  /* 0xfffffff803057812 */ /* 0x040fe200078ec0ff */
[----:B------:R-:W-:Y:S01]  /*0f90*/  IMAD.SHL.U32 R3, R3, 0x40, RZ ;  /* 0x0000004003037824 */ /* 0x000fe200078e00ff */
[----:B------:R-:W-:Y:S01]  /*0fa0*/  IADD3 R14, P0, R28, UR6, RZ ;  /* 0x000000061c0e7c10 */ /* 0x000fe2000ff1e0ff */
[----:B------:R-:W-:Y:S01]  /*0fb0*/  IMAD.WIDE.U32 R18, R26, c[0x0][0x198], R28 ;  /* 0x000066001a127a25 */ /* 0x000fe200078e001c */
[----:B------:R-:W-:Y:S01]  /*0fc0*/  LOP3.LUT R248, R248, 0xfffffe00, R11, 0xf8, !PT ;  /* 0xfffffe00f8f87812 */ /* 0x000fe200078ef80b */
[----:B------:R-:W-:Y:S01]  /*0fd0*/  ULDC.64 UR6, c[0x0][0x1b8] ;  /* 0x00006e0000067ab9 */ /* 0x000fe20000000a00 */
[----:B------:R-:W-:Y:S01]  /*0fe0*/  IADD3.X R15, R29, UR18, RZ, P0, !PT ;  /* 0x000000121d0f7c10 */ /* 0x000fe200087fe4ff */
[----:B------:R-:W-:Y:S01]  /*0ff0*/  IMAD.IADD R5, R4, 0x1, -R5 ;  /* 0x0000000104057824 */ /* 0x000fe200078e0a05 */
[----:B------:R-:W-:Y:S01]  /*1000*/  IADD3 R18, P0, R18, UR24, RZ ;  /* 0x0000001812127c10 */ /* 0x000fe2000ff1e0ff */
[----:B------:R-:W-:Y:S01]  /*1010*/  IMAD R4, R26, c[0x0][0x19c], R13 ;  /* 0x000067001a047a24 */ /* 0x000fe200078e020d */
[----:B------:R-:W-:Y:S01]  /*1020*/  UIMAD UR18, UR22, UR5, UR4 ;  /* 0x00000005161272a4 */ /* 0x000fe2000f8e0204 */
[----:B-1----:R-:W-:Y:S01]  /*1030*/  IMAD.WIDE.U32 R12, R12, c[0x0][0x1a8], R14 ;  /* 0x00006a000c0c7a25 */ /* 0x002fe200078e000e */
[C---:B------:R-:W-:Y:S01]  /*1040*/  LOP3.LUT P2, RZ, R5.reuse, 0x4, RZ, 0xc0, !PT ;  /* 0x0000000405ff7812 */ /* 0x040fe2000784c0ff */
[----:B------:R-:W-:Y:S01]  /*1050*/  ULDC.64 UR4, c[0x0][0x1a8] ;  /* 0x00006a0000047ab9 */ /* 0x000fe20000000a00 */
[C---:B------:R-:W-:Y:S01]  /*1060*/  LOP3.LUT P1, RZ, R5.reuse, 0x2, RZ, 0xc0, !PT ;  /* 0x0000000205ff7812 */ /* 0x040fe2000782c0ff */
[----:B------:R-:W-:Y:S01]  /*1070*/  IMAD.SHL.U32 R5, R5, 0x40, RZ ;  /* 0x0000004005057824 */ /* 0x000fe200078e00ff */
[----:B------:R-:W-:Y:S01]  /*1080*/  IADD3.X R19, R19, UR23, R4, P0, !PT ;  /* 0x0000001713137c10 */ /* 0x000fe200087fe404 */
[----:B------:R-:W-:Y:S01]  /*1090*/  IMAD R11, R27, c[0x0][0x1a0], RZ ;  /* 0x000068001b0b7a24 */ /* 0x000fe200078e02ff */
[----:B------:R-:W-:Y:S01]  /*10a0*/  UIMAD UR6, UR27, UR6, URZ ;  /* 0x000000061b0672a4 */ /* 0x000fe2000f8e023f */
[----:B------:R-:W-:Y:S01]  /*10b0*/  IMAD.WIDE.U32 R14, R26, c[0x0][0x1a0], R28 ;  /* 0x000068001a0e7a25 */ /* 0x000fe200078e001c */
[----:B------:R-:W-:Y:S01]  /*10c0*/  LOP3.LUT R5, R5, 0x1c0, RZ, 0xc0, !PT ;  /* 0x000001c005057812 */ /* 0x000fe200078ec0ff */
[----:B------:R-:W-:Y:S01]  /*10d0*/  UIMAD UR4, UR26, UR4, URZ ;  /* 0x000000041a0472a4 */ /* 0x000fe2000f8e023f */
[----:B------:R-:W-:Y:S01]  /*10e0*/  IADD3 R251, R28, 0x40, RZ ;  /* 0x000000401cfb7810 */ /* 0x000fe20007ffe0ff */
[----:B------:R-:W-:Y:S01]  /*10f0*/  IMAD R4, R26, c[0x0][0x1a4], R11 ;  /* 0x000069001a047a24 */ /* 0x000fe200078e020b */
[----:B------:R-:W-:Y:S01]  /*1100*/  IADD3 R14, P0, R14, UR30, RZ ;  /* 0x0000001e0e0e7c10 */ /* 0x000fe2000ff1e0ff */
        /* <DEDUP_REMOVED lines=12> */
[C---:B------:R-:W-:Y:S02]  /*11d0*/  IADD3 R250, R28.reuse, 0x80, RZ ;  /* 0x000000801cfa7810 */ /* 0x040fe40007ffe0ff */
[----:B------:R-:W-:Y:S01]  /*11e0*/  IADD3 R249, R28, 0xc0, RZ ;  /* 0x000000c01cf97810 */ /* 0x000fe20007ffe0ff */
[----:B------:R-:W-:Y:S01]  /*11f0*/  IMAD.WIDE.U32 R34, R5, c[0x0][0x1b8], R14 ;  /* 0x00006e0005227a25 */ /* 0x000fe200078e000e */
[----:B------:R-:W-:Y:S01]  /*1200*/  IADD3 R39, R37, UR18, RZ ;  /* 0x0000001225277c10 */ /* 0x000fe2000fffe0ff */
[----:B------:R1:W-:Y:S01]  /*1210*/  STL.64 [R1+0x8], R36 ;  /* 0x0000082401007387 */ /* 0x0003e20000100a00 */
[----:B------:R-:W-:Y:S01]  /*1220*/  IADD3 R15, R13, UR4, RZ ;  /* 0x000000040d0f7c10 */ /* 0x000fe2000fffe0ff */
[----:B------:R-:W-:Y:S01]  /*1230*/  IMAD.MOV.U32 R5, RZ, RZ, 0x10 ;  /* 0x00000010ff057424 */ /* 0x000fe200078e00ff */
[----:B------:R-:W-:Y:S01]  /*1240*/  IADD3 R247, R35, UR6, RZ ;  /* 0x0000000623f77c10 */ /* 0x000fe2000fffe0ff */
[----:B------:R1:W-:Y:S01]  /*1250*/  STL.64 [R1], R34 ;  /* 0x0000002201007387 */ /* 0x0003e20000100a00 */
[----:B------:R-:W-:-:S02]  /*1260*/  SEL R3, R8, 0xffffffe0, !P2 ;  /* 0xffffffe008037807 */ /* 0x000fc40005000000 */
[----:B------:R-:W-:Y:S01]  /*1270*/  SEL R5, R5, 0xfffffff0, !P1 ;  /* 0xfffffff005057807 */ /* 0x000fe20004800000 */
        /* <DEDUP_REMOVED lines=40> */
.L_x_1501:
[----:B------:R-:W-:Y:S05]  /*1500*/  BSYNC B0 ;  /* 0x0000000000007941 */ /* 0x000fea0003800000 */
.L_x_1500:
        /* <DEDUP_REMOVED lines=9> */
[----:B--2---:R-:W-:-:S03]  /*15a0*/  IMAD.U32 R30, RZ, RZ, UR4 ;  /* 0x00000004ff1e7e24 */ /* 0x004fc6000f8e00ff */
        /* <DEDUP_REMOVED lines=45> */
.L_x_1503:
[----:B------:R-:W-:Y:S05]  /*1880*/  BSYNC B0 ;  /* 0x0000000000007941 */ /* 0x000fea0003800000 */
.L_x_1502:
[----:B------:R-:W-:Y:S01]  /*1890*/  IADD3 R6, R26, 0x40, RZ ;  /* 0x000000401a067810 */ /* 0x000fe20007ffe0ff */
[----:B------:R-:W-:Y:S03]  /*18a0*/  BSSY B0, `(.L_x_1504) ;  /* 0x000002c000007945 */ /* 0x000fe60003800000 */
[----:B------:R-:W-:-:S13]  /*18b0*/  ISETP.GE.AND P0, PT, R6, UR21, PT ;  /* 0x0000001506007c0c */ /* 0x000fda000bf06270 */
[----:B------:R-:W-:Y:S05]  /*18c0*/  @P0 BRA `(.L_x_1505) ;  /* 0x0000029000000947 */ /* 0x000fea0003800000 */
[----:B--2---:R-:W-:Y:S01]  /*18d0*/  IADD3 R11, P0, R16, 0x40, RZ ;  /* 0x00000040100b7810 */ /* 0x004fe20007f1e0ff */
        /* <DEDUP_REMOVED lines=40> */
.L_x_1505:
[----:B------:R-:W-:Y:S05]  /*1b60*/  BSYNC B0 ;  /* 0x0000000000007941 */ /* 0x000fea0003800000 */
.L_x_1504:
        /* <DEDUP_REMOVED lines=12> */
[----:B--2---:R-:W-:Y:S01]  /*1c30*/  IMAD.X R11, RZ, RZ, R17, P0 ;  /* 0x000000ffff0b7224 */ /* 0x004fe200000e0611 */
        /* <DEDUP_REMOVED lines=35> */
.L_x_1507:
[----:B------:R-:W-:Y:S05]  /*1e70*/  BSYNC B0 ;  /* 0x0000000000007941 */ /* 0x000fea0003800000 */
.L_x_1506:
        /* <DEDUP_REMOVED lines=48> */
.L_x_1509:
[----:B------:R-:W-:Y:S05]  /*2180*/  BSYNC B0 ;  /* 0x0000000000007941 */ /* 0x000fea0003800000 */
.L_x_1508:
        /* <DEDUP_REMOVED lines=15> */
[C---:B--2---:R-:W-:Y:S02]  /*2280*/  @!P1 LEA R14, P5, R11.reuse, c[0x0][0x168], 0x1 ;  /* 0x00005a000b0e9a11 */ /* 0x044fe400078a08ff */
        /* <DEDUP_REMOVED lines=26> */
.L_x_1511:
[----:B------:R-:W-:Y:S05]  /*2430*/  BSYNC B0 ;  /* 0x0000000000007941 */ /* 0x000fea0003800000 */
.L_x_1510:
[----:B------:R-:W0:Y:S01]  /*2440*/  LDGDEPBAR ;  /* 0x00000000000079af */ /* 0x000e220000000000 */
[----:B------:R-:W-:Y:S01]  /*2450*/  ISETP.GE.AND P0, PT, R26, UR18, PT ;  /* 0x000000121a007c0c */ /* 0x000fe2000bf06270 */
[----:B------:R-:W-:Y:S01]  /*2460*/  ULDC.64 UR4, c[0x0][0x1a0] ;  /* 0x0000680000047ab9 */ /* 0x000fe20000000a00 */
[----:B------:R-:W-:Y:S01]  /*2470*/  BSSY B0, `(.L_x_1512) ;  /* 0x0000032000007945 */ /* 0x000fe20003800000 */
[----:B------:R-:W-:Y:S02]  /*2480*/  UIMAD.WIDE.U32 UR26, UR20, UR4, URZ ;  /* 0x00000004141a72a5 */ /* 0x000fe4000f8e003f */
[----:B------:R-:W-:-:S04]  /*2490*/  UIMAD UR4, UR19, UR4, URZ ;  /* 0x00000004130472a4 */ /* 0x000fc8000f8e023f */
[----:B------:R-:W-:Y:S01]  /*24a0*/  UIMAD UR4, UR20, UR5, UR4 ;  /* 0x00000005140472a4 */ /* 0x000fe2000f8e0204 */
[----:B--2-4-:R-:W-:Y:S02]  /*24b0*/  IMAD.U32 R12, RZ, RZ, UR26 ;  /* 0x0000001aff0c7e24 */ /* 0x014fe4000f8e00ff */
        /* <DEDUP_REMOVED lines=45> */
.L_x_1513:
[----:B------:R-:W-:Y:S05]  /*2790*/  BSYNC B0 ;  /* 0x0000000000007941 */ /* 0x000fea0003800000 */
.L_x_1512:
        /* <DEDUP_REMOVED lines=44> */
.L_x_1515:
[----:B------:R-:W-:Y:S05]  /*2a60*/  BSYNC B0 ;  /* 0x0000000000007941 */ /* 0x000fea0003800000 */
.L_x_1514:
[C---:B----4-:R-:W-:Y:S01]  /*2a70*/  IMAD.SHL.U32 R8, R0.reuse, 0x40, RZ ;  /* 0x0000004000087824 */ /* 0x050fe200078e00ff */
        /* <DEDUP_REMOVED lines=18> */
[----:B------:R-:W-:Y:S01]  /*2ba0*/  LDSM.16.M88.4 R84, [R209] ;  /* 0x00000000d154783b */ /* 0x000fe20000000200 */
[----:B------:R-:W-:Y:S02]  /*2bb0*/  LOP3.LUT R240, R240, 0xfffffffd, RZ, 0xc0, !PT ;  /* 0xfffffffdf0f07812 */ /* 0x000fe400078ec0ff */
[----:B------:R-:W-:-:S05]  /*2bc0*/  IMAD.SHL.U32 R213, R213, 0x2, RZ ;  /* 0x00000002d5d57824 */ /* 0x000fca00078e00ff */
[----:B------:R-:W4:Y:S01]  /*2bd0*/  LDSM.16.M88.4 R60, [R213+0x10000] ;  /* 0x01000000d53c783b */ /* 0x000f220000000200 */
[C---:B------:R-:W-:Y:S02]  /*2be0*/  IADD3 R0, R213.reuse, 0x10000, RZ ;  /* 0x00010000d5007810 */ /* 0x040fe40007ffe0ff */
[----:B------:R-:W-:Y:S01]  /*2bf0*/  IADD3 R211, R213, 0x10020, RZ ;  /* 0x00010020d5d37810 */ /* 0x000fe20007ffe0ff */
[----:B------:R-:W5:Y:S01]  /*2c00*/  LDSM.16.M88.4 R52, [R213+0x10800] ;  /* 0x01080000d534783b */ /* 0x000f620000000200 */
[----:B------:R-:W-:Y:S01]  /*2c10*/  @P1 IADD3 R211, R0, -0x20, RZ ;  /* 0xffffffe000d31810 */ /* 0x000fe20007ffe0ff */
[----:B------:R-:W-:Y:S02]  /*2c20*/  IMAD.MOV.U32 R0, RZ, RZ, 0x40 ;  /* 0x00000040ff007424 */ /* 0x000fe400078e00ff */
[----:B------:R-:W1:Y:S01]  /*2c30*/  LDSM.16.M88.4 R12, [R213+0x11000] ;  /* 0x01100000d50c783b */ /* 0x000e620000000200 */
[C---:B------:R-:W-:Y:S02]  /*2c40*/  IADD3 R203, R211.reuse, 0x800, RZ ;  /* 0x00000800d3cb7810 */ /* 0x040fe40007ffe0ff */
[----:B------:R-:W-:Y:S01]  /*2c50*/  SEL R0, R0, 0xffffffc0, !P2 ;  /* 0xffffffc000007807 */ /* 0x000fe20005000000 */
[----:B-1----:R-:W1:Y:S01]  /*2c60*/  LDSM.16.M88.4 R32, [R213+0x11800] ;  /* 0x01180000d520783b */ /* 0x002e620000000200 */
[----:B------:R-:W-:-:S02]  /*2c70*/  IADD3 R202, R211, 0x1000, RZ ;  /* 0x00001000d3ca7810 */ /* 0x000fc40007ffe0ff */
[----:B------:R-:W-:Y:S01]  /*2c80*/  IADD3 R201, R211, 0x1800, RZ ;  /* 0x00001800d3c97810 */ /* 0x000fe20007ffe0ff */
[----:B------:R-:W2:Y:S01]  /*2c90*/  LDSM.16.M88.4 R36, [R211] ;  /* 0x00000000d324783b */ /* 0x000ea20000000200 */
[----:B------:R-:W-:Y:S01]  /*2ca0*/  IMAD.IADD R207, R213, 0x1, R0 ;  /* 0x00000001d5cf7824 */ /* 0x000fe200078e0200 */
[C---:B------:R-:W-:Y:S01]  /*2cb0*/  IADD3 R199, R211.reuse, 0x2000, RZ ;  /* 0x00002000d3c77810 */ /* 0x040fe20007ffe0ff */
[----:B------:R-:W-:Y:S01]  /*2cc0*/  IMAD.IADD R200, R0, 0x1, R211 ;  /* 0x0000000100c87824 */ /* 0x000fe200078e02d3 */
[----:B------:R-:W3:Y:S01]  /*2cd0*/  LDSM.16.M88.4 R40, [R211+0x800] ;  /* 0x00080000d328783b */ /* 0x000ee20000000200 */
        /* <DEDUP_REMOVED lines=12> */
[----:B------:R-:W-:Y:S02]  /*2da0*/  IADD3 R20, R0, 0x11, RZ ;  /* 0x0000001100147810 */ /* 0x000fe40007ffe0ff */
[----:B------:R-:W-:Y:S01]  /*2db0*/  ISETP.GE.AND P3, PT, R24, UR11, PT ;  /* 0x0000000b18007c0c */ /* 0x000fe2000bf66270 */
[----:B----4-:R-:W-:Y:S01]  /*2dc0*/  HMMA.16816.F32 R64, R88, R60, RZ ;  /* 0x0000003c5840723c */ /* 0x010fe200000018ff */
[----:B------:R-:W-:Y:S01]  /*2dd0*/  LDSM.16.M88.4 R76, [R200+0x800] ;  /* 0x00080000c84c783b */ /* 0x000fe20000000200 */
[----:B------:R-:W-:-:S02]  /*2de0*/  ISETP.GE.AND P6, PT, R20, UR11, PT ;  /* 0x0000000b14007c0c */ /* 0x000fc4000bfc6270 */
[C---:B------:R-:W-:Y:S01]  /*2df0*/  IADD3 R24, R0.reuse, 0x21, RZ ;  /* 0x0000002100187810 */ /* 0x040fe20007ffe0ff */
[----:B------:R-:W-:Y:S01]  /*2e00*/  LDSM.16.M88.4 R72, [R200+0x1000] ;  /* 0x00100000c848783b */ /* 0x000fe20000000200 */
[C---:B------:R-:W-:Y:S02]  /*2e10*/  IADD3 R22, R0.reuse, 0x8, RZ ;  /* 0x0000000800167810 */ /* 0x040fe40007ffe0ff */
[C---:B------:R-:W-:Y:S01]  /*2e20*/  HMMA.16816.F32 R60, R88.reuse, R62, RZ ;  /* 0x0000003e583c723c */ /* 0x040fe200000018ff */
[C---:B------:R-:W-:Y:S02]  /*2e30*/  IADD3 R21, R0.reuse, 0x9, RZ ;  /* 0x0000000900157810 */ /* 0x040fe40007ffe0ff */
[----:B------:R-:W-:Y:S02]  /*2e40*/  ISETP.GE.AND P4, PT, R0, UR11, PT ;  /* 0x0000000b00007c0c */ /* 0x000fe4000bf86270 */
[----:B------:R-:W-:Y:S02]  /*2e50*/  ISETP.GE.AND P2, PT, R22, UR11, PT ;  /* 0x0000000b16007c0c */ /* 0x000fe4000bf46270 */
[----:B------:R-:W-:Y:S01]  /*2e60*/  ISETP.GE.AND P1, PT, R21, UR11, PT ;  /* 0x0000000b15007c0c */ /* 0x000fe2000bf26270 */
[----:B-----5:R-:W-:Y:S01]  /*2e70*/  HMMA.16816.F32 R56, R88, R52, RZ ;  /* 0x000000345838723c */ /* 0x020fe200000018ff */
[----:B------:R-:W-:-:S02]  /*2e80*/  IADD3 R22, R0, 0x18, RZ ;  /* 0x0000001800167810 */ /* 0x000fc40007ffe0ff */
[C---:B------:R-:W-:Y:S02]  /*2e90*/  IADD3 R20, R0.reuse, 0x19, RZ ;  /* 0x0000001900147810 */ /* 0x040fe40007ffe0ff */
[----:B------:R-:W-:Y:S02]  /*2ea0*/  IADD3 R21, R0, 0x20, RZ ;  /* 0x0000002000157810 */ /* 0x000fe40007ffe0ff */
[C---:B------:R-:W-:Y:S01]  /*2eb0*/  IADD3 R195, R211.reuse, 0x4000, RZ ;  /* 0x00004000d3c37810 */ /* 0x040fe20007ffe0ff */
[----:B------:R-:W-:Y:S01]  /*2ec0*/  HMMA.16816.F32 R16, R88, R12, RZ ;  /* 0x0000000c5810723c */ /* 0x000fe200000018ff */
[C---:B------:R-:W-:Y:S02]  /*2ed0*/  IADD3 R194, R211.reuse, 0x4800, RZ ;  /* 0x00004800d3c27810 */ /* 0x040fe40007ffe0ff */
[C---:B------:R-:W-:Y:S02]  /*2ee0*/  IADD3 R193, R211.reuse, 0x5000, RZ ;  /* 0x00005000d3c17810 */ /* 0x040fe40007ffe0ff */
[----:B------:R-:W-:-:S02]  /*2ef0*/  IADD3 R192, R211, 0x5800, RZ ;  /* 0x00005800d3c07810 */ /* 0x000fc40007ffe0ff */
[C---:B------:R-:W-:Y:S01]  /*2f00*/  IADD3 R191, R211.reuse, 0x6000, RZ ;  /* 0x00006000d3bf7810 */ /* 0x040fe20007ffe0ff */
[----:B------:R-:W-:Y:S01]  /*2f10*/  HMMA.16816.F32 R52, R88, R54, RZ ;  /* 0x000000365834723c */ /* 0x000fe200000018ff */
[C---:B------:R-:W-:Y:S02]  /*2f20*/  IADD3 R190, R211.reuse, 0x6800, RZ ;  /* 0x00006800d3be7810 */ /* 0x040fe40007ffe0ff */
[C---:B------:R-:W-:Y:S02]  /*2f30*/  IADD3 R189, R211.reuse, 0x7000, RZ ;  /* 0x00007000d3bd7810 */ /* 0x040fe40007ffe0ff */
[----:B------:R-:W-:-:S03]  /*2f40*/  IADD3 R188, R211, 0x7800, RZ ;  /* 0x00007800d3bc7810 */ /* 0x000fc60007ffe0ff */
[C---:B------:R-:W-:Y:S08]  /*2f50*/  HMMA.16816.F32 R12, R88.reuse, R14, RZ ;  /* 0x0000000e580c723c */ /* 0x040ff000000018ff */
[C---:B-1----:R-:W-:Y:S08]  /*2f60*/  HMMA.16816.F32 R8, R88.reuse, R32, RZ ;  /* 0x000000205808723c */ /* 0x042ff000000018ff */
        /* <DEDUP_REMOVED lines=139> */
[----:B------:R-:W1:Y:S07]  /*3820*/  LDSM.16.M88.4 R8, [R211+0x7000] ;  /* 0x00700000d308783b */ /* 0x000e6e0000000200 */
[C---:B----4-:R-:W-:Y:S08]  /*3830*/  HMMA.16816.F32 R56, R80.reuse, R40, R56 ;  /* 0x000000285038723c */ /* 0x050ff00000001838 */
[C---:B------:R-:W-:Y:S01]  /*3840*/  HMMA.16816.F32 R76, R80.reuse, R42, R76 ;  /* 0x0000002a504c723c */ /* 0x040fe2000000184c */
[----:B------:R-:W2:Y:S07]  /*3850*/  LDSM.16.M88.4 R40, [R211+0x7800] ;  /* 0x00780000d328783b */ /* 0x000eae0000000200 */
[C---:B-----5:R-:W-:Y:S08]  /*3860*/  HMMA.16816.F32 R16, R80.reuse, R48, R16 ;  /* 0x000000305010723c */ /* 0x060ff00000001810 */
[----:B------:R-:W-:Y:S01]  /*3870*/  HMMA.16816.F32 R12, R80, R50, R12 ;  /* 0x00000032500c723c */ /* 0x000fe2000000180c */
[----:B------:R-:W-:Y:S07]  /*3880*/  LDSM.16.M88.4 R48, [R207+0x16000] ;  /* 0x01600000cf30783b */ /* 0x000fee0000000200 */
[C---:B------:R-:W-:Y:S08]  /*3890*/  HMMA.16816.F32 R64, R68.reuse, R44, R64 ;  /* 0x0000002c4440723c */ /* 0x040ff00000001840 */
[----:B------:R-:W-:Y:S01]  /*38a0*/  HMMA.16816.F32 R60, R68, R46, R60 ;  /* 0x0000002e443c723c */ /* 0x000fe2000000183c */
[----:B------:R-:W4:Y:S04]  /*38b0*/  LDSM.16.M88.4 R44, [R211+0x6000] ;  /* 0x00600000d32c783b */ /* 0x000f280000000200 */
[----:B------:R-:W-:Y:S03]  /*38c0*/  LDSM.16.M88.4 R68, [R210+0xc000] ;  /* 0x00c00000d244783b */ /* 0x000fe60000000200 */
[C---:B---3--:R-:W-:Y:S08]  /*38d0*/  HMMA.16816.F32 R84, R80.reuse, R36, R84 ;  /* 0x000000245054723c */ /* 0x048ff00000001854 */
[----:B------:R-:W-:Y:S01]  /*38e0*/  HMMA.16816.F32 R88, R80, R38, R88 ;  /* 0x000000265058723c */ /* 0x000fe20000001858 */
[----:B------:R-:W-:Y:S07]  /*38f0*/  LDSM.16.M88.4 R36, [R207+0x16800] ;  /* 0x01680000cf24783b */ /* 0x000fee0000000200 */
[C---:B-1----:R-:W-:Y:S08]  /*3900*/  HMMA.16816.F32 R16, R52.reuse, R8, R16 ;  /* 0x000000083410723c */ /* 0x042ff00000001810 */
[----:B------:R-:W-:Y:S01]  /*3910*/  HMMA.16816.F32 R12, R52, R10, R12 ;  /* 0x0000000a340c723c */ /* 0x000fe2000000180c */
[----:B------:R-:W1:Y:S07]  /*3920*/  LDSM.16.M88.4 R8, [R207+0x17800] ;  /* 0x01780000cf08783b */ /* 0x000e6e0000000200 */
[C---:B------:R-:W-:Y:S08]  /*3930*/  HMMA.16816.F32 R64, R80.reuse, R72, R64 ;  /* 0x000000485040723c */ /* 0x040ff00000001840 */
[----:B------:R-:W-:Y:S01]  /*3940*/  HMMA.16816.F32 R60, R80, R74, R60 ;  /* 0x0000004a503c723c */ /* 0x000fe2000000183c */
[----:B------:R-:W-:Y:S07]  /*3950*/  LDSM.16.M88.4 R72, [R209+0xc000] ;  /* 0x00c00000d148783b */ /* 0x000fee0000000200 */
        /* <DEDUP_REMOVED lines=8> */
[----:B------:R-:W-:Y:S07]  /*39e0*/  LDSM.16.M88.4 R44, [R200+0x6000] ;  /* 0x00600000c82c783b */ /* 0x000fee0000000200 */
        /* <DEDUP_REMOVED lines=9> */
[C---:B------:R-:W-:Y:S08]  /*3a80*/  HMMA.16816.F32 R60, R68.reuse, R50, R60 ;  /* 0x00000032443c723c */ /* 0x040ff0000000183c */
[----:B------:R-:W-:Y:S08]  /*3a90*/  HMMA.16816.F32 R76, R68, R38, R76 ;  /* 0x00000026444c723c */ /* 0x000ff0000000184c */
[C---:B--2---:R-:W-:Y:S08]  /*3aa0*/  HMMA.16816.F32 R56, R72.reuse, R40, R56 ;  /* 0x000000284838723c */ /* 0x044ff00000001838 */
[C---:B-1----:R-:W-:Y:S07]  /*3ab0*/  HMMA.16816.F32 R16, R72.reuse, R8, R16 ;  /* 0x000000084810723c */ /* 0x042fee0000001810 */
[----:B------:R-:W-:Y:S01]  /*3ac0*/  IADD3 R8, R0, 0x29, RZ ;  /* 0x0000002900087810 */ /* 0x000fe20007ffe0ff */
[C---:B------:R-:W-:Y:S08]  /*3ad0*/  HMMA.16816.F32 R64, R72.reuse, R44, R64 ;  /* 0x0000002c4840723c */ /* 0x040ff00000001840 */
[----:B------:R-:W-:Y:S01]  /*3ae0*/  HMMA.16816.F32 R60, R72, R46, R60 ;  /* 0x0000002e483c723c */ /* 0x000fe2000000183c */
[----:B------:R-:W-:-:S02]  /*3af0*/  FSEL R59, R59, -INF , !P6 ;  /* 0xff8000003b3b7808 */ /* 0x000fc40007000000 */
[----:B------:R-:W-:-:S05]  /*3b00*/  FSEL R56, R56, -INF , !P0 ;  /* 0xff80000038387808 */ /* 0x000fca0004000000 */
[C---:B------:R-:W-:Y:S08]  /*3b10*/  HMMA.16816.F32 R76, R72.reuse, R42, R76 ;  /* 0x0000002a484c723c */ /* 0x040ff0000000184c */
[----:B------:R-:W-:Y:S01]  /*3b20*/  HMMA.16816.F32 R12, R72, R10, R12 ;  /* 0x0000000a480c723c */ /* 0x000fe2000000180c */
[----:B------:R-:W-:Y:S02]  /*3b30*/  FSEL R37, R66, -INF , !P4 ;  /* 0xff80000042257808 */ /* 0x000fe40006000000 */
[----:B------:R-:W-:-:S02]  /*3b40*/  FSEL R64, R64, -INF , !P4 ;  /* 0xff80000040407808 */ /* 0x000fc40006000000 */
[----:B------:R-:W-:Y:S02]  /*3b50*/  ISETP.GE.AND P4, PT, R8, UR11, PT ;  /* 0x0000000b08007c0c */ /* 0x000fe4000bf86270 */
[----:B------:R-:W-:Y:S01]  /*3b60*/  IADD3 R11, R0, 0x28, RZ ;  /* 0x00000028000b7810 */ /* 0x000fe20007ffe0ff */
[C---:B---3--:R-:W-:Y:S01]  /*3b70*/  HMMA.16816.F32 R84, R72.reuse, R32, R84 ;  /* 0x000000204854723c */ /* 0x048fe20000001854 */
[----:B------:R-:W-:Y:S02]  /*3b80*/  FSEL R9, R62, -INF , !P2 ;  /* 0xff8000003e097808 */ /* 0x000fe40005000000 */
[----:B------:R-:W-:Y:S02]  /*3b90*/  FSEL R60, R60, -INF , !P2 ;  /* 0xff8000003c3c7808 */ /* 0x000fe40005000000 */
[----:B------:R-:W-:Y:S02]  /*3ba0*/  FSEL R63, R63, -INF , !P1 ;  /* 0xff8000003f3f7808 */ /* 0x000fe40004800000 */
[----:B------:R-:W-:Y:S01]  /*3bb0*/  FSEL R32, R57, -INF , !P6 ;  /* 0xff80000039207808 */ /* 0x000fe20007000000 */
[----:B------:R-:W-:Y:S01]  /*3bc0*/  HMMA.16816.F32 R88, R72, R34, R88 ;  /* 0x000000224858723c */ /* 0x000fe20000001858 */
[----:B------:R-:W-:-:S02]  /*3bd0*/  ISETP.GE.AND P6, PT, R24, UR11, PT ;  /* 0x0000000b18007c0c */ /* 0x000fc4000bfc6270 */
[----:B------:R-:W-:Y:S02]  /*3be0*/  FSEL R10, R61, -INF , !P1 ;  /* 0xff8000003d0a7808 */ /* 0x000fe40004800000 */
[----:B------:R-:W-:Y:S02]  /*3bf0*/  FSEL R105, R19, -INF , !P6 ;  /* 0xff80000013697808 */ /* 0x000fe40007000000 */
[----:B------:R-:W-:Y:S02]  /*3c00*/  FSEL R104, R17, -INF , !P6 ;  /* 0xff80000011687808 */ /* 0x000fe40007000000 */
[----:B------:R-:W-:Y:S02]  /*3c10*/  PLOP3.LUT P6, PT, PT, PT, UP0, 0x80, 0x0 ;  /* 0x000000000000781c */ /* 0x000fe40003fcf008 */
[----:B------:R-:W-:Y:S02]  /*3c20*/  ISETP.GE.AND P5, PT, R11, UR11, PT ;  /* 0x0000000b0b007c0c */ /* 0x000fe4000bfa6270 */
[----:B------:R-:W-:-:S02]  /*3c30*/  FSEL R11, R58, -INF , !P0 ;  /* 0xff8000003a0b7808 */ /* 0x000fc40004000000 */
[----:B------:R-:W-:Y:S02]  /*3c40*/  IADD3 R8, R0, 0x30, RZ ;  /* 0x0000003000087810 */ /* 0x000fe40007ffe0ff */
[----:B------:R-:W-:Y:S02]  /*3c50*/  ISETP.GE.AND P2, PT, R22, UR11, PT ;  /* 0x0000000b16007c0c */ /* 0x000fe4000bf46270 */
[----:B------:R-:W-:Y:S02]  /*3c60*/  ISETP.GE.AND P1, PT, R20, UR11, PT ;  /* 0x0000000b14007c0c */ /* 0x000fe4000bf26270 */
[C---:B------:R-:W-:Y:S02]  /*3c70*/  IADD3 R22, R0.reuse, 0x31, RZ ;  /* 0x0000003100167810 */ /* 0x040fe40007ffe0ff */
        /* <DEDUP_REMOVED lines=8> */
[----:B------:R-:W-:Y:S02]  /*3d00*/  FSEL R79, R79, -INF , !P1 ;  /* 0xff8000004f4f7808 */ /* 0x000fe40004800000 */
[----:B------:R-:W-:Y:S02]  /*3d10*/  FSEL R8, R77, -INF , !P1 ;  /* 0xff8000004d087808 */ /* 0x000fe40004800000 */
[----:B------:R-:W-:Y:S02]  /*3d20*/  FSEL R107, R18, -INF , !P0 ;  /* 0xff800000126b7808 */ /* 0x000fe40004000000 */
[----:B------:R-:W-:Y:S02]  /*3d30*/  FSEL R106, R16, -INF , !P0 ;  /* 0xff800000106a7808 */ /* 0x000fe40004000000 */
[----:B------:R-:W-:Y:S02]  /*3d40*/  ISETP.GE.AND P2, PT, R22, UR11, PT ;  /* 0x0000000b16007c0c */ /* 0x000fe4000bf46270 */
[----:B------:R-:W-:-:S02]  /*3d50*/  ISETP.GE.AND P1, PT, R20, UR11, PT ;  /* 0x0000000b14007c0c */ /* 0x000fc4000bf26270 */
        /* <DEDUP_REMOVED lines=13> */
[----:B------:R-:W-:Y:S01]  /*3e30*/  @P6 LOP3.LUT R240, R240, 0x2, RZ, 0xfc, !PT ;  /* 0x00000002f0f06812 */ /* 0x000fe200078efcff */
        /* <DEDUP_REMOVED lines=9> */
[----:B------:R-:W-:Y:S01]  /*3ed0*/  ISETP.GE.AND P3, PT, R249, c[0x0][0x220], PT ;  /* 0x00008800f9007a0c */ /* 0x000fe20003f66270 */
[----:B------:R-:W-:-:S02]  /*3ee0*/  IMAD.WIDE.U32 R12, R6, UR5, R108 ;  /* 0x00000005060c7c25 */ /* 0x000fc4000f8e006c */
[----:B------:R-:W-:-:S04]  /*3ef0*/  UIMAD UR4, UR4, UR21, UR9 ;  /* 0x00000015040472a4 */ /* 0x000fc8000f8e0209 */
[C---:B------:R-:W-:Y:S01]  /*3f00*/  @!P2 LEA R40, P4, R12.reuse, c[0x0][0x168], 0x1 ;  /* 0x00005a000c28aa11 */ /* 0x040fe200078808ff */
[----:B------:R1:W-:Y:S01]  /*3f10*/  @P2 STS.128 [R248+0x10000], RZ ;  /* 0x010000fff8002388 */ /* 0x0003e20000000c00 */
[----:B------:R-:W-:Y:S02]  /*3f20*/  IADD3 R0, R13, UR4, RZ ;  /* 0x000000040d007c10 */ /* 0x000fe4000fffe0ff */
[C---:B------:R-:W-:Y:S02]  /*3f30*/  @!P0 LEA R16, P5, R12.reuse, c[0x0][0x168], 0x1 ;  /* 0x00005a000c108a11 */ /* 0x040fe400078a08ff */
[C-C-:B------:R-:W-:Y:S02]  /*3f40*/  @!P2 LEA.HI.X R41, R12.reuse, c[0x0][0x16c], R0.reuse, 0x1, P4 ;  /* 0x00005b000c29aa11 */ /* 0x140fe400020f0c00 */
[C---:B------:R-:W-:Y:S02]  /*3f50*/  @!P1 LEA R38, P6, R12.reuse, c[0x0][0x168], 0x1 ;  /* 0x00005a000c269a11 */ /* 0x040fe400078c08ff */
[C---:B------:R-:W-:Y:S01]  /*3f60*/  @!P3 LEA R14, P4, R12.reuse, c[0x0][0x168], 0x1 ;  /* 0x00005a000c0eba11 */ /* 0x040fe200078808ff */
[----:B------:R-:W-:Y:S01]  /*3f70*/  @!PT LDS RZ, [RZ] ;  /* 0x00000000fffff984 */ /* 0x000fe20000000800 */
[----:B------:R-:W-:Y:S01]  /*3f80*/  @!PT LDS RZ, [RZ] ;  /* 0x00000000fffff984 */ /* 0x000fe20000000800 */
[----:B------:R-:W-:Y:S01]  /*3f90*/  @!PT LDS RZ, [RZ] ;  /* 0x00000000fffff984 */ /* 0x000fe20000000800 */
[----:B------:R1:W-:Y:S01]  /*3fa0*/  @!P2 LDGSTS.E.BYPASS.LTC128B.128 [R248+0x10000], [R40.64] ;  /* 0x1000000028f8afae */ /* 0x0003e2000b901d4e */
[----:B------:R-:W-:-:S02]  /*3fb0*/  @!P0 LEA.HI.X R17, R12, c[0x0][0x16c], R0, 0x1, P5 ;  /* 0x00005b000c118a11 */ /* 0x000fc400028f0c00 */
[C---:B------:R-:W-:Y:S01]  /*3fc0*/  IADD3 R13, P5, R12.reuse, UR6, RZ ;  /* 0x000000060c0d7c10 */ /* 0x040fe2000ffbe0ff */
[----:B------:R1:W-:Y:S01]  /*3fd0*/  @P1 STS.128 [R248+0x12000], RZ ;  /* 0x012000fff8001388 */ /* 0x0003e20000000c00 */
[C-C-:B------:R-:W-:Y:S02]  /*3fe0*/  @!P1 LEA.HI.X R39, R12.reuse, c[0x0][0x16c], R0.reuse, 0x1, P6 ;  /* 0x00005b000c279a11 */ /* 0x140fe400030f0c00 */
[----:B------:R-:W-:Y:S02]  /*3ff0*/  @!P3 LEA.HI.X R15, R12, c[0x0][0x16c], R0, 0x1, P4 ;  /* 0x00005b000c0fba11 */ /* 0x000fe400020f0c00 */
[C---:B------:R-:W-:Y:S01]  /*4000*/  @!P2 LEA R18, P4, R13.reuse, c[0x0][0x168], 0x1 ;  /* 0x00005a000d12aa11 */ /* 0x040fe200078808ff */
[----:B------:R-:W-:Y:S01]  /*4010*/  @!PT LDS RZ, [RZ] ;  /* 0x00000000fffff984 */ /* 0x000fe20000000800 */
[----:B------:R-:W-:Y:S01]  /*4020*/  @!PT LDS RZ, [RZ] ;  /* 0x00000000fffff984 */ /* 0x000fe20000000800 */
[----:B------:R-:W-:Y:S01]  /*4030*/  @!PT LDS RZ, [RZ] ;  /* 0x00000000fffff984 */ /* 0x000fe20000000800 */
[----:B------:R1:W-:Y:S01]  /*4040*/  @!P1 LDGSTS.E.BYPASS.LTC128B.128 [R248+0x12000], [R38.64+0x80] ;  /* 0x1200008026f89fae */ /* 0x0003e2000b901d4e */
[----:B------:R-:W-:Y:S02]  /*4050*/  IADD3.X R0, R0, UR7, RZ, P5, !PT ;  /* 0x0000000700007c10 */ /* 0x000fe4000affe4ff */
[C---:B------:R-:W-:Y:S01]  /*4060*/  @!P1 LEA R34, P5, R13.reuse, c[0x0][0x168], 0x1 ;  /* 0x00005a000d229a11 */ /* 0x040fe200078a08ff */
[----:B------:R1:W-:Y:S01]  /*4070*/  @P0 STS.128 [R248+0x14000], RZ ;  /* 0x014000fff8000388 */ /* 0x0003e20000000c00 */
[----:B------:R-:W-:-:S02]  /*4080*/  @!P2 LEA.HI.X R19, R13, c[0x0][0x16c], R0, 0x1, P4 ;  /* 0x00005b000d13aa11 */ /* 0x000fc400020f0c00 */
[C---:B------:R-:W-:Y:S01]  /*4090*/  @!P0 LEA R24, P4, R13.reuse, c[0x0][0x168], 0x1 ;  /* 0x00005a000d188a11 */ /* 0x040fe200078808ff */
[----:B------:R-:W-:Y:S01]  /*40a0*/  @!PT LDS RZ, [RZ] ;  /* 0x00000000fffff984 */ /* 0x000fe20000000800 */
[----:B------:R-:W-:Y:S01]  /*40b0*/  @!PT LDS RZ, [RZ] ;  /* 0x00000000fffff984 */ /* 0x000fe20000000800 */
[----:B------:R-:W-:Y:S01]  /*40c0*/  @!PT LDS RZ, [RZ] ;  /* 0x00000000fffff984 */ /* 0x000fe20000000800 */
[----:B------:R1:W-:Y:S01]  /*40d0*/  @!P0 LDGSTS.E.BYPASS.LTC128B.128 [R248+0x14000], [R16.64+0x100] ;  /* 0x1400010010f88fae */ /* 0x0003e2000b901d4e */
[C-C-:B------:R-:W-:Y:S02]  /*40e0*/  @!P1 LEA.HI.X R35, R13.reuse, c[0x0][0x16c], R0.reuse, 0x1, P5 ;  /* 0x00005b000d239a11 */ /* 0x140fe400028f0c00 */
        /* <DEDUP_REMOVED lines=29> */
.L_x_1518:
[----:B------:R-:W-:Y:S05]  /*42c0*/  BSYNC B0 ;  /* 0x0000000000007941 */ /* 0x000fea0003800000 */
.L_x_1517:
[----:B------:R-:W0:Y:S02]  /*42d0*/  LDGDEPBAR ;  /* 0x00000000000079af */ /* 0x000e240000000000 */
.L_x_1516:
[----:B--2---:R-:W-:Y:S01]  /*42e0*/  FMNMX.FTZ R12, R37, R67, !PT ;  /* 0x00000043250c7209 */ /* 0x004fe20007810000 */
[----:B------:R-:W-:Y:S01]  /*42f0*/  USHF.L.U32 UR4, UR20, 0x1, URZ ;  /* 0x0000000114047899 */ /* 0x000fe2000800063f */
[----:B-1----:R-:W-:Y:S01]  /*4300*/  FMNMX.FTZ R15, R64, R65, !PT ;  /* 0x00000041400f7209 */ /* 0x002fe20007810000 */
[----:B------:R-:W-:Y:S01]  /*4310*/  IMAD.WIDE.U32 R178, R23, -0x2daee0ad, RZ ;  /* 0xd2511f5317b27825 */ /* 0x000fe200078e00ff */
[----:B------:R-:W-:Y:S01]  /*4320*/  FMNMX.FTZ R12, R9, R12, !PT ;  /* 0x0000000c090c7209 */ /* 0x000fe20007810000 */
[----:B------:R-:W-:Y:S01]  /*4330*/  ULOP3.LUT UR5, UR4, UR17, URZ, 0x3c, !UPT ;  /* 0x0000001104057292 */ /* 0x000fe2000f8e3c3f */
[----:B------:R-:W-:Y:S01]  /*4340*/  FMNMX.FTZ R15, R60, R15, !PT ;  /* 0x0000000f3c0f7209 */ /* 0x000fe20007810000 */
[----:B------:R-:W-:Y:S01]  /*4350*/  IMAD.U32 R6, RZ, RZ, UR10 ;  /* 0x0000000aff067e24 */ /* 0x000fe2000f8e00ff */
[----:B------:R-:W-:Y:S01]  /*4360*/  FMNMX.FTZ R12, R63, R12, !PT ;  /* 0x0000000c3f0c7209 */ /* 0x000fe20007810000 */
[----:B------:R-:W-:Y:S01]  /*4370*/  UIADD3 UR29, UR16, -0x61c88647, URZ ;  /* 0x9e3779b9101d7890 */ /* 0x000fe2000fffe03f */
[----:B------:R-:W-:Y:S01]  /*4380*/  FMNMX.FTZ R15, R10, R15, !PT ;  /* 0x0000000f0a0f7209 */ /* 0x000fe20007810000 */
[----:B------:R-:W-:Y:S01]  /*4390*/  IMAD R25, R6, 0x8, R7 ;  /* 0x0000000806197824 */ /* 0x000fe200078e0207 */
[----:B------:R-:W-:Y:S01]  /*43a0*/  FMNMX.FTZ R12, R11, R12, !PT ;  /* 0x0000000c0b0c7209 */ /* 0x000fe20007810000 */
[----:B------:R-:W-:Y:S01]  /*43b0*/  UIADD3 UR26, UR17, 0x76cf5d0a, URZ ;  /* 0x76cf5d0a111a7890 */ /* 0x000fe2000fffe03f */
[----:B------:R-:W-:Y:S01]  /*43c0*/  FMNMX.FTZ R15, R56, R15, !PT ;  /* 0x0000000f380f7209 */ /* 0x000fe20007810000 */
[----:B------:R-:W-:Y:S01]  /*43d0*/  IMAD.WIDE.U32 R90, R25, -0x326172a9, RZ ;  /* 0xcd9e8d57195a7825 */ /* 0x000fe200078e00ff */
        /* <DEDUP_REMOVED lines=15> */
[----:B------:R-:W-:Y:S01]  /*44d0*/  IMAD.SHL.U32 R208, R4, 0x2, RZ ;  /* 0x0000000204d07824 */ /* 0x000fe200078e00ff */
[----:B------:R-:W-:Y:S01]  /*44e0*/  FMNMX.FTZ R12, R105, R12, !PT ;  /* 0x0000000c690c7209 */ /* 0x000fe20007810000 */
[----:B------:R-:W-:Y:S01]  /*44f0*/  UIADD3 UR21, UR16, -0x4ab325aa, URZ ;  /* 0xb54cda5610157890 */ /* 0x000fe2000fffe03f */
[----:B------:R-:W-:Y:S01]  /*4500*/  FMNMX.FTZ R15, R104, R15, !PT ;  /* 0x0000000f680f7209 */ /* 0x000fe20007810000 */
[----:B------:R-:W-:Y:S01]  /*4510*/  IMAD R242, R236, 0x10000, R236 ;  /* 0x00010000ecf27824 */ /* 0x000fe200078e02ec */
[----:B------:R-:W-:Y:S01]  /*4520*/  FMNMX.FTZ R12, R103, R12, !PT ;  /* 0x0000000c670c7209 */ /* 0x000fe20007810000 */
[----:B------:R-:W-:Y:S01]  /*4530*/  LDSM.16.MT88.4 R140, [R208+0x18000] ;  /* 0x01800000d08c783b */ /* 0x000fe20000004200 */
        /* <DEDUP_REMOVED lines=16> */
[----:B------:R-:W-:Y:S01]  /*4640*/  LOP3.LUT R14, R179, UR5, RZ, 0x3c, !PT ;  /* 0x00000005b30e7c12 */ /* 0x000fe2000f8e3cff */
[----:B------:R-:W-:Y:S01]  /*4650*/  UIADD3 UR5, UR17, -0x4498517b, URZ ;  /* 0xbb67ae8511057890 */ /* 0x000fe2000fffe03f */
[----:B------:R-:W-:Y:S01]  /*4660*/  FMNMX.FTZ R12, R21, R12, !PT ;  /* 0x0000000c150c7209 */ /* 0x000fe20007810000 */
[----:B------:R-:W-:Y:S01]  /*4670*/  LDSM.16.MT88.4 R148, [R206+0x18000] ;  /* 0x01800000ce94783b */ /* 0x000fe20000004200 */
[----:B------:R-:W-:Y:S01]  /*4680*/  FMNMX.FTZ R7, R22, R15, !PT ;  /* 0x0000000f16077209 */ /* 0x000fe20007810000 */
[----:B------:R-:W-:Y:S01]  /*4690*/  IMAD.WIDE.U32 R14, R14, -0x326172a9, RZ ;  /* 0xcd9e8d570e0e7825 */ /* 0x000fe200078e00ff */
[----:B------:R-:W-:Y:S01]  /*46a0*/  LOP3.LUT R24, R2, UR16, RZ, 0x3c, !PT ;  /* 0x0000001002187c12 */ /* 0x000fe2000f8e3cff */
[----:B------:R-:W1:Y:S01]  /*46b0*/  SHFL.BFLY PT, R13, R12, 0x2, 0x1f ;  /* 0x0c401f000c0d7f89 */ /* 0x000e6200000e0000 */
[----:B------:R-:W-:-:S02]  /*46c0*/  FMNMX.FTZ R7, R20, R7, !PT ;  /* 0x0000000714077209 */ /* 0x000fc40007810000 */
[----:B------:R-:W-:Y:S01]  /*46d0*/  LOP3.LUT R88, R91, R24, RZ, 0x3c, !PT ;  /* 0x000000185b587212 */ /* 0x000fe200078e3cff */
[----:B------:R-:W-:Y:S01]  /*46e0*/  LDSM.16.MT88.4 R52, [R206+0x1a000] ;  /* 0x01a00000ce34783b */ /* 0x000fe20000004200 */
[----:B------:R-:W-:-:S03]  /*46f0*/  LOP3.LUT R240, R240, 0xfffffffe, RZ, 0xc0, !PT ;  /* 0xfffffffef0f07812 */ /* 0x000fc600078ec0ff */
[----:B------:R-:W2:Y:S01]  /*4700*/  SHFL.BFLY PT, R2, R7, 0x2, 0x1f ;  /* 0x0c401f0007027f89 */ /* 0x000ea200000e0000 */
[----:B------:R-:W-:-:S03]  /*4710*/  IMAD.WIDE.U32 R88, R88, -0x2daee0ad, RZ ;  /* 0xd2511f5358587825 */ /* 0x000fc600078e00ff */
[----:B------:R-:W-:Y:S02]  /*4720*/  LDSM.16.MT88.4 R72, [R206+0x1a800] ;  /* 0x01a80000ce48783b */ /* 0x000fe40000004200 */
[----:B------:R-:W-:Y:S01]  /*4730*/  LOP3.LUT R176, R89, UR5, R178, 0x96, !PT ;  /* 0x0000000559b07c12 */ /* 0x000fe2000f8e96b2 */
[----:B------:R-:W-:Y:S01]  /*4740*/  UIADD3 UR5, UR17, -0x126145ec, URZ ;  /* 0xed9eba1411057890 */ /* 0x000fe2000fffe03f */
[----:B------:R-:W-:Y:S01]  /*4750*/  LDSM.16.MT88.4 R84, [R206+0x1c000] ;  /* 0x01c00000ce54783b */ /* 0x000fe20000004200 */
[----:B------:R-:W-:Y:S02]  /*4760*/  LOP3.LUT R178, R179, UR4, RZ, 0x3c, !PT ;  /* 0x00000004b3b27c12 */ /* 0x000fe4000f8e3cff */
[----:B------:R-:W-:Y:S01]  /*4770*/  IMAD.WIDE.U32 R176, R176, -0x326172a9, RZ ;  /* 0xcd9e8d57b0b07825 */ /* 0x000fe200078e00ff */
[----:B------:R-:W-:Y:S03]  /*4780*/  LDSM.16.MT88.4 R92, [R205+0x1c000] ;  /* 0x01c00000cd5c783b */ /* 0x000fe60000004200 */
[----:B------:R-:W-:Y:S01]  /*4790*/  IMAD.WIDE.U32 R178, R178, -0x326172a9, RZ ;  /* 0xcd9e8d57b2b27825 */ /* 0x000fe200078e00ff */
[----:B-1----:R-:W-:Y:S01]  /*47a0*/  FMNMX.FTZ R13, R12, R13, !PT ;  /* 0x0000000d0c0d7209 */ /* 0x002fe20007810000 */
[----:B------:R-:W-:Y:S01]  /*47b0*/  STL [R1+0x68], R29 ;  /* 0x0000681d01007387 */ /* 0x000fe20000100800 */
[----:B------:R-:W-:-:S02]  /*47c0*/  LOP3.LUT R12, R15, UR29, R90, 0x96, !PT ;  /* 0x0000001d0f0c7c12 */ /* 0x000fc4000f8e965a */
[----:B------:R-:W-:Y:S01]  /*47d0*/  LOP3.LUT R6, R177, UR27, R14, 0x96, !PT ;  /* 0x0000001bb1067c12 */ /* 0x000fe2000f8e960e */
[----:B------:R-:W1:Y:S01]  /*47e0*/  SHFL.BFLY PT, R0, R13, 0x1, 0x1f ;  /* 0x0c201f000d007f89 */ /* 0x000e6200000e0000 */
[----:B------:R-:W-:Y:S02]  /*47f0*/  LOP3.LUT R90, R179, UR29, R90, 0x96, !PT ;  /* 0x0000001db35a7c12 */ /* 0x000fe4000f8e965a */
[----:B--2---:R-:W-:Y:S01]  /*4800*/  FMNMX.FTZ R2, R7, R2, !PT ;  /* 0x0000000207027209 */ /* 0x004fe20007810000 */
[----:B------:R-:W-:Y:S01]  /*4810*/  IMAD.WIDE.U32 R170, R6, -0x2daee0ad, RZ ;  /* 0xd2511f5306aa7825 */ /* 0x000fe200078e00ff */
[----:B------:R-:W-:Y:S03]  /*4820*/  STL [R1+0x64], R28 ;  /* 0x0000641c01007387 */ /* 0x000fe60000100800 */
[----:B------:R-:W-:Y:S01]  /*4830*/  IMAD.WIDE.U32 R90, R90, -0x2daee0ad, RZ ;  /* 0xd2511f535a5a7825 */ /* 0x000fe200078e00ff */
[----:B------:R-:W2:Y:S04]  /*4840*/  SHFL.BFLY PT, R7, R2, 0x1, 0x1f ;  /* 0x0c201f0002077f89 */ /* 0x000ea800000e0000 */
[----:B------:R-:W-:Y:S04]  /*4850*/  STL [R1+0x60], R27 ;  /* 0x0000601b01007387 */ /* 0x000fe80000100800 */
[----:B------:R-:W-:Y:S01]  /*4860*/  STL [R1+0x58], R26 ;  /* 0x0000581a01007387 */ /* 0x000fe20000100800 */
[----:B-1----:R-:W-:Y:S01]  /*4870*/  FMNMX.FTZ R0, R13, R0, !PT ;  /* 0x000000000d007209 */ /* 0x002fe20007810000 */
[----:B------:R-:W-:-:S03]  /*4880*/  IMAD.WIDE.U32 R12, R12, -0x2daee0ad, RZ ;  /* 0xd2511f530c0c7825 */ /* 0x000fc600078e00ff */
[C---:B------:R-:W-:Y:S01]  /*4890*/  FSETP.NEU.FTZ.AND P0, PT, R0.reuse, -INF , PT ;  /* 0xff8000000000780b */ /* 0x040fe20003f1d000 */
[----:B------:R-:W-:Y:S01]  /*48a0*/  FMUL.FTZ R232, R0, c[0x0][0x23c] ;  /* 0x00008f0000e87a20 */ /* 0x000fe20000410000 */
[----:B------:R-:W-:Y:S02]  /*48b0*/  LOP3.LUT R174, R13, UR26, R88, 0x96, !PT ;  /* 0x0000001a0dae7c12 */ /* 0x000fe4000f8e9658 */
[----:B------:R-:W-:Y:S02]  /*48c0*/  LOP3.LUT R6, R171, UR19, R12, 0x96, !PT ;  /* 0x00000013ab067c12 */ /* 0x000fe4000f8e960c */
[----:B------:R-:W-:Y:S01]  /*48d0*/  FSEL R232, R232, RZ, P0 ;  /* 0x000000ffe8e87208 */ /* 0x000fe20000000000 */
[----:B------:R-:W-:Y:S01]  /*48e0*/  IMAD.WIDE.U32 R174, R174, -0x326172a9, RZ ;  /* 0xcd9e8d57aeae7825 */ /* 0x000fe200078e00ff */
[----:B--2---:R-:W-:-:S03]  /*48f0*/  FMNMX.FTZ R2, R2, R7, !PT ;  /* 0x0000000702027209 */ /* 0x004fc60007810000 */
[----:B------:R-:W-:Y:S01]  /*4900*/  IMAD.WIDE.U32 R172, R6, -0x326172a9, RZ ;  /* 0xcd9e8d5706ac7825 */ /* 0x000fe200078e00ff */
[----:B------:R-:W-:Y:S02]  /*4910*/  LOP3.LUT R168, R175, UR25, R176, 0x96, !PT ;  /* 0x00000019afa87c12 */ /* 0x000fe4000f8e96b0 */
[----:B------:R-:W-:Y:S01]  /*4920*/  FSETP.NEU.FTZ.AND P0, PT, R2, -INF , PT ;  /* 0xff8000000200780b */ /* 0x000fe20003f1d000 */
[----:B------:R-:W-:Y:S01]  /*4930*/  FFMA.FTZ R123, R9, c[0x0][0x23c], -R232 ;  /* 0x00008f00097b7a23 */ /* 0x000fe200000108e8 */
[----:B------:R-:W-:Y:S01]  /*4940*/  LOP3.LUT R174, R173, UR18, R174, 0x96, !PT ;  /* 0x00000012adae7c12 */ /* 0x000fe2000f8e96ae */
[----:B------:R-:W-:-:S04]  /*4950*/  IMAD.WIDE.U32 R168, R168, -0x2daee0ad, RZ ;  /* 0xd2511f53a8a87825 */ /* 0x000fc800078e00ff */
[----:B------:R-:W-:Y:S01]  /*4960*/  FFMA.FTZ R130, R11, c[0x0][0x23c], -R232 ;  /* 0x00008f000b827a23 */ /* 0x000fe200000108e8 */
[----:B------:R-:W-:Y:S01]  /*4970*/  LOP3.LUT R170, R169, UR5, R170, 0x96, !PT ;  /* 0x00000005a9aa7c12 */ /* 0x000fe2000f8e96aa */
[----:B------:R-:W-:Y:S01]  /*4980*/  IMAD.WIDE.U32 R174, R174, -0x2daee0ad, RZ ;  /* 0xd2511f53aeae7825 */ /* 0x000fe200078e00ff */
[----:B------:R-:W-:Y:S03]  /*4990*/  MUFU.EX2 R123, R123 ;  /* 0x0000007b007b7308 */ /* 0x000fe60000000800 */
[----:B------:R-:W-:Y:S01]  /*49a0*/  IMAD.WIDE.U32 R170, R170, -0x326172a9, RZ ;  /* 0xcd9e8d57aaaa7825 */ /* 0x000fe200078e00ff */
[----:B------:R-:W-:-:S03]  /*49b0*/  LOP3.LUT R168, R175, UR9, R168, 0x96, !PT ;  /* 0x00000009afa87c12 */ /* 0x000fc6000f8e96a8 */
[----:B------:R-:W-:Y:S01]  /*49c0*/  FFMA.FTZ R125, R37, c[0x0][0x23c], -R232 ;  /* 0x00008f00257d7a23 */ /* 0x000fe200000108e8 */
[----:B------:R-:W-:Y:S01]  /*49d0*/  LOP3.LUT R172, R171, UR11, R172, 0x96, !PT ;  /* 0x0000000babac7c12 */ /* 0x000fe2000f8e96ac */
[----:B------:R-:W-:Y:S01]  /*49e0*/  FFMA.FTZ R124, R67, c[0x0][0x23c], -R232 ;  /* 0x00008f00437c7a23 */ /* 0x000fe200000108e8 */
[----:B------:R-:W-:Y:S01]  /*49f0*/  MUFU.EX2 R130, R130 ;  /* 0x0000008200827308 */ /* 0x000fe20000000800 */
[----:B------:R-:W-:Y:S01]  /*4a00*/  FMUL.FTZ R131, R2, c[0x0][0x23c] ;  /* 0x00008f0002837a20 */ /* 0x000fe20000410000 */
[----:B------:R-:W1:Y:S01]  /*4a10*/  LDSM.16.MT88.4 R36, [R204+0x18000] ;  /* 0x01800000cc24783b */ /* 0x000e620000004200 */
[----:B------:R-:W-:-:S03]  /*4a20*/  IMAD.WIDE.U32 R172, R172, -0x2daee0ad, RZ ;  /* 0xd2511f53acac7825 */ /* 0x000fc600078e00ff */
[----:B------:R-:W-:Y:S01]  /*4a30*/  FSEL R131, R131, RZ, P0 ;  /* 0x000000ff83837208 */ /* 0x000fe20000000000 */
[----:B------:R-:W-:Y:S01]  /*4a40*/  IMAD.WIDE.U32 R168, R168, -0x326172a9, RZ ;  /* 0xcd9e8d57a8a87825 */ /* 0x000fe200078e00ff */
[C---:B------:R-:W-:Y:S01]  /*4a50*/  LOP3.LUT R12, R172.reuse, 0xffff, RZ, 0xc0, !PT ;  /* 0x0000ffffac0c7812 */ /* 0x040fe200078ec0ff */
[----:B------:R-:W-:Y:S01]  /*4a60*/  MUFU.EX2 R125, R125 ;  /* 0x0000007d007d7308 */ /* 0x000fe20000000800 */
[----:B------:R-:W-:Y:S01]  /*4a70*/  LOP3.LUT R11, R172, 0xff, RZ, 0xc0, !PT ;  /* 0x000000ffac0b7812 */ /* 0x000fe200078ec0ff */
[----:B------:R-:W-:Y:S01]  /*4a80*/  FFMA.FTZ R122, R63, c[0x0][0x23c], -R232 ;  /* 0x00008f003f7a7a23 */ /* 0x000fe200000108e8 */
[----:B------:R-:W-:Y:S01]  /*4a90*/  SHF.R.U32.HI R9, RZ, 0x10, R172 ;  /* 0x00000010ff097819 */ /* 0x000fe200000116ac */
[--C-:B------:R-:W-:Y:S01]  /*4aa0*/  FFMA.FTZ R127, R64, c[0x0][0x23c], -R131.reuse ;  /* 0x00008f00407f7a23 */ /* 0x100fe20000010883 */
[----:B------:R-:W-:Y:S01]  /*4ab0*/  SHF.R.U32.HI R12, RZ, 0x8, R12 ;  /* 0x00000008ff0c7819 */ /* 0x000fe2000001160c */
[--C-:B------:R-:W-:Y:S01]  /*4ac0*/  FFMA.FTZ R126, R65, c[0x0][0x23c], -R131.reuse ;  /* 0x00008f00417e7a23 */ /* 0x100fe20000010883 */
[----:B------:R-:W-:Y:S01]  /*4ad0*/  SHF.R.U32.HI R6, RZ, 0x18, R172 ;  /* 0x00000018ff067819 */ /* 0x000fe200000116ac */
[----:B------:R-:W2:Y:S01]  /*4ae0*/  MUFU.EX2 R124, R124 ;  /* 0x0000007c007c7308 */ /* 0x000ea20000000800 */
[----:B------:R-:W-:Y:S01]  /*4af0*/  LOP3.LUT R9, R9, 0xff, RZ, 0xc0, !PT ;  /* 0x000000ff09097812 */ /* 0x000fe200078ec0ff */
[--C-:B------:R-:W-:Y:S01]  /*4b00*/  FFMA.FTZ R234, R60, c[0x0][0x23c], -R131.reuse ;  /* 0x00008f003cea7a23 */ /* 0x100fe20000010883 */
[----:B------:R-:W-:Y:S01]  /*4b10*/  PRMT R11, R11, 0x5410, R12 ;  /* 0x000054100b0b7816 */ /* 0x000fe2000000000c */
[--C-:B------:R-:W-:Y:S01]  /*4b20*/  FFMA.FTZ R129, R10, c[0x0][0x23c], -R131.reuse ;  /* 0x00008f000a817a23 */ /* 0x100fe20000010883 */
[----:B------:R-:W-:Y:S01]  /*4b30*/  LOP3.LUT R12, R173, UR20, R174, 0x96, !PT ;  /* 0x00000014ad0c7c12 */ /* 0x000fe2000f8e96ae */
[----:B------:R-:W-:Y:S01]  /*4b40*/  FFMA.FTZ R221, R59, c[0x0][0x23c], -R232 ;  /* 0x00008f003bdd7a23 */ /* 0x000fe200000108e8 */
[----:B------:R-:W-:Y:S01]  /*4b50*/  PRMT R9, R9, 0x5410, R6 ;  /* 0x0000541009097816 */ /* 0x000fe20000000006 */
[----:B------:R-:W-:Y:S01]  /*4b60*/  MUFU.EX2 R122, R122 ;  /* 0x0000007a007a7308 */ /* 0x000fe20000000800 */
[----:B------:R-:W-:Y:S01]  /*4b70*/  LOP3.LUT R6, R12, 0xffff, RZ, 0xc0, !PT ;  /* 0x0000ffff0c067812 */ /* 0x000fe200078ec0ff */
        /* <DEDUP_REMOVED lines=8> */
[--C-:B------:R-:W-:Y:S01]  /*4c00*/  FFMA.FTZ R228, R76, c[0x0][0x23c], -R131.reuse ;  /* 0x00008f004ce47a23 */ /* 0x100fe20000010883 */
[----:B------:R-:W-:Y:S01]  /*4c10*/  LOP3.LUT R6, R169, UR21, R170, 0x96, !PT ;  /* 0x00000015a9067c12 */ /* 0x000fe2000f8e96aa */
[----:B------:R-:W-:Y:S01]  /*4c20*/  FFMA.FTZ R231, R33, c[0x0][0x23c], -R232 ;  /* 0x00008f0021e77a23 */ /* 0x000fe200000108e8 */
[----:B------:R-:W-:Y:S01]  /*4c30*/  SHF.R.U32.HI R10, RZ, 0x18, R12 ;  /* 0x00000018ff0a7819 */ /* 0x000fe2000001160c */
[----:B------:R-:W-:Y:S01]  /*4c40*/  FFMA.FTZ R230, R79, c[0x0][0x23c], -R232 ;  /* 0x00008f004fe67a23 */ /* 0x000fe200000108e8 */
[--C-:B------:R-:W-:Y:S01]  /*4c50*/  SHF.R.U32.HI R19, RZ, 0x10, R6.reuse ;  /* 0x00000010ff137819 */ /* 0x100fe20000011606 */
[----:B------:R-:W3:Y:S01]  /*4c60*/  MUFU.EX2 R126, R126 ;  /* 0x0000007e007e7308 */ /* 0x000ee20000000800 */
[C---:B------:R-:W-:Y:S01]  /*4c70*/  LOP3.LUT R12, R6.reuse, 0xffff, RZ, 0xc0, !PT ;  /* 0x0000ffff060c7812 */ /* 0x040fe200078ec0ff */
[----:B------:R-:W-:Y:S01]  /*4c80*/  LDSM.16.MT88.4 R76, [R208+0x1c000] ;  /* 0x01c00000d04c783b */ /* 0x000fe20000004200 */
[----:B------:R-:W-:Y:S01]  /*4c90*/  LOP3.LUT R35, R6, 0xff, RZ, 0xc0, !PT ;  /* 0x000000ff06237812 */ /* 0x000fe200078ec0ff */
[--C-:B------:R-:W-:Y:S01]  /*4ca0*/  FFMA.FTZ R220, R106, c[0x0][0x23c], -R131.reuse ;  /* 0x00008f006adc7a23 */ /* 0x100fe20000010883 */
[----:B------:R-:W-:Y:S01]  /*4cb0*/  SHF.R.U32.HI R6, RZ, 0x18, R6 ;  /* 0x00000018ff067819 */ /* 0x000fe20000011606 */
[----:B------:R-:W-:Y:S01]  /*4cc0*/  LDSM.16.MT88.4 R60, [R205+0x1a000] ;  /* 0x01a00000cd3c783b */ /* 0x000fe20000004200 */
[----:B------:R-:W-:Y:S01]  /*4cd0*/  LOP3.LUT R19, R19, 0xff, RZ, 0xc0, !PT ;  /* 0x000000ff13137812 */ /* 0x000fe200078ec0ff */
[----:B------:R-:W-:Y:S01]  /*4ce0*/  MUFU.EX2 R234, R234 ;  /* 0x000000ea00ea7308 */ /* 0x000fe20000000800 */
[----:B------:R-:W-:Y:S01]  /*4cf0*/  SHF.R.U32.HI R14, RZ, 0x10, R168 ;  /* 0x00000010ff0e7819 */ /* 0x000fe200000116a8 */
[--C-:B------:R-:W-:Y:S01]  /*4d00*/  FFMA.FTZ R219, R104, c[0x0][0x23c], -R131.reuse ;  /* 0x00008f0068db7a23 */ /* 0x100fe20000010883 */
[----:B--2---:R-:W-:Y:S01]  /*4d10*/  F2FP.PACK_AB R225, R124, R125 ;  /* 0x0000007d7ce1723e */ /* 0x004fe200000000ff */
[----:B------:R-:W-:Y:S01]  /*4d20*/  FFMA.FTZ R187, R107, c[0x0][0x23c], -R232 ;  /* 0x00008f006bbb7a23 */ /* 0x000fe200000108e8 */
[----:B------:R-:W-:Y:S01]  /*4d30*/  PRMT R19, R19, 0x5410, R6 ;  /* 0x0000541013137816 */ /* 0x000fe20000000006 */
[----:B------:R-:W-:Y:S01]  /*4d40*/  FFMA.FTZ R186, R105, c[0x0][0x23c], -R232 ;  /* 0x00008f0069ba7a23 */ /* 0x000fe200000108e8 */
[----:B------:R-:W-:Y:S01]  /*4d50*/  LOP3.LUT R16, R168, 0xffff, RZ, 0xc0, !PT ;  /* 0x0000ffffa8107812 */ /* 0x000fe200078ec0ff */
[----:B------:R-:W2:Y:S01]  /*4d60*/  MUFU.EX2 R129, R129 ;  /* 0x0000008100817308 */ /* 0x000ea20000000800 */
[----:B------:R-:W-:Y:S01]  /*4d70*/  SHF.R.U32.HI R7, RZ, 0x18, R168 ;  /* 0x00000018ff077819 */ /* 0x000fe200000116a8 */
[----:B------:R-:W-:Y:S01]  /*4d80*/  HSET2.LE.AND R19, R19, R242, PT ;  /* 0x000000f213137233 */ /* 0x000fe20003803000 */
[----:B------:R-:W-:Y:S01]  /*4d90*/  LOP3.LUT R14, R14, 0xff, RZ, 0xc0, !PT ;  /* 0x000000ff0e0e7812 */ /* 0x000fe200078ec0ff */
[--C-:B------:R-:W-:Y:S01]  /*4da0*/  FFMA.FTZ R218, R102, c[0x0][0x23c], -R131.reuse ;  /* 0x00008f0066da7a23 */ /* 0x100fe20000010883 */
[----:B------:R-:W-:Y:S01]  /*4db0*/  PRMT R224, R225, 0x7632, R224 ;  /* 0x00007632e1e07816 */ /* 0x000fe200000000e0 */
[--C-:B------:R-:W-:Y:S01]  /*4dc0*/  FFMA.FTZ R217, R100, c[0x0][0x23c], -R131.reuse ;  /* 0x00008f0064d97a23 */ /* 0x100fe20000010883 */
[----:B------:R-:W-:Y:S01]  /*4dd0*/  LOP3.LUT R17, R168, 0xff, RZ, 0xc0, !PT ;  /* 0x000000ffa8117812 */ /* 0x000fe200078ec0ff */
[----:B------:R-:W4:Y:S01]  /*4de0*/  MUFU.EX2 R221, R221 ;  /* 0x000000dd00dd7308 */ /* 0x000f220000000800 */
[----:B------:R-:W-:Y:S01]  /*4df0*/  SHF.R.U32.HI R16, RZ, 0x8, R16 ;  /* 0x00000008ff107819 */ /* 0x000fe20000011610 */
[----:B------:R-:W-:Y:S01]  /*4e00*/  FFMA.FTZ R216, R98, c[0x0][0x23c], -R131 ;  /* 0x00008f0062d87a23 */ /* 0x000fe20000010883 */
[----:B------:R-:W-:Y:S01]  /*4e10*/  PRMT R7, R14, 0x5410, R7 ;  /* 0x000054100e077816 */ /* 0x000fe20000000007 */
[----:B------:R-:W-:Y:S01]  /*4e20*/  FFMA.FTZ R215, R96, c[0x0][0x23c], -R131 ;  /* 0x00008f0060d77a23 */ /* 0x000fe20000010883 */
[----:B------:R-:W-:-:S02]  /*4e30*/  SHF.R.U32.HI R12, RZ, 0x8, R12 ;  /* 0x00000008ff0c7819 */ /* 0x000fc4000001160c */
[----:B------:R-:W-:Y:S01]  /*4e40*/  PRMT R4, R225, 0x5410, R224 ;  /* 0x00005410e1047816 */ /* 0x000fe200000000e0 */
[--C-:B------:R-:W-:Y:S01]  /*4e50*/  HSET2.LE.AND R8, R7, R242.reuse, PT ;  /* 0x000000f207087233 */ /* 0x100fe20003803000 */
[----:B---3--:R-:W-:Y:S01]  /*4e60*/  F2FP.PACK_AB R227, R126, R127 ;  /* 0x0000007f7ee3723e */ /* 0x008fe200000000ff */
[----:B------:R-:W-:Y:S01]  /*4e70*/  MUFU.EX2 R128, R128 ;  /* 0x0000008000807308 */ /* 0x000fe20000000800 */
[----:B--2---:R-:W-:Y:S02]  /*4e80*/  F2FP.PACK_AB R223, R129, R234 ;  /* 0x000000ea81df723e */ /* 0x004fe400000000ff */
[----:B------:R-:W-:Y:S02]  /*4e90*/  F2FP.PACK_AB R167, R122, R123 ;  /* 0x0000007b7aa7723e */ /* 0x000fe400000000ff */
[----:B------:R-:W-:Y:S02]  /*4ea0*/  PRMT R17, R17, 0x5410, R16 ;  /* 0x0000541011117816 */ /* 0x000fe40000000010 */
[----:B------:R-:W-:Y:S01]  /*4eb0*/  PRMT R35, R35, 0x5410, R12 ;  /* 0x0000541023237816 */ /* 0x000fe2000000000c */
[----:B------:R-:W2:Y:S01]  /*4ec0*/  MUFU.EX2 R229, R229 ;  /* 0x000000e500e57308 */ /* 0x000ea20000000800 */
[----:B------:R-:W-:Y:S01]  /*4ed0*/  LOP3.LUT R133, R19, R4, RZ, 0xc0, !PT ;  /* 0x0000000413857212 */ /* 0x000fe200078ec0ff */
[--C-:B------:R-:W-:Y:S01]  /*4ee0*/  HSET2.LE.AND R17, R17, R242.reuse, PT ;  /* 0x000000f211117233 */ /* 0x100fe20003803000 */
[----:B------:R-:W-:Y:S01]  /*4ef0*/  PRMT R226, R227, 0x7632, R226 ;  /* 0x00007632e3e27816 */ /* 0x000fe200000000e2 */
[----:B------:R-:W3:Y:S01]  /*4f00*/  LDSM.16.MT88.4 R4, [R208+0x18800] ;  /* 0x01880000d004783b */ /* 0x000ee20000004200 */
[----:B------:R-:W-:Y:S01]  /*4f10*/  PRMT R222, R223, 0x7632, R222 ;  /* 0x00007632dfde7816 */ /* 0x000fe200000000de */
[----:B------:R-:W-:Y:S01]  /*4f20*/  HSET2.LE.AND R35, R35, R242, PT ;  /* 0x000000f223237233 */ /* 0x000fe20003803000 */
[----:B------:R-:W-:Y:S01]  /*4f30*/  PRMT R166, R167, 0x7632, R166 ;  /* 0x00007632a7a67816 */ /* 0x000fe200000000a6 */
[----:B------:R-:W-:Y:S01]  /*4f40*/  MUFU.EX2 R228, R228 ;  /* 0x000000e400e47308 */ /* 0x000fe20000000800 */
[----:B------:R-:W-:-:S02]  /*4f50*/  PRMT R132, R227, 0x5410, R226 ;  /* 0x00005410e3847816 */ /* 0x000fc400000000e2 */
[----:B------:R-:W-:Y:S02]  /*4f60*/  PRMT R134, R223, 0x5410, R222 ;  /* 0x00005410df867816 */ /* 0x000fe400000000de */
[----:B------:R-:W-:Y:S02]  /*4f70*/  PRMT R135, R167, 0x5410, R166 ;  /* 0x00005410a7877816 */ /* 0x000fe400000000a6 */
[----:B------:R-:W-:Y:S01]  /*4f80*/  LOP3.LUT R132, R35, R132, RZ, 0xc0, !PT ;  /* 0x0000008423847212 */ /* 0x000fe200078ec0ff */
[----:B------:R-:W1:Y:S01]  /*4f90*/  MUFU.EX2 R233, R233 ;  /* 0x000000e900e97308 */ /* 0x000e620000000800 */
[----:B------:R-:W-:Y:S02]  /*4fa0*/  LOP3.LUT R134, R17, R134, RZ, 0xc0, !PT ;  /* 0x0000008611867212 */ /* 0x000fe400078ec0ff */
[----:B------:R-:W-:Y:S01]  /*4fb0*/  LOP3.LUT R135, R8, R135, RZ, 0xc0, !PT ;  /* 0x0000008708877212 */ /* 0x000fe200078ec0ff */
[--C-:B------:R-:W-:Y:S01]  /*4fc0*/  HSET2.LE.AND R8, R15, R242.reuse, PT ;  /* 0x000000f20f087233 */ /* 0x100fe20003803000 */
[----:B------:R-:W-:Y:S01]  /*4fd0*/  LOP3.LUT R13, R13, 0xff, RZ, 0xc0, !PT ;  /* 0x000000ff0d0d7812 */ /* 0x000fe200078ec0ff */
[----:B------:R-:W-:Y:S01]  /*4fe0*/  LDSM.16.MT88.4 R16, [R206+0x18800] ;  /* 0x01880000ce10783b */ /* 0x000fe20000004200 */
[----:B----4-:R-:W-:Y:S01]  /*4ff0*/  F2FP.PACK_AB R165, R221, R130 ;  /* 0x00000082dda5723e */ /* 0x010fe200000000ff */
[----:B------:R-:W-:Y:S01]  /*5000*/  MUFU.EX2 R231, R231 ;  /* 0x000000e700e77308 */ /* 0x000fe20000000800 */
[----:B------:R-:W-:Y:S01]  /*5010*/  PRMT R13, R13, 0x5410, R10 ;  /* 0x000054100d0d7816 */ /* 0x000fe2000000000a */
[C---:B------:R-:W-:Y:S01]  /*5020*/  HMMA.16816.F32 R136, R132.reuse, R140, RZ ;  /* 0x0000008c8488723c */ /* 0x040fe200000018ff */
[----:B------:R-:W-:Y:S01]  /*5030*/  PRMT R164, R165, 0x7632, R164 ;  /* 0x00007632a5a47816 */ /* 0x000fe200000000a4 */
[--C-:B------:R-:W-:Y:S01]  /*5040*/  HSET2.LE.AND R10, R11, R242.reuse, PT ;  /* 0x000000f20b0a7233 */ /* 0x100fe20003803000 */
[----:B--2---:R-:W-:Y:S01]  /*5050*/  F2FP.PACK_AB R35, R229, R128 ;  /* 0x00000080e523723e */ /* 0x004fe200000000ff */
[--C-:B------:R-:W-:Y:S01]  /*5060*/  HSET2.LE.AND R13, R13, R242.reuse, PT ;  /* 0x000000f20d0d7233 */ /* 0x100fe20003803000 */
[----:B------:R-:W-:Y:S01]  /*5070*/  PRMT R12, R165, 0x5410, R164 ;  /* 0x00005410a50c7816 */ /* 0x000fe200000000a4 */
[----:B------:R-:W2:Y:S01]  /*5080*/  MUFU.EX2 R230, R230 ;  /* 0x000000e600e67308 */ /* 0x000ea20000000800 */
[----:B-1----:R-:W-:Y:S01]  /*5090*/  F2FP.PACK_AB R33, R233, R228 ;  /* 0x000000e4e921723e */ /* 0x002fe200000000ff */
[----:B------:R-:W-:Y:S01]  /*50a0*/  HMMA.16816.F32 R140, R132, R142, RZ ;  /* 0x0000008e848c723c */ /* 0x000fe200000018ff */
[----:B------:R-:W-:Y:S01]  /*50b0*/  PRMT R34, R35, 0x7632, R34 ;  /* 0x0000763223227816 */ /* 0x000fe20000000022 */
[----:B------:R-:W-:Y:S01]  /*50c0*/  HSET2.LE.AND R11, R9, R242, PT ;  /* 0x000000f2090b7233 */ /* 0x000fe20003803000 */
[----:B------:R-:W-:-:S02]  /*50d0*/  PRMT R32, R33, 0x7632, R32 ;  /* 0x0000763221207816 */ /* 0x000fc40000000020 */
[----:B------:R-:W-:Y:S01]  /*50e0*/  LOP3.LUT R9, R13, R12, RZ, 0xc0, !PT ;  /* 0x0000000c0d097212 */ /* 0x000fe200078ec0ff */
[----:B------:R-:W-:Y:S01]  /*50f0*/  MUFU.EX2 R220, R220 ;  /* 0x000000dc00dc7308 */ /* 0x000fe20000000800 */
[----:B------:R-:W-:Y:S01]  /*5100*/  PRMT R15, R35, 0x5410, R34 ;  /* 0x00005410230f7816 */ /* 0x000fe20000000022 */
[C---:B------:R-:W-:Y:S01]  /*5110*/  HMMA.16816.F32 R152, R132.reuse, R156, RZ ;  /* 0x0000009c8498723c */ /* 0x040fe200000018ff */
[----:B------:R-:W-:Y:S02]  /*5120*/  PRMT R13, R33, 0x5410, R32 ;  /* 0x00005410210d7816 */ /* 0x000fe40000000020 */
[----:B------:R-:W-:Y:S02]  /*5130*/  LOP3.LUT R8, R8, R15, RZ, 0xc0, !PT ;  /* 0x0000000f08087212 */ /* 0x000fe400078ec0ff */
[----:B------:R-:W-:Y:S01]  /*5140*/  LOP3.LUT R10, R10, R13, RZ, 0xc0, !PT ;  /* 0x0000000d0a0a7212 */ /* 0x000fe200078ec0ff */
[----:B------:R-:W-:Y:S01]  /*5150*/  MUFU.EX2 R219, R219 ;  /* 0x000000db00db7308 */ /* 0x000fe20000000800 */
[----:B--2---:R-:W-:Y:S01]  /*5160*/  F2FP.PACK_AB R181, R230, R231 ;  /* 0x000000e7e6b5723e */ /* 0x004fe200000000ff */
[----:B------:R-:W-:Y:S01]  /*5170*/  HMMA.16816.F32 R160, R132, R36, RZ ;  /* 0x0000002484a0723c */ /* 0x000fe200000018ff */
[----:B------:R-:W-:-:S02]  /*5180*/  LOP3.LUT R182, R173, UR20, R174, 0x96, !PT ;  /* 0x00000014adb67c12 */ /* 0x000fc4000f8e96ae */
[C---:B------:R-:W-:Y:S02]  /*5190*/  PRMT R180, R181.reuse, 0x7632, R180 ;  /* 0x00007632b5b47816 */ /* 0x040fe400000000b4 */
[C---:B------:R-:W-:Y:S01]  /*51a0*/  LOP3.LUT R185, R168.reuse, 0xffff, RZ, 0xc0, !PT ;  /* 0x0000ffffa8b97812 */ /* 0x040fe200078ec0ff */
[----:B------:R-:W-:Y:S01]  /*51b0*/  MUFU.EX2 R187, R187 ;  /* 0x000000bb00bb7308 */ /* 0x000fe20000000800 */
[----:B------:R-:W-:Y:S01]  /*51c0*/  PRMT R12, R181, 0x5410, R180 ;  /* 0x00005410b50c7816 */ /* 0x000fe200000000b4 */
[C---:B------:R-:W-:Y:S01]  /*51d0*/  HMMA.16816.F32 R156, R132.reuse, R158, RZ ;  /* 0x0000009e849c723c */ /* 0x040fe200000018ff */
[----:B------:R-:W-:Y:S02]  /*51e0*/  SHF.R.U32.HI R184, RZ, 0x10, R168 ;  /* 0x00000010ffb87819 */ /* 0x000fe400000116a8 */
[----:B------:R-:W-:Y:S02]  /*51f0*/  LOP3.LUT R11, R11, R12, RZ, 0xc0, !PT ;  /* 0x0000000c0b0b7212 */ /* 0x000fe400078ec0ff */
[----:B------:R-:W1:Y:S01]  /*5200*/  LDSM.16.MT88.4 R12, [R204+0x18800] ;  /* 0x01880000cc0c783b */ /* 0x000e620000004200 */
[----:B------:R-:W2:Y:S01]  /*5210*/  MUFU.EX2 R186, R186 ;  /* 0x000000ba00ba7308 */ /* 0x000ea20000000800 */
[----:B------:R-:W-:Y:S01]  /*5220*/  LOP3.LUT R183, R168, 0xff, RZ, 0xc0, !PT ;  /* 0x000000ffa8b77812 */ /* 0x000fe200078ec0ff */
[----:B------:R-:W-:Y:S01]  /*5230*/  HMMA.16816.F32 R36, R132, R38, RZ ;  /* 0x000000268424723c */ /* 0x000fe200000018ff */
[----:B------:R-:W-:-:S02]  /*5240*/  SHF.R.U32.HI R241, RZ, 0x10, R172 ;  /* 0x00000010fff17819 */ /* 0x000fc400000116ac */
[----:B------:R-:W-:Y:S02]  /*5250*/  LOP3.LUT R29, R169, UR21, R170, 0x96, !PT ;  /* 0x00000015a91d7c12 */ /* 0x000fe4000f8e96aa */
[----:B------:R-:W-:Y:S01]  /*5260*/  SHF.R.U32.HI R246, RZ, 0x18, R168 ;  /* 0x00000018fff67819 */ /* 0x000fe200000116a8 */
[----:B------:R-:W-:Y:S02]  /*5270*/  MUFU.EX2 R218, R218 ;  /* 0x000000da00da7308 */ /* 0x000fe40000000800 */
[C---:B---3--:R-:W-:Y:S06]  /*5280*/  HMMA.16816.F32 R136, R8.reuse, R4, R136 ;  /* 0x000000040888723c */ /* 0x048fec0000001888 */
[----:B------:R-:W-:Y:S01]  /*5290*/  MUFU.EX2 R217, R217 ;  /* 0x000000d900d97308 */ /* 0x000fe20000000800 */
[----:B--2---:R-:W-:Y:S01]  /*52a0*/  F2FP.PACK_AB R179, R186, R187 ;  /* 0x000000bbbab3723e */ /* 0x004fe200000000ff */
[----:B------:R-:W-:Y:S01]  /*52b0*/  HMMA.16816.F32 R140, R8, R6, R140 ;  /* 0x00000006088c723c */ /* 0x000fe2000000188c */
[----:B------:R-:W2:Y:S05]  /*52c0*/  LDSM.16.MT88.4 R4, [R205+0x18800] ;  /* 0x01880000cd04783b */ /* 0x000eaa0000004200 */
[----:B------:R-:W-:Y:S02]  /*52d0*/  MUFU.EX2 R216, R216 ;  /* 0x000000d800d87308 */ /* 0x000fe40000000800 */
[C---:B------:R-:W-:Y:S06]  /*52e0*/  HMMA.16816.F32 R40, R132.reuse, R44, RZ ;  /* 0x0000002c8428723c */ /* 0x040fec00000018ff */
[----:B------:R-:W3:Y:S02]  /*52f0*/  MUFU.EX2 R215, R215 ;  /* 0x000000d700d77308 */ /* 0x000ee40000000800 */
[----:B------:R-:W-:Y:S08]  /*5300*/  HMMA.16816.F32 R64, R132, R68, RZ ;  /* 0x000000448440723c */ /* 0x000ff000000018ff */
[----:B-1----:R-:W-:Y:S01]  /*5310*/  HMMA.16816.F32 R160, R8, R12, R160 ;  /* 0x0000000c08a0723c */ /* 0x002fe200000018a0 */
[----:B---3--:R-:W-:-:S07]  /*5320*/  F2FP.PACK_AB R169, R215, R216 ;  /* 0x000000d8d7a9723e */ /* 0x008fce00000000ff */
[----:B------:R-:W-:Y:S01]  /*5330*/  HMMA.16816.F32 R36, R8, R14, R36 ;  /* 0x0000000e0824723c */ /* 0x000fe20000001824 */
[----:B------:R-:W-:Y:S01]  /*5340*/  LDSM.16.MT88.4 R12, [R204+0x1a800] ;  /* 0x01a80000cc0c783b */ /* 0x000fe20000004200 */
[----:B------:R-:W-:-:S06]  /*5350*/  PRMT R168, R169, 0x7632, R168 ;  /* 0x00007632a9a87816 */ /* 0x000fcc00000000a8 */
[----:B------:R-:W-:Y:S08]  /*5360*/  HMMA.16816.F32 R44, R132, R46, RZ ;  /* 0x0000002e842c723c */ /* 0x000ff000000018ff */
[C---:B--2---:R-:W-:Y:S08]  /*5370*/  HMMA.16816.F32 R152, R8.reuse, R4, R152 ;  /* 0x000000040898723c */ /* 0x044ff00000001898 */
[----:B------:R-:W-:Y:S01]  /*5380*/  HMMA.16816.F32 R156, R8, R6, R156 ;  /* 0x00000006089c723c */ /* 0x000fe2000000189c */
[----:B------:R-:W1:Y:S07]  /*5390*/  LDSM.16.MT88.4 R4, [R208+0x1a800] ;  /* 0x01a80000d004783b */ /* 0x000e6e0000004200 */
        /* <DEDUP_REMOVED lines=14> */
[C---:B------:R-:W-:Y:S08]  /*5480*/  HMMA.16816.F32 R48, R8.reuse, R72, R48 ;  /* 0x000000480830723c */ /* 0x040ff00000001830 */
[----:B------:R-:W-:Y:S08]  /*5490*/  HMMA.16816.F32 R52, R8, R74, R52 ;  /* 0x0000004a0834723c */ /* 0x000ff00000001834 */
        /* <DEDUP_REMOVED lines=9> */
[C---:B--2---:R-:W-:Y:S07]  /*5530*/  HMMA.16816.F32 R80, R8.reuse, R12, R80 ;  /* 0x0000000c0850723c */ /* 0x044fee0000001850 */
[----:B------:R-:W-:Y:S01]  /*5540*/  LOP3.LUT R12, R177, UR27, R178, 0x96, !PT ;  /* 0x0000001bb10c7c12 */ /* 0x000fe2000f8e96b2 */
[----:B---3--:R-:W-:Y:S01]  /*5550*/  HMMA.16816.F32 R56, R8, R16, R56 ;  /* 0x000000100838723c */ /* 0x008fe20000001838 */
[----:B------:R-:W-:-:S02]  /*5560*/  LOP3.LUT R13, R172, 0xff, RZ, 0xc0, !PT ;  /* 0x000000ffac0d7812 */ /* 0x000fc400078ec0ff */
[----:B------:R-:W-:Y:S02]  /*5570*/  PRMT R178, R179, 0x7632, R178 ;  /* 0x00007632b3b27816 */ /* 0x000fe400000000b2 */
[----:B------:R-:W-:Y:S02]  /*5580*/  ISETP.GE.U32.AND P6, PT, R236, R13, PT ;  /* 0x0000000dec00720c */ /* 0x000fe40003fc6070 */
[----:B------:R-:W-:Y:S01]  /*5590*/  IMAD.WIDE.U32 R16, R12, -0x2daee0ad, RZ ;  /* 0xd2511f530c107825 */ /* 0x000fe200078e00ff */
[----:B------:R-:W-:Y:S01]  /*55a0*/  LOP3.LUT R12, R91, UR26, R88, 0x96, !PT ;  /* 0x0000001a5b0c7c12 */ /* 0x000fe2000f8e9658 */
[----:B------:R-:W-:Y:S03]  /*55b0*/  HMMA.16816.F32 R60, R8, R18, R60 ;  /* 0x00000012083c723c */ /* 0x000fe6000000183c */
[----:B------:R-:W-:-:S04]  /*55c0*/  LOP3.LUT R238, R17, UR19, R90, 0x96, !PT ;  /* 0x0000001311ee7c12 */ /* 0x000fc8000f8e965a */
[----:B------:R-:W-:Y:S01]  /*55d0*/  IMAD.WIDE.U32 R18, R12, -0x326172a9, RZ ;  /* 0xcd9e8d570c127825 */ /* 0x000fe200078e00ff */
[C---:B------:R-:W-:Y:S03]  /*55e0*/  HMMA.16816.F32 R88, R132.reuse, R92, RZ ;  /* 0x0000005c8458723c */ /* 0x040fe600000018ff */
[----:B------:R-:W-:Y:S01]  /*55f0*/  IMAD.WIDE.U32 R238, R238, -0x326172a9, RZ ;  /* 0xcd9e8d57eeee7825 */ /* 0x000fe200078e00ff */
[C-C-:B------:R-:W-:Y:S02]  /*5600*/  LOP3.LUT R12, R19.reuse, UR25, R176.reuse, 0x96, !PT ;  /* 0x00000019130c7c12 */ /* 0x140fe4000f8e96b0 */
[----:B------:R-:W-:Y:S02]  /*5610*/  LOP3.LUT R19, R19, UR25, R176, 0x96, !PT ;  /* 0x0000001913137c12 */ /* 0x000fe4000f8e96b0 */
[----:B------:R-:W-:Y:S01]  /*5620*/  HMMA.16816.F32 R92, R132, R94, RZ ;  /* 0x0000005e845c723c */ /* 0x000fe200000018ff */
[----:B------:R-:W-:-:S05]  /*5630*/  IMAD.WIDE.U32 R176, R12, -0x2daee0ad, RZ ;  /* 0xd2511f530cb07825 */ /* 0x000fca00078e00ff */
[----:B------:R-:W-:Y:S02]  /*5640*/  LOP3.LUT R12, R177, UR5, R16, 0x96, !PT ;  /* 0x00000005b10c7c12 */ /* 0x000fe4000f8e9610 */
[----:B------:R-:W-:Y:S01]  /*5650*/  HMMA.16816.F32 R84, R8, R14, R84 ;  /* 0x0000000e0854723c */ /* 0x000fe20000001854 */
[----:B------:R-:W-:Y:S02]  /*5660*/  F2FP.PACK_AB R177, R219, R220 ;  /* 0x000000dcdbb1723e */ /* 0x000fe400000000ff */
[----:B------:R-:W-:-:S04]  /*5670*/  IMAD.WIDE.U32 R26, R12, -0x326172a9, RZ ;  /* 0xcd9e8d570c1a7825 */ /* 0x000fc800078e00ff */
[C-C-:B------:R-:W-:Y:S01]  /*5680*/  LOP3.LUT R14, R239.reuse, UR18, R18.reuse, 0x96, !PT ;  /* 0x00000012ef0e7c12 */ /* 0x140fe2000f8e9612 */
[C---:B-1----:R-:W-:Y:S01]  /*5690*/  HMMA.16816.F32 R88, R8.reuse, R4, R88 ;  /* 0x000000040858723c */ /* 0x042fe20000001858 */
[----:B------:R-:W-:Y:S02]  /*56a0*/  LOP3.LUT R18, R239, UR18, R18, 0x96, !PT ;  /* 0x00000012ef127c12 */ /* 0x000fe4000f8e9612 */
[----:B------:R-:W-:Y:S01]  /*56b0*/  LOP3.LUT R239, R172, 0xffff, RZ, 0xc0, !PT ;  /* 0x0000ffffacef7812 */ /* 0x000fe200078ec0ff */
[----:B------:R-:W-:Y:S01]  /*56c0*/  IMAD.WIDE.U32 R14, R14, -0x2daee0ad, RZ ;  /* 0xd2511f530e0e7825 */ /* 0x000fe200078e00ff */
[----:B------:R-:W-:Y:S02]  /*56d0*/  SHF.R.U32.HI R173, RZ, 0x18, R172 ;  /* 0x00000018ffad7819 */ /* 0x000fe400000116ac */
[----:B------:R-:W-:Y:S01]  /*56e0*/  LOP3.LUT R4, R27, UR11, R238, 0x96, !PT ;  /* 0x0000000b1b047c12 */ /* 0x000fe2000f8e96ee */
[----:B------:R-:W-:Y:S01]  /*56f0*/  HMMA.16816.F32 R92, R8, R6, R92 ;  /* 0x00000006085c723c */ /* 0x000fe2000000185c */
[----:B------:R-:W-:-:S02]  /*5700*/  LOP3.LUT R15, R15, UR9, R176, 0x96, !PT ;  /* 0x000000090f0f7c12 */ /* 0x000fc4000f8e96b0 */
[----:B------:R-:W-:Y:S02]  /*5710*/  ISETP.GE.U32.AND P0, PT, R236, R173, PT ;  /* 0x000000adec00720c */ /* 0x000fe40003f06070 */
[----:B------:R-:W-:Y:S01]  /*5720*/  PRMT R176, R177, 0x7632, R176 ;  /* 0x00007632b1b07816 */ /* 0x000fe200000000b0 */
[----:B------:R-:W-:Y:S01]  /*5730*/  IMAD.WIDE.U32 R16, R15, -0x326172a9, RZ ;  /* 0xcd9e8d570f107825 */ /* 0x000fe200078e00ff */
[----:B------:R-:W-:Y:S02]  /*5740*/  F2FP.PACK_AB R173, R217, R218 ;  /* 0x000000dad9ad723e */ /* 0x000fe400000000ff */
[----:B------:R-:W-:Y:S02]  /*5750*/  PRMT R12, R177, 0x5410, R176 ;  /* 0x00005410b10c7816 */ /* 0x000fe400000000b0 */
[----:B------:R-:W-:Y:S02]  /*5760*/  LOP3.LUT R15, R16, 0xff, RZ, 0xc0, !PT ;  /* 0x000000ff100f7812 */ /* 0x000fe400078ec0ff */
[----:B------:R-:W-:-:S02]  /*5770*/  LOP3.LUT R7, R17, UR21, R26, 0x96, !PT ;  /* 0x0000001511077c12 */ /* 0x000fc4000f8e961a */
[----:B------:R-:W-:Y:S02]  /*5780*/  ISETP.GE.U32.AND P2, PT, R236, R15, PT ;  /* 0x0000000fec00720c */ /* 0x000fe40003f46070 */
[----:B------:R-:W-:Y:S02]  /*5790*/  LOP3.LUT R15, R7, 0xffff, RZ, 0xc0, !PT ;  /* 0x0000ffff070f7812 */ /* 0x000fe400078ec0ff */
[----:B------:R-:W-:Y:S02]  /*57a0*/  LOP3.LUT R6, R16, 0xffff, RZ, 0xc0, !PT ;  /* 0x0000ffff10067812 */ /* 0x000fe400078ec0ff */
[----:B------:R-:W-:Y:S02]  /*57b0*/  SHF.R.U32.HI R15, RZ, 0x8, R15 ;  /* 0x00000008ff0f7819 */ /* 0x000fe4000001160f */
[--C-:B------:R-:W-:Y:S02]  /*57c0*/  SHF.R.U32.HI R5, RZ, 0x10, R16.reuse ;  /* 0x00000010ff057819 */ /* 0x100fe40000011610 */
[----:B------:R-:W-:Y:S01]  /*57d0*/  SHF.R.U32.HI R13, RZ, 0x18, R16 ;  /* 0x00000018ff0d7819 */ /* 0x000fe20000011610 */
[----:B------:R-:W-:Y:S01]  /*57e0*/  IMAD.WIDE.U32 R16, R4, -0x2daee0ad, RZ ;  /* 0xd2511f5304107825 */ /* 0x000fe200078e00ff */
[----:B------:R-:W-:-:S02]  /*57f0*/  LOP3.LUT R15, R15, 0xffff, RZ, 0xc0, !PT ;  /* 0x0000ffff0f0f7812 */ /* 0x000fc400078ec0ff */
[----:B------:R-:W-:Y:S02]  /*5800*/  @P0 LOP3.LUT R240, R240, 0x1, RZ, 0xfc, !PT ;  /* 0x00000001f0f00812 */ /* 0x000fe400078efcff */
[----:B------:R-:W-:Y:S02]  /*5810*/  LOP3.LUT R4, R17, UR20, R14, 0x96, !PT ;  /* 0x0000001411047c12 */ /* 0x000fe4000f8e960e */
[----:B------:R-:W-:Y:S02]  /*5820*/  LOP3.LUT R243, R16, 0xffff, RZ, 0xc0, !PT ;  /* 0x0000ffff10f37812 */ /* 0x000fe400078ec0ff */
[----:B------:R-:W-:Y:S02]  /*5830*/  LOP3.LUT R17, R7, 0xff, RZ, 0xc0, !PT ;  /* 0x000000ff07117812 */ /* 0x000fe400078ec0ff */
[C---:B------:R-:W-:Y:S02]  /*5840*/  ISETP.GE.U32.AND P1, PT, R236.reuse, R15, PT ;  /* 0x0000000fec00720c */ /* 0x040fe40003f26070 */
[----:B------:R-:W-:-:S02]  /*5850*/  ISETP.GE.U32.AND P0, PT, R236, R17, PT ;  /* 0x00000011ec00720c */ /* 0x000fc40003f06070 */
[----:B------:R-:W-:Y:S02]  /*5860*/  ISETP.GE.U32.AND P4, PT, R236, R13, PT ;  /* 0x0000000dec00720c */ /* 0x000fe40003f86070 */
[--C-:B------:R-:W-:Y:S02]  /*5870*/  SHF.R.U32.HI R13, RZ, 0x18, R7.reuse ;  /* 0x00000018ff0d7819 */ /* 0x100fe40000011607 */
[----:B------:R-:W-:Y:S02]  /*5880*/  SHF.R.U32.HI R7, RZ, 0x10, R7 ;  /* 0x00000010ff077819 */ /* 0x000fe40000011607 */
[----:B------:R-:W-:Y:S02]  /*5890*/  SHF.R.U32.HI R6, RZ, 0x8, R6 ;  /* 0x00000008ff067819 */ /* 0x000fe40000011606 */
[----:B------:R-:W-:Y:S01]  /*58a0*/  LOP3.LUT R7, R7, 0xff, RZ, 0xc0, !PT ;  /* 0x000000ff07077812 */ /* 0x000fe200078ec0ff */
[----:B------:R-:W-:Y:S01]  /*58b0*/  @!P1 HADD2 R120, -R176.H0_H0, -RZ.H0_H0 ;  /* 0xa00000ffb0789230 */ /* 0x000fe20000000900 */
[----:B------:R-:W-:Y:S01]  /*58c0*/  LOP3.LUT R5, R5, 0xff, RZ, 0xc0, !PT ;  /* 0x000000ff05057812 */ /* 0x000fe200078ec0ff */
[----:B------:R-:W-:Y:S01]  /*58d0*/  @!P0 HADD2 R121, -R177.H0_H0, -RZ.H0_H0 ;  /* 0xa00000ffb1798230 */ /* 0x000fe20000000900 */
[----:B------:R-:W-:-:S02]  /*58e0*/  PRMT R172, R173, 0x7632, R172 ;  /* 0x00007632adac7816 */ /* 0x000fc400000000ac */
[----:B------:R-:W-:Y:S01]  /*58f0*/  @!P1 PRMT R176, R120, 0x5410, RZ ;  /* 0x0000541078b09816 */ /* 0x000fe200000000ff */
[----:B------:R-:W-:Y:S01]  /*5900*/  IMAD.MOV.U32 R120, RZ, RZ, R184 ;  /* 0x000000ffff787224 */ /* 0x000fe200078e00b8 */
[C---:B------:R-:W-:Y:S01]  /*5910*/  ISETP.GE.U32.AND P1, PT, R236.reuse, R7, PT ;  /* 0x00000007ec00720c */ /* 0x040fe20003f26070 */
[--C-:B------:R-:W-:Y:S01]  /*5920*/  FFMA.FTZ R184, R101, c[0x0][0x23c], -R232.reuse ;  /* 0x00008f0065b87a23 */ /* 0x100fe200000108e8 */
[----:B------:R-:W-:Y:S01]  /*5930*/  @!P0 PRMT R177, R121, 0x5410, RZ ;  /* 0x0000541079b18816 */ /* 0x000fe200000000ff */
[----:B------:R-:W-:Y:S01]  /*5940*/  IMAD.MOV.U32 R121, RZ, RZ, R185 ;  /* 0x000000ffff797224 */ /* 0x000fe200078e00b9 */
[----:B------:R-:W-:Y:S01]  /*5950*/  ISETP.GE.U32.AND P0, PT, R236, R13, PT ;  /* 0x0000000dec00720c */ /* 0x000fe20003f06070 */
[----:B------:R-:W-:Y:S01]  /*5960*/  FFMA.FTZ R185, R103, c[0x0][0x23c], -R232 ;  /* 0x00008f0067b97a23 */ /* 0x000fe200000108e8 */
[----:B------:R-:W-:Y:S01]  /*5970*/  PRMT R13, R179, 0x5410, R178 ;  /* 0x00005410b30d7816 */ /* 0x000fe200000000b2 */
[----:B------:R-:W-:Y:S01]  /*5980*/  MUFU.EX2 R184, R184 ;  /* 0x000000b800b87308 */ /* 0x000fe20000000800 */
[----:B------:R-:W-:Y:S01]  /*5990*/  LOP3.LUT R7, R6, 0xffff, RZ, 0xc0, !PT ;  /* 0x0000ffff06077812 */ /* 0x000fe200078ec0ff */
[----:B------:R-:W-:Y:S01]  /*59a0*/  @!P2 HADD2 R103, -R173.H0_H0, -RZ.H0_H0 ;  /* 0xa00000ffad67a230 */ /* 0x000fe20000000900 */
[----:B------:R-:W-:-:S02]  /*59b0*/  PRMT R14, R173, 0x5410, R172 ;  /* 0x00005410ad0e7816 */ /* 0x000fc400000000ac */
[----:B------:R-:W-:Y:S01]  /*59c0*/  LOP3.LUT R28, R16, 0xff, RZ, 0xc0, !PT ;  /* 0x000000ff101c7812 */ /* 0x000fe200078ec0ff */
[----:B------:R-:W-:Y:S01]  /*59d0*/  @!P1 HADD2 R111, -R179.H0_H0, -RZ.H0_H0 ;  /* 0xa00000ffb36f9230 */ /* 0x000fe20000000900 */
[----:B------:R-:W-:Y:S01]  /*59e0*/  @!P2 PRMT R173, R103, 0x5410, RZ ;  /* 0x0000541067ada816 */ /* 0x000fe200000000ff */
[----:B------:R-:W1:Y:S01]  /*59f0*/  MUFU.EX2 R185, R185 ;  /* 0x000000b900b97308 */ /* 0x000e620000000800 */
[----:B------:R-:W-:Y:S01]  /*5a00*/  SHF.R.U32.HI R244, RZ, 0x10, R16 ;  /* 0x00000010fff47819 */ /* 0x000fe20000011610 */
[----:B------:R-:W-:Y:S01]  /*5a10*/  @!P0 HADD2 R119, -R178.H0_H0, -RZ.H0_H0 ;  /* 0xa00000ffb2778230 */ /* 0x000fe20000000900 */
[----:B------:R-:W-:Y:S01]  /*5a20*/  @!P1 PRMT R179, R111, 0x5410, RZ ;  /* 0x000054106fb39816 */ /* 0x000fe200000000ff */
[----:B------:R-:W-:Y:S01]  /*5a30*/  IMAD.MOV.U32 R111, RZ, RZ, R182 ;  /* 0x000000ffff6f7224 */ /* 0x000fe200078e00b6 */
[----:B------:R-:W-:Y:S01]  /*5a40*/  ISETP.GE.U32.AND P1, PT, R236, R5, PT ;  /* 0x00000005ec00720c */ /* 0x000fe20003f26070 */
[----:B------:R-:W-:Y:S01]  /*5a50*/  FFMA.FTZ R182, R97, c[0x0][0x23c], -R232 ;  /* 0x00008f0061b67a23 */ /* 0x000fe200000108e8 */
[----:B------:R-:W-:-:S02]  /*5a60*/  SHF.R.U32.HI R5, RZ, 0x10, R4 ;  /* 0x00000010ff057819 */ /* 0x000fc40000011604 */
[----:B------:R-:W-:Y:S01]  /*5a70*/  @!P0 PRMT R178, R119, 0x5410, RZ ;  /* 0x0000541077b28816 */ /* 0x000fe200000000ff */
[----:B------:R-:W-:Y:S01]  /*5a80*/  IMAD.MOV.U32 R119, RZ, RZ, R183 ;  /* 0x000000ffff777224 */ /* 0x000fe200078e00b7 */
[C---:B------:R-:W-:Y:S01]  /*5a90*/  ISETP.GE.U32.AND P0, PT, R236.reuse, R7, PT ;  /* 0x00000007ec00720c */ /* 0x040fe20003f06070 */
[----:B------:R-:W-:Y:S01]  /*5aa0*/  FFMA.FTZ R183, R99, c[0x0][0x23c], -R232 ;  /* 0x00008f0063b77a23 */ /* 0x000fe200000108e8 */
[----:B------:R-:W-:Y:S01]  /*5ab0*/  LOP3.LUT R5, R5, 0xff, RZ, 0xc0, !PT ;  /* 0x000000ff05057812 */ /* 0x000fe200078ec0ff */
[----:B------:R-:W-:Y:S01]  /*5ac0*/  MUFU.EX2 R182, R182 ;  /* 0x000000b600b67308 */ /* 0x000fe20000000800 */
[----:B------:R-:W-:Y:S02]  /*5ad0*/  SHF.R.U32.HI R245, RZ, 0x18, R16 ;  /* 0x00000018fff57819 */ /* 0x000fe40000011610 */
[----:B------:R-:W-:Y:S02]  /*5ae0*/  ISETP.GE.U32.AND P3, PT, R236, R5, PT ;  /* 0x00000005ec00720c */ /* 0x000fe40003f66070 */
[----:B------:R-:W-:-:S02]  /*5af0*/  LOP3.LUT R5, R4, 0xff, RZ, 0xc0, !PT ;  /* 0x000000ff04057812 */ /* 0x000fc400078ec0ff */
[----:B-1----:R-:W-:Y:S01]  /*5b00*/  F2FP.PACK_AB R175, R184, R185 ;  /* 0x000000b9b8af723e */ /* 0x002fe200000000ff */
[----:B------:R-:W1:Y:S01]  /*5b10*/  MUFU.EX2 R183, R183 ;  /* 0x000000b700b77308 */ /* 0x000e620000000800 */
[----:B------:R-:W-:Y:S01]  /*5b20*/  ISETP.GE.U32.AND P2, PT, R236, R5, PT ;  /* 0x00000005ec00720c */ /* 0x000fe20003f46070 */
[----:B------:R-:W-:Y:S01]  /*5b30*/  @!P0 HADD2 R102, -R172.H0_H0, -RZ.H0_H0 ;  /* 0xa00000ffac668230 */ /* 0x000fe20000000900 */
[----:B------:R-:W-:Y:S01]  /*5b40*/  PRMT R174, R175, 0x7632, R174 ;  /* 0x00007632afae7816 */ /* 0x000fe200000000ae */
[----:B------:R-:W-:Y:S01]  /*5b50*/  @!P1 HADD2 R100, -R175.H0_H0, -RZ.H0_H0 ;  /* 0xa00000ffaf649230 */ /* 0x000fe20000000900 */
[----:B------:R-:W-:Y:S02]  /*5b60*/  SHF.R.U32.HI R5, RZ, 0x18, R4 ;  /* 0x00000018ff057819 */ /* 0x000fe40000011604 */
[----:B------:R-:W-:Y:S01]  /*5b70*/  LOP3.LUT R4, R4, 0xffff, RZ, 0xc0, !PT ;  /* 0x0000ffff04047812 */ /* 0x000fe200078ec0ff */
[----:B------:R-:W-:Y:S01]  /*5b80*/  @!P4 HADD2 R101, -R174.H0_H0, -RZ.H0_H0 ;  /* 0xa00000ffae65c230 */ /* 0x000fe20000000900 */
[----:B------:R-:W-:-:S02]  /*5b90*/  @!P0 PRMT R172, R102, 0x5410, RZ ;  /* 0x0000541066ac8816 */ /* 0x000fc400000000ff */
[----:B------:R-:W-:Y:S02]  /*5ba0*/  SHF.R.U32.HI R4, RZ, 0x8, R4 ;  /* 0x00000008ff047819 */ /* 0x000fe40000011604 */
[----:B------:R-:W-:Y:S01]  /*5bb0*/  PRMT R15, R175, 0x5410, R174 ;  /* 0x00005410af0f7816 */ /* 0x000fe200000000ae */
[----:B------:R-:W-:Y:S01]  /*5bc0*/  @!P2 HADD2 R99, -R169.H0_H0, -RZ.H0_H0 ;  /* 0xa00000ffa963a230 */ /* 0x000fe20000000900 */
[----:B------:R-:W-:Y:S02]  /*5bd0*/  ISETP.GE.U32.AND P0, PT, R236, R5, PT ;  /* 0x00000005ec00720c */ /* 0x000fe40003f06070 */
[----:B------:R-:W-:Y:S02]  /*5be0*/  @!P4 PRMT R174, R101, 0x5410, RZ ;  /* 0x0000541065aec816 */ /* 0x000fe400000000ff */
[----:B------:R-:W-:Y:S02]  /*5bf0*/  @!P1 PRMT R175, R100, 0x5410, RZ ;  /* 0x0000541064af9816 */ /* 0x000fe400000000ff */
[----:B------:R-:W-:Y:S01]  /*5c00*/  LOP3.LUT R5, R4, 0xffff, RZ, 0xc0, !PT ;  /* 0x0000ffff04057812 */ /* 0x000fe200078ec0ff */
[----:B------:R-:W2:Y:S01]  /*5c10*/  LDSM.16.MT88.4 R100, [R204+0x1c000] ;  /* 0x01c00000cc64783b */ /* 0x000ea20000004200 */
[----:B------:R-:W-:-:S02]  /*5c20*/  LOP3.LUT R4, R111, 0xffff, RZ, 0xc0, !PT ;  /* 0x0000ffff6f047812 */ /* 0x000fc400078ec0ff */
[----:B------:R-:W-:Y:S02]  /*5c30*/  ISETP.GE.U32.AND P1, PT, R236, R5, PT ;  /* 0x00000005ec00720c */ /* 0x000fe40003f26070 */
[----:B------:R-:W-:Y:S02]  /*5c40*/  SHF.R.U32.HI R4, RZ, 0x8, R4 ;  /* 0x00000008ff047819 */ /* 0x000fe40000011604 */
[----:B-1----:R-:W-:Y:S02]  /*5c50*/  F2FP.PACK_AB R171, R182, R183 ;  /* 0x000000b7b6ab723e */ /* 0x002fe400000000ff */
[----:B------:R-:W-:Y:S02]  /*5c60*/  LOP3.LUT R5, R4, 0xffff, RZ, 0xc0, !PT ;  /* 0x0000ffff04057812 */ /* 0x000fe400078ec0ff */
[----:B------:R-:W-:Y:S01]  /*5c70*/  PRMT R170, R171, 0x7632, R170 ;  /* 0x00007632abaa7816 */ /* 0x000fe200000000aa */
[----:B------:R-:W-:Y:S01]  /*5c80*/  @!P3 HADD2 R97, -R171.H0_H0, -RZ.H0_H0 ;  /* 0xa00000ffab61b230 */ /* 0x000fe20000000900 */
[----:B------:R-:W-:-:S02]  /*5c90*/  ISETP.GE.U32.AND P4, PT, R236, R5, PT ;  /* 0x00000005ec00720c */ /* 0x000fc40003f86070 */
[----:B------:R-:W-:Y:S01]  /*5ca0*/  LOP3.LUT R5, R111, 0xff, RZ, 0xc0, !PT ;  /* 0x000000ff6f057812 */ /* 0x000fe200078ec0ff */
[----:B------:R-:W-:Y:S01]  /*5cb0*/  @!P0 HADD2 R96, -R170.H0_H0, -RZ.H0_H0 ;  /* 0xa00000ffaa608230 */ /* 0x000fe20000000900 */
[----:B------:R-:W-:Y:S01]  /*5cc0*/  PRMT R16, R169, 0x5410, R168 ;  /* 0x00005410a9107816 */ /* 0x000fe200000000a8 */
[----:B------:R-:W-:Y:S01]  /*5cd0*/  @!P1 HADD2 R98, -R168.H0_H0, -RZ.H0_H0 ;  /* 0xa00000ffa8629230 */ /* 0x000fe20000000900 */
[----:B------:R-:W-:Y:S02]  /*5ce0*/  @!P2 PRMT R169, R99, 0x5410, RZ ;  /* 0x0000541063a9a816 */ /* 0x000fe400000000ff */
[----:B------:R-:W-:Y:S02]  /*5cf0*/  ISETP.GE.U32.AND P2, PT, R236, R5, PT ;  /* 0x00000005ec00720c */ /* 0x000fe40003f46070 */
[----:B------:R-:W-:Y:S02]  /*5d00*/  SHF.R.U32.HI R5, RZ, 0x18, R111 ;  /* 0x00000018ff057819 */ /* 0x000fe4000001166f */
[----:B------:R-:W-:Y:S01]  /*5d10*/  PRMT R17, R171, 0x5410, R170 ;  /* 0x00005410ab117816 */ /* 0x000fe200000000aa */
[----:B------:R-:W-:Y:S01]  /*5d20*/  @!P4 HADD2 R107, -R34.H0_H0, -RZ.H0_H0 ;  /* 0xa00000ff226bc230 */ /* 0x000fe20000000900 */
[----:B------:R-:W-:-:S02]  /*5d30*/  @!P0 PRMT R170, R96, 0x5410, RZ ;  /* 0x0000541060aa8816 */ /* 0x000fc400000000ff */
[----:B------:R-:W-:Y:S02]  /*5d40*/  ISETP.GE.U32.AND P0, PT, R236, R5, PT ;  /* 0x00000005ec00720c */ /* 0x000fe40003f06070 */
[----:B------:R-:W1:Y:S01]  /*5d50*/  LDSM.16.MT88.4 R4, [R204+0x1c800] ;  /* 0x01c80000cc04783b */ /* 0x000e620000004200 */
[----:B------:R-:W-:Y:S02]  /*5d60*/  @!P1 PRMT R168, R98, 0x5410, RZ ;  /* 0x0000541062a89816 */ /* 0x000fe400000000ff */
[----:B------:R-:W-:Y:S01]  /*5d70*/  @!P3 PRMT R171, R97, 0x5410, RZ ;  /* 0x0000541061abb816 */ /* 0x000fe200000000ff */
[----:B------:R-:W-:Y:S01]  /*5d80*/  @!P2 HADD2 R108, -R35.H0_H0, -RZ.H0_H0 ;  /* 0xa00000ff236ca230 */ /* 0x000fe20000000900 */
[----:B------:R-:W-:Y:S02]  /*5d90*/  @!P4 PRMT R34, R107, 0x5410, RZ ;  /* 0x000054106b22c816 */ /* 0x000fe400000000ff */
[----:B------:R-:W-:Y:S01]  /*5da0*/  ISETP.GE.U32.AND P4, PT, R236, R119, PT ;  /* 0x00000077ec00720c */ /* 0x000fe20003f86070 */
[----:B--2---:R-:W-:Y:S01]  /*5db0*/  HMMA.16816.F32 R96, R132, R100, RZ ;  /* 0x000000648460723c */ /* 0x004fe200000018ff */
[----:B------:R-:W-:-:S02]  /*5dc0*/  @!P2 PRMT R35, R108, 0x5410, RZ ;  /* 0x000054106c23a816 */ /* 0x000fc400000000ff */
[----:B------:R-:W-:-:S05]  /*5dd0*/  @!P0 HADD2 R109, -R164.H0_H0, -RZ.H0_H0 ;  /* 0xa00000ffa46d8230 */ /* 0x000fca0000000900 */
[----:B------:R-:W-:Y:S01]  /*5de0*/  @!P0 PRMT R164, R109, 0x5410, RZ ;  /* 0x000054106da48816 */ /* 0x000fe200000000ff */
[----:B------:R-:W-:Y:S11]  /*5df0*/  HMMA.16816.F32 R100, R132, R102, RZ ;  /* 0x000000668464723c */ /* 0x000ff600000018ff */
[----:B------:R-:W-:Y:S04]  /*5e00*/  @!UPT UIADD3 URZ, URZ, URZ, URZ ;  /* 0x0000003f3f3ff290 */ /* 0x000fe8000fffe03f */
[C---:B-1----:R-:W-:Y:S07]  /*5e10*/  HMMA.16816.F32 R96, R8.reuse, R4, R96 ;  /* 0x000000040860723c */ /* 0x042fee0000001860 */
[----:B------:R-:W-:Y:S02]  /*5e20*/  SHF.R.U32.HI R5, RZ, 0x10, R111 ;  /* 0x00000010ff057819 */ /* 0x000fe4000001166f */
[----:B------:R-:W-:Y:S01]  /*5e30*/  HMMA.16816.F32 R100, R8, R6, R100 ;  /* 0x000000060864723c */ /* 0x000fe20000001864 */
[----:B------:R-:W-:-:S02]  /*5e40*/  LOP3.LUT R4, R29, 0xffff, RZ, 0xc0, !PT ;  /* 0x0000ffff1d047812 */ /* 0x000fc400078ec0ff */
[----:B------:R-:W-:Y:S02]  /*5e50*/  LOP3.LUT R5, R5, 0xff, RZ, 0xc0, !PT ;  /* 0x000000ff05057812 */ /* 0x000fe400078ec0ff */
[----:B------:R-:W-:Y:S02]  /*5e60*/  SHF.R.U32.HI R4, RZ, 0x8, R4 ;  /* 0x00000008ff047819 */ /* 0x000fe40000011604 */
[----:B------:R-:W-:Y:S02]  /*5e70*/  ISETP.GE.U32.AND P1, PT, R236, R5, PT ;  /* 0x00000005ec00720c */ /* 0x000fe40003f26070 */
[----:B------:R-:W-:-:S04]  /*5e80*/  LOP3.LUT R5, R4, 0xffff, RZ, 0xc0, !PT ;  /* 0x0000ffff04057812 */ /* 0x000fc800078ec0ff */
[----:B------:R-:W-:Y:S02]  /*5e90*/  ISETP.GE.U32.AND P3, PT, R236, R5, PT ;  /* 0x00000005ec00720c */ /* 0x000fe40003f66070 */
[----:B------:R-:W-:-:S04]  /*5ea0*/  LOP3.LUT R5, R29, 0xff, RZ, 0xc0, !PT ;  /* 0x000000ff1d057812 */ /* 0x000fc800078ec0ff */
[----:B------:R-:W-:Y:S01]  /*5eb0*/  ISETP.GE.U32.AND P2, PT, R236, R5, PT ;  /* 0x00000005ec00720c */ /* 0x000fe20003f46070 */
[----:B------:R-:W-:Y:S01]  /*5ec0*/  @!P1 HADD2 R110, -R165.H0_H0, -RZ.H0_H0 ;  /* 0xa00000ffa56e9230 */ /* 0x000fe20000000900 */
[----:B------:R-:W-:-:S04]  /*5ed0*/  SHF.R.U32.HI R5, RZ, 0x10, R29 ;  /* 0x00000010ff057819 */ /* 0x000fc8000001161d */
[----:B------:R-:W-:Y:S01]  /*5ee0*/  @!P1 PRMT R165, R110, 0x5410, RZ ;  /* 0x000054106ea59816 */ /* 0x000fe200000000ff */
[----:B------:R-:W-:Y:S01]  /*5ef0*/  @!P3 HADD2 R105, -R226.H0_H0, -RZ.H0_H0 ;  /* 0xa00000ffe269b230 */ /* 0x000fe20000000900 */
[----:B------:R-:W1:Y:S01]  /*5f00*/  LDSM.16.MT88.4 R108, [R208+0x1e000] ;  /* 0x01e00000d06c783b */ /* 0x000e620000004200 */
[----:B------:R-:W-:-:S04]  /*5f10*/  LOP3.LUT R5, R5, 0xff, RZ, 0xc0, !PT ;  /* 0x000000ff05057812 */ /* 0x000fc800078ec0ff */
[----:B------:R-:W-:Y:S01]  /*5f20*/  @!P2 HADD2 R106, -R227.H0_H0, -RZ.H0_H0 ;  /* 0xa00000ffe36aa230 */ /* 0x000fe20000000900 */
[----:B------:R-:W-:Y:S02]  /*5f30*/  ISETP.GE.U32.AND P0, PT, R236, R5, PT ;  /* 0x00000005ec00720c */ /* 0x000fe40003f06070 */
[----:B------:R-:W-:Y:S02]  /*5f40*/  SHF.R.U32.HI R5, RZ, 0x18, R29 ;  /* 0x00000018ff057819 */ /* 0x000fe4000001161d */
[----:B------:R-:W-:Y:S01]  /*5f50*/  @!P2 PRMT R227, R106, 0x5410, RZ ;  /* 0x000054106ae3a816 */ /* 0x000fe200000000ff */
[----:B------:R-:W-:Y:S01]  /*5f60*/  @!P4 HADD2 R116, -R223.H0_H0, -RZ.H0_H0 ;  /* 0xa00000ffdf74c230 */ /* 0x000fe20000000900 */
[----:B------:R-:W-:Y:S02]  /*5f70*/  ISETP.GE.U32.AND P2, PT, R236, R5, PT ;  /* 0x00000005ec00720c */ /* 0x000fe40003f46070 */
[----:B------:R-:W-:Y:S01]  /*5f80*/  LOP3.LUT R241, R241, 0xff, RZ, 0xc0, !PT ;  /* 0x000000fff1f17812 */ /* 0x000fe200078ec0ff */
[----:B------:R-:W-:Y:S01]  /*5f90*/  @!P6 HADD2 R113, -R33.H0_H0, -RZ.H0_H0 ;  /* 0xa00000ff2171e230 */ /* 0x000fe20000000900 */
[----:B------:R-:W-:Y:S01]  /*5fa0*/  LOP3.LUT R5, R120, 0xff, RZ, 0xc0, !PT ;  /* 0x000000ff78057812 */ /* 0x000fe200078ec0ff */
[----:B------:R-:W-:Y:S01]  /*5fb0*/  ULDC UR4, c[0x0][0x228] ;  /* 0x00008a0000047ab9 */ /* 0x000fe20000000800 */
[----:B------:R-:W-:-:S02]  /*5fc0*/  SHF.R.U32.HI R4, RZ, 0x8, R121 ;  /* 0x00000008ff047819 */ /* 0x000fc40000011679 */
[----:B------:R-:W-:Y:S01]  /*5fd0*/  @!P3 PRMT R226, R105, 0x5410, RZ ;  /* 0x0000541069e2b816 */ /* 0x000fe200000000ff */
[----:B------:R-:W-:Y:S01]  /*5fe0*/  @!P0 HADD2 R104, -R225.H0_H0, -RZ.H0_H0 ;  /* 0xa00000ffe1688230 */ /* 0x000fe20000000900 */
[----:B------:R-:W-:Y:S01]  /*5ff0*/  ISETP.GE.U32.AND P3, PT, R236, R5, PT ;  /* 0x00000005ec00720c */ /* 0x000fe20003f66070 */
[----:B------:R2:W5:Y:S01]  /*6000*/  LDL.LU R29, [R1+0x68] ;  /* 0x00006800011d7983 */ /* 0x0005620000300800 */
[----:B------:R-:W-:Y:S01]  /*6010*/  LOP3.LUT R5, R4, 0xffff, RZ, 0xc0, !PT ;  /* 0x0000ffff04057812 */ /* 0x000fe200078ec0ff */
[----:B------:R-:W-:Y:S01]  /*6020*/  @!P2 HADD2 R118, -R224.H0_H0, -RZ.H0_H0 ;  /* 0xa00000ffe076a230 */ /* 0x000fe20000000900 */
[----:B------:R-:W-:Y:S02]  /*6030*/  @!P0 PRMT R225, R104, 0x5410, RZ ;  /* 0x0000541068e18816 */ /* 0x000fe400000000ff */
[----:B------:R-:W-:Y:S02]  /*6040*/  ISETP.GE.U32.AND P1, PT, R236, R5, PT ;  /* 0x00000005ec00720c */ /* 0x000fe40003f26070 */
[----:B------:R-:W3:Y:S01]  /*6050*/  LDSM.16.MT88.4 R4, [R208+0x1e800] ;  /* 0x01e80000d004783b */ /* 0x000ee20000004200 */
[----:B------:R-:W-:-:S02]  /*6060*/  SHF.R.U32.HI R239, RZ, 0x8, R239 ;  /* 0x00000008ffef7819 */ /* 0x000fc400000116ef */
[----:B------:R-:W-:Y:S02]  /*6070*/  ISETP.GE.U32.AND P0, PT, R236, R246, PT ;  /* 0x000000f6ec00720c */ /* 0x000fe40003f06070 */
[----:B------:R-:W-:Y:S01]  /*6080*/  @!P3 HADD2 R117, -R167.H0_H0, -RZ.H0_H0 ;  /* 0xa00000ffa775b230 */ /* 0x000fe20000000900 */
[----:B------:R-:W-:Y:S02]  /*6090*/  @!P2 PRMT R224, R118, 0x5410, RZ ;  /* 0x0000541076e0a816 */ /* 0x000fe400000000ff */
[----:B------:R-:W-:Y:S01]  /*60a0*/  @!P4 PRMT R223, R116, 0x5410, RZ ;  /* 0x0000541074dfc816 */ /* 0x000fe200000000ff */
[----:B-1----:R-:W-:Y:S02]  /*60b0*/  HMMA.16816.F32 R104, R132, R108, RZ ;  /* 0x0000006c8468723c */ /* 0x002fe400000018ff */
[----:B------:R-:W-:Y:S01]  /*60c0*/  @!P1 HADD2 R115, -R222.H0_H0, -RZ.H0_H0 ;  /* 0xa00000ffde739230 */ /* 0x000fe20000000900 */
[----:B------:R-:W-:Y:S02]  /*60d0*/  LOP3.LUT R239, R239, 0xffff, RZ, 0xc0, !PT ;  /* 0x0000ffffefef7812 */ /* 0x000fe400078ec0ff */
[----:B------:R-:W-:-:S02]  /*60e0*/  @!P3 PRMT R167, R117, 0x5410, RZ ;  /* 0x0000541075a7b816 */ /* 0x000fc400000000ff */
[----:B------:R-:W1:Y:S01]  /*60f0*/  LDSM.16.MT88.4 R116, [R206+0x1e000] ;  /* 0x01e00000ce74783b */ /* 0x000e620000004200 */
[----:B------:R-:W-:Y:S01]  /*6100*/  @!P0 HADD2 R114, -R166.H0_H0, -RZ.H0_H0 ;  /* 0xa00000ffa6728230 */ /* 0x000fe20000000900 */
[----:B------:R-:W-:Y:S01]  /*6110*/  HMMA.16816.F32 R108, R132, R110, RZ ;  /* 0x0000006e846c723c */ /* 0x000fe200000018ff */
[----:B------:R-:W-:Y:S02]  /*6120*/  ISETP.GE.U32.AND P2, PT, R236, R239, PT ;  /* 0x000000efec00720c */ /* 0x000fe40003f46070 */
[----:B------:R-:W-:Y:S02]  /*6130*/  @!P1 PRMT R222, R115, 0x5410, RZ ;  /* 0x0000541073de9816 */ /* 0x000fe400000000ff */
[----:B------:R-:W-:Y:S02]  /*6140*/  SHF.R.U32.HI R243, RZ, 0x8, R243 ;  /* 0x00000008fff37819 */ /* 0x000fe400000116f3 */
[----:B------:R-:W-:Y:S02]  /*6150*/  @!P0 PRMT R166, R114, 0x5410, RZ ;  /* 0x0000541072a68816 */ /* 0x000fe400000000ff */
[----:B------:R-:W-:-:S02]  /*6160*/  ISETP.GE.U32.AND P5, PT, R236, R241, PT ;  /* 0x000000f1ec00720c */ /* 0x000fc40003fa6070 */
[----:B------:R-:W-:-:S04]  /*6170*/  ISETP.GE.U32.AND P4, PT, R236, R28, PT ;  /* 0x0000001cec00720c */ /* 0x000fc80003f86070 */
[----:B---3--:R-:W-:Y:S01]  /*6180*/  HMMA.16816.F32 R104, R8, R4, R104 ;  /* 0x000000040868723c */ /* 0x008fe20000001868 */
[----:B------:R-:W-:Y:S01]  /*6190*/  ISETP.GE.U32.AND P0, PT, R236, R245, PT ;  /* 0x000000f5ec00720c */ /* 0x000fe20003f06070 */
[----:B------:R-:W-:Y:S01]  /*61a0*/  @!P2 HADD2 R112, -R32.H0_H0, -RZ.H0_H0 ;  /* 0xa00000ff2070a230 */ /* 0x000fe20000000900 */
[----:B------:R-:W-:-:S06]  /*61b0*/  LOP3.LUT R243, R243, 0xffff, RZ, 0xc0, !PT ;  /* 0x0000fffff3f37812 */ /* 0x000fcc00078ec0ff */
[----:B------:R-:W-:Y:S01]  /*61c0*/  HMMA.16816.F32 R108, R8, R6, R108 ;  /* 0x00000006086c723c */ /* 0x000fe2000000186c */
[----:B------:R-:W-:Y:S02]  /*61d0*/  LOP3.LUT R5, R244, 0xff, RZ, 0xc0, !PT ;  /* 0x000000fff4057812 */ /* 0x000fe400078ec0ff */
[----:B------:R-:W-:Y:S02]  /*61e0*/  @!P6 PRMT R33, R113, 0x5410, RZ ;  /* 0x000054107121e816 */ /* 0x000fe400000000ff */
[----:B------:R-:W-:Y:S01]  /*61f0*/  LOP3.LUT P3, RZ, R240, 0x1, RZ, 0xc0, !PT ;  /* 0x00000001f0ff7812 */ /* 0x000fe2000786c0ff */
[----:B------:R-:W-:Y:S01]  /*6200*/  @!P5 HADD2 R237, -R181.H0_H0, -RZ.H0_H0 ;  /* 0xa00000ffb5edd230 */ /* 0x000fe20000000900 */
[----:B------:R-:W-:Y:S01]  /*6210*/  ISETP.GE.U32.AND P1, PT, R236, R5, PT ;  /* 0x00000005ec00720c */ /* 0x000fe20003f26070 */
[----:B------:R-:W-:Y:S01]  /*6220*/  IMAD R5, R19, -0x2daee0ad, RZ ;  /* 0xd2511f5313057824 */ /* 0x000fe200078e02ff */
[----:B------:R-:W-:Y:S01]  /*6230*/  USHF.L.U32 UR4, UR4, 0x3, URZ ;  /* 0x0000000304047899 */ /* 0x000fe2000800063f */
[----:B------:R-:W-:Y:S01]  /*6240*/  IMAD.WIDE.U32 R18, R18, -0x2daee0ad, RZ ;  /* 0xd2511f5312127825 */ /* 0x000fe200078e00ff */
[----:B------:R-:W-:Y:S01]  /*6250*/  LOP3.LUT R4, R27, UR11, R238, 0x96, !PT ;  /* 0x0000000b1b047c12 */ /* 0x000fe2000f8e96ee */
[----:B------:R2:W5:Y:S01]  /*6260*/  LDL.LU R28, [R1+0x64] ;  /* 0x00006400011c7983 */ /* 0x0005620000300800 */
[----:B------:R-:W-:Y:S01]  /*6270*/  @!P2 PRMT R32, R112, 0x5410, RZ ;  /* 0x000054107020a816 */ /* 0x000fe200000000ff */
[----:B------:R-:W-:Y:S01]  /*6280*/  FFMA.FTZ R27, R21, c[0x0][0x23c], -R232 ;  /* 0x00008f00151b7a23 */ /* 0x000fe200000108e8 */
[----:B------:R-:W-:Y:S01]  /*6290*/  LOP3.LUT R5, R19, UR9, R5, 0x96, !PT ;  /* 0x0000000913057c12 */ /* 0x000fe2000f8e9605 */
[----:B-1----:R-:W-:Y:S01]  /*62a0*/  HMMA.16816.F32 R112, R132, R116, RZ ;  /* 0x000000748470723c */ /* 0x002fe200000018ff */
[----:B------:R-:W-:-:S02]  /*62b0*/  ISETP.GE.U32.AND P2, PT, R236, R243, PT ;  /* 0x000000f3ec00720c */ /* 0x000fc40003f46070 */
[----:B------:R-:W-:Y:S01]  /*62c0*/  @!P5 PRMT R181, R237, 0x5410, RZ ;  /* 0x00005410edb5d816 */ /* 0x000fe200000000ff */
[----:B------:R-:W-:-:S04]  /*62d0*/  IMAD.WIDE.U32 R244, R5, -0x326172a9, RZ ;  /* 0xcd9e8d5705f47825 */ /* 0x000fc800078e00ff */
[----:B------:R-:W-:Y:S01]  /*62e0*/  IMAD.WIDE.U32 R4, R4, -0x2daee0ad, RZ ;  /* 0xd2511f5304047825 */ /* 0x000fe200078e00ff */
[----:B------:R-:W-:Y:S01]  /*62f0*/  HMMA.16816.F32 R116, R132, R118, RZ ;  /* 0x000000768474723c */ /* 0x000fe200000018ff */
[----:B------:R-:W-:Y:S02]  /*6300*/  LOP3.LUT R121, R245, UR21, R26, 0x96, !PT ;  /* 0x00000015f5797c12 */ /* 0x000fe4000f8e961a */
[----:B------:R-:W-:Y:S02]  /*6310*/  LOP3.LUT R238, R244, 0xffff, RZ, 0xc0, !PT ;  /* 0x0000fffff4ee7812 */ /* 0x000fe400078ec0ff */
[----:B------:R-:W-:Y:S02]  /*6320*/  LOP3.LUT R18, R5, UR20, R18, 0x96, !PT ;  /* 0x0000001405127c12 */ /* 0x000fe4000f8e9612 */
[C---:B------:R-:W-:Y:S02]  /*6330*/  LOP3.LUT R236, R4.reuse, 0xffff, RZ, 0xc0, !PT ;  /* 0x0000ffff04ec7812 */ /* 0x040fe400078ec0ff */
[----:B------:R-:W-:-:S02]  /*6340*/  LOP3.LUT R243, R4, 0xff, RZ, 0xc0, !PT ;  /* 0x000000ff04f37812 */ /* 0x000fc400078ec0ff */
[--C-:B------:R-:W-:Y:S02]  /*6350*/  SHF.R.U32.HI R120, RZ, 0x10, R4.reuse ;  /* 0x00000010ff787819 */ /* 0x100fe40000011604 */
[----:B------:R-:W-:Y:S02]  /*6360*/  SHF.R.U32.HI R19, RZ, 0x18, R4 ;  /* 0x00000018ff137819 */ /* 0x000fe40000011604 */
[----:B------:R-:W1:Y:S01]  /*6370*/  LDSM.16.MT88.4 R4, [R206+0x1e800] ;  /* 0x01e80000ce04783b */ /* 0x000e620000004200 */
[----:B------:R-:W-:Y:S02]  /*6380*/  SHF.R.U32.HI R246, RZ, 0x18, R121 ;  /* 0x00000018fff67819 */ /* 0x000fe40000011679 */
[----:B------:R-:W-:Y:S02]  /*6390*/  SHF.R.U32.HI R245, RZ, 0x18, R18 ;  /* 0x00000018fff57819 */ /* 0x000fe40000011612 */
[----:B------:R-:W-:Y:S02]  /*63a0*/  SHF.R.U32.HI R236, RZ, 0x8, R236 ;  /* 0x00000008ffec7819 */ /* 0x000fe400000116ec */
[----:B------:R-:W-:-:S02]  /*63b0*/  LOP3.LUT R120, R120, 0xff, RZ, 0xc0, !PT ;  /* 0x000000ff78787812 */ /* 0x000fc400078ec0ff */
[----:B------:R-:W-:Y:S02]  /*63c0*/  PRMT R243, R243, 0x5410, R236 ;  /* 0x00005410f3f37816 */ /* 0x000fe400000000ec */
[----:B------:R-:W-:Y:S02]  /*63d0*/  PRMT R19, R120, 0x5410, R19 ;  /* 0x0000541078137816 */ /* 0x000fe40000000013 */
[--C-:B------:R-:W-:Y:S02]  /*63e0*/  SHF.R.U32.HI R239, RZ, 0x10, R244.reuse ;  /* 0x00000010ffef7819 */ /* 0x100fe400000116f4 */
[----:B------:R-:W-:Y:S02]  /*63f0*/  LOP3.LUT R241, R244, 0xff, RZ, 0xc0, !PT ;  /* 0x000000fff4f17812 */ /* 0x000fe400078ec0ff */
[----:B------:R-:W-:Y:S02]  /*6400*/  SHF.R.U32.HI R244, RZ, 0x18, R244 ;  /* 0x00000018fff47819 */ /* 0x000fe400000116f4 */
[----:B------:R-:W-:-:S02]  /*6410*/  LOP3.LUT R239, R239, 0xff, RZ, 0xc0, !PT ;  /* 0x000000ffefef7812 */ /* 0x000fc400078ec0ff */
[----:B------:R-:W-:Y:S02]  /*6420*/  SHF.R.U32.HI R238, RZ, 0x8, R238 ;  /* 0x00000008ffee7819 */ /* 0x000fe400000116ee */
[----:B------:R-:W-:Y:S01]  /*6430*/  PRMT R244, R239, 0x5410, R244 ;  /* 0x00005410eff47816 */ /* 0x000fe200000000f4 */
[----:B------:R-:W-:Y:S01]  /*6440*/  FFMA.FTZ R239, R235, c[0x0][0x23c], -R232 ;  /* 0x00008f00ebef7a23 */ /* 0x000fe200000108e8 */
[----:B------:R-:W-:Y:S01]  /*6450*/  PRMT R241, R241, 0x5410, R238 ;  /* 0x00005410f1f17816 */ /* 0x000fe200000000ee */
[----:B------:R-:W-:Y:S02]  /*6460*/  @!P3 HADD2 R235, -R180.H0_H0, -RZ.H0_H0 ;  /* 0xa00000ffb4ebb230 */ /* 0x000fe40000000900 */
[----:B------:R3:W-:Y:S01]  /*6470*/  MUFU.EX2 R232, R239 ;  /* 0x000000ef00e87308 */ /* 0x0007e20000000800 */
[----:B-1----:R-:W-:Y:S02]  /*6480*/  HMMA.16816.F32 R112, R8, R4, R112 ;  /* 0x000000040870723c */ /* 0x002fe40000001870 */
[----:B------:R-:W-:-:S06]  /*6490*/  @!P3 PRMT R180, R235, 0x5410, RZ ;  /* 0x00005410ebb4b816 */ /* 0x000fcc00000000ff */
[----:B------:R-:W-:Y:S01]  /*64a0*/  HMMA.16816.F32 R116, R8, R6, R116 ;  /* 0x000000060874723c */ /* 0x000fe20000001874 */
[C---:B------:R-:W-:Y:S02]  /*64b0*/  LOP3.LUT R5, R121.reuse, 0xffff, RZ, 0xc0, !PT ;  /* 0x0000ffff79057812 */ /* 0x040fe400078ec0ff */
[----:B------:R-:W-:Y:S01]  /*64c0*/  LOP3.LUT R4, R121, 0xff, RZ, 0xc0, !PT ;  /* 0x000000ff79047812 */ /* 0x000fe200078ec0ff */
[----:B------:R-:W-:Y:S01]  /*64d0*/  HSET2.LE.AND R244, R244, R242, PT ;  /* 0x000000f2f4f47233 */ /* 0x000fe20003803000 */
[----:B------:R-:W-:Y:S02]  /*64e0*/  LOP3.LUT P3, RZ, R240, 0x2, RZ, 0xc0, !PT ;  /* 0x00000002f0ff7812 */ /* 0x000fe4000786c0ff */
[----:B------:R-:W-:Y:S02]  /*64f0*/  SHF.R.U32.HI R6, RZ, 0x10, R121 ;  /* 0x00000010ff067819 */ /* 0x000fe40000011679 */
[----:B------:R-:W-:Y:S02]  /*6500*/  SHF.R.U32.HI R7, RZ, 0x8, R5 ;  /* 0x00000008ff077819 */ /* 0x000fe40000011605 */
[----:B------:R-:W-:-:S02]  /*6510*/  LOP3.LUT R5, R6, 0xff, RZ, 0xc0, !PT ;  /* 0x000000ff06057812 */ /* 0x000fc400078ec0ff */
[----:B------:R-:W-:Y:S02]  /*6520*/  PRMT R26, R4, 0x5410, R7 ;  /* 0x00005410041a7816 */ /* 0x000fe40000000007 */
[----:B------:R-:W-:Y:S02]  /*6530*/  PRMT R246, R5, 0x5410, R246 ;  /* 0x0000541005f67816 */ /* 0x000fe400000000f6 */
[C---:B------:R-:W-:Y:S02]  /*6540*/  LOP3.LUT R4, R18.reuse, 0xffff, RZ, 0xc0, !PT ;  /* 0x0000ffff12047812 */ /* 0x040fe400078ec0ff */
[----:B------:R-:W-:Y:S02]  /*6550*/  SHF.R.U32.HI R5, RZ, 0x10, R18 ;  /* 0x00000010ff057819 */ /* 0x000fe40000011612 */
[----:B------:R-:W-:Y:S02]  /*6560*/  SHF.R.U32.HI R7, RZ, 0x8, R4 ;  /* 0x00000008ff077819 */ /* 0x000fe40000011604 */
[----:B------:R-:W-:Y:S01]  /*6570*/  LOP3.LUT R4, R5, 0xff, RZ, 0xc0, !PT ;  /* 0x000000ff05047812 */ /* 0x000fe200078ec0ff */
[----:B------:R-:W-:Y:S01]  /*6580*/  FADD.FTZ R5, R127, R126 ;  /* 0x0000007e7f057221 */ /* 0x000fe20000010000 */
[----:B------:R-:W-:-:S02]  /*6590*/  LOP3.LUT R6, R18, 0xff, RZ, 0xc0, !PT ;  /* 0x000000ff12067812 */ /* 0x000fc400078ec0ff */
[----:B------:R-:W-:Y:S01]  /*65a0*/  PRMT R245, R4, 0x5410, R245 ;  /* 0x0000541004f57816 */ /* 0x000fe200000000f5 */
[----:B------:R-:W-:Y:S01]  /*65b0*/  FADD.FTZ R4, R125, R124 ;  /* 0x0000007c7d047221 */ /* 0x000fe20000010000 */
[----:B------:R-:W-:Y:S01]  /*65c0*/  PRMT R18, R6, 0x5410, R7 ;  /* 0x0000541006127816 */ /* 0x000fe20000000007 */
[----:B------:R-:W1:Y:S01]  /*65d0*/  LDSM.16.MT88.4 R124, [R205+0x1e000] ;  /* 0x01e00000cd7c783b */ /* 0x000e620000004200 */
[----:B------:R-:W-:Y:S02]  /*65e0*/  FADD.FTZ R234, R234, R5 ;  /* 0x00000005eaea7221 */ /* 0x000fe40000010000 */
[----:B------:R-:W-:Y:S02]  /*65f0*/  FADD.FTZ R123, R123, R4 ;  /* 0x000000047b7b7221 */ /* 0x000fe40000010000 */
[----:B------:R-:W4:Y:S01]  /*6600*/  LDSM.16.MT88.4 R4, [R205+0x1e800] ;  /* 0x01e80000cd04783b */ /* 0x000f220000004200 */
[----:B------:R-:W-:Y:S02]  /*6610*/  FADD.FTZ R129, R129, R234 ;  /* 0x000000ea81817221 */ /* 0x000fe40000010000 */
[----:B------:R-:W-:-:S02]  /*6620*/  FADD.FTZ R236, R122, R123 ;  /* 0x0000007b7aec7221 */ /* 0x000fc40000010000 */
[--C-:B------:R-:W-:Y:S02]  /*6630*/  FFMA.FTZ R234, R22, c[0x0][0x23c], -R131.reuse ;  /* 0x00008f0016ea7a23 */ /* 0x100fe40000010883 */
[----:B------:R-:W-:Y:S02]  /*6640*/  FFMA.FTZ R131, R20, c[0x0][0x23c], -R131 ;  /* 0x00008f0014837a23 */ /* 0x000fe40000010883 */
[----:B------:R-:W-:Y:S02]  /*6650*/  FADD.FTZ R236, R130, R236 ;  /* 0x000000ec82ec7221 */ /* 0x000fe40000010000 */
[----:B---3--:R-:W-:Y:S01]  /*6660*/  IMAD.MOV.U32 R239, RZ, RZ, R131 ;  /* 0x000000ffffef7224 */ /* 0x008fe200078e0083 */
[----:B------:R-:W-:Y:S01]  /*6670*/  MUFU.EX2 R234, R234 ;  /* 0x000000ea00ea7308 */ /* 0x000fe20000000800 */
[----:B------:R-:W-:-:S07]  /*6680*/  FADD.FTZ R238, R128, R129 ;  /* 0x0000008180ee7221 */ /* 0x000fce0000010000 */
[----:B------:R-:W3:Y:S01]  /*6690*/  MUFU.EX2 R239, R239 ;  /* 0x000000ef00ef7308 */ /* 0x000ee20000000800 */
[C---:B-1----:R-:W-:Y:S08]  /*66a0*/  HMMA.16816.F32 R120, R132.reuse, R124, RZ ;  /* 0x0000007c8478723c */ /* 0x042ff000000018ff */
[----:B------:R-:W-:Y:S11]  /*66b0*/  HMMA.16816.F32 R124, R132, R126, RZ ;  /* 0x0000007e847c723c */ /* 0x000ff600000018ff */
[----:B------:R-:W-:Y:S05]  /*66c0*/  @!UPT UIADD3 URZ, URZ, URZ, URZ ;  /* 0x0000003f3f3ff290 */ /* 0x000fea000fffe03f */
[C---:B----4-:R-:W-:Y:S08]  /*66d0*/  HMMA.16816.F32 R120, R8.reuse, R4, R120 ;  /* 0x000000040878723c */ /* 0x050ff00000001878 */
[----:B------:R-:W-:Y:S01]  /*66e0*/  HMMA.16816.F32 R124, R8, R6, R124 ;  /* 0x00000006087c723c */ /* 0x000fe2000000187c */
[----:B------:R-:W1:Y:S01]  /*66f0*/  LDSM.16.MT88.4 R4, [R204+0x1e000] ;  /* 0x01e00000cc04783b */ /* 0x000e620000004200 */
[----:B------:R-:W-:-:S02]  /*6700*/  HSET2.LE.AND R235, R26, R242, PT ;  /* 0x000000f21aeb7233 */ /* 0x000fc40003803000 */
[--C-:B------:R-:W-:Y:S01]  /*6710*/  HSET2.LE.AND R246, R246, R242.reuse, PT ;  /* 0x000000f2f6f67233 */ /* 0x100fe20003803000 */
[----:B---3--:R-:W-:Y:S02]  /*6720*/  F2FP.PACK_AB R240, R239, R234 ;  /* 0x000000eaeff0723e */ /* 0x008fe400000000ff */
[----:B------:R-:W-:Y:S02]  /*6730*/  LOP3.LUT R12, R235, R12, RZ, 0xc0, !PT ;  /* 0x0000000ceb0c7212 */ /* 0x000fe400078ec0ff */
[----:B------:R-:W-:Y:S01]  /*6740*/  PRMT R235, R240, 0x7632, R235 ;  /* 0x00007632f0eb7816 */ /* 0x000fe200000000eb */
[C---:B-1----:R-:W-:Y:S07]  /*6750*/  HMMA.16816.F32 R128, R132.reuse, R4, RZ ;  /* 0x000000048480723c */ /* 0x042fee00000018ff */
[--C-:B------:R-:W-:Y:S01]  /*6760*/  HSET2.LE.AND R5, R241, R242.reuse, PT ;  /* 0x000000f2f1057233 */ /* 0x100fe20003803000 */
[----:B------:R-:W-:Y:S01]  /*6770*/  HMMA.16816.F32 R132, R132, R6, RZ ;  /* 0x000000068484723c */ /* 0x000fe200000018ff */
[----:B------:R-:W1:Y:S06]  /*6780*/  MUFU.EX2 R241, R27 ;  /* 0x0000001b00f17308 */ /* 0x000e6c0000000800 */
[----:B------:R-:W-:-:S02]  /*6790*/  HSET2.LE.AND R7, R19, R242, PT ;  /* 0x000000f213077233 */ /* 0x000fc40003803000 */
[--C-:B------:R-:W-:Y:S02]  /*67a0*/  HSET2.LE.AND R6, R243, R242.reuse, PT ;  /* 0x000000f2f3067233 */ /* 0x100fe40003803000 */
[--C-:B------:R-:W-:Y:S02]  /*67b0*/  HSET2.LE.AND R19, R18, R242.reuse, PT ;  /* 0x000000f212137233 */ /* 0x100fe40003803000 */
[----:B------:R-:W-:Y:S01]  /*67c0*/  HSET2.LE.AND R242, R245, R242, PT ;  /* 0x000000f2f5f27233 */ /* 0x000fe20003803000 */
[----:B------:R-:W-:Y:S02]  /*67d0*/  LOP3.LUT R14, R5, R14, RZ, 0xc0, !PT ;  /* 0x0000000e050e7212 */ /* 0x000fe400078ec0ff */
[----:B------:R-:W-:Y:S02]  /*67e0*/  LOP3.LUT R13, R246, R13, RZ, 0xc0, !PT ;  /* 0x0000000df60d7212 */ /* 0x000fe400078ec0ff */
[----:B------:R-:W-:Y:S01]  /*67f0*/  LOP3.LUT R15, R244, R15, RZ, 0xc0, !PT ;  /* 0x0000000ff40f7212 */ /* 0x000fe200078ec0ff */
[----:B------:R-:W-:Y:S01]  /*6800*/  FADD.FTZ R229, R229, R238 ;  /* 0x000000eee5e57221 */ /* 0x000fe20000010000 */
[----:B------:R-:W-:Y:S01]  /*6810*/  LOP3.LUT R5, R242, R17, RZ, 0xc0, !PT ;  /* 0x00000011f2057212 */ /* 0x000fe200078ec0ff */
[----:B------:R-:W-:Y:S01]  /*6820*/  UIMAD.WIDE UR26, UR4, 0x2, URZ ;  /* 0x00000002041a78a5 */ /* 0x000fe2000f8e023f */
[----:B-1----:R-:W-:Y:S01]  /*6830*/  F2FP.PACK_AB R242, R241, R232 ;  /* 0x000000e8f1f2723e */ /* 0x002fe200000000ff */
[----:B------:R-:W-:Y:S01]  /*6840*/  FADD.FTZ R236, R221, R236 ;  /* 0x000000ecddec7221 */ /* 0x000fe20000010000 */
[----:B------:R-:W-:Y:S01]  /*6850*/  @!P4 HADD2 R22, -R240.H0_H0, -RZ.H0_H0 ;  /* 0xa00000fff016c230 */ /* 0x000fe20000000900 */
[----:B------:R2:W5:Y:S01]  /*6860*/  LDL.LU R27, [R1+0x60] ;  /* 0x00006000011b7983 */ /* 0x0005620000300800 */
[----:B------:R-:W-:-:S02]  /*6870*/  PRMT R237, R242, 0x7632, R237 ;  /* 0x00007632f2ed7816 */ /* 0x000fc400000000ed */
[----:B------:R-:W-:Y:S02]  /*6880*/  LOP3.LUT R4, R19, R16, RZ, 0xc0, !PT ;  /* 0x0000001013047212 */ /* 0x000fe400078ec0ff */
[----:B------:R-:W-:Y:S01]  /*6890*/  PRMT R17, R240, 0x5410, R235 ;  /* 0x00005410f0117816 */ /* 0x000fe200000000eb */
[----:B------:R-:W-:Y:S01]  /*68a0*/  FADD.FTZ R228, R228, R229 ;  /* 0x000000e5e4e47221 */ /* 0x000fe20000010000 */
[----:B------:R-:W-:Y:S01]  /*68b0*/  PRMT R16, R242, 0x5410, R237 ;  /* 0x00005410f2107816 */ /* 0x000fe200000000ed */
[----:B------:R-:W-:Y:S01]  /*68c0*/  FADD.FTZ R231, R231, R236 ;  /* 0x000000ece7e77221 */ /* 0x000fe20000010000 */
[----:B------:R-:W-:Y:S01]  /*68d0*/  LOP3.LUT R6, R6, R17, RZ, 0xc0, !PT ;  /* 0x0000001106067212 */ /* 0x000fe200078ec0ff */
[----:B------:R-:W-:Y:S01]  /*68e0*/  @!P2 HADD2 R21, -R235.H0_H0, -RZ.H0_H0 ;  /* 0xa00000ffeb15a230 */ /* 0x000fe20000000900 */
[----:B------:R-:W-:Y:S01]  /*68f0*/  LOP3.LUT R7, R7, R16, RZ, 0xc0, !PT ;  /* 0x0000001007077212 */ /* 0x000fe200078ec0ff */
[----:B------:R-:W-:Y:S01]  /*6900*/  @!P1 HADD2 R20, -R242.H0_H0, -RZ.H0_H0 ;  /* 0xa00000fff2149230 */ /* 0x000fe20000000900 */
[----:B------:R-:W1:Y:S04]  /*6910*/  LDSM.16.MT88.4 R16, [R204+0x1e800] ;  /* 0x01e80000cc10783b */ /* 0x000e680000004200 */
[----:B------:R2:W5:Y:S01]  /*6920*/  LDL.LU R26, [R1+0x58] ;  /* 0x00005800011a7983 */ /* 0x0005620000300800 */
[----:B------:R-:W-:Y:S01]  /*6930*/  FADD.FTZ R233, R233, R228 ;  /* 0x000000e4e9e97221 */ /* 0x000fe20000010000 */
[----:B------:R-:W-:Y:S01]  /*6940*/  @!P0 HADD2 R3, -R237.H0_H0, -RZ.H0_H0 ;  /* 0xa00000ffed038230 */ /* 0x000fe20000000900 */
[----:B------:R-:W-:Y:S01]  /*6950*/  FADD.FTZ R230, R230, R231 ;  /* 0x000000e7e6e67221 */ /* 0x000fe20000010000 */
[----:B------:R-:W-:Y:S01]  /*6960*/  @!P4 PRMT R240, R22, 0x5410, RZ ;  /* 0x0000541016f0c816 */ /* 0x000fe200000000ff */
[----:B------:R-:W-:Y:S01]  /*6970*/  FADD.FTZ R220, R220, R233 ;  /* 0x000000e9dcdc7221 */ /* 0x000fe20000010000 */
[----:B------:R-:W-:Y:S01]  /*6980*/  @!P2 PRMT R235, R21, 0x5410, RZ ;  /* 0x0000541015eba816 */ /* 0x000fe200000000ff */
[----:B------:R-:W-:Y:S01]  /*6990*/  FADD.FTZ R187, R187, R230 ;  /* 0x000000e6bbbb7221 */ /* 0x000fe20000010000 */
[----:B------:R-:W-:Y:S01]  /*69a0*/  @!P0 PRMT R237, R3, 0x5410, RZ ;  /* 0x0000541003ed8816 */ /* 0x000fe200000000ff */
[----:B------:R-:W-:Y:S01]  /*69b0*/  FADD.FTZ R219, R219, R220 ;  /* 0x000000dcdbdb7221 */ /* 0x000fe20000010000 */
[----:B------:R-:W-:Y:S01]  /*69c0*/  @!P1 PRMT R242, R20, 0x5410, RZ ;  /* 0x0000541014f29816 */ /* 0x000fe200000000ff */
        /* <DEDUP_REMOVED lines=12> */
[C---:B-1----:R-:W-:Y:S04]  /*6a90*/  HMMA.16816.F32 R128, R8.reuse, R16, R128 ;  /* 0x000000100880723c */ /* 0x042fe80000001880 */
[----:B------:R-:W-:Y:S04]  /*6aa0*/  STL [R1+0x2c], R3 ;  /* 0x00002c0301007387 */ /* 0x000fe80000100800 */
        /* <DEDUP_REMOVED lines=99> */
[----:B------:R-:W-:-:S03]  /*70e0*/  IADD3 R12, P0, R8, UR26, RZ ;  /* 0x0000001a080c7c10 */ /* 0x000fc6000ff1e0ff */
[----:B------:R-:W-:Y:S01]  /*70f0*/  STG.E.U16 [R8.64], R227 ;  /* 0x000000e308007986 */ /* 0x000fe2000c10150e */
[----:B------:R-:W-:-:S03]  /*7100*/  IADD3.X R13, R9, UR27, RZ, P0, !PT ;  /* 0x0000001b090d7c10 */ /* 0x000fc600087fe4ff */
[----:B------:R-:W-:Y:S04]  /*7110*/  STG.E.U16 [R8.64+0x2], R226 ;  /* 0x000002e208007986 */ /* 0x000fe8000c10150e */
[----:B------:R-:W-:Y:S04]  /*7120*/  STG.E.U16 [R12.64], R225 ;  /* 0x000000e10c007986 */ /* 0x000fe8000c10150e */
        /* <DEDUP_REMOVED lines=9> */
[----:B------:R2:W-:Y:S01]  /*71c0*/  STG.E.U16 [R8.64+0x30], R33 ;  /* 0x0000302108007986 */ /* 0x0005e2000c10150e */
[----:B-1----:R-:W-:-:S03]  /*71d0*/  FADD.FTZ R167, R241, R232 ;  /* 0x000000e8f1a77221 */ /* 0x002fc60000010000 */
        /* <DEDUP_REMOVED lines=18> */
[----:B------:R2:W-:Y:S01]  /*7300*/  STG.E.U16 [R12.64+0x72], R237 ;  /* 0x000072ed0c007986 */ /* 0x0005e2000c10150e */
[----:B------:R-:W-:Y:S05]  /*7310*/  @!P3 BRA `(.L_x_1519) ;  /* 0x000058500000b947 */ /* 0x000fea0003800000 */
[----:B------:R-:W-:Y:S01]  /*7320*/  USHF.R.S32.HI UR18, URZ, 0x1f, UR22 ;  /* 0x0000001f3f127899 */ /* 0x000fe20008011416 */
[--C-:B-----5:R-:W-:Y:S01]  /*7330*/  SHF.R.S32.HI R11, RZ, 0x1f, R28.reuse ;  /* 0x0000001fff0b7819 */ /* 0x120fe2000001141c */
        /* <DEDUP_REMOVED lines=11> */
[----:B------:R-:W-:Y:S01]  /*73f0*/  UIMAD UR4, UR18, UR4, URZ ;  /* 0x00000004120472a4 */ /* 0x000fe2000f8e023f */
[----:B------:R-:W-:Y:S01]  /*7400*/  IMAD.WIDE.U32 R10, R3, c[0x0][0x1b8], R10 ;  /* 0x00006e00030a7a25 */ /* 0x000fe200078e000a */
[----:B------:R-:W-:Y:S01]  /*7410*/  IADD3 R6, P1, R6, UR24, RZ ;  /* 0x0000001806067c10 */ /* 0x000fe2000ff3e0ff */
[----:B------:R-:W-:-:S02]  /*7420*/  UMOV UR24, URZ ;  /* 0x0000003f00187c82 */ /* 0x000fc40008000000 */
[----:B------:R-:W-:Y:S01]  /*7430*/  UIMAD UR4, UR22, UR5, UR4 ;  /* 0x00000005160472a4 */ /* 0x000fe2000f8e0204 */
[----:B------:R-:W-:Y:S01]  /*7440*/  IMAD.U32 R5, RZ, RZ, UR19 ;  /* 0x00000013ff057e24 */ /* 0x000fe2000f8e00ff */
[----:B------:R-:W-:Y:S01]  /*7450*/  IADD3 R4, P0, R10, UR30, RZ ;  /* 0x0000001e0a047c10 */ /* 0x000fe2000ff1e0ff */
[----:B--2---:R-:W-:Y:S01]  /*7460*/  IMAD.MOV.U32 R165, RZ, RZ, R0 ;  /* 0x000000ffffa57224 */ /* 0x004fe200078e0000 */
[----:B------:R-:W-:Y:S01]  /*7470*/  LEA R12, P2, R6, c[0x0][0x168], 0x1 ;  /* 0x00005a00060c7a11 */ /* 0x000fe200078408ff */
[----:B------:R-:W1:Y:S01]  /*7480*/  LDC.U8 R0, c[0x0][0x2d8] ;  /* 0x0000b600ff007b82 */ /* 0x000e620000000000 */
[----:B------:R-:W-:Y:S01]  /*7490*/  IMAD.U32 R3, RZ, RZ, UR4 ;  /* 0x00000004ff037e24 */ /* 0x000fe2000f8e00ff */
[----:B------:R-:W-:Y:S01]  /*74a0*/  IADD3.X R5, R5, UR23, R7, P1, !PT ;  /* 0x0000001705057c10 */ /* 0x000fe20008ffe407 */
[----:B------:R-:W-:Y:S01]  /*74b0*/  UIADD3 UR22, UR13, -0x2, URZ ;  /* 0xfffffffe0d167890 */ /* 0x000fe2000fffe03f */
[----:B------:R-:W-:Y:S01]  /*74c0*/  LEA R7, P1, R4, c[0x0][0x170], 0x1 ;  /* 0x00005c0004077a11 */ /* 0x000fe200078208ff */
[----:B------:R-:W-:Y:S01]  /*74d0*/  STL [R1+0x24], R12 ;  /* 0x0000240c01007387 */ /* 0x000fe20000100800 */
[----:B------:R-:W-:Y:S01]  /*74e0*/  IADD3.X R3, R3, UR28, R11, P0, !PT ;  /* 0x0000001c03037c10 */ /* 0x000fe200087fe40b */
[----:B------:R-:W-:Y:S01]  /*74f0*/  UIADD3 UR13, UR13, -0x3, URZ ;  /* 0xfffffffd0d0d7890 */ /* 0x000fe2000fffe03f */
[----:B------:R-:W-:Y:S01]  /*7500*/  IADD3 R164, P0, R8, -0x80, RZ ;  /* 0xffffff8008a47810 */ /* 0x000fe20007f1e0ff */
[----:B------:R-:W-:Y:S01]  /*7510*/  STL [R1+0x1c], R7 ;  /* 0x00001c0701007387 */ /* 0x000fe20000100800 */
[----:B------:R-:W-:Y:S01]  /*7520*/  LEA.HI.X R5, R6, c[0x0][0x16c], R5, 0x1, P2 ;  /* 0x00005b0006057a11 */ /* 0x000fe200010f0c05 */
[----:B------:R-:W-:Y:S01]  /*7530*/  ULDC.64 UR18, c[0x0][0x1a0] ;  /* 0x0000680000127ab9 */ /* 0x000fe20000000a00 */
[----:B------:R-:W-:Y:S01]  /*7540*/  LEA.HI.X R3, R4, c[0x0][0x174], R3, 0x1, P1 ;  /* 0x00005d0004037a11 */ /* 0x000fe200008f0c03 */
[----:B------:R-:W-:Y:S01]  /*7550*/  IMAD.MOV.U32 R4, RZ, RZ, R26 ;  /* 0x000000ffff047224 */ /* 0x000fe200078e001a */
[----:B------:R-:W-:Y:S01]  /*7560*/  IADD3.X R166, R9, -0x1, RZ, P0, !PT ;  /* 0xffffffff09a67810 */ /* 0x000fe200007fe4ff */
[----:B------:R2:W-:Y:S01]  /*7570*/  STL [R1+0x20], R5 ;  /* 0x0000200501007387 */ /* 0x0005e20000100800 */
[----:B------:R-:W-:Y:S01]  /*7580*/  ISETP.GE.AND P0, PT, R251, c[0x0][0x220], PT ;  /* 0x00008800fb007a0c */ /* 0x000fe20003f06270 */
[----:B------:R-:W-:-:S02]  /*7590*/  IMAD.WIDE.U32 R8, R25, -0x326172a9, RZ ;  /* 0xcd9e8d5719087825 */ /* 0x000fc400078e00ff */
[----:B------:R3:W-:Y:S03]  /*75a0*/  STL [R1+0x18], R3 ;  /* 0x0000180301007387 */ /* 0x0007e60000100800 */
[----:B------:R-:W-:Y:S02]  /*75b0*/  LOP3.LUT R24, R9, R24, RZ, 0x3c, !PT ;  /* 0x0000001809187212 */ /* 0x000fe400078e3cff */
[----:B-1----:R-:W-:Y:S02]  /*75c0*/  PRMT R0, R0, 0x7054, R0 ;  /* 0x0000705400007816 */ /* 0x002fe40000000000 */
[----:B--2---:R-:W-:Y:S01]  /*75d0*/  SHF.R.S32.HI R5, RZ, 0x1f, R26 ;  /* 0x0000001fff057819 */ /* 0x004fe2000001141a */
[----:B---3--:R-:W-:Y:S01]  /*75e0*/  IMAD.MOV.U32 R3, RZ, RZ, R2 ;  /* 0x000000ffff037224 */ /* 0x008fe200078e0002 */
[----:B------:R-:W-:Y:S02]  /*75f0*/  P2R R2, PR, RZ, 0x1 ;  /* 0x00000001ff027803 */ /* 0x000fe40000000000 */
[----:B------:R-:W-:-:S03]  /*7600*/  IADD3 R6, P0, R26, 0x20, RZ ;  /* 0x000000201a067810 */ /* 0x000fc60007f1e0ff */
[----:B------:R-:W-:Y:S02]  /*7610*/  STL [R1+0x28], R2 ;  /* 0x0000280201007387 */ /* 0x000fe40000100800 */
[----:B------:R-:W-:Y:S02]  /*7620*/  IMAD.X R7, RZ, RZ, R5, P0 ;  /* 0x000000ffff077224 */ /* 0x000fe400000e0605 */
[----:B------:R1:W-:Y:S02]  /*7630*/  STL.64 [R1+0x40], R8 ;  /* 0x0000400801007387 */ /* 0x0003e40000100a00 */
[----:B-1----:R-:W-:-:S05]  /*7640*/  IMAD.WIDE.U32 R8, R23, -0x2daee0ad, RZ ;  /* 0xd2511f5317087825 */ /* 0x002fca00078e00ff */
[----:B------:R-:W-:Y:S04]  /*7650*/  STL.64 [R1+0x48], R8 ;  /* 0x0000480801007387 */ /* 0x000fe80000100a00 */
[----:B------:R1:W-:Y:S04]  /*7660*/  STL.64 [R1+0x50], R6 ;  /* 0x0000500601007387 */ /* 0x0003e80000100a00 */
[----:B------:R2:W-:Y:S01]  /*7670*/  STL.64 [R1+0x30], R4 ;  /* 0x0000300401007387 */ /* 0x0005e20000100a00 */
[----:B-1----:R-:W-:-:S05]  /*7680*/  IMAD.WIDE.U32 R6, R24, -0x2daee0ad, RZ ;  /* 0xd2511f5318067825 */ /* 0x002fca00078e00ff */
[----:B------:R2:W-:Y:S01]  /*7690*/  STL.64 [R1+0x38], R6 ;  /* 0x0000380601007387 */ /* 0x0005e20000100a00 */
[----:B------:R-:W-:Y:S05]  /*76a0*/  BRA `(.L_x_1520) ;  /* 0x000003e000007947 */ /* 0x000fea0003800000 */
.L_x_1522:
        /* <DEDUP_REMOVED lines=14> */
[C---:B---3--:R-:W-:Y:S02]  /*7790*/  @!P4 LEA R172, P1, R171.reuse, c[0x0][0x168], 0x1 ;  /* 0x00005a00abacca11 */ /* 0x048fe400078208ff */
[----:B------:R-:W-:Y:S02]  /*77a0*/  LEA.HI.X R2, R168, R173, R2, 0x6, P0 ;  /* 0x000000ada8027211 */ /* 0x000fe400000f3402 */
        /* <DEDUP_REMOVED lines=46> */
.L_x_1520:
[----:B--2---:R-:W2:Y:S01]  /*7a90*/  LDL.64 R4, [R1+0x30] ;  /* 0x0000300001047983 */ /* 0x004ea20000100a00 */
[----:B------:R-:W-:Y:S01]  /*7aa0*/  UIADD3 UR23, UR22, -UR24, URZ ;  /* 0x8000001816177290 */ /* 0x000fe2000fffe03f */
[----:B------:R-:W-:Y:S04]  /*7ab0*/  DEPBAR.LE SB0, 0x0 ;  /* 0x000080000000791a */ /* 0x000fe80000000000 */
[----:B------:R-:W3:Y:S01]  /*7ac0*/  LDL R0, [R1+0x28] ;  /* 0x0000280001007983 */ /* 0x000ee20000100800 */
[----:B------:R-:W-:Y:S01]  /*7ad0*/  USHF.R.S32.HI UR4, URZ, 0x1f, UR23 ;  /* 0x0000001f3f047899 */ /* 0x000fe20008011417 */
[----:B------:R-:W-:Y:S01]  /*7ae0*/  IMAD.U32 R34, RZ, RZ, UR23 ;  /* 0x00000017ff227e24 */ /* 0x000fe2000f8e00ff */
[----:B------:R-:W-:Y:S01]  /*7af0*/  UIMAD.WIDE.U32 UR28, UR23, UR18, URZ ;  /* 0x00000012171c72a5 */ /* 0x000fe2000f8e003f */
[----:B------:R-:W4:Y:S01]  /*7b00*/  LDL.64 R24, [R1+0x50] ;  /* 0x0000500001187983 */ /* 0x000f220000100a00 */
[----:B------:R-:W-:Y:S01]  /*7b10*/  UIMAD UR4, UR4, UR18, URZ ;  /* 0x00000012040472a4 */ /* 0x000fe2000f8e023f */
[----:B------:R-:W-:Y:S01]  /*7b20*/  IMAD.U32 R33, RZ, RZ, UR23 ;  /* 0x00000017ff217e24 */ /* 0x000fe2000f8e00ff */
[----:B------:R-:W-:Y:S01]  /*7b30*/  MOV R12, c[0x0][0x1a4] ;  /* 0x00006900000c7a02 */ /* 0x000fe20000000f00 */
[----:B------:R-:W5:Y:S01]  /*7b40*/  LDL.64 R6, [R1] ;  /* 0x0000000001067983 */ /* 0x000f620000100a00 */
[----:B------:R-:W-:Y:S01]  /*7b50*/  UIMAD UR4, UR23, UR19, UR4 ;  /* 0x00000013170472a4 */ /* 0x000fe2000f8e0204 */
[----:B------:R-:W-:Y:S01]  /*7b60*/  IMAD.U32 R2, RZ, RZ, UR23 ;  /* 0x00000017ff027e24 */ /* 0x000fe2000f8e00ff */
[----:B------:R-:W-:Y:S01]  /*7b70*/  MOV R186, UR28 ;  /* 0x0000001c00ba7c02 */ /* 0x000fe20008000f00 */
[----:B------:R-:W5:Y:S01]  /*7b80*/  LDL R13, [R1+0x1c] ;  /* 0x00001c00010d7983 */ /* 0x000f620000100800 */
[----:B------:R-:W-:Y:S01]  /*7b90*/  UIADD3 UR4, UR29, UR4, URZ ;  /* 0x000000041d047290 */ /* 0x000fe2000fffe03f */
[----:B------:R-:W-:Y:S01]  /*7ba0*/  IMAD.MOV.U32 R9, RZ, RZ, c[0x0][0x1a0] ;  /* 0x00006800ff097624 */ /* 0x000fe200078e00ff */
[----:B------:R-:W-:Y:S01]  /*7bb0*/  UISETP.GE.AND UP0, UPT, UR23, 0x1, UPT ;  /* 0x000000011700788c */ /* 0x000fe2000bf06270 */
[----:B------:R-:W5:Y:S01]  /*7bc0*/  LDL R8, [R1+0x18] ;  /* 0x0000180001087983 */ /* 0x000f620000100800 */
[----:B------:R-:W-:Y:S03]  /*7bd0*/  IMAD.U32 R187, RZ, RZ, UR29 ;  /* 0x0000001dffbb7e24 */ /* 0x000fe6000f8e00ff */
[----:B------:R-:W-:Y:S06]  /*7be0*/  BAR.SYNC.DEFER_BLOCKING 0x0 ;  /* 0x0000000000007b1d */ /* 0x000fec0000010000 */
[----:B------:R-:W-:Y:S01]  /*7bf0*/  @P4 STS.128 [R248+0x18000], RZ ;  /* 0x018000fff8004388 */ /* 0x000fe20000000c00 */
[----:B--2---:R-:W-:Y:S04]  /*7c00*/  LEA R182, P1, R34, R4, 0x6 ;  /* 0x0000000422b67211 */ /* 0x004fe800078230ff */
[----:B------:R-:W-:Y:S02]  /*7c10*/  LEA.HI.X.SX32 R183, R33, R5, 0x6, P1 ;  /* 0x0000000521b77211 */ /* 0x000fe400008f36ff */
[----:B---3--:R-:W-:Y:S01]  /*7c20*/  ISETP.NE.AND P3, PT, R0, RZ, PT ;  /* 0x000000ff0000720c */ /* 0x008fe20003f65270 */
[----:B------:R-:W-:Y:S02]  /*7c30*/  IMAD.U32 R0, RZ, RZ, UR23 ;  /* 0x00000017ff007e24 */ /* 0x000fe4000f8e00ff */
[----:B------:R-:W-:Y:S01]  /*7c40*/  IMAD R35, R183, c[0x0][0x1a0], RZ ;  /* 0x00006800b7237a24 */ /* 0x000fe200078e02ff */
[----:B----4-:R-:W-:Y:S01]  /*7c50*/  LEA R10, P0, R2, R24, 0x6 ;  /* 0x00000018020a7211 */ /* 0x010fe200078030ff */
[----:B------:R-:W-:Y:S01]  /*7c60*/  IMAD.U32 R2, RZ, RZ, UR4 ;  /* 0x00000004ff027e24 */ /* 0x000fe2000f8e00ff */
[----:B------:R-:W-:Y:S01]  /*7c70*/  UIADD3 UR4, UR13, -UR24, URZ ;  /* 0x800000180d047290 */ /* 0x000fe2000fffe03f */
[----:B------:R-:W-:Y:S01]  /*7c80*/  IMAD R35, R182, c[0x0][0x1a4], R35 ;  /* 0x00006900b6237a24 */ /* 0x000fe200078e0223 */
[----:B------:R-:W-:Y:S02]  /*7c90*/  LEA.HI.X.SX32 R11, R0, R25, 0x6, P0 ;  /* 0x00000019000b7211 */ /* 0x000fe400000f36ff */
[----:B-----5:R-:W-:Y:S01]  /*7ca0*/  LEA R33, P0, R186, R6, 0x6 ;  /* 0x00000006ba217211 */ /* 0x020fe200078030ff */
[----:B------:R-:W-:Y:S03]  /*7cb0*/  IMAD.WIDE.U32 R6, R182, c[0x0][0x1a0], RZ ;  /* 0x00006800b6067a25 */ /* 0x000fe600078e00ff */
[----:B------:R-:W-:Y:S01]  /*7cc0*/  @!P4 LEA R182, P1, R33, c[0x0][0x170], 0x1 ;  /* 0x00005c0021b6ca11 */ /* 0x000fe200078208ff */
[----:B------:R-:W-:Y:S01]  /*7cd0*/  IMAD.IADD R35, R7, 0x1, R35 ;  /* 0x0000000107237824 */ /* 0x000fe200078e0223 */
[----:B------:R-:W-:Y:S01]  /*7ce0*/  LEA.HI.X R2, R186, R247, R2, 0x6, P0 ;  /* 0x000000f7ba027211 */ /* 0x000fe200000f3402 */
[----:B------:R-:W-:Y:S01]  /*7cf0*/  IMAD R34, R11, c[0x0][0x1a0], RZ ;  /* 0x000068000b227a24 */ /* 0x000fe200078e02ff */
[----:B------:R-:W-:Y:S01]  /*7d00*/  LEA R32, P2, R6, R13, 0x1 ;  /* 0x0000000d06207211 */ /* 0x000fe200078408ff */
[C---:B------:R-:W-:Y:S01]  /*7d10*/  IMAD.WIDE.U32 R186, R10.reuse, c[0x0][0x1a0], RZ ;  /* 0x000068000aba7a25 */ /* 0x040fe200078e00ff */
[----:B------:R-:W-:Y:S02]  /*7d20*/  @!P4 LEA.HI.X R183, R33, c[0x0][0x174], R2, 0x1, P1 ;  /* 0x00005d0021b7ca11 */ /* 0x000fe400008f0c02 */
[C---:B------:R-:W-:Y:S01]  /*7d30*/  LEA R0, P0, R9.reuse, R33, 0x5 ;  /* 0x0000002109007211 */ /* 0x040fe200078028ff */
[----:B------:R-:W-:Y:S01]  /*7d40*/  IMAD R34, R10, c[0x0][0x1a4], R34 ;  /* 0x000069000a227a24 */ /* 0x000fe200078e0222 */
[----:B------:R-:W-:Y:S01]  /*7d50*/  LEA.HI.X R33, R6, R8, R35, 0x1, P2 ;  /* 0x0000000806217211 */ /* 0x000fe200010f0c23 */
        /* <DEDUP_REMOVED lines=8> */
[----:B------:R-:W-:Y:S02]  /*7de0*/  LEA R26, P1, R186, R13, 0x1 ;  /* 0x0000000dba1a7211 */ /* 0x000fe400078208ff */
[----:B------:R-:W-:Y:S01]  /*7df0*/  @!P4 LEA.HI.X R11, R0, c[0x0][0x174], R2, 0x1, P0 ;  /* 0x00005d00000bca11 */ /* 0x000fe200000f0c02 */
[----:B------:R-:W-:Y:S01]  /*7e00*/  @!PT LDS RZ, [RZ] ;  /* 0x00000000fffff984 */ /* 0x000fe20000000800 */
[----:B------:R-:W-:Y:S01]  /*7e10*/  @!PT LDS RZ, [RZ] ;  /* 0x00000000fffff984 */ /* 0x000fe20000000800 */
[----:B------:R-:W-:Y:S01]  /*7e20*/  @!PT LDS RZ, [RZ] ;  /* 0x00000000fffff984 */ /* 0x000fe20000000800 */
[----:B------:R2:W-:Y:S01]  /*7e30*/  @!P3 LDGSTS.E.BYPASS.LTC128B.128 [R248+0x1a000], [R32.64+0x80] ;  /* 0x1a00008020f8bfae */ /* 0x0005e2000b901d4e */
[----:B------:R-:W-:Y:S01]  /*7e40*/  LEA.HI.X R27, R186, R8, R34, 0x1, P1 ;  /* 0x00000008ba1b7211 */ /* 0x000fe200008f0c22 */
[----:B------:R-:W-:Y:S01]  /*7e50*/  IMAD.MOV.U32 R34, RZ, RZ, R4 ;  /* 0x000000ffff227224 */ /* 0x000fe200078e0004 */
[----:B------:R-:W-:Y:S01]  /*7e60*/  MOV R35, R5 ;  /* 0x0000000500237202 */ /* 0x000fe20000000f00 */
[----:B------:R-:W-:Y:S01]  /*7e70*/  @P6 STS.128 [R248+0x1c000], RZ ;  /* 0x01c000fff8006388 */ /* 0x000fe20000000c00 */
[----:B------:R-:W-:Y:S03]  /*7e80*/  IMAD.U32 R0, RZ, RZ, UR4 ;  /* 0x00000004ff007e24 */ /* 0x000fe6000f8e00ff */
        /* <DEDUP_REMOVED lines=30> */
[----:B------:R-:W5:Y:S04]  /*8070*/  LDSM.16.M88.4 R172, [R213+0x10000] ;  /* 0x01000000d5ac783b */ /* 0x000f680000000200 */
[----:B------:R-:W2:Y:S04]  /*8080*/  LDSM.16.M88.4 R176, [R213+0x10800] ;  /* 0x01080000d5b0783b */ /* 0x000ea80000000200 */
[----:B-1----:R-:W1:Y:S04]  /*8090*/  LDSM.16.M88.4 R180, [R213+0x11000] ;  /* 0x01100000d5b4783b */ /* 0x002e680000000200 */
[----:B------:R-:W0:Y:S04]  /*80a0*/  LDGDEPBAR ;  /* 0x00000000000079af */ /* 0x000e280000000000 */
[----:B------:R-:W1:Y:S01]  /*80b0*/  LDSM.16.M88.4 R184, [R213+0x11800] ;  /* 0x01180000d5b8783b */ /* 0x000e620000000200 */
[C---:B-----5:R-:W-:Y:S08]  /*80c0*/  HMMA.16816.F32 R4, R168.reuse, R172, RZ ;  /* 0x000000aca804723c */ /* 0x060ff000000018ff */
[C---:B---3--:R-:W-:Y:S01]  /*80d0*/  HMMA.16816.F32 R8, R168.reuse, R174, RZ ;  /* 0x000000aea808723c */ /* 0x048fe200000018ff */
[----:B------:R-:W-:Y:S07]  /*80e0*/  LDSM.16.M88.4 R172, [R212] ;  /* 0x00000000d4ac783b */ /* 0x000fee0000000200 */
[C---:B--2---:R-:W-:Y:S08]  /*80f0*/  HMMA.16816.F32 R12, R168.reuse, R176, RZ ;  /* 0x000000b0a80c723c */ /* 0x044ff000000018ff */
[C---:B------:R-:W-:Y:S01]  /*8100*/  HMMA.16816.F32 R16, R168.reuse, R178, RZ ;  /* 0x000000b2a810723c */ /* 0x040fe200000018ff */
[----:B------:R-:W2:Y:S07]  /*8110*/  LDSM.16.M88.4 R176, [R211] ;  /* 0x00000000d3b0783b */ /* 0x000eae0000000200 */
[C---:B-1----:R-:W-:Y:S07]  /*8120*/  HMMA.16816.F32 R20, R168.reuse, R180, RZ ;  /* 0x000000b4a814723c */ /* 0x042fee00000018ff */
[----:B------:R-:W-:Y:S02]  /*8130*/  IMAD.MOV.U32 R180, RZ, RZ, R24 ;  /* 0x000000ffffb47224 */ /* 0x000fe400078e0018 */
[----:B------:R-:W-:Y:S02]  /*8140*/  IMAD.MOV.U32 R181, RZ, RZ, R25 ;  /* 0x000000ffffb57224 */ /* 0x000fe400078e0019 */
[C---:B----4-:R-:W-:Y:S08]  /*8150*/  HMMA.16816.F32 R24, R168.reuse, R182, RZ ;  /* 0x000000b6a818723c */ /* 0x050ff000000018ff */
[C---:B------:R-:W-:Y:S07]  /*8160*/  HMMA.16816.F32 R28, R168.reuse, R184, RZ ;  /* 0x000000b8a81c723c */ /* 0x040fee00000018ff */
[----:B------:R-:W-:Y:S01]  /*8170*/  IMAD.MOV.U32 R184, RZ, RZ, R34 ;  /* 0x000000ffffb87224 */ /* 0x000fe200078e0022 */
[----:B------:R-:W-:Y:S02]  /*8180*/  MOV R185, R35 ;  /* 0x0000002300b97202 */ /* 0x000fe40000000f00 */
[----:B------:R-:W-:Y:S01]  /*8190*/  HMMA.16816.F32 R32, R168, R186, RZ ;  /* 0x000000baa820723c */ /* 0x000fe200000018ff */
[----:B------:R-:W1:Y:S01]  /*81a0*/  LDSM.16.M88.4 R168, [R203] ;  /* 0x00000000cba8783b */ /* 0x000e620000000200 */
[C---:B------:R-:W-:Y:S04]  /*81b0*/  LEA R182, P1, R0.reuse, R184, 0x6 ;  /* 0x000000b800b67211 */ /* 0x040fe800078230ff */
[----:B------:R-:W-:Y:S01]  /*81c0*/  LEA.HI.X.SX32 R183, R0, R185, 0x6, P1 ;  /* 0x000000b900b77211 */ /* 0x000fe200008f36ff */
[----:B------:R-:W-:Y:S01]  /*81d0*/  IMAD.WIDE.U32 R184, R182, c[0x0][0x198], RZ ;  /* 0x00006600b6b87a25 */ /* 0x000fe200078e00ff */
[C---:B--2---:R-:W-:Y:S05]  /*81e0*/  HMMA.16816.F32 R4, R172.reuse, R176, R4 ;  /* 0x000000b0ac04723c */ /* 0x044fea0000001804 */
[C---:B------:R-:W-:Y:S01]  /*81f0*/  LEA R186, P0, R0.reuse, R180, 0x6 ;  /* 0x000000b400ba7211 */ /* 0x040fe200078030ff */
[----:B------:R-:W-:Y:S02]  /*8200*/  IMAD R2, R183, c[0x0][0x198], RZ ;  /* 0x00006600b7027a24 */ /* 0x000fe400078e02ff */
[C---:B------:R-:W-:Y:S01]  /*8210*/  HMMA.16816.F32 R8, R172.reuse, R178, R8 ;  /* 0x000000b2ac08723c */ /* 0x040fe20000001808 */
[----:B------:R-:W2:Y:S03]  /*8220*/  LDSM.16.M88.4 R176, [R202] ;  /* 0x00000000cab0783b */ /* 0x000ea60000000200 */
[----:B------:R-:W-:Y:S01]  /*8230*/  LEA.HI.X.SX32 R187, R0, R181, 0x6, P0 ;  /* 0x000000b500bb7211 */ /* 0x000fe200000f36ff */
[----:B------:R-:W-:Y:S01]  /*8240*/  IMAD R2, R182, c[0x0][0x19c], R2 ;  /* 0x00006700b6027a24 */ /* 0x000fe200078e0202 */
[----:B------:R-:W-:Y:S01]  /*8250*/  PLOP3.LUT P0, PT, PT, PT, UP0, 0x80, 0x0 ;  /* 0x000000000000781c */ /* 0x000fe20003f0f008 */
[C---:B------:R-:W-:Y:S05]  /*8260*/  IMAD.WIDE.U32 R182, R186.reuse, c[0x0][0x198], RZ ;  /* 0x00006600bab67a25 */ /* 0x040fea00078e00ff */
[----:B------:R-:W-:Y:S02]  /*8270*/  IMAD R0, R187, c[0x0][0x198], RZ ;  /* 0x00006600bb007a24 */ /* 0x000fe400078e02ff */
[----:B------:R-:W-:Y:S02]  /*8280*/  IMAD.IADD R2, R185, 0x1, R2 ;  /* 0x00000001b9027824 */ /* 0x000fe400078e0202 */
[----:B------:R-:W-:Y:S04]  /*8290*/  IMAD R0, R186, c[0x0][0x19c], R0 ;  /* 0x00006700ba007a24 */ /* 0x000fe800078e0200 */
[----:B------:R-:W-:Y:S02]  /*82a0*/  IMAD.IADD R0, R183, 0x1, R0 ;  /* 0x00000001b7007824 */ /* 0x000fe400078e0200 */
[----:B------:R-:W-:Y:S01]  /*82b0*/  IMAD.MOV.U32 R183, RZ, RZ, R166 ;  /* 0x000000ffffb77224 */ /* 0x000fe200078e00a6 */
[C---:B-1----:R-:W-:Y:S08]  /*82c0*/  HMMA.16816.F32 R12, R172.reuse, R168, R12 ;  /* 0x000000a8ac0c723c */ /* 0x042ff0000000180c */
[C---:B------:R-:W-:Y:S01]  /*82d0*/  HMMA.16816.F32 R16, R172.reuse, R170, R16 ;  /* 0x000000aaac10723c */ /* 0x040fe20000001810 */
[----:B------:R-:W1:Y:S07]  /*82e0*/  LDSM.16.M88.4 R168, [R201] ;  /* 0x00000000c9a8783b */ /* 0x000e6e0000000200 */
[C---:B--2---:R-:W-:Y:S08]  /*82f0*/  HMMA.16816.F32 R20, R172.reuse, R176, R20 ;  /* 0x000000b0ac14723c */ /* 0x044ff00000001814 */
[C---:B------:R-:W-:Y:S01]  /*8300*/  HMMA.16816.F32 R24, R172.reuse, R178, R24 ;  /* 0x000000b2ac18723c */ /* 0x040fe20000001818 */
[----:B------:R-:W-:Y:S07]  /*8310*/  LDSM.16.M88.4 R176, [R210] ;  /* 0x00000000d2b0783b */ /* 0x000fee0000000200 */
[C---:B-1----:R-:W-:Y:S08]  /*8320*/  HMMA.16816.F32 R28, R172.reuse, R168, R28 ;  /* 0x000000a8ac1c723c */ /* 0x042ff0000000181c */
[----:B------:R-:W-:Y:S01]  /*8330*/  HMMA.16816.F32 R32, R172, R170, R32 ;  /* 0x000000aaac20723c */ /* 0x000fe20000001820 */
[----:B------:R-:W1:Y:S04]  /*8340*/  LDSM.16.M88.4 R168, [R207+0x10000] ;  /* 0x01000000cfa8783b */ /* 0x000e680000000200 */
[----:B------:R-:W2:Y:S03]  /*8350*/  LDSM.16.M88.4 R172, [R207+0x10800] ;  /* 0x01080000cfac783b */ /* 0x000ea60000000200 */
[C---:B-1----:R-:W-:Y:S08]  /*8360*/  HMMA.16816.F32 R4, R176.reuse, R168, R4 ;  /* 0x000000a8b004723c */ /* 0x042ff00000001804 */
[C---:B------:R-:W-:Y:S01]  /*8370*/  HMMA.16816.F32 R8, R176.reuse, R170, R8 ;  /* 0x000000aab008723c */ /* 0x040fe20000001808 */
[----:B------:R-:W1:Y:S07]  /*8380*/  LDSM.16.M88.4 R168, [R207+0x11000] ;  /* 0x01100000cfa8783b */ /* 0x000e6e0000000200 */
[C---:B--2---:R-:W-:Y:S08]  /*8390*/  HMMA.16816.F32 R12, R176.reuse, R172, R12 ;  /* 0x000000acb00c723c */ /* 0x044ff0000000180c */
[C---:B------:R-:W-:Y:S01]  /*83a0*/  HMMA.16816.F32 R16, R176.reuse, R174, R16 ;  /* 0x000000aeb010723c */ /* 0x040fe20000001810 */
[----:B------:R-:W2:Y:S07]  /*83b0*/  LDSM.16.M88.4 R172, [R207+0x11800] ;  /* 0x01180000cfac783b */ /* 0x000eae0000000200 */
[C---:B-1----:R-:W-:Y:S08]  /*83c0*/  HMMA.16816.F32 R20, R176.reuse, R168, R20 ;  /* 0x000000a8b014723c */ /* 0x042ff00000001814 */
[C---:B------:R-:W-:Y:S01]  /*83d0*/  HMMA.16816.F32 R24, R176.reuse, R170, R24 ;  /* 0x000000aab018723c */ /* 0x040fe20000001818 */
[----:B------:R-:W-:Y:S07]  /*83e0*/  LDSM.16.M88.4 R168, [R209] ;  /* 0x00000000d1a8783b */ /* 0x000fee0000000200 */
[C---:B--2---:R-:W-:Y:S08]  /*83f0*/  HMMA.16816.F32 R28, R176.reuse, R172, R28 ;  /* 0x000000acb01c723c */ /* 0x044ff0000000181c */
[----:B------:R-:W-:Y:S01]  /*8400*/  HMMA.16816.F32 R32, R176, R174, R32 ;  /* 0x000000aeb020723c */ /* 0x000fe20000001820 */
[----:B------:R-:W1:Y:S04]  /*8410*/  LDSM.16.M88.4 R172, [R200] ;  /* 0x00000000c8ac783b */ /* 0x000e680000000200 */
        /* <DEDUP_REMOVED lines=9> */
[----:B------:R-:W-:Y:S07]  /*84b0*/  LDSM.16.M88.4 R172, [R214+0x4000] ;  /* 0x00400000d6ac783b */ /* 0x000fee0000000200 */
[C---:B--2---:R-:W-:Y:S08]  /*84c0*/  HMMA.16816.F32 R28, R168.reuse, R176, R28 ;  /* 0x000000b0a81c723c */ /* 0x044ff0000000181c */
        /* <DEDUP_REMOVED lines=14> */
[----:B------:R-:W1:Y:S04]  /*85b0*/  LDSM.16.M88.4 R172, [R199] ;  /* 0x00000000c7ac783b */ /* 0x000e680000000200 */
[----:B------:R-:W2:Y:S03]  /*85c0*/  LDSM.16.M88.4 R176, [R198] ;  /* 0x00000000c6b0783b */ /* 0x000ea60000000200 */
[C---:B-1----:R-:W-:Y:S08]  /*85d0*/  HMMA.16816.F32 R4, R168.reuse, R172, R4 ;  /* 0x000000aca804723c */ /* 0x042ff00000001804 */
[C---:B------:R-:W-:Y:S01]  /*85e0*/  HMMA.16816.F32 R8, R168.reuse, R174, R8 ;  /* 0x000000aea808723c */ /* 0x040fe20000001808 */
[----:B------:R-:W1:Y:S07]  /*85f0*/  LDSM.16.M88.4 R172, [R197] ;  /* 0x00000000c5ac783b */ /* 0x000e6e0000000200 */
[C---:B--2---:R-:W-:Y:S08]  /*8600*/  HMMA.16816.F32 R12, R168.reuse, R176, R12 ;  /* 0x000000b0a80c723c */ /* 0x044ff0000000180c */
[C---:B------:R-:W-:Y:S01]  /*8610*/  HMMA.16816.F32 R16, R168.reuse, R178, R16 ;  /* 0x000000b2a810723c */ /* 0x040fe20000001810 */
[----:B------:R-:W2:Y:S07]  /*8620*/  LDSM.16.M88.4 R176, [R196] ;  /* 0x00000000c4b0783b */ /* 0x000eae0000000200 */
        /* <DEDUP_REMOVED lines=129> */
[----:B------:R-:W2:Y:S01]  /*8e40*/  LDSM.16.M88.4 R176, [R200+0x7800] ;  /* 0x00780000c8b0783b */ /* 0x000ea20000000200 */
[----:B------:R-:W-:Y:S04]  /*8e50*/  DEPBAR.LE SB0, 0x0 ;  /* 0x000080000000791a */ /* 0x000fe80000000000 */
[----:B------:R-:W-:Y:S02]  /*8e60*/  BAR.SYNC.DEFER_BLOCKING 0x0 ;  /* 0x0000000000007b1d */ /* 0x000fe40000010000 */
[C---:B-1----:R-:W-:Y:S08]  /*8e70*/  HMMA.16816.F32 R20, R168.reuse, R172, R20 ;  /* 0x000000aca814723c */ /* 0x042ff00000001814 */
[C---:B------:R-:W-:Y:S01]  /*8e80*/  HMMA.16816.F32 R24, R168.reuse, R174, R24 ;  /* 0x000000aea818723c */ /* 0x040fe20000001818 */
[----:B------:R-:W3:Y:S04]  /*8e90*/  LDL R172, [R1+0x24] ;  /* 0x0000240001ac7983 */ /* 0x000ee80000100800 */
[----:B------:R-:W4:Y:S03]  /*8ea0*/  LDL R173, [R1+0x20] ;  /* 0x0000200001ad7983 */ /* 0x000f260000100800 */
[C---:B--2---:R-:W-:Y:S08]  /*8eb0*/  HMMA.16816.F32 R28, R168.reuse, R176, R28 ;  /* 0x000000b0a81c723c */ /* 0x044ff0000000181c */
[----:B------:R-:W-:Y:S04]  /*8ec0*/  HMMA.16816.F32 R32, R168, R178, R32 ;  /* 0x000000b2a820723c */ /* 0x000fe80000001820 */
[-C--:B---3--:R-:W-:Y:S02]  /*8ed0*/  LEA R180, P2, R184, R172.reuse, 0x1 ;  /* 0x000000acb8b47211 */ /* 0x088fe400078408ff */
[----:B------:R-:W-:Y:S02]  /*8ee0*/  LEA R186, P1, R182, R172, 0x1 ;  /* 0x000000acb6ba7211 */ /* 0x000fe400078208ff */
[-C--:B----4-:R-:W-:Y:S04]  /*8ef0*/  LEA.HI.X R181, R184, R173.reuse, R2, 0x1, P2 ;  /* 0x000000adb8b57211 */ /* 0x090fe800010f0c02 */
[----:B------:R-:W-:Y:S02]  /*8f00*/  LEA.HI.X R187, R182, R173, R0, 0x1, P1 ;  /* 0x000000adb6bb7211 */ /* 0x000fe400008f0c00 */
[----:B------:R-:W-:Y:S01]  /*8f10*/  MOV R182, R164 ;  /* 0x000000a400b67202 */ /* 0x000fe20000000f00 */
[----:B------:R-:W-:-:S05]  /*8f20*/  @P0 BRA `(.L_x_1522) ;  /* 0xffffe78000000947 */ /* 0x000fca000383ffff */
.L_x_1521:
        /* <DEDUP_REMOVED lines=24> */
[----:B------:R-:W-:Y:S01]  /*90b0*/  ULOP3.LUT UR32, UR32, UR17, URZ, 0x3c, !UPT ;  /* 0x0000001120207292 */ /* 0x000fe2000f8e3c3f */
[----:B------:R-:W-:Y:S02]  /*90c0*/  FMNMX.FTZ R0, R18, R169, !PT ;  /* 0x000000a912007209 */ /* 0x000fe40007810000 */
[----:B------:R-:W-:Y:S02]  /*90d0*/  FMNMX.FTZ R2, R16, R171, !PT ;  /* 0x000000ab10027209 */ /* 0x000fe40007810000 */
        /* <DEDUP_REMOVED lines=20> */
[----:B-1----:R-:W2:Y:S06]  /*9220*/  LDL.64 R188, [R1+0x38] ;  /* 0x0000380001bc7983 */ /* 0x002eac0000100a00 */
[----:B------:R-:W1:Y:S08]  /*9230*/  SHFL.BFLY PT, R2, R175, 0x2, 0x1f ;  /* 0x0c401f00af027f89 */ /* 0x000e7000000e0000 */
[----:B------:R-:W4:Y:S01]  /*9240*/  SHFL.BFLY PT, R0, R173, 0x2, 0x1f ;  /* 0x0c401f00ad007f89 */ /* 0x000f2200000e0000 */
[----:B--2---:R-:W-:Y:S01]  /*9250*/  LOP3.LUT R174, R189, UR4, R186, 0x96, !PT ;  /* 0x00000004bdae7c12 */ /* 0x004fe2000f8e96ba */
[----:B------:R-:W-:Y:S01]  /*9260*/  UIADD3 UR4, UR17, -0x126145ec, URZ ;  /* 0xed9eba1411047890 */ /* 0x000fe2000fffe03f */
[----:B-1----:R-:W-:Y:S02]  /*9270*/  FMNMX.FTZ R171, R175, R2, !PT ;  /* 0x00000002afab7209 */ /* 0x002fe40007810000 */
[----:B----4-:R-:W-:Y:S01]  /*9280*/  FMNMX.FTZ R169, R173, R0, !PT ;  /* 0x00000000ada97209 */ /* 0x010fe20007810000 */
[----:B------:R-:W-:Y:S01]  /*9290*/  IMAD.WIDE.U32 R174, R174, -0x326172a9, RZ ;  /* 0xcd9e8d57aeae7825 */ /* 0x000fe200078e00ff */
[----:B------:R-:W-:Y:S01]  /*92a0*/  LOP3.LUT R164, R187, UR5, RZ, 0x3c, !PT ;  /* 0x00000005bba47c12 */ /* 0x000fe2000f8e3cff */
[----:B------:R-:W1:Y:S01]  /*92b0*/  SHFL.BFLY PT, R2, R171, 0x1, 0x1f ;  /* 0x0c201f00ab027f89 */ /* 0x000e6200000e0000 */
[----:B------:R-:W-:Y:S03]  /*92c0*/  UIADD3 UR5, UR16, 0x78dde6e4, URZ ;  /* 0x78dde6e410057890 */ /* 0x000fe6000fffe03f */
[----:B------:R-:W-:Y:S04]  /*92d0*/  IMAD.WIDE.U32 R172, R164, -0x326172a9, RZ ;  /* 0xcd9e8d57a4ac7825 */ /* 0x000fe800078e00ff */
[----:B------:R-:W2:Y:S01]  /*92e0*/  SHFL.BFLY PT, R0, R169, 0x1, 0x1f ;  /* 0x0c201f00a9007f89 */ /* 0x000ea200000e0000 */
[----:B---3--:R-:W-:Y:S02]  /*92f0*/  LOP3.LUT R166, R173, UR31, R190, 0x96, !PT ;  /* 0x0000001fada67c12 */ /* 0x008fe4000f8e96be */
[----:B------:R-:W-:Y:S03]  /*9300*/  LOP3.LUT R164, R175, UR30, R172, 0x96, !PT ;  /* 0x0000001eafa47c12 */ /* 0x000fe6000f8e96ac */
[----:B------:R-:W-:Y:S04]  /*9310*/  IMAD.WIDE.U32 R176, R166, -0x2daee0ad, RZ ;  /* 0xd2511f53a6b07825 */ /* 0x000fe800078e00ff */
[----:B------:R-:W-:Y:S01]  /*9320*/  IMAD.WIDE.U32 R180, R164, -0x2daee0ad, RZ ;  /* 0xd2511f53a4b47825 */ /* 0x000fe200078e00ff */
[----:B------:R-:W-:Y:S04]  /*9330*/  LOP3.LUT R164, R177, UR29, R188, 0x96, !PT ;  /* 0x0000001db1a47c12 */ /* 0x000fe8000f8e96bc */
[----:B------:R-:W-:Y:S02]  /*9340*/  LOP3.LUT R176, R181, UR25, R176, 0x96, !PT ;  /* 0x00000019b5b07c12 */ /* 0x000fe4000f8e96b0 */
[----:B-1----:R-:W-:Y:S04]  /*9350*/  FMNMX.FTZ R2, R171, R2, !PT ;  /* 0x00000002ab027209 */ /* 0x002fe80007810000 */
[C---:B------:R-:W-:Y:S01]  /*9360*/  FSETP.NEU.FTZ.AND P1, PT, R2.reuse, -INF , PT ;  /* 0xff8000000200780b */ /* 0x040fe20003f3d000 */
[C---:B------:R-:W-:Y:S01]  /*9370*/  FADD.FTZ R3, -R2.reuse, R3 ;  /* 0x0000000302037221 */ /* 0x040fe20000010100 */
[----:B--2---:R-:W-:Y:S01]  /*9380*/  FMNMX.FTZ R0, R169, R0, !PT ;  /* 0x00000000a9007209 */ /* 0x004fe20007810000 */
[----:B------:R-:W-:Y:S03]  /*9390*/  FMUL.FTZ R169, R2, c[0x0][0x23c] ;  /* 0x00008f0002a97a20 */ /* 0x000fe60000410000 */
[C---:B------:R-:W-:Y:S01]  /*93a0*/  FSETP.NEU.FTZ.AND P0, PT, R0.reuse, -INF , PT ;  /* 0xff8000000000780b */ /* 0x040fe20003f1d000 */
[----:B------:R-:W-:Y:S01]  /*93b0*/  FMUL.FTZ R166, R0, c[0x0][0x23c] ;  /* 0x00008f0000a67a20 */ /* 0x000fe20000410000 */
[----:B------:R-:W-:Y:S04]  /*93c0*/  FSEL R169, R169, RZ, P1 ;  /* 0x000000ffa9a97208 */ /* 0x000fe80000800000 */
[----:B------:R-:W-:Y:S01]  /*93d0*/  FSEL R166, R166, RZ, P0 ;  /* 0x000000ffa6a67208 */ /* 0x000fe20000000000 */
        /* <DEDUP_REMOVED lines=9> */
[--C-:B------:R-:W-:Y:S02]  /*9470*/  FFMA.FTZ R9, R16, c[0x0][0x23c], -R169.reuse ;  /* 0x00008f0010097a23 */ /* 0x100fe400000108a9 */
[--C-:B------:R-:W-:Y:S02]  /*9480*/  FFMA.FTZ R172, R28, c[0x0][0x23c], -R169.reuse ;  /* 0x00008f001cac7a23 */ /* 0x100fe400000108a9 */
[--C-:B------:R-:W-:Y:S01]  /*9490*/  FFMA.FTZ R173, R29, c[0x0][0x23c], -R169.reuse ;  /* 0x00008f001dad7a23 */ /* 0x100fe200000108a9 */
[----:B------:R-:W-:Y:S01]  /*94a0*/  MUFU.EX2 R179, R179 ;  /* 0x000000b300b37308 */ /* 0x000fe20000000800 */
[----:B------:R-:W-:Y:S02]  /*94b0*/  IMAD.MOV.U32 R12, RZ, RZ, R186 ;  /* 0x000000ffff0c7224 */ /* 0x000fe400078e00ba */
[--C-:B------:R-:W-:Y:S02]  /*94c0*/  FFMA.FTZ R186, R17, c[0x0][0x23c], -R169.reuse ;  /* 0x00008f0011ba7a23 */ /* 0x100fe400000108a9 */
[----:B------:R-:W-:Y:S02]  /*94d0*/  IMAD.MOV.U32 R17, RZ, RZ, R168 ;  /* 0x000000ffff117224 */ /* 0x000fe400078e00a8 */
[----:B------:R-:W-:Y:S02]  /*94e0*/  FFMA.FTZ R168, R32, c[0x0][0x23c], -R169 ;  /* 0x00008f0020a87a23 */ /* 0x000fe400000108a9 */
[----:B------:R-:W-:Y:S01]  /*94f0*/  IMAD.MOV.U32 R13, RZ, RZ, R187 ;  /* 0x000000ffff0d7224 */ /* 0x000fe200078e00bb */
[----:B------:R-:W-:Y:S01]  /*9500*/  MUFU.EX2 R173, R173 ;  /* 0x000000ad00ad7308 */ /* 0x000fe20000000800 */
[--C-:B------:R-:W-:Y:S02]  /*9510*/  FFMA.FTZ R187, R21, c[0x0][0x23c], -R169.reuse ;  /* 0x00008f0015bb7a23 */ /* 0x100fe400000108a9 */
[----:B------:R-:W-:Y:S02]  /*9520*/  IMAD.MOV.U32 R20, RZ, RZ, R180 ;  /* 0x000000ffff147224 */ /* 0x000fe400078e00b4 */
[----:B------:R-:W-:Y:S02]  /*9530*/  FFMA.FTZ R180, R25, c[0x0][0x23c], -R169 ;  /* 0x00008f0019b47a23 */ /* 0x000fe400000108a9 */
[----:B------:R-:W-:Y:S02]  /*9540*/  IMAD.MOV.U32 R21, RZ, RZ, R181 ;  /* 0x000000ffff157224 */ /* 0x000fe400078e00b5 */
[--C-:B------:R-:W-:Y:S01]  /*9550*/  FFMA.FTZ R181, R24, c[0x0][0x23c], -R169.reuse ;  /* 0x00008f0018b57a23 */ /* 0x100fe200000108a9 */
[----:B------:R-:W-:Y:S01]  /*9560*/  MUFU.EX2 R187, R187 ;  /* 0x000000bb00bb7308 */ /* 0x000fe20000000800 */
[----:B------:R-:W-:Y:S02]  /*9570*/  FFMA.FTZ R169, R33, c[0x0][0x23c], -R169 ;  /* 0x00008f0021a97a23 */ /* 0x000fe400000108a9 */
[----:B------:R-:W-:Y:S02]  /*9580*/  IMAD.MOV.U32 R33, RZ, RZ, R4 ;  /* 0x000000ffff217224 */ /* 0x000fe400078e0004 */
[----:B------:R-:W-:Y:S02]  /*9590*/  FFMA.FTZ R4, R26, c[0x0][0x23c], -R166 ;  /* 0x00008f001a047a23 */ /* 0x000fe400000108a6 */
[----:B------:R-:W-:Y:S02]  /*95a0*/  IMAD.MOV.U32 R26, RZ, RZ, R5 ;  /* 0x000000ffff1a7224 */ /* 0x000fe400078e0005 */
[----:B------:R-:W-:Y:S01]  /*95b0*/  FMUL.FTZ R5, R3, c[0x0][0x23c] ;  /* 0x00008f0003057a20 */ /* 0x000fe20000410000 */
[----:B------:R-:W-:Y:S01]  /*95c0*/  MUFU.EX2 R181, R181 ;  /* 0x000000b500b57308 */ /* 0x000fe20000000800 */
[----:B------:R-:W-:Y:S02]  /*95d0*/  IMAD.MOV.U32 R24, RZ, RZ, R190 ;  /* 0x000000ffff187224 */ /* 0x000fe400078e00be */
[--C-:B------:R-:W-:Y:S02]  /*95e0*/  FFMA.FTZ R190, R10, c[0x0][0x23c], -R166.reuse ;  /* 0x00008f000abe7a23 */ /* 0x100fe400000108a6 */
[--C-:B------:R-:W-:Y:S02]  /*95f0*/  FFMA.FTZ R16, R11, c[0x0][0x23c], -R166.reuse ;  /* 0x00008f000b107a23 */ /* 0x100fe400000108a6 */
[----:B------:R-:W-:Y:S03]  /*9600*/  IMAD.WIDE.U32 R10, R164, -0x326172a9, RZ ;  /* 0xcd9e8d57a40a7825 */ /* 0x000fe600078e00ff */
[----:B------:R-:W1:Y:S01]  /*9610*/  MUFU.EX2 R5, R5 ;  /* 0x0000000500057308 */ /* 0x000e620000000800 */
[----:B------:R-:W-:Y:S01]  /*9620*/  FFMA.FTZ R28, R6, c[0x0][0x23c], -R166 ;  /* 0x00008f00061c7a23 */ /* 0x000fe200000108a6 */
[----:B------:R-:W-:Y:S01]  /*9630*/  LOP3.LUT R6, R11, UR28, R174, 0x96, !PT ;  /* 0x0000001c0b067c12 */ /* 0x000fe2000f8e96ae */
[----:B------:R-:W-:Y:S02]  /*9640*/  IMAD.MOV.U32 R14, RZ, RZ, R20 ;  /* 0x000000ffff0e7224 */ /* 0x000fe400078e0014 */
[--C-:B------:R-:W-:Y:S02]  /*9650*/  FFMA.FTZ R20, R18, c[0x0][0x23c], -R166.reuse ;  /* 0x00008f0012147a23 */ /* 0x100fe400000108a6 */
[----:B------:R-:W-:Y:S02]  /*9660*/  FFMA.FTZ R29, R19, c[0x0][0x23c], -R166 ;  /* 0x00008f00131d7a23 */ /* 0x000fe400000108a6 */
[----:B------:R-:W-:Y:S01]  /*9670*/  IMAD.MOV.U32 R18, RZ, RZ, R12 ;  /* 0x000000ffff127224 */ /* 0x000fe200078e000c */
[----:B------:R-:W-:Y:S01]  /*9680*/  MUFU.EX2 R180, R180 ;  /* 0x000000b400b47308 */ /* 0x000fe20000000800 */
[----:B------:R-:W-:Y:S02]  /*9690*/  IMAD.MOV.U32 R19, RZ, RZ, R13 ;  /* 0x000000ffff137224 */ /* 0x000fe400078e000d */
[----:B------:R-:W-:Y:S04]  /*96a0*/  IMAD.WIDE.U32 R12, R6, -0x2daee0ad, RZ ;  /* 0xd2511f53060c7825 */ /* 0x000fe800078e00ff */
[----:B------:R-:W-:Y:S01]  /*96b0*/  IMAD.MOV.U32 R25, RZ, RZ, R191 ;  /* 0x000000ffff197224 */ /* 0x000fe200078e00bf */
[----:B------:R-:W-:Y:S01]  /*96c0*/  LOP3.LUT R8, R13, UR4, R14, 0x96, !PT ;  /* 0x000000040d087c12 */ /* 0x000fe2000f8e960e */
[--C-:B------:R-:W-:Y:S02]  /*96d0*/  FFMA.FTZ R191, R15, c[0x0][0x23c], -R166.reuse ;  /* 0x00008f000fbf7a23 */ /* 0x100fe400000108a6 */
[----:B------:R-:W-:Y:S02]  /*96e0*/  IMAD.MOV.U32 R15, RZ, RZ, R21 ;  /* 0x000000ffff0f7224 */ /* 0x000fe400078e0015 */
[----:B------:R-:W-:Y:S04]  /*96f0*/  IMAD.WIDE.U32 R14, R176, -0x326172a9, RZ ;  /* 0xcd9e8d57b00e7825 */ /* 0x000fe800078e00ff */
[----:B------:R-:W-:Y:S01]  /*9700*/  FFMA.FTZ R21, R22, c[0x0][0x23c], -R166 ;  /* 0x00008f0016157a23 */ /* 0x000fe200000108a6 */
[----:B------:R-:W-:Y:S01]  /*9710*/  LOP3.LUT R176, R15, UR5, R10, 0x96, !PT ;  /* 0x000000050fb07c12 */ /* 0x000fe2000f8e960a */
[----:B------:R-:W-:Y:S02]  /*9720*/  IMAD.MOV.U32 R10, RZ, RZ, R33 ;  /* 0x000000ffff0a7224 */ /* 0x000fe400078e0021 */
[----:B------:R-:W-:Y:S02]  /*9730*/  IMAD.MOV.U32 R22, RZ, RZ, R171 ;  /* 0x000000ffff167224 */ /* 0x000fe400078e00ab */
[----:B------:R-:W-:Y:S02]  /*9740*/  FFMA.FTZ R171, R30, c[0x0][0x23c], -R166 ;  /* 0x00008f001eab7a23 */ /* 0x000fe400000108a6 */
[----:B------:R-:W-:Y:S02]  /*9750*/  IMAD.MOV.U32 R30, RZ, RZ, R22 ;  /* 0x000000ffff1e7224 */ /* 0x000fe400078e0016 */
[----:B------:R-:W-:Y:S02]  /*9760*/  IMAD.MOV.U32 R22, RZ, RZ, R24 ;  /* 0x000000ffff167224 */ /* 0x000fe400078e0018 */
[C---:B-1----:R-:W-:Y:S01]  /*9770*/  FMUL.FTZ R24, R5.reuse, R152 ;  /* 0x0000009805187220 */ /* 0x042fe20000410000 */
[----:B------:R-:W-:Y:S01]  /*9780*/  MUFU.EX2 R171, R171 ;  /* 0x000000ab00ab7308 */ /* 0x000fe20000000800 */
[----:B------:R-:W-:Y:S02]  /*9790*/  IMAD.MOV.U32 R152, RZ, RZ, R29 ;  /* 0x000000ffff987224 */ /* 0x000fe400078e001d */
[----:B------:R-:W-:Y:S02]  /*97a0*/  FMUL.FTZ R29, R5, R157 ;  /* 0x0000009d051d7220 */ /* 0x000fe40000410000 */
[----:B------:R-:W-:Y:S02]  /*97b0*/  IMAD.MOV.U32 R157, RZ, RZ, R10 ;  /* 0x000000ffff9d7224 */ /* 0x000fe400078e000a */
[----:B------:R-:W2:Y:S01]  /*97c0*/  LDL.LU R10, [R1+0x2c] ;  /* 0x00002c00010a7983 */ /* 0x000ea20000300800 */
[----:B------:R-:W-:Y:S02]  /*97d0*/  FFMA.FTZ R32, R23, c[0x0][0x23c], -R166 ;  /* 0x00008f0017207a23 */ /* 0x000fe400000108a6 */
[----:B------:R-:W-:Y:S01]  /*97e0*/  IMAD.MOV.U32 R23, RZ, RZ, R186 ;  /* 0x000000ffff177224 */ /* 0x000fe200078e00ba */
[----:B------:R-:W-:Y:S01]  /*97f0*/  MUFU.EX2 R152, R152 ;  /* 0x0000009800987308 */ /* 0x000fe20000000800 */
[----:B------:R-:W-:Y:S02]  /*9800*/  FFMA.FTZ R186, R27, c[0x0][0x23c], -R166 ;  /* 0x00008f001bba7a23 */ /* 0x000fe400000108a6 */
[----:B------:R-:W-:Y:S02]  /*9810*/  IMAD.MOV.U32 R27, RZ, RZ, R170 ;  /* 0x000000ffff1b7224 */ /* 0x000fe400078e00aa */
[----:B------:R-:W-:Y:S04]  /*9820*/  IMAD.WIDE.U32 R176, R176, -0x2daee0ad, RZ ;  /* 0xd2511f53b0b07825 */ /* 0x000fe800078e00ff */
[----:B------:R-:W-:Y:S01]  /*9830*/  FADD.FTZ R6, -R0, R165 ;  /* 0x000000a500067221 */ /* 0x000fe20000010100 */
[----:B------:R-:W-:Y:S01]  /*9840*/  MUFU.EX2 R186, R186 ;  /* 0x000000ba00ba7308 */ /* 0x000fe20000000800 */
[--C-:B------:R-:W-:Y:S02]  /*9850*/  FFMA.FTZ R184, R7, c[0x0][0x23c], -R166.reuse ;  /* 0x00008f0007b87a23 */ /* 0x100fe400000108a6 */
[--C-:B------:R-:W-:Y:S02]  /*9860*/  FFMA.FTZ R170, R31, c[0x0][0x23c], -R166.reuse ;  /* 0x00008f001faa7a23 */ /* 0x100fe400000108a6 */
[--C-:B------:R-:W-:Y:S02]  /*9870*/  FFMA.FTZ R164, R34, c[0x0][0x23c], -R166.reuse ;  /* 0x00008f0022a47a23 */ /* 0x100fe400000108a6 */
[----:B------:R-:W-:Y:S02]  /*9880*/  FFMA.FTZ R7, R35, c[0x0][0x23c], -R166 ;  /* 0x00008f0023077a23 */ /* 0x000fe400000108a6 */
[----:B------:R-:W-:Y:S01]  /*9890*/  FMUL.FTZ R3, R6, c[0x0][0x23c] ;  /* 0x00008f0006037a20 */ /* 0x000fe20000410000 */
[----:B------:R1:W-:Y:S01]  /*98a0*/  MUFU.EX2 R166, R27 ;  /* 0x0000001b00a67308 */ /* 0x0003e20000000800 */
[----:B------:R-:W-:Y:S01]  /*98b0*/  LOP3.LUT R6, R177, UR9, R12, 0x96, !PT ;  /* 0x00000009b1067c12 */ /* 0x000fe2000f8e960c */
[----:B------:R-:W-:Y:S02]  /*98c0*/  IMAD.MOV.U32 R11, RZ, RZ, R26 ;  /* 0x000000ffff0b7224 */ /* 0x000fe400078e001a */
[----:B------:R-:W-:Y:S02]  /*98d0*/  IMAD.MOV.U32 R26, RZ, RZ, R18 ;  /* 0x000000ffff1a7224 */ /* 0x000fe400078e0012 */
[----:B------:R-:W-:Y:S04]  /*98e0*/  IMAD.WIDE.U32 R34, R6, -0x326172a9, RZ ;  /* 0xcd9e8d5706227825 */ /* 0x000fe800078e00ff */
[----:B------:R-:W3:Y:S01]  /*98f0*/  MUFU.EX2 R3, R3 ;  /* 0x0000000300037308 */ /* 0x000ee20000000800 */
[----:B------:R-:W-:Y:S02]  /*9900*/  IMAD.MOV.U32 R18, RZ, RZ, R191 ;  /* 0x000000ffff127224 */ /* 0x000fe400078e00bf */
[----:B------:R-:W-:Y:S02]  /*9910*/  IMAD.MOV.U32 R31, RZ, RZ, R23 ;  /* 0x000000ffff1f7224 */ /* 0x000fe400078e0017 */
[----:B------:R-:W-:Y:S02]  /*9920*/  IMAD.MOV.U32 R23, RZ, RZ, R25 ;  /* 0x000000ffff177224 */ /* 0x000fe400078e0019 */
[----:B------:R-:W-:Y:S02]  /*9930*/  IMAD.MOV.U32 R15, RZ, RZ, R20 ;  /* 0x000000ffff0f7224 */ /* 0x000fe400078e0014 */
[C---:B------:R-:W-:Y:S01]  /*9940*/  FMUL.FTZ R12, R5.reuse, R140 ;  /* 0x0000008c050c7220 */ /* 0x040fe20000410000 */
[----:B------:R4:W-:Y:S01]  /*9950*/  MUFU.EX2 R6, R28 ;  /* 0x0000001c00067308 */ /* 0x0009e20000000800 */
[C---:B------:R-:W-:Y:S02]  /*9960*/  FMUL.FTZ R13, R5.reuse, R141 ;  /* 0x0000008d050d7220 */ /* 0x040fe40000410000 */
[C---:B------:R-:W-:Y:S02]  /*9970*/  FMUL.FTZ R20, R5.reuse, R148 ;  /* 0x0000009405147220 */ /* 0x040fe40000410000 */
[----:B-1----:R-:W-:Y:S02]  /*9980*/  IMAD.MOV.U32 R27, RZ, RZ, R19 ;  /* 0x000000ffff1b7224 */ /* 0x002fe400078e0013 */
[----:B------:R-:W-:Y:S02]  /*9990*/  IMAD.MOV.U32 R19, RZ, RZ, R190 ;  /* 0x000000ffff137224 */ /* 0x000fe400078e00be */
[----:B------:R-:W-:Y:S01]  /*99a0*/  IMAD.WIDE.U32 R190, R8, -0x326172a9, RZ ;  /* 0xcd9e8d5708be7825 */ /* 0x000fe200078e00ff */
[----:B------:R-:W1:Y:S03]  /*99b0*/  MUFU.EX2 R184, R184 ;  /* 0x000000b800b87308 */ /* 0x000e660000000800 */
[----:B------:R-:W-:Y:S01]  /*99c0*/  FMUL.FTZ R8, R5, R136 ;  /* 0x0000008805087220 */ /* 0x000fe20000410000 */
[----:B------:R-:W-:Y:S01]  /*99d0*/  LOP3.LUT R165, R191, UR11, R14, 0x96, !PT ;  /* 0x0000000bbfa57c12 */ /* 0x000fe2000f8e960e */
[----:B------:R-:W-:Y:S02]  /*99e0*/  IMAD.MOV.U32 R14, RZ, RZ, R21 ;  /* 0x000000ffff0e7224 */ /* 0x000fe400078e0015 */
[----:B------:R-:W-:Y:S02]  /*99f0*/  IMAD.MOV.U32 R136, RZ, RZ, R9 ;  /* 0x000000ffff887224 */ /* 0x000fe400078e0009 */
[----:B------:R-:W-:Y:S01]  /*9a00*/  FMUL.FTZ R21, R5, R149 ;  /* 0x0000009505157220 */ /* 0x000fe20000410000 */
[----:B------:R-:W-:Y:S01]  /*9a10*/  MUFU.EX2 R170, R170 ;  /* 0x000000aa00aa7308 */ /* 0x000fe20000000800 */
[----:B------:R-:W-:Y:S02]  /*9a20*/  IMAD.MOV.U32 R149, RZ, RZ, R15 ;  /* 0x000000ffff957224 */ /* 0x000fe400078e000f */
[----:B---3--:R-:W-:Y:S02]  /*9a30*/  FMUL.FTZ R15, R3, R143 ;  /* 0x0000008f030f7220 */ /* 0x008fe40000410000 */
[----:B----4-:R-:W-:Y:S02]  /*9a40*/  FMUL.FTZ R28, R5, R156 ;  /* 0x0000009c051c7220 */ /* 0x010fe40000410000 */
[----:B------:R-:W-:Y:S02]  /*9a50*/  IMAD.MOV.U32 R156, RZ, RZ, R14 ;  /* 0x000000ffff9c7224 */ /* 0x000fe400078e000e */
[C---:B------:R-:W-:Y:S01]  /*9a60*/  FMUL.FTZ R14, R3.reuse, R142 ;  /* 0x0000008e030e7220 */ /* 0x040fe20000410000 */
[----:B------:R-:W-:Y:S01]  /*9a70*/  MUFU.EX2 R149, R149 ;  /* 0x0000009500957308 */ /* 0x000fe20000000800 */
[----:B------:R-:W-:Y:S02]  /*9a80*/  IMAD.MOV.U32 R142, RZ, RZ, R19 ;  /* 0x000000ffff8e7224 */ /* 0x000fe400078e0013 */
[C---:B------:R-:W-:Y:S01]  /*9a90*/  FMUL.FTZ R19, R3.reuse, R147 ;  /* 0x0000009303137220 */ /* 0x040fe20000410000 */
[----:B-1----:R-:W-:Y:S01]  /*9aa0*/  F2FP.PACK_AB R140, R184, R6 ;  /* 0x00000006b88c723e */ /* 0x002fe200000000ff */
[----:B------:R-:W-:Y:S02]  /*9ab0*/  IMAD.MOV.U32 R143, RZ, RZ, R18 ;  /* 0x000000ffff8f7224 */ /* 0x000fe400078e0012 */
[C---:B------:R-:W-:Y:S02]  /*9ac0*/  FMUL.FTZ R18, R3.reuse, R146 ;  /* 0x0000009203127220 */ /* 0x040fe40000410000 */
[----:B------:R-:W-:Y:S02]  /*9ad0*/  IMAD.MOV.U32 R146, RZ, RZ, R22 ;  /* 0x000000ffff927224 */ /* 0x000fe400078e0016 */
[C---:B------:R-:W-:Y:S02]  /*9ae0*/  FMUL.FTZ R22, R3.reuse, R150 ;  /* 0x0000009603167220 */ /* 0x040fe40000410000 */
[----:B------:R-:W-:Y:S02]  /*9af0*/  IMAD.MOV.U32 R147, RZ, RZ, R23 ;  /* 0x000000ffff937224 */ /* 0x000fe400078e0017 */
[----:B------:R-:W-:Y:S02]  /*9b00*/  FMUL.FTZ R23, R3, R151 ;  /* 0x0000009703177220 */ /* 0x000fe40000410000 */
[----:B------:R-:W-:Y:S02]  /*9b10*/  IMAD.MOV.U32 R150, RZ, RZ, R26 ;  /* 0x000000ffff967224 */ /* 0x000fe400078e001a */
[----:B------:R-:W-:Y:S02]  /*9b20*/  IMAD.MOV.U32 R151, RZ, RZ, R27 ;  /* 0x000000ffff977224 */ /* 0x000fe400078e001b */
[C---:B------:R-:W-:Y:S02]  /*9b30*/  FMUL.FTZ R9, R5.reuse, R137 ;  /* 0x0000008905097220 */ /* 0x040fe40000410000 */
[C---:B------:R-:W-:Y:S02]  /*9b40*/  FMUL.FTZ R25, R5.reuse, R153 ;  /* 0x0000009905197220 */ /* 0x040fe40000410000 */
[----:B------:R-:W-:Y:S02]  /*9b50*/  IMAD.MOV.U32 R153, RZ, RZ, R32 ;  /* 0x000000ffff997224 */ /* 0x000fe400078e0020 */
[C---:B------:R-:W-:Y:S02]  /*9b60*/  FMUL.FTZ R32, R5.reuse, R160 ;  /* 0x000000a005207220 */ /* 0x040fe40000410000 */
[----:B------:R-:W-:Y:S02]  /*9b70*/  FMUL.FTZ R33, R5, R161 ;  /* 0x000000a105217220 */ /* 0x000fe40000410000 */
[----:B------:R-:W-:Y:S01]  /*9b80*/  IMAD.MOV.U32 R161, RZ, RZ, R136 ;  /* 0x000000ffffa17224 */ /* 0x000fe200078e0088 */
[----:B------:R-:W-:Y:S01]  /*9b90*/  LOP3.LUT R136, R35, UR21, R190, 0x96, !PT ;  /* 0x0000001523887c12 */ /* 0x000fe2000f8e96be */
        /* <DEDUP_REMOVED lines=102> */
[----:B------:R-:W-:Y:S02]  /*a200*/  IMAD.MOV.U32 R141, RZ, RZ, R16 ;  /* 0x000000ffff8d7224 */ /* 0x000fe400078e0010 */
[C---:B------:R-:W-:Y:S02]  /*a210*/  FMUL.FTZ R16, R5.reuse, R144 ;  /* 0x0000009005107220 */ /* 0x040fe40000410000 */
[----:B------:R-:W-:Y:S02]  /*a220*/  IMAD.MOV.U32 R144, RZ, RZ, R17 ;  /* 0x000000ffff907224 */ /* 0x000fe400078e0011 */
[C---:B------:R-:W-:Y:S01]  /*a230*/  FMUL.FTZ R17, R5.reuse, R145 ;  /* 0x0000009105117220 */ /* 0x040fe20000410000 */
[----:B------:R-:W-:Y:S01]  /*a240*/  MUFU.EX2 R141, R141 ;  /* 0x0000008d008d7308 */ /* 0x000fe20000000800 */
[----:B--2---:R-:W-:Y:S02]  /*a250*/  FFMA.FTZ R137, R5, R10, R166 ;  /* 0x0000000a05897223 */ /* 0x004fe400000100a6 */
[C---:B------:R-:W-:Y:S02]  /*a260*/  FMUL.FTZ R10, R3.reuse, R138 ;  /* 0x0000008a030a7220 */ /* 0x040fe40000410000 */
[----:B------:R-:W-:Y:S02]  /*a270*/  IMAD.MOV.U32 R5, RZ, RZ, R11 ;  /* 0x000000ffff057224 */ /* 0x000fe400078e000b */
[C---:B------:R-:W-:Y:S02]  /*a280*/  FMUL.FTZ R11, R3.reuse, R139 ;  /* 0x0000008b030b7220 */ /* 0x040fe40000410000 */
[----:B------:R-:W-:Y:S01]  /*a290*/  IMAD.MOV.U32 R148, RZ, RZ, R31 ;  /* 0x000000ffff947224 */ /* 0x000fe200078e001f */
[----:B------:R-:W-:Y:S01]  /*a2a0*/  MUFU.EX2 R144, R144 ;  /* 0x0000009000907308 */ /* 0x000fe20000000800 */
[C---:B------:R-:W-:Y:S02]  /*a2b0*/  FMUL.FTZ R31, R3.reuse, R159 ;  /* 0x0000009f031f7220 */ /* 0x040fe40000410000 */
[----:B------:R-:W-:Y:S02]  /*a2c0*/  IMAD.MOV.U32 R139, RZ, RZ, R30 ;  /* 0x000000ffff8b7224 */ /* 0x000fe400078e001e */
[C---:B------:R-:W-:Y:S02]  /*a2d0*/  FMUL.FTZ R30, R3.reuse, R158 ;  /* 0x0000009e031e7220 */ /* 0x040fe40000410000 */
[C---:B------:R-:W-:Y:S01]  /*a2e0*/  FFMA.FTZ R167, R3.reuse, R167, R6 ;  /* 0x000000a703a77223 */ /* 0x040fe20000010006 */
[----:B------:R-:W-:Y:S01]  /*a2f0*/  SHF.R.U32.HI R6, RZ, 0x18, R136 ;  /* 0x00000018ff067819 */ /* 0x000fe20000011688 */
[----:B------:R-:W-:Y:S02]  /*a300*/  IMAD.MOV.U32 R158, RZ, RZ, R150 ;  /* 0x000000ffff9e7224 */ /* 0x000fe400078e0096 */
[----:B------:R-:W-:Y:S02]  /*a310*/  IMAD.MOV.U32 R150, RZ, RZ, R34 ;  /* 0x000000ffff967224 */ /* 0x000fe400078e0022 */
[C---:B------:R-:W-:Y:S02]  /*a320*/  FMUL.FTZ R34, R3.reuse, R162 ;  /* 0x000000a203227220 */ /* 0x040fe40000410000 */
[----:B------:R-:W-:Y:S02]  /*a330*/  IMAD.MOV.U32 R159, RZ, RZ, R151 ;  /* 0x000000ffff9f7224 */ /* 0x000fe400078e0097 */
[----:B------:R-:W-:Y:S02]  /*a340*/  IMAD.MOV.U32 R151, RZ, RZ, R35 ;  /* 0x000000ffff977224 */ /* 0x000fe400078e0023 */
[----:B------:R-:W-:Y:S02]  /*a350*/  FMUL.FTZ R35, R3, R163 ;  /* 0x000000a303237220 */ /* 0x000fe40000410000 */
[----:B------:R-:W1:Y:S01]  /*a360*/  LDC.U8 R3, c[0x0][0x2d8] ;  /* 0x0000b600ff037b82 */ /* 0x000e620000000000 */
[----:B------:R-:W-:Y:S02]  /*a370*/  IMAD.MOV.U32 R154, RZ, RZ, R146 ;  /* 0x000000ffff9a7224 */ /* 0x000fe400078e0092 */
[----:B------:R-:W-:Y:S02]  /*a380*/  IMAD.MOV.U32 R146, RZ, RZ, R142 ;  /* 0x000000ffff927224 */ /* 0x000fe400078e008e */
[----:B------:R-:W-:Y:S02]  /*a390*/  IMAD.MOV.U32 R155, RZ, RZ, R147 ;  /* 0x000000ffff9b7224 */ /* 0x000fe400078e0093 */
[----:B------:R-:W-:Y:S02]  /*a3a0*/  IMAD.MOV.U32 R147, RZ, RZ, R143 ;  /* 0x000000ffff937224 */ /* 0x000fe400078e008f */
[----:B------:R-:W2:Y:S01]  /*a3b0*/  MUFU.EX2 R146, R146 ;  /* 0x0000009200927308 */ /* 0x000ea20000000800 */
[----:B------:R-:W-:Y:S01]  /*a3c0*/  IMAD.MOV.U32 R143, RZ, RZ, R5 ;  /* 0x000000ffff8f7224 */ /* 0x000fe200078e0005 */
[----:B------:R-:W-:Y:S01]  /*a3d0*/  LOP3.LUT R5, R136, 0xff, RZ, 0xc0, !PT ;  /* 0x000000ff88057812 */ /* 0x000fe200078ec0ff */
[----:B------:R-:W-:Y:S02]  /*a3e0*/  IMAD.MOV.U32 R142, RZ, RZ, R139 ;  /* 0x000000ffff8e7224 */ /* 0x000fe400078e008b */
[----:B------:R-:W-:Y:S02]  /*a3f0*/  FADD.FTZ R139, R185, R137 ;  /* 0x00000089b98b7221 */ /* 0x000fe40000010000 */
[----:B------:R-:W-:Y:S01]  /*a400*/  FADD.FTZ R137, R184, R167 ;  /* 0x000000a7b8897221 */ /* 0x000fe20000010000 */
[----:B------:R-:W-:Y:S01]  /*a410*/  IADD3 R184, P0, R182, UR26, RZ ;  /* 0x0000001ab6b87c10 */ /* 0x000fe2000ff1e0ff */
[----:B------:R-:W-:Y:S01]  /*a420*/  IMAD.MOV.U32 R167, RZ, RZ, R151 ;  /* 0x000000ffffa77224 */ /* 0x000fe200078e0097 */
[----:B------:R-:W-:Y:S01]  /*a430*/  MUFU.EX2 R142, R142 ;  /* 0x0000008e008e7308 */ /* 0x000fe20000000800 */
[----:B------:R-:W-:Y:S02]  /*a440*/  IMAD.MOV.U32 R162, RZ, RZ, R154 ;  /* 0x000000ffffa27224 */ /* 0x000fe400078e009a */
[----:B------:R-:W-:Y:S01]  /*a450*/  IMAD.MOV.U32 R163, RZ, RZ, R155 ;  /* 0x000000ffffa37224 */ /* 0x000fe200078e009b */
[C---:B-1----:R-:W-:Y:S01]  /*a460*/  ISETP.GE.U32.AND P2, PT, R3.reuse, R5, PT ;  /* 0x000000050300720c */ /* 0x042fe20003f46070 */
[----:B------:R-:W-:Y:S01]  /*a470*/  IMAD.MOV.U32 R155, RZ, RZ, R189 ;  /* 0x000000ffff9b7224 */ /* 0x000fe200078e00bd */
[----:B------:R-:W-:Y:S02]  /*a480*/  LOP3.LUT R5, R136, 0xffff, RZ, 0xc0, !PT ;  /* 0x0000ffff88057812 */ /* 0x000fe400078ec0ff */
[----:B------:R-:W-:Y:S02]  /*a490*/  ISETP.GE.U32.AND P3, PT, R3, R6, PT ;  /* 0x000000060300720c */ /* 0x000fe40003f66070 */
[----:B------:R1:W-:Y:S01]  /*a4a0*/  MUFU.EX2 R154, R157 ;  /* 0x0000009d009a7308 */ /* 0x0003e20000000800 */
[----:B------:R-:W-:Y:S02]  /*a4b0*/  SHF.R.U32.HI R6, RZ, 0x10, R136 ;  /* 0x00000010ff067819 */ /* 0x000fe40000011688 */
[----:B------:R-:W-:Y:S02]  /*a4c0*/  SHF.R.U32.HI R5, RZ, 0x8, R5 ;  /* 0x00000008ff057819 */ /* 0x000fe40000011605 */
[----:B------:R-:W-:Y:S02]  /*a4d0*/  LOP3.LUT R6, R6, 0xff, RZ, 0xc0, !PT ;  /* 0x000000ff06067812 */ /* 0x000fe400078ec0ff */
[----:B------:R-:W-:Y:S02]  /*a4e0*/  LOP3.LUT R5, R5, 0xffff, RZ, 0xc0, !PT ;  /* 0x0000ffff05057812 */ /* 0x000fe400078ec0ff */
[----:B--2---:R-:W-:Y:S02]  /*a4f0*/  F2FP.PACK_AB R145, R141, R146 ;  /* 0x000000928d91723e */ /* 0x004fe400000000ff */
[----:B------:R-:W-:Y:S02]  /*a500*/  ISETP.GE.U32.AND P1, PT, R3, R5, PT ;  /* 0x000000050300720c */ /* 0x000fe40003f26070 */
[----:B------:R-:W-:Y:S01]  /*a510*/  F2FP.PACK_AB R5, R185, R166 ;  /* 0x000000a6b905723e */ /* 0x000fe200000000ff */
[----:B------:R-:W-:Y:S01]  /*a520*/  IMAD.MOV.U32 R166, RZ, RZ, R150 ;  /* 0x000000ffffa67224 */ /* 0x000fe200078e0096 */
[----:B------:R-:W-:Y:S01]  /*a530*/  IADD3.X R185, R183, UR27, RZ, P0, !PT ;  /* 0x0000001bb7b97c10 */ /* 0x000fe200087fe4ff */
[----:B------:R-:W-:Y:S01]  /*a540*/  IMAD.MOV.U32 R150, RZ, RZ, R147 ;  /* 0x000000ffff967224 */ /* 0x000fe200078e0093 */
[----:B------:R-:W-:Y:S01]  /*a550*/  ISETP.GE.U32.AND P0, PT, R3, R6, PT ;  /* 0x000000060300720c */ /* 0x000fe20003f06070 */
[----:B------:R-:W-:Y:S01]  /*a560*/  IMAD.MOV.U32 R147, RZ, RZ, R161 ;  /* 0x000000ffff937224 */ /* 0x000fe200078e00a1 */
[----:B------:R-:W2:Y:S01]  /*a570*/  MUFU.EX2 R6, R178 ;  /* 0x000000b200067308 */ /* 0x000ea20000000800 */
[----:B------:R-:W-:Y:S01]  /*a580*/  IMAD.MOV.U32 R161, RZ, RZ, R148 ;  /* 0x000000ffffa17224 */ /* 0x000fe200078e0094 */
[C---:B------:R-:W-:Y:S01]  /*a590*/  PRMT R138, R5.reuse, 0x7632, R138 ;  /* 0x00007632058a7816 */ /* 0x040fe2000000008a */
[----:B------:R-:W-:Y:S01]  /*a5a0*/  FADD.FTZ R148, R146, R137 ;  /* 0x0000008992947221 */ /* 0x000fe20000010000 */
[C---:B------:R-:W-:Y:S01]  /*a5b0*/  LOP3.LUT R137, R166.reuse, 0xff, RZ, 0xc0, !PT ;  /* 0x000000ffa6897812 */ /* 0x040fe200078ec0ff */
[----:B------:R-:W-:Y:S01]  /*a5c0*/  @!P2 HADD2 R246, -R5.H0_H0, -RZ.H0_H0 ;  /* 0xa00000ff05f6a230 */ /* 0x000fe20000000900 */
[----:B------:R-:W-:Y:S01]  /*a5d0*/  PRMT R136, R5, 0x5410, R138 ;  /* 0x0000541005887816 */ /* 0x000fe2000000008a */
[----:B------:R-:W-:Y:S01]  /*a5e0*/  @!P1 HADD2 R245, -R138.H0_H0, -RZ.H0_H0 ;  /* 0xa00000ff8af59230 */ /* 0x000fe20000000900 */
[----:B------:R-:W-:Y:S02]  /*a5f0*/  FADD.FTZ R141, R141, R148 ;  /* 0x000000948d8d7221 */ /* 0x000fe40000010000 */
[----:B------:R3:W4:Y:S01]  /*a600*/  MUFU.EX2 R146, R143 ;  /* 0x0000008f00927308 */ /* 0x0007220000000800 */
[----:B------:R-:W-:Y:S01]  /*a610*/  @!P0 HADD2 R244, -R140.H0_H0, -RZ.H0_H0 ;  /* 0xa00000ff8cf48230 */ /* 0x000fe20000000900 */
[----:B------:R-:W-:Y:S01]  /*a620*/  @!P1 PRMT R138, R245, 0x5410, RZ ;  /* 0x00005410f58a9816 */ /* 0x000fe200000000ff */
[----:B-1----:R-:W-:Y:S01]  /*a630*/  IMAD.MOV.U32 R157, RZ, RZ, R155 ;  /* 0x000000ffff9d7224 */ /* 0x002fe200078e009b */
[----:B------:R-:W-:Y:S02]  /*a640*/  ISETP.GE.U32.AND P1, PT, R3, R137, PT ;  /* 0x000000890300720c */ /* 0x000fe40003f26070 */
[----:B------:R-:W-:Y:S01]  /*a650*/  LOP3.LUT R137, R166, 0xffff, RZ, 0xc0, !PT ;  /* 0x0000ffffa6897812 */ /* 0x000fe200078ec0ff */
[----:B------:R-:W-:Y:S01]  /*a660*/  STG.E.U16 [R182.64+0x2], R138 ;  /* 0x0000028ab6007986 */ /* 0x000fe2000c10150e */
[----:B------:R-:W-:Y:S02]  /*a670*/  @!P2 PRMT R5, R246, 0x5410, RZ ;  /* 0x00005410f605a816 */ /* 0x000fe400000000ff */
[----:B------:R-:W-:Y:S01]  /*a680*/  SHF.R.U32.HI R137, RZ, 0x8, R137 ;  /* 0x00000008ff897819 */ /* 0x000fe20000011689 */
[----:B------:R-:W-:Y:S02]  /*a690*/  MUFU.EX2 R151, R161 ;  /* 0x000000a100977308 */ /* 0x000fe40000000800 */
[----:B------:R1:W-:Y:S01]  /*a6a0*/  STG.E.U16 [R182.64], R5 ;  /* 0x00000005b6007986 */ /* 0x0003e2000c10150e */
[----:B--2---:R-:W-:Y:S01]  /*a6b0*/  FADD.FTZ R139, R6, R139 ;  /* 0x0000008b068b7221 */ /* 0x004fe20000010000 */
[C---:B------:R-:W-:Y:S03]  /*a6c0*/  F2FP.PACK_AB R6, R142.reuse, R6 ;  /* 0x000000068e06723e */ /* 0x040fe600000000ff */
[--C-:B------:R-:W-:Y:S01]  /*a6d0*/  FADD.FTZ R142, R142, R139.reuse ;  /* 0x0000008b8e8e7221 */ /* 0x100fe20000010000 */
[----:B------:R-:W-:Y:S01]  /*a6e0*/  PRMT R139, R140, 0x7632, R139 ;  /* 0x000076328c8b7816 */ /* 0x000fe2000000008b */
[----:B------:R-:W-:Y:S01]  /*a6f0*/  @!P1 HADD2 R242, -R6.H0_H0, -RZ.H0_H0 ;  /* 0xa00000ff06f29230 */ /* 0x000fe20000000900 */
[----:B------:R-:W-:Y:S01]  /*a700*/  MUFU.EX2 R161, R156 ;  /* 0x0000009c00a17308 */ /* 0x000fe20000000800 */
[----:B------:R-:W-:Y:S01]  /*a710*/  FADD.FTZ R148, R144, R142 ;  /* 0x0000008e90947221 */ /* 0x000fe20000010000 */
[----:B------:R-:W-:Y:S01]  /*a720*/  SHF.R.U32.HI R142, RZ, 0x18, R166 ;  /* 0x00000018ff8e7819 */ /* 0x000fe200000116a6 */
[----:B------:R-:W-:Y:S01]  /*a730*/  @!P3 HADD2 R243, -R139.H0_H0, -RZ.H0_H0 ;  /* 0xa00000ff8bf3b230 */ /* 0x000fe20000000900 */
[----:B---3--:R-:W-:Y:S02]  /*a740*/  LOP3.LUT R143, R137, 0xffff, RZ, 0xc0, !PT ;  /* 0x0000ffff898f7812 */ /* 0x008fe400078ec0ff */
[----:B------:R-:W-:Y:S02]  /*a750*/  PRMT R137, R140, 0x5410, R139 ;  /* 0x000054108c897816 */ /* 0x000fe4000000008b */
[----:B------:R-:W-:Y:S02]  /*a760*/  @!P0 PRMT R140, R244, 0x5410, RZ ;  /* 0x00005410f48c8816 */ /* 0x000fe400000000ff */
[----:B------:R-:W-:Y:S01]  /*a770*/  ISETP.GE.U32.AND P0, PT, R3, R143, PT ;  /* 0x0000008f0300720c */ /* 0x000fe20003f06070 */
[----:B------:R2:W-:Y:S01]  /*a780*/  MUFU.EX2 R156, R153 ;  /* 0x00000099009c7308 */ /* 0x0005e20000000800 */
[----:B------:R-:W-:Y:S01]  /*a790*/  @!P3 PRMT R139, R243, 0x5410, RZ ;  /* 0x00005410f38bb816 */ /* 0x000fe200000000ff */
[----:B------:R3:W-:Y:S01]  /*a7a0*/  STG.E.U16 [R184.64], R140 ;  /* 0x0000008cb8007986 */ /* 0x0007e2000c10150e */
[----:B------:R-:W-:Y:S02]  /*a7b0*/  F2FP.PACK_AB R144, R179, R144 ;  /* 0x00000090b390723e */ /* 0x000fe400000000ff */
[----:B------:R-:W-:Y:S01]  /*a7c0*/  ISETP.GE.U32.AND P2, PT, R3, R142, PT ;  /* 0x0000008e0300720c */ /* 0x000fe20003f46070 */
[----:B------:R3:W-:Y:S01]  /*a7d0*/  STG.E.U16 [R184.64+0x2], R139 ;  /* 0x0000028bb8007986 */ /* 0x0007e2000c10150e */
[----:B----4-:R-:W-:Y:S01]  /*a7e0*/  FADD.FTZ R142, R146, R141 ;  /* 0x0000008d928e7221 */ /* 0x010fe20000010000 */
[C---:B-1----:R-:W-:Y:S02]  /*a7f0*/  PRMT R5, R6.reuse, 0x7632, R5 ;  /* 0x0000763206057816 */ /* 0x042fe40000000005 */
[----:B------:R1:W4:Y:S02]  /*a800*/  MUFU.EX2 R143, R150 ;  /* 0x00000096008f7308 */ /* 0x0003240000000800 */
[----:B------:R-:W-:Y:S01]  /*a810*/  PRMT R138, R6, 0x5410, R5 ;  /* 0x00005410068a7816 */ /* 0x000fe20000000005 */
[----:B------:R-:W-:Y:S01]  /*a820*/  @!P0 HADD2 R240, -R5.H0_H0, -RZ.H0_H0 ;  /* 0xa00000ff05f08230 */ /* 0x000fe20000000900 */
[----:B------:R-:W-:Y:S04]  /*a830*/  @!P1 PRMT R6, R242, 0x5410, RZ ;  /* 0x00005410f2069816 */ /* 0x000fe800000000ff */
[----:B------:R-:W-:Y:S01]  /*a840*/  @!P0 PRMT R5, R240, 0x5410, RZ ;  /* 0x00005410f0058816 */ /* 0x000fe200000000ff */
[----:B------:R-:W-:Y:S04]  /*a850*/  STG.E.U16 [R182.64+0x10], R6 ;  /* 0x00001006b6007986 */ /* 0x000fe8000c10150e */
[----:B------:R4:W-:Y:S01]  /*a860*/  STG.E.U16 [R182.64+0x12], R5 ;  /* 0x00001205b6007986 */ /* 0x0009e2000c10150e */
[----:B--2---:R-:W-:Y:S04]  /*a870*/  IMAD.MOV.U32 R153, RZ, RZ, R191 ;  /* 0x000000ffff997224 */ /* 0x004fe800078e00bf */
[----:B------:R-:W-:Y:S01]  /*a880*/  IMAD.MOV.U32 R157, RZ, RZ, R153 ;  /* 0x000000ffff9d7224 */ /* 0x000fe200078e0099 */
[C---:B---3--:R-:W-:Y:S04]  /*a890*/  PRMT R140, R145.reuse, 0x7632, R140 ;  /* 0x00007632918c7816 */ /* 0x048fe8000000008c */
[----:B------:R-:W-:Y:S01]  /*a8a0*/  PRMT R139, R145, 0x5410, R140 ;  /* 0x00005410918b7816 */ /* 0x000fe2000000008c */
[----:B-1----:R-:W-:Y:S01]  /*a8b0*/  IMAD.MOV.U32 R150, RZ, RZ, R147 ;  /* 0x000000ffff967224 */ /* 0x002fe200078e0093 */
[----:B------:R-:W-:Y:S01]  /*a8c0*/  SHF.R.U32.HI R147, RZ, 0x10, R166 ;  /* 0x00000010ff937819 */ /* 0x000fe200000116a6 */
[C---:B----4-:R-:W-:Y:S01]  /*a8d0*/  FADD.FTZ R142, R143.reuse, R142 ;  /* 0x0000008e8f8e7221 */ /* 0x050fe20000010000 */
[----:B------:R-:W-:Y:S01]  /*a8e0*/  F2FP.PACK_AB R146, R143, R146 ;  /* 0x000000928f92723e */ /* 0x000fe200000000ff */
[----:B------:R-:W-:Y:S01]  /*a8f0*/  @!P2 HADD2 R239, -R140.H0_H0, -RZ.H0_H0 ;  /* 0xa00000ff8cefa230 */ /* 0x000fe20000000900 */
[----:B------:R-:W-:Y:S04]  /*a900*/  LOP3.LUT R147, R147, 0xff, RZ, 0xc0, !PT ;  /* 0x000000ff93937812 */ /* 0x000fe800078ec0ff */
[----:B------:R-:W-:Y:S01]  /*a910*/  ISETP.GE.U32.AND P3, PT, R3, R147, PT ;  /* 0x000000930300720c */ /* 0x000fe20003f66070 */
[----:B------:R-:W-:Y:S01]  /*a920*/  FADD.FTZ R147, R179, R148 ;  /* 0x00000094b3937221 */ /* 0x000fe20000010000 */
[----:B------:R-:W-:Y:S01]  /*a930*/  @!P2 PRMT R140, R239, 0x5410, RZ ;  /* 0x00005410ef8ca816 */ /* 0x000fe200000000ff */
[----:B------:R-:W-:Y:S01]  /*a940*/  IMAD.WIDE.U32 R178, R165, -0x2daee0ad, RZ ;  /* 0xd2511f53a5b27825 */ /* 0x000fe200078e00ff */
[----:B------:R1:W2:Y:S03]  /*a950*/  MUFU.EX2 R148, R150 ;  /* 0x0000009600947308 */ /* 0x0002a60000000800 */
[----:B------:R-:W-:Y:S01]  /*a960*/  STG.E.U16 [R184.64+0x12], R140 ;  /* 0x0000128cb8007986 */ /* 0x000fe2000c10150e */
[--C-:B------:R-:W-:Y:S02]  /*a970*/  LOP3.LUT R143, R179, UR20, R176.reuse, 0x96, !PT ;  /* 0x00000014b38f7c12 */ /* 0x100fe4000f8e96b0 */
[----:B------:R-:W-:Y:S02]  /*a980*/  LOP3.LUT R5, R178, 0xff, RZ, 0xc0, !PT ;  /* 0x000000ffb2057812 */ /* 0x000fe400078ec0ff */
[----:B------:R-:W-:Y:S01]  /*a990*/  LOP3.LUT R141, R143, 0xff, RZ, 0xc0, !PT ;  /* 0x000000ff8f8d7812 */ /* 0x000fe200078ec0ff */
[----:B------:R-:W-:Y:S01]  /*a9a0*/  @!P3 HADD2 R241, -R145.H0_H0, -RZ.H0_H0 ;  /* 0xa00000ff91f1b230 */ /* 0x000fe20000000900 */
[----:B------:R3:W4:Y:S01]  /*a9b0*/  MUFU.EX2 R165, R4 ;  /* 0x0000000400a57308 */ /* 0x0007220000000800 */
[----:B------:R-:W-:Y:S02]  /*a9c0*/  LOP3.LUT R176, R179, UR20, R176, 0x96, !PT ;  /* 0x00000014b3b07c12 */ /* 0x000fe4000f8e96b0 */
[----:B------:R-:W-:Y:S02]  /*a9d0*/  ISETP.GE.U32.AND P1, PT, R3, R141, PT ;  /* 0x0000008d0300720c */ /* 0x000fe40003f26070 */
[----:B------:R-:W-:Y:S02]  /*a9e0*/  LOP3.LUT R141, R143, 0xffff, RZ, 0xc0, !PT ;  /* 0x0000ffff8f8d7812 */ /* 0x000fe400078ec0ff */
[----:B------:R-:W-:Y:S02]  /*a9f0*/  @!P3 PRMT R145, R241, 0x5410, RZ ;  /* 0x00005410f191b816 */ /* 0x000fe400000000ff */
[----:B------:R-:W-:Y:S02]  /*aa00*/  SHF.R.U32.HI R141, RZ, 0x8, R141 ;  /* 0x00000008ff8d7819 */ /* 0x000fe4000001168d */
[----:B------:R-:W-:Y:S01]  /*aa10*/  ISETP.GE.U32.AND P3, PT, R3, R5, PT ;  /* 0x000000050300720c */ /* 0x000fe20003f66070 */
[----:B------:R4:W-:Y:S01]  /*aa20*/  STG.E.U16 [R184.64+0x10], R145 ;  /* 0x00001091b8007986 */ /* 0x0009e2000c10150e */
[----:B------:R-:W-:Y:S02]  /*aa30*/  LOP3.LUT R141, R141, 0xffff, RZ, 0xc0, !PT ;  /* 0x0000ffff8d8d7812 */ /* 0x000fe400078ec0ff */
[----:B-1----:R-:W-:Y:S01]  /*aa40*/  SHF.R.U32.HI R150, RZ, 0x10, R143 ;  /* 0x00000010ff967819 */ /* 0x002fe2000001168f */
[----:B------:R-:W-:Y:S01]  /*aa50*/  @!P1 HADD2 R238, -R144.H0_H0, -RZ.H0_H0 ;  /* 0xa00000ff90ee9230 */ /* 0x000fe20000000900 */
[C---:B------:R-:W-:Y:S02]  /*aa60*/  ISETP.GE.U32.AND P0, PT, R3.reuse, R141, PT ;  /* 0x0000008d0300720c */ /* 0x040fe40003f06070 */
[----:B------:R-:W-:Y:S02]  /*aa70*/  PRMT R141, R144, 0x7632, R141 ;  /* 0x00007632908d7816 */ /* 0x000fe4000000008d */
[----:B------:R-:W-:Y:S02]  /*aa80*/  LOP3.LUT R150, R150, 0xff, RZ, 0xc0, !PT ;  /* 0x000000ff96967812 */ /* 0x000fe400078ec0ff */
[----:B------:R-:W-:Y:S01]  /*aa90*/  SHF.R.U32.HI R143, RZ, 0x18, R143 ;  /* 0x00000018ff8f7819 */ /* 0x000fe2000001168f */
[----:B---3--:R-:W-:Y:S01]  /*aaa0*/  IMAD.MOV.U32 R4, RZ, RZ, R166 ;  /* 0x000000ffff047224 */ /* 0x008fe200078e00a6 */
[----:B------:R-:W-:Y:S01]  /*aab0*/  ISETP.GE.U32.AND P2, PT, R3, R150, PT ;  /* 0x000000960300720c */ /* 0x000fe20003f46070 */
[----:B--2---:R-:W-:Y:S01]  /*aac0*/  FADD.FTZ R150, R148, R147 ;  /* 0x0000009394967221 */ /* 0x004fe20000010000 */
[----:B------:R-:W-:Y:S02]  /*aad0*/  LOP3.LUT R5, R178, 0xffff, RZ, 0xc0, !PT ;  /* 0x0000ffffb2057812 */ /* 0x000fe400078ec0ff */
[C---:B------:R-:W-:Y:S01]  /*aae0*/  F2FP.PACK_AB R6, R151.reuse, R148 ;  /* 0x000000949706723e */ /* 0x040fe200000000ff */
[----:B------:R-:W-:Y:S01]  /*aaf0*/  @!P0 HADD2 R237, -R141.H0_H0, -RZ.H0_H0 ;  /* 0xa00000ff8ded8230 */ /* 0x000fe20000000900 */
[----:B------:R-:W-:Y:S01]  /*ab00*/  FADD.FTZ R147, R151, R150 ;  /* 0x0000009697937221 */ /* 0x000fe20000010000 */
[----:B------:R-:W-:Y:S01]  /*ab10*/  PRMT R150, R144, 0x5410, R141 ;  /* 0x0000541090967816 */ /* 0x000fe2000000008d */
[----:B------:R-:W-:Y:S01]  /*ab20*/  FADD.FTZ R151, R149, R142 ;  /* 0x0000008e95977221 */ /* 0x000fe20000010000 */
[----:B------:R-:W-:Y:S01]  /*ab30*/  @!P1 PRMT R144, R238, 0x5410, RZ ;  /* 0x00005410ee909816 */ /* 0x000fe200000000ff */
[----:B------:R-:W-:Y:S01]  /*ab40*/  @!P3 HADD2 R229, -R6.H0_H0, -RZ.H0_H0 ;  /* 0xa00000ff06e5b230 */ /* 0x000fe20000000900 */
[----:B------:R-:W-:Y:S02]  /*ab50*/  @!P0 PRMT R141, R237, 0x5410, RZ ;  /* 0x00005410ed8d8816 */ /* 0x000fe400000000ff */
[----:B------:R-:W-:Y:S01]  /*ab60*/  ISETP.GE.U32.AND P0, PT, R3, R143, PT ;  /* 0x0000008f0300720c */ /* 0x000fe20003f06070 */
[----:B------:R1:W-:Y:S01]  /*ab70*/  STG.E.U16 [R182.64+0x20], R144 ;  /* 0x00002090b6007986 */ /* 0x0003e2000c10150e */
[----:B------:R-:W-:Y:S01]  /*ab80*/  SHF.R.U32.HI R5, RZ, 0x8, R5 ;  /* 0x00000008ff057819 */ /* 0x000fe20000011605 */
[----:B------:R-:W-:Y:S01]  /*ab90*/  @!P2 HADD2 R235, -R146.H0_H0, -RZ.H0_H0 ;  /* 0xa00000ff92eba230 */ /* 0x000fe20000000900 */
[----:B------:R-:W-:Y:S01]  /*aba0*/  PRMT R143, R146, 0x7632, R143 ;  /* 0x00007632928f7816 */ /* 0x000fe2000000008f */
[----:B------:R2:W-:Y:S01]  /*abb0*/  STG.E.U16 [R182.64+0x22], R141 ;  /* 0x0000228db6007986 */ /* 0x0005e2000c10150e */
[----:B------:R-:W-:Y:S02]  /*abc0*/  LOP3.LUT R5, R5, 0xffff, RZ, 0xc0, !PT ;  /* 0x0000ffff05057812 */ /* 0x000fe400078ec0ff */
[----:B----4-:R-:W-:Y:S02]  /*abd0*/  LOP3.LUT R145, R159, UR32, RZ, 0x3c, !PT ;  /* 0x000000209f917c12 */ /* 0x010fe4000f8e3cff */
[----:B------:R-:W-:Y:S02]  /*abe0*/  ISETP.GE.U32.AND P1, PT, R3, R5, PT ;  /* 0x000000050300720c */ /* 0x000fe40003f26070 */
[--C-:B------:R-:W-:Y:S01]  /*abf0*/  SHF.R.U32.HI R5, RZ, 0x10, R178.reuse ;  /* 0x00000010ff057819 */ /* 0x100fe200000116b2 */
[----:B------:R-:W-:Y:S01]  /*ac00*/  @!P0 HADD2 R232, -R143.H0_H0, -RZ.H0_H0 ;  /* 0xa00000ff8fe88230 */ /* 0x000fe20000000900 */
[----:B------:R-:W-:Y:S01]  /*ac10*/  IMAD.WIDE.U32 R158, R145, -0x326172a9, RZ ;  /* 0xcd9e8d57919e7825 */ /* 0x000fe200078e00ff */
[C---:B------:R-:W-:Y:S02]  /*ac20*/  F2FP.PACK_AB R142, R152.reuse, R149 ;  /* 0x00000095988e723e */ /* 0x040fe400000000ff */
[----:B------:R-:W-:Y:S01]  /*ac30*/  LOP3.LUT R5, R5, 0xff, RZ, 0xc0, !PT ;  /* 0x000000ff05057812 */ /* 0x000fe200078ec0ff */
[----:B------:R-:W-:Y:S01]  /*ac40*/  FADD.FTZ R152, R152, R151 ;  /* 0x0000009798987221 */ /* 0x000fe20000010000 */
[----:B------:R-:W-:Y:S02]  /*ac50*/  PRMT R149, R146, 0x5410, R143 ;  /* 0x0000541092957816 */ /* 0x000fe4000000008f */
[----:B------:R-:W-:Y:S02]  /*ac60*/  @!P0 PRMT R143, R232, 0x5410, RZ ;  /* 0x00005410e88f8816 */ /* 0x000fe400000000ff */
[----:B------:R-:W-:Y:S02]  /*ac70*/  ISETP.GE.U32.AND P0, PT, R3, R5, PT ;  /* 0x000000050300720c */ /* 0x000fe40003f06070 */
[C---:B------:R-:W-:Y:S01]  /*ac80*/  PRMT R5, R6.reuse, 0x7632, R5 ;  /* 0x0000763206057816 */ /* 0x040fe20000000005 */
[----:B------:R-:W-:Y:S01]  /*ac90*/  STG.E.U16 [R184.64+0x22], R143 ;  /* 0x0000228fb8007986 */ /* 0x000fe2000c10150e */
[----:B------:R-:W-:Y:S02]  /*aca0*/  SHF.R.U32.HI R151, RZ, 0x18, R178 ;  /* 0x00000018ff977819 */ /* 0x000fe400000116b2 */
[----:B------:R-:W-:Y:S01]  /*acb0*/  PRMT R148, R6, 0x5410, R5 ;  /* 0x0000541006947816 */ /* 0x000fe20000000005 */
[----:B------:R-:W-:Y:S01]  /*acc0*/  @!P1 HADD2 R233, -R5.H0_H0, -RZ.H0_H0 ;  /* 0xa00000ff05e99230 */ /* 0x000fe20000000900 */
[----:B------:R-:W-:Y:S02]  /*acd0*/  @!P3 PRMT R6, R229, 0x5410, RZ ;  /* 0x00005410e506b816 */ /* 0x000fe400000000ff */
[----:B------:R-:W-:Y:S02]  /*ace0*/  ISETP.GE.U32.AND P3, PT, R3, R151, PT ;  /* 0x000000970300720c */ /* 0x000fe40003f66070 */
[----:B------:R-:W-:Y:S01]  /*acf0*/  LOP3.LUT R151, R159, UR31, R162, 0x96, !PT ;  /* 0x0000001f9f977c12 */ /* 0x000fe2000f8e96a2 */
[----:B------:R-:W-:Y:S01]  /*ad00*/  @!P0 HADD2 R236, -R142.H0_H0, -RZ.H0_H0 ;  /* 0xa00000ff8eec8230 */ /* 0x000fe20000000900 */
[----:B------:R-:W-:Y:S01]  /*ad10*/  LOP3.LUT R145, R175, UR30, R158, 0x96, !PT ;  /* 0x0000001eaf917c12 */ /* 0x000fe2000f8e969e */
[----:B------:R-:W-:Y:S01]  /*ad20*/  FADD.FTZ R158, R154, R147 ;  /* 0x000000939a9e7221 */ /* 0x000fe20000010000 */
[----:B------:R-:W-:Y:S01]  /*ad30*/  F2FP.PACK_AB R140, R187, R154 ;  /* 0x0000009abb8c723e */ /* 0x000fe200000000ff */
[----:B------:R-:W-:Y:S01]  /*ad40*/  IMAD.MOV.U32 R154, RZ, RZ, R188 ;  /* 0x000000ffff9a7224 */ /* 0x000fe200078e00bc */
[----:B------:R-:W-:Y:S01]  /*ad50*/  @!P2 PRMT R146, R235, 0x5410, RZ ;  /* 0x00005410eb92a816 */ /* 0x000fe200000000ff */
[----:B------:R-:W-:Y:S01]  /*ad60*/  IMAD.WIDE.U32 R162, R151, -0x2daee0ad, RZ ;  /* 0xd2511f5397a27825 */ /* 0x000fe200078e00ff */
[----:B------:R-:W-:Y:S02]  /*ad70*/  @!P1 PRMT R5, R233, 0x5410, RZ ;  /* 0x00005410e9059816 */ /* 0x000fe400000000ff */
[----:B------:R-:W-:Y:S01]  /*ad80*/  PRMT R159, R140, 0x7632, R159 ;  /* 0x000076328c9f7816 */ /* 0x000fe2000000009f */
[----:B------:R-:W-:Y:S01]  /*ad90*/  FADD.FTZ R151, R161, R152 ;  /* 0x00000098a1977221 */ /* 0x000fe20000010000 */
[C---:B------:R-:W-:Y:S01]  /*ada0*/  F2FP.PACK_AB R161, R156.reuse, R161 ;  /* 0x000000a19ca1723e */ /* 0x040fe200000000ff */
[----:B------:R-:W-:Y:S01]  /*adb0*/  IMAD.MOV.U32 R152, RZ, RZ, R190 ;  /* 0x000000ffff987224 */ /* 0x000fe200078e00be */
[----:B------:R-:W-:Y:S01]  /*adc0*/  STG.E.U16 [R184.64+0x20], R146 ;  /* 0x00002092b8007986 */ /* 0x000fe2000c10150e */
[----:B-1----:R-:W-:Y:S01]  /*add0*/  FADD.FTZ R144, R156, R151 ;  /* 0x000000979c907221 */ /* 0x002fe20000010000 */
[----:B------:R-:W-:Y:S01]  /*ade0*/  PRMT R160, R161, 0x7632, R160 ;  /* 0x00007632a1a07816 */ /* 0x000fe200000000a0 */
[----:B------:R-:W-:Y:S01]  /*adf0*/  IMAD.MOV.U32 R156, RZ, RZ, R154 ;  /* 0x000000ffff9c7224 */ /* 0x000fe200078e009a */
[----:B------:R1:W-:Y:S01]  /*ae00*/  STG.E.U16 [R182.64+0x32], R5 ;  /* 0x00003205b6007986 */ /* 0x0003e2000c10150e */
[----:B------:R-:W-:Y:S01]  /*ae10*/  IMAD.WIDE.U32 R154, R145, -0x2daee0ad, RZ ;  /* 0xd2511f53919a7825 */ /* 0x000fe200078e00ff */
[----:B------:R-:W-:Y:S02]  /*ae20*/  SHF.R.U32.HI R151, RZ, 0x10, R178 ;  /* 0x00000010ff977819 */ /* 0x000fe400000116b2 */
[----:B------:R-:W-:Y:S01]  /*ae30*/  LOP3.LUT R145, R163, UR29, R156, 0x96, !PT ;  /* 0x0000001da3917c12 */ /* 0x000fe2000f8e969c */
[----:B------:R-:W-:Y:S01]  /*ae40*/  IMAD.MOV.U32 R156, RZ, RZ, R152 ;  /* 0x000000ffff9c7224 */ /* 0x000fe200078e0098 */
[----:B--2---:R-:W-:Y:S01]  /*ae50*/  LOP3.LUT R141, R155, UR25, R162, 0x96, !PT ;  /* 0x000000199b8d7c12 */ /* 0x004fe2000f8e96a2 */
[----:B------:R2:W-:Y:S01]  /*ae60*/  STG.E.U16 [R182.64+0x30], R6 ;  /* 0x00003006b6007986 */ /* 0x0005e2000c10150e */
[----:B------:R-:W-:Y:S01]  /*ae70*/  FADD.FTZ R147, R187, R158 ;  /* 0x0000009ebb937221 */ /* 0x000fe20000010000 */
[----:B------:R-:W-:Y:S01]  /*ae80*/  PRMT R158, R140, 0x5410, R159 ;  /* 0x000054108c9e7816 */ /* 0x000fe2000000009f */
[----:B------:R-:W-:Y:S01]  /*ae90*/  IMAD.WIDE.U32 R162, R145, -0x326172a9, RZ ;  /* 0xcd9e8d5791a27825 */ /* 0x000fe200078e00ff */
[----:B------:R3:W5:Y:S01]  /*aea0*/  LDL.LU.64 R190, [R1+0x68] ;  /* 0x0000680001be7983 */ /* 0x0007620000300a00 */
[----:B------:R-:W-:Y:S02]  /*aeb0*/  LOP3.LUT R151, R151, 0xff, RZ, 0xc0, !PT ;  /* 0x000000ff97977812 */ /* 0x000fe400078ec0ff */
[----:B------:R-:W-:Y:S01]  /*aec0*/  IMAD.WIDE.U32 R152, R141, -0x326172a9, RZ ;  /* 0xcd9e8d578d987825 */ /* 0x000fe200078e00ff */
[----:B------:R-:W-:Y:S02]  /*aed0*/  LOP3.LUT R174, R163, UR28, R174, 0x96, !PT ;  /* 0x0000001ca3ae7c12 */ /* 0x000fe4000f8e96ae */
[----:B------:R3:W5:Y:S01]  /*aee0*/  LDL.LU.64 R188, [R1+0x60] ;  /* 0x0000600001bc7983 */ /* 0x0007620000300a00 */
[----:B------:R-:W-:Y:S01]  /*aef0*/  FADD.FTZ R147, R181, R147 ;  /* 0x00000093b5937221 */ /* 0x000fe20000010000 */
[----:B------:R-:W-:Y:S01]  /*af00*/  LOP3.LUT R162, R153, UR5, R162, 0x96, !PT ;  /* 0x0000000599a27c12 */ /* 0x000fe2000f8e96a2 */
[----:B------:R-:W-:Y:S01]  /*af10*/  IMAD.WIDE.U32 R174, R174, -0x2daee0ad, RZ ;  /* 0xd2511f53aeae7825 */ /* 0x000fe200078e00ff */
[----:B------:R-:W-:Y:S03]  /*af20*/  LOP3.LUT R153, R178, 0xff, RZ, 0xc0, !PT ;  /* 0x000000ffb2997812 */ /* 0x000fe600078ec0ff */
[----:B------:R-:W-:Y:S01]  /*af30*/  IMAD.WIDE.U32 R162, R162, -0x2daee0ad, RZ ;  /* 0xd2511f53a2a27825 */ /* 0x000fe200078e00ff */
[----:B------:R-:W-:Y:S03]  /*af40*/  LOP3.LUT R154, R175, UR4, R154, 0x96, !PT ;  /* 0x00000004af9a7c12 */ /* 0x000fe6000f8e969a */
[----:B-1----:R-:W-:Y:S01]  /*af50*/  IMAD.MOV.U32 R5, RZ, RZ, R167 ;  /* 0x000000ffff057224 */ /* 0x002fe200078e00a7 */
[----:B------:R-:W-:Y:S01]  /*af60*/  LOP3.LUT R174, R163, UR9, R174, 0x96, !PT ;  /* 0x00000009a3ae7c12 */ /* 0x000fe2000f8e96ae */
[----:B------:R-:W-:Y:S04]  /*af70*/  IMAD.WIDE.U32 R154, R154, -0x326172a9, RZ ;  /* 0xcd9e8d579a9a7825 */ /* 0x000fe800078e00ff */
[----:B------:R-:W-:Y:S01]  /*af80*/  IMAD.WIDE.U32 R174, R174, -0x326172a9, RZ ;  /* 0xcd9e8d57aeae7825 */ /* 0x000fe200078e00ff */
[----:B------:R-:W-:Y:S02]  /*af90*/  LOP3.LUT R163, R155, UR11, R152, 0x96, !PT ;  /* 0x0000000b9ba37c12 */ /* 0x000fe4000f8e9698 */
[----:B------:R-:W-:Y:S01]  /*afa0*/  LOP3.LUT R155, R176, 0xff, RZ, 0xc0, !PT ;  /* 0x000000ffb09b7812 */ /* 0x000fe200078ec0ff */
[C---:B------:R-:W-:Y:S01]  /*afb0*/  FADD.FTZ R167, R180.reuse, R147 ;  /* 0x00000093b4a77221 */ /* 0x040fe20000010000 */
[----:B------:R-:W-:Y:S01]  /*afc0*/  LOP3.LUT R145, R175, UR21, R154, 0x96, !PT ;  /* 0x00000015af917c12 */ /* 0x000fe2000f8e969a */
[----:B------:R-:W-:Y:S01]  /*afd0*/  IMAD.MOV.U32 R147, RZ, RZ, R5 ;  /* 0x000000ffff937224 */ /* 0x000fe200078e0005 */
[----:B--2---:R-:W-:Y:S01]  /*afe0*/  F2FP.PACK_AB R6, R180, R181 ;  /* 0x000000b5b406723e */ /* 0x004fe200000000ff */
[----:B------:R-:W-:Y:S01]  /*aff0*/  FADD.FTZ R5, R165, R144 ;  /* 0x00000090a5057221 */ /* 0x000fe20000010000 */
[----:B------:R-:W-:Y:S01]  /*b000*/  LOP3.LUT R141, R145, 0xff, RZ, 0xc0, !PT ;  /* 0x000000ff918d7812 */ /* 0x000fe200078ec0ff */
[----:B------:R-:W-:Y:S01]  /*b010*/  IMAD.MOV.U32 R187, RZ, RZ, R157 ;  /* 0x000000ffffbb7224 */ /* 0x000fe200078e009d */
[C---:B------:R-:W-:Y:S01]  /*b020*/  F2FP.PACK_AB R165, R186.reuse, R165 ;  /* 0x000000a5baa5723e */ /* 0x040fe200000000ff */
[----:B------:R-:W-:Y:S01]  /*b030*/  FADD.FTZ R166, R186, R5 ;  /* 0x00000005baa67221 */ /* 0x000fe20000010000 */
[----:B------:R-:W-:Y:S01]  /*b040*/  ISETP.GE.U32.AND P2, PT, R3, R141, PT ;  /* 0x0000008d0300720c */ /* 0x000fe20003f46070 */
[----:B------:R-:W-:Y:S01]  /*b050*/  IMAD.MOV.U32 R186, RZ, RZ, R156 ;  /* 0x000000ffffba7224 */ /* 0x000fe200078e009c */
[----:B------:R-:W-:Y:S01]  /*b060*/  LOP3.LUT R141, R145, 0xffff, RZ, 0xc0, !PT ;  /* 0x0000ffff918d7812 */ /* 0x000fe200078ec0ff */
[----:B------:R-:W1:Y:S01]  /*b070*/  LDC.U8 R187, c[0x0][0x2d8] ;  /* 0x0000b600ffbb7b82 */ /* 0x000e620000000000 */
[----:B------:R-:W-:Y:S01]  /*b080*/  PRMT R157, R161, 0x5410, R160 ;  /* 0x00005410a19d7816 */ /* 0x000fe200000000a0 */
[----:B------:R-:W-:Y:S01]  /*b090*/  MUFU.EX2 R181, R168 ;  /* 0x000000a800b57308 */ /* 0x000fe20000000800 */
[--C-:B------:R-:W-:Y:S02]  /*b0a0*/  SHF.R.U32.HI R146, RZ, 0x8, R141.reuse ;  /* 0x00000008ff927819 */ /* 0x100fe4000001168d */
[----:B------:R-:W-:Y:S02]  /*b0b0*/  PRMT R141, R142, 0x7632, R141 ;  /* 0x000076328e8d7816 */ /* 0x000fe4000000008d */
[----:B------:R-:W-:Y:S01]  /*b0c0*/  LOP3.LUT R143, R146, 0xffff, RZ, 0xc0, !PT ;  /* 0x0000ffff928f7812 */ /* 0x000fe200078ec0ff */
[----:B------:R-:W-:Y:S01]  /*b0d0*/  IMAD.MOV.U32 R146, RZ, RZ, R4 ;  /* 0x000000ffff927224 */ /* 0x000fe200078e0004 */
[----:B------:R-:W-:Y:S01]  /*b0e0*/  PRMT R152, R142, 0x5410, R141 ;  /* 0x000054108e987816 */ /* 0x000fe2000000008d */
[----:B------:R-:W-:Y:S01]  /*b0f0*/  @!P3 HADD2 R234, -R141.H0_H0, -RZ.H0_H0 ;  /* 0xa00000ff8deab230 */ /* 0x000fe20000000900 */
[----:B------:R-:W-:Y:S01]  /*b100*/  @!P0 PRMT R142, R236, 0x5410, RZ ;  /* 0x00005410ec8e8816 */ /* 0x000fe200000000ff */
[----:B------:R-:W-:Y:S01]  /*b110*/  @!P2 HADD2 R231, -R140.H0_H0, -RZ.H0_H0 ;  /* 0xa00000ff8ce7a230 */ /* 0x000fe20000000900 */
[----:B------:R-:W-:Y:S02]  /*b120*/  ISETP.GE.U32.AND P1, PT, R3, R143, PT ;  /* 0x0000008f0300720c */ /* 0x000fe40003f26070 */
[----:B------:R-:W-:Y:S01]  /*b130*/  @!P3 PRMT R141, R234, 0x5410, RZ ;  /* 0x00005410ea8db816 */ /* 0x000fe200000000ff */
[----:B------:R2:W-:Y:S01]  /*b140*/  STG.E.U16 [R184.64+0x30], R142 ;  /* 0x0000308eb8007986 */ /* 0x0005e2000c10150e */
[--C-:B------:R-:W-:Y:S02]  /*b150*/  SHF.R.U32.HI R143, RZ, 0x10, R145.reuse ;  /* 0x00000010ff8f7819 */ /* 0x100fe40000011691 */
[----:B------:R-:W-:Y:S01]  /*b160*/  SHF.R.U32.HI R145, RZ, 0x18, R145 ;  /* 0x00000018ff917819 */ /* 0x000fe20000011691 */
[----:B------:R4:W-:Y:S01]  /*b170*/  STG.E.U16 [R184.64+0x32], R141 ;  /* 0x0000328db8007986 */ /* 0x0009e2000c10150e */
[----:B------:R-:W-:Y:S02]  /*b180*/  @!P2 PRMT R140, R231, 0x5410, RZ ;  /* 0x00005410e78ca816 */ /* 0x000fe400000000ff */
[----:B------:R-:W-:Y:S02]  /*b190*/  ISETP.GE.U32.AND P2, PT, R3, R145, PT ;  /* 0x000000910300720c */ /* 0x000fe40003f46070 */
[----:B------:R-:W-:Y:S01]  /*b1a0*/  LOP3.LUT R143, R143, 0xff, RZ, 0xc0, !PT ;  /* 0x000000ff8f8f7812 */ /* 0x000fe200078ec0ff */
[----:B------:R3:W-:Y:S01]  /*b1b0*/  STG.E.U16 [R182.64+0x40], R140 ;  /* 0x0000408cb6007986 */ /* 0x0007e2000c10150e */
[----:B-1----:R-:W-:Y:S01]  /*b1c0*/  PRMT R4, R187, 0x7054, R187 ;  /* 0x00007054bb047816 */ /* 0x002fe200000000bb */
[----:B------:R-:W-:Y:S01]  /*b1d0*/  @!P1 HADD2 R230, -R159.H0_H0, -RZ.H0_H0 ;  /* 0xa00000ff9fe69230 */ /* 0x000fe20000000900 */
[----:B------:R-:W-:Y:S01]  /*b1e0*/  ISETP.GE.U32.AND P0, PT, R3, R143, PT ;  /* 0x0000008f0300720c */ /* 0x000fe20003f06070 */
[----:B------:R-:W1:Y:S01]  /*b1f0*/  MUFU.EX2 R187, R169 ;  /* 0x000000a900bb7308 */ /* 0x000e620000000800 */
[----:B------:R-:W-:Y:S02]  /*b200*/  LOP3.LUT R143, R147, UR21, R186, 0x96, !PT ;  /* 0x00000015938f7c12 */ /* 0x000fe4000f8e96ba */
[----:B------:R-:W-:Y:S02]  /*b210*/  SHF.R.U32.HI R144, RZ, 0x18, R146 ;  /* 0x00000018ff907819 */ /* 0x000fe40000011692 */
[----:B------:R-:W-:Y:S01]  /*b220*/  SHF.R.U32.HI R145, RZ, 0x18, R176 ;  /* 0x00000018ff917819 */ /* 0x000fe200000116b0 */
[----:B------:R-:W-:Y:S01]  /*b230*/  @!P2 HADD2 R227, -R160.H0_H0, -RZ.H0_H0 ;  /* 0xa00000ffa0e3a230 */ /* 0x000fe20000000900 */
[----:B------:R-:W-:Y:S02]  /*b240*/  @!P1 PRMT R159, R230, 0x5410, RZ ;  /* 0x00005410e69f9816 */ /* 0x000fe400000000ff */
[----:B------:R-:W-:Y:S02]  /*b250*/  LOP3.LUT R5, R174, 0xff, RZ, 0xc0, !PT ;  /* 0x000000ffae057812 */ /* 0x000fe400078ec0ff */
[----:B------:R-:W-:Y:S01]  /*b260*/  @!P2 PRMT R160, R227, 0x5410, RZ ;  /* 0x00005410e3a0a816 */ /* 0x000fe200000000ff */
[----:B------:R-:W-:Y:S01]  /*b270*/  STG.E.U16 [R182.64+0x42], R159 ;  /* 0x0000429fb6007986 */ /* 0x000fe2000c10150e */
[----:B--2---:R-:W-:Y:S01]  /*b280*/  SHF.R.U32.HI R142, RZ, 0x18, R174 ;  /* 0x00000018ff8e7819 */ /* 0x004fe200000116ae */
[----:B------:R-:W-:Y:S01]  /*b290*/  @!P0 HADD2 R228, -R161.H0_H0, -RZ.H0_H0 ;  /* 0xa00000ffa1e48230 */ /* 0x000fe20000000900 */
[----:B------:R-:W-:Y:S01]  /*b2a0*/  ISETP.GE.U32.AND P3, PT, R3, R5, PT ;  /* 0x000000050300720c */ /* 0x000fe20003f66070 */
[----:B------:R-:W-:Y:S01]  /*b2b0*/  STG.E.U16 [R184.64+0x42], R160 ;  /* 0x000042a0b8007986 */ /* 0x000fe2000c10150e */
[----:B----4-:R-:W-:Y:S02]  /*b2c0*/  LOP3.LUT R141, R143, 0xffff, RZ, 0xc0, !PT ;  /* 0x0000ffff8f8d7812 */ /* 0x010fe400078ec0ff */
[----:B------:R-:W-:Y:S02]  /*b2d0*/  ISETP.GE.U32.AND P2, PT, R3, R142, PT ;  /* 0x0000008e0300720c */ /* 0x000fe40003f46070 */
[----:B------:R-:W-:Y:S02]  /*b2e0*/  LOP3.LUT R142, R143, 0xff, RZ, 0xc0, !PT ;  /* 0x000000ff8f8e7812 */ /* 0x000fe400078ec0ff */
[----:B------:R-:W-:Y:S02]  /*b2f0*/  SHF.R.U32.HI R141, RZ, 0x8, R141 ;  /* 0x00000008ff8d7819 */ /* 0x000fe4000001168d */
[----:B------:R-:W-:Y:S02]  /*b300*/  @!P0 PRMT R161, R228, 0x5410, RZ ;  /* 0x00005410e4a18816 */ /* 0x000fe400000000ff */
[----:B------:R-:W-:Y:S01]  /*b310*/  PRMT R141, R142, 0x5410, R141 ;  /* 0x000054108e8d7816 */ /* 0x000fe2000000008d */
[----:B------:R-:W-:Y:S01]  /*b320*/  @!P3 HADD2 R225, -R6.H0_H0, -RZ.H0_H0 ;  /* 0xa00000ff06e1b230 */ /* 0x000fe20000000900 */
[--C-:B------:R-:W-:Y:S01]  /*b330*/  SHF.R.U32.HI R142, RZ, 0x10, R143.reuse ;  /* 0x00000010ff8e7819 */ /* 0x100fe2000001168f */
[----:B------:R-:W-:Y:S01]  /*b340*/  STG.E.U16 [R184.64+0x40], R161 ;  /* 0x000040a1b8007986 */ /* 0x000fe2000c10150e */
[----:B------:R-:W-:Y:S01]  /*b350*/  SHF.R.U32.HI R143, RZ, 0x18, R143 ;  /* 0x00000018ff8f7819 */ /* 0x000fe2000001168f */
[--C-:B------:R-:W-:Y:S01]  /*b360*/  HSET2.LE.AND R141, R141, R4.reuse, PT ;  /* 0x000000048d8d7233 */ /* 0x100fe20003803000 */
[----:B------:R-:W-:Y:S02]  /*b370*/  LOP3.LUT R142, R142, 0xff, RZ, 0xc0, !PT ;  /* 0x000000ff8e8e7812 */ /* 0x000fe400078ec0ff */
[----:B-1----:R-:W-:Y:S02]  /*b380*/  F2FP.PACK_AB R180, R187, R181 ;  /* 0x000000b5bbb4723e */ /* 0x002fe400000000ff */
[----:B---3--:R-:W-:Y:S02]  /*b390*/  PRMT R140, R142, 0x5410, R143 ;  /* 0x000054108e8c7816 */ /* 0x008fe4000000008f */
        /* <DEDUP_REMOVED lines=10> */
[----:B------:R-:W-:Y:S02]  /*b440*/  PRMT R177, R180, 0x7632, R177 ;  /* 0x00007632b4b17816 */ /* 0x000fe400000000b1 */
[----:B------:R-:W-:Y:S02]  /*b450*/  PRMT R144, R143, 0x5410, R144 ;  /* 0x000054108f907816 */ /* 0x000fe40000000090 */
[----:B------:R-:W-:Y:S02]  /*b460*/  LOP3.LUT R138, R141, R138, RZ, 0xc0, !PT ;  /* 0x0000008a8d8a7212 */ /* 0x000fe400078ec0ff */
[----:B------:R-:W1:Y:S01]  /*b470*/  LDSM.16.MT88.4 R140, [R208+0x18000] ;  /* 0x01800000d08c783b */ /* 0x000e620000004200 */
[--C-:B------:R-:W-:Y:S01]  /*b480*/  HSET2.LE.AND R144, R144, R4.reuse, PT ;  /* 0x0000000490907233 */ /* 0x100fe20003803000 */
[----:B------:R-:W-:Y:S04]  /*b490*/  LOP3.LUT R5, R174, 0xffff, RZ, 0xc0, !PT ;  /* 0x0000ffffae057812 */ /* 0x000fe800078ec0ff */
[----:B------:R-:W-:Y:S02]  /*b4a0*/  LOP3.LUT R139, R144, R139, RZ, 0xc0, !PT ;  /* 0x0000008b908b7212 */ /* 0x000fe400078ec0ff */
[----:B------:R-:W-:Y:S02]  /*b4b0*/  LOP3.LUT R144, R178, 0xffff, RZ, 0xc0, !PT ;  /* 0x0000ffffb2907812 */ /* 0x000fe400078ec0ff */
[----:B------:R-:W-:Y:S02]  /*b4c0*/  SHF.R.U32.HI R178, RZ, 0x18, R178 ;  /* 0x00000018ffb27819 */ /* 0x000fe400000116b2 */
[----:B------:R-:W-:Y:S02]  /*b4d0*/  SHF.R.U32.HI R144, RZ, 0x8, R144 ;  /* 0x00000008ff907819 */ /* 0x000fe40000011690 */
[----:B------:R-:W-:Y:S02]  /*b4e0*/  PRMT R178, R151, 0x5410, R178 ;  /* 0x0000541097b27816 */ /* 0x000fe400000000b2 */
[----:B------:R-:W-:Y:S02]  /*b4f0*/  PRMT R153, R153, 0x5410, R144 ;  /* 0x0000541099997816 */ /* 0x000fe40000000090 */
[----:B------:R-:W-:Y:S02]  /*b500*/  LOP3.LUT R144, R176, 0xffff, RZ, 0xc0, !PT ;  /* 0x0000ffffb0907812 */ /* 0x000fe400078ec0ff */
[----:B------:R-:W-:Y:S02]  /*b510*/  SHF.R.U32.HI R5, RZ, 0x8, R5 ;  /* 0x00000008ff057819 */ /* 0x000fe40000011605 */
[----:B------:R-:W-:Y:S02]  /*b520*/  SHF.R.U32.HI R146, RZ, 0x8, R144 ;  /* 0x00000008ff927819 */ /* 0x000fe40000011690 */
[----:B------:R-:W-:Y:S02]  /*b530*/  LOP3.LUT R5, R5, 0xffff, RZ, 0xc0, !PT ;  /* 0x0000ffff05057812 */ /* 0x000fe400078ec0ff */
[----:B------:R-:W-:Y:S02]  /*b540*/  PRMT R155, R155, 0x5410, R146 ;  /* 0x000054109b9b7816 */ /* 0x000fe40000000092 */
[----:B------:R-:W-:Y:S02]  /*b550*/  ISETP.GE.U32.AND P0, PT, R3, R5, PT ;  /* 0x000000050300720c */ /* 0x000fe40003f06070 */
[----:B------:R-:W-:Y:S04]  /*b560*/  SHF.R.U32.HI R5, RZ, 0x10, R174 ;  /* 0x00000010ff057819 */ /* 0x000fe800000116ae */
[----:B------:R-:W-:Y:S04]  /*b570*/  LOP3.LUT R5, R5, 0xff, RZ, 0xc0, !PT ;  /* 0x000000ff05057812 */ /* 0x000fe800078ec0ff */
[----:B------:R-:W-:Y:S01]  /*b580*/  ISETP.GE.U32.AND P1, PT, R3, R5, PT ;  /* 0x000000050300720c */ /* 0x000fe20003f26070 */
[C---:B-1----:R-:W-:Y:S01]  /*b590*/  HMMA.16816.F32 R8, R136.reuse, R140, R8 ;  /* 0x0000008c8808723c */ /* 0x042fe20000001808 */
[C---:B------:R-:W-:Y:S04]  /*b5a0*/  PRMT R5, R6.reuse, 0x7632, R5 ;  /* 0x0000763206057816 */ /* 0x040fe80000000005 */
[----:B------:R-:W-:Y:S01]  /*b5b0*/  PRMT R156, R6, 0x5410, R5 ;  /* 0x00005410069c7816 */ /* 0x000fe20000000005 */
[----:B------:R-:W-:Y:S01]  /*b5c0*/  @!P0 HADD2 R220, -R5.H0_H0, -RZ.H0_H0 ;  /* 0xa00000ff05dc8230 */ /* 0x000fe20000000900 */
[----:B------:R-:W-:Y:S01]  /*b5d0*/  @!P3 PRMT R6, R225, 0x5410, RZ ;  /* 0x00005410e106b816 */ /* 0x000fe200000000ff */
[C---:B------:R-:W-:Y:S01]  /*b5e0*/  HMMA.16816.F32 R12, R136.reuse, R142, R12 ;  /* 0x0000008e880c723c */ /* 0x040fe2000000180c */
[----:B------:R-:W1:Y:S03]  /*b5f0*/  LDSM.16.MT88.4 R140, [R206+0x18000] ;  /* 0x01800000ce8c783b */ /* 0x000e660000004200 */
[----:B------:R-:W-:Y:S01]  /*b600*/  @!P0 PRMT R5, R220, 0x5410, RZ ;  /* 0x00005410dc058816 */ /* 0x000fe200000000ff */
[----:B------:R-:W-:Y:S04]  /*b610*/  @!P1 HADD2 R224, -R165.H0_H0, -RZ.H0_H0 ;  /* 0xa00000ffa5e09230 */ /* 0x000fe80000000900 */
[----:B------:R-:W-:Y:S04]  /*b620*/  STG.E.U16 [R182.64+0x52], R5 ;  /* 0x00005205b6007986 */ /* 0x000fe8000c10150e */
[----:B------:R-:W-:Y:S01]  /*b630*/  STG.E.U16 [R182.64+0x50], R6 ;  /* 0x00005006b6007986 */ /* 0x000fe2000c10150e */
        /* <DEDUP_REMOVED lines=45> */
[----:B------:R1:W2:Y:S03]  /*b910*/  MUFU.EX2 R176, R172 ;  /* 0x000000ac00b07308 */ /* 0x0002a60000000800 */
[----:B------:R-:W-:Y:S02]  /*b920*/  LOP3.LUT R144, R140, 0xff, RZ, 0xc0, !PT ;  /* 0x000000ff8c907812 */ /* 0x000fe400078ec0ff */
[----:B------:R-:W3:Y:S01]  /*b930*/  LDSM.16.MT88.4 R140, [R208+0x18800] ;  /* 0x01880000d08c783b */ /* 0x000ee20000004200 */
[--C-:B------:R-:W-:Y:S01]  /*b940*/  HSET2.LE.AND R137, R155, R4.reuse, PT ;  /* 0x000000049b897233 */ /* 0x100fe20003803000 */
[----:B------:R-:W-:Y:S01]  /*b950*/  PRMT R138, R144, 0x5410, R145 ;  /* 0x00005410908a7816 */ /* 0x000fe20000000091 */
[--C-:B------:R-:W-:Y:S03]  /*b960*/  HSET2.LE.AND R139, R153, R4.reuse, PT ;  /* 0x00000004998b7233 */ /* 0x100fe60003803000 */
[----:B------:R-:W-:Y:S01]  /*b970*/  LOP3.LUT R136, R137, R150, RZ, 0xc0, !PT ;  /* 0x0000009689887212 */ /* 0x000fe200078ec0ff */
[--C-:B------:R-:W-:Y:S01]  /*b980*/  HSET2.LE.AND R138, R138, R4.reuse, PT ;  /* 0x000000048a8a7233 */ /* 0x100fe20003803000 */
[----:B------:R-:W4:Y:S04]  /*b990*/  LDSM.16.MT88.4 R144, [R206+0x18800] ;  /* 0x01880000ce90783b */ /* 0x000f280000004200 */
[----:B------:R-:W-:Y:S02]  /*b9a0*/  LOP3.LUT R137, R138, R149, RZ, 0xc0, !PT ;  /* 0x000000958a897212 */ /* 0x000fe400078ec0ff */
[----:B------:R-:W-:Y:S01]  /*b9b0*/  LOP3.LUT R138, R139, R148, RZ, 0xc0, !PT ;  /* 0x000000948b8a7212 */ /* 0x000fe200078ec0ff */
[--C-:B------:R-:W-:Y:S01]  /*b9c0*/  HSET2.LE.AND R139, R178, R4.reuse, PT ;  /* 0x00000004b28b7233 */ /* 0x100fe20003803000 */
[----:B------:R-:W2:Y:S01]  /*b9d0*/  LDSM.16.MT88.4 R148, [R205+0x18800] ;  /* 0x01880000cd94783b */ /* 0x000ea20000004200 */
[----:B------:R-:W-:Y:S02]  /*b9e0*/  F2FP.PACK_AB R178, R170, R171 ;  /* 0x000000abaab2723e */ /* 0x000fe400000000ff */
[----:B-1----:R-:W-:Y:S02]  /*b9f0*/  PRMT R172, R165, 0x7632, R172 ;  /* 0x00007632a5ac7816 */ /* 0x002fe400000000ac */
[----:B------:R-:W-:Y:S03]  /*ba00*/  LOP3.LUT R139, R139, R152, RZ, 0xc0, !PT ;  /* 0x000000988b8b7212 */ /* 0x000fe600078ec0ff */
[----:B------:R-:W-:Y:S04]  /*ba10*/  @!P2 HADD2 R223, -R172.H0_H0, -RZ.H0_H0 ;  /* 0xa00000ffacdfa230 */ /* 0x000fe80000000900 */
[C---:B---3--:R-:W-:Y:S08]  /*ba20*/  HMMA.16816.F32 R8, R136.reuse, R140, R8 ;  /* 0x0000008c8808723c */ /* 0x048ff00000001808 */
[C---:B------:R-:W-:Y:S01]  /*ba30*/  HMMA.16816.F32 R12, R136.reuse, R142, R12 ;  /* 0x0000008e880c723c */ /* 0x040fe2000000180c */
[----:B------:R-:W1:Y:S07]  /*ba40*/  LDSM.16.MT88.4 R140, [R204+0x18800] ;  /* 0x01880000cc8c783b */ /* 0x000e6e0000004200 */
[C---:B----4-:R-:W-:Y:S08]  /*ba50*/  HMMA.16816.F32 R16, R136.reuse, R144, R16 ;  /* 0x000000908810723c */ /* 0x050ff00000001810 */
        /* <DEDUP_REMOVED lines=36> */
[----:B------:R-:W-:Y:S01]  /*bca0*/  LOP3.LUT R144, R175, UR21, R154, 0x96, !PT ;  /* 0x00000015af907c12 */ /* 0x000fe2000f8e969a */
[C---:B------:R-:W-:Y:S01]  /*bcb0*/  HMMA.16816.F32 R116, R136.reuse, R146, R116 ;  /* 0x000000928874723c */ /* 0x040fe20000001874 */
[----:B------:R-:W3:Y:S03]  /*bcc0*/  LDSM.16.MT88.4 R152, [R208+0x19000] ;  /* 0x01900000d098783b */ /* 0x000ee60000004200 */
[----:B------:R-:W-:Y:S03]  /*bcd0*/  SHF.R.U32.HI R145, RZ, 0x10, R174 ;  /* 0x00000010ff917819 */ /* 0x000fe600000116ae */
[C---:B------:R-:W-:Y:S01]  /*bce0*/  LOP3.LUT R146, R174.reuse, 0xffff, RZ, 0xc0, !PT ;  /* 0x0000ffffae927812 */ /* 0x040fe200078ec0ff */
[C---:B--2---:R-:W-:Y:S01]  /*bcf0*/  HMMA.16816.F32 R120, R136.reuse, R148, R120 ;  /* 0x000000948878723c */ /* 0x044fe20000001878 */
[----:B------:R-:W-:Y:S03]  /*bd00*/  LOP3.LUT R147, R174, 0xff, RZ, 0xc0, !PT ;  /* 0x000000ffae937812 */ /* 0x000fe600078ec0ff */
[----:B------:R-:W-:Y:S02]  /*bd10*/  SHF.R.U32.HI R146, RZ, 0x8, R146 ;  /* 0x00000008ff927819 */ /* 0x000fe40000011692 */
[----:B------:R-:W-:Y:S02]  /*bd20*/  SHF.R.U32.HI R175, RZ, 0x18, R174 ;  /* 0x00000018ffaf7819 */ /* 0x000fe400000116ae */
[C---:B------:R-:W-:Y:S01]  /*bd30*/  HMMA.16816.F32 R124, R136.reuse, R150, R124 ;  /* 0x00000096887c723c */ /* 0x040fe2000000187c */
[C---:B------:R-:W-:Y:S03]  /*bd40*/  LOP3.LUT R148, R144.reuse, 0xffff, RZ, 0xc0, !PT ;  /* 0x0000ffff90947812 */ /* 0x040fe600078ec0ff */
[----:B------:R-:W-:Y:S02]  /*bd50*/  PRMT R147, R147, 0x5410, R146 ;  /* 0x0000541093937816 */ /* 0x000fe40000000092 */
[----:B------:R-:W-:Y:S02]  /*bd60*/  SHF.R.U32.HI R146, RZ, 0x8, R148 ;  /* 0x00000008ff927819 */ /* 0x000fe40000011694 */
[----:B------:R-:W-:Y:S01]  /*bd70*/  LOP3.LUT R174, R145, 0xff, RZ, 0xc0, !PT ;  /* 0x000000ff91ae7812 */ /* 0x000fe200078ec0ff */
[C---:B-1----:R-:W-:Y:S01]  /*bd80*/  HMMA.16816.F32 R128, R136.reuse, R140, R128 ;  /* 0x0000008c8880723c */ /* 0x042fe20000001880 */
[----:B------:R-:W1:Y:S02]  /*bd90*/  LDSM.16.MT88.4 R148, [R206+0x19000] ;  /* 0x01900000ce94783b */ /* 0x000e640000004200 */
[----:B------:R-:W-:Y:S01]  /*bda0*/  LOP3.LUT R145, R144, 0xff, RZ, 0xc0, !PT ;  /* 0x000000ff90917812 */ /* 0x000fe200078ec0ff */
[--C-:B------:R-:W-:Y:S01]  /*bdb0*/  HSET2.LE.AND R147, R147, R4.reuse, PT ;  /* 0x0000000493937233 */ /* 0x100fe20003803000 */
[----:B------:R-:W-:Y:S02]  /*bdc0*/  PRMT R174, R174, 0x5410, R175 ;  /* 0x00005410aeae7816 */ /* 0x000fe400000000af */
[----:B------:R-:W-:Y:S01]  /*bdd0*/  PRMT R145, R145, 0x5410, R146 ;  /* 0x0000541091917816 */ /* 0x000fe20000000092 */
[----:B------:R-:W-:Y:S01]  /*bde0*/  HMMA.16816.F32 R132, R136, R142, R132 ;  /* 0x0000008e8884723c */ /* 0x000fe20000001884 */
[--C-:B------:R-:W-:Y:S03]  /*bdf0*/  SHF.R.U32.HI R146, RZ, 0x10, R144.reuse ;  /* 0x00000010ff927819 */ /* 0x100fe60000011690 */
[----:B------:R-:W-:Y:S01]  /*be00*/  SHF.R.U32.HI R144, RZ, 0x18, R144 ;  /* 0x00000018ff907819 */ /* 0x000fe20000011690 */
[--C-:B------:R-:W-:Y:S01]  /*be10*/  HSET2.LE.AND R145, R145, R4.reuse, PT ;  /* 0x0000000491917233 */ /* 0x100fe20003803000 */
[----:B------:R-:W-:Y:S01]  /*be20*/  LOP3.LUT R175, R146, 0xff, RZ, 0xc0, !PT ;  /* 0x000000ff92af7812 */ /* 0x000fe200078ec0ff */
[----:B------:R-:W-:Y:S01]  /*be30*/  FADD.FTZ R140, R176, R167 ;  /* 0x000000a7b08c7221 */ /* 0x000fe20000010000 */
[----:B------:R-:W-:Y:S04]  /*be40*/  PRMT R136, R165, 0x5410, R172 ;  /* 0x00005410a5887816 */ /* 0x000fe800000000ac */
[----:B------:R-:W-:Y:S01]  /*be50*/  PRMT R146, R175, 0x5410, R144 ;  /* 0x00005410af927816 */ /* 0x000fe20000000090 */
[----:B------:R-:W-:Y:S01]  /*be60*/  FADD.FTZ R179, R173, R140 ;  /* 0x0000008cadb37221 */ /* 0x000fe20000010000 */
[----:B------:R-:W-:Y:S01]  /*be70*/  LOP3.LUT R144, R145, R158, RZ, 0xc0, !PT ;  /* 0x0000009e91907212 */ /* 0x000fe200078ec0ff */
[----:B------:R-:W-:Y:S01]  /*be80*/  LDSM.16.MT88.4 R140, [R208+0x1b000] ;  /* 0x01b00000d08c783b */ /* 0x000fe20000004200 */
[----:B------:R-:W-:Y:S01]  /*be90*/  @!P1 PRMT R165, R224, 0x5410, RZ ;  /* 0x00005410e0a59816 */ /* 0x000fe200000000ff */
[--C-:B------:R-:W-:Y:S01]  /*bea0*/  HSET2.LE.AND R146, R146, R4.reuse, PT ;  /* 0x0000000492927233 */ /* 0x100fe20003803000 */
[----:B------:R-:W-:Y:S02]  /*beb0*/  @!P2 PRMT R172, R223, 0x5410, RZ ;  /* 0x00005410dfaca816 */ /* 0x000fe400000000ff */
[----:B------:R-:W-:Y:S02]  /*bec0*/  F2FP.PACK_AB R176, R173, R176 ;  /* 0x000000b0adb0723e */ /* 0x000fe400000000ff */
[----:B------:R-:W-:Y:S01]  /*bed0*/  LOP3.LUT R145, R146, R157, RZ, 0xc0, !PT ;  /* 0x0000009d92917212 */ /* 0x000fe200078ec0ff */
[----:B------:R-:W-:Y:S01]  /*bee0*/  STG.E.U16 [R184.64+0x52], R172 ;  /* 0x000052acb8007986 */ /* 0x000fe2000c10150e */
[----:B------:R-:W-:Y:S01]  /*bef0*/  LOP3.LUT R146, R147, R156, RZ, 0xc0, !PT ;  /* 0x0000009c93927212 */ /* 0x000fe200078ec0ff */
[--C-:B------:R-:W-:Y:S01]  /*bf00*/  HSET2.LE.AND R147, R174, R4.reuse, PT ;  /* 0x00000004ae937233 */ /* 0x100fe20003803000 */
[C---:B------:R-:W-:Y:S01]  /*bf10*/  PRMT R175, R176.reuse, 0x7632, R175 ;  /* 0x00007632b0af7816 */ /* 0x040fe200000000af */
[----:B------:R-:W2:Y:S01]  /*bf20*/  LDSM.16.MT88.4 R156, [R205+0x19000] ;  /* 0x01900000cd9c783b */ /* 0x000ea20000004200 */
[----:B------:R4:W-:Y:S02]  /*bf30*/  MUFU.EX2 R173, R164 ;  /* 0x000000a400ad7308 */ /* 0x0009e40000000800 */
[----:B------:R-:W-:Y:S05]  /*bf40*/  LOP3.LUT R147, R147, R136, RZ, 0xc0, !PT ;  /* 0x0000008893937212 */ /* 0x000fea00078ec0ff */
[----:B------:R-:W2:Y:S02]  /*bf50*/  LDSM.16.MT88.4 R136, [R204+0x19000] ;  /* 0x01900000cc88783b */ /* 0x000ea40000004200 */
[C---:B---3--:R-:W-:Y:S01]  /*bf60*/  HMMA.16816.F32 R8, R144.reuse, R152, R8 ;  /* 0x000000989008723c */ /* 0x048fe20000001808 */
[----:B------:R3:W3:Y:S05]  /*bf70*/  MUFU.EX2 R174, R7 ;  /* 0x0000000700ae7308 */ /* 0x0006ea0000000800 */
[----:B------:R2:W-:Y:S02]  /*bf80*/  STG.E.U16 [R184.64+0x50], R165 ;  /* 0x000050a5b8007986 */ /* 0x0005e4000c10150e */
[C---:B------:R-:W-:Y:S02]  /*bf90*/  HMMA.16816.F32 R12, R144.reuse, R154, R12 ;  /* 0x0000009a900c723c */ /* 0x040fe4000000180c */
[----:B------:R-:W2:Y:S02]  /*bfa0*/  LDSM.16.MT88.4 R152, [R206+0x1b000] ;  /* 0x01b00000ce98783b */ /* 0x000ea40000004200 */
[----:B----4-:R-:W-:Y:S04]  /*bfb0*/  PRMT R164, R176, 0x5410, R175 ;  /* 0x00005410b0a47816 */ /* 0x010fe800000000af */
[C---:B-1----:R-:W-:Y:S08]  /*bfc0*/  HMMA.16816.F32 R16, R144.reuse, R148, R16 ;  /* 0x000000949010723c */ /* 0x042ff00000001810 */
[C---:B------:R-:W-:Y:S01]  /*bfd0*/  HMMA.16816.F32 R20, R144.reuse, R150, R20 ;  /* 0x000000969014723c */ /* 0x040fe20000001814 */
[----:B------:R-:W1:Y:S03]  /*bfe0*/  LDSM.16.MT88.4 R148, [R205+0x1b000] ;  /* 0x01b00000cd94783b */ /* 0x000e660000004200 */
[----:B---3--:R-:W-:Y:S02]  /*bff0*/  PRMT R7, R178, 0x7632, R7 ;  /* 0x00007632b2077816 */ /* 0x008fe40000000007 */
[----:B------:R-:W-:Y:S02]  /*c000*/  F2FP.PACK_AB R6, R174, R173 ;  /* 0x000000adae06723e */ /* 0x000fe400000000ff */
[C---:B--2---:R-:W-:Y:S01]  /*c010*/  HMMA.16816.F32 R24, R144.reuse, R156, R24 ;  /* 0x0000009c9018723c */ /* 0x044fe20000001818 */
[----:B------:R-:W-:Y:S07]  /*c020*/  PRMT R165, R178, 0x5410, R7 ;  /* 0x00005410b2a57816 */ /* 0x000fee0000000007 */
        /* <DEDUP_REMOVED lines=23> */
[----:B------:R-:W-:Y:S03]  /*c1a0*/  FADD.FTZ R186, R170, R141 ;  /* 0x0000008daaba7221 */ /* 0x000fe60000010000 */
[----:B------:R-:W-:Y:S01]  /*c1b0*/  IMAD.WIDE.U32 R142, R163, -0x2daee0ad, RZ ;  /* 0xd2511f53a38e7825 */ /* 0x000fe200078e00ff */
[C---:B------:R-:W-:Y:S04]  /*c1c0*/  HMMA.16816.F32 R88, R144.reuse, R152, R88 ;  /* 0x000000989058723c */ /* 0x040fe80000001858 */
[----:B------:R-:W-:Y:S02]  /*c1d0*/  IMAD.MOV.U32 R171, RZ, RZ, R143 ;  /* 0x000000ffffab7224 */ /* 0x000fe400078e008f */
[----:B------:R-:W-:Y:S02]  /*c1e0*/  IMAD.MOV.U32 R170, RZ, RZ, R142 ;  /* 0x000000ffffaa7224 */ /* 0x000fe400078e008e */
[C---:B------:R-:W-:Y:S01]  /*c1f0*/  HMMA.16816.F32 R92, R144.reuse, R154, R92 ;  /* 0x0000009a905c723c */ /* 0x040fe2000000185c */
[----:B------:R-:W-:Y:S03]  /*c200*/  LOP3.LUT R163, R171, UR20, R162, 0x96, !PT ;  /* 0x00000014aba37c12 */ /* 0x000fe6000f8e96a2 */
[----:B------:R-:W-:Y:S02]  /*c210*/  SHF.R.U32.HI R167, RZ, 0x10, R170 ;  /* 0x00000010ffa77819 */ /* 0x000fe400000116aa */
[----:B------:R-:W-:Y:S02]  /*c220*/  LOP3.LUT R140, R163, 0xff, RZ, 0xc0, !PT ;  /* 0x000000ffa38c7812 */ /* 0x000fe400078ec0ff */
[C---:B-1----:R-:W-:Y:S01]  /*c230*/  HMMA.16816.F32 R96, R144.reuse, R148, R96 ;  /* 0x000000949060723c */ /* 0x042fe20000001860 */
[C---:B------:R-:W-:Y:S02]  /*c240*/  LOP3.LUT R166, R170.reuse, 0xff, RZ, 0xc0, !PT ;  /* 0x000000ffaaa67812 */ /* 0x040fe400078ec0ff */
[----:B------:R-:W-:Y:S02]  /*c250*/  ISETP.GE.U32.AND P0, PT, R3, R140, PT ;  /* 0x0000008c0300720c */ /* 0x000fe40003f06070 */
[----:B------:R-:W1:Y:S01]  /*c260*/  LDSM.16.MT88.4 R140, [R205+0x1f000] ;  /* 0x01f00000cd8c783b */ /* 0x000e620000004200 */
[----:B------:R-:W-:Y:S02]  /*c270*/  LOP3.LUT R162, R171, UR20, R162, 0x96, !PT ;  /* 0x00000014aba27c12 */ /* 0x000fe4000f8e96a2 */
[C---:B------:R-:W-:Y:S01]  /*c280*/  HMMA.16816.F32 R100, R144.reuse, R150, R100 ;  /* 0x000000969064723c */ /* 0x040fe20000001864 */
[----:B------:R-:W-:Y:S03]  /*c290*/  LOP3.LUT R148, R163, 0xffff, RZ, 0xc0, !PT ;  /* 0x0000ffffa3947812 */ /* 0x000fe600078ec0ff */
[----:B------:R-:W-:Y:S02]  /*c2a0*/  LOP3.LUT R149, R170, 0xffff, RZ, 0xc0, !PT ;  /* 0x0000ffffaa957812 */ /* 0x000fe400078ec0ff */
[----:B------:R-:W-:Y:S02]  /*c2b0*/  SHF.R.U32.HI R148, RZ, 0x8, R148 ;  /* 0x00000008ff947819 */ /* 0x000fe40000011694 */
[C---:B--2---:R-:W-:Y:S01]  /*c2c0*/  HMMA.16816.F32 R104, R144.reuse, R156, R104 ;  /* 0x0000009c9068723c */ /* 0x044fe20000001868 */
[----:B------:R-:W-:Y:S03]  /*c2d0*/  SHF.R.U32.HI R150, RZ, 0x18, R170 ;  /* 0x00000018ff967819 */ /* 0x000fe600000116aa */
[----:B------:R-:W-:Y:S01]  /*c2e0*/  SHF.R.U32.HI R149, RZ, 0x8, R149 ;  /* 0x00000008ff957819 */ /* 0x000fe20000011695 */
[----:B------:R-:W-:Y:S01]  /*c2f0*/  @!P0 HADD2 R219, -R176.H0_H0, -RZ.H0_H0 ;  /* 0xa00000ffb0db8230 */ /* 0x000fe20000000900 */
[----:B------:R-:W-:Y:S02]  /*c300*/  LOP3.LUT R148, R148, 0xffff, RZ, 0xc0, !PT ;  /* 0x0000ffff94947812 */ /* 0x000fe400078ec0ff */
[C---:B------:R-:W-:Y:S01]  /*c310*/  HMMA.16816.F32 R108, R144.reuse, R158, R108 ;  /* 0x0000009e906c723c */ /* 0x040fe2000000186c */
[----:B------:R-:W-:Y:S01]  /*c320*/  LOP3.LUT R167, R167, 0xff, RZ, 0xc0, !PT ;  /* 0x000000ffa7a77812 */ /* 0x000fe200078ec0ff */
[----:B------:R-:W-:Y:S01]  /*c330*/  LDSM.16.MT88.4 R156, [R206+0x19800] ;  /* 0x01980000ce9c783b */ /* 0x000fe20000004200 */
[----:B------:R-:W-:Y:S02]  /*c340*/  ISETP.GE.U32.AND P1, PT, R3, R148, PT ;  /* 0x000000940300720c */ /* 0x000fe40003f26070 */
[----:B------:R-:W-:Y:S02]  /*c350*/  PRMT R167, R167, 0x5410, R150 ;  /* 0x00005410a7a77816 */ /* 0x000fe40000000096 */
[----:B------:R-:W-:Y:S01]  /*c360*/  PRMT R166, R166, 0x5410, R149 ;  /* 0x00005410a6a67816 */ /* 0x000fe20000000095 */
[C---:B---3--:R-:W-:Y:S01]  /*c370*/  HMMA.16816.F32 R112, R144.reuse, R136, R112 ;  /* 0x000000889070723c */ /* 0x048fe20000001870 */
[C---:B------:R-:W-:Y:S01]  /*c380*/  LOP3.LUT R155, R162.reuse, 0xffff, RZ, 0xc0, !PT ;  /* 0x0000ffffa29b7812 */ /* 0x040fe200078ec0ff */
[----:B------:R-:W2:Y:S02]  /*c390*/  LDSM.16.MT88.4 R148, [R204+0x1f000] ;  /* 0x01f00000cc94783b */ /* 0x000ea40000004200 */
[----:B------:R-:W-:Y:S01]  /*c3a0*/  SHF.R.U32.HI R153, RZ, 0x18, R163 ;  /* 0x00000018ff997819 */ /* 0x000fe200000116a3 */
[--C-:B------:R-:W-:Y:S01]  /*c3b0*/  HSET2.LE.AND R167, R167, R4.reuse, PT ;  /* 0x00000004a7a77233 */ /* 0x100fe20003803000 */
[----:B------:R-:W-:Y:S01]  /*c3c0*/  LOP3.LUT R152, R162, 0xff, RZ, 0xc0, !PT ;  /* 0x000000ffa2987812 */ /* 0x000fe200078ec0ff */
[--C-:B------:R-:W-:Y:S01]  /*c3d0*/  HSET2.LE.AND R166, R166, R4.reuse, PT ;  /* 0x00000004a6a67233 */ /* 0x100fe20003803000 */
[C---:B------:R-:W-:Y:S01]  /*c3e0*/  HMMA.16816.F32 R116, R144.reuse, R138, R116 ;  /* 0x0000008a9074723c */ /* 0x040fe20000001874 */
[----:B------:R-:W-:Y:S02]  /*c3f0*/  SHF.R.U32.HI R155, RZ, 0x8, R155 ;  /* 0x00000008ff9b7819 */ /* 0x000fe4000001169b */
[----:B------:R-:W-:Y:S01]  /*c400*/  ISETP.GE.U32.AND P3, PT, R3, R153, PT ;  /* 0x000000990300720c */ /* 0x000fe20003f66070 */
[----:B------:R-:W-:Y:S01]  /*c410*/  @!P1 HADD2 R217, -R175.H0_H0, -RZ.H0_H0 ;  /* 0xa00000ffafd99230 */ /* 0x000fe20000000900 */
[----:B------:R-:W-:Y:S02]  /*c420*/  PRMT R136, R152, 0x5410, R155 ;  /* 0x0000541098887816 */ /* 0x000fe4000000009b */
[----:B------:R-:W3:Y:S01]  /*c430*/  LDSM.16.MT88.4 R152, [R208+0x19800] ;  /* 0x01980000d098783b */ /* 0x000ee20000004200 */
[C---:B-1----:R-:W-:Y:S01]  /*c440*/  HMMA.16816.F32 R120, R144.reuse, R140, R120 ;  /* 0x0000008c9078723c */ /* 0x042fe20000001878 */
[--C-:B------:R-:W-:Y:S03]  /*c450*/  SHF.R.U32.HI R137, RZ, 0x10, R162.reuse ;  /* 0x00000010ff897819 */ /* 0x100fe600000116a2 */
[----:B------:R-:W-:Y:S01]  /*c460*/  SHF.R.U32.HI R162, RZ, 0x18, R162 ;  /* 0x00000018ffa27819 */ /* 0x000fe200000116a2 */
[----:B------:R-:W-:Y:S01]  /*c470*/  IMAD.MOV.U32 R138, RZ, RZ, R170 ;  /* 0x000000ffff8a7224 */ /* 0x000fe200078e00aa */
[----:B------:R-:W-:Y:S01]  /*c480*/  @!P0 PRMT R176, R219, 0x5410, RZ ;  /* 0x00005410dbb08816 */ /* 0x000fe200000000ff */
[----:B------:R-:W-:Y:S01]  /*c490*/  IMAD.MOV.U32 R139, RZ, RZ, R171 ;  /* 0x000000ffff8b7224 */ /* 0x000fe200078e00ab */
[C---:B------:R-:W-:Y:S01]  /*c4a0*/  HMMA.16816.F32 R124, R144.reuse, R142, R124 ;  /* 0x0000008e907c723c */ /* 0x040fe2000000187c */
[----:B------:R-:W-:Y:S01]  /*c4b0*/  LOP3.LUT R137, R137, 0xff, RZ, 0xc0, !PT ;  /* 0x000000ff89897812 */ /* 0x000fe200078ec0ff */
[----:B------:R-:W-:Y:S02]  /*c4c0*/  LDSM.16.MT88.4 R168, [R204+0x19800] ;  /* 0x01980000cca8783b */ /* 0x000fe40000004200 */
[----:B------:R-:W-:Y:S01]  /*c4d0*/  SHF.R.U32.HI R163, RZ, 0x10, R163 ;  /* 0x00000010ffa37819 */ /* 0x000fe200000116a3 */
[----:B------:R-:W-:Y:S01]  /*c4e0*/  @!P3 HADD2 R216, -R7.H0_H0, -RZ.H0_H0 ;  /* 0xa00000ff07d8b230 */ /* 0x000fe20000000900 */
[----:B------:R-:W-:Y:S01]  /*c4f0*/  PRMT R137, R137, 0x5410, R162 ;  /* 0x0000541089897816 */ /* 0x000fe200000000a2 */
[--C-:B------:R-:W-:Y:S01]  /*c500*/  HSET2.LE.AND R5, R136, R4.reuse, PT ;  /* 0x0000000488057233 */ /* 0x100fe20003803000 */
[----:B------:R-:W-:Y:S02]  /*c510*/  LOP3.LUT R163, R163, 0xff, RZ, 0xc0, !PT ;  /* 0x000000ffa3a37812 */ /* 0x000fe400078ec0ff */
[----:B------:R-:W-:Y:S02]  /*c520*/  STG.E.U16 [R182.64+0x60], R176 ;  /* 0x000060b0b6007986 */ /* 0x000fe4000c10150e */
[----:B------:R-:W-:Y:S01]  /*c530*/  ISETP.GE.U32.AND P0, PT, R3, R163, PT ;  /* 0x000000a30300720c */ /* 0x000fe20003f06070 */
[----:B------:R-:W-:Y:S01]  /*c540*/  HSET2.LE.AND R136, R137, R4, PT ;  /* 0x0000000489887233 */ /* 0x000fe20003803000 */
[----:B------:R-:W1:Y:S01]  /*c550*/  LDSM.16.MT88.4 R160, [R205+0x19800] ;  /* 0x01980000cda0783b */ /* 0x000e620000004200 */
[----:B------:R-:W-:Y:S01]  /*c560*/  @!P1 PRMT R175, R217, 0x5410, RZ ;  /* 0x00005410d9af9816 */ /* 0x000fe200000000ff */
[----:B------:R-:W-:Y:S01]  /*c570*/  IMAD.MOV.U32 R4, RZ, RZ, R138 ;  /* 0x000000ffff047224 */ /* 0x000fe200078e008a */
[----:B------:R-:W-:Y:S01]  /*c580*/  @!P3 PRMT R7, R216, 0x5410, RZ ;  /* 0x00005410d807b816 */ /* 0x000fe200000000ff */
[C---:B--2---:R-:W-:Y:S01]  /*c590*/  HMMA.16816.F32 R128, R144.reuse, R148, R128 ;  /* 0x000000949080723c */ /* 0x044fe20000001880 */
[----:B------:R-:W-:Y:S02]  /*c5a0*/  LOP3.LUT R164, R5, R164, RZ, 0xc0, !PT ;  /* 0x000000a405a47212 */ /* 0x000fe400078ec0ff */
[----:B------:R-:W-:Y:S01]  /*c5b0*/  PRMT R5, R180, 0x5410, R177 ;  /* 0x00005410b4057816 */ /* 0x000fe200000000b1 */
[----:B------:R-:W-:Y:S01]  /*c5c0*/  STG.E.U16 [R182.64+0x62], R175 ;  /* 0x000062afb6007986 */ /* 0x000fe2000c10150e */
[----:B------:R-:W-:Y:S02]  /*c5d0*/  LOP3.LUT R167, R167, R6, RZ, 0xc0, !PT ;  /* 0x00000006a7a77212 */ /* 0x000fe400078ec0ff */
[----:B------:R-:W-:Y:S01]  /*c5e0*/  LOP3.LUT R165, R136, R165, RZ, 0xc0, !PT ;  /* 0x000000a588a57212 */ /* 0x000fe200078ec0ff */
[----:B------:R-:W-:Y:S01]  /*c5f0*/  HMMA.16816.F32 R132, R144, R150, R132 ;  /* 0x000000969084723c */ /* 0x000fe20000001884 */
[----:B------:R-:W-:Y:S01]  /*c600*/  LOP3.LUT R166, R166, R5, RZ, 0xc0, !PT ;  /* 0x00000005a6a67212 */ /* 0x000fe200078ec0ff */
[----:B------:R-:W-:Y:S02]  /*c610*/  STG.E.U16 [R184.64+0x62], R7 ;  /* 0x00006207b8007986 */ /* 0x000fe4000c10150e */
[----:B------:R-:W-:Y:S01]  /*c620*/  IMAD.MOV.U32 R5, RZ, RZ, R139 ;  /* 0x000000ffff057224 */ /* 0x000fe200078e008b */
[----:B------:R-:W-:Y:S03]  /*c630*/  @!P0 HADD2 R215, -R178.H0_H0, -RZ.H0_H0 ;  /* 0xa00000ffb2d78230 */ /* 0x000fe60000000900 */
[C---:B---3--:R-:W-:Y:S01]  /*c640*/  HMMA.16816.F32 R136, R164.reuse, R152, R8 ;  /* 0x00000098a488723c */ /* 0x048fe20000001808 */
[----:B------:R-:W2:Y:S03]  /*c650*/  LDSM.16.MT88.4 R8, [R208+0x1b800] ;  /* 0x01b80000d008783b */ /* 0x000ea60000004200 */
[----:B------:R-:W-:Y:S04]  /*c660*/  @!P0 PRMT R178, R215, 0x5410, RZ ;  /* 0x00005410d7b28816 */ /* 0x000fe800000000ff */
[C---:B------:R-:W-:Y:S01]  /*c670*/  HMMA.16816.F32 R140, R164.reuse, R154, R12 ;  /* 0x0000009aa48c723c */ /* 0x040fe2000000180c */
[----:B------:R-:W3:Y:S07]  /*c680*/  LDSM.16.MT88.4 R12, [R206+0x1b800] ;  /* 0x01b80000ce0c783b */ /* 0x000eee0000004200 */
[C---:B------:R-:W-:Y:S01]  /*c690*/  HMMA.16816.F32 R144, R164.reuse, R156, R16 ;  /* 0x0000009ca490723c */ /* 0x040fe20000001810 */
[----:B------:R-:W4:Y:S07]  /*c6a0*/  LDSM.16.MT88.4 R16, [R205+0x1b800] ;  /* 0x01b80000cd10783b */ /* 0x000f2e0000004200 */
[C---:B------:R-:W-:Y:S01]  /*c6b0*/  HMMA.16816.F32 R148, R164.reuse, R158, R20 ;  /* 0x0000009ea494723c */ /* 0x040fe20000001814 */
[----:B------:R-:W3:Y:S07]  /*c6c0*/  LDSM.16.MT88.4 R20, [R204+0x1b800] ;  /* 0x01b80000cc14783b */ /* 0x000eee0000004200 */
[C---:B-1----:R-:W-:Y:S01]  /*c6d0*/  HMMA.16816.F32 R152, R164.reuse, R160, R24 ;  /* 0x000000a0a498723c */ /* 0x042fe20000001818 */
[----:B------:R-:W1:Y:S07]  /*c6e0*/  LDSM.16.MT88.4 R24, [R208+0x1d800] ;  /* 0x01d80000d018783b */ /* 0x000e6e0000004200 */
[C---:B------:R-:W-:Y:S01]  /*c6f0*/  HMMA.16816.F32 R156, R164.reuse, R162, R28 ;  /* 0x000000a2a49c723c */ /* 0x040fe2000000181c */
[----:B------:R-:W-:Y:S07]  /*c700*/  LDSM.16.MT88.4 R28, [R204+0x1d800] ;  /* 0x01d80000cc1c783b */ /* 0x000fee0000004200 */
[C---:B------:R-:W-:Y:S01]  /*c710*/  HMMA.16816.F32 R160, R164.reuse, R168, R32 ;  /* 0x000000a8a4a0723c */ /* 0x040fe20000001820 */
[----:B------:R-:W-:Y:S06]  /*c720*/  STG.E.U16 [R184.64+0x60], R178 ;  /* 0x000060b2b8007986 */ /* 0x000fec000c10150e */
[----:B------:R-:W-:Y:S01]  /*c730*/  IMAD.MOV.U32 R34, RZ, RZ, R4 ;  /* 0x000000ffff227224 */ /* 0x000fe200078e0004 */
[C---:B------:R-:W-:Y:S01]  /*c740*/  HMMA.16816.F32 R36, R164.reuse, R170, R36 ;  /* 0x000000aaa424723c */ /* 0x040fe20000001824 */
[----:B------:R-:W-:Y:S03]  /*c750*/  IMAD.MOV.U32 R35, RZ, RZ, R5 ;  /* 0x000000ffff237224 */ /* 0x000fe600078e0005 */
[----:B------:R-:W-:Y:S04]  /*c760*/  LOP3.LUT R5, R34, 0xff, RZ, 0xc0, !PT ;  /* 0x000000ff22057812 */ /* 0x000fe800078ec0ff */
[C---:B--2---:R-:W-:Y:S01]  /*c770*/  HMMA.16816.F32 R40, R164.reuse, R8, R40 ;  /* 0x00000008a428723c */ /* 0x044fe20000001828 */
[----:B------:R-:W-:Y:S03]  /*c780*/  ISETP.GE.U32.AND P2, PT, R3, R5, PT ;  /* 0x000000050300720c */ /* 0x000fe60003f46070 */
[--C-:B------:R-:W-:Y:S04]  /*c790*/  SHF.R.U32.HI R5, RZ, 0x10, R34.reuse ;  /* 0x00000010ff057819 */ /* 0x100fe80000011622 */
[C---:B------:R-:W-:Y:S01]  /*c7a0*/  HMMA.16816.F32 R44, R164.reuse, R10, R44 ;  /* 0x0000000aa42c723c */ /* 0x040fe2000000182c */
[----:B------:R-:W2:Y:S03]  /*c7b0*/  LDSM.16.MT88.4 R8, [R206+0x1d800] ;  /* 0x01d80000ce08783b */ /* 0x000ea60000004200 */
[----:B------:R-:W-:Y:S02]  /*c7c0*/  LOP3.LUT R5, R5, 0xff, RZ, 0xc0, !PT ;  /* 0x000000ff05057812 */ /* 0x000fe400078ec0ff */
[----:B------:R-:W-:Y:S02]  /*c7d0*/  @!P2 HADD2 R218, -R180.H0_H0, -RZ.H0_H0 ;  /* 0xa00000ffb4daa230 */ /* 0x000fe40000000900 */
[C---:B---3--:R-:W-:Y:S01]  /*c7e0*/  HMMA.16816.F32 R48, R164.reuse, R12, R48 ;  /* 0x0000000ca430723c */ /* 0x048fe20000001830 */
[C---:B------:R-:W-:Y:S03]  /*c7f0*/  ISETP.GE.U32.AND P1, PT, R3.reuse, R5, PT ;  /* 0x000000050300720c */ /* 0x040fe60003f26070 */
[----:B------:R-:W-:Y:S04]  /*c800*/  @!P2 PRMT R180, R218, 0x5410, RZ ;  /* 0x00005410dab4a816 */ /* 0x000fe800000000ff */
[C---:B------:R-:W-:Y:S01]  /*c810*/  HMMA.16816.F32 R52, R164.reuse, R14, R52 ;  /* 0x0000000ea434723c */ /* 0x040fe20000001834 */
[----:B------:R-:W3:Y:S05]  /*c820*/  LDSM.16.MT88.4 R12, [R205+0x1d800] ;  /* 0x01d80000cd0c783b */ /* 0x000eea0000004200 */
[C---:B------:R-:W-:Y:S02]  /*c830*/  @!P1 HADD2 R222, -R6.reuse.H0_H0, -RZ.H0_H0 ;  /* 0xa00000ff06de9230 */ /* 0x040fe40000000900 */
[C---:B----4-:R-:W-:Y:S01]  /*c840*/  HMMA.16816.F32 R56, R164.reuse, R16, R56 ;  /* 0x00000010a438723c */ /* 0x050fe20000001838 */
[----:B------:R-:W-:Y:S07]  /*c850*/  STG.E.U16 [R182.64+0x70], R180 ;  /* 0x000070b4b6007986 */ /* 0x000fee000c10150e */
[C---:B------:R-:W-:Y:S01]  /*c860*/  HMMA.16816.F32 R60, R164.reuse, R18, R60 ;  /* 0x00000012a43c723c */ /* 0x040fe2000000183c */
[----:B------:R-:W4:Y:S07]  /*c870*/  LDSM.16.MT88.4 R16, [R208+0x1f800] ;  /* 0x01f80000d010783b */ /* 0x000f2e0000004200 */
[C---:B------:R-:W-:Y:S08]  /*c880*/  HMMA.16816.F32 R64, R164.reuse, R20, R64 ;  /* 0x00000014a440723c */ /* 0x040ff00000001840 */
[C---:B------:R-:W-:Y:S01]  /*c890*/  HMMA.16816.F32 R68, R164.reuse, R22, R68 ;  /* 0x00000016a444723c */ /* 0x040fe20000001844 */
[----:B------:R-:W4:Y:S07]  /*c8a0*/  LDSM.16.MT88.4 R20, [R206+0x1f800] ;  /* 0x01f80000ce14783b */ /* 0x000f2e0000004200 */
        /* <DEDUP_REMOVED lines=8> */
[C---:B------:R-:W-:Y:S08]  /*c930*/  HMMA.16816.F32 R96, R164.reuse, R28, R96 ;  /* 0x0000001ca460723c */ /* 0x040ff00000001860 */
[C---:B------:R-:W-:Y:S08]  /*c940*/  HMMA.16816.F32 R100, R164.reuse, R30, R100 ;  /* 0x0000001ea464723c */ /* 0x040ff00000001864 */
[C---:B----4-:R-:W-:Y:S07]  /*c950*/  HMMA.16816.F32 R104, R164.reuse, R16, R104 ;  /* 0x00000010a468723c */ /* 0x050fee0000001868 */
[----:B------:R-:W-:Y:S01]  /*c960*/  SHF.R.U32.HI R17, RZ, 0x18, R34 ;  /* 0x00000018ff117819 */ /* 0x000fe20000011622 */
[C---:B------:R-:W-:Y:S01]  /*c970*/  HMMA.16816.F32 R108, R164.reuse, R18, R108 ;  /* 0x00000012a46c723c */ /* 0x040fe2000000186c */
[----:B------:R-:W-:Y:S02]  /*c980*/  LOP3.LUT R16, R34, 0xffff, RZ, 0xc0, !PT ;  /* 0x0000ffff22107812 */ /* 0x000fe400078ec0ff */
[C---:B------:R-:W-:Y:S02]  /*c990*/  ISETP.GE.U32.AND P0, PT, R3.reuse, R17, PT ;  /* 0x000000110300720c */ /* 0x040fe40003f06070 */
[----:B------:R-:W-:Y:S03]  /*c9a0*/  SHF.R.U32.HI R16, RZ, 0x8, R16 ;  /* 0x00000008ff107819 */ /* 0x000fe60000011610 */
[C---:B------:R-:W-:Y:S01]  /*c9b0*/  HMMA.16816.F32 R112, R164.reuse, R20, R112 ;  /* 0x00000014a470723c */ /* 0x040fe20000001870 */
[----:B------:R-:W-:Y:S04]  /*c9c0*/  LOP3.LUT R5, R16, 0xffff, RZ, 0xc0, !PT ;  /* 0x0000ffff10057812 */ /* 0x000fe800078ec0ff */
[----:B------:R-:W-:Y:S03]  /*c9d0*/  ISETP.GE.U32.AND P2, PT, R3, R5, PT ;  /* 0x000000050300720c */ /* 0x000fe60003f46070 */
[C---:B------:R-:W-:Y:S01]  /*c9e0*/  HMMA.16816.F32 R116, R164.reuse, R22, R116 ;  /* 0x00000016a474723c */ /* 0x040fe20000001874 */
[----:B------:R-:W-:Y:S03]  /*c9f0*/  @P0 PRMT R5, R6, 0x7632, R5 ;  /* 0x0000763206050816 */ /* 0x000fe60000000005 */
[----:B------:R-:W-:Y:S01]  /*ca00*/  @!P0 HADD2 R221, -R6.H1_H1, -RZ.H0_H0 ;  /* 0xa00000ff06dd8230 */ /* 0x000fe20000000d00 */
[----:B------:R-:W-:Y:S02]  /*ca10*/  @!P1 PRMT R6, R222, 0x5410, RZ ;  /* 0x00005410de069816 */ /* 0x000fe400000000ff */
[----:B------:R-:W-:Y:S01]  /*ca20*/  ISETP.LT.AND P1, PT, RZ, UR23, PT ;  /* 0x00000017ff007c0c */ /* 0x000fe2000bf21270 */
[C---:B-1----:R-:W-:Y:S01]  /*ca30*/  HMMA.16816.F32 R120, R164.reuse, R8, R120 ;  /* 0x00000008a478723c */ /* 0x042fe20000001878 */
[----:B------:R-:W-:Y:S03]  /*ca40*/  @!P0 PRMT R5, R221, 0x5410, RZ ;  /* 0x00005410dd058816 */ /* 0x000fe600000000ff */
[----:B------:R-:W-:Y:S03]  /*ca50*/  @!P2 HADD2 R226, -R177.H0_H0, -RZ.H0_H0 ;  /* 0xa00000ffb1e2a230 */ /* 0x000fe60000000900 */
[----:B------:R-:W-:Y:S01]  /*ca60*/  FADD.FTZ R8, R181, R179 ;  /* 0x000000b3b5087221 */ /* 0x000fe20000010000 */
[C---:B------:R-:W-:Y:S01]  /*ca70*/  HMMA.16816.F32 R124, R164.reuse, R10, R124 ;  /* 0x0000000aa47c723c */ /* 0x040fe2000000187c */
[----:B------:R-:W-:Y:S03]  /*ca80*/  @!P2 PRMT R177, R226, 0x5410, RZ ;  /* 0x00005410e2b1a816 */ /* 0x000fe600000000ff */
[----:B------:R-:W-:Y:S02]  /*ca90*/  FADD.FTZ R3, R187, R8 ;  /* 0x00000008bb037221 */ /* 0x000fe40000010000 */
[----:B------:R-:W-:Y:S02]  /*caa0*/  STG.E.U16 [R182.64+0x72], R177 ;  /* 0x000072b1b6007986 */ /* 0x000fe4000c10150e */
[C---:B--2---:R-:W-:Y:S02]  /*cab0*/  HMMA.16816.F32 R128, R164.reuse, R12, R128 ;  /* 0x0000000ca480723c */ /* 0x044fe40000001880 */
[----:B------:R1:W-:Y:S04]  /*cac0*/  STL [R1+0x2c], R3 ;  /* 0x00002c0301007387 */ /* 0x0003e80000100800 */
[----:B------:R2:W-:Y:S02]  /*cad0*/  STG.E.U16 [R184.64+0x70], R6 ;  /* 0x00007006b8007986 */ /* 0x0005e4000c10150e */
[----:B------:R-:W-:Y:S02]  /*cae0*/  HMMA.16816.F32 R132, R164, R14, R132 ;  /* 0x0000000ea484723c */ /* 0x000fe40000001884 */
[----:B------:R2:W-:Y:S05]  /*caf0*/  STG.E.U16 [R184.64+0x72], R5 ;  /* 0x00007205b8007986 */ /* 0x0005ea000c10150e */
[----:B------:R-:W-:Y:S01]  /*cb00*/  FADD.FTZ R167, R173, R186 ;  /* 0x000000baada77221 */ /* 0x000fe20000010000 */
[----:B------:R-:W-:Y:S01]  /*cb10*/  IADD3 R164, P0, R182, -0x80, RZ ;  /* 0xffffff80b6a47810 */ /* 0x000fe20007f1e0ff */
[----:B------:R-:W-:Y:S03]  /*cb20*/  IMAD.MOV.U32 R165, RZ, RZ, R0 ;  /* 0x000000ffffa57224 */ /* 0x000fe600078e0000 */
[----:B------:R-:W-:Y:S01]  /*cb30*/  FADD.FTZ R167, R174, R167 ;  /* 0x000000a7aea77221 */ /* 0x000fe20000010000 */
[----:B------:R-:W-:Y:S01]  /*cb40*/  IADD3.X R166, R183, -0x1, RZ, P0, !PT ;  /* 0xffffffffb7a67810 */ /* 0x000fe200007fe4ff */
[----:B-1----:R-:W-:Y:S01]  /*cb50*/  IMAD.MOV.U32 R3, RZ, RZ, R2 ;  /* 0x000000ffff037224 */ /* 0x002fe200078e0002 */
[----:B--2--5:R-:W-:-:S05]  /*cb60*/  @P1 BRA `(.L_x_1520) ;  /* 0xffffaf2000001947 */ /* 0x024fca000383ffff */
.L_x_1519:
[----:B------:R-:W3:Y:S01]  /*cb70*/  LDL.LU R5, [R1+0x2c] ;  /* 0x00002c0001057983 */ /* 0x000ee20000300800 */
[----:B--2---:R-:W-:Y:S01]  /*cb80*/  MOV R12, 0x3f800000 ;  /* 0x3f800000000c7802 */ /* 0x004fe20000000f00 */
[----:B------:R-:W1:Y:S01]  /*cb90*/  S2UR UR6, SR_CTAID.Y ;  /* 0x00000000000679c3 */ /* 0x000e620000002600 */
[----:B------:R-:W-:Y:S01]  /*cba0*/  MOV R13, 0x3f800000 ;  /* 0x3f800000000d7802 */ /* 0x000fe20000000f00 */
[----:B------:R-:W2:Y:S01]  /*cbb0*/  SHFL.BFLY PT, R4, R167, 0x2, 0x1f ;  /* 0x0c401f00a7047f89 */ /* 0x000ea200000e0000 */
[----:B------:R-:W-:Y:S01]  /*cbc0*/  UISETP.NE.AND UP0, UPT, UR8, -0x1, UPT ;  /* 0xffffffff0800788c */ /* 0x000fe2000bf05270 */
[----:B------:R-:W-:Y:S01]  /*cbd0*/  BSSY B0, `(.L_x_1523) ;  /* 0x0000186000007945 */ /* 0x000fe20003800000 */
[----:B------:R-:W-:Y:S01]  /*cbe0*/  ULDC.64 UR4, c[0x0][0x1e8] ;  /* 0x00007a0000047ab9 */ /* 0x000fe20000000a00 */
[----:B------:R-:W4:Y:S01]  /*cbf0*/  S2R R6, SR_TID.X ;  /* 0x0000000000067919 */ /* 0x000f220000002100 */
[----:B------:R-:W-:Y:S01]  /*cc00*/  ULDC.U8 UR11, c[0x0][0x329] ;  /* 0x0000ca40000b7ab9 */ /* 0x000fe20000000000 */
[----:B------:R-:W4:Y:S01]  /*cc10*/  S2UR UR13, SR_CTAID.Z ;  /* 0x00000000000d79c3 */ /* 0x000f220000002700 */
[----:B------:R-:W-:-:S02]  /*cc20*/  UISETP.NE.AND UP1, UPT, UR11, URZ, UPT ;  /* 0x0000003f0b00728c */ /* 0x000fc4000bf25270 */
[----:B------:R-:W-:Y:S02]  /*cc30*/  ULDC UR9, c[0x0][0x214] ;  /* 0x0000850000097ab9 */ /* 0x000fe40000000800 */
[----:B------:R-:W-:Y:S02]  /*cc40*/  UMOV UR24, URZ ;  /* 0x0000003f00187c82 */ /* 0x000fe40008000000 */
[----:B------:R-:W-:Y:S02]  /*cc50*/  @UP0 UIMAD.WIDE.U32 UR18, UR8, UR4, URZ ;  /* 0x00000004081202a5 */ /* 0x000fe4000f8e003f */
[----:B------:R-:W-:Y:S02]  /*cc60*/  UMOV UR25, URZ ;  /* 0x0000003f00197c82 */ /* 0x000fe40008000000 */
[----:B------:R-:W-:Y:S02]  /*cc70*/  @UP0 UIMAD UR7, UR8, UR5, UR19 ;  /* 0x00000005080702a4 */ /* 0x000fe4000f8e0213 */
[----:B------:R-:W-:-:S02]  /*cc80*/  @UP1 ULDC UR17, c[0x0][0x210] ;  /* 0x0000840000111ab9 */ /* 0x000fc40000000800 */
[----:B------:R-:W-:Y:S02]  /*cc90*/  ULDC.64 UR4, c[0x0][0x1e0] ;  /* 0x0000780000047ab9 */ /* 0x000fe40000000a00 */
[----:B-1----:R-:W-:Y:S01]  /*cca0*/  @!UP0 USHF.R.S32.HI UR16, URZ, 0x1f, UR6 ;  /* 0x0000001f3f108899 */ /* 0x002fe20008011406 */
[----:B--2---:R-:W-:Y:S01]  /*ccb0*/  FADD.FTZ R4, R4, R167 ;  /* 0x000000a704047221 */ /* 0x004fe20000010000 */
[----:B------:R-:W-:Y:S02]  /*ccc0*/  @!UP0 UIMAD.WIDE.U32 UR22, UR6, UR4, URZ ;  /* 0x00000004061682a5 */ /* 0x000fe4000f8e003f */
[----:B------:R-:W-:Y:S02]  /*ccd0*/  @!UP0 UIMAD UR16, UR16, UR4, URZ ;  /* 0x00000004101082a4 */ /* 0x000fe4000f8e023f */
[----:B------:R-:W1:Y:S01]  /*cce0*/  SHFL.BFLY PT, R7, R4, 0x1, 0x1f ;  /* 0x0c201f0004077f89 */ /* 0x000e6200000e0000 */
[----:B------:R-:W-:Y:S02]  /*ccf0*/  ULDC.U8 UR4, c[0x0][0x328] ;  /* 0x0000ca0000047ab9 */ /* 0x000fe40000000000 */
[----:B------:R-:W-:-:S02]  /*cd00*/  UISETP.NE.AND UP2, UPT, UR4, URZ, UPT ;  /* 0x0000003f0400728c */ /* 0x000fc4000bf45270 */
[----:B------:R-:W-:Y:S02]  /*cd10*/  @!UP0 UIMAD UR16, UR6, UR5, UR16 ;  /* 0x00000005061082a4 */ /* 0x000fe4000f8e0210 */
[----:B------:R-:W-:Y:S01]  /*cd20*/  UISETP.NE.OR UP3, UPT, UR11, URZ, !UP2 ;  /* 0x0000003f0b00728c */ /* 0x000fe2000d765670 */
[----:B------:R-:W2:Y:S01]  /*cd30*/  S2UR UR11, SR_CTAID.X ;  /* 0x00000000000b79c3 */ /* 0x000ea20000002500 */
[----:B------:R-:W-:Y:S02]  /*cd40*/  ULDC UR5, c[0x0][0x234] ;  /* 0x00008d0000057ab9 */ /* 0x000fe40000000800 */
[----:B------:R-:W-:Y:S02]  /*cd50*/  @UP1 UIMAD UR17, UR17, UR9, URZ ;  /* 0x00000009111112a4 */ /* 0x000fe4000f8e023f */
[----:B------:R-:W-:Y:S02]  /*cd60*/  @!UP1 USEL UR17, UR9, UR5, !UP2 ;  /* 0x0000000509119287 */ /* 0x000fe4000d000000 */
[----:B------:R-:W-:-:S02]  /*cd70*/  ULDC UR4, c[0x0][0x1c0] ;  /* 0x0000700000047ab9 */ /* 0x000fc40000000800 */
[----:B------:R-:W-:Y:S02]  /*cd80*/  @UP1 UMOV UR19, 0x1 ;  /* 0x0000000100131882 */ /* 0x000fe40000000000 */
[----:B------:R-:W-:Y:S02]  /*cd90*/  @!UP1 UIMAD UR19, UR17, UR4, URZ ;  /* 0x00000004111392a4 */ /* 0x000fe4000f8e023f */
[----:B------:R-:W-:Y:S02]  /*cda0*/  @!UP3 UIMAD UR9, UR6, UR9, URZ ;  /* 0x000000090609b2a4 */ /* 0x000fe4000f8e023f */
[----:B------:R-:W-:Y:S01]  /*cdb0*/  @UP1 ULDC UR20, c[0x0][0x210] ;  /* 0x0000840000141ab9 */ /* 0x000fe20000000800 */
[----:B-1----:R-:W-:Y:S01]  /*cdc0*/  FADD.FTZ R7, R4, R7 ;  /* 0x0000000704077221 */ /* 0x002fe20000010000 */
[----:B------:R-:W-:Y:S02]  /*cdd0*/  UIMAD UR5, UR6, UR19, URZ ;  /* 0x00000013060572a4 */ /* 0x000fe4000f8e023f */
[----:B------:R-:W-:-:S02]  /*cde0*/  @!UP1 UMOV UR20, 0x1 ;  /* 0x0000000100149882 */ /* 0x000fc40000000000 */
[----:B------:R-:W-:Y:S01]  /*cdf0*/  FSETP.NE.FTZ.AND P0, PT, R7, RZ, PT ;  /* 0x000000ff0700720b */ /* 0x000fe20003f15000 */
[----:B------:R-:W-:Y:S02]  /*ce00*/  @!UP3 USEL UR9, UR9, UR8, !UP0 ;  /* 0x000000080909b287 */ /* 0x000fe4000c000000 */
[----:B--2---:R-:W-:Y:S02]  /*ce10*/  UIMAD UR4, UR11, UR20, URZ ;  /* 0x000000140b0472a4 */ /* 0x004fe4000f8e023f */
[----:B------:R-:W-:Y:S02]  /*ce20*/  USEL UR5, UR5, URZ, UP3 ;  /* 0x0000003f05057287 */ /* 0x000fe40009800000 */
[----:B------:R-:W-:Y:S02]  /*ce30*/  USHF.L.U32 UR4, UR4, 0x7, URZ ;  /* 0x0000000704047899 */ /* 0x000fe4000800063f */
[----:B----4-:R-:W-:Y:S02]  /*ce40*/  UIMAD UR17, UR13, UR17, UR5 ;  /* 0x000000110d1172a4 */ /* 0x010fe4000f8e0205 */
[----:B------:R-:W-:-:S02]  /*ce50*/  @!UP3 UMOV UR24, UR9 ;  /* 0x000000090018bc82 */ /* 0x000fc40008000000 */
[----:B------:R-:W1:Y:S01]  /*ce60*/  @P0 MUFU.RCP R13, R7 ;  /* 0x00000007000d0308 */ /* 0x000e620000001000 */
[----:B------:R-:W-:Y:S02]  /*ce70*/  USHF.R.S32.HI UR5, URZ, 0x1f, UR4 ;  /* 0x0000001f3f057899 */ /* 0x000fe40008011404 */
[----:B------:R-:W-:Y:S02]  /*ce80*/  @!UP3 USHF.R.S32.HI UR25, URZ, 0x1f, UR9 ;  /* 0x0000001f3f19b899 */ /* 0x000fe40008011409 */
[----:B------:R-:W-:Y:S02]  /*ce90*/  USHF.R.S32.HI UR6, URZ, 0x1f, UR17 ;  /* 0x0000001f3f067899 */ /* 0x000fe40008011411 */
[----:B------:R-:W-:Y:S01]  /*cea0*/  UIADD3 UR4, UP2, UP1, UR4, UR24, UR17 ;  /* 0x0000001804047290 */ /* 0x000fe2000f95e011 */
[----:B------:R-:W2:Y:S01]  /*ceb0*/  @P0 MUFU.LG2 R7, R7 ;  /* 0x0000000700070308 */ /* 0x000ea20000000c00 */
[----:B------:R-:W-:Y:S02]  /*cec0*/  @!UP0 UIADD3 UR7, UR23, UR16, URZ ;  /* 0x0000001017078290 */ /* 0x000fe4000fffe03f */
[----:B------:R-:W-:-:S02]  /*ced0*/  UIADD3.X UR5, UR5, UR25, UR6, UP2, UP1 ;  /* 0x0000001905057290 */ /* 0x000fc400097e2406 */
[----:B------:R-:W-:Y:S01]  /*cee0*/  @!UP0 UMOV UR18, UR22 ;  /* 0x0000001600128c82 */ /* 0x000fe20008000000 */
[----:B-1----:R-:W-:-:S04]  /*cef0*/  FMUL.FTZ R13, R13, c[0x0][0x2dc] ;  /* 0x0000b7000d0d7a20 */ /* 0x002fc80000410000 */
[C---:B------:R-:W-:Y:S02]  /*cf00*/  FMUL.FTZ R138, R13.reuse, R138 ;  /* 0x0000008a0d8a7220 */ /* 0x040fe40000410000 */
        /* <DEDUP_REMOVED lines=94> */
[----:B--2---:R-:W-:-:S03]  /*d4f0*/  @P0 FMUL.FTZ R7, R7, 0.69314718246459960938 ;  /* 0x3f31721807070820 */ /* 0x004fc60000410000 */
[----:B------:R-:W-:Y:S01]  /*d500*/  F2FP.PACK_AB R13, R13, R134 ;  /* 0x000000860d0d723e */ /* 0x000fe200000000ff */
[----:B---3--:R-:W1:Y:S02]  /*d510*/  SHFL.BFLY PT, R3, R5, 0x2, 0x1f ;  /* 0x0c401f0005037f89 */ /* 0x008e6400000e0000 */
[----:B-1----:R-:W-:Y:S01]  /*d520*/  FADD.FTZ R3, R3, R5 ;  /* 0x0000000503037221 */ /* 0x002fe20000010000 */
[----:B------:R-:W-:-:S04]  /*d530*/  SHF.R.S32.HI R5, RZ, 0x1f, R6 ;  /* 0x0000001fff057819 */ /* 0x000fc80000011406 */
[----:B------:R-:W1:Y:S01]  /*d540*/  SHFL.BFLY PT, R8, R3, 0x1, 0x1f ;  /* 0x0c201f0003087f89 */ /* 0x000e6200000e0000 */
[CC--:B------:R-:W-:Y:S02]  /*d550*/  LEA.HI R15, R5.reuse, R6.reuse, RZ, 0x2 ;  /* 0x00000006050f7211 */ /* 0x0c0fe400078f10ff */
[----:B------:R-:W-:Y:S02]  /*d560*/  LEA.HI R4, R5, R6, RZ, 0x5 ;  /* 0x0000000605047211 */ /* 0x000fe400078f28ff */
[--C-:B------:R-:W-:Y:S02]  /*d570*/  SHF.R.S32.HI R11, RZ, 0x2, R15.reuse ;  /* 0x00000002ff0b7819 */ /* 0x100fe4000001140f */
[----:B------:R-:W-:Y:S02]  /*d580*/  SHF.R.S32.HI R10, RZ, 0x1f, R15 ;  /* 0x0000001fff0a7819 */ /* 0x000fe4000001140f */
[----:B------:R-:W-:Y:S02]  /*d590*/  LOP3.LUT R15, R15, 0x3ffffffc, RZ, 0xc0, !PT ;  /* 0x3ffffffc0f0f7812 */ /* 0x000fe400078ec0ff */
[----:B------:R-:W-:-:S02]  /*d5a0*/  LEA.HI R9, R10, R11, RZ, 0x3 ;  /* 0x0000000b0a097211 */ /* 0x000fc400078f18ff */
[----:B------:R-:W-:Y:S02]  /*d5b0*/  IADD3 R10, -R15, R6, RZ ;  /* 0x000000060f0a7210 */ /* 0x000fe40007ffe1ff */
[----:B------:R-:W-:-:S04]  /*d5c0*/  LOP3.LUT R14, R9, 0xfffffff8, RZ, 0xc0, !PT ;  /* 0xfffffff8090e7812 */ /* 0x000fc800078ec0ff */
[----:B------:R-:W-:-:S04]  /*d5d0*/  IADD3 R14, R11, -R14, RZ ;  /* 0x8000000e0b0e7210 */ /* 0x000fc80007ffe0ff */
[----:B------:R-:W-:Y:S01]  /*d5e0*/  SHF.L.U32 R9, R14, 0x6, RZ ;  /* 0x000000060e097819 */ /* 0x000fe200000006ff */
[----:B-1----:R-:W-:Y:S01]  /*d5f0*/  FADD.FTZ R8, R3, R8 ;  /* 0x0000000803087221 */ /* 0x002fe20000010000 */
[----:B------:R-:W-:Y:S02]  /*d600*/  SHF.R.S32.HI R3, RZ, 0x5, R4 ;  /* 0x00000005ff037819 */ /* 0x000fe40000011404 */
[----:B------:R-:W-:Y:S02]  /*d610*/  LOP3.LUT R9, R9, 0x1c0, RZ, 0xc0, !PT ;  /* 0x000001c009097812 */ /* 0x000fe400078ec0ff */
[----:B------:R-:W-:Y:S02]  /*d620*/  FSETP.NE.FTZ.AND P3, PT, R8, RZ, PT ;  /* 0x000000ff0800720b */ /* 0x000fe40003f75000 */
[----:B------:R-:W-:Y:S02]  /*d630*/  LEA R3, R3, R10, 0x9 ;  /* 0x0000000a03037211 */ /* 0x000fe400078e48ff */
[----:B------:R-:W-:-:S02]  /*d640*/  R2P PR, R14, 0x6 ;  /* 0x000000060e007804 */ /* 0x000fc40000000000 */
[----:B------:R-:W-:Y:S02]  /*d650*/  LOP3.LUT R14, R14, 0x1, RZ, 0xc0, !PT ;  /* 0x000000010e0e7812 */ /* 0x000fe400078ec0ff */
[----:B------:R-:W-:Y:S02]  /*d660*/  LEA.HI R10, R9, R9, RZ, 0x1d ;  /* 0x00000009090a7211 */ /* 0x000fe400078fe8ff */
[----:B------:R-:W-:Y:S02]  /*d670*/  ISETP.NE.U32.AND P4, PT, R14, 0x1, PT ;  /* 0x000000010e00780c */ /* 0x000fe40003f85070 */
[----:B------:R-:W-:Y:S01]  /*d680*/  LEA R3, R3, R10, 0x1 ;  /* 0x0000000a03037211 */ /* 0x000fe200078e08ff */
[----:B------:R-:W1:Y:S01]  /*d690*/  @P3 MUFU.RCP R12, R8 ;  /* 0x00000008000c3308 */ /* 0x000e620000001000 */
[----:B------:R-:W-:Y:S02]  /*d6a0*/  MOV R9, 0x20 ;  /* 0x0000002000097802 */ /* 0x000fe40000000f00 */
[----:B------:R-:W-:-:S02]  /*d6b0*/  SHF.L.U32 R3, R3, 0x1, RZ ;  /* 0x0000000103037819 */ /* 0x000fc400000006ff */
[----:B------:R-:W-:Y:S02]  /*d6c0*/  SEL R10, R9, 0xffffffe0, !P1 ;  /* 0xffffffe0090a7807 */ /* 0x000fe40004800000 */
[----:B------:R-:W-:Y:S01]  /*d6d0*/  MOV R9, 0x40 ;  /* 0x0000004000097802 */ /* 0x000fe20000000f00 */
[----:B------:R-:W-:Y:S01]  /*d6e0*/  STS [R3+0x400], R138 ;  /* 0x0004008a03007388 */ /* 0x000fe20000000800 */
[C---:B------:R-:W-:Y:S01]  /*d6f0*/  IADD3 R11, R3.reuse, -0x10, RZ ;  /* 0xfffffff0030b7810 */ /* 0x040fe20007ffe0ff */
[----:B------:R-:W2:Y:S01]  /*d700*/  @P3 MUFU.LG2 R8, R8 ;  /* 0x0000000800083308 */ /* 0x000ea20000000c00 */
[C---:B------:R-:W-:Y:S02]  /*d710*/  @P4 IADD3 R11, R3.reuse, 0x10, RZ ;  /* 0x00000010030b4810 */ /* 0x040fe40007ffe0ff */
[----:B------:R-:W-:Y:S01]  /*d720*/  IADD3 R15, R3, R10, RZ ;  /* 0x0000000a030f7210 */ /* 0x000fe20007ffe0ff */
[----:B-1----:R-:W-:-:S04]  /*d730*/  FMUL.FTZ R12, R12, c[0x0][0x2dc] ;  /* 0x0000b7000c0c7a20 */ /* 0x002fc80000410000 */
        /* <DEDUP_REMOVED lines=99> */
[----:B------:R-:W-:Y:S02]  /*dd70*/  SEL R12, R9, 0xffffffc0, !P2 ;  /* 0xffffffc0090c7807 */ /* 0x000fe40005000000 */
[----:B------:R-:W-:-:S02]  /*dd80*/  IADD3 R9, R10, R11, RZ ;  /* 0x0000000b0a097210 */ /* 0x000fc40007ffe0ff */
[-C--:B------:R-:W-:Y:S02]  /*dd90*/  IADD3 R17, R3, R12.reuse, RZ ;  /* 0x0000000c03117210 */ /* 0x080fe40007ffe0ff */
[----:B------:R-:W-:Y:S01]  /*dda0*/  IADD3 R19, R12, R11, RZ ;  /* 0x0000000b0c137210 */ /* 0x000fe20007ffe0ff */
[----:B------:R-:W-:Y:S01]  /*ddb0*/  STS [R9], R148 ;  /* 0x0000009409007388 */ /* 0x000fe20000000800 */
[-C--:B------:R-:W-:Y:S02]  /*ddc0*/  IADD3 R21, R15, R12.reuse, RZ ;  /* 0x0000000c0f157210 */ /* 0x080fe40007ffe0ff */
[----:B------:R-:W-:Y:S01]  /*ddd0*/  IADD3 R23, R9, R12, RZ ;  /* 0x0000000c09177210 */ /* 0x000fe20007ffe0ff */
[----:B------:R-:W-:Y:S01]  /*dde0*/  STS [R9+0x400], R150 ;  /* 0x0004009609007388 */ /* 0x000fe20000000800 */
[----:B------:R-:W-:Y:S02]  /*ddf0*/  F2FP.PACK_AB R128, R129, R128 ;  /* 0x000000808180723e */ /* 0x000fe400000000ff */
[----:B------:R-:W-:Y:S01]  /*de00*/  F2FP.PACK_AB R132, R133, R132 ;  /* 0x000000848584723e */ /* 0x000fe200000000ff */
        /* <DEDUP_REMOVED lines=98> */
.L_x_1524:
[----:B--234-:R-:W-:Y:S05]  /*e430*/  BSYNC B0 ;  /* 0x0000000000007941 */ /* 0x01cfea0003800000 */
.L_x_1523:
[----:B------:R-:W2:Y:S01]  /*e440*/  S2R R0, SR_TID.X ;  /* 0x0000000000007919 */ /* 0x000ea20000002100 */
[----:B------:R-:W-:Y:S01]  /*e450*/  LEA.HI R5, R5, R6, RZ, 0x3 ;  /* 0x0000000605057211 */ /* 0x000fe200078f18ff */
[----:B------:R-:W-:Y:S01]  /*e460*/  UIMAD UR11, UR11, -0x80, UR12 ;  /* 0xffffff800b0b78a4 */ /* 0x000fe2000f8e020c */
[----:B------:R-:W-:Y:S01]  /*e470*/  BSSY B0, `(.L_x_1525) ;  /* 0x0000025000007945 */ /* 0x000fe20003800000 */
[----:B------:R-:W3:Y:S01]  /*e480*/  S2R R2, SR_CTAID.Z ;  /* 0x0000000000027919 */ /* 0x000ee20000002700 */
[----:B------:R-:W-:Y:S01]  /*e490*/  LOP3.LUT R3, R5, 0xfffffff8, RZ, 0xc0, !PT ;  /* 0xfffffff805037812 */ /* 0x000fe200078ec0ff */
[----:B------:R-:W-:-:S02]  /*e4a0*/  USHF.R.S32.HI UR6, URZ, 0x1f, UR13 ;  /* 0x0000001f3f067899 */ /* 0x000fc4000801140d */
[----:B------:R-:W-:Y:S02]  /*e4b0*/  ULDC.64 UR4, c[0x0][0x1f0] ;  /* 0x00007c0000047ab9 */ /* 0x000fe40000000a00 */
[----:B------:R-:W-:Y:S01]  /*e4c0*/  IMAD.IADD R4, R6, 0x1, -R3 ;  /* 0x0000000106047824 */ /* 0x000fe200078e0a03 */
[----:B------:R-:W-:-:S03]  /*e4d0*/  UIMAD UR4, UR6, UR4, URZ ;  /* 0x00000004060472a4 */ /* 0x000fc6000f8e023f */
[----:B------:R-:W-:Y:S01]  /*e4e0*/  IMAD.SHL.U32 R4, R4, 0x8, RZ ;  /* 0x0000000804047824 */ /* 0x000fe200078e00ff */
[----:B------:R-:W-:-:S04]  /*e4f0*/  UIMAD UR4, UR13, UR5, UR4 ;  /* 0x000000050d0472a4 */ /* 0x000fc8000f8e0204 */
[----:B------:R-:W-:-:S04]  /*e500*/  IADD3 R6, P0, R4, UR18, RZ ;  /* 0x0000001204067c10 */ /* 0x000fc8000ff1e0ff */
[----:B------:R-:W-:Y:S02]  /*e510*/  LEA.HI.X.SX32 R7, R4, UR7, 0x1, P0 ;  /* 0x0000000704077c11 */ /* 0x000fe400080f0eff */
[----:B--2---:R-:W-:-:S03]  /*e520*/  SHF.R.S32.HI R3, RZ, 0x1f, R0 ;  /* 0x0000001fff037819 */ /* 0x004fc60000011400 */
[----:B---3--:R-:W-:Y:S01]  /*e530*/  IMAD.WIDE.U32 R6, R2, c[0x0][0x1f0], R6 ;  /* 0x00007c0002067a25 */ /* 0x008fe200078e0006 */
[----:B------:R-:W-:Y:S02]  /*e540*/  LEA.HI R3, R3, R0, RZ, 0x3 ;  /* 0x0000000003037211 */ /* 0x000fe400078f18ff */
[----:B------:R-:W-:Y:S02]  /*e550*/  SHF.R.S32.HI R0, RZ, 0x3, R5 ;  /* 0x00000003ff007819 */ /* 0x000fe40000011405 */
[----:B------:R-:W-:Y:S02]  /*e560*/  SHF.R.S32.HI R8, RZ, 0x3, R3 ;  /* 0x00000003ff087819 */ /* 0x000fe40000011403 */
[----:B------:R-:W-:Y:S01]  /*e570*/  ISETP.GE.AND P0, PT, R0, UR11, PT ;  /* 0x0000000b00007c0c */ /* 0x000fe2000bf06270 */
[----:B------:R-:W-:Y:S01]  /*e580*/  IMAD.U32 R0, RZ, RZ, UR10 ;  /* 0x0000000aff007e24 */ /* 0x000fe2000f8e00ff */
[----:B------:R-:W-:Y:S02]  /*e590*/  SHF.R.S32.HI R9, RZ, 0x1f, R8 ;  /* 0x0000001fff097819 */ /* 0x000fe40000011408 */
[----:B------:R-:W-:-:S03]  /*e5a0*/  IADD3 R11, R7, UR4, RZ ;  /* 0x00000004070b7c10 */ /* 0x000fc6000fffe0ff */
[----:B------:R-:W-:-:S06]  /*e5b0*/  IMAD.WIDE R8, R0, 0x80, R8 ;  /* 0x0000008000087825 */ /* 0x000fcc00078e0208 */
        /* <DEDUP_REMOVED lines=16> */
.L_x_1526:
[----:B------:R-:W-:Y:S05]  /*e6c0*/  BSYNC B0 ;  /* 0x0000000000007941 */ /* 0x000fea0003800000 */
.L_x_1525:
        /* <DEDUP_REMOVED lines=22> */
.L_x_1528:
[----:B------:R-:W-:Y:S05]  /*e830*/  BSYNC B0 ;  /* 0x0000000000007941 */ /* 0x000fea0003800000 */
.L_x_1527:
        /* <DEDUP_REMOVED lines=22> */
.L_x_1530:
[----:B------:R-:W-:Y:S05]  /*e9a0*/  BSYNC B0 ;  /* 0x0000000000007941 */ /* 0x000fea0003800000 */
.L_x_1529:
[----:B------:R-:W-:-:S04]  /*e9b0*/  LEA.HI.SX32 R5, R5, 0x60, 0x1d ;  /* 0x0000006005057811 */ /* 0x000fc800078feaff */
[----:B------:R-:W-:-:S13]  /*e9c0*/  ISETP.GE.AND P0, PT, R5, UR11, PT ;  /* 0x0000000b05007c0c */ /* 0x000fda000bf06270 */
[----:B------:R-:W-:Y:S05]  /*e9d0*/  @P0 EXIT ;  /* 0x000000000000094d */ /* 0x000fea0003800000 */
[----:B------:R-:W-:Y:S01]  /*e9e0*/  IADD3 R0, P0, R8, 0x60, RZ ;  /* 0x0000006008007810 */ /* 0x000fe20007f1e0ff */
[----:B------:R-:W-:Y:S01]  /*e9f0*/  IMAD.MOV.U32 R7, RZ, RZ, R11 ;  /* 0x000000ffff077224 */ /* 0x000fe200078e000b */
[----:B------:R-:W-:Y:S02]  /*ea00*/  ISETP.GE.AND P2, PT, R4, c[0x0][0x220], PT ;  /* 0x0000880004007a0c */ /* 0x000fe40003f46270 */
        /* <DEDUP_REMOVED lines=16> */
.L_x_1497:
        /* <DEDUP_REMOVED lines=81> */
.L_x_1532:
[----:B------:R-:W-:Y:S05]  /*f020*/  BSYNC B0 ;  /* 0x0000000000007941 */ /* 0x000fea0003800000 */
.L_x_1531:
        /* <DEDUP_REMOVED lines=22> */
.L_x_1534:
[----:B------:R-:W-:Y:S05]  /*f190*/  BSYNC B0 ;  /* 0x0000000000007941 */ /* 0x000fea0003800000 */
.L_x_1533:
        /* <DEDUP_REMOVED lines=22> */
.L_x_1536:
[----:B------:R-:W-:Y:S05]  /*f300*/  BSYNC B0 ;  /* 0x0000000000007941 */ /* 0x000fea0003800000 */
.L_x_1535:
        /* <DEDUP_REMOVED lines=21> */
.L_x_1538:
[----:B------:R-:W-:Y:S05]  /*f460*/  BSYNC B0 ;  /* 0x0000000000007941 */ /* 0x000fea0003800000 */
.L_x_1537:
[----:B------:R-:W-:-:S04]  /*f470*/  ISETP.NE.AND P3, PT, R20, RZ, PT ;  /* 0x000000ff1400720c */ /* 0x000fc80003f65270 */
[----:B------:R-:W-:Y:S02]  /*f480*/  ISETP.GE.OR P2, PT, R10, UR12, P3 ;  /* 0x0000000c0a007c0c */ /* 0x000fe40009f46670 */
[----:B------:R-:W-:Y:S02]  /*f490*/  ISETP.GE.OR P1, PT, R5, UR12, P3 ;  /* 0x0000000c05007c0c */ /* 0x000fe40009f26670 */
[----:B------:R-:W-:-:S09]  /*f4a0*/  ISETP.GE.OR P0, PT, R4, UR12, P3 ;  /* 0x0000000c04007c0c */ /* 0x000fd20009f06670 */
        /* <DEDUP_REMOVED lines=8> */
[----:B------:R-:W-:Y:S02]  /*f530*/  @!P2 LEA.HI.X R11, R6, c[0x0][0x204], R7, 0x2, P5 ;  /* 0x00008100060baa11 */ /* 0x000fe400028f1407 */
[----:B------:R-:W-:Y:S02]  /*f540*/  @!P1 LEA.HI.X.SX32 R0, R0, UR6, 0x1, P6 ;  /* 0x0000000600009c11 */ /* 0x000fe4000b0f0eff */
        /* <DEDUP_REMOVED lines=11> */
[----:B------:R-:W-:-:S13]  /*f600*/  ISETP.GE.OR P0, PT, R2, UR12, P3 ;  /* 0x0000000c02007c0c */ /* 0x000fda0009f06670 */
        /* <DEDUP_REMOVED lines=9> */
.L_x_1539:
        /* <DEDUP_REMOVED lines=14> */
.L_x_2055:


//--------------------- .text._ZN5flash16flash_fwd_kernelI23Flash_fwd_kernel_traitsILi256ELi128ELi64ELi8ELb0ELb0EN7cutlass6half_tE19Flash_kernel_traitsILi256ELi128ELi64ELi8ES3_EELb0ELb0ELb0ELb0ELb0ELb0ELb1ELb0EEEvNS_16Flash_fwd_paramsE --------------------------
	.section	.text._ZN5flash16flash_fwd_kernelI23Flash_fwd_kernel_traitsILi256ELi128ELi64ELi8ELb0ELb0EN7cutlass6half_tE19Flash_kernel_traitsILi256ELi128ELi64ELi8ES3_EELb0ELb0ELb0ELb0ELb0ELb0ELb1ELb0EEEvNS_16Flash_fwd_paramsE,"ax",@progbits
	.sectioninfo	@"SHI_REGISTERS=255"
	.align	128
        .global         _ZN5flash16flash_fwd_kernelI23Flash_fwd_kernel_traitsILi256ELi128ELi64ELi8ELb0ELb0EN7cutlass6half_tE19Flash_kernel_traitsILi256ELi128ELi64ELi8ES3_EELb0ELb0ELb0ELb0ELb0ELb0ELb1ELb0EEEvNS_16Flash_fwd_paramsE
        .type           _ZN5flash16flash_fwd_kernelI23Flash_fwd_kernel_traitsILi256ELi128ELi64ELi8ELb0ELb0EN7cutlass6half_tE19Flash_kernel_traitsILi256ELi128ELi64ELi8ES3_EELb0ELb0ELb0ELb0ELb0ELb0ELb1ELb0EEEvNS_16Flash_fwd_paramsE,@function
        .size           _ZN5flash16flash_fwd_kernelI23Flash_fwd_kernel_traitsILi256ELi128ELi64ELi8ELb0ELb0EN7cutlass6half_tE19Flash_kernel_traitsILi256ELi128ELi64ELi8ES3_EELb0ELb0ELb0ELb0ELb0ELb0ELb1ELb0EEEvNS_16Flash_fwd_paramsE,(.L_x_2056 - _ZN5flash16flash_fwd_kernelI23Flash_fwd_kernel_traitsILi256ELi128ELi64ELi8ELb0ELb0EN7cutlass6half_tE19Flash_kernel_traitsILi256ELi128ELi64ELi8ES3_EELb0ELb0ELb0ELb0ELb0ELb0ELb1ELb0EEEvNS_16Flash_fwd_paramsE)
        .other          _ZN5flash16flash_fwd_kernelI23Flash_fwd_kernel_traitsILi256ELi128ELi64ELi8ELb0ELb0EN7cutlass6half_tE19Flash_kernel_traitsILi256ELi128ELi64ELi8ES3_EELb0ELb0ELb0ELb0ELb0ELb0ELb1ELb0EEEvNS_16Flash_fwd_paramsE,@"STO_CUDA_ENTRY STV_DEFAULT"
_ZN5flash16flash_fwd_kernelI23Flash_fwd_kernel_traitsILi256ELi128ELi64ELi8ELb0ELb0EN7cutlass6half_tE19Flash_kernel_traitsILi256ELi128ELi64ELi8ES3_EELb0ELb0ELb0ELb0ELb0ELb0ELb1ELb0EEEvNS_16Flash_fwd_paramsE:
.text._ZN5flash16flash_fwd_kernelI23Flash_fwd_kernel_traitsILi256ELi128ELi64ELi8ELb0ELb0EN7cutlass6half_tE19Flash_kernel_traitsILi256ELi128ELi64ELi8ES3_EELb0ELb0ELb0ELb0ELb0ELb0ELb1ELb0EEEvNS_16Flash_fwd_paramsE:
        /* <DEDUP_REMOVED lines=57> */
.L_x_1540:
[----:B------:R-:W-:Y:S02]  /*0390*/  ULDC UR6, c[0x0][0x218] ;  /* 0x0000860000067ab9 */ /* 0x000fe40000000800 */
.L_x_1541:
        /* <DEDUP_REMOVED lines=60> */
.L_x_1543:
        /* <DEDUP_REMOVED lines=15> */
[----:B--2---:R-:W-:Y:S02]  /*0850*/  UIMAD.WIDE.U32 UR20, UR21, UR5, URZ ;  /* 0x00000005151472a5 */ /* 0x004fe4000f8e003f */
        /* <DEDUP_REMOVED lines=34> */
.L_x_1544:
        /* <DEDUP_REMOVED lines=10> */
[----:B------:R-:W-:Y:S01]  /*0b20*/  LOP3.LUT R3, R248, 0xfffffff8, RZ, 0xc0, !PT ;  /* 0xfffffff8f8037812 */ /* 0x000fe200078ec0ff */
[----:B------:R-:W-:Y:S01]  /*0b30*/  IMAD.U32 R17, RZ, RZ, UR13 ;  /* 0x0000000dff117e24 */ /* 0x000fe2000f8e00ff */
[----:B------:R-:W-:Y:S01]  /*0b40*/  LEA.HI R233, R5, R0, RZ, 0x1 ;  /* 0x0000000005e97211 */ /* 0x000fe200078f08ff */
[----:B------:R-:W-:Y:S01]  /*0b50*/  BSSY B0, `(.L_x_1545) ;  /* 0x000006a000007945 */ /* 0x000fe20003800000 */
[----:B------:R-:W-:Y:S01]  /*0b60*/  SHF.R.S32.HI R248, RZ, 0x3, R248 ;  /* 0x00000003fff87819 */ /* 0x000fe200000114f8 */
[----:B------:R-:W-:Y:S01]  /*0b70*/  IMAD.IADD R2, R4, 0x1, -R3 ;  /* 0x0000000104027824 */ /* 0x000fe200078e0a03 */
[----:B------:R-:W-:-:S02]  /*0b80*/  LOP3.LUT R233, R233, 0xfffffffe, RZ, 0xc0, !PT ;  /* 0xfffffffee9e97812 */ /* 0x000fc400078ec0ff */
[----:B------:R-:W-:Y:S01]  /*0b90*/  LOP3.LUT R5, R5, 0xfffffff0, RZ, 0xc0, !PT ;  /* 0xfffffff005057812 */ /* 0x000fe200078ec0ff */
[----:B------:R-:W-:Y:S01]  /*0ba0*/  IMAD.SHL.U32 R3, R248, 0x40, RZ ;  /* 0x00000040f8037824 */ /* 0x000fe200078e00ff */
[----:B------:R-:W-:Y:S01]  /*0bb0*/  SHF.R.S32.HI R249, RZ, 0x1f, R248 ;  /* 0x0000001ffff97819 */ /* 0x000fe200000114f8 */
[----:B------:R-:W-:Y:S01]  /*0bc0*/  IMAD.IADD R233, R0, 0x1, -R233 ;  /* 0x0000000100e97824 */ /* 0x000fe200078e0ae9 */
[----:B------:R-:W-:Y:S01]  /*0bd0*/  LEA.HI R7, R9, R4, RZ, 0x6 ;  /* 0x0000000409077211 */ /* 0x000fe200078f30ff */
[----:B------:R-:W-:Y:S01]  /*0be0*/  IMAD.SHL.U32 R246, R2, 0x8, RZ ;  /* 0x0000000802f67824 */ /* 0x000fe200078e00ff */
[----:B------:R-:W-:Y:S01]  /*0bf0*/  LOP3.LUT R3, R3, 0x1c0, RZ, 0xc0, !PT ;  /* 0x000001c003037812 */ /* 0x000fe200078ec0ff */
[----:B------:R-:W-:Y:S02]  /*0c00*/  IMAD.IADD R0, R4, 0x1, -R5 ;  /* 0x0000000104007824 */ /* 0x000fe400078e0a05 */
        /* <DEDUP_REMOVED lines=17> */
[----:B------:R-:W-:Y:S01]  /*0d20*/  IADD3 R10, P0, R18, UR12, RZ ;  /* 0x0000000c120a7c10 */ /* 0x000fe2000ff1e0ff */
[----:B------:R-:W-:Y:S01]  /*0d30*/  IMAD.IADD R5, R0, 0x1, -R5 ;  /* 0x0000000100057824 */ /* 0x000fe200078e0a05 */
[----:B------:R-:W-:Y:S01]  /*0d40*/  LOP3.LUT R236, R236, 0xfffffe00, R7, 0xf8, !PT ;  /* 0xfffffe00ecec7812 */ /* 0x000fe200078ef807 */
[----:B------:R-:W-:Y:S01]  /*0d50*/  IMAD R0, R248, c[0x0][0x19c], R11 ;  /* 0x00006700f8007a24 */ /* 0x000fe200078e020b */
[----:B------:R-:W-:Y:S01]  /*0d60*/  ULDC.64 UR4, c[0x0][0x1a8] ;  /* 0x00006a0000047ab9 */ /* 0x000fe20000000a00 */
[----:B-1----:R-:W-:Y:S01]  /*0d70*/  IMAD.WIDE.U32 R12, R12, c[0x0][0x1a8], R14 ;  /* 0x00006a000c0c7a25 */ /* 0x002fe200078e000e */
[----:B------:R-:W-:Y:S01]  /*0d80*/  LOP3.LUT P2, RZ, R5, 0x4, RZ, 0xc0, !PT ;  /* 0x0000000405ff7812 */ /* 0x000fe2000784c0ff */
[----:B------:R-:W-:Y:S01]  /*0d90*/  UIMAD UR4, UR20, UR4, URZ ;  /* 0x00000004140472a4 */ /* 0x000fe2000f8e023f */
[----:B------:R-:W-:Y:S01]  /*0da0*/  IADD3.X R11, R19, UR10, R0, P0, !PT ;  /* 0x0000000a130b7c10 */ /* 0x000fe200087fe400 */
[----:B------:R-:W-:Y:S01]  /*0db0*/  IMAD R7, R249, c[0x0][0x1a0], RZ ;  /* 0x00006800f9077a24 */ /* 0x000fe200078e02ff */
[C---:B------:R-:W-:Y:S01]  /*0dc0*/  LOP3.LUT P1, RZ, R5.reuse, 0x2, RZ, 0xc0, !PT ;  /* 0x0000000205ff7812 */ /* 0x040fe2000782c0ff */
[----:B------:R-:W-:Y:S01]  /*0dd0*/  IMAD.WIDE.U32 R14, R248, c[0x0][0x1a0], R246 ;  /* 0x00006800f80e7a25 */ /* 0x000fe200078e00f6 */
[----:B------:R-:W-:Y:S01]  /*0de0*/  UIMAD UR6, UR8, UR7, UR6 ;  /* 0x00000007080672a4 */ /* 0x000fe2000f8e0206 */
[----:B------:R-:W-:Y:S01]  /*0df0*/  IADD3 R239, R246, 0x40, RZ ;  /* 0x00000040f6ef7810 */ /* 0x000fe20007ffe0ff */
[----:B------:R-:W-:Y:S01]  /*0e00*/  UIMAD UR4, UR15, UR5, UR4 ;  /* 0x000000050f0472a4 */ /* 0x000fe2000f8e0204 */
[----:B------:R-:W-:Y:S01]  /*0e10*/  IMAD R0, R248, c[0x0][0x1a4], R7 ;  /* 0x00006900f8007a24 */ /* 0x000fe200078e0207 */
[----:B------:R-:W-:Y:S01]  /*0e20*/  IADD3 R6, P0, R14, UR24, RZ ;  /* 0x000000180e067c10 */ /* 0x000fe2000ff1e0ff */
[----:B------:R-:W-:Y:S01]  /*0e30*/  IMAD.SHL.U32 R5, R5, 0x40, RZ ;  /* 0x0000004005057824 */ /* 0x000fe200078e00ff */
[----:B------:R-:W-:Y:S01]  /*0e40*/  IADD3 R238, R246, 0x80, RZ ;  /* 0x00000080f6ee7810 */ /* 0x000fe20007ffe0ff */
[----:B------:R-:W-:Y:S01]  /*0e50*/  IMAD.WIDE.U32 R242, R242, c[0x0][0x1b0], R10 ;  /* 0x00006c00f2f27a25 */ /* 0x000fe200078e000a */
[----:B------:R-:W-:-:S02]  /*0e60*/  IADD3.X R7, R15, UR23, R0, P0, !PT ;  /* 0x000000170f077c10 */ /* 0x000fc400087fe400 */
[----:B------:R-:W-:Y:S01]  /*0e70*/  ISETP.GE.AND P0, PT, R248, UR19, PT ;  /* 0x00000013f8007c0c */ /* 0x000fe2000bf06270 */
[----:B------:R-:W-:Y:S01]  /*0e80*/  IMAD.SHL.U32 R3, R3, 0x40, RZ ;  /* 0x0000004003037824 */ /* 0x000fe200078e00ff */
[----:B------:R-:W-:Y:S01]  /*0e90*/  LOP3.LUT R5, R5, 0x1c0, RZ, 0xc0, !PT ;  /* 0x000001c005057812 */ /* 0x000fe200078ec0ff */
[----:B------:R-:W-:Y:S01]  /*0ea0*/  IMAD.WIDE.U32 R240, R240, c[0x0][0x1b8], R6 ;  /* 0x00006e00f0f07a25 */ /* 0x000fe200078e0006 */
[----:B------:R-:W-:Y:S02]  /*0eb0*/  IADD3 R15, R13, UR4, RZ ;  /* 0x000000040d0f7c10 */ /* 0x000fe4000fffe0ff */
[----:B------:R-:W-:Y:S01]  /*0ec0*/  LOP3.LUT R8, R5, 0x8, R8, 0xf8, !PT ;  /* 0x0000000805087812 */ /* 0x000fe200078ef808 */
[----:B------:R-:W-:Y:S01]  /*0ed0*/  IMAD.MOV.U32 R7, RZ, RZ, 0x10 ;  /* 0x00000010ff077424 */ /* 0x000fe200078e00ff */
[----:B------:R-:W-:Y:S01]  /*0ee0*/  SHF.R.U32.HI R5, RZ, 0x3, R5 ;  /* 0x00000003ff057819 */ /* 0x000fe20000011605 */
[----:B------:R-:W-:Y:S01]  /*0ef0*/  IMAD.MOV.U32 R6, RZ, RZ, 0x20 ;  /* 0x00000020ff067424 */ /* 0x000fe200078e00ff */
[----:B------:R-:W-:Y:S01]  /*0f00*/  IADD3 R245, R243, UR22, RZ ;  /* 0x00000016f3f57c10 */ /* 0x000fe2000fffe0ff */
[----:B------:R-:W-:Y:S01]  /*0f10*/  IMAD.SHL.U32 R236, R236, 0x2, RZ ;  /* 0x00000002ecec7824 */ /* 0x000fe200078e00ff */
[----:B------:R-:W-:-:S02]  /*0f20*/  LOP3.LUT R0, R8, R5, RZ, 0x3c, !PT ;  /* 0x0000000508007212 */ /* 0x000fc400078e3cff */
[----:B------:R-:W-:Y:S02]  /*0f30*/  IADD3 R235, R241, UR6, RZ ;  /* 0x00000006f1eb7c10 */ /* 0x000fe4000fffe0ff */
[----:B------:R-:W-:Y:S02]  /*0f40*/  LOP3.LUT R0, R0, 0xfffffe00, R3, 0xf8, !PT ;  /* 0xfffffe0000007812 */ /* 0x000fe400078ef803 */
        /* <DEDUP_REMOVED lines=42> */
.L_x_1546:
[----:B------:R-:W-:Y:S05]  /*11f0*/  BSYNC B0 ;  /* 0x0000000000007941 */ /* 0x000fea0003800000 */
.L_x_1545:
        /* <DEDUP_REMOVED lines=45> */
.L_x_1548:
[----:B------:R-:W-:Y:S05]  /*14d0*/  BSYNC B0 ;  /* 0x0000000000007941 */ /* 0x000fea0003800000 */
.L_x_1547:
        /* <DEDUP_REMOVED lines=45> */
.L_x_1550:
[----:B------:R-:W-:Y:S05]  /*17b0*/  BSYNC B0 ;  /* 0x0000000000007941 */ /* 0x000fea0003800000 */
.L_x_1549:
        /* <DEDUP_REMOVED lines=48> */
.L_x_1552:
[----:B------:R-:W-:Y:S05]  /*1ac0*/  BSYNC B0 ;  /* 0x0000000000007941 */ /* 0x000fea0003800000 */
.L_x_1551:
        /* <DEDUP_REMOVED lines=45> */
.L_x_1554:
[----:B------:R-:W-:Y:S05]  /*1da0*/  BSYNC B0 ;  /* 0x0000000000007941 */ /* 0x000fea0003800000 */
.L_x_1553:
        /* <DEDUP_REMOVED lines=42> */
.L_x_1556:
[----:B------:R-:W-:Y:S05]  /*2050*/  BSYNC B0 ;  /* 0x0000000000007941 */ /* 0x000fea0003800000 */
.L_x_1555:
        /* <DEDUP_REMOVED lines=53> */
.L_x_1558:
[----:B------:R-:W-:Y:S05]  /*23b0*/  BSYNC B0 ;  /* 0x0000000000007941 */ /* 0x000fea0003800000 */
.L_x_1557:
        /* <DEDUP_REMOVED lines=10> */
[----:B--2---:R-:W-:Y:S01]  /*2460*/  IMAD.WIDE.U32 R14, R6, c[0x0][0x1a0], RZ ;  /* 0x00006800060e7a25 */ /* 0x004fe200078e00ff */
        /* <DEDUP_REMOVED lines=35> */
.L_x_1560:
[----:B------:R-:W-:Y:S05]  /*26a0*/  BSYNC B0 ;  /* 0x0000000000007941 */ /* 0x000fea0003800000 */
.L_x_1559:
[C---:B------:R-:W-:Y:S01]  /*26b0*/  IMAD.SHL.U32 R6, R2.reuse, 0x40, RZ ;  /* 0x0000004002067824 */ /* 0x040fe200078e00ff */
[----:B------:R-:W-:Y:S01]  /*26c0*/  R2P PR, R2, 0x6 ;  /* 0x0000000602007804 */ /* 0x000fe20000000000 */
[----:B------:R-:W-:Y:S01]  /*26d0*/  IMAD.SHL.U32 R11, R248, 0x8, RZ ;  /* 0x00000008f80b7824 */ /* 0x000fe200078e00ff */
[----:B------:R-:W0:Y:S01]  /*26e0*/  LDGDEPBAR ;  /* 0x00000000000079af */ /* 0x000e220000000000 */
[----:B------:R-:W-:Y:S01]  /*26f0*/  IMAD R234, R9, 0x400, R0 ;  /* 0x0000040009ea7824 */ /* 0x000fe200078e0200 */
[----:B------:R-:W-:Y:S01]  /*2700*/  LOP3.LUT R6, R6, 0x1c0, RZ, 0xc0, !PT ;  /* 0x000001c006067812 */ /* 0x000fe200078ec0ff */
[----:B------:R-:W-:Y:S02]  /*2710*/  UISETP.GE.AND UP0, UPT, UR18, 0x41, UPT ;  /* 0x000000411200788c */ /* 0x000fe4000bf06270 */
        /* <DEDUP_REMOVED lines=8> */
[----:B------:R-:W-:Y:S03]  /*27a0*/  LDSM.16.M88.4 R28, [R232] ;  /* 0x00000000e81c783b */ /* 0x000fe60000000200 */
[----:B------:R-:W-:Y:S01]  /*27b0*/  IMAD R233, R233, 0x200, R6 ;  /* 0x00000200e9e97824 */ /* 0x000fe200078e0206 */
[----:B------:R-:W-:Y:S03]  /*27c0*/  LDSM.16.M88.4 R72, [R230] ;  /* 0x00000000e648783b */ /* 0x000fe60000000200 */
[----:B------:R-:W-:Y:S01]  /*27d0*/  IMAD.SHL.U32 R233, R233, 0x2, RZ ;  /* 0x00000002e9e97824 */ /* 0x000fe200078e00ff */
[----:B------:R-:W-:Y:S04]  /*27e0*/  LDSM.16.M88.4 R84, [R230+0x8000] ;  /* 0x00800000e654783b */ /* 0x000fe80000000200 */
[----:B------:R-:W4:Y:S01]  /*27f0*/  LDSM.16.M88.4 R20, [R233+0x10000] ;  /* 0x01000000e914783b */ /* 0x000f220000000200 */
[----:B------:R-:W-:-:S02]  /*2800*/  IADD3 R2, R233, 0x10000, RZ ;  /* 0x00010000e9027810 */ /* 0x000fc40007ffe0ff */
[----:B------:R-:W-:Y:S01]  /*2810*/  IADD3 R231, R233, 0x10020, RZ ;  /* 0x00010020e9e77810 */ /* 0x000fe20007ffe0ff */
[----:B------:R-:W5:Y:S01]  /*2820*/  LDSM.16.M88.4 R44, [R233+0x10800] ;  /* 0x01080000e92c783b */ /* 0x000f620000000200 */
[----:B------:R-:W-:Y:S01]  /*2830*/  @P1 IADD3 R231, R2, -0x20, RZ ;  /* 0xffffffe002e71810 */ /* 0x000fe20007ffe0ff */
[----:B------:R-:W-:Y:S02]  /*2840*/  IMAD.MOV.U32 R2, RZ, RZ, 0x40 ;  /* 0x00000040ff027424 */ /* 0x000fe400078e00ff */
[----:B------:R-:W-:Y:S01]  /*2850*/  LDSM.16.M88.4 R56, [R233+0x11000] ;  /* 0x01100000e938783b */ /* 0x000fe20000000200 */
[C---:B------:R-:W-:Y:S02]  /*2860*/  IADD3 R223, R231.reuse, 0x800, RZ ;  /* 0x00000800e7df7810 */ /* 0x040fe40007ffe0ff */
[----:B------:R-:W-:Y:S01]  /*2870*/  SEL R2, R2, 0xffffffc0, !P2 ;  /* 0xffffffc002027807 */ /* 0x000fe20005000000 */
[----:B--2---:R-:W2:Y:S01]  /*2880*/  LDSM.16.M88.4 R16, [R231] ;  /* 0x00000000e710783b */ /* 0x004ea20000000200 */
[----:B------:R-:W-:-:S02]  /*2890*/  IADD3 R222, R231, 0x1000, RZ ;  /* 0x00001000e7de7810 */ /* 0x000fc40007ffe0ff */
[----:B------:R-:W-:Y:S01]  /*28a0*/  IADD3 R221, R231, 0x1800, RZ ;  /* 0x00001800e7dd7810 */ /* 0x000fe20007ffe0ff */
[----:B------:R-:W1:Y:S01]  /*28b0*/  LDSM.16.M88.4 R24, [R233+0x11800] ;  /* 0x01180000e918783b */ /* 0x000e620000000200 */
[----:B------:R-:W-:Y:S01]  /*28c0*/  IMAD.IADD R227, R233, 0x1, R2 ;  /* 0x00000001e9e37824 */ /* 0x000fe200078e0202 */
[C---:B------:R-:W-:Y:S01]  /*28d0*/  IADD3 R219, R231.reuse, 0x2000, RZ ;  /* 0x00002000e7db7810 */ /* 0x040fe20007ffe0ff */
[----:B------:R-:W-:Y:S01]  /*28e0*/  IMAD.IADD R220, R2, 0x1, R231 ;  /* 0x0000000102dc7824 */ /* 0x000fe200078e02e7 */
[----:B------:R-:W-:Y:S01]  /*28f0*/  LDSM.16.M88.4 R52, [R231+0x800] ;  /* 0x00080000e734783b */ /* 0x000fe20000000200 */
[C---:B------:R-:W-:Y:S02]  /*2900*/  IADD3 R218, R231.reuse, 0x2800, RZ ;  /* 0x00002800e7da7810 */ /* 0x040fe40007ffe0ff */
[C---:B------:R-:W-:Y:S01]  /*2910*/  IADD3 R217, R231.reuse, 0x3000, RZ ;  /* 0x00003000e7d97810 */ /* 0x040fe20007ffe0ff */
[----:B------:R-:W3:Y:S01]  /*2920*/  LDSM.16.M88.4 R12, [R227+0x10000] ;  /* 0x01000000e30c783b */ /* 0x000ee20000000200 */
[----:B------:R-:W-:-:S02]  /*2930*/  IADD3 R216, R231, 0x3800, RZ ;  /* 0x00003800e7d87810 */ /* 0x000fc40007ffe0ff */
[C---:B------:R-:W-:Y:S01]  /*2940*/  IADD3 R215, R231.reuse, 0x4000, RZ ;  /* 0x00004000e7d77810 */ /* 0x040fe20007ffe0ff */
[----:B------:R-:W1:Y:S01]  /*2950*/  LDSM.16.M88.4 R48, [R231+0x1000] ;  /* 0x00100000e730783b */ /* 0x000e620000000200 */
[C---:B------:R-:W-:Y:S02]  /*2960*/  IADD3 R214, R231.reuse, 0x4800, RZ ;  /* 0x00004800e7d67810 */ /* 0x040fe40007ffe0ff */
[C---:B------:R-:W-:Y:S01]  /*2970*/  IADD3 R213, R231.reuse, 0x5000, RZ ;  /* 0x00005000e7d57810 */ /* 0x040fe20007ffe0ff */
[----:B------:R-:W1:Y:S01]  /*2980*/  LDSM.16.M88.4 R40, [R231+0x1800] ;  /* 0x00180000e728783b */ /* 0x000e620000000200 */
[C---:B------:R-:W-:Y:S02]  /*2990*/  IADD3 R212, R231.reuse, 0x5800, RZ ;  /* 0x00005800e7d47810 */ /* 0x040fe40007ffe0ff */
[C---:B------:R-:W-:Y:S01]  /*29a0*/  IADD3 R211, R231.reuse, 0x6000, RZ ;  /* 0x00006000e7d37810 */ /* 0x040fe20007ffe0ff */
[----:B------:R-:W-:Y:S01]  /*29b0*/  LDSM.16.M88.4 R80, [R227+0x10800] ;  /* 0x01080000e350783b */ /* 0x000fe20000000200 */
[----:B------:R-:W-:-:S02]  /*29c0*/  IADD3 R210, R231, 0x6800, RZ ;  /* 0x00006800e7d27810 */ /* 0x000fc40007ffe0ff */
[C---:B------:R-:W-:Y:S01]  /*29d0*/  IADD3 R209, R231.reuse, 0x7000, RZ ;  /* 0x00007000e7d17810 */ /* 0x040fe20007ffe0ff */
[----:B----4-:R-:W-:Y:S01]  /*29e0*/  HMMA.16816.F32 R8, R36, R20, RZ ;  /* 0x000000142408723c */ /* 0x010fe200000018ff */
[----:B------:R-:W-:Y:S01]  /*29f0*/  LDSM.16.M88.4 R68, [R227+0x11000] ;  /* 0x01100000e344783b */ /* 0x000fe20000000200 */
[----:B------:R-:W-:-:S03]  /*2a00*/  IADD3 R208, R231, 0x7800, RZ ;  /* 0x00007800e7d07810 */ /* 0x000fc60007ffe0ff */
[----:B------:R-:W-:Y:S03]  /*2a10*/  LDSM.16.M88.4 R64, [R227+0x11800] ;  /* 0x01180000e340783b */ /* 0x000fe60000000200 */
[C---:B------:R-:W-:Y:S01]  /*2a20*/  HMMA.16816.F32 R20, R36.reuse, R22, RZ ;  /* 0x000000162414723c */ /* 0x040fe200000018ff */
[----:B------:R-:W-:Y:S04]  /*2a30*/  LDSM.16.M88.4 R92, [R233+0x16800] ;  /* 0x01680000e95c783b */ /* 0x000fe80000000200 */
[----:B------:R-:W-:Y:S03]  /*2a40*/  LDSM.16.M88.4 R88, [R227+0x16000] ;  /* 0x01600000e358783b */ /* 0x000fe60000000200 */
[----:B-----5:R-:W-:Y:S08]  /*2a50*/  HMMA.16816.F32 R32, R36, R44, RZ ;  /* 0x0000002c2420723c */ /* 0x020ff000000018ff */
[----:B--2---:R-:W-:Y:S08]  /*2a60*/  HMMA.16816.F32 R8, R28, R16, R8 ;  /* 0x000000101c08723c */ /* 0x004ff00000001808 */
[C---:B------:R-:W-:Y:S08]  /*2a70*/  HMMA.16816.F32 R60, R36.reuse, R56, RZ ;  /* 0x00000038243c723c */ /* 0x040ff000000018ff */
[C---:B------:R-:W-:Y:S08]  /*2a80*/  HMMA.16816.F32 R44, R36.reuse, R46, RZ ;  /* 0x0000002e242c723c */ /* 0x040ff000000018ff */
[C---:B------:R-:W-:Y:S08]  /*2a90*/  HMMA.16816.F32 R56, R36.reuse, R58, RZ ;  /* 0x0000003a2438723c */ /* 0x040ff000000018ff */
[C---:B-1----:R-:W-:Y:S08]  /*2aa0*/  HMMA.16816.F32 R76, R36.reuse, R24, RZ ;  /* 0x00000018244c723c */ /* 0x042ff000000018ff */
[----:B------:R-:W-:Y:S01]  /*2ab0*/  HMMA.16816.F32 R36, R36, R26, RZ ;  /* 0x0000001a2424723c */ /* 0x000fe200000018ff */
[----:B------:R-:W-:Y:S07]  /*2ac0*/  LDSM.16.M88.4 R24, [R229] ;  /* 0x00000000e518783b */ /* 0x000fee0000000200 */
[----:B------:R-:W-:Y:S01]  /*2ad0*/  HMMA.16816.F32 R20, R28, R18, R20 ;  /* 0x000000121c14723c */ /* 0x000fe20000001814 */
[----:B------:R-:W1:Y:S07]  /*2ae0*/  LDSM.16.M88.4 R16, [R220] ;  /* 0x00000000dc10783b */ /* 0x000e6e0000000200 */
[----:B---3--:R-:W-:Y:S08]  /*2af0*/  HMMA.16816.F32 R8, R72, R12, R8 ;  /* 0x0000000c4808723c */ /* 0x008ff00000001808 */
        /* <DEDUP_REMOVED lines=104> */
[C---:B-1----:R-:W-:Y:S08]  /*3180*/  HMMA.16816.F32 R32, R16.reuse, R40, R32 ;  /* 0x000000281020723c */ /* 0x042ff00000001820 */
[----:B------:R-:W-:Y:S01]  /*3190*/  HMMA.16816.F32 R44, R16, R42, R44 ;  /* 0x0000002a102c723c */ /* 0x000fe2000000182c */
[----:B------:R-:W-:Y:S07]  /*31a0*/  LDSM.16.M88.4 R40, [R232+0xc000] ;  /* 0x00c00000e828783b */ /* 0x000fee0000000200 */
[----:B------:R-:W-:Y:S01]  /*31b0*/  HMMA.16816.F32 R20, R84, R26, R20 ;  /* 0x0000001a5414723c */ /* 0x000fe20000001814 */
[----:B------:R-:W-:Y:S07]  /*31c0*/  LDSM.16.M88.4 R24, [R227+0x15000] ;  /* 0x01500000e318783b */ /* 0x000fee0000000200 */
[----:B------:R-:W-:Y:S08]  /*31d0*/  HMMA.16816.F32 R8, R68, R28, R8 ;  /* 0x0000001c4408723c */ /* 0x000ff00000001808 */
        /* <DEDUP_REMOVED lines=10> */
[----:B------:R-:W-:Y:S07]  /*3280*/  LDSM.16.M88.4 R36, [R231+0x6800] ;  /* 0x00680000e724783b */ /* 0x000fee0000000200 */
[----:B-1----:R-:W-:Y:S08]  /*3290*/  HMMA.16816.F32 R32, R68, R12, R32 ;  /* 0x0000000c4420723c */ /* 0x002ff00000001820 */
[----:B------:R-:W-:Y:S08]  /*32a0*/  HMMA.16816.F32 R8, R40, R48, R8 ;  /* 0x000000302808723c */ /* 0x000ff00000001808 */
[----:B------:R-:W-:Y:S01]  /*32b0*/  HMMA.16816.F32 R44, R68, R14, R44 ;  /* 0x0000000e442c723c */ /* 0x000fe2000000182c */
[----:B------:R-:W-:Y:S07]  /*32c0*/  LDSM.16.M88.4 R12, [R220+0x6000] ;  /* 0x00600000dc0c783b */ /* 0x000fee0000000200 */
[C---:B------:R-:W-:Y:S08]  /*32d0*/  HMMA.16816.F32 R76, R16.reuse, R64, R76 ;  /* 0x00000040104c723c */ /* 0x040ff0000000184c */
[----:B------:R-:W-:Y:S01]  /*32e0*/  HMMA.16816.F32 R72, R16, R66, R72 ;  /* 0x000000421048723c */ /* 0x000fe20000001848 */
[----:B------:R-:W1:Y:S04]  /*32f0*/  LDSM.16.M88.4 R64, [R220+0x5000] ;  /* 0x00500000dc40783b */ /* 0x000e680000000200 */
[----:B------:R-:W2:Y:S03]  /*3300*/  LDSM.16.M88.4 R16, [R229+0xc000] ;  /* 0x00c00000e510783b */ /* 0x000ea60000000200 */
[----:B------:R-:W-:Y:S08]  /*3310*/  HMMA.16816.F32 R60, R84, R24, R60 ;  /* 0x00000018543c723c */ /* 0x000ff0000000183c */
[----:B------:R-:W-:Y:S08]  /*3320*/  HMMA.16816.F32 R32, R52, R92, R32 ;  /* 0x0000005c3420723c */ /* 0x000ff00000001820 */
[----:B------:R-:W-:Y:S01]  /*3330*/  HMMA.16816.F32 R20, R40, R50, R20 ;  /* 0x000000322814723c */ /* 0x000fe20000001814 */
[----:B------:R-:W4:Y:S07]  /*3340*/  LDSM.16.M88.4 R48, [R233+0x17000] ;  /* 0x01700000e930783b */ /* 0x000f2e0000000200 */
[----:B---3--:R-:W-:Y:S08]  /*3350*/  HMMA.16816.F32 R8, R28, R88, R8 ;  /* 0x000000581c08723c */ /* 0x008ff00000001808 */
[----:B------:R-:W-:Y:S08]  /*3360*/  HMMA.16816.F32 R44, R52, R94, R44 ;  /* 0x0000005e342c723c */ /* 0x000ff0000000182c */
[----:B------:R-:W-:Y:S01]  /*3370*/  HMMA.16816.F32 R56, R84, R26, R56 ;  /* 0x0000001a5438723c */ /* 0x000fe20000001838 */
[----:B------:R-:W3:Y:S07]  /*3380*/  LDSM.16.M88.4 R24, [R227+0x16800] ;  /* 0x01680000e318783b */ /* 0x000eee0000000200 */
[----:B-1----:R-:W-:Y:S08]  /*3390*/  HMMA.16816.F32 R60, R68, R64, R60 ;  /* 0x00000040443c723c */ /* 0x002ff0000000183c */
[----:B------:R-:W-:Y:S08]  /*33a0*/  HMMA.16816.F32 R32, R40, R36, R32 ;  /* 0x000000242820723c */ /* 0x000ff00000001820 */
[----:B------:R-:W-:Y:S01]  /*33b0*/  HMMA.16816.F32 R20, R28, R90, R20 ;  /* 0x0000005a1c14723c */ /* 0x000fe20000001814 */
[----:B------:R-:W-:Y:S07]  /*33c0*/  LDSM.16.M88.4 R88, [R231+0x7000] ;  /* 0x00700000e758783b */ /* 0x000fee0000000200 */
[----:B--2---:R-:W-:Y:S08]  /*33d0*/  HMMA.16816.F32 R8, R16, R12, R8 ;  /* 0x0000000c1008723c */ /* 0x004ff00000001808 */
[----:B------:R-:W-:Y:S01]  /*33e0*/  HMMA.16816.F32 R44, R40, R38, R44 ;  /* 0x00000026282c723c */ /* 0x000fe2000000182c */
[----:B------:R-:W1:Y:S07]  /*33f0*/  LDSM.16.M88.4 R36, [R220+0x5800] ;  /* 0x00580000dc24783b */ /* 0x000e6e0000000200 */
[C---:B------:R-:W-:Y:S08]  /*3400*/  HMMA.16816.F32 R76, R84.reuse, R80, R76 ;  /* 0x00000050544c723c */ /* 0x040ff0000000184c */
[----:B------:R-:W-:Y:S01]  /*3410*/  HMMA.16816.F32 R80, R84, R82, R72 ;  /* 0x000000525450723c */ /* 0x000fe20000001848 */
[----:B------:R-:W2:Y:S01]  /*3420*/  LDSM.16.M88.4 R72, [R220+0x6800] ;  /* 0x00680000dc48783b */ /* 0x000ea20000000200 */
[----:B------:R-:W-:-:S02]  /*3430*/  FMUL.FTZ R2, R8, c[0x0][0x2ec] ;  /* 0x0000bb0008027a20 */ /* 0x000fc40000410000 */
[----:B------:R-:W-:-:S04]  /*3440*/  FMUL.FTZ R6, R9, c[0x0][0x2ec] ;  /* 0x0000bb0009067a20 */ /* 0x000fc80000410000 */
[----:B------:R-:W-:Y:S01]  /*3450*/  HMMA.16816.F32 R56, R68, R66, R56 ;  /* 0x000000424438723c */ /* 0x000fe20000001838 */
[----:B------:R-:W5:Y:S07]  /*3460*/  MUFU.TANH R2, R2 ;  /* 0x0000000200027308 */ /* 0x000f6e0000002400 */
[----:B----4-:R-:W-:Y:S01]  /*3470*/  HMMA.16816.F32 R60, R52, R48, R60 ;  /* 0x00000030343c723c */ /* 0x010fe2000000183c */
[----:B------:R-:W-:Y:S06]  /*3480*/  MUFU.TANH R6, R6 ;  /* 0x0000000600067308 */ /* 0x000fec0000002400 */
[----:B------:R-:W-:Y:S01]  /*3490*/  FMUL.FTZ R48, R10, c[0x0][0x2ec] ;  /* 0x0000bb000a307a20 */ /* 0x000fe20000410000 */
[----:B---3--:R-:W-:Y:S01]  /*34a0*/  HMMA.16816.F32 R32, R28, R24, R32 ;  /* 0x000000181c20723c */ /* 0x008fe20000001820 */
[----:B------:R-:W-:-:S02]  /*34b0*/  FMUL.FTZ R49, R11, c[0x0][0x2ec] ;  /* 0x0000bb000b317a20 */ /* 0x000fc40000410000 */
[----:B------:R-:W3:Y:S02]  /*34c0*/  LDSM.16.M88.4 R8, [R233+0x17800] ;  /* 0x01780000e908783b */ /* 0x000ee40000000200 */
[----:B------:R-:W4:Y:S03]  /*34d0*/  MUFU.TANH R48, R48 ;  /* 0x0000003000307308 */ /* 0x000f260000002400 */
[----:B------:R-:W-:Y:S01]  /*34e0*/  HMMA.16816.F32 R20, R16, R14, R20 ;  /* 0x0000000e1014723c */ /* 0x000fe20000001814 */
[----:B------:R-:W-:Y:S04]  /*34f0*/  LDSM.16.M88.4 R12, [R227+0x17000] ;  /* 0x01700000e30c783b */ /* 0x000fe80000000200 */
[----:B------:R-:W2:Y:S03]  /*3500*/  MUFU.TANH R49, R49 ;  /* 0x0000003100317308 */ /* 0x000ea60000002400 */
[C---:B-1----:R-:W-:Y:S08]  /*3510*/  HMMA.16816.F32 R76, R68.reuse, R36, R76 ;  /* 0x00000024444c723c */ /* 0x042ff0000000184c */
[----:B------:R-:W-:Y:S08]  /*3520*/  HMMA.16816.F32 R80, R68, R38, R80 ;  /* 0x000000264450723c */ /* 0x000ff00000001850 */
[----:B------:R-:W-:Y:S01]  /*3530*/  HMMA.16816.F32 R56, R52, R50, R56 ;  /* 0x000000323438723c */ /* 0x000fe20000001838 */
[----:B------:R-:W-:-:S02]  /*3540*/  FMUL.FTZ R64, R20, c[0x0][0x2ec] ;  /* 0x0000bb0014407a20 */ /* 0x000fc40000410000 */
[----:B------:R-:W-:Y:S02]  /*3550*/  FMUL.FTZ R36, R22, c[0x0][0x2ec] ;  /* 0x0000bb0016247a20 */ /* 0x000fe40000410000 */
[----:B------:R-:W-:Y:S02]  /*3560*/  FMUL.FTZ R37, R23, c[0x0][0x2ec] ;  /* 0x0000bb0017257a20 */ /* 0x000fe40000410000 */
[----:B------:R-:W-:Y:S01]  /*3570*/  FMUL.FTZ R50, R21, c[0x0][0x2ec] ;  /* 0x0000bb0015327a20 */ /* 0x000fe20000410000 */
[----:B--2---:R-:W-:Y:S01]  /*3580*/  HMMA.16816.F32 R32, R16, R72, R32 ;  /* 0x000000481020723c */ /* 0x004fe20000001820 */
[----:B------:R-:W1:Y:S01]  /*3590*/  LDSM.16.M88.4 R20, [R231+0x7800] ;  /* 0x00780000e714783b */ /* 0x000e620000000200 */
[----:B------:R-:W-:Y:S06]  /*35a0*/  MUFU.TANH R64, R64 ;  /* 0x0000004000407308 */ /* 0x000fec0000002400 */
[C---:B---3--:R-:W-:Y:S02]  /*35b0*/  HMMA.16816.F32 R76, R52.reuse, R8, R76 ;  /* 0x00000008344c723c */ /* 0x048fe4000000184c */
[----:B------:R-:W2:Y:S06]  /*35c0*/  MUFU.TANH R36, R36 ;  /* 0x0000002400247308 */ /* 0x000eac0000002400 */
[----:B------:R-:W-:Y:S02]  /*35d0*/  HMMA.16816.F32 R80, R52, R10, R80 ;  /* 0x0000000a3450723c */ /* 0x000fe40000001850 */
[----:B------:R-:W-:Y:S05]  /*35e0*/  MUFU.TANH R50, R50 ;  /* 0x0000003200327308 */ /* 0x000fea0000002400 */
[----:B------:R-:W-:Y:S01]  /*35f0*/  IMAD.SHL.U32 R11, R4, 0x2, RZ ;  /* 0x00000002040b7824 */ /* 0x000fe200078e00ff */
[----:B------:R-:W-:Y:S01]  /*3600*/  HMMA.16816.F32 R56, R40, R90, R56 ;  /* 0x0000005a2838723c */ /* 0x000fe20000001838 */
[----:B------:R-:W-:Y:S01]  /*3610*/  FMUL.FTZ R51, R32, c[0x0][0x2ec] ;  /* 0x0000bb0020337a20 */ /* 0x000fe20000410000 */
[----:B------:R-:W3:Y:S01]  /*3620*/  MUFU.TANH R37, R37 ;  /* 0x0000002500257308 */ /* 0x000ee20000002400 */
[----:B------:R-:W-:Y:S01]  /*3630*/  FMUL.FTZ R65, R33, c[0x0][0x2ec] ;  /* 0x0000bb0021417a20 */ /* 0x000fe20000410000 */
[----:B------:R-:W-:Y:S01]  /*3640*/  LOP3.LUT R11, R11, 0x6, RZ, 0xc0, !PT ;  /* 0x000000060b0b7812 */ /* 0x000fe200078ec0ff */
[----:B------:R-:W-:-:S02]  /*3650*/  FMUL.FTZ R8, R34, c[0x0][0x2ec] ;  /* 0x0000bb0022087a20 */ /* 0x000fc40000410000 */
[----:B------:R-:W-:Y:S01]  /*3660*/  FMUL.FTZ R9, R35, c[0x0][0x2ec] ;  /* 0x0000bb0023097a20 */ /* 0x000fe20000410000 */
[----:B------:R-:W-:Y:S01]  /*3670*/  HMMA.16816.F32 R60, R40, R88, R60 ;  /* 0x00000058283c723c */ /* 0x000fe2000000183c */
[----:B------:R-:W2:Y:S01]  /*3680*/  LDSM.16.M88.4 R32, [R227+0x17800] ;  /* 0x01780000e320783b */ /* 0x000ea20000000200 */
[----:B------:R-:W-:Y:S06]  /*3690*/  MUFU.TANH R51, R51 ;  /* 0x0000003300337308 */ /* 0x000fec0000002400 */
[----:B------:R-:W-:Y:S01]  /*36a0*/  HMMA.16816.F32 R44, R28, R26, R44 ;  /* 0x0000001a1c2c723c */ /* 0x000fe2000000182c */
[----:B------:R-:W3:Y:S01]  /*36b0*/  LDSM.16.M88.4 R24, [R220+0x7000] ;  /* 0x00700000dc18783b */ /* 0x000ee20000000200 */
[----:B------:R-:W2:Y:S06]  /*36c0*/  MUFU.TANH R8, R8 ;  /* 0x0000000800087308 */ /* 0x000eac0000002400 */
[C---:B-1----:R-:W-:Y:S02]  /*36d0*/  HMMA.16816.F32 R76, R40.reuse, R20, R76 ;  /* 0x00000014284c723c */ /* 0x042fe4000000184c */
[----:B------:R-:W-:Y:S06]  /*36e0*/  MUFU.TANH R65, R65 ;  /* 0x0000004100417308 */ /* 0x000fec0000002400 */
[----:B------:R-:W-:Y:S02]  /*36f0*/  HMMA.16816.F32 R80, R40, R22, R80 ;  /* 0x000000162850723c */ /* 0x000fe40000001850 */
[----:B------:R-:W1:Y:S06]  /*3700*/  MUFU.TANH R9, R9 ;  /* 0x0000000900097308 */ /* 0x000e6c0000002400 */
[C---:B------:R-:W-:Y:S08]  /*3710*/  HMMA.16816.F32 R56, R28.reuse, R14, R56 ;  /* 0x0000000e1c38723c */ /* 0x040ff00000001838 */
[----:B------:R-:W-:Y:S01]  /*3720*/  HMMA.16816.F32 R60, R28, R12, R60 ;  /* 0x0000000c1c3c723c */ /* 0x000fe2000000183c */
[----:B------:R-:W1:Y:S01]  /*3730*/  LDSM.16.M88.4 R12, [R220+0x7800] ;  /* 0x00780000dc0c783b */ /* 0x000e620000000200 */
[----:B------:R-:W-:-:S06]  /*3740*/  DEPBAR.LE SB0, 0x0 ;  /* 0x000080000000791a */ /* 0x000fcc0000000000 */
[C---:B--2---:R-:W-:Y:S08]  /*3750*/  HMMA.16816.F32 R76, R28.reuse, R32, R76 ;  /* 0x000000201c4c723c */ /* 0x044ff0000000184c */
[----:B------:R-:W-:Y:S08]  /*3760*/  HMMA.16816.F32 R80, R28, R34, R80 ;  /* 0x000000221c50723c */ /* 0x000ff00000001850 */
[C---:B---3--:R-:W-:Y:S07]  /*3770*/  HMMA.16816.F32 R56, R16.reuse, R26, R56 ;  /* 0x0000001a1038723c */ /* 0x048fee0000001838 */
[----:B------:R-:W-:Y:S01]  /*3780*/  IMAD.U32 R26, RZ, RZ, UR21 ;  /* 0x00000015ff1a7e24 */ /* 0x000fe2000f8e00ff */
[----:B------:R-:W-:Y:S03]  /*3790*/  HMMA.16816.F32 R60, R16, R24, R60 ;  /* 0x00000018103c723c */ /* 0x000fe6000000183c */
[----:B------:R-:W-:-:S05]  /*37a0*/  IMAD R26, R26, 0x40, R11 ;  /* 0x000000401a1a7824 */ /* 0x000fca00078e020b */
[C---:B------:R-:W-:Y:S01]  /*37b0*/  HMMA.16816.F32 R44, R16.reuse, R74, R44 ;  /* 0x0000004a102c723c */ /* 0x040fe2000000182c */
[C---:B------:R-:W-:Y:S02]  /*37c0*/  IADD3 R4, R26.reuse, 0x8, RZ ;  /* 0x000000081a047810 */ /* 0x040fe40007ffe0ff */
[----:B------:R-:W-:Y:S02]  /*37d0*/  IADD3 R10, R26, 0x1, RZ ;  /* 0x000000011a0a7810 */ /* 0x000fe40007ffe0ff */
[----:B------:R-:W-:Y:S02]  /*37e0*/  ISETP.GE.AND P0, PT, R4, UR18, PT ;  /* 0x0000001204007c0c */ /* 0x000fe4000bf06270 */
[C---:B------:R-:W-:Y:S01]  /*37f0*/  IADD3 R4, R26.reuse, 0x11, RZ ;  /* 0x000000111a047810 */ /* 0x040fe20007ffe0ff */
[C---:B-1----:R-:W-:Y:S01]  /*3800*/  HMMA.16816.F32 R76, R16.reuse, R12, R76 ;  /* 0x0000000c104c723c */ /* 0x042fe2000000184c */
[----:B------:R-:W-:Y:S01]  /*3810*/  ISETP.GE.AND P2, PT, R26, UR18, PT ;  /* 0x000000121a007c0c */ /* 0x000fe2000bf46270 */
[----:B------:R-:W-:Y:S01]  /*3820*/  FMUL.FTZ R56, R56, c[0x0][0x2ec] ;  /* 0x0000bb0038387a20 */ /* 0x000fe20000410000 */
[----:B------:R-:W-:Y:S01]  /*3830*/  ISETP.GE.AND P4, PT, R4, UR18, PT ;  /* 0x0000001204007c0c */ /* 0x000fe2000bf86270 */
[----:B------:R-:W-:Y:S01]  /*3840*/  FMUL.FTZ R57, R57, c[0x0][0x2ec] ;  /* 0x0000bb0039397a20 */ /* 0x000fe20000410000 */
[----:B------:R-:W-:Y:S01]  /*3850*/  IADD3 R4, R26, 0x18, RZ ;  /* 0x000000181a047810 */ /* 0x000fe20007ffe0ff */
[----:B------:R-:W-:Y:S01]  /*3860*/  FMUL.FTZ R58, R58, c[0x0][0x2ec] ;  /* 0x0000bb003a3a7a20 */ /* 0x000fe20000410000 */
[----:B------:R-:W-:Y:S01]  /*3870*/  ISETP.GE.AND P1, PT, R10, UR18, PT ;  /* 0x000000120a007c0c */ /* 0x000fe2000bf26270 */
[----:B------:R-:W-:Y:S01]  /*3880*/  HMMA.16816.F32 R80, R16, R14, R80 ;  /* 0x0000000e1050723c */ /* 0x000fe20000001850 */
[----:B------:R-:W-:Y:S01]  /*3890*/  ISETP.GE.AND P3, PT, R4, UR18, PT ;  /* 0x0000001204007c0c */ /* 0x000fe2000bf66270 */
[----:B------:R-:W-:Y:S01]  /*38a0*/  FMUL.FTZ R61, R61, c[0x0][0x2ec] ;  /* 0x0000bb003d3d7a20 */ /* 0x000fe20000410000 */
[----:B------:R-:W-:Y:S01]  /*38b0*/  IADD3 R4, R26, 0x19, RZ ;  /* 0x000000191a047810 */ /* 0x000fe20007ffe0ff */
[----:B------:R-:W-:Y:S01]  /*38c0*/  FMUL.FTZ R63, R63, c[0x0][0x2ec] ;  /* 0x0000bb003f3f7a20 */ /* 0x000fe20000410000 */
[----:B-----5:R-:W-:Y:S01]  /*38d0*/  FSEL R22, R2, -INF , !P2 ;  /* 0xff80000002167808 */ /* 0x020fe20005000000 */
[----:B------:R-:W-:Y:S01]  /*38e0*/  MUFU.TANH R185, R61 ;  /* 0x0000003d00b97308 */ /* 0x000fe20000002400 */
[----:B------:R-:W-:Y:S01]  /*38f0*/  IADD3 R2, R26, 0x20, RZ ;  /* 0x000000201a027810 */ /* 0x000fe20007ffe0ff */
[----:B------:R-:W-:Y:S01]  /*3900*/  FMUL.FTZ R24, R44, c[0x0][0x2ec] ;  /* 0x0000bb002c187a20 */ /* 0x000fe20000410000 */
[----:B----4-:R-:W-:Y:S01]  /*3910*/  FSEL R48, R48, -INF , !P2 ;  /* 0xff80000030307808 */ /* 0x010fe20005000000 */
[----:B------:R-:W-:Y:S01]  /*3920*/  FMUL.FTZ R21, R46, c[0x0][0x2ec] ;  /* 0x0000bb002e157a20 */ /* 0x000fe20000410000 */
[----:B------:R-:W-:Y:S01]  /*3930*/  IADD3 R11, R26, 0x9, RZ ;  /* 0x000000091a0b7810 */ /* 0x000fe20007ffe0ff */
[----:B------:R-:W-:Y:S01]  /*3940*/  FMUL.FTZ R25, R45, c[0x0][0x2ec] ;  /* 0x0000bb002d197a20 */ /* 0x000fe20000410000 */
[----:B------:R-:W-:Y:S01]  /*3950*/  ISETP.GE.AND P2, PT, R4, UR18, PT ;  /* 0x0000001204007c0c */ /* 0x000fe2000bf46270 */
[----:B------:R-:W1:Y:S01]  /*3960*/  MUFU.TANH R198, R63 ;  /* 0x0000003f00c67308 */ /* 0x000e620000002400 */
[----:B------:R-:W-:Y:S01]  /*3970*/  FSEL R4, R49, -INF , !P1 ;  /* 0xff80000031047808 */ /* 0x000fe20004800000 */
[----:B------:R-:W-:Y:S01]  /*3980*/  FMUL.FTZ R20, R47, c[0x0][0x2ec] ;  /* 0x0000bb002f147a20 */ /* 0x000fe20000410000 */
[----:B------:R-:W-:Y:S01]  /*3990*/  FSEL R23, R6, -INF , !P1 ;  /* 0xff80000006177808 */ /* 0x000fe20004800000 */
[----:B------:R-:W-:Y:S01]  /*39a0*/  FMUL.FTZ R60, R60, c[0x0][0x2ec] ;  /* 0x0000bb003c3c7a20 */ /* 0x000fe20000410000 */
[----:B------:R-:W-:Y:S01]  /*39b0*/  ISETP.GE.AND P1, PT, R2, UR18, PT ;  /* 0x0000001202007c0c */ /* 0x000fe2000bf26270 */
[----:B------:R-:W-:Y:S01]  /*39c0*/  FMUL.FTZ R62, R62, c[0x0][0x2ec] ;  /* 0x0000bb003e3e7a20 */ /* 0x000fe20000410000 */
[C---:B------:R-:W-:Y:S01]  /*39d0*/  IADD3 R2, R26.reuse, 0x21, RZ ;  /* 0x000000211a027810 */ /* 0x040fe20007ffe0ff */
[----:B------:R-:W-:Y:S01]  /*39e0*/  MUFU.TANH R24, R24 ;  /* 0x0000001800187308 */ /* 0x000fe20000002400 */
[----:B------:R-:W-:Y:S01]  /*39f0*/  ISETP.GE.AND P6, PT, R11, UR18, PT ;  /* 0x000000120b007c0c */ /* 0x000fe2000bfc6270 */
[----:B------:R-:W-:Y:S01]  /*3a00*/  FMUL.FTZ R59, R59, c[0x0][0x2ec] ;  /* 0x0000bb003b3b7a20 */ /* 0x000fe20000410000 */
[----:B------:R-:W-:Y:S01]  /*3a10*/  IADD3 R10, R26, 0x10, RZ ;  /* 0x000000101a0a7810 */ /* 0x000fe20007ffe0ff */
[----:B------:R-:W-:Y:S01]  /*3a20*/  FMUL.FTZ R76, R76, c[0x0][0x2ec] ;  /* 0x0000bb004c4c7a20 */ /* 0x000fe20000410000 */
[----:B------:R-:W-:Y:S01]  /*3a30*/  IADD3 R6, R26, 0x28, RZ ;  /* 0x000000281a067810 */ /* 0x000fe20007ffe0ff */
[----:B------:R-:W-:Y:S01]  /*3a40*/  FMUL.FTZ R77, R77, c[0x0][0x2ec] ;  /* 0x0000bb004d4d7a20 */ /* 0x000fe20000410000 */
[----:B------:R-:W-:Y:S01]  /*3a50*/  FSEL R36, R36, -INF , !P0 ;  /* 0xff80000024247808 */ /* 0x000fe20004000000 */
[----:B------:R-:W2:Y:S01]  /*3a60*/  MUFU.TANH R21, R21 ;  /* 0x0000001500157308 */ /* 0x000ea20000002400 */
[----:B------:R-:W-:Y:S01]  /*3a70*/  FSEL R27, R64, -INF , !P0 ;  /* 0xff800000401b7808 */ /* 0x000fe20004000000 */
[----:B------:R-:W-:Y:S01]  /*3a80*/  FMUL.FTZ R78, R78, c[0x0][0x2ec] ;  /* 0x0000bb004e4e7a20 */ /* 0x000fe20000410000 */
[----:B------:R-:W-:Y:S01]  /*3a90*/  ISETP.GE.AND P0, PT, R2, UR18, PT ;  /* 0x0000001202007c0c */ /* 0x000fe2000bf06270 */
[----:B------:R-:W-:Y:S01]  /*3aa0*/  FMUL.FTZ R79, R79, c[0x0][0x2ec] ;  /* 0x0000bb004f4f7a20 */ /* 0x000fe20000410000 */
[----:B------:R-:W-:Y:S01]  /*3ab0*/  FSEL R2, R37, -INF , !P6 ;  /* 0xff80000025027808 */ /* 0x000fe20007000000 */
[----:B------:R-:W-:Y:S01]  /*3ac0*/  FMUL.FTZ R80, R80, c[0x0][0x2ec] ;  /* 0x0000bb0050507a20 */ /* 0x000fe20000410000 */
[----:B------:R-:W-:Y:S01]  /*3ad0*/  FSEL R29, R50, -INF , !P6 ;  /* 0xff800000321d7808 */ /* 0x000fe20007000000 */
[----:B------:R-:W-:Y:S01]  /*3ae0*/  MUFU.TANH R25, R25 ;  /* 0x0000001900197308 */ /* 0x000fe20000002400 */
[----:B------:R-:W-:Y:S01]  /*3af0*/  ISETP.GE.AND P5, PT, R10, UR18, PT ;  /* 0x000000120a007c0c */ /* 0x000fe2000bfa6270 */
[----:B------:R-:W-:Y:S01]  /*3b00*/  FMUL.FTZ R81, R81, c[0x0][0x2ec] ;  /* 0x0000bb0051517a20 */ /* 0x000fe20000410000 */
[----:B------:R-:W-:Y:S01]  /*3b10*/  ISETP.GE.AND P6, PT, R6, UR18, PT ;  /* 0x0000001206007c0c */ /* 0x000fe2000bfc6270 */
[----:B------:R-:W-:Y:S01]  /*3b20*/  FMUL.FTZ R82, R82, c[0x0][0x2ec] ;  /* 0x0000bb0052527a20 */ /* 0x000fe20000410000 */
[----:B------:R-:W-:Y:S01]  /*3b30*/  IADD3 R6, R26, 0x29, RZ ;  /* 0x000000291a067810 */ /* 0x000fe20007ffe0ff */
[----:B------:R-:W-:Y:S01]  /*3b40*/  FMUL.FTZ R83, R83, c[0x0][0x2ec] ;  /* 0x0000bb0053537a20 */ /* 0x000fe20000410000 */
[----:B------:R-:W-:Y:S01]  /*3b50*/  FSEL R12, R8, -INF , !P5 ;  /* 0xff800000080c7808 */ /* 0x000fe20006800000 */
[----:B------:R-:W3:Y:S01]  /*3b60*/  MUFU.TANH R20, R20 ;  /* 0x0000001400147308 */ /* 0x000ee20000002400 */
[----:B------:R-:W-:-:S02]  /*3b70*/  FSEL R15, R51, -INF , !P5 ;  /* 0xff800000330f7808 */ /* 0x000fc40006800000 */
[----:B------:R-:W-:Y:S02]  /*3b80*/  ISETP.GE.AND P5, PT, R6, UR18, PT ;  /* 0x0000001206007c0c */ /* 0x000fe4000bfa6270 */
[----:B------:R-:W-:Y:S02]  /*3b90*/  IADD3 R6, R26, 0x30, RZ ;  /* 0x000000301a067810 */ /* 0x000fe40007ffe0ff */
[----:B------:R-:W-:Y:S01]  /*3ba0*/  FSEL R16, R9, -INF , !P4 ;  /* 0xff80000009107808 */ /* 0x000fe20006000000 */
[----:B------:R-:W-:Y:S01]  /*3bb0*/  MUFU.TANH R191, R60 ;  /* 0x0000003c00bf7308 */ /* 0x000fe20000002400 */
[----:B------:R-:W-:Y:S02]  /*3bc0*/  FSEL R13, R65, -INF , !P4 ;  /* 0xff800000410d7808 */ /* 0x000fe40006000000 */
[----:B-1----:R-:W-:Y:S02]  /*3bd0*/  FSEL R198, R198, -INF , !P0 ;  /* 0xff800000c6c67808 */ /* 0x002fe40004000000 */
[----:B------:R-:W-:-:S02]  /*3be0*/  FSEL R185, R185, -INF , !P0 ;  /* 0xff800000b9b97808 */ /* 0x000fc40004000000 */
[----:B------:R-:W-:Y:S01]  /*3bf0*/  ISETP.GE.AND P4, PT, R6, UR18, PT ;  /* 0x0000001206007c0c */ /* 0x000fe2000bf86270 */
[----:B------:R-:W1:Y:S01]  /*3c00*/  MUFU.TANH R186, R62 ;  /* 0x0000003e00ba7308 */ /* 0x000e620000002400 */
[----:B------:R-:W-:Y:S02]  /*3c10*/  PLOP3.LUT P0, PT, PT, PT, UP0, 0x80, 0x0 ;  /* 0x000000000000781c */ /* 0x000fe40003f0f008 */
[----:B------:R-:W-:Y:S02]  /*3c20*/  IADD3 R6, R26, 0x31, RZ ;  /* 0x000000311a067810 */ /* 0x000fe40007ffe0ff */
[----:B--2---:R-:W-:Y:S02]  /*3c30*/  FSEL R10, R21, -INF , !P3 ;  /* 0xff800000150a7808 */ /* 0x004fe40005800000 */
[----:B------:R-:W-:Y:S01]  /*3c40*/  FSEL R11, R24, -INF , !P3 ;  /* 0xff800000180b7808 */ /* 0x000fe20005800000 */
[----:B------:R-:W2:Y:S01]  /*3c50*/  MUFU.TANH R189, R56 ;  /* 0x0000003800bd7308 */ /* 0x000ea20000002400 */
[----:B------:R-:W-:-:S02]  /*3c60*/  ISETP.GE.AND P3, PT, R6, UR18, PT ;  /* 0x0000001206007c0c */ /* 0x000fc4000bf66270 */
[C---:B------:R-:W-:Y:S02]  /*3c70*/  IADD3 R6, R26.reuse, 0x38, RZ ;  /* 0x000000381a067810 */ /* 0x040fe40007ffe0ff */
[----:B------:R-:W-:Y:S02]  /*3c80*/  IADD3 R26, R26, 0x39, RZ ;  /* 0x000000391a1a7810 */ /* 0x000fe40007ffe0ff */
[----:B---3--:R-:W-:Y:S01]  /*3c90*/  FSEL R8, R20, -INF , !P2 ;  /* 0xff80000014087808 */ /* 0x008fe20005000000 */
[----:B------:R-:W3:Y:S01]  /*3ca0*/  MUFU.TANH R187, R57 ;  /* 0x0000003900bb7308 */ /* 0x000ee20000002400 */
[----:B------:R-:W-:Y:S02]  /*3cb0*/  FSEL R9, R25, -INF , !P2 ;  /* 0xff80000019097808 */ /* 0x000fe40005000000 */
[----:B-1----:R-:W-:Y:S02]  /*3cc0*/  FSEL R186, R186, -INF , !P1 ;  /* 0xff800000baba7808 */ /* 0x002fe40004800000 */
[----:B------:R-:W-:-:S02]  /*3cd0*/  FSEL R191, R191, -INF , !P1 ;  /* 0xff800000bfbf7808 */ /* 0x000fc40004800000 */
[----:B------:R-:W-:Y:S01]  /*3ce0*/  ISETP.GE.AND P2, PT, R6, UR18, PT ;  /* 0x0000001206007c0c */ /* 0x000fe2000bf46270 */
[----:B------:R-:W1:Y:S01]  /*3cf0*/  MUFU.TANH R190, R58 ;  /* 0x0000003a00be7308 */ /* 0x000e620000002400 */
[----:B------:R-:W-:Y:S02]  /*3d00*/  ISETP.GE.AND P1, PT, R26, UR18, PT ;  /* 0x000000121a007c0c */ /* 0x000fe4000bf26270 */
[----:B--2---:R-:W-:-:S05]  /*3d10*/  FSEL R189, R189, -INF , !P6 ;  /* 0xff800000bdbd7808 */ /* 0x004fca0007000000 */
[----:B------:R-:W2:Y:S01]  /*3d20*/  MUFU.TANH R196, R59 ;  /* 0x0000003b00c47308 */ /* 0x000ea20000002400 */
[----:B---3--:R-:W-:-:S07]  /*3d30*/  FSEL R187, R187, -INF , !P5 ;  /* 0xff800000bbbb7808 */ /* 0x008fce0006800000 */
[----:B------:R-:W3:Y:S01]  /*3d40*/  MUFU.TANH R197, R76 ;  /* 0x0000004c00c57308 */ /* 0x000ee20000002400 */
[----:B-1----:R-:W-:-:S07]  /*3d50*/  FSEL R190, R190, -INF , !P6 ;  /* 0xff800000bebe7808 */ /* 0x002fce0007000000 */
[----:B------:R-:W1:Y:S01]  /*3d60*/  MUFU.TANH R195, R77 ;  /* 0x0000004d00c37308 */ /* 0x000e620000002400 */
[----:B--2---:R-:W-:-:S07]  /*3d70*/  FSEL R196, R196, -INF , !P5 ;  /* 0xff800000c4c47808 */ /* 0x004fce0006800000 */
        /* <DEDUP_REMOVED lines=11> */
[----:B--2---:R-:W-:Y:S02]  /*3e30*/  FSEL R170, R170, -INF , !P2 ;  /* 0xff800000aaaa7808 */ /* 0x004fe40005000000 */
[----:B---3--:R-:W-:Y:S02]  /*3e40*/  FSEL R168, R168, -INF , !P1 ;  /* 0xff800000a8a87808 */ /* 0x008fe40004800000 */
[----:B-1----:R-:W-:Y:S01]  /*3e50*/  FSEL R171, R171, -INF , !P1 ;  /* 0xff800000abab7808 */ /* 0x002fe20004800000 */
        /* <DEDUP_REMOVED lines=72> */
.L_x_1563:
[----:B------:R-:W-:Y:S05]  /*42e0*/  BSYNC B0 ;  /* 0x0000000000007941 */ /* 0x000fea0003800000 */
.L_x_1562:
[----:B------:R-:W0:Y:S02]  /*42f0*/  LDGDEPBAR ;  /* 0x00000000000079af */ /* 0x000e240000000000 */
.L_x_1561:
[----:B------:R-:W-:Y:S02]  /*4300*/  FMNMX.FTZ R14, R22, R23, !PT ;  /* 0x00000017160e7209 */ /* 0x000fe40007810000 */
[----:B-1----:R-:W-:Y:S02]  /*4310*/  FMNMX.FTZ R19, R48, R4, !PT ;  /* 0x0000000430137209 */ /* 0x002fe40007810000 */
        /* <DEDUP_REMOVED lines=70> */
[----:B------:R-:W2:Y:S01]  /*4780*/  LDSM.16.MT88.4 R4, [R224+0x1e000] ;  /* 0x01e00000e004783b */ /* 0x000ea20000004200 */
[--C-:B------:R-:W-:Y:S01]  /*4790*/  FFMA.FTZ R177, R15, c[0x0][0x23c], -R194.reuse ;  /* 0x00008f000fb17a23 */ /* 0x100fe200000108c2 */
[----:B------:R-:W3:Y:S01]  /*47a0*/  MUFU.EX2 R178, R178 ;  /* 0x000000b200b27308 */ /* 0x000ee20000000800 */
        /* <DEDUP_REMOVED lines=14> */
[----:B---3--:R-:W-:Y:S01]  /*4890*/  F2FP.PACK_AB R128, R178, R179 ;  /* 0x000000b3b280723e */ /* 0x008fe200000000ff */
        /* <DEDUP_REMOVED lines=11> */
[----:B------:R-:W3:Y:S01]  /*4950*/  MUFU.EX2 R180, R180 ;  /* 0x000000b400b47308 */ /* 0x000ee20000000800 */
        /* <DEDUP_REMOVED lines=10> */
[----:B---3--:R-:W-:Y:S01]  /*4a00*/  F2FP.PACK_AB R129, R180, R181 ;  /* 0x000000b5b481723e */ /* 0x008fe200000000ff */
[----:B------:R-:W-:Y:S02]  /*4a10*/  FFMA.FTZ R199, R168, c[0x0][0x23c], -R169 ;  /* 0x00008f00a8c77a23 */ /* 0x000fe400000108a9 */
[----:B------:R-:W-:Y:S01]  /*4a20*/  FADD.FTZ R180, R181, R180 ;  /* 0x000000b4b5b47221 */ /* 0x000fe20000010000 */
[----:B------:R-:W-:Y:S01]  /*4a30*/  LDSM.16.MT88.4 R168, [R225+0x1b800] ;  /* 0x01b80000e1a8783b */ /* 0x000fe20000004200 */
[----:B------:R-:W-:-:S02]  /*4a40*/  FADD.FTZ R179, R179, R178 ;  /* 0x000000b2b3b37221 */ /* 0x000fc40000010000 */
[----:B------:R-:W-:Y:S02]  /*4a50*/  MUFU.EX2 R177, R177 ;  /* 0x000000b100b17308 */ /* 0x000fe40000000800 */
[----:B------:R-:W-:-:S04]  /*4a60*/  FADD.FTZ R176, R176, R179 ;  /* 0x000000b3b0b07221 */ /* 0x000fc80000010000 */
[----:B------:R-:W-:Y:S01]  /*4a70*/  FADD.FTZ R176, R173, R176 ;  /* 0x000000b0adb07221 */ /* 0x000fe20000010000 */
[----:B-1----:R-:W-:Y:S01]  /*4a80*/  F2FP.PACK_AB R131, R174, R183 ;  /* 0x000000b7ae83723e */ /* 0x002fe200000000ff */
        /* <DEDUP_REMOVED lines=55> */
[C---:B--2---:R-:W-:Y:S07]  /*4e00*/  HMMA.16816.F32 R124, R128.reuse, R4, RZ ;  /* 0x00000004807c723c */ /* 0x044fee00000018ff */
        /* <DEDUP_REMOVED lines=8> */
[C---:B------:R-:W-:Y:S01]  /*4e90*/  F2FP.PACK_AB R7, R0.reuse, R165 ;  /* 0x000000a50007723e */ /* 0x040fe200000000ff */
        /* <DEDUP_REMOVED lines=126> */
[----:B------:R-:W1:Y:S04]  /*5680*/  LDSM.16.MT88.4 R12, [R228+0x1d800] ;  /* 0x01d80000e40c783b */ /* 0x000e680000004200 */
[----:B------:R-:W-:Y:S03]  /*5690*/  STL [R1+0x4], R0 ;  /* 0x0000040001007387 */ /* 0x000fe60000100800 */
[C---:B--2---:R-:W-:Y:S01]  /*56a0*/  HMMA.16816.F32 R44, R4.reuse, R8, R44 ;  /* 0x00000008042c723c */ /* 0x044fe2000000182c */
[----:B------:R-:W-:Y:S07]  /*56b0*/  STL [R1+0x8], R2 ;  /* 0x0000080201007387 */ /* 0x000fee0000100800 */
        /* <DEDUP_REMOVED lines=51> */
[----:B------:R-:W-:-:S02]  /*59f0*/  IADD3 R7, P1, R10, UR12, RZ ;  /* 0x0000000c0a077c10 */ /* 0x000fc4000ff3e0ff */
        /* <DEDUP_REMOVED lines=12> */
[----:B------:R-:W-:Y:S01]  /*5ac0*/  LEA R251, P0, R5, c[0x0][0x170], 0x1 ;  /* 0x00005c0005fb7a11 */ /* 0x000fe200078008ff */
[----:B------:R1:W-:Y:S01]  /*5ad0*/  STL [R1], R0 ;  /* 0x0000000001007387 */ /* 0x0003e20000100800 */
[----:B------:R-:W-:Y:S01]  /*5ae0*/  LEA.HI.X R252, R7, c[0x0][0x16c], R252, 0x1, P1 ;  /* 0x00005b0007fc7a11 */ /* 0x000fe200008f0cfc */
[----:B------:R-:W-:Y:S01]  /*5af0*/  UMOV UR10, URZ ;  /* 0x0000003f000a7c82 */ /* 0x000fe20008000000 */
[----:B------:R-:W-:Y:S01]  /*5b00*/  LEA.HI.X R250, R5, c[0x0][0x174], R250, 0x1, P0 ;  /* 0x00005d0005fa7a11 */ /* 0x000fe200000f0cfa */
[----:B------:R-:W-:Y:S01]  /*5b10*/  ULDC.64 UR4, c[0x0][0x1a0] ;  /* 0x0000680000047ab9 */ /* 0x000fe20000000a00 */
[----:B------:R-:W-:-:S02]  /*5b20*/  IADD3 R4, P0, R248, 0x20, RZ ;  /* 0x00000020f8047810 */ /* 0x000fc40007f1e0ff */
[----:B------:R-:W-:Y:S01]  /*5b30*/  ISETP.GE.AND P1, PT, R237, c[0x0][0x220], PT ;  /* 0x00008800ed007a0c */ /* 0x000fe20003f26270 */
[----:B-1----:R-:W-:Y:S01]  /*5b40*/  IMAD.MOV.U32 R0, RZ, RZ, R3 ;  /* 0x000000ffff007224 */ /* 0x002fe200078e0003 */
[----:B------:R-:W-:-:S05]  /*5b50*/  SHF.R.S32.HI R3, RZ, 0x1f, R248 ;  /* 0x0000001fff037819 */ /* 0x000fca00000114f8 */
[----:B------:R-:W-:Y:S01]  /*5b60*/  IMAD.X R5, RZ, RZ, R3, P0 ;  /* 0x000000ffff057224 */ /* 0x000fe200000e0603 */
[----:B------:R1:W-:Y:S04]  /*5b70*/  STL.64 [R1+0x10], R2 ;  /* 0x0000100201007387 */ /* 0x0003e80000100a00 */
[----:B------:R1:W-:Y:S01]  /*5b80*/  STL.64 [R1+0x18], R4 ;  /* 0x0000180401007387 */ /* 0x0003e20000100a00 */
[----:B------:R-:W-:Y:S05]  /*5b90*/  BRA `(.L_x_1565) ;  /* 0x0000045000007947 */ /* 0x000fea0003800000 */
.L_x_1567:
        /* <DEDUP_REMOVED lines=11> */
[----:B------:R-:W-:Y:S02]  /*5c50*/  @!P4 IMAD R6, R6, c[0x0][0x198], RZ ;  /* 0x000066000606ca24 */ /* 0x000fe400078e02ff */
[----:B------:R-:W-:Y:S02]  /*5c60*/  @!P4 IMAD R2, R7, c[0x0][0x198], RZ ;  /* 0x000066000702ca24 */ /* 0x000fe400078e02ff */
[----:B------:R-:W-:Y:S01]  /*5c70*/  @!P4 IMAD R6, R3, c[0x0][0x19c], R6 ;  /* 0x000067000306ca24 */ /* 0x000fe200078e0206 */
[-C--:B------:R-:W-:Y:S01]  /*5c80*/  @!P4 LEA R3, P0, R12, R242.reuse, 0x6 ;  /* 0x000000f20c03c211 */ /* 0x080fe200078030ff */
[----:B------:R-:W-:Y:S04]  /*5c90*/  @!P4 IMAD.WIDE.U32 R16, R4, c[0x0][0x198], RZ ;  /* 0x000066000410ca25 */ /* 0x000fe800078e00ff */
[----:B------:R-:W-:Y:S01]  /*5ca0*/  @!P4 IMAD R2, R5, c[0x0][0x19c], R2 ;  /* 0x000067000502ca24 */ /* 0x000fe200078e0202 */
[----:B------:R-:W-:Y:S01]  /*5cb0*/  @!P4 LEA R4, P6, R16, R242, 0x6 ;  /* 0x000000f21004c211 */ /* 0x000fe200078c30ff */
[----:B------:R-:W-:Y:S02]  /*5cc0*/  @!P4 IMAD.IADD R5, R13, 0x1, R6 ;  /* 0x000000010d05c824 */ /* 0x000fe400078e0206 */
        /* <DEDUP_REMOVED lines=50> */
.L_x_1565:
[----:B------:R-:W2:Y:S01]  /*5ff0*/  LDL.64 R8, [R1+0x18] ;  /* 0x0000180001087983 */ /* 0x000ea20000100a00 */
[----:B------:R-:W-:Y:S01]  /*6000*/  UIADD3 UR8, UR6, -UR10, URZ ;  /* 0x8000000a06087290 */ /* 0x000fe2000fffe03f */
[----:B------:R-:W-:Y:S04]  /*6010*/  DEPBAR.LE SB0, 0x0 ;  /* 0x000080000000791a */ /* 0x000fe80000000000 */
[----:B-1----:R-:W3:Y:S01]  /*6020*/  LDL.64 R4, [R1+0x10] ;  /* 0x0000100001047983 */ /* 0x002ee20000100a00 */
[----:B------:R-:W-:Y:S01]  /*6030*/  USHF.R.S32.HI UR7, URZ, 0x1f, UR8 ;  /* 0x0000001f3f077899 */ /* 0x000fe20008011408 */
[----:B------:R-:W-:Y:S01]  /*6040*/  MOV R164, UR8 ;  /* 0x0000000800a47c02 */ /* 0x000fe20008000f00 */
[----:B------:R-:W-:Y:S01]  /*6050*/  UIMAD.WIDE.U32 UR22, UR8, UR4, URZ ;  /* 0x00000004081672a5 */ /* 0x000fe2000f8e003f */
[----:B------:R-:W-:Y:S01]  /*6060*/  MOV R165, UR8 ;  /* 0x0000000800a57c02 */ /* 0x000fe20008000f00 */
[----:B------:R-:W-:Y:S01]  /*6070*/  UIMAD UR7, UR7, UR4, URZ ;  /* 0x00000004070772a4 */ /* 0x000fe2000f8e023f */
[----:B------:R-:W-:Y:S01]  /*6080*/  BAR.SYNC.DEFER_BLOCKING 0x0 ;  /* 0x0000000000007b1d */ /* 0x000fe20000010000 */
[----:B------:R-:W-:Y:S01]  /*6090*/  MOV R2, UR8 ;  /* 0x0000000800027c02 */ /* 0x000fe20008000f00 */
[----:B------:R-:W-:Y:S01]  /*60a0*/  IMAD.MOV.U32 R12, RZ, RZ, c[0x0][0x1a0] ;  /* 0x00006800ff0c7624 */ /* 0x000fe200078e00ff */
[----:B------:R-:W-:Y:S01]  /*60b0*/  UIMAD UR7, UR8, UR5, UR7 ;  /* 0x00000005080772a4 */ /* 0x000fe2000f8e0207 */
[----:B------:R-:W-:Y:S02]  /*60c0*/  MOV R6, UR22 ;  /* 0x0000001600067c02 */ /* 0x000fe40008000f00 */
[----:B------:R-:W-:Y:S01]  /*60d0*/  MOV R3, UR8 ;  /* 0x0000000800037c02 */ /* 0x000fe20008000f00 */
[----:B------:R-:W-:Y:S01]  /*60e0*/  UIADD3 UR7, UR23, UR7, URZ ;  /* 0x0000000717077290 */ /* 0x000fe2000fffe03f */
[----:B------:R-:W-:Y:S02]  /*60f0*/  MOV R7, UR23 ;  /* 0x0000001700077c02 */ /* 0x000fe40008000f00 */
[----:B------:R-:W-:Y:S01]  /*6100*/  MOV R13, c[0x0][0x1a4] ;  /* 0x00006900000d7a02 */ /* 0x000fe20000000f00 */
[----:B------:R-:W-:Y:S01]  /*6110*/  @P4 STS.128 [R236+0x18000], RZ ;  /* 0x018000ffec004388 */ /* 0x000fe20000000c00 */
[----:B---3--:R-:W-:Y:S02]  /*6120*/  LEA R14, P5, R165, R4, 0x6 ;  /* 0x00000004a50e7211 */ /* 0x008fe400078a30ff */
[----:B--2---:R-:W-:Y:S02]  /*6130*/  LEA R18, P0, R164, R8, 0x6 ;  /* 0x00000008a4127211 */ /* 0x004fe400078030ff */
[----:B------:R-:W-:Y:S02]  /*6140*/  LEA.HI.X.SX32 R15, R3, R5, 0x6, P5 ;  /* 0x00000005030f7211 */ /* 0x000fe400028f36ff */
[----:B------:R-:W-:Y:S01]  /*6150*/  LEA.HI.X.SX32 R19, R2, R9, 0x6, P0 ;  /* 0x0000000902137211 */ /* 0x000fe200000f36ff */
[----:B------:R-:W-:Y:S01]  /*6160*/  IMAD.WIDE.U32 R10, R18, c[0x0][0x1a0], RZ ;  /* 0x00006800120a7a25 */ /* 0x000fe200078e00ff */
[C---:B------:R-:W-:Y:S02]  /*6170*/  LEA R164, P0, R6.reuse, R240, 0x6 ;  /* 0x000000f006a47211 */ /* 0x040fe400078030ff */
[----:B------:R-:W-:Y:S01]  /*6180*/  MOV R2, UR7 ;  /* 0x0000000700027c02 */ /* 0x000fe20008000f00 */
[----:B------:R-:W-:Y:S01]  /*6190*/  IMAD R166, R15, c[0x0][0x1a0], RZ ;  /* 0x000068000fa67a24 */ /* 0x000fe200078e02ff */
[----:B------:R-:W-:Y:S01]  /*61a0*/  UIADD3 UR7, UR9, -UR10, URZ ;  /* 0x8000000a09077290 */ /* 0x000fe2000fffe03f */
[----:B------:R-:W-:Y:S01]  /*61b0*/  IMAD R165, R19, c[0x0][0x1a0], RZ ;  /* 0x0000680013a57a24 */ /* 0x000fe200078e02ff */
[----:B------:R-:W-:Y:S01]  /*61c0*/  LEA.HI.X R3, R6, R235, R2, 0x6, P0 ;  /* 0x000000eb06037211 */ /* 0x000fe200000f3402 */
[----:B------:R-:W-:Y:S01]  /*61d0*/  IMAD R166, R14, c[0x0][0x1a4], R166 ;  /* 0x000069000ea67a24 */ /* 0x000fe200078e02a6 */
[----:B------:R-:W-:Y:S01]  /*61e0*/  @!P4 LEA R6, P5, R164, c[0x0][0x170], 0x1 ;  /* 0x00005c00a406ca11 */ /* 0x000fe200078a08ff */
[----:B------:R-:W-:Y:S01]  /*61f0*/  IMAD.WIDE.U32 R14, R14, c[0x0][0x1a0], RZ ;  /* 0x000068000e0e7a25 */ /* 0x000fe200078e00ff */
[----:B------:R-:W-:Y:S02]  /*6200*/  LEA R2, P0, R12, R164, 0x5 ;  /* 0x000000a40c027211 */ /* 0x000fe400078028ff */
[----:B------:R-:W-:Y:S01]  /*6210*/  @!P4 LEA.HI.X R7, R164, c[0x0][0x174], R3, 0x1, P5 ;  /* 0x00005d00a407ca11 */ /* 0x000fe200028f0c03 */
[----:B------:R-:W-:Y:S01]  /*6220*/  IMAD R165, R18, c[0x0][0x1a4], R165 ;  /* 0x0000690012a57a24 */ /* 0x000fe200078e02a5 */
[----:B------:R-:W-:Y:S02]  /*6230*/  LEA R18, P6, R14, R251, 0x1 ;  /* 0x000000fb0e127211 */ /* 0x000fe400078c08ff */
[----:B------:R-:W-:Y:S01]  /*6240*/  IADD3 R166, R15, R166, RZ ;  /* 0x000000a60fa67210 */ /* 0x000fe20007ffe0ff */
[----:B------:R-:W-:Y:S01]  /*6250*/  @!PT LDS RZ, [RZ] ;  /* 0x00000000fffff984 */ /* 0x000fe20000000800 */
[----:B------:R-:W-:Y:S01]  /*6260*/  @!PT LDS RZ, [RZ] ;  /* 0x00000000fffff984 */ /* 0x000fe20000000800 */
[----:B------:R-:W-:Y:S01]  /*6270*/  @!PT LDS RZ, [RZ] ;  /* 0x00000000fffff984 */ /* 0x000fe20000000800 */
[----:B------:R1:W-:Y:S01]  /*6280*/  @!P4 LDGSTS.E.BYPASS.LTC128B.128 [R236+0x18000], [R6.64] ;  /* 0x1800000006eccfae */ /* 0x0003e2000b901d50 */
[----:B------:R-:W-:Y:S02]  /*6290*/  LEA.HI.X R3, R12, R3, R13, 0x5, P0 ;  /* 0x000000030c037211 */ /* 0x000fe400000f2c0d */
[----:B------:R-:W-:Y:S02]  /*62a0*/  LEA.HI.X R19, R14, R250, R166, 0x1, P6 ;  /* 0x000000fa0e137211 */ /* 0x000fe400030f0ca6 */
[----:B------:R-:W-:Y:S01]  /*62b0*/  @!P4 LEA R22, P0, R2, c[0x0][0x170], 0x1 ;  /* 0x00005c000216ca11 */ /* 0x000fe200078008ff */
[----:B------:R-:W-:Y:S01]  /*62c0*/  @P3 STS.128 [R236+0x1a000], RZ ;  /* 0x01a000ffec003388 */ /* 0x000fe20000000c00 */
[----:B------:R-:W-:Y:S02]  /*62d0*/  LEA R164, P5, R10, R251, 0x1 ;  /* 0x000000fb0aa47211 */ /* 0x000fe400078a08ff */
[----:B------:R-:W-:Y:S02]  /*62e0*/  @!P4 LEA.HI.X R23, R2, c[0x0][0x174], R3, 0x1, P0 ;  /* 0x00005d000217ca11 */ /* 0x000fe400000f0c03 */
[----:B------:R-:W-:Y:S01]  /*62f0*/  IADD3 R165, R11, R165, RZ ;  /* 0x000000a50ba57210 */ /* 0x000fe20007ffe0ff */
[----:B------:R-:W-:Y:S01]  /*6300*/  @!PT LDS RZ, [RZ] ;  /* 0x00000000fffff984 */ /* 0x000fe20000000800 */
[----:B------:R-:W-:Y:S01]  /*6310*/  @!PT LDS RZ, [RZ] ;  /* 0x00000000fffff984 */ /* 0x000fe20000000800 */
[----:B------:R-:W-:Y:S01]  /*6320*/  @!PT LDS RZ, [RZ] ;  /* 0x00000000fffff984 */ /* 0x000fe20000000800 */
[----:B------:R2:W-:Y:S01]  /*6330*/  @!P3 LDGSTS.E.BYPASS.LTC128B.128 [R236+0x1a000], [R18.64+0x80] ;  /* 0x1a00008012ecbfae */ /* 0x0005e2000b901d50 */
[----:B------:R-:W-:Y:S02]  /*6340*/  MOV R2, R8 ;  /* 0x0000000800027202 */ /* 0x000fe40000000f00 */
[----:B------:R-:W-:Y:S02]  /*6350*/  LEA.HI.X R165, R10, R250, R165, 0x1, P5 ;  /* 0x000000fa0aa57211 */ /* 0x000fe400028f0ca5 */
[----:B------:R-:W-:Y:S01]  /*6360*/  MOV R3, R9 ;  /* 0x0000000900037202 */ /* 0x000fe20000000f00 */
[----:B------:R-:W-:Y:S06]  /*6370*/  @P2 STS.128 [R236+0x1c000], RZ ;  /* 0x01c000ffec002388 */ /* 0x000fec0000000c00 */
[----:B------:R-:W-:Y:S01]  /*6380*/  @!PT LDS RZ, [RZ] ;  /* 0x00000000fffff984 */ /* 0x000fe20000000800 */
[----:B------:R-:W-:Y:S01]  /*6390*/  @!PT LDS RZ, [RZ] ;  /* 0x00000000fffff984 */ /* 0x000fe20000000800 */
[----:B------:R-:W-:Y:S01]  /*63a0*/  @!PT LDS RZ, [RZ] ;  /* 0x00000000fffff984 */ /* 0x000fe20000000800 */
[----:B------:R2:W-:Y:S06]  /*63b0*/  @!P2 LDGSTS.E.BYPASS.LTC128B.128 [R236+0x1c000], [R18.64+0x100] ;  /* 0x1c00010012ecafae */ /* 0x0005ec000b901d50 */
        /* <DEDUP_REMOVED lines=9> */
[----:B------:R3:W-:Y:S06]  /*6450*/  @!P4 LDGSTS.E.BYPASS.LTC128B.128 [R236+0x19000], [R22.64] ;  /* 0x1900000016eccfae */ /* 0x0007ec000b901d50 */
        /* <DEDUP_REMOVED lines=15> */
[----:B------:R-:W-:Y:S06]  /*6550*/  LDSM.16.M88.4 R168, [R234] ;  /* 0x00000000eaa8783b */ /* 0x000fec0000000200 */
[----:B------:R-:W1:Y:S06]  /*6560*/  LDSM.16.M88.4 R172, [R233+0x10000] ;  /* 0x01000000e9ac783b */ /* 0x000e6c0000000200 */
[----:B------:R-:W5:Y:S06]  /*6570*/  LDSM.16.M88.4 R176, [R233+0x10800] ;  /* 0x01080000e9b0783b */ /* 0x000f6c0000000200 */
[----:B------:R-:W3:Y:S01]  /*6580*/  LDSM.16.M88.4 R180, [R233+0x11000] ;  /* 0x01100000e9b4783b */ /* 0x000ee20000000200 */
[----:B----4-:R-:W-:Y:S01]  /*6590*/  IMAD.MOV.U32 R164, RZ, RZ, R4 ;  /* 0x000000ffffa47224 */ /* 0x010fe200078e0004 */
[----:B------:R-:W-:Y:S04]  /*65a0*/  MOV R165, R5 ;  /* 0x0000000500a57202 */ /* 0x000fe80000000f00 */
[----:B------:R-:W0:Y:S06]  /*65b0*/  LDGDEPBAR ;  /* 0x00000000000079af */ /* 0x000e2c0000000000 */
[----:B------:R-:W4:Y:S06]  /*65c0*/  LDSM.16.M88.4 R184, [R233+0x11800] ;  /* 0x01180000e9b8783b */ /* 0x000f2c0000000200 */
[----:B------:R-:W-:Y:S06]  /*65d0*/  LDSM.16.M88.4 R188, [R232] ;  /* 0x00000000e8bc783b */ /* 0x000fec0000000200 */
[----:B------:R-:W4:Y:S01]  /*65e0*/  LDSM.16.M88.4 R192, [R231] ;  /* 0x00000000e7c0783b */ /* 0x000f220000000200 */
[C---:B-1----:R-:W-:Y:S05]  /*65f0*/  HMMA.16816.F32 R4, R168.reuse, R172, RZ ;  /* 0x000000aca804723c */ /* 0x042fea00000018ff */
[----:B------:R-:W1:Y:S03]  /*6600*/  LDSM.16.M88.4 R196, [R223] ;  /* 0x00000000dfc4783b */ /* 0x000e660000000200 */
[C---:B------:R-:W-:Y:S03]  /*6610*/  HMMA.16816.F32 R8, R168.reuse, R174, RZ ;  /* 0x000000aea808723c */ /* 0x040fe600000018ff */
[----:B------:R-:W1:Y:S06]  /*6620*/  LDSM.16.M88.4 R200, [R222] ;  /* 0x00000000dec8783b */ /* 0x000e6c0000000200 */
[----:B------:R-:W1:Y:S01]  /*6630*/  LDSM.16.M88.4 R204, [R221] ;  /* 0x00000000ddcc783b */ /* 0x000e620000000200 */
[C---:B-----5:R-:W-:Y:S05]  /*6640*/  HMMA.16816.F32 R12, R168.reuse, R176, RZ ;  /* 0x000000b0a80c723c */ /* 0x060fea00000018ff */
[----:B------:R-:W-:Y:S03]  /*6650*/  LDSM.16.M88.4 R172, [R230] ;  /* 0x00000000e6ac783b */ /* 0x000fe60000000200 */
[C---:B--2---:R-:W-:Y:S03]  /*6660*/  HMMA.16816.F32 R16, R168.reuse, R178, RZ ;  /* 0x000000b2a810723c */ /* 0x044fe600000018ff */
[----:B------:R-:W2:Y:S05]  /*6670*/  LDSM.16.M88.4 R176, [R227+0x10000] ;  /* 0x01000000e3b0783b */ /* 0x000eaa0000000200 */
[C---:B---3--:R-:W-:Y:S08]  /*6680*/  HMMA.16816.F32 R20, R168.reuse, R180, RZ ;  /* 0x000000b4a814723c */ /* 0x048ff000000018ff */
[C---:B------:R-:W-:Y:S01]  /*6690*/  HMMA.16816.F32 R24, R168.reuse, R182, RZ ;  /* 0x000000b6a818723c */ /* 0x040fe200000018ff */
[----:B------:R-:W-:Y:S07]  /*66a0*/  LDSM.16.M88.4 R180, [R227+0x11000] ;  /* 0x01100000e3b4783b */ /* 0x000fee0000000200 */
[C---:B----4-:R-:W-:Y:S08]  /*66b0*/  HMMA.16816.F32 R28, R168.reuse, R184, RZ ;  /* 0x000000b8a81c723c */ /* 0x050ff000000018ff */
[----:B------:R-:W-:Y:S01]  /*66c0*/  HMMA.16816.F32 R32, R168, R186, RZ ;  /* 0x000000baa820723c */ /* 0x000fe200000018ff */
[----:B------:R-:W3:Y:S06]  /*66d0*/  LDSM.16.M88.4 R168, [R227+0x10800] ;  /* 0x01080000e3a8783b */ /* 0x000eec0000000200 */
[----:B------:R-:W4:Y:S01]  /*66e0*/  LDSM.16.M88.4 R184, [R227+0x11800] ;  /* 0x01180000e3b8783b */ /* 0x000f220000000200 */
[C---:B------:R-:W-:Y:S08]  /*66f0*/  HMMA.16816.F32 R4, R188.reuse, R192, R4 ;  /* 0x000000c0bc04723c */ /* 0x040ff00000001804 */
[C---:B------:R-:W-:Y:S01]  /*6700*/  HMMA.16816.F32 R8, R188.reuse, R194, R8 ;  /* 0x000000c2bc08723c */ /* 0x040fe20000001808 */
[----:B------:R-:W-:Y:S07]  /*6710*/  LDSM.16.M88.4 R192, [R229] ;  /* 0x00000000e5c0783b */ /* 0x000fee0000000200 */
[C---:B-1----:R-:W-:Y:S08]  /*6720*/  HMMA.16816.F32 R12, R188.reuse, R196, R12 ;  /* 0x000000c4bc0c723c */ /* 0x042ff0000000180c */
[C---:B------:R-:W-:Y:S01]  /*6730*/  HMMA.16816.F32 R16, R188.reuse, R198, R16 ;  /* 0x000000c6bc10723c */ /* 0x040fe20000001810 */
[----:B------:R-:W1:Y:S07]  /*6740*/  LDSM.16.M88.4 R196, [R220] ;  /* 0x00000000dcc4783b */ /* 0x000e6e0000000200 */
[C---:B------:R-:W-:Y:S08]  /*6750*/  HMMA.16816.F32 R20, R188.reuse, R200, R20 ;  /* 0x000000c8bc14723c */ /* 0x040ff00000001814 */
[C---:B------:R-:W-:Y:S01]  /*6760*/  HMMA.16816.F32 R24, R188.reuse, R202, R24 ;  /* 0x000000cabc18723c */ /* 0x040fe20000001818 */
[----:B------:R-:W-:Y:S07]  /*6770*/  LDSM.16.M88.4 R200, [R220+0x1000] ;  /* 0x00100000dcc8783b */ /* 0x000fee0000000200 */
[C---:B------:R-:W-:Y:S01]  /*6780*/  HMMA.16816.F32 R28, R188.reuse, R204, R28 ;  /* 0x000000ccbc1c723c */ /* 0x040fe2000000181c */
[----:B------:R-:W5:Y:S07]  /*6790*/  LDL R204, [R1] ;  /* 0x0000000001cc7983 */ /* 0x000f6e0000100800 */
[----:B------:R-:W-:Y:S01]  /*67a0*/  HMMA.16816.F32 R32, R188, R206, R32 ;  /* 0x000000cebc20723c */ /* 0x000fe20000001820 */
[----:B------:R-:W1:Y:S06]  /*67b0*/  LDSM.16.M88.4 R188, [R220+0x800] ;  /* 0x00080000dcbc783b */ /* 0x000e6c0000000200 */
[----:B------:R-:W-:Y:S01]  /*67c0*/  MOV R206, R164 ;  /* 0x000000a400ce7202 */ /* 0x000fe20000000f00 */
[C---:B--2---:R-:W-:Y:S05]  /*67d0*/  HMMA.16816.F32 R4, R172.reuse, R176, R4 ;  /* 0x000000b0ac04723c */ /* 0x044fea0000001804 */
[----:B------:R-:W-:Y:S03]  /*67e0*/  MOV R207, R165 ;  /* 0x000000a500cf7202 */ /* 0x000fe60000000f00 */
[C---:B------:R-:W-:Y:S01]  /*67f0*/  HMMA.16816.F32 R8, R172.reuse, R178, R8 ;  /* 0x000000b2ac08723c */ /* 0x040fe20000001808 */
[----:B------:R-:W-:Y:S07]  /*6800*/  LDSM.16.M88.4 R176, [R234+0x4000] ;  /* 0x00400000eab0783b */ /* 0x000fee0000000200 */
[C---:B---3--:R-:W-:Y:S08]  /*6810*/  HMMA.16816.F32 R12, R172.reuse, R168, R12 ;  /* 0x000000a8ac0c723c */ /* 0x048ff0000000180c */
[C---:B------:R-:W-:Y:S01]  /*6820*/  HMMA.16816.F32 R16, R172.reuse, R170, R16 ;  /* 0x000000aaac10723c */ /* 0x040fe20000001810 */
[----:B------:R-:W2:Y:S07]  /*6830*/  LDSM.16.M88.4 R168, [R220+0x1800] ;  /* 0x00180000dca8783b */ /* 0x000eae0000000200 */
[C---:B------:R-:W-:Y:S08]  /*6840*/  HMMA.16816.F32 R20, R172.reuse, R180, R20 ;  /* 0x000000b4ac14723c */ /* 0x040ff00000001814 */
[C---:B------:R-:W-:Y:S01]  /*6850*/  HMMA.16816.F32 R24, R172.reuse, R182, R24 ;  /* 0x000000b6ac18723c */ /* 0x040fe20000001818 */
[----:B------:R-:W3:Y:S07]  /*6860*/  LDSM.16.M88.4 R180, [R233+0x12000] ;  /* 0x01200000e9b4783b */ /* 0x000eee0000000200 */
[C---:B----4-:R-:W-:Y:S08]  /*6870*/  HMMA.16816.F32 R28, R172.reuse, R184, R28 ;  /* 0x000000b8ac1c723c */ /* 0x050ff0000000181c */
[----:B------:R-:W-:Y:S01]  /*6880*/  HMMA.16816.F32 R32, R172, R186, R32 ;  /* 0x000000baac20723c */ /* 0x000fe20000001820 */
[----:B------:R-:W4:Y:S06]  /*6890*/  LDSM.16.M88.4 R172, [R233+0x12800] ;  /* 0x01280000e9ac783b */ /* 0x000f2c0000000200 */
[----:B------:R-:W2:Y:S01]  /*68a0*/  LDSM.16.M88.4 R184, [R233+0x13000] ;  /* 0x01300000e9b8783b */ /* 0x000ea20000000200 */
        /* <DEDUP_REMOVED lines=8> */
[----:B------:R-:W1:Y:S07]  /*6930*/  LDSM.16.M88.4 R200, [R219] ;  /* 0x00000000dbc8783b */ /* 0x000e6e0000000200 */
[C---:B--2---:R-:W-:Y:S08]  /*6940*/  HMMA.16816.F32 R28, R192.reuse, R168, R28 ;  /* 0x000000a8c01c723c */ /* 0x044ff0000000181c */
[----:B------:R-:W-:Y:S01]  /*6950*/  HMMA.16816.F32 R32, R192, R170, R32 ;  /* 0x000000aac020723c */ /* 0x000fe20000001820 */
[----:B------:R-:W2:Y:S06]  /*6960*/  LDSM.16.M88.4 R168, [R218] ;  /* 0x00000000daa8783b */ /* 0x000eac0000000200 */
[----:B------:R-:W1:Y:S01]  /*6970*/  LDSM.16.M88.4 R192, [R217] ;  /* 0x00000000d9c0783b */ /* 0x000e620000000200 */
[C---:B---3--:R-:W-:Y:S08]  /*6980*/  HMMA.16816.F32 R4, R176.reuse, R180, R4 ;  /* 0x000000b4b004723c */ /* 0x048ff00000001804 */
[C---:B------:R-:W-:Y:S01]  /*6990*/  HMMA.16816.F32 R8, R176.reuse, R182, R8 ;  /* 0x000000b6b008723c */ /* 0x040fe20000001808 */
[----:B------:R-:W3:Y:S07]  /*69a0*/  LDSM.16.M88.4 R180, [R216] ;  /* 0x00000000d8b4783b */ /* 0x000eee0000000200 */
[C---:B----4-:R-:W-:Y:S08]  /*69b0*/  HMMA.16816.F32 R12, R176.reuse, R172, R12 ;  /* 0x000000acb00c723c */ /* 0x050ff0000000180c */
        /* <DEDUP_REMOVED lines=8> */
[----:B------:R-:W4:Y:S01]  /*6a40*/  LDSM.16.M88.4 R188, [R227+0x13000] ;  /* 0x01300000e3bc783b */ /* 0x000f220000000200 */
[C---:B------:R-:W-:Y:S08]  /*6a50*/  HMMA.16816.F32 R4, R196.reuse, R200, R4 ;  /* 0x000000c8c404723c */ /* 0x040ff00000001804 */
[C---:B------:R-:W-:Y:S01]  /*6a60*/  HMMA.16816.F32 R8, R196.reuse, R202, R8 ;  /* 0x000000cac408723c */ /* 0x040fe20000001808 */
[----:B------:R-:W1:Y:S07]  /*6a70*/  LDSM.16.M88.4 R200, [R227+0x13800] ;  /* 0x01380000e3c8783b */ /* 0x000e6e0000000200 */
        /* <DEDUP_REMOVED lines=8> */
[----:B------:R-:W3:Y:S06]  /*6b00*/  LDSM.16.M88.4 R180, [R220+0x2800] ;  /* 0x00280000dcb4783b */ /* 0x000eec0000000200 */
[----:B------:R-:W2:Y:S01]  /*6b10*/  LDSM.16.M88.4 R196, [R220+0x3000] ;  /* 0x00300000dcc4783b */ /* 0x000ea20000000200 */
[C---:B-1----:R-:W-:Y:S08]  /*6b20*/  HMMA.16816.F32 R4, R172.reuse, R176, R4 ;  /* 0x000000b0ac04723c */ /* 0x042ff00000001804 */
[C---:B------:R-:W-:Y:S01]  /*6b30*/  HMMA.16816.F32 R8, R172.reuse, R178, R8 ;  /* 0x000000b2ac08723c */ /* 0x040fe20000001808 */
[----:B------:R-:W1:Y:S07]  /*6b40*/  LDSM.16.M88.4 R176, [R220+0x3800] ;  /* 0x00380000dcb0783b */ /* 0x000e6e0000000200 */
        /* <DEDUP_REMOVED lines=8> */
[----:B------:R-:W1:Y:S06]  /*6bd0*/  LDSM.16.M88.4 R172, [R233+0x14800] ;  /* 0x01480000e9ac783b */ /* 0x000e6c0000000200 */
[----:B------:R-:W1:Y:S01]  /*6be0*/  LDSM.16.M88.4 R200, [R233+0x15000] ;  /* 0x01500000e9c8783b */ /* 0x000e620000000200 */
        /* <DEDUP_REMOVED lines=8> */
[----:B------:R-:W3:Y:S07]  /*6c70*/  LDSM.16.M88.4 R196, [R215] ;  /* 0x00000000d7c4783b */ /* 0x000eee0000000200 */
[C---:B-1----:R-:W-:Y:S08]  /*6c80*/  HMMA.16816.F32 R28, R168.reuse, R176, R28 ;  /* 0x000000b0a81c723c */ /* 0x042ff0000000181c */
[----:B------:R-:W-:Y:S01]  /*6c90*/  HMMA.16816.F32 R32, R168, R178, R32 ;  /* 0x000000b2a820723c */ /* 0x000fe20000001820 */
[----:B------:R-:W1:Y:S06]  /*6ca0*/  LDSM.16.M88.4 R168, [R214] ;  /* 0x00000000d6a8783b */ /* 0x000e6c0000000200 */
[----:B------:R-:W-:Y:S01]  /*6cb0*/  LDSM.16.M88.4 R176, [R212] ;  /* 0x00000000d4b0783b */ /* 0x000fe20000000200 */
[C---:B----4-:R-:W-:Y:S08]  /*6cc0*/  HMMA.16816.F32 R4, R184.reuse, R188, R4 ;  /* 0x000000bcb804723c */ /* 0x050ff00000001804 */
[C---:B------:R-:W-:Y:S01]  /*6cd0*/  HMMA.16816.F32 R8, R184.reuse, R190, R8 ;  /* 0x000000beb808723c */ /* 0x040fe20000001808 */
[----:B------:R-:W-:Y:S07]  /*6ce0*/  LDSM.16.M88.4 R188, [R230+0x8000] ;  /* 0x00800000e6bc783b */ /* 0x000fee0000000200 */
[C---:B------:R-:W-:Y:S08]  /*6cf0*/  HMMA.16816.F32 R12, R184.reuse, R172, R12 ;  /* 0x000000acb80c723c */ /* 0x040ff0000000180c */
[C---:B------:R-:W-:Y:S01]  /*6d00*/  HMMA.16816.F32 R16, R184.reuse, R174, R16 ;  /* 0x000000aeb810723c */ /* 0x040fe20000001810 */
[----:B------:R-:W4:Y:S07]  /*6d10*/  LDSM.16.M88.4 R172, [R213] ;  /* 0x00000000d5ac783b */ /* 0x000f2e0000000200 */
[C---:B------:R-:W-:Y:S08]  /*6d20*/  HMMA.16816.F32 R20, R184.reuse, R200, R20 ;  /* 0x000000c8b814723c */ /* 0x040ff00000001814 */
[C---:B------:R-:W-:Y:S01]  /*6d30*/  HMMA.16816.F32 R24, R184.reuse, R202, R24 ;  /* 0x000000cab818723c */ /* 0x040fe20000001818 */
[----:B------:R-:W4:Y:S07]  /*6d40*/  LDSM.16.M88.4 R200, [R227+0x14000] ;  /* 0x01400000e3c8783b */ /* 0x000f2e0000000200 */
[C---:B--2---:R-:W-:Y:S08]  /*6d50*/  HMMA.16816.F32 R28, R184.reuse, R180, R28 ;  /* 0x000000b4b81c723c */ /* 0x044ff0000000181c */
[----:B------:R-:W-:Y:S01]  /*6d60*/  HMMA.16816.F32 R32, R184, R182, R32 ;  /* 0x000000b6b820723c */ /* 0x000fe20000001820 */
[----:B------:R-:W2:Y:S06]  /*6d70*/  LDSM.16.M88.4 R180, [R227+0x14800] ;  /* 0x01480000e3b4783b */ /* 0x000eac0000000200 */
[----:B------:R-:W2:Y:S01]  /*6d80*/  LDSM.16.M88.4 R184, [R227+0x15000] ;  /* 0x01500000e3b8783b */ /* 0x000ea20000000200 */
[C---:B---3--:R-:W-:Y:S08]  /*6d90*/  HMMA.16816.F32 R4, R192.reuse, R196, R4 ;  /* 0x000000c4c004723c */ /* 0x048ff00000001804 */
[C---:B------:R-:W-:Y:S01]  /*6da0*/  HMMA.16816.F32 R8, R192.reuse, R198, R8 ;  /* 0x000000c6c008723c */ /* 0x040fe20000001808 */
[----:B------:R-:W3:Y:S07]  /*6db0*/  LDSM.16.M88.4 R196, [R227+0x15800] ;  /* 0x01580000e3c4783b */ /* 0x000eee0000000200 */
[C---:B-1----:R-:W-:Y:S08]  /*6dc0*/  HMMA.16816.F32 R12, R192.reuse, R168, R12 ;  /* 0x000000a8c00c723c */ /* 0x042ff0000000180c */
[C---:B------:R-:W-:Y:S01]  /*6dd0*/  HMMA.16816.F32 R16, R192.reuse, R170, R16 ;  /* 0x000000aac010723c */ /* 0x040fe20000001810 */
[----:B------:R-:W-:Y:S07]  /*6de0*/  LDSM.16.M88.4 R168, [R229+0x8000] ;  /* 0x00800000e5a8783b */ /* 0x000fee0000000200 */
[C---:B----4-:R-:W-:Y:S08]  /*6df0*/  HMMA.16816.F32 R20, R192.reuse, R172, R20 ;  /* 0x000000acc014723c */ /* 0x050ff00000001814 */
[C---:B------:R-:W-:Y:S01]  /*6e00*/  HMMA.16816.F32 R24, R192.reuse, R174, R24 ;  /* 0x000000aec018723c */ /* 0x040fe20000001818 */
[----:B------:R-:W1:Y:S07]  /*6e10*/  LDSM.16.M88.4 R172, [R220+0x4000] ;  /* 0x00400000dcac783b */ /* 0x000e6e0000000200 */
[C---:B------:R-:W-:Y:S08]  /*6e20*/  HMMA.16816.F32 R28, R192.reuse, R176, R28 ;  /* 0x000000b0c01c723c */ /* 0x040ff0000000181c */
[----:B------:R-:W-:Y:S01]  /*6e30*/  HMMA.16816.F32 R32, R192, R178, R32 ;  /* 0x000000b2c020723c */ /* 0x000fe20000001820 */
[----:B------:R-:W4:Y:S06]  /*6e40*/  LDSM.16.M88.4 R176, [R220+0x4800] ;  /* 0x00480000dcb0783b */ /* 0x000f2c0000000200 */
[----:B------:R-:W1:Y:S01]  /*6e50*/  LDSM.16.M88.4 R192, [R220+0x5000] ;  /* 0x00500000dcc0783b */ /* 0x000e620000000200 */
        /* <DEDUP_REMOVED lines=16> */
[C---:B----4-:R-:W-:Y:S08]  /*6f60*/  HMMA.16816.F32 R12, R168.reuse, R176, R12 ;  /* 0x000000b0a80c723c */ /* 0x050ff0000000180c */
[C---:B------:R-:W-:Y:S01]  /*6f70*/  HMMA.16816.F32 R16, R168.reuse, R178, R16 ;  /* 0x000000b2a810723c */ /* 0x040fe20000001810 */
[----:B------:R-:W-:Y:S07]  /*6f80*/  LDSM.16.M88.4 R176, [R232+0xc000] ;  /* 0x00c00000e8b0783b */ /* 0x000fee0000000200 */
[C---:B------:R-:W-:Y:S08]  /*6f90*/  HMMA.16816.F32 R20, R168.reuse, R192, R20 ;  /* 0x000000c0a814723c */ /* 0x040ff00000001814 */
[C---:B------:R-:W-:Y:S01]  /*6fa0*/  HMMA.16816.F32 R24, R168.reuse, R194, R24 ;  /* 0x000000c2a818723c */ /* 0x040fe20000001818 */
[----:B------:R-:W4:Y:S07]  /*6fb0*/  LDSM.16.M88.4 R192, [R211] ;  /* 0x00000000d3c0783b */ /* 0x000f2e0000000200 */
[C---:B------:R-:W-:Y:S08]  /*6fc0*/  HMMA.16816.F32 R28, R168.reuse, R200, R28 ;  /* 0x000000c8a81c723c */ /* 0x040ff0000000181c */
[----:B------:R-:W-:Y:S01]  /*6fd0*/  HMMA.16816.F32 R32, R168, R202, R32 ;  /* 0x000000caa820723c */ /* 0x000fe20000001820 */
[----:B------:R-:W1:Y:S06]  /*6fe0*/  LDSM.16.M88.4 R168, [R210] ;  /* 0x00000000d2a8783b */ /* 0x000e6c0000000200 */
[----:B------:R-:W1:Y:S01]  /*6ff0*/  LDSM.16.M88.4 R200, [R209] ;  /* 0x00000000d1c8783b */ /* 0x000e620000000200 */
[C---:B--2---:R-:W-:Y:S08]  /*7000*/  HMMA.16816.F32 R4, R180.reuse, R184, R4 ;  /* 0x000000b8b404723c */ /* 0x044ff00000001804 */
[C---:B------:R-:W-:Y:S01]  /*7010*/  HMMA.16816.F32 R8, R180.reuse, R186, R8 ;  /* 0x000000bab408723c */ /* 0x040fe20000001808 */
[----:B------:R-:W2:Y:S07]  /*7020*/  LDSM.16.M88.4 R184, [R208] ;  /* 0x00000000d0b8783b */ /* 0x000eae0000000200 */
[C---:B---3--:R-:W-:Y:S08]  /*7030*/  HMMA.16816.F32 R12, R180.reuse, R188, R12 ;  /* 0x000000bcb40c723c */ /* 0x048ff0000000180c */
[C---:B------:R-:W-:Y:S01]  /*7040*/  HMMA.16816.F32 R16, R180.reuse, R190, R16 ;  /* 0x000000beb410723c */ /* 0x040fe20000001810 */
[----:B------:R-:W-:Y:S07]  /*7050*/  LDSM.16.M88.4 R188, [R230+0xc000] ;  /* 0x00c00000e6bc783b */ /* 0x000fee0000000200 */
[C---:B------:R-:W-:Y:S08]  /*7060*/  HMMA.16816.F32 R20, R180.reuse, R196, R20 ;  /* 0x000000c4b414723c */ /* 0x040ff00000001814 */
[C---:B------:R-:W-:Y:S01]  /*7070*/  HMMA.16816.F32 R24, R180.reuse, R198, R24 ;  /* 0x000000c6b418723c */ /* 0x040fe20000001818 */
[----:B------:R-:W3:Y:S07]  /*7080*/  LDSM.16.M88.4 R196, [R227+0x16000] ;  /* 0x01600000e3c4783b */ /* 0x000eee0000000200 */
[C---:B-1----:R-:W-:Y:S08]  /*7090*/  HMMA.16816.F32 R28, R180.reuse, R172, R28 ;  /* 0x000000acb41c723c */ /* 0x042ff0000000181c */
[----:B------:R-:W-:Y:S01]  /*70a0*/  HMMA.16816.F32 R32, R180, R174, R32 ;  /* 0x000000aeb420723c */ /* 0x000fe20000001820 */
[----:B------:R-:W-:Y:S06]  /*70b0*/  LDSM.16.M88.4 R172, [R227+0x17000] ;  /* 0x01700000e3ac783b */ /* 0x000fec0000000200 */
[----:B------:R-:W-:Y:S01]  /*70c0*/  LDSM.16.M88.4 R180, [R227+0x17800] ;  /* 0x01780000e3b4783b */ /* 0x000fe20000000200 */
[C---:B----4-:R-:W-:Y:S08]  /*70d0*/  HMMA.16816.F32 R4, R176.reuse, R192, R4 ;  /* 0x000000c0b004723c */ /* 0x050ff00000001804 */
[C---:B------:R-:W-:Y:S01]  /*70e0*/  HMMA.16816.F32 R8, R176.reuse, R194, R8 ;  /* 0x000000c2b008723c */ /* 0x040fe20000001808 */
[----:B------:R-:W-:Y:S07]  /*70f0*/  LDSM.16.M88.4 R192, [R229+0xc000] ;  /* 0x00c00000e5c0783b */ /* 0x000fee0000000200 */
[C---:B------:R-:W-:Y:S08]  /*7100*/  HMMA.16816.F32 R12, R176.reuse, R168, R12 ;  /* 0x000000a8b00c723c */ /* 0x040ff0000000180c */
[C---:B------:R-:W-:Y:S01]  /*7110*/  HMMA.16816.F32 R16, R176.reuse, R170, R16 ;  /* 0x000000aab010723c */ /* 0x040fe20000001810 */
[----:B------:R-:W1:Y:S07]  /*7120*/  LDSM.16.M88.4 R168, [R227+0x16800] ;  /* 0x01680000e3a8783b */ /* 0x000e6e0000000200 */
[C---:B------:R-:W-:Y:S08]  /*7130*/  HMMA.16816.F32 R20, R176.reuse, R200, R20 ;  /* 0x000000c8b014723c */ /* 0x040ff00000001814 */
[C---:B------:R-:W-:Y:S01]  /*7140*/  HMMA.16816.F32 R24, R176.reuse, R202, R24 ;  /* 0x000000cab018723c */ /* 0x040fe20000001818 */
[----:B------:R-:W4:Y:S07]  /*7150*/  LDSM.16.M88.4 R200, [R220+0x6000] ;  /* 0x00600000dcc8783b */ /* 0x000f2e0000000200 */
[C---:B--2---:R-:W-:Y:S08]  /*7160*/  HMMA.16816.F32 R28, R176.reuse, R184, R28 ;  /* 0x000000b8b01c723c */ /* 0x044ff0000000181c */
[----:B------:R-:W-:Y:S07]  /*7170*/  HMMA.16816.F32 R32, R176, R186, R32 ;  /* 0x000000bab020723c */ /* 0x000fee0000001820 */
[----:B------:R-:W-:Y:S01]  /*7180*/  MOV R179, R3 ;  /* 0x0000000300b37202 */ /* 0x000fe20000000f00 */
[C---:B---3--:R-:W-:Y:S05]  /*7190*/  HMMA.16816.F32 R4, R188.reuse, R196, R4 ;  /* 0x000000c4bc04723c */ /* 0x048fea0000001804 */
[----:B------:R-:W-:Y:S03]  /*71a0*/  MOV R178, R2 ;  /* 0x0000000200b27202 */ /* 0x000fe60000000f00 */
[C---:B------:R-:W-:Y:S08]  /*71b0*/  HMMA.16816.F32 R8, R188.reuse, R198, R8 ;  /* 0x000000c6bc08723c */ /* 0x040ff00000001808 */
[C---:B-1----:R-:W-:Y:S08]  /*71c0*/  HMMA.16816.F32 R12, R188.reuse, R168, R12 ;  /* 0x000000a8bc0c723c */ /* 0x042ff0000000180c */
[C---:B------:R-:W-:Y:S01]  /*71d0*/  HMMA.16816.F32 R16, R188.reuse, R170, R16 ;  /* 0x000000aabc10723c */ /* 0x040fe20000001810 */
[----:B------:R-:W1:Y:S07]  /*71e0*/  LDSM.16.M88.4 R168, [R220+0x6800] ;  /* 0x00680000dca8783b */ /* 0x000e6e0000000200 */
[C---:B------:R-:W-:Y:S08]  /*71f0*/  HMMA.16816.F32 R20, R188.reuse, R172, R20 ;  /* 0x000000acbc14723c */ /* 0x040ff00000001814 */
[C---:B------:R-:W-:Y:S01]  /*7200*/  HMMA.16816.F32 R24, R188.reuse, R174, R24 ;  /* 0x000000aebc18723c */ /* 0x040fe20000001818 */
[----:B------:R-:W2:Y:S07]  /*7210*/  LDSM.16.M88.4 R172, [R220+0x7000] ;  /* 0x00700000dcac783b */ /* 0x000eae0000000200 */
[C---:B------:R-:W-:Y:S08]  /*7220*/  HMMA.16816.F32 R28, R188.reuse, R180, R28 ;  /* 0x000000b4bc1c723c */ /* 0x040ff0000000181c */
[----:B------:R-:W-:Y:S08]  /*7230*/  HMMA.16816.F32 R32, R188, R182, R32 ;  /* 0x000000b6bc20723c */ /* 0x000ff00000001820 */
[C---:B----4-:R-:W-:Y:S08]  /*7240*/  HMMA.16816.F32 R4, R192.reuse, R200, R4 ;  /* 0x000000c8c004723c */ /* 0x050ff00000001804 */
[C---:B------:R-:W-:Y:S08]  /*7250*/  HMMA.16816.F32 R8, R192.reuse, R202, R8 ;  /* 0x000000cac008723c */ /* 0x040ff00000001808 */
[C---:B-1----:R-:W-:Y:S08]  /*7260*/  HMMA.16816.F32 R12, R192.reuse, R168, R12 ;  /* 0x000000a8c00c723c */ /* 0x042ff0000000180c */
[C---:B------:R-:W-:Y:S01]  /*7270*/  HMMA.16816.F32 R16, R192.reuse, R170, R16 ;  /* 0x000000aac010723c */ /* 0x040fe20000001810 */
[----:B------:R-:W1:Y:S01]  /*7280*/  LDSM.16.M88.4 R168, [R220+0x7800] ;  /* 0x00780000dca8783b */ /* 0x000e620000000200 */
[----:B------:R-:W-:Y:S04]  /*7290*/  DEPBAR.LE SB0, 0x0 ;  /* 0x000080000000791a */ /* 0x000fe80000000000 */
[----:B------:R-:W-:Y:S02]  /*72a0*/  FMUL.FTZ R3, R5, c[0x0][0x2ec] ;  /* 0x0000bb0005037a20 */ /* 0x000fe40000410000 */
[C---:B--2---:R-:W-:Y:S02]  /*72b0*/  HMMA.16816.F32 R20, R192.reuse, R172, R20 ;  /* 0x000000acc014723c */ /* 0x044fe40000001814 */
[----:B------:R2:W3:Y:S01]  /*72c0*/  MUFU.TANH R190, R3 ;  /* 0x0000000300be7308 */ /* 0x0004e20000002400 */
[----:B------:R-:W-:Y:S02]  /*72d0*/  BAR.SYNC.DEFER_BLOCKING 0x0 ;  /* 0x0000000000007b1d */ /* 0x000fe40000010000 */
[----:B------:R-:W-:Y:S02]  /*72e0*/  FMUL.FTZ R2, R6, c[0x0][0x2ec] ;  /* 0x0000bb0006027a20 */ /* 0x000fe40000410000 */
[----:B------:R-:W-:Y:S01]  /*72f0*/  FMUL.FTZ R164, R8, c[0x0][0x2ec] ;  /* 0x0000bb0008a47a20 */ /* 0x000fe20000410000 */
[C---:B------:R-:W-:Y:S04]  /*7300*/  HMMA.16816.F32 R24, R192.reuse, R174, R24 ;  /* 0x000000aec018723c */ /* 0x040fe80000001818 */
[----:B------:R4:W3:Y:S01]  /*7310*/  MUFU.TANH R187, R2 ;  /* 0x0000000200bb7308 */ /* 0x0008e20000002400 */
[----:B------:R-:W-:Y:S01]  /*7320*/  FMUL.FTZ R165, R7, c[0x0][0x2ec] ;  /* 0x0000bb0007a57a20 */ /* 0x000fe20000410000 */
[----:B------:R-:W-:Y:S01]  /*7330*/  MOV R7, R179 ;  /* 0x000000b300077202 */ /* 0x000fe20000000f00 */
[----:B------:R-:W-:Y:S02]  /*7340*/  FMUL.FTZ R166, R4, c[0x0][0x2ec] ;  /* 0x0000bb0004a67a20 */ /* 0x000fe40000410000 */
[----:B------:R-:W-:Y:S03]  /*7350*/  FMUL.FTZ R6, R9, c[0x0][0x2ec] ;  /* 0x0000bb0009067a20 */ /* 0x000fe60000410000 */
[----:B------:R-:W-:Y:S02]  /*7360*/  FMUL.FTZ R13, R13, c[0x0][0x2ec] ;  /* 0x0000bb000d0d7a20 */ /* 0x000fe40000410000 */
[----:B------:R3:W3:Y:S01]  /*7370*/  MUFU.TANH R189, R164 ;  /* 0x000000a400bd7308 */ /* 0x0006e20000002400 */
[----:B------:R-:W-:Y:S01]  /*7380*/  FMUL.FTZ R5, R12, c[0x0][0x2ec] ;  /* 0x0000bb000c057a20 */ /* 0x000fe20000410000 */
[----:B------:R-:W-:Y:S01]  /*7390*/  MOV R12, R206 ;  /* 0x000000ce000c7202 */ /* 0x000fe20000000f00 */
[----:B------:R-:W-:Y:S02]  /*73a0*/  FMUL.FTZ R17, R17, c[0x0][0x2ec] ;  /* 0x0000bb0011117a20 */ /* 0x000fe40000410000 */
[----:B--2---:R-:W-:Y:S05]  /*73b0*/  FMUL.FTZ R3, R10, c[0x0][0x2ec] ;  /* 0x0000bb000a037a20 */ /* 0x004fea0000410000 */
[----:B------:R2:W2:Y:S01]  /*73c0*/  MUFU.TANH R185, R165 ;  /* 0x000000a500b97308 */ /* 0x0004a20000002400 */
[C---:B-1----:R-:W-:Y:S03]  /*73d0*/  HMMA.16816.F32 R28, R192.reuse, R168, R28 ;  /* 0x000000a8c01c723c */ /* 0x042fe6000000181c */
[----:B----4-:R-:W-:Y:S02]  /*73e0*/  FMUL.FTZ R2, R11, c[0x0][0x2ec] ;  /* 0x0000bb000b027a20 */ /* 0x010fe40000410000 */
[----:B------:R-:W-:Y:S02]  /*73f0*/  FMUL.FTZ R25, R25, c[0x0][0x2ec] ;  /* 0x0000bb0019197a20 */ /* 0x000fe40000410000 */
[----:B------:R-:W-:Y:S01]  /*7400*/  FMUL.FTZ R26, R26, c[0x0][0x2ec] ;  /* 0x0000bb001a1a7a20 */ /* 0x000fe20000410000 */
[----:B------:R-:W-:Y:S01]  /*7410*/  HMMA.16816.F32 R32, R192, R170, R32 ;  /* 0x000000aac020723c */ /* 0x000fe20000001820 */
[----:B------:R1:W4:Y:S03]  /*7420*/  MUFU.TANH R186, R166 ;  /* 0x000000a600ba7308 */ /* 0x0003260000002400 */
[----:B---3--:R-:W-:Y:S07]  /*7430*/  FMUL.FTZ R164, R16, c[0x0][0x2ec] ;  /* 0x0000bb0010a47a20 */ /* 0x008fee0000410000 */
[----:B------:R3:W3:Y:S01]  /*7440*/  MUFU.TANH R10, R3 ;  /* 0x00000003000a7308 */ /* 0x0006e20000002400 */
[----:B--2---:R-:W-:Y:S04]  /*7450*/  FMUL.FTZ R165, R15, c[0x0][0x2ec] ;  /* 0x0000bb000fa57a20 */ /* 0x004fe80000410000 */
[----:B------:R-:W-:Y:S05]  /*7460*/  FMUL.FTZ R31, R31, c[0x0][0x2ec] ;  /* 0x0000bb001f1f7a20 */ /* 0x000fea0000410000 */
[----:B------:R2:W2:Y:S03]  /*7470*/  MUFU.TANH R9, R2 ;  /* 0x0000000200097308 */ /* 0x0004a60000002400 */
[----:B------:R-:W-:Y:S02]  /*7480*/  FMUL.FTZ R33, R33, c[0x0][0x2ec] ;  /* 0x0000bb0021217a20 */ /* 0x000fe40000410000 */
[----:B-1----:R-:W-:Y:S02]  /*7490*/  FMUL.FTZ R166, R14, c[0x0][0x2ec] ;  /* 0x0000bb000ea67a20 */ /* 0x002fe40000410000 */
[----:B------:R-:W-:Y:S03]  /*74a0*/  FMUL.FTZ R35, R35, c[0x0][0x2ec] ;  /* 0x0000bb0023237a20 */ /* 0x000fe60000410000 */
[----:B------:R1:W1:Y:S01]  /*74b0*/  MUFU.TANH R203, R164 ;  /* 0x000000a400cb7308 */ /* 0x0002620000002400 */
[----:B---3--:R-:W-:Y:S09]  /*74c0*/  FMUL.FTZ R3, R18, c[0x0][0x2ec] ;  /* 0x0000bb0012037a20 */ /* 0x008ff20000410000 */
[----:B------:R3:W3:Y:S01]  /*74d0*/  MUFU.TANH R201, R165 ;  /* 0x000000a500c97308 */ /* 0x0006e20000002400 */
[----:B--2---:R-:W-:Y:S09]  /*74e0*/  FMUL.FTZ R2, R19, c[0x0][0x2ec] ;  /* 0x0000bb0013027a20 */ /* 0x004ff20000410000 */
[----:B------:R2:W2:Y:S01]  /*74f0*/  MUFU.TANH R196, R166 ;  /* 0x000000a600c47308 */ /* 0x0004a20000002400 */
[----:B-1----:R-:W-:Y:S09]  /*7500*/  FMUL.FTZ R164, R23, c[0x0][0x2ec] ;  /* 0x0000bb0017a47a20 */ /* 0x002ff20000410000 */
        /* <DEDUP_REMOVED lines=9> */
[----:B--2---:R-:W-:Y:S09]  /*75a0*/  MOV R13, R207 ;  /* 0x000000cf000d7202 */ /* 0x004ff20000000f00 */
        /* <DEDUP_REMOVED lines=9> */
[----:B---3--:R-:W-:Y:S09]  /*7640*/  MOV R2, UR7 ;  /* 0x0000000700027c02 */ /* 0x008ff20008000f00 */
[----:B------:R3:W3:Y:S01]  /*7650*/  MUFU.TANH R202, R165 ;  /* 0x000000a500ca7308 */ /* 0x0006e20000002400 */
[----:B--2---:R-:W-:Y:S05]  /*7660*/  LEA R164, P5, R2, R12, 0x6 ;  /* 0x0000000c02a47211 */ /* 0x004fea00078a30ff */
[----:B------:R-:W-:Y:S04]  /*7670*/  IMAD.WIDE.U32 R22, R164, c[0x0][0x198], RZ ;  /* 0x00006600a4167a25 */ /* 0x000fe800078e00ff */
[----:B------:R2:W2:Y:S01]  /*7680*/  MUFU.TANH R197, R166 ;  /* 0x000000a600c57308 */ /* 0x0004a20000002400 */
[----:B-1----:R-:W-:Y:S01]  /*7690*/  IMAD.MOV.U32 R6, RZ, RZ, R178 ;  /* 0x000000ffff067224 */ /* 0x002fe200078e00b2 */
[----:B-----5:R-:W-:Y:S04]  /*76a0*/  LEA R18, P6, R22, R204, 0x1 ;  /* 0x000000cc16127211 */ /* 0x020fe800078c08ff */
[C---:B------:R-:W-:Y:S04]  /*76b0*/  LEA R14, P0, R2.reuse, R6, 0x6 ;  /* 0x00000006020e7211 */ /* 0x040fe800078030ff */
[----:B------:R1:W1:Y:S01]  /*76c0*/  MUFU.TANH R200, R5 ;  /* 0x0000000500c87308 */ /* 0x0002620000002400 */
[----:B------:R-:W-:Y:S01]  /*76d0*/  LEA.HI.X.SX32 R15, R2, R7, 0x6, P0 ;  /* 0x00000007020f7211 */ /* 0x000fe200000f36ff */
[----:B------:R-:W-:Y:S01]  /*76e0*/  IMAD.WIDE.U32 R6, R14, c[0x0][0x198], RZ ;  /* 0x000066000e067a25 */ /* 0x000fe200078e00ff */
[----:B---3--:R-:W-:Y:S02]  /*76f0*/  LEA.HI.X.SX32 R165, R2, R13, 0x6, P5 ;  /* 0x0000000d02a57211 */ /* 0x008fe400028f36ff */
[----:B------:R-:W-:Y:S01]  /*7700*/  ISETP.LT.AND P5, PT, RZ, UR8, PT ;  /* 0x00000008ff007c0c */ /* 0x000fe2000bfa1270 */
[----:B------:R-:W-:Y:S04]  /*7710*/  IMAD R2, R15, c[0x0][0x198], RZ ;  /* 0x000066000f027a24 */ /* 0x000fe800078e02ff */
[----:B------:R3:W3:Y:S01]  /*7720*/  MUFU.TANH R194, R3 ;  /* 0x0000000300c27308 */ /* 0x0006e20000002400 */
[----:B------:R-:W-:Y:S01]  /*7730*/  IMAD R2, R14, c[0x0][0x19c], R2 ;  /* 0x000067000e027a24 */ /* 0x000fe200078e0202 */
[----:B------:R-:W-:Y:S01]  /*7740*/  LEA R14, P0, R6, R204, 0x1 ;  /* 0x000000cc060e7211 */ /* 0x000fe200078008ff */
[----:B--2---:R-:W-:Y:S03]  /*7750*/  FMUL.FTZ R166, R34, c[0x0][0x2ec] ;  /* 0x0000bb0022a67a20 */ /* 0x004fe60000410000 */
[----:B------:R-:W-:Y:S04]  /*7760*/  IADD3 R2, R7, R2, RZ ;  /* 0x0000000207027210 */ /* 0x000fe80007ffe0ff */
[----:B------:R2:W2:Y:S01]  /*7770*/  MUFU.TANH R179, R17 ;  /* 0x0000001100b37308 */ /* 0x0004a20000002400 */
[-C--:B------:R-:W-:Y:S01]  /*7780*/  LEA.HI.X R15, R6, R252.reuse, R2, 0x1, P0 ;  /* 0x000000fc060f7211 */ /* 0x080fe200000f0c02 */
[----:B-1----:R-:W-:Y:S08]  /*7790*/  FMUL.FTZ R5, R20, c[0x0][0x2ec] ;  /* 0x0000bb0014057a20 */ /* 0x002ff00000410000 */
[----:B------:R1:W1:Y:S01]  /*77a0*/  MUFU.TANH R178, R5 ;  /* 0x0000000500b27308 */ /* 0x0002620000002400 */
[----:B---3--:R-:W-:Y:S04]  /*77b0*/  IMAD R3, R165, c[0x0][0x198], RZ ;  /* 0x00006600a5037a24 */ /* 0x008fe800078e02ff */
[----:B------:R-:W-:Y:S05]  /*77c0*/  IMAD R3, R164, c[0x0][0x19c], R3 ;  /* 0x00006700a4037a24 */ /* 0x000fea00078e0203 */
[----:B------:R3:W1:Y:S01]  /*77d0*/  MUFU.TANH R182, R25 ;  /* 0x0000001900b67308 */ /* 0x0006620000002400 */
[----:B------:R-:W-:Y:S04]  /*77e0*/  IADD3 R3, R23, R3, RZ ;  /* 0x0000000317037210 */ /* 0x000fe80007ffe0ff */
[----:B------:R-:W-:Y:S05]  /*77f0*/  LEA.HI.X R19, R22, R252, R3, 0x1, P6 ;  /* 0x000000fc16137211 */ /* 0x000fea00030f0c03 */
[----:B------:R3:W1:Y:S10]  /*7800*/  MUFU.TANH R206, R26 ;  /* 0x0000001a00ce7308 */ /* 0x0006740000002400 */
[----:B------:R3:W1:Y:S10]  /*7810*/  MUFU.TANH R195, R31 ;  /* 0x0000001f00c37308 */ /* 0x0006740000002400 */
[----:B------:R3:W1:Y:S10]  /*7820*/  MUFU.TANH R193, R33 ;  /* 0x0000002100c17308 */ /* 0x0006740000002400 */
[----:B------:R-:W1:Y:S10]  /*7830*/  MUFU.TANH R166, R166 ;  /* 0x000000a600a67308 */ /* 0x000e740000002400 */
[----:B------:R3:W1:Y:S02]  /*7840*/  MUFU.TANH R165, R35 ;  /* 0x0000002300a57308 */ /* 0x0006640000002400 */
[----:B-1234-:R-:W-:-:S05]  /*7850*/  @P5 BRA `(.L_x_1567) ;  /* 0xffffe34000005947 */ /* 0x01efca000383ffff */
.L_x_1566:
[----:B------:R-:W-:Y:S01]  /*7860*/  FMNMX.FTZ R3, R186, R167, !PT ;  /* 0x000000a7ba037209 */ /* 0x000fe20007810000 */
[----:B-1----:R-:W-:Y:S01]  /*7870*/  LDSM.16.MT88.4 R12, [R228+0x18000] ;  /* 0x01800000e40c783b */ /* 0x002fe20000004200 */
[----:B------:R-:W-:Y:S01]  /*7880*/  FMNMX.FTZ R2, R187, R0, !PT ;  /* 0x00000000bb027209 */ /* 0x000fe20007810000 */
[----:B------:R-:W-:Y:S01]  /*7890*/  UIADD3 UR10, UR10, 0x1, URZ ;  /* 0x000000010a0a7890 */ /* 0x000fe2000fffe03f */
[----:B------:R-:W-:Y:S02]  /*78a0*/  FMNMX.FTZ R4, R190, R3, !PT ;  /* 0x00000003be047209 */ /* 0x000fe40007810000 */
[----:B------:R-:W-:Y:S02]  /*78b0*/  FMNMX.FTZ R5, R185, R2, !PT ;  /* 0x00000002b9057209 */ /* 0x000fe40007810000 */
[----:B------:R-:W-:Y:S01]  /*78c0*/  FMNMX.FTZ R3, R189, R4, !PT ;  /* 0x00000004bd037209 */ /* 0x000fe20007810000 */
[----:B------:R-:W-:Y:S01]  /*78d0*/  LDSM.16.MT88.4 R20, [R226+0x18000] ;  /* 0x01800000e214783b */ /* 0x000fe20000004200 */
[----:B------:R-:W-:Y:S02]  /*78e0*/  FMNMX.FTZ R2, R10, R5, !PT ;  /* 0x000000050a027209 */ /* 0x000fe40007810000 */
[----:B------:R-:W-:Y:S04]  /*78f0*/  FMNMX.FTZ R3, R8, R3, !PT ;  /* 0x0000000308037209 */ /* 0x000fe80007810000 */
        /* <DEDUP_REMOVED lines=33> */
[C---:B------:R-:W-:Y:S02]  /*7b10*/  FMUL.FTZ R168, R3.reuse, c[0x0][0x23c] ;  /* 0x00008f0003a87a20 */ /* 0x040fe40000410000 */
[----:B------:R-:W-:Y:S01]  /*7b20*/  FADD.FTZ R5, -R3, R0 ;  /* 0x0000000003057221 */ /* 0x000fe20000010100 */
        /* <DEDUP_REMOVED lines=29> */
[----:B------:R-:W-:Y:S02]  /*7d00*/  FMUL.FTZ R5, R2, R161 ;  /* 0x000000a102057220 */ /* 0x000fe40000410000 */
[----:B------:R-:W-:Y:S01]  /*7d10*/  FMUL.FTZ R6, R0, R162 ;  /* 0x000000a200067220 */ /* 0x000fe20000410000 */
[----:B------:R-:W-:Y:S01]  /*7d20*/  MUFU.EX2 R187, R187 ;  /* 0x000000bb00bb7308 */ /* 0x000fe20000000800 */
[C---:B------:R-:W-:Y:S02]  /*7d30*/  FMUL.FTZ R8, R2.reuse, R156 ;  /* 0x0000009c02087220 */ /* 0x040fe40000410000 */
[C---:B------:R-:W-:Y:S02]  /*7d40*/  FMUL.FTZ R9, R2.reuse, R157 ;  /* 0x0000009d02097220 */ /* 0x040fe40000410000 */
[C---:B------:R-:W-:Y:S01]  /*7d50*/  FMUL.FTZ R16, R2.reuse, R148 ;  /* 0x0000009402107220 */ /* 0x040fe20000410000 */
[----:B------:R-:W-:Y:S01]  /*7d60*/  LDSM.16.MT88.4 R156, [R225+0x1a800] ;  /* 0x01a80000e19c783b */ /* 0x000fe20000004200 */
[C---:B------:R-:W-:Y:S02]  /*7d70*/  FMUL.FTZ R17, R2.reuse, R149 ;  /* 0x0000009502117220 */ /* 0x040fe40000410000 */
[C---:B------:R-:W-:Y:S01]  /*7d80*/  FMUL.FTZ R24, R2.reuse, R140 ;  /* 0x0000008c02187220 */ /* 0x040fe20000410000 */
[----:B------:R-:W2:Y:S01]  /*7d90*/  MUFU.EX2 R186, R186 ;  /* 0x000000ba00ba7308 */ /* 0x000ea20000000800 */
[----:B------:R-:W-:Y:S02]  /*7da0*/  FMUL.FTZ R25, R2, R141 ;  /* 0x0000008d02197220 */ /* 0x000fe40000410000 */
[----:B------:R-:W-:Y:S01]  /*7db0*/  FMUL.FTZ R27, R0, R143 ;  /* 0x0000008f001b7220 */ /* 0x000fe20000410000 */
[----:B-1----:R-:W-:Y:S01]  /*7dc0*/  F2FP.PACK_AB R160, R190, R191 ;  /* 0x000000bfbea0723e */ /* 0x002fe200000000ff */
        /* <DEDUP_REMOVED lines=11> */
[----:B------:R-:W1:Y:S01]  /*7e80*/  MUFU.EX2 R188, R188 ;  /* 0x000000bc00bc7308 */ /* 0x000e620000000800 */
[C---:B------:R-:W-:Y:S01]  /*7e90*/  FMUL.FTZ R40, R2.reuse, R40 ;  /* 0x0000002802287220 */ /* 0x040fe20000410000 */
[----:B------:R-:W-:Y:S01]  /*7ea0*/  LDSM.16.MT88.4 R148, [R224+0x18800] ;  /* 0x01880000e094783b */ /* 0x000fe20000004200 */
        /* <DEDUP_REMOVED lines=28> */
[--C-:B------:R-:W-:Y:S02]  /*8070*/  FFMA.FTZ R174, R174, c[0x0][0x23c], -R169.reuse ;  /* 0x00008f00aeae7a23 */ /* 0x100fe400000108a9 */
[--C-:B------:R-:W-:Y:S01]  /*8080*/  FFMA.FTZ R173, R173, c[0x0][0x23c], -R168.reuse ;  /* 0x00008f00adad7a23 */ /* 0x100fe200000108a8 */
[----:B------:R-:W-:Y:S01]  /*8090*/  MUFU.EX2 R167, R178 ;  /* 0x000000b200a77308 */ /* 0x000fe20000000800 */
[C---:B------:R-:W-:Y:S05]  /*80a0*/  HMMA.16816.F32 R4, R160.reuse, R12, R4 ;  /* 0x0000000ca004723c */ /* 0x040fea0000001804 */
[--C-:B------:R-:W-:Y:S02]  /*80b0*/  FFMA.FTZ R183, R183, c[0x0][0x23c], -R168.reuse ;  /* 0x00008f00b7b77a23 */ /* 0x100fe400000108a8 */
        /* <DEDUP_REMOVED lines=8> */
[----:B------:R-:W1:Y:S01]  /*8140*/  LDSM.16.MT88.4 R152, [R224+0x18000] ;  /* 0x01800000e098783b */ /* 0x000e620000004200 */
[--C-:B------:R-:W-:Y:S02]  /*8150*/  FFMA.FTZ R181, R181, c[0x0][0x23c], -R169.reuse ;  /* 0x00008f00b5b57a23 */ /* 0x100fe400000108a9 */
[--C-:B------:R-:W-:Y:S02]  /*8160*/  FFMA.FTZ R182, R182, c[0x0][0x23c], -R169.reuse ;  /* 0x00008f00b6b67a23 */ /* 0x100fe400000108a9 */
[C---:B------:R-:W-:Y:S02]  /*8170*/  HMMA.16816.F32 R12, R160.reuse, R20, R12 ;  /* 0x00000014a00c723c */ /* 0x040fe4000000180c */
[----:B------:R-:W-:Y:S01]  /*8180*/  MUFU.EX2 R172, R183 ;  /* 0x000000b700ac7308 */ /* 0x000fe20000000800 */
[----:B------:R-:W-:Y:S02]  /*8190*/  FMUL.FTZ R63, R0, R63 ;  /* 0x0000003f003f7220 */ /* 0x000fe40000410000 */
[C---:B------:R-:W-:Y:S02]  /*81a0*/  FMUL.FTZ R64, R2.reuse, R64 ;  /* 0x0000004002407220 */ /* 0x040fe40000410000 */
[C---:B------:R-:W-:Y:S01]  /*81b0*/  FMUL.FTZ R20, R2.reuse, R144 ;  /* 0x0000009002147220 */ /* 0x040fe20000410000 */
[C---:B------:R-:W-:Y:S04]  /*81c0*/  HMMA.16816.F32 R16, R160.reuse, R22, R16 ;  /* 0x00000016a010723c */ /* 0x040fe80000001810 */
[C---:B------:R-:W-:Y:S01]  /*81d0*/  FMUL.FTZ R21, R2.reuse, R145 ;  /* 0x0000009102157220 */ /* 0x040fe20000410000 */
[----:B------:R-:W-:Y:S01]  /*81e0*/  MUFU.EX2 R170, R181 ;  /* 0x000000b500aa7308 */ /* 0x000fe20000000800 */
[----:B------:R-:W-:Y:S02]  /*81f0*/  FMUL.FTZ R65, R2, R65 ;  /* 0x0000004102417220 */ /* 0x000fe40000410000 */
[C---:B------:R-:W-:Y:S04]  /*8200*/  FMUL.FTZ R22, R0.reuse, R146 ;  /* 0x0000009200167220 */ /* 0x040fe80000410000 */
[C---:B------:R-:W-:Y:S02]  /*8210*/  FMUL.FTZ R23, R0.reuse, R147 ;  /* 0x0000009300177220 */ /* 0x040fe40000410000 */
[----:B------:R-:W2:Y:S01]  /*8220*/  LDSM.16.MT88.4 R144, [R228+0x1a000] ;  /* 0x01a00000e490783b */ /* 0x000ea20000004200 */
[----:B------:R3:W-:Y:S01]  /*8230*/  MUFU.EX2 R171, R182 ;  /* 0x000000b600ab7308 */ /* 0x0007e20000000800 */
[C---:B------:R-:W-:Y:S02]  /*8240*/  FMUL.FTZ R66, R0.reuse, R66 ;  /* 0x0000004200427220 */ /* 0x040fe40000410000 */
[----:B------:R-:W-:Y:S01]  /*8250*/  FMUL.FTZ R67, R0, R67 ;  /* 0x0000004300437220 */ /* 0x000fe20000410000 */
        /* <DEDUP_REMOVED lines=8> */
[C---:B------:R-:W-:Y:S01]  /*82e0*/  FMUL.FTZ R31, R0.reuse, R139 ;  /* 0x0000008b001f7220 */ /* 0x040fe20000410000 */
[----:B---3--:R-:W-:Y:S01]  /*82f0*/  LDSM.16.MT88.4 R180, [R226+0x1b800] ;  /* 0x01b80000e2b4783b */ /* 0x008fe20000004200 */
[----:B------:R-:W-:Y:S02]  /*8300*/  FMUL.FTZ R71, R0, R71 ;  /* 0x0000004700477220 */ /* 0x000fe40000410000 */
[C---:B------:R-:W-:Y:S02]  /*8310*/  FMUL.FTZ R72, R2.reuse, R72 ;  /* 0x0000004802487220 */ /* 0x040fe40000410000 */
[----:B------:R-:W-:Y:S01]  /*8320*/  FMUL.FTZ R73, R2, R73 ;  /* 0x0000004902497220 */ /* 0x000fe20000410000 */
[C---:B-1----:R-:W-:Y:S02]  /*8330*/  HMMA.16816.F32 R28, R160.reuse, R152, R28 ;  /* 0x00000098a01c723c */ /* 0x042fe4000000181c */
[----:B------:R-:W1:Y:S01]  /*8340*/  LDSM.16.MT88.4 R136, [R226+0x1a000] ;  /* 0x01a00000e288783b */ /* 0x000e620000004200 */
[C---:B------:R-:W-:Y:S02]  /*8350*/  FMUL.FTZ R74, R0.reuse, R74 ;  /* 0x0000004a004a7220 */ /* 0x040fe40000410000 */
[----:B------:R-:W-:Y:S02]  /*8360*/  FMUL.FTZ R75, R0, R75 ;  /* 0x0000004b004b7220 */ /* 0x000fe40000410000 */
[C---:B------:R-:W-:Y:S01]  /*8370*/  FMUL.FTZ R76, R2.reuse, R76 ;  /* 0x0000004c024c7220 */ /* 0x040fe20000410000 */
[C---:B------:R-:W-:Y:S02]  /*8380*/  HMMA.16816.F32 R32, R160.reuse, R154, R32 ;  /* 0x0000009aa020723c */ /* 0x040fe40000001820 */
[----:B------:R-:W-:Y:S02]  /*8390*/  LDSM.16.MT88.4 R152, [R228+0x1a800] ;  /* 0x01a80000e498783b */ /* 0x000fe40000004200 */
[----:B------:R-:W-:Y:S02]  /*83a0*/  FMUL.FTZ R77, R2, R77 ;  /* 0x0000004d024d7220 */ /* 0x000fe40000410000 */
[C---:B------:R-:W-:Y:S02]  /*83b0*/  FMUL.FTZ R78, R0.reuse, R78 ;  /* 0x0000004e004e7220 */ /* 0x040fe40000410000 */
[C---:B--2---:R-:W-:Y:S04]  /*83c0*/  HMMA.16816.F32 R36, R160.reuse, R144, R36 ;  /* 0x00000090a024723c */ /* 0x044fe80000001824 */
[----:B------:R-:W-:Y:S02]  /*83d0*/  FMUL.FTZ R79, R0, R79 ;  /* 0x0000004f004f7220 */ /* 0x000fe40000410000 */
[C---:B------:R-:W-:Y:S02]  /*83e0*/  FMUL.FTZ R80, R2.reuse, R80 ;  /* 0x0000005002507220 */ /* 0x040fe40000410000 */
[C---:B------:R-:W-:Y:S01]  /*83f0*/  HMMA.16816.F32 R40, R160.reuse, R146, R40 ;  /* 0x00000092a028723c */ /* 0x040fe20000001828 */
[----:B------:R-:W-:Y:S03]  /*8400*/  LDSM.16.MT88.4 R144, [R225+0x18800] ;  /* 0x01880000e190783b */ /* 0x000fe60000004200 */
[----:B------:R-:W-:Y:S02]  /*8410*/  FMUL.FTZ R81, R2, R81 ;  /* 0x0000005102517220 */ /* 0x000fe40000410000 */
[C---:B------:R-:W-:Y:S02]  /*8420*/  FMUL.FTZ R82, R0.reuse, R82 ;  /* 0x0000005200527220 */ /* 0x040fe40000410000 */
[----:B------:R-:W-:Y:S04]  /*8430*/  FMUL.FTZ R83, R0, R83 ;  /* 0x0000005300537220 */ /* 0x000fe80000410000 */
        /* <DEDUP_REMOVED lines=11> */
[C---:B------:R-:W-:Y:S04]  /*84f0*/  HMMA.16816.F32 R52, R160.reuse, R132, R52 ;  /* 0x00000084a034723c */ /* 0x040fe80000001834 */
[C---:B------:R-:W-:Y:S02]  /*8500*/  FMUL.FTZ R92, R2.reuse, R92 ;  /* 0x0000005c025c7220 */ /* 0x040fe40000410000 */
[----:B------:R-:W-:Y:S02]  /*8510*/  FMUL.FTZ R93, R2, R93 ;  /* 0x0000005d025d7220 */ /* 0x000fe40000410000 */
[C---:B------:R-:W-:Y:S01]  /*8520*/  HMMA.16816.F32 R56, R160.reuse, R134, R56 ;  /* 0x00000086a038723c */ /* 0x040fe20000001838 */
[----:B------:R-:W2:Y:S03]  /*8530*/  LDSM.16.MT88.4 R132, [R226+0x1c000] ;  /* 0x01c00000e284783b */ /* 0x000ea60000004200 */
[C---:B------:R-:W-:Y:S02]  /*8540*/  FMUL.FTZ R94, R0.reuse, R94 ;  /* 0x0000005e005e7220 */ /* 0x040fe40000410000 */
[----:B------:R-:W-:Y:S02]  /*8550*/  FMUL.FTZ R95, R0, R95 ;  /* 0x0000005f005f7220 */ /* 0x000fe40000410000 */
[C---:B------:R-:W-:Y:S04]  /*8560*/  HMMA.16816.F32 R60, R160.reuse, R140, R60 ;  /* 0x0000008ca03c723c */ /* 0x040fe8000000183c */
        /* <DEDUP_REMOVED lines=39> */
[--C-:B------:R-:W-:Y:S02]  /*87e0*/  FFMA.FTZ R192, R200, c[0x0][0x23c], -R169.reuse ;  /* 0x00008f00c8c07a23 */ /* 0x100fe400000108a9 */
[--C-:B------:R-:W-:Y:S02]  /*87f0*/  FFMA.FTZ R200, R179, c[0x0][0x23c], -R169.reuse ;  /* 0x00008f00b3c87a23 */ /* 0x100fe400000108a9 */
[C---:B------:R-:W-:Y:S01]  /*8800*/  HMMA.16816.F32 R104, R160.reuse, R134, R104 ;  /* 0x00000086a068723c */ /* 0x040fe20000001868 */
[----:B------:R-:W2:Y:S01]  /*8810*/  LDSM.16.MT88.4 R132, [R224+0x1e000] ;  /* 0x01e00000e084783b */ /* 0x000ea20000004200 */
[----:B------:R-:W-:Y:S02]  /*8820*/  MUFU.EX2 R192, R192 ;  /* 0x000000c000c07308 */ /* 0x000fe40000000800 */
[C---:B------:R-:W-:Y:S02]  /*8830*/  FMUL.FTZ R120, R2.reuse, R120 ;  /* 0x0000007802787220 */ /* 0x040fe40000410000 */
[----:B------:R-:W-:Y:S02]  /*8840*/  FMUL.FTZ R121, R2, R121 ;  /* 0x0000007902797220 */ /* 0x000fe40000410000 */
[C---:B---3--:R-:W-:Y:S04]  /*8850*/  HMMA.16816.F32 R108, R160.reuse, R140, R108 ;  /* 0x0000008ca06c723c */ /* 0x048fe8000000186c */
[C---:B------:R-:W-:Y:S01]  /*8860*/  FMUL.FTZ R122, R0.reuse, R122 ;  /* 0x0000007a007a7220 */ /* 0x040fe20000410000 */
[----:B------:R-:W-:Y:S01]  /*8870*/  MUFU.EX2 R200, R200 ;  /* 0x000000c800c87308 */ /* 0x000fe20000000800 */
[----:B------:R-:W-:Y:S02]  /*8880*/  FMUL.FTZ R123, R0, R123 ;  /* 0x0000007b007b7220 */ /* 0x000fe40000410000 */
[C---:B------:R-:W-:Y:S01]  /*8890*/  HMMA.16816.F32 R112, R160.reuse, R142, R112 ;  /* 0x0000008ea070723c */ /* 0x040fe20000001870 */
[----:B------:R-:W3:Y:S03]  /*88a0*/  LDSM.16.MT88.4 R140, [R228+0x18800] ;  /* 0x01880000e48c783b */ /* 0x000ee60000004200 */
[C---:B------:R-:W-:Y:S02]  /*88b0*/  FMUL.FTZ R124, R2.reuse, R124 ;  /* 0x0000007c027c7220 */ /* 0x040fe40000410000 */
[----:B------:R-:W-:Y:S02]  /*88c0*/  FMUL.FTZ R125, R2, R125 ;  /* 0x0000007d027d7220 */ /* 0x000fe40000410000 */
[----:B------:R-:W-:Y:S01]  /*88d0*/  FMUL.FTZ R126, R0, R126 ;  /* 0x0000007e007e7220 */ /* 0x000fe20000410000 */
[C---:B-1----:R-:W-:Y:S03]  /*88e0*/  HMMA.16816.F32 R116, R160.reuse, R136, R116 ;  /* 0x00000088a074723c */ /* 0x042fe60000001874 */
[--C-:B------:R-:W-:Y:S02]  /*88f0*/  FFMA.FTZ R199, R199, c[0x0][0x23c], -R169.reuse ;  /* 0x00008f00c7c77a23 */ /* 0x100fe400000108a9 */
[--C-:B------:R-:W-:Y:S02]  /*8900*/  FFMA.FTZ R196, R196, c[0x0][0x23c], -R168.reuse ;  /* 0x00008f00c4c47a23 */ /* 0x100fe400000108a8 */
[--C-:B------:R-:W-:Y:S01]  /*8910*/  FFMA.FTZ R201, R201, c[0x0][0x23c], -R168.reuse ;  /* 0x00008f00c9c97a23 */ /* 0x100fe200000108a8 */
[C---:B------:R-:W-:Y:S01]  /*8920*/  HMMA.16816.F32 R120, R160.reuse, R138, R120 ;  /* 0x0000008aa078723c */ /* 0x040fe20000001878 */
[----:B------:R-:W1:Y:S01]  /*8930*/  MUFU.EX2 R199, R199 ;  /* 0x000000c700c77308 */ /* 0x000e620000000800 */
[----:B------:R-:W4:Y:S02]  /*8940*/  LDSM.16.MT88.4 R136, [R226+0x18800] ;  /* 0x01880000e288783b */ /* 0x000f240000004200 */
[--C-:B------:R-:W-:Y:S02]  /*8950*/  FFMA.FTZ R203, R203, c[0x0][0x23c], -R169.reuse ;  /* 0x00008f00cbcb7a23 */ /* 0x100fe400000108a9 */
[--C-:B------:R-:W-:Y:S02]  /*8960*/  FFMA.FTZ R205, R205, c[0x0][0x23c], -R168.reuse ;  /* 0x00008f00cdcd7a23 */ /* 0x100fe400000108a8 */
[----:B------:R-:W-:Y:S03]  /*8970*/  FMUL.FTZ R127, R0, R127 ;  /* 0x0000007f007f7220 */ /* 0x000fe60000410000 */
[----:B------:R-:W-:Y:S01]  /*8980*/  MUFU.EX2 R196, R196 ;  /* 0x000000c400c47308 */ /* 0x000fe20000000800 */
[C---:B------:R-:W-:Y:S02]  /*8990*/  FMUL.FTZ R128, R2.reuse, R128 ;  /* 0x0000008002807220 */ /* 0x040fe40000410000 */
[----:B------:R-:W-:Y:S01]  /*89a0*/  FMUL.FTZ R129, R2, R129 ;  /* 0x0000008102817220 */ /* 0x000fe20000410000 */
[C---:B--2---:R-:W-:Y:S03]  /*89b0*/  HMMA.16816.F32 R124, R160.reuse, R132, R124 ;  /* 0x00000084a07c723c */ /* 0x044fe6000000187c */
[C---:B------:R-:W-:Y:S02]  /*89c0*/  FMUL.FTZ R130, R0.reuse, R130 ;  /* 0x0000008200827220 */ /* 0x040fe40000410000 */
[----:B------:R-:W-:Y:S01]  /*89d0*/  FMUL.FTZ R131, R0, R131 ;  /* 0x0000008300837220 */ /* 0x000fe20000410000 */
[----:B------:R-:W2:Y:S01]  /*89e0*/  MUFU.EX2 R201, R201 ;  /* 0x000000c900c97308 */ /* 0x000ea20000000800 */
[--C-:B------:R-:W-:Y:S02]  /*89f0*/  FFMA.FTZ R206, R206, c[0x0][0x23c], -R168.reuse ;  /* 0x00008f00cece7a23 */ /* 0x100fe400000108a8 */
[--C-:B------:R-:W-:Y:S03]  /*8a00*/  FFMA.FTZ R207, R207, c[0x0][0x23c], -R168.reuse ;  /* 0x00008f00cfcf7a23 */ /* 0x100fe600000108a8 */
[----:B------:R-:W-:Y:S01]  /*8a10*/  HMMA.16816.F32 R128, R160, R134, R128 ;  /* 0x00000086a080723c */ /* 0x000fe20000001880 */
[----:B------:R-:W-:Y:S02]  /*8a20*/  LDSM.16.MT88.4 R160, [R224+0x1a800] ;  /* 0x01a80000e0a0783b */ /* 0x000fe40000004200 */
[----:B-1----:R-:W-:Y:S01]  /*8a30*/  F2FP.PACK_AB R132, R199, R192 ;  /* 0x000000c0c784723e */ /* 0x002fe200000000ff */
[----:B------:R-:W1:Y:S01]  /*8a40*/  MUFU.EX2 R203, R203 ;  /* 0x000000cb00cb7308 */ /* 0x000e620000000800 */
[--C-:B------:R-:W-:Y:S02]  /*8a50*/  FFMA.FTZ R202, R202, c[0x0][0x23c], -R169.reuse ;  /* 0x00008f00caca7a23 */ /* 0x100fe400000108a9 */
[--C-:B------:R-:W-:Y:S02]  /*8a60*/  FFMA.FTZ R198, R198, c[0x0][0x23c], -R169.reuse ;  /* 0x00008f00c6c67a23 */ /* 0x100fe400000108a9 */
[--C-:B------:R-:W-:Y:S03]  /*8a70*/  FFMA.FTZ R197, R197, c[0x0][0x23c], -R168.reuse ;  /* 0x00008f00c5c57a23 */ /* 0x100fe600000108a8 */
[--C-:B------:R-:W-:Y:S02]  /*8a80*/  FFMA.FTZ R195, R195, c[0x0][0x23c], -R168.reuse ;  /* 0x00008f00c3c37a23 */ /* 0x100fe400000108a8 */
[----:B------:R-:W5:Y:S01]  /*8a90*/  MUFU.EX2 R205, R205 ;  /* 0x000000cd00cd7308 */ /* 0x000f620000000800 */
[--C-:B------:R-:W-:Y:S02]  /*8aa0*/  FFMA.FTZ R194, R194, c[0x0][0x23c], -R169.reuse ;  /* 0x00008f00c2c27a23 */ /* 0x100fe400000108a9 */
[----:B------:R-:W-:Y:S01]  /*8ab0*/  FFMA.FTZ R169, R193, c[0x0][0x23c], -R169 ;  /* 0x00008f00c1a97a23 */ /* 0x000fe200000108a9 */
[----:B--2---:R-:W-:Y:S01]  /*8ac0*/  F2FP.PACK_AB R133, R201, R196 ;  /* 0x000000c4c985723e */ /* 0x004fe200000000ff */
[--C-:B------:R-:W-:Y:S02]  /*8ad0*/  FFMA.FTZ R166, R166, c[0x0][0x23c], -R168.reuse ;  /* 0x00008f00a6a67a23 */ /* 0x100fe400000108a8 */
[----:B------:R-:W-:Y:S03]  /*8ae0*/  FFMA.FTZ R168, R165, c[0x0][0x23c], -R168 ;  /* 0x00008f00a5a87a23 */ /* 0x000fe600000108a8 */
[----:B------:R-:W-:Y:S01]  /*8af0*/  MUFU.EX2 R193, R169 ;  /* 0x000000a900c17308 */ /* 0x000fe20000000800 */
[----:B-1----:R-:W-:Y:S09]  /*8b00*/  F2FP.PACK_AB R134, R200, R203 ;  /* 0x000000cbc886723e */ /* 0x002ff200000000ff */
[----:B------:R-:W-:Y:S01]  /*8b10*/  MUFU.EX2 R165, R168 ;  /* 0x000000a800a57308 */ /* 0x000fe20000000800 */
[----:B-----5:R-:W-:Y:S09]  /*8b20*/  F2FP.PACK_AB R135, R205, R204 ;  /* 0x000000cccd87723e */ /* 0x020ff200000000ff */
[----:B------:R-:W-:Y:S01]  /*8b30*/  MUFU.EX2 R206, R206 ;  /* 0x000000ce00ce7308 */ /* 0x000fe20000000800 */
[C---:B---3--:R-:W-:Y:S08]  /*8b40*/  HMMA.16816.F32 R4, R132.reuse, R140, R4 ;  /* 0x0000008c8404723c */ /* 0x048ff00000001804 */
[C---:B------:R-:W-:Y:S01]  /*8b50*/  HMMA.16816.F32 R8, R132.reuse, R142, R8 ;  /* 0x0000008e8408723c */ /* 0x040fe20000001808 */
[----:B------:R-:W1:Y:S01]  /*8b60*/  LDSM.16.MT88.4 R140, [R226+0x1a800] ;  /* 0x01a80000e28c783b */ /* 0x000e620000004200 */
[----:B------:R-:W-:Y:S06]  /*8b70*/  MUFU.EX2 R207, R207 ;  /* 0x000000cf00cf7308 */ /* 0x000fec0000000800 */
[C---:B----4-:R-:W-:Y:S04]  /*8b80*/  HMMA.16816.F32 R12, R132.reuse, R136, R12 ;  /* 0x00000088840c723c */ /* 0x050fe8000000180c */
[----:B------:R-:W-:Y:S04]  /*8b90*/  MUFU.EX2 R202, R202 ;  /* 0x000000ca00ca7308 */ /* 0x000fe80000000800 */
[C---:B------:R-:W-:Y:S01]  /*8ba0*/  HMMA.16816.F32 R16, R132.reuse, R138, R16 ;  /* 0x0000008a8410723c */ /* 0x040fe20000001810 */
[----:B------:R-:W2:Y:S05]  /*8bb0*/  LDSM.16.MT88.4 R136, [R228+0x1c800] ;  /* 0x01c80000e488783b */ /* 0x000eaa0000004200 */
[----:B------:R-:W3:Y:S02]  /*8bc0*/  MUFU.EX2 R198, R198 ;  /* 0x000000c600c67308 */ /* 0x000ee40000000800 */
[C---:B------:R-:W-:Y:S08]  /*8bd0*/  HMMA.16816.F32 R20, R132.reuse, R144, R20 ;  /* 0x000000908414723c */ /* 0x040ff00000001814 */
[C---:B------:R-:W-:Y:S01]  /*8be0*/  HMMA.16816.F32 R24, R132.reuse, R146, R24 ;  /* 0x000000928418723c */ /* 0x040fe20000001818 */
[----:B------:R-:W4:Y:S01]  /*8bf0*/  LDSM.16.MT88.4 R144, [R226+0x1c800] ;  /* 0x01c80000e290783b */ /* 0x000f220000004200 */
[----:B------:R-:W-:Y:S06]  /*8c00*/  MUFU.EX2 R197, R197 ;  /* 0x000000c500c57308 */ /* 0x000fec0000000800 */
[C---:B------:R-:W-:Y:S04]  /*8c10*/  HMMA.16816.F32 R28, R132.reuse, R148, R28 ;  /* 0x00000094841c723c */ /* 0x040fe8000000181c */
[----:B------:R-:W5:Y:S01]  /*8c20*/  MUFU.EX2 R195, R195 ;  /* 0x000000c300c37308 */ /* 0x000f620000000800 */
[----:B---3--:R-:W-:Y:S03]  /*8c30*/  F2FP.PACK_AB R168, R198, R202 ;  /* 0x000000cac6a8723e */ /* 0x008fe600000000ff */
[C---:B------:R-:W-:Y:S01]  /*8c40*/  HMMA.16816.F32 R32, R132.reuse, R150, R32 ;  /* 0x000000968420723c */ /* 0x040fe20000001820 */
[----:B------:R-:W3:Y:S05]  /*8c50*/  LDSM.16.MT88.4 R148, [R225+0x1c800] ;  /* 0x01c80000e194783b */ /* 0x000eea0000004200 */
[----:B------:R-:W2:Y:S02]  /*8c60*/  MUFU.EX2 R194, R194 ;  /* 0x000000c200c27308 */ /* 0x000ea40000000800 */
[C---:B------:R-:W-:Y:S08]  /*8c70*/  HMMA.16816.F32 R36, R132.reuse, R152, R36 ;  /* 0x000000988424723c */ /* 0x040ff00000001824 */
[C---:B------:R-:W-:Y:S01]  /*8c80*/  HMMA.16816.F32 R40, R132.reuse, R154, R40 ;  /* 0x0000009a8428723c */ /* 0x040fe20000001828 */
[----:B------:R-:W-:Y:S01]  /*8c90*/  LDSM.16.MT88.4 R152, [R225+0x1e800] ;  /* 0x01e80000e198783b */ /* 0x000fe20000004200 */
[----:B------:R-:W2:Y:S02]  /*8ca0*/  MUFU.EX2 R166, R166 ;  /* 0x000000a600a67308 */ /* 0x000ea40000000800 */
[----:B-----5:R-:W-:Y:S04]  /*8cb0*/  F2FP.PACK_AB R169, R195, R197 ;  /* 0x000000c5c3a9723e */ /* 0x020fe800000000ff */
[C---:B-1----:R-:W-:Y:S08]  /*8cc0*/  HMMA.16816.F32 R44, R132.reuse, R140, R44 ;  /* 0x0000008c842c723c */ /* 0x042ff0000000182c */
[C---:B------:R-:W-:Y:S01]  /*8cd0*/  HMMA.16816.F32 R48, R132.reuse, R142, R48 ;  /* 0x0000008e8430723c */ /* 0x040fe20000001830 */
[----:B------:R-:W1:Y:S07]  /*8ce0*/  LDSM.16.MT88.4 R140, [R224+0x1c800] ;  /* 0x01c80000e08c783b */ /* 0x000e6e0000004200 */
[C---:B------:R-:W-:Y:S08]  /*8cf0*/  HMMA.16816.F32 R52, R132.reuse, R156, R52 ;  /* 0x0000009c8434723c */ /* 0x040ff00000001834 */
        /* <DEDUP_REMOVED lines=27> */
[----:B------:R-:W-:Y:S01]  /*8eb0*/  HMMA.16816.F32 R128, R132, R150, R128 ;  /* 0x000000968480723c */ /* 0x000fe20000001880 */
[----:B------:R-:W-:Y:S06]  /*8ec0*/  LDSM.16.MT88.4 R148, [R226+0x1b000] ;  /* 0x01b00000e294783b */ /* 0x000fec0000004200 */
[----:B------:R-:W-:Y:S02]  /*8ed0*/  F2FP.PACK_AB R132, R176, R167 ;  /* 0x000000a7b084723e */ /* 0x000fe400000000ff */
[-C--:B------:R-:W-:Y:S03]  /*8ee0*/  F2FP.PACK_AB R133, R172, R175.reuse ;  /* 0x000000afac85723e */ /* 0x080fe600000000ff */
[----:B------:R-:W-:Y:S02]  /*8ef0*/  F2FP.PACK_AB R134, R171, R170 ;  /* 0x000000aaab86723e */ /* 0x000fe400000000ff */
[----:B------:R-:W-:Y:S07]  /*8f00*/  F2FP.PACK_AB R135, R207, R206 ;  /* 0x000000cecf87723e */ /* 0x000fee00000000ff */
        /* <DEDUP_REMOVED lines=23> */
[----:B------:R-:W-:Y:S07]  /*9080*/  LDSM.16.MT88.4 R156, [R228+0x19800] ;  /* 0x01980000e49c783b */ /* 0x000fee0000004200 */
[C---:B------:R-:W-:Y:S08]  /*9090*/  HMMA.16816.F32 R68, R132.reuse, R160, R68 ;  /* 0x000000a08444723c */ /* 0x040ff00000001844 */
[C---:B------:R-:W-:Y:S08]  /*90a0*/  HMMA.16816.F32 R72, R132.reuse, R162, R72 ;  /* 0x000000a28448723c */ /* 0x040ff00000001848 */
[C---:B--2---:R-:W-:Y:S08]  /*90b0*/  HMMA.16816.F32 R76, R132.reuse, R136, R76 ;  /* 0x00000088844c723c */ /* 0x044ff0000000184c */
[C---:B------:R-:W-:Y:S01]  /*90c0*/  HMMA.16816.F32 R80, R132.reuse, R138, R80 ;  /* 0x0000008a8450723c */ /* 0x040fe20000001850 */
[----:B------:R-:W2:Y:S07]  /*90d0*/  LDSM.16.MT88.4 R136, [R226+0x1f000] ;  /* 0x01f00000e288783b */ /* 0x000eae0000004200 */
[C---:B----4-:R-:W-:Y:S08]  /*90e0*/  HMMA.16816.F32 R84, R132.reuse, R144, R84 ;  /* 0x000000908454723c */ /* 0x050ff00000001854 */
[C---:B------:R-:W-:Y:S01]  /*90f0*/  HMMA.16816.F32 R88, R132.reuse, R146, R88 ;  /* 0x000000928458723c */ /* 0x040fe20000001858 */
[----:B------:R-:W3:Y:S07]  /*9100*/  LDSM.16.MT88.4 R144, [R225+0x1f000] ;  /* 0x01f00000e190783b */ /* 0x000eee0000004200 */
[C---:B-1----:R-:W-:Y:S08]  /*9110*/  HMMA.16816.F32 R92, R132.reuse, R140, R92 ;  /* 0x0000008c845c723c */ /* 0x042ff0000000185c */
[C---:B------:R-:W-:Y:S01]  /*9120*/  HMMA.16816.F32 R96, R132.reuse, R142, R96 ;  /* 0x0000008e8460723c */ /* 0x040fe20000001860 */
[----:B------:R-:W-:Y:S07]  /*9130*/  LDSM.16.MT88.4 R140, [R225+0x19800] ;  /* 0x01980000e18c783b */ /* 0x000fee0000004200 */
[C---:B-----5:R-:W-:Y:S08]  /*9140*/  HMMA.16816.F32 R100, R132.reuse, R148, R100 ;  /* 0x000000948464723c */ /* 0x060ff00000001864 */
[C---:B------:R-:W-:Y:S01]  /*9150*/  HMMA.16816.F32 R104, R132.reuse, R150, R104 ;  /* 0x000000968468723c */ /* 0x040fe20000001868 */
[----:B------:R-:W1:Y:S07]  /*9160*/  LDSM.16.MT88.4 R148, [R226+0x19800] ;  /* 0x01980000e294783b */ /* 0x000e6e0000004200 */
[C---:B--2---:R-:W-:Y:S07]  /*9170*/  HMMA.16816.F32 R108, R132.reuse, R136, R108 ;  /* 0x00000088846c723c */ /* 0x044fee000000186c */
[----:B------:R-:W-:Y:S01]  /*9180*/  MOV R137, R175 ;  /* 0x000000af00897202 */ /* 0x000fe20000000f00 */
[C---:B------:R-:W-:Y:S04]  /*9190*/  HMMA.16816.F32 R112, R132.reuse, R138, R112 ;  /* 0x0000008a8470723c */ /* 0x040fe80000001870 */
[----:B------:R-:W-:Y:S02]  /*91a0*/  MOV R136, R176 ;  /* 0x000000b000887202 */ /* 0x000fe40000000f00 */
[----:B------:R-:W-:Y:S01]  /*91b0*/  LDSM.16.MT88.4 R176, [R228+0x1b800] ;  /* 0x01b80000e4b0783b */ /* 0x000fe20000004200 */
[----:B------:R-:W-:Y:S01]  /*91c0*/  MOV R139, R172 ;  /* 0x000000ac008b7202 */ /* 0x000fe20000000f00 */
[C---:B---3--:R-:W-:Y:S06]  /*91d0*/  HMMA.16816.F32 R116, R132.reuse, R144, R116 ;  /* 0x000000908474723c */ /* 0x048fec0000001874 */
[----:B------:R-:W2:Y:S02]  /*91e0*/  LDSM.16.MT88.4 R172, [R224+0x19800] ;  /* 0x01980000e0ac783b */ /* 0x000ea40000004200 */
[C---:B------:R-:W-:Y:S08]  /*91f0*/  HMMA.16816.F32 R120, R132.reuse, R146, R120 ;  /* 0x000000928478723c */ /* 0x040ff00000001878 */
[C---:B------:R-:W-:Y:S08]  /*9200*/  HMMA.16816.F32 R124, R132.reuse, R152, R124 ;  /* 0x00000098847c723c */ /* 0x040ff0000000187c */
[----:B------:R-:W-:Y:S07]  /*9210*/  HMMA.16816.F32 R128, R132, R154, R128 ;  /* 0x0000009a8480723c */ /* 0x000fee0000001880 */
[----:B------:R-:W-:Y:S02]  /*9220*/  MOV R134, R171 ;  /* 0x000000ab00867202 */ /* 0x000fe40000000f00 */
[----:B------:R-:W-:Y:S03]  /*9230*/  MOV R135, R170 ;  /* 0x000000aa00877202 */ /* 0x000fe60000000f00 */
[----:B------:R-:W-:Y:S02]  /*9240*/  F2FP.PACK_AB R170, R193, R194 ;  /* 0x000000c2c1aa723e */ /* 0x000fe400000000ff */
[----:B------:R-:W-:Y:S07]  /*9250*/  F2FP.PACK_AB R171, R165, R166 ;  /* 0x000000a6a5ab723e */ /* 0x000fee00000000ff */
[C---:B------:R-:W-:Y:S01]  /*9260*/  HMMA.16816.F32 R160, R168.reuse, R156, R4 ;  /* 0x0000009ca8a0723c */ /* 0x040fe20000001804 */
[----:B------:R-:W3:Y:S07]  /*9270*/  LDSM.16.MT88.4 R4, [R225+0x1b800] ;  /* 0x01b80000e104783b */ /* 0x000eee0000004200 */
[C---:B------:R-:W-:Y:S01]  /*9280*/  HMMA.16816.F32 R156, R168.reuse, R158, R8 ;  /* 0x0000009ea89c723c */ /* 0x040fe20000001808 */
[----:B------:R-:W4:Y:S07]  /*9290*/  LDSM.16.MT88.4 R8, [R224+0x1b800] ;  /* 0x01b80000e008783b */ /* 0x000f2e0000004200 */
[C---:B-1----:R-:W-:Y:S07]  /*92a0*/  HMMA.16816.F32 R152, R168.reuse, R148, R12 ;  /* 0x00000094a898723c */ /* 0x042fee000000180c */
[----:B------:R-:W-:Y:S01]  /*92b0*/  MOV R14, R139 ;  /* 0x0000008b000e7202 */ /* 0x000fe20000000f00 */
[C---:B------:R-:W-:Y:S04]  /*92c0*/  HMMA.16816.F32 R148, R168.reuse, R150, R16 ;  /* 0x00000096a894723c */ /* 0x040fe80000001810 */
[----:B------:R-:W-:Y:S03]  /*92d0*/  MOV R15, R136 ;  /* 0x00000088000f7202 */ /* 0x000fe60000000f00 */
[----:B------:R-:W-:Y:S01]  /*92e0*/  MOV R19, R137 ;  /* 0x0000008900137202 */ /* 0x000fe20000000f00 */
[C---:B------:R-:W-:Y:S01]  /*92f0*/  HMMA.16816.F32 R144, R168.reuse, R140, R20 ;  /* 0x0000008ca890723c */ /* 0x040fe20000001814 */
[----:B------:R-:W-:Y:S07]  /*9300*/  LDSM.16.MT88.4 R20, [R225+0x1d800] ;  /* 0x01d80000e114783b */ /* 0x000fee0000004200 */
[C---:B------:R-:W-:Y:S01]  /*9310*/  HMMA.16816.F32 R140, R168.reuse, R142, R24 ;  /* 0x0000008ea88c723c */ /* 0x040fe20000001818 */
[----:B------:R-:W-:Y:S07]  /*9320*/  LDSM.16.MT88.4 R24, [R224+0x1d800] ;  /* 0x01d80000e018783b */ /* 0x000fee0000004200 */
[C---:B--2---:R-:W-:Y:S01]  /*9330*/  HMMA.16816.F32 R136, R168.reuse, R172, R28 ;  /* 0x000000aca888723c */ /* 0x044fe2000000181c */
[----:B------:R-:W-:Y:S06]  /*9340*/  LDSM.16.MT88.4 R28, [R228+0x1f800] ;  /* 0x01f80000e41c783b */ /* 0x000fec0000004200 */
[----:B------:R-:W-:Y:S02]  /*9350*/  MOV R173, R134 ;  /* 0x0000008600ad7202 */ /* 0x000fe40000000f00 */
[----:B------:R-:W-:Y:S02]  /*9360*/  MOV R172, R135 ;  /* 0x0000008700ac7202 */ /* 0x000fe40000000f00 */
[C---:B------:R-:W-:Y:S01]  /*9370*/  HMMA.16816.F32 R132, R168.reuse, R174, R32 ;  /* 0x000000aea884723c */ /* 0x040fe20000001820 */
[----:B------:R-:W-:Y:S06]  /*9380*/  LDSM.16.MT88.4 R32, [R226+0x1f800] ;  /* 0x01f80000e220783b */ /* 0x000fec0000004200 */
[----:B------:R-:W-:Y:S01]  /*9390*/  MOV R175, R14 ;  /* 0x0000000e00af7202 */ /* 0x000fe20000000f00 */
[C---:B------:R-:W-:Y:S01]  /*93a0*/  HMMA.16816.F32 R36, R168.reuse, R176, R36 ;  /* 0x000000b0a824723c */ /* 0x040fe20000001824 */
[----:B------:R-:W2:Y:S03]  /*93b0*/  LDL.LU R176, [R1+0x4] ;  /* 0x0000040001b07983 */ /* 0x000ea60000300800 */
[----:B------:R-:W-:Y:S02]  /*93c0*/  MOV R174, R15 ;  /* 0x0000000f00ae7202 */ /* 0x000fe40000000f00 */
[----:B------:R-:W1:Y:S01]  /*93d0*/  LDSM.16.MT88.4 R12, [R228+0x1d800] ;  /* 0x01d80000e40c783b */ /* 0x000e620000004200 */
[----:B------:R-:W-:Y:S01]  /*93e0*/  MOV R177, R19 ;  /* 0x0000001300b17202 */ /* 0x000fe20000000f00 */
[C---:B------:R-:W-:Y:S06]  /*93f0*/  HMMA.16816.F32 R40, R168.reuse, R178, R40 ;  /* 0x000000b2a828723c */ /* 0x040fec0000001828 */
[----:B------:R-:W5:Y:S02]  /*9400*/  LDL.LU R179, [R1+0x8] ;  /* 0x0000080001b37983 */ /* 0x000f640000300800 */
[C---:B------:R-:W-:Y:S02]  /*9410*/  HMMA.16816.F32 R44, R168.reuse, R180, R44 ;  /* 0x000000b4a82c723c */ /* 0x040fe4000000182c */
[----:B------:R-:W1:Y:S06]  /*9420*/  LDSM.16.MT88.4 R16, [R226+0x1d800] ;  /* 0x01d80000e210783b */ /* 0x000e6c0000004200 */
        /* <DEDUP_REMOVED lines=21> */
[C---:B----4-:R-:W-:Y:S08]  /*9580*/  HMMA.16816.F32 R124, R168.reuse, R8, R124 ;  /* 0x00000008a87c723c */ /* 0x050ff0000000187c */
[----:B------:R-:W-:Y:S04]  /*9590*/  HMMA.16816.F32 R128, R168, R10, R128 ;  /* 0x0000000aa880723c */ /* 0x000fe80000001880 */
[----:B--2---:R-:W-:Y:S04]  /*95a0*/  FFMA.FTZ R187, R0, R176, R187 ;  /* 0x000000b000bb7223 */ /* 0x004fe800000100bb */
[----:B------:R-:W-:Y:S04]  /*95b0*/  FADD.FTZ R186, R186, R187 ;  /* 0x000000bbbaba7221 */ /* 0x000fe80000010000 */
[----:B------:R-:W-:Y:S04]  /*95c0*/  FADD.FTZ R15, R185, R186 ;  /* 0x000000bab90f7221 */ /* 0x000fe80000010000 */
[----:B------:R-:W-:Y:S02]  /*95d0*/  FADD.FTZ R15, R184, R15 ;  /* 0x0000000fb80f7221 */ /* 0x000fe40000010000 */
[----:B-----5:R-:W-:Y:S02]  /*95e0*/  FFMA.FTZ R191, R2, R179, R191 ;  /* 0x000000b302bf7223 */ /* 0x020fe400000100bf */
[----:B------:R-:W-:Y:S02]  /*95f0*/  FADD.FTZ R196, R196, R15 ;  /* 0x0000000fc4c47221 */ /* 0x000fe40000010000 */
        /* <DEDUP_REMOVED lines=12> */
[----:B------:R-:W-:Y:S04]  /*96c0*/  FADD.FTZ R200, R200, R203 ;  /* 0x000000cbc8c87221 */ /* 0x000fe80000010000 */
[----:B------:R-:W-:Y:S01]  /*96d0*/  FADD.FTZ R0, R167, R200 ;  /* 0x000000c8a7007221 */ /* 0x000fe20000010000 */
[----:B------:R-:W-:Y:S03]  /*96e0*/  MOV R167, R164 ;  /* 0x000000a400a77202 */ /* 0x000fe60000000f00 */
[----:B------:R-:W-:Y:S04]  /*96f0*/  FADD.FTZ R0, R174, R0 ;  /* 0x00000000ae007221 */ /* 0x000fe80000010000 */
[----:B------:R-:W-:Y:S04]  /*9700*/  FADD.FTZ R0, R172, R0 ;  /* 0x00000000ac007221 */ /* 0x000fe80000010000 */
        /* <DEDUP_REMOVED lines=9> */
[----:B------:R-:W-:Y:S03]  /*97a0*/  FADD.FTZ R2, R165, R166 ;  /* 0x000000a6a5027221 */ /* 0x000fe60000010000 */
[----:B------:R1:W-:Y:S04]  /*97b0*/  STL [R1+0x8], R0 ;  /* 0x0000080001007387 */ /* 0x0003e80000100800 */
[----:B------:R2:W-:Y:S01]  /*97c0*/  STL [R1+0x4], R2 ;  /* 0x0000040201007387 */ /* 0x0005e20000100800 */
[----:B-1----:R-:W-:Y:S01]  /*97d0*/  MOV R0, R3 ;  /* 0x0000000300007202 */ /* 0x002fe20000000f00 */
[----:B--2---:R-:W-:-:S05]  /*97e0*/  @P5 BRA `(.L_x_1565) ;  /* 0xffffc80000005947 */ /* 0x004fca000383ffff */
.L_x_1564:
[----:B------:R-:W2:Y:S01]  /*97f0*/  LDL.LU R2, [R1+0x8] ;  /* 0x0000080001027983 */ /* 0x000ea20000300800 */
[----:B------:R-:W-:Y:S01]  /*9800*/  MOV R5, 0x3f800000 ;  /* 0x3f80000000057802 */ /* 0x000fe20000000f00 */
[----:B------:R-:W1:Y:S01]  /*9810*/  S2UR UR6, SR_CTAID.Y ;  /* 0x00000000000679c3 */ /* 0x000e620000002600 */
[----:B------:R-:W-:Y:S01]  /*9820*/  UISETP.NE.AND UP0, UPT, UR11, -0x1, UPT ;  /* 0xffffffff0b00788c */ /* 0x000fe2000bf05270 */
[----:B------:R-:W3:Y:S01]  /*9830*/  LDL.LU R4, [R1+0x4] ;  /* 0x0000040001047983 */ /* 0x000ee20000300800 */
[----:B------:R-:W-:Y:S01]  /*9840*/  ULDC.64 UR4, c[0x0][0x1e8] ;  /* 0x00007a0000047ab9 */ /* 0x000fe20000000a00 */
[----:B------:R-:W-:Y:S01]  /*9850*/  BSSY B0, `(.L_x_1568) ;  /* 0x000018d000007945 */ /* 0x000fe20003800000 */
[----:B------:R-:W-:-:S02]  /*9860*/  ULDC UR8, c[0x0][0x214] ;  /* 0x0000850000087ab9 */ /* 0x000fc40000000800 */
[----:B------:R-:W-:Y:S01]  /*9870*/  UMOV UR26, URZ ;  /* 0x0000003f001a7c82 */ /* 0x000fe20008000000 */
[----:B------:R-:W4:Y:S01]  /*9880*/  S2UR UR9, SR_CTAID.X ;  /* 0x00000000000979c3 */ /* 0x000f220000002500 */
[----:B------:R-:W-:-:S03]  /*9890*/  UMOV UR27, URZ ;  /* 0x0000003f001b7c82 */ /* 0x000fc60008000000 */
[----:B------:R-:W-:-:S04]  /*98a0*/  @UP0 UIMAD.WIDE.U32 UR20, UR11, UR4, URZ ;  /* 0x000000040b1402a5 */ /* 0x000fc8000f8e003f */
[----:B------:R-:W-:Y:S01]  /*98b0*/  @UP0 UIMAD UR7, UR11, UR5, UR21 ;  /* 0x000000050b0702a4 */ /* 0x000fe2000f8e0215 */
[----:B------:R-:W5:Y:S02]  /*98c0*/  S2UR UR10, SR_CTAID.Z ;  /* 0x00000000000a79c3 */ /* 0x000f640000002700 */
        /* <DEDUP_REMOVED lines=27> */
[----:B-----5:R-:W-:-:S02]  /*9a80*/  UIMAD UR15, UR10, UR15, UR4 ;  /* 0x0000000f0a0f72a4 */ /* 0x020fc4000f8e0204 */
        /* <DEDUP_REMOVED lines=10> */
[----:B------:R-:W1:Y:S01]  /*9b30*/  SHFL.BFLY PT, R2, R9, 0x1, 0x1f ;  /* 0x0c201f0009027f89 */ /* 0x000e6200000e0000 */
[----:B------:R-:W-:-:S03]  /*9b40*/  MOV R4, 0x3f800000 ;  /* 0x3f80000000047802 */ /* 0x000fc60000000f00 */
[----:B------:R-:W2:Y:S01]  /*9b50*/  SHFL.BFLY PT, R0, R7, 0x1, 0x1f ;  /* 0x0c201f0007007f89 */ /* 0x000ea200000e0000 */
[----:B-1----:R-:W-:Y:S02]  /*9b60*/  FADD.FTZ R2, R9, R2 ;  /* 0x0000000209027221 */ /* 0x002fe40000010000 */
[----:B--2---:R-:W-:-:S03]  /*9b70*/  FADD.FTZ R0, R7, R0 ;  /* 0x0000000007007221 */ /* 0x004fc60000010000 */
[----:B------:R-:W-:Y:S02]  /*9b80*/  FSETP.NE.FTZ.AND P4, PT, R2, RZ, PT ;  /* 0x000000ff0200720b */ /* 0x000fe40003f95000 */
[----:B------:R-:W-:-:S11]  /*9b90*/  FSETP.NE.FTZ.AND P3, PT, R0, RZ, PT ;  /* 0x000000ff0000720b */ /* 0x000fd60003f75000 */
[----:B------:R-:W1:Y:S08]  /*9ba0*/  @P4 MUFU.RCP R4, R2 ;  /* 0x0000000200044308 */ /* 0x000e700000001000 */
[----:B------:R-:W2:Y:S01]  /*9bb0*/  @P3 MUFU.RCP R5, R0 ;  /* 0x0000000000053308 */ /* 0x000ea20000001000 */
[----:B-1----:R-:W-:-:S07]  /*9bc0*/  FMUL.FTZ R160, R4, R160 ;  /* 0x000000a004a07220 */ /* 0x002fce0000410000 */
[----:B------:R-:W1:Y:S01]  /*9bd0*/  @P4 MUFU.LG2 R2, R2 ;  /* 0x0000000200024308 */ /* 0x000e620000000c00 */
[C---:B------:R-:W-:Y:S02]  /*9be0*/  FMUL.FTZ R161, R4.reuse, R161 ;  /* 0x000000a104a17220 */ /* 0x040fe40000410000 */
        /* <DEDUP_REMOVED lines=339> */
.L_x_1569:
[----:B---34-:R-:W-:Y:S05]  /*b120*/  BSYNC B0 ;  /* 0x0000000000007941 */ /* 0x018fea0003800000 */
.L_x_1568:
[----:B------:R-:W3:Y:S01]  /*b130*/  S2R R4, SR_TID.X ;  /* 0x0000000000047919 */ /* 0x000ee20000002100 */
[----:B------:R-:W-:Y:S01]  /*b140*/  SHF.R.S32.HI R2, RZ, 0x1f, R246 ;  /* 0x0000001fff027819 */ /* 0x000fe200000114f6 */
[----:B------:R-:W-:Y:S01]  /*b150*/  USHF.R.S32.HI UR6, URZ, 0x1f, UR10 ;  /* 0x0000001f3f067899 */ /* 0x000fe2000801140a */
[----:B------:R-:W-:Y:S01]  /*b160*/  IADD3 R6, P0, R246, UR20, RZ ;  /* 0x00000014f6067c10 */ /* 0x000fe2000ff1e0ff */
[----:B------:R-:W4:Y:S01]  /*b170*/  S2R R0, SR_CTAID.Z ;  /* 0x0000000000007919 */ /* 0x000f220000002700 */
[----:B------:R-:W-:Y:S01]  /*b180*/  ULDC.64 UR4, c[0x0][0x1f0] ;  /* 0x00007c0000047ab9 */ /* 0x000fe20000000a00 */
[----:B------:R-:W-:Y:S01]  /*b190*/  BSSY B0, `(.L_x_1570) ;  /* 0x000001d000007945 */ /* 0x000fe20003800000 */
[----:B------:R-:W-:Y:S01]  /*b1a0*/  IADD3.X R7, R2, UR7, RZ, P0, !PT ;  /* 0x0000000702077c10 */ /* 0x000fe200087fe4ff */
[----:B------:R-:W-:Y:S01]  /*b1b0*/  UIMAD UR4, UR6, UR4, URZ ;  /* 0x00000004060472a4 */ /* 0x000fe2000f8e023f */
[----:B------:R-:W-:-:S03]  /*b1c0*/  ISETP.GE.AND P0, PT, R248, UR19, PT ;  /* 0x00000013f8007c0c */ /* 0x000fc6000bf06270 */
[----:B------:R-:W-:Y:S01]  /*b1d0*/  UIMAD UR4, UR10, UR5, UR4 ;  /* 0x000000050a0472a4 */ /* 0x000fe2000f8e0204 */
[----:B---3--:R-:W-:-:S04]  /*b1e0*/  SHF.R.S32.HI R3, RZ, 0x1f, R4 ;  /* 0x0000001fff037819 */ /* 0x008fc80000011404 */
[----:B------:R-:W-:Y:S01]  /*b1f0*/  LEA.HI R3, R3, R4, RZ, 0x3 ;  /* 0x0000000403037211 */ /* 0x000fe200078f18ff */
[----:B----4-:R-:W-:-:S03]  /*b200*/  IMAD.WIDE.U32 R6, R0, c[0x0][0x1f0], R6 ;  /* 0x00007c0000067a25 */ /* 0x010fc600078e0006 */
        /* <DEDUP_REMOVED lines=17> */
[----:B-1----:R1:W-:Y:S04]  /*b320*/  @!P4 STG.E.128 [R76.64], R64 ;  /* 0x000000404c00c986 */ /* 0x0023e8000c101d10 */
[----:B------:R1:W-:Y:S04]  /*b330*/  @!P3 STG.E.128 [R76.64+0x80], R48 ;  /* 0x000080304c00b986 */ /* 0x0003e8000c101d10 */
[----:B------:R1:W-:Y:S04]  /*b340*/  @!P2 STG.E.128 [R76.64+0x100], R32 ;  /* 0x000100204c00a986 */ /* 0x0003e8000c101d10 */
[----:B------:R1:W-:Y:S02]  /*b350*/  @!P1 STG.E.128 [R76.64+0x180], R16 ;  /* 0x000180104c009986 */ /* 0x0003e4000c101d10 */
.L_x_1571:
[----:B------:R-:W-:Y:S05]  /*b360*/  BSYNC B0 ;  /* 0x0000000000007941 */ /* 0x000fea0003800000 */
.L_x_1570:
[----:B------:R-:W-:Y:S01]  /*b370*/  IADD3 R0, R4, 0x20, RZ ;  /* 0x0000002004007810 */ /* 0x000fe20007ffe0ff */
[----:B------:R-:W-:Y:S03]  /*b380*/  BSSY B0, `(.L_x_1572) ;  /* 0x0000015000007945 */ /* 0x000fe60003800000 */
[----:B------:R-:W-:-:S13]  /*b390*/  ISETP.GE.AND P0, PT, R0, UR19, PT ;  /* 0x0000001300007c0c */ /* 0x000fda000bf06270 */
[----:B------:R-:W-:Y:S05]  /*b3a0*/  @P0 BRA `(.L_x_1573) ;  /* 0x0000012000000947 */ /* 0x000fea0003800000 */
[----:B------:R-:W-:Y:S01]  /*b3b0*/  IADD3 R2, P0, R74, 0x20, RZ ;  /* 0x000000204a027810 */ /* 0x000fe20007f1e0ff */
[----:B-1----:R-:W-:Y:S01]  /*b3c0*/  IMAD.MOV.U32 R16, RZ, RZ, R6 ;  /* 0x000000ffff107224 */ /* 0x002fe200078e0006 */
        /* <DEDUP_REMOVED lines=16> */
.L_x_1573:
[----:B------:R-:W-:Y:S05]  /*b4d0*/  BSYNC B0 ;  /* 0x0000000000007941 */ /* 0x000fea0003800000 */
.L_x_1572:
[----:B------:R-:W-:Y:S01]  /*b4e0*/  IADD3 R0, R4, 0x40, RZ ;  /* 0x0000004004007810 */ /* 0x000fe20007ffe0ff */
        /* <DEDUP_REMOVED lines=21> */
.L_x_1575:
[----:B------:R-:W-:Y:S05]  /*b640*/  BSYNC B0 ;  /* 0x0000000000007941 */ /* 0x000fea0003800000 */
.L_x_1574:
        /* <DEDUP_REMOVED lines=23> */
.L_x_1542:
        /* <DEDUP_REMOVED lines=80> */
.L_x_1577:
[----:B------:R-:W-:Y:S05]  /*bcc0*/  BSYNC B0 ;  /* 0x0000000000007941 */ /* 0x000fea0003800000 */
.L_x_1576:
        /* <DEDUP_REMOVED lines=22> */
.L_x_1579:
[----:B------:R-:W-:Y:S05]  /*be30*/  BSYNC B0 ;  /* 0x0000000000007941 */ /* 0x000fea0003800000 */
.L_x_1578:
        /* <DEDUP_REMOVED lines=22> */
.L_x_1581:
[----:B------:R-:W-:Y:S05]  /*bfa0*/  BSYNC B0 ;  /* 0x0000000000007941 */ /* 0x000fea0003800000 */
.L_x_1580:
        /* <DEDUP_REMOVED lines=21> */
.L_x_1583:
[----:B------:R-:W-:Y:S05]  /*c100*/  BSYNC B0 ;  /* 0x0000000000007941 */ /* 0x000fea0003800000 */
.L_x_1582:
        /* <DEDUP_REMOVED lines=35> */
.L_x_1584:
        /* <DEDUP_REMOVED lines=12> */
.L_x_2056:


//--------------------- .text._ZN5flash16flash_fwd_kernelI23Flash_fwd_kernel_traitsILi256ELi128ELi64ELi8ELb0ELb0EN7cutlass6half_tE19Flash_kernel_traitsILi256ELi128ELi64ELi8ES3_EELb1ELb0ELb0ELb1ELb0ELb0ELb0ELb1EEEvNS_16Flash_fwd_paramsE --------------------------
	.section	.text._ZN5flash16flash_fwd_kernelI23Flash_fwd_kernel_traitsILi256ELi128ELi64ELi8ELb0ELb0EN7cutlass6half_tE19Flash_kernel_traitsILi256ELi128ELi64ELi8ES3_EELb1ELb0ELb0ELb1ELb0ELb0ELb0ELb1EEEvNS_16Flash_fwd_paramsE,"ax",@progbits
	.sectioninfo	@"SHI_REGISTERS=255"
	.align	128
        .global         _ZN5flash16flash_fwd_kernelI23Flash_fwd_kernel_traitsILi256ELi128ELi64ELi8ELb0ELb0EN7cutlass6half_tE19Flash_kernel_traitsILi256ELi128ELi64ELi8ES3_EELb1ELb0ELb0ELb1ELb0ELb0ELb0ELb1EEEvNS_16Flash_fwd_paramsE
        .type           _ZN5flash16flash_fwd_kernelI23Flash_fwd_kernel_traitsILi256ELi128ELi64ELi8ELb0ELb0EN7cutlass6half_tE19Flash_kernel_traitsILi256ELi128ELi64ELi8ES3_EELb1ELb0ELb0ELb1ELb0ELb0ELb0ELb1EEEvNS_16Flash_fwd_paramsE,@function
        .size           _ZN5flash16flash_fwd_kernelI23Flash_fwd_kernel_traitsILi256ELi128ELi64ELi8ELb0ELb0EN7cutlass6half_tE19Flash_kernel_traitsILi256ELi128ELi64ELi8ES3_EELb1ELb0ELb0ELb1ELb0ELb0ELb0ELb1EEEvNS_16Flash_fwd_paramsE,(.L_x_2057 - _ZN5flash16flash_fwd_kernelI23Flash_fwd_kernel_traitsILi256ELi128ELi64ELi8ELb0ELb0EN7cutlass6half_tE19Flash_kernel_traitsILi256ELi128ELi64ELi8ES3_EELb1ELb0ELb0ELb1ELb0ELb0ELb0ELb1EEEvNS_16Flash_fwd_paramsE)
        .other          _ZN5flash16flash_fwd_kernelI23Flash_fwd_kernel_traitsILi256ELi128ELi64ELi8ELb0ELb0EN7cutlass6half_tE19Flash_kernel_traitsILi256ELi128ELi64ELi8ES3_EELb1ELb0ELb0ELb1ELb0ELb0ELb0ELb1EEEvNS_16Flash_fwd_paramsE,@"STO_CUDA_ENTRY STV_DEFAULT"
_ZN5flash16flash_fwd_kernelI23Flash_fwd_kernel_traitsILi256ELi128ELi64ELi8ELb0ELb0EN7cutlass6half_tE19Flash_kernel_traitsILi256ELi128ELi64ELi8ES3_EELb1ELb0ELb0ELb1ELb0ELb0ELb0ELb1EEEvNS_16Flash_fwd_paramsE:
.text._ZN5flash16flash_fwd_kernelI23Flash_fwd_kernel_traitsILi256ELi128ELi64ELi8ELb0ELb0EN7cutlass6half_tE19Flash_kernel_traitsILi256ELi128ELi64ELi8ES3_EELb1ELb0ELb0ELb1ELb0ELb0ELb0ELb1EEEvNS_16Flash_fwd_paramsE:
        /* <DEDUP_REMOVED lines=55> */
[----:B------:R4:W5:Y:S01]  /*0370*/  @P1 LDG.E R4, [R10.64] ;  /* 0x000000140a041981 */ /* 0x000962000c1e1900 */
[----:B-1----:R-:W-:Y:S01]  /*0380*/  MOV R6, UR6 ;  /* 0x0000000600067c02 */ /* 0x002fe20008000f00 */
[----:B------:R-:W-:-:S05]  /*0390*/  IMAD.U32 R7, RZ, RZ, UR7 ;  /* 0x00000007ff077e24 */ /* 0x000fca000f8e00ff */
[----:B------:R-:W5:Y:S01]  /*03a0*/  @!P2 LDG.E R8, [R6.64] ;  /* 0x000000140608a981 */ /* 0x000f62000c1e1900 */
[----:B------:R-:W-:Y:S01]  /*03b0*/  UMOV UR11, 0xffffffff ;  /* 0xffffffff000b7882 */ /* 0x000fe20000000000 */
[----:B------:R-:W1:Y:S01]  /*03c0*/  LDC.U8 R125, c[0x0][0x2d8] ;  /* 0x0000b600ff7d7b82 */ /* 0x000e620000000000 */
[----:B------:R-:W-:Y:S02]  /*03d0*/  UMOV UR7, URZ ;  /* 0x0000003f00077c82 */ /* 0x000fe40008000000 */
[----:B------:R-:W-:Y:S01]  /*03e0*/  UMOV UR24, 0xffffffff ;  /* 0xffffffff00187882 */ /* 0x000fe20000000000 */
[----:B----4-:R-:W-:-:S04]  /*03f0*/  SHF.R.S32.HI R11, RZ, 0x1f, R20 ;  /* 0x0000001fff0b7819 */ /* 0x010fc80000011414 */
[----:B--2---:R-:W2:Y:S08]  /*0400*/  @P0 R2UR UR11, R5 ;  /* 0x00000000050b03c2 */ /* 0x004eb000000e0000 */
[----:B---3--:R-:W2:Y:S01]  /*0410*/  @P0 R2UR UR16, R0 ;  /* 0x00000000001003c2 */ /* 0x008ea200000e0000 */
[----:B------:R-:W-:-:S04]  /*0420*/  ISETP.NE.U32.AND P0, PT, RZ, c[0x0][0x248], PT ;  /* 0x00009200ff007a0c */ /* 0x000fc80003f05070 */
[----:B------:R-:W-:-:S03]  /*0430*/  ISETP.NE.AND.EX P0, PT, RZ, c[0x0][0x24c], PT, P0 ;  /* 0x00009300ff007a0c */ /* 0x000fc60003f05300 */
[----:B-----5:R3:W4:Y:S01]  /*0440*/  @P1 R2UR UR7, R4 ;  /* 0x00000000040713c2 */ /* 0x02072200000e0000 */
[----:B--2---:R-:W-:-:S07]  /*0450*/  @UP2 UIADD3 UR16, UR16, -UR11, URZ ;  /* 0x8000000b10102290 */ /* 0x004fce000fffe03f */
[----:B------:R3:W2:Y:S01]  /*0460*/  @!P2 R2UR UR24, R8 ;  /* 0x000000000818a3c2 */ /* 0x0006a200000e0000 */
        /* <DEDUP_REMOVED lines=10> */
.L_x_1585:
[----:B-1----:R-:W-:Y:S02]  /*0510*/  ULDC UR6, c[0x0][0x218] ;  /* 0x0000860000067ab9 */ /* 0x002fe40000000800 */
.L_x_1586:
        /* <DEDUP_REMOVED lines=34> */
[----:B------:R-:W-:Y:S02]  /*0740*/  ULDC UR25, c[0x0][0x228] ;  /* 0x00008a0000197ab9 */ /* 0x000fe40000000800 */
        /* <DEDUP_REMOVED lines=8> */
[----:B------:R-:W-:Y:S02]  /*07d0*/  @UP0 UIMAD UR10, UR10, UR5, UR27 ;  /* 0x000000050a0a02a4 */ /* 0x000fe4000f8e021b */
[----:B------:R-:W-:Y:S02]  /*07e0*/  ULDC UR8, c[0x0][0x1c0] ;  /* 0x0000700000087ab9 */ /* 0x000fe40000000800 */
[----:B------:R-:W-:Y:S02]  /*07f0*/  UIMAD UR8, UR19, UR8, UR18 ;  /* 0x00000008130872a4 */ /* 0x000fe4000f8e0212 */
[----:B------:R-:W-:Y:S02]  /*0800*/  ULDC UR5, c[0x0][0x224] ;  /* 0x0000890000057ab9 */ /* 0x000fe40000000800 */
[----:B------:R-:W-:-:S02]  /*0810*/  UIMAD UR5, UR8, UR5, UR14 ;  /* 0x00000005080572a4 */ /* 0x000fc4000f8e020e */
[----:B------:R-:W-:Y:S02]  /*0820*/  USHF.L.U32 UR8, UR8, 0x5, URZ ;  /* 0x0000000508087899 */ /* 0x000fe4000800063f */
[----:B------:R-:W-:Y:S02]  /*0830*/  UIMAD UR25, UR5, UR25, URZ ;  /* 0x00000019051972a4 */ /* 0x000fe4000f8e023f */
[----:B------:R-:W-:Y:S02]  /*0840*/  USHF.R.S32.HI UR5, URZ, 0x1f, UR8 ;  /* 0x0000001f3f057899 */ /* 0x000fe40008011408 */
[--C-:B------:R-:W-:Y:S01]  /*0850*/  IADD3 R21, P2, P1, R2, UR8, R9.reuse ;  /* 0x0000000802157c10 */ /* 0x100fe2000f95e009 */
[----:B------:R-:W-:Y:S01]  /*0860*/  @!UP1 UIMAD UR4, UR19, UR9, UR17 ;  /* 0x00000009130492a4 */ /* 0x000fe2000f8e0211 */
[----:B------:R-:W-:Y:S01]  /*0870*/  SHF.R.S32.HI R2, RZ, 0x1f, R9 ;  /* 0x0000001fff027819 */ /* 0x000fe20000011409 */
[----:B------:R-:W-:Y:S02]  /*0880*/  USHF.R.S32.HI UR9, URZ, 0x6, UR12 ;  /* 0x000000063f097899 */ /* 0x000fe4000801140c */
[----:B------:R-:W-:Y:S01]  /*0890*/  USHF.R.S32.HI UR17, URZ, 0x1f, UR18 ;  /* 0x0000001f3f117899 */ /* 0x000fe20008011412 */
[----:B------:R-:W-:Y:S01]  /*08a0*/  IADD3.X R2, R3, UR5, R2, P2, P1 ;  /* 0x0000000503027c10 */ /* 0x000fe200097e2402 */
        /* <DEDUP_REMOVED lines=17> */
.L_x_1588:
        /* <DEDUP_REMOVED lines=49> */
.L_x_1589:
[CC--:B------:R-:W-:Y:S01]  /*0cd0*/  LEA.HI R3, R11.reuse, R20.reuse, RZ, 0x3 ;  /* 0x000000140b037211 */ /* 0x0c0fe200078f18ff */
[----:B------:R-:W1:Y:S01]  /*0ce0*/  S2R R12, SR_CTAID.Z ;  /* 0x00000000000c7919 */ /* 0x000e620000002700 */
[-C--:B------:R-:W-:Y:S01]  /*0cf0*/  LEA.HI R7, R11, R20.reuse, RZ, 0x4 ;  /* 0x000000140b077211 */ /* 0x080fe200078f20ff */
[----:B------:R-:W-:Y:S01]  /*0d00*/  ULDC.64 UR4, c[0x0][0x1b8] ;  /* 0x00006e0000047ab9 */ /* 0x000fe20000000a00 */
[----:B------:R-:W-:Y:S01]  /*0d10*/  SHF.R.S32.HI R24, RZ, 0x3, R3 ;  /* 0x00000003ff187819 */ /* 0x000fe20000011403 */
[----:B------:R-:W-:Y:S01]  /*0d20*/  IMAD.U32 R17, RZ, RZ, UR13 ;  /* 0x0000000dff117e24 */ /* 0x000fe2000f8e00ff */
[----:B------:R-:W-:Y:S01]  /*0d30*/  LOP3.LUT R3, R3, 0xfffffff8, RZ, 0xc0, !PT ;  /* 0xfffffff803037812 */ /* 0x000fe200078ec0ff */
[----:B------:R-:W-:Y:S01]  /*0d40*/  BSSY B0, `(.L_x_1590) ;  /* 0x000007b000007945 */ /* 0x000fe20003800000 */
[----:B------:R-:W-:Y:S01]  /*0d50*/  SHF.R.S32.HI R6, RZ, 0x4, R7 ;  /* 0x00000004ff067819 */ /* 0x000fe20000011407 */
[----:B------:R-:W-:Y:S01]  /*0d60*/  IMAD.SHL.U32 R13, R24, 0x40, RZ ;  /* 0x00000040180d7824 */ /* 0x000fe200078e00ff */
[----:B------:R-:W-:Y:S01]  /*0d70*/  LEA.HI R11, R11, R20, RZ, 0x6 ;  /* 0x000000140b0b7211 */ /* 0x000fe200078f30ff */
[----:B------:R-:W-:Y:S01]  /*0d80*/  IMAD.IADD R0, R20, 0x1, -R3 ;  /* 0x0000000114007824 */ /* 0x000fe200078e0a03 */
[----:B------:R-:W-:-:S02]  /*0d90*/  LEA.HI R213, R7, R6, RZ, 0x1 ;  /* 0x0000000607d57211 */ /* 0x000fc400078f08ff */
[----:B------:R-:W-:Y:S01]  /*0da0*/  LOP3.LUT R7, R7, 0xfffffff0, RZ, 0xc0, !PT ;  /* 0xfffffff007077812 */ /* 0x000fe200078ec0ff */
[----:B------:R-:W-:Y:S01]  /*0db0*/  IMAD.SHL.U32 R26, R0, 0x8, RZ ;  /* 0x00000008001a7824 */ /* 0x000fe200078e00ff */
[----:B------:R-:W-:Y:S01]  /*0dc0*/  LOP3.LUT R13, R13, 0x1c0, RZ, 0xc0, !PT ;  /* 0x000001c00d0d7812 */ /* 0x000fe200078ec0ff */
[----:B------:R-:W-:Y:S01]  /*0dd0*/  IMAD.SHL.U32 R11, R11, 0x8, RZ ;  /* 0x000000080b0b7824 */ /* 0x000fe200078e00ff */
[----:B------:R-:W-:Y:S01]  /*0de0*/  LOP3.LUT R213, R213, 0xfffffffe, RZ, 0xc0, !PT ;  /* 0xfffffffed5d57812 */ /* 0x000fe200078ec0ff */
[----:B------:R-:W-:Y:S01]  /*0df0*/  IMAD.IADD R4, R20, 0x1, -R7 ;  /* 0x0000000114047824 */ /* 0x000fe200078e0a07 */
[--C-:B------:R-:W-:Y:S02]  /*0e00*/  LOP3.LUT R3, R13, 0x38, R26.reuse, 0xf8, !PT ;  /* 0x000000380d037812 */ /* 0x100fe400078ef81a */
[----:B------:R-:W-:Y:S01]  /*0e10*/  SHF.R.U32.HI R248, RZ, 0x3, R13 ;  /* 0x00000003fff87819 */ /* 0x000fe2000001160d */
[----:B------:R-:W-:Y:S01]  /*0e20*/  IMAD.IADD R213, R6, 0x1, -R213 ;  /* 0x0000000106d57824 */ /* 0x000fe200078e0ad5 */
[----:B------:R-:W-:-:S02]  /*0e30*/  SHF.R.S32.HI R27, RZ, 0x1f, R26 ;  /* 0x0000001fff1b7819 */ /* 0x000fc4000001141a */
[----:B------:R-:W-:Y:S01]  /*0e40*/  LOP3.LUT R248, R3, R248, RZ, 0x3c, !PT ;  /* 0x000000f803f87212 */ /* 0x000fe200078e3cff */
[----:B------:R-:W-:Y:S01]  /*0e50*/  IMAD.SHL.U32 R8, R213, 0x8, RZ ;  /* 0x00000008d5087824 */ /* 0x000fe200078e00ff */
[----:B------:R-:W-:Y:S02]  /*0e60*/  SHF.R.S32.HI R3, RZ, 0x1f, R4 ;  /* 0x0000001fff037819 */ /* 0x000fe40000011404 */
[----:B------:R-:W-:Y:S02]  /*0e70*/  IADD3 R18, P0, R26, UR28, RZ ;  /* 0x0000001c1a127c10 */ /* 0x000fe4000ff1e0ff */
[----:B------:R-:W-:Y:S02]  /*0e80*/  LEA.HI R3, R3, R4, RZ, 0x3 ;  /* 0x0000000403037211 */ /* 0x000fe400078f18ff */
[----:B------:R-:W-:Y:S02]  /*0e90*/  SHF.R.S32.HI R25, RZ, 0x1f, R24 ;  /* 0x0000001fff197819 */ /* 0x000fe40000011418 */
[C---:B------:R-:W-:Y:S01]  /*0ea0*/  LOP3.LUT R7, R3.reuse, 0xfffffff8, RZ, 0xc0, !PT ;  /* 0xfffffff803077812 */ /* 0x040fe200078ec0ff */
[----:B------:R-:W-:Y:S01]  /*0eb0*/  IMAD.SHL.U32 R3, R3, 0x40, RZ ;  /* 0x0000004003037824 */ /* 0x000fe200078e00ff */
[----:B------:R-:W-:Y:S01]  /*0ec0*/  IADD3.X R19, R27, UR6, RZ, P0, !PT ;  /* 0x000000061b137c10 */ /* 0x000fe200087fe4ff */
[----:B------:R-:W-:Y:S01]  /*0ed0*/  IMAD R15, R25, c[0x0][0x198], RZ ;  /* 0x00006600190f7a24 */ /* 0x000fe200078e02ff */
[----:B------:R-:W-:Y:S01]  /*0ee0*/  LOP3.LUT R248, R248, 0xfffffe00, R11, 0xf8, !PT ;  /* 0xfffffe00f8f87812 */ /* 0x000fe200078ef80b */
[----:B------:R-:W-:Y:S01]  /*0ef0*/  IMAD.IADD R7, R4, 0x1, -R7 ;  /* 0x0000000104077824 */ /* 0x000fe200078e0a07 */
[----:B------:R-:W-:Y:S01]  /*0f00*/  ULDC.64 UR6, c[0x0][0x1b0] ;  /* 0x00006c0000067ab9 */ /* 0x000fe20000000a00 */
[----:B-1----:R-:W-:Y:S01]  /*0f10*/  IMAD.WIDE.U32 R12, R12, c[0x0][0x1a8], R18 ;  /* 0x00006a000c0c7a25 */ /* 0x002fe200078e0012 */
[----:B------:R-:W-:Y:S01]  /*0f20*/  UIMAD UR6, UR27, UR6, URZ ;  /* 0x000000061b0672a4 */ /* 0x000fe2000f8e023f */
[----:B------:R-:W-:Y:S01]  /*0f30*/  IADD3 R251, R26, 0x40, RZ ;  /* 0x000000401afb7810 */ /* 0x000fe20007ffe0ff */
[----:B------:R-:W-:Y:S01]  /*0f40*/  UIMAD UR27, UR27, UR4, URZ ;  /* 0x000000041b1b72a4 */ /* 0x000fe2000f8e023f */
[----:B------:R-:W-:Y:S01]  /*0f50*/  LOP3.LUT P3, RZ, R7, 0x4, RZ, 0xc0, !PT ;  /* 0x0000000407ff7812 */ /* 0x000fe2000786c0ff */
[----:B------:R-:W-:Y:S01]  /*0f60*/  IMAD R11, R25, c[0x0][0x1a0], RZ ;  /* 0x00006800190b7a24 */ /* 0x000fe200078e02ff */
[C---:B------:R-:W-:Y:S01]  /*0f70*/  LOP3.LUT P2, RZ, R7.reuse, 0x2, RZ, 0xc0, !PT ;  /* 0x0000000207ff7812 */ /* 0x040fe2000784c0ff */
[----:B------:R-:W-:Y:S01]  /*0f80*/  IMAD.SHL.U32 R7, R7, 0x40, RZ ;  /* 0x0000004007077824 */ /* 0x000fe200078e00ff */
[----:B------:R-:W-:Y:S01]  /*0f90*/  UIMAD UR7, UR8, UR7, UR6 ;  /* 0x00000007080772a4 */ /* 0x000fe2000f8e0206 */
[C---:B------:R-:W-:Y:S01]  /*0fa0*/  IMAD R6, R24.reuse, c[0x0][0x19c], R15 ;  /* 0x0000670018067a24 */ /* 0x040fe200078e020f */
[----:B------:R-:W-:Y:S01]  /*0fb0*/  UIADD3 UR6, -UR14, UR16, URZ ;  /* 0x000000100e067290 */ /* 0x000fe2000fffe13f */
[--C-:B------:R-:W-:Y:S01]  /*0fc0*/  IMAD.WIDE.U32 R18, R24, c[0x0][0x1a0], R26.reuse ;  /* 0x0000680018127a25 */ /* 0x100fe200078e001a */
[----:B------:R-:W-:Y:S01]  /*0fd0*/  LOP3.LUT R7, R7, 0x1c0, RZ, 0xc0, !PT ;  /* 0x000001c007077812 */ /* 0x000fe200078ec0ff */
[----:B------:R-:W-:Y:S01]  /*0fe0*/  UIMAD UR27, UR8, UR5, UR27 ;  /* 0x00000005081b72a4 */ /* 0x000fe2000f8e021b */
[----:B------:R-:W-:Y:S01]  /*0ff0*/  IADD3 R250, R26, 0x80, RZ ;  /* 0x000000801afa7810 */ /* 0x000fe20007ffe0ff */
[----:B------:R-:W-:Y:S01]  /*1000*/  IMAD.WIDE.U32 R14, R24, c[0x0][0x198], R26 ;  /* 0x00006600180e7a25 */ /* 0x000fe200078e001a */
[----:B------:R-:W-:Y:S01]  /*1010*/  IADD3 R10, P0, R18, UR26, RZ ;  /* 0x0000001a120a7c10 */ /* 0x000fe2000ff1e0ff */
[----:B------:R-:W-:Y:S01]  /*1020*/  ULDC.64 UR4, c[0x0][0x1a8] ;  /* 0x00006a0000047ab9 */ /* 0x000fe20000000a00 */
[----:B------:R-:W-:Y:S01]  /*1030*/  LOP3.LUT R8, R7, 0x8, R8, 0xf8, !PT ;  /* 0x0000000807087812 */ /* 0x000fe200078ef808 */
[----:B------:R-:W-:Y:S01]  /*1040*/  IMAD R4, R24, c[0x0][0x1a4], R11 ;  /* 0x0000690018047a24 */ /* 0x000fe200078e020b */
[----:B------:R-:W-:Y:S01]  /*1050*/  IADD3 R14, P1, R14, UR12, RZ ;  /* 0x0000000c0e0e7c10 */ /* 0x000fe2000ff3e0ff */
[----:B------:R-:W-:Y:S01]  /*1060*/  UIMAD UR4, UR17, UR4, URZ ;  /* 0x00000004110472a4 */ /* 0x000fe2000f8e023f */
[----:B------:R-:W-:Y:S01]  /*1070*/  SHF.R.U32.HI R7, RZ, 0x3, R7 ;  /* 0x00000003ff077819 */ /* 0x000fe20000011607 */
[----:B------:R-:W-:Y:S01]  /*1080*/  IMAD.WIDE R16, R17, 0x80, R24 ;  /* 0x0000008011107825 */ /* 0x000fe200078e0218 */
[----:B------:R-:W-:Y:S01]  /*1090*/  IADD3.X R11, R19, UR24, R4, P0, !PT ;  /* 0x00000018130b7c10 */ /* 0x000fe200087fe404 */
[----:B------:R-:W-:Y:S01]  /*10a0*/  UIMAD UR4, UR18, UR5, UR4 ;  /* 0x00000005120472a4 */ /* 0x000fe2000f8e0204 */
[----:B------:R-:W-:Y:S01]  /*10b0*/  IADD3.X R15, R15, UR10, R6, P1, !PT ;  /* 0x0000000a0f0f7c10 */ /* 0x000fe20008ffe406 */
[----:B------:R-:W-:Y:S01]  /*10c0*/  IMAD.U32 R6, RZ, RZ, UR8 ;  /* 0x00000008ff067e24 */ /* 0x000fe2000f8e00ff */
[----:B------:R-:W-:Y:S01]  /*10d0*/  LOP3.LUT R4, R8, R7, RZ, 0x3c, !PT ;  /* 0x0000000708047212 */ /* 0x000fe200078e3cff */
[----:B------:R-:W-:Y:S01]  /*10e0*/  IMAD.U32 R7, RZ, RZ, UR8 ;  /* 0x00000008ff077e24 */ /* 0x000fe2000f8e00ff */
[----:B------:R-:W-:Y:S01]  /*10f0*/  ISETP.GE.AND P0, PT, R24, UR6, PT ;  /* 0x0000000618007c0c */ /* 0x000fe2000bf06270 */
[----:B------:R-:W-:Y:S01]  /*1100*/  IMAD.WIDE.U32 R36, R6, c[0x0][0x1b8], R10 ;  /* 0x00006e0006247a25 */ /* 0x000fe200078e000a */
[----:B------:R-:W-:-:S02]  /*1110*/  SHF.R.S32.HI R6, RZ, 0x1f, R5 ;  /* 0x0000001fff067819 */ /* 0x000fc40000011405 */
[----:B------:R-:W-:Y:S01]  /*1120*/  SHF.R.S32.HI R10, RZ, 0x1f, R9 ;  /* 0x0000001fff0a7819 */ /* 0x000fe20000011409 */
[----:B------:R-:W-:Y:S01]  /*1130*/  IMAD.WIDE.U32 R38, R7, c[0x0][0x1b0], R14 ;  /* 0x00006c0007267a25 */ /* 0x000fe200078e000e */
[----:B------:R-:W-:Y:S02]  /*1140*/  SHF.R.S32.HI R7, RZ, 0x5, R5 ;  /* 0x00000005ff077819 */ /* 0x000fe40000011405 */
[----:B------:R-:W-:Y:S01]  /*1150*/  LEA.HI R10, R10, R9, RZ, 0x2 ;  /* 0x000000090a0a7211 */ /* 0x000fe200078f10ff */
[----:B------:R-:W-:Y:S01]  /*1160*/  IMAD.MOV.U32 R5, RZ, RZ, 0x10 ;  /* 0x00000010ff057424 */ /* 0x000fe200078e00ff */
[----:B------:R-:W-:Y:S01]  /*1170*/  IADD3 R41, R39, UR7, RZ ;  /* 0x0000000727297c10 */ /* 0x000fe2000fffe0ff */
[----:B------:R1:W-:Y:S01]  /*1180*/  STL.64 [R1+0x8], R38 ;  /* 0x0000082601007387 */ /* 0x0003e20000100a00 */
[----:B------:R-:W-:Y:S01]  /*1190*/  LEA.HI R6, R6, R7, RZ, 0x3 ;  /* 0x0000000706067211 */ /* 0x000fe200078f18ff */
[----:B------:R-:W-:Y:S01]  /*11a0*/  IMAD.MOV.U32 R8, RZ, RZ, 0x20 ;  /* 0x00000020ff087424 */ /* 0x000fe200078e00ff */
[----:B------:R-:W-:Y:S01]  /*11b0*/  LOP3.LUT R4, R4, 0xfffffe00, R3, 0xf8, !PT ;  /* 0xfffffe0004047812 */ /* 0x000fe200078ef803 */
[----:B------:R1:W-:Y:S01]  /*11c0*/  STL.64 [R1], R36 ;  /* 0x0000002401007387 */ /* 0x0003e20000100a00 */
[----:B------:R-:W-:Y:S01]  /*11d0*/  LOP3.LUT R6, R6, 0xffffff8, RZ, 0xc0, !PT ;  /* 0x0ffffff806067812 */ /* 0x000fe200078ec0ff */
[----:B------:R-:W-:Y:S01]  /*11e0*/  IMAD.SHL.U32 R248, R248, 0x2, RZ ;  /* 0x00000002f8f87824 */ /* 0x000fe200078e00ff */
[----:B------:R-:W-:Y:S01]  /*11f0*/  SHF.R.S32.HI R22, RZ, 0x2, R10 ;  /* 0x00000002ff167819 */ /* 0x000fe2000001140a */
[----:B------:R1:W-:Y:S01]  /*1200*/  STL [R1+0x14], R41 ;  /* 0x0000142901007387 */ /* 0x0003e20000100800 */
[----:B------:R-:W-:Y:S01]  /*1210*/  IADD3 R15, R13, UR4, RZ ;  /* 0x000000040d0f7c10 */ /* 0x000fe2000fffe0ff */
[----:B------:R-:W-:Y:S01]  /*1220*/  IMAD.IADD R3, R7, 0x1, -R6 ;  /* 0x0000000107037824 */ /* 0x000fe200078e0a06 */
[----:B------:R-:W-:-:S02]  /*1230*/  IADD3 R247, R37, UR27, RZ ;  /* 0x0000001b25f77c10 */ /* 0x000fc4000fffe0ff */
[----:B------:R-:W-:Y:S01]  /*1240*/  IADD3 R249, R26, 0xc0, RZ ;  /* 0x000000c01af97810 */ /* 0x000fe20007ffe0ff */
[----:B------:R-:W-:Y:S01]  /*1250*/  IMAD R252, R3, 0x10, R22 ;  /* 0x0000001003fc7824 */ /* 0x000fe200078e0216 */
        /* <DEDUP_REMOVED lines=41> */
.L_x_1591:
[----:B------:R-:W-:Y:S05]  /*14f0*/  BSYNC B0 ;  /* 0x0000000000007941 */ /* 0x000fea0003800000 */
.L_x_1590:
        /* <DEDUP_REMOVED lines=55> */
.L_x_1593:
[----:B------:R-:W-:Y:S05]  /*1870*/  BSYNC B0 ;  /* 0x0000000000007941 */ /* 0x000fea0003800000 */
.L_x_1592:
        /* <DEDUP_REMOVED lines=45> */
.L_x_1595:
[----:B------:R-:W-:Y:S05]  /*1b50*/  BSYNC B0 ;  /* 0x0000000000007941 */ /* 0x000fea0003800000 */
.L_x_1594:
        /* <DEDUP_REMOVED lines=48> */
.L_x_1597:
[----:B------:R-:W-:Y:S05]  /*1e60*/  BSYNC B0 ;  /* 0x0000000000007941 */ /* 0x000fea0003800000 */
.L_x_1596:
        /* <DEDUP_REMOVED lines=48> */
.L_x_1599:
[----:B------:R-:W-:Y:S05]  /*2170*/  BSYNC B0 ;  /* 0x0000000000007941 */ /* 0x000fea0003800000 */
.L_x_1598:
        /* <DEDUP_REMOVED lines=42> */
.L_x_1601:
[----:B------:R-:W-:Y:S05]  /*2420*/  BSYNC B0 ;  /* 0x0000000000007941 */ /* 0x000fea0003800000 */
.L_x_1600:
        /* <DEDUP_REMOVED lines=16> */
[----:B--2-4-:R-:W-:Y:S01]  /*2530*/  IMAD.U32 R12, RZ, RZ, UR6 ;  /* 0x00000006ff0c7e24 */ /* 0x014fe2000f8e00ff */
[----:B------:R-:W2:Y:S01]  /*2540*/  @P0 MUFU.RCP R10, c[0x0][0x238] ;  /* 0x00008e00000a0b08 */ /* 0x000ea20000001000 */
[----:B------:R-:W-:Y:S01]  /*2550*/  ISETP.GE.AND P1, PT, R24, UR28, PT ;  /* 0x0000001c18007c0c */ /* 0x000fe2000bf26270 */
[----:B------:R-:W-:Y:S02]  /*2560*/  ULDC.64 UR4, c[0x0][0x1a0] ;  /* 0x0000680000047ab9 */ /* 0x000fe40000000a00 */
[----:B------:R-:W-:-:S05]  /*2570*/  IMAD.U32 R13, RZ, RZ, UR7 ;  /* 0x00000007ff0d7e24 */ /* 0x000fca000f8e00ff */
[----:B------:R4:W2:Y:S01]  /*2580*/  @P0 LDG.E R11, [R12.64] ;  /* 0x000000140c0b0981 */ /* 0x0008a2000c1e1900 */
[----:B------:R-:W-:Y:S01]  /*2590*/  UIMAD.WIDE.U32 UR18, UR29, UR4, URZ ;  /* 0x000000041d1272a5 */ /* 0x000fe2000f8e003f */
[----:B------:R-:W-:Y:S01]  /*25a0*/  BSSY B0, `(.L_x_1602) ;  /* 0x0000034000007945 */ /* 0x000fe20003800000 */
[----:B------:R-:W-:Y:S01]  /*25b0*/  UIMAD UR4, UR32, UR4, URZ ;  /* 0x00000004200472a4 */ /* 0x000fe2000f8e023f */
[----:B------:R-:W-:Y:S03]  /*25c0*/  BAR.SYNC.DEFER_BLOCKING 0x0 ;  /* 0x0000000000007b1d */ /* 0x000fe60000010000 */
[----:B------:R-:W-:-:S04]  /*25d0*/  UIMAD UR4, UR29, UR5, UR4 ;  /* 0x000000051d0472a4 */ /* 0x000fc8000f8e0204 */
[----:B------:R-:W-:Y:S01]  /*25e0*/  UIADD3 UR4, UR19, UR4, URZ ;  /* 0x0000000413047290 */ /* 0x000fe2000fffe03f */
[----:B----4-:R-:W-:Y:S01]  /*25f0*/  MOV R12, UR18 ;  /* 0x00000012000c7c02 */ /* 0x010fe20008000f00 */
[----:B------:R-:W-:Y:S01]  /*2600*/  IMAD.U32 R13, RZ, RZ, UR19 ;  /* 0x00000013ff0d7e24 */ /* 0x000fe2000f8e00ff */
        /* <DEDUP_REMOVED lines=12> */
[----:B----4-:R-:W-:Y:S02]  /*26d0*/  ISETP.GE.AND P5, PT, R26, c[0x0][0x220], PT ;  /* 0x000088001a007a0c */ /* 0x010fe40003fa6270 */
        /* <DEDUP_REMOVED lines=32> */
.L_x_1603:
[----:B----4-:R-:W-:Y:S05]  /*28e0*/  BSYNC B0 ;  /* 0x0000000000007941 */ /* 0x010fea0003800000 */
.L_x_1602:
        /* <DEDUP_REMOVED lines=44> */
.L_x_1605:
[----:B------:R-:W-:Y:S05]  /*2bb0*/  BSYNC B0 ;  /* 0x0000000000007941 */ /* 0x000fea0003800000 */
.L_x_1604:
[C---:B--2---:R-:W-:Y:S01]  /*2bc0*/  IMAD.SHL.U32 R9, R0.reuse, 0x40, RZ ;  /* 0x0000004000097824 */ /* 0x044fe200078e00ff */
        /* <DEDUP_REMOVED lines=22> */
[----:B------:R-:W2:Y:S01]  /*2d30*/  LDSM.16.M88.4 R60, [R213+0x10000] ;  /* 0x01000000d53c783b */ /* 0x000ea20000000200 */
        /* <DEDUP_REMOVED lines=8> */
[----:B------:R-:W3:Y:S01]  /*2dc0*/  LDSM.16.M88.4 R32, [R213+0x11800] ;  /* 0x01180000d520783b */ /* 0x000ee20000000200 */
[----:B------:R-:W-:-:S02]  /*2dd0*/  IADD3 R202, R211, 0x1000, RZ ;  /* 0x00001000d3ca7810 */ /* 0x000fc40007ffe0ff */
[----:B------:R-:W-:Y:S01]  /*2de0*/  IADD3 R201, R211, 0x1800, RZ ;  /* 0x00001800d3c97810 */ /* 0x000fe20007ffe0ff */
[----:B-1----:R-:W1:Y:S01]  /*2df0*/  LDSM.16.M88.4 R36, [R211] ;  /* 0x00000000d324783b */ /* 0x002e620000000200 */
        /* <DEDUP_REMOVED lines=18> */
[----:B--2---:R-:W-:Y:S01]  /*2f20*/  HMMA.16816.F32 R64, R88, R60, RZ ;  /* 0x0000003c5840723c */ /* 0x004fe200000018ff */
[----:B------:R-:W-:Y:S01]  /*2f30*/  LDSM.16.M88.4 R76, [R200+0x800] ;  /* 0x00080000c84c783b */ /* 0x000fe20000000200 */
[----:B------:R-:W-:-:S02]  /*2f40*/  IADD3 R98, R0, 0x28, RZ ;  /* 0x0000002800627810 */ /* 0x000fc40007ffe0ff */
[C---:B------:R-:W-:Y:S01]  /*2f50*/  IADD3 R100, R0.reuse, 0x29, RZ ;  /* 0x0000002900647810 */ /* 0x040fe20007ffe0ff */
[----:B------:R-:W-:Y:S01]  /*2f60*/  LDSM.16.M88.4 R72, [R200+0x1000] ;  /* 0x00100000c848783b */ /* 0x000fe20000000200 */
[C---:B------:R-:W-:Y:S02]  /*2f70*/  IADD3 R104, R0.reuse, 0x38, RZ ;  /* 0x0000003800687810 */ /* 0x040fe40007ffe0ff */
[C---:B-----5:R-:W-:Y:S01]  /*2f80*/  HMMA.16816.F32 R56, R88.reuse, R52, RZ ;  /* 0x000000345838723c */ /* 0x060fe200000018ff */
[C---:B------:R-:W-:Y:S02]  /*2f90*/  IADD3 R108, R0.reuse, 0x39, RZ ;  /* 0x00000039006c7810 */ /* 0x040fe40007ffe0ff */
[----:B------:R-:W-:Y:S02]  /*2fa0*/  ISETP.GE.AND P2, PT, R0, UR15, PT ;  /* 0x0000000f00007c0c */ /* 0x000fe4000bf46270 */
[C---:B------:R-:W-:Y:S02]  /*2fb0*/  IADD3 R195, R211.reuse, 0x4000, RZ ;  /* 0x00004000d3c37810 */ /* 0x040fe40007ffe0ff */
[C---:B------:R-:W-:Y:S01]  /*2fc0*/  IADD3 R194, R211.reuse, 0x4800, RZ ;  /* 0x00004800d3c27810 */ /* 0x040fe20007ffe0ff */
[----:B------:R-:W-:Y:S01]  /*2fd0*/  HMMA.16816.F32 R16, R88, R12, RZ ;  /* 0x0000000c5810723c */ /* 0x000fe200000018ff */
[----:B------:R-:W-:-:S02]  /*2fe0*/  IADD3 R193, R211, 0x5000, RZ ;  /* 0x00005000d3c17810 */ /* 0x000fc40007ffe0ff */
[C---:B------:R-:W-:Y:S02]  /*2ff0*/  IADD3 R192, R211.reuse, 0x5800, RZ ;  /* 0x00005800d3c07810 */ /* 0x040fe40007ffe0ff */
[C---:B------:R-:W-:Y:S02]  /*3000*/  IADD3 R191, R211.reuse, 0x6000, RZ ;  /* 0x00006000d3bf7810 */ /* 0x040fe40007ffe0ff */
[C---:B------:R-:W-:Y:S01]  /*3010*/  IADD3 R190, R211.reuse, 0x6800, RZ ;  /* 0x00006800d3be7810 */ /* 0x040fe20007ffe0ff */
[----:B------:R-:W-:Y:S01]  /*3020*/  HMMA.16816.F32 R60, R88, R62, RZ ;  /* 0x0000003e583c723c */ /* 0x000fe200000018ff */
[C---:B------:R-:W-:Y:S02]  /*3030*/  IADD3 R189, R211.reuse, 0x7000, RZ ;  /* 0x00007000d3bd7810 */ /* 0x040fe40007ffe0ff */
[----:B------:R-:W-:-:S05]  /*3040*/  IADD3 R188, R211, 0x7800, RZ ;  /* 0x00007800d3bc7810 */ /* 0x000fca0007ffe0ff */
[C---:B------:R-:W-:Y:S08]  /*3050*/  HMMA.16816.F32 R52, R88.reuse, R54, RZ ;  /* 0x000000365834723c */ /* 0x040ff000000018ff */
[C---:B------:R-:W-:Y:S08]  /*3060*/  HMMA.16816.F32 R12, R88.reuse, R14, RZ ;  /* 0x0000000e580c723c */ /* 0x040ff000000018ff */
[C---:B---3--:R-:W-:Y:S08]  /*3070*/  HMMA.16816.F32 R8, R88.reuse, R32, RZ ;  /* 0x000000205808723c */ /* 0x048ff000000018ff */
[----:B------:R-:W-:Y:S01]  /*3080*/  HMMA.16816.F32 R88, R88, R34, RZ ;  /* 0x000000225858723c */ /* 0x000fe200000018ff */
[----:B------:R-:W2:Y:S07]  /*3090*/  LDSM.16.M88.4 R32, [R211+0x1000] ;  /* 0x00100000d320783b */ /* 0x000eae0000000200 */
[C---:B-1----:R-:W-:Y:S08]  /*30a0*/  HMMA.16816.F32 R64, R48.reuse, R36, R64 ;  /* 0x000000243040723c */ /* 0x042ff00000001840 */
[C---:B------:R-:W-:Y:S01]  /*30b0*/  HMMA.16816.F32 R60, R48.reuse, R38, R60 ;  /* 0x00000026303c723c */ /* 0x040fe2000000183c */
[----:B------:R-:W1:Y:S07]  /*30c0*/  LDSM.16.M88.4 R36, [R210] ;  /* 0x00000000d224783b */ /* 0x000e6e0000000200 */
[C---:B----4-:R-:W-:Y:S08]  /*30d0*/  HMMA.16816.F32 R56, R48.reuse, R40, R56 ;  /* 0x000000283038723c */ /* 0x050ff00000001838 */
[C---:B------:R-:W-:Y:S01]  /*30e0*/  HMMA.16816.F32 R52, R48.reuse, R42, R52 ;  /* 0x0000002a3034723c */ /* 0x040fe20000001834 */
[----:B------:R-:W3:Y:S07]  /*30f0*/  LDSM.16.M88.4 R40, [R207+0x10800] ;  /* 0x01080000cf28783b */ /* 0x000eee0000000200 */
[C---:B------:R-:W-:Y:S08]  /*3100*/  HMMA.16816.F32 R8, R48.reuse, R68, R8 ;  /* 0x000000443008723c */ /* 0x040ff00000001808 */
[C---:B--2---:R-:W-:Y:S08]  /*3110*/  HMMA.16816.F32 R16, R48.reuse, R32, R16 ;  /* 0x000000203010723c */ /* 0x044ff00000001810 */
[C---:B------:R-:W-:Y:S01]  /*3120*/  HMMA.16816.F32 R12, R48.reuse, R34, R12 ;  /* 0x00000022300c723c */ /* 0x040fe2000000180c */
[----:B------:R-:W2:Y:S07]  /*3130*/  LDSM.16.M88.4 R32, [R207+0x11000] ;  /* 0x01100000cf20783b */ /* 0x000eae0000000200 */
[----:B------:R-:W-:Y:S01]  /*3140*/  HMMA.16816.F32 R88, R48, R70, R88 ;  /* 0x000000463058723c */ /* 0x000fe20000001858 */
[----:B------:R-:W4:Y:S04]  /*3150*/  LDSM.16.M88.4 R68, [R200+0x1800] ;  /* 0x00180000c844783b */ /* 0x000f280000000200 */
        /* <DEDUP_REMOVED lines=10> */
[C---:B------:R-:W-:Y:S07]  /*3200*/  HMMA.16816.F32 R8, R36.reuse, R92, R8 ;  /* 0x0000005c2408723c */ /* 0x040fee0000001808 */
[C---:B------:R-:W-:Y:S01]  /*3210*/  IADD3 R92, R0.reuse, 0x20, RZ ;  /* 0x00000020005c7810 */ /* 0x040fe20007ffe0ff */
        /* <DEDUP_REMOVED lines=23> */
[C---:B-----5:R-:W-:Y:S01]  /*3390*/  HMMA.16816.F32 R80, R48.reuse, R36, R8 ;  /* 0x000000243050723c */ /* 0x060fe20000001808 */
[----:B------:R-:W4:Y:S07]  /*33a0*/  LDSM.16.M88.4 R8, [R207+0x12000] ;  /* 0x01200000cf08783b */ /* 0x000f2e0000000200 */
[----:B------:R-:W-:Y:S01]  /*33b0*/  HMMA.16816.F32 R88, R48, R38, R88 ;  /* 0x000000263058723c */ /* 0x000fe20000001858 */
[----:B------:R-:W5:Y:S04]  /*33c0*/  LDSM.16.M88.4 R36, [R207+0x12800] ;  /* 0x01280000cf24783b */ /* 0x000f680000000200 */
[----:B------:R-:W2:Y:S03]  /*33d0*/  LDSM.16.M88.4 R48, [R207+0x13000] ;  /* 0x01300000cf30783b */ /* 0x000ea60000000200 */
[C---:B-1----:R-:W-:Y:S08]  /*33e0*/  HMMA.16816.F32 R64, R68.reuse, R44, R64 ;  /* 0x0000002c4440723c */ /* 0x042ff00000001840 */
[C---:B------:R-:W-:Y:S01]  /*33f0*/  HMMA.16816.F32 R60, R68.reuse, R46, R60 ;  /* 0x0000002e443c723c */ /* 0x040fe2000000183c */
[----:B------:R-:W1:Y:S07]  /*3400*/  LDSM.16.M88.4 R44, [R207+0x13800] ;  /* 0x01380000cf2c783b */ /* 0x000e6e0000000200 */
[C---:B------:R-:W-:Y:S08]  /*3410*/  HMMA.16816.F32 R16, R68.reuse, R72, R16 ;  /* 0x000000484410723c */ /* 0x040ff00000001810 */
[C---:B---3--:R-:W-:Y:S08]  /*3420*/  HMMA.16816.F32 R56, R68.reuse, R40, R56 ;  /* 0x000000284438723c */ /* 0x048ff00000001838 */
[C---:B------:R-:W-:Y:S01]  /*3430*/  HMMA.16816.F32 R52, R68.reuse, R42, R52 ;  /* 0x0000002a4434723c */ /* 0x040fe20000001834 */
[----:B------:R-:W-:Y:S07]  /*3440*/  LDSM.16.M88.4 R40, [R209+0x4000] ;  /* 0x00400000d128783b */ /* 0x000fee0000000200 */
[C---:B------:R-:W-:Y:S01]  /*3450*/  HMMA.16816.F32 R72, R68.reuse, R74, R12 ;  /* 0x0000004a4448723c */ /* 0x040fe2000000180c */
[----:B------:R-:W3:Y:S07]  /*3460*/  LDSM.16.M88.4 R12, [R200+0x2000] ;  /* 0x00200000c80c783b */ /* 0x000eee0000000200 */
[C---:B--2---:R-:W-:Y:S08]  /*3470*/  HMMA.16816.F32 R80, R68.reuse, R32, R80 ;  /* 0x000000204450723c */ /* 0x044ff00000001850 */
        /* <DEDUP_REMOVED lines=12> */
[C---:B-1----:R-:W-:Y:S08]  /*3540*/  HMMA.16816.F32 R80, R76.reuse, R44, R80 ;  /* 0x0000002c4c50723c */ /* 0x042ff00000001850 */
        /* <DEDUP_REMOVED lines=18> */
[C---:B-1----:R-:W-:Y:S01]  /*3670*/  HMMA.16816.F32 R68, R48.reuse, R76, R16 ;  /* 0x0000004c3044723c */ /* 0x042fe20000001810 */
[----:B------:R-:W-:Y:S07]  /*3680*/  LDSM.16.M88.4 R16, [R207+0x14000] ;  /* 0x01400000cf10783b */ /* 0x000fee0000000200 */
[C---:B------:R-:W-:Y:S01]  /*3690*/  HMMA.16816.F32 R72, R48.reuse, R78, R72 ;  /* 0x0000004e3048723c */ /* 0x040fe20000001848 */
[----:B------:R-:W-:Y:S07]  /*36a0*/  LDSM.16.M88.4 R76, [R200+0x5800] ;  /* 0x00580000c84c783b */ /* 0x000fee0000000200 */
[C---:B------:R-:W-:Y:S08]  /*36b0*/  HMMA.16816.F32 R56, R48.reuse, R44, R56 ;  /* 0x0000002c3038723c */ /* 0x040ff00000001838 */
[C---:B------:R-:W-:Y:S01]  /*36c0*/  HMMA.16816.F32 R52, R48.reuse, R46, R52 ;  /* 0x0000002e3034723c */ /* 0x040fe20000001834 */
[----:B------:R-:W1:Y:S07]  /*36d0*/  LDSM.16.M88.4 R44, [R210+0x8000] ;  /* 0x00800000d22c783b */ /* 0x000e6e0000000200 */
[C---:B--2---:R-:W-:Y:S08]  /*36e0*/  HMMA.16816.F32 R80, R48.reuse, R32, R80 ;  /* 0x000000203050723c */ /* 0x044ff00000001850 */
[----:B------:R-:W-:Y:S01]  /*36f0*/  HMMA.16816.F32 R88, R48, R34, R88 ;  /* 0x000000223058723c */ /* 0x000fe20000001858 */
[----:B------:R-:W-:Y:S04]  /*3700*/  LDSM.16.M88.4 R32, [R207+0x15000] ;  /* 0x01500000cf20783b */ /* 0x000fe80000000200 */
[----:B------:R-:W-:Y:S03]  /*3710*/  LDSM.16.M88.4 R48, [R200+0x4800] ;  /* 0x00480000c830783b */ /* 0x000fe60000000200 */
[C---:B---3--:R-:W-:Y:S08]  /*3720*/  HMMA.16816.F32 R64, R12.reuse, R8, R64 ;  /* 0x000000080c40723c */ /* 0x048ff00000001840 */
[C---:B------:R-:W-:Y:S01]  /*3730*/  HMMA.16816.F32 R60, R12.reuse, R10, R60 ;  /* 0x0000000a0c3c723c */ /* 0x040fe2000000183c */
[----:B------:R-:W2:Y:S07]  /*3740*/  LDSM.16.M88.4 R8, [R207+0x14800] ;  /* 0x01480000cf08783b */ /* 0x000eae0000000200 */
[C---:B----4-:R-:W-:Y:S08]  /*3750*/  HMMA.16816.F32 R68, R12.reuse, R36, R68 ;  /* 0x000000240c44723c */ /* 0x050ff00000001844 */
[C---:B------:R-:W-:Y:S01]  /*3760*/  HMMA.16816.F32 R72, R12.reuse, R38, R72 ;  /* 0x000000260c48723c */ /* 0x040fe20000001848 */
[----:B------:R-:W3:Y:S07]  /*3770*/  LDSM.16.M88.4 R36, [R207+0x15800] ;  /* 0x01580000cf24783b */ /* 0x000eee0000000200 */
[C---:B------:R-:W-:Y:S08]  /*3780*/  HMMA.16816.F32 R56, R12.reuse, R40, R56 ;  /* 0x000000280c38723c */ /* 0x040ff00000001838 */
[C---:B------:R-:W-:Y:S01]  /*3790*/  HMMA.16816.F32 R52, R12.reuse, R42, R52 ;  /* 0x0000002a0c34723c */ /* 0x040fe20000001834 */
[----:B------:R-:W-:Y:S07]  /*37a0*/  LDSM.16.M88.4 R40, [R209+0x8000] ;  /* 0x00800000d128783b */ /* 0x000fee0000000200 */
[C---:B------:R-:W-:Y:S07]  /*37b0*/  HMMA.16816.F32 R80, R12.reuse, R84, R80 ;  /* 0x000000540c50723c */ /* 0x040fee0000001850 */
[----:B------:R-:W-:Y:S01]  /*37c0*/  IADD3 R84, R0, 0x18, RZ ;  /* 0x0000001800547810 */ /* 0x000fe20007ffe0ff */
[----:B------:R-:W-:Y:S01]  /*37d0*/  HMMA.16816.F32 R88, R12, R86, R88 ;  /* 0x000000560c58723c */ /* 0x000fe20000001858 */
[----:B------:R-:W4:Y:S02]  /*37e0*/  LDSM.16.M88.4 R12, [R200+0x4000] ;  /* 0x00400000c80c783b */ /* 0x000f240000000200 */
[----:B------:R-:W-:-:S04]  /*37f0*/  ISETP.GE.AND P3, PT, R84, UR15, PT ;  /* 0x0000000f54007c0c */ /* 0x000fc8000bf66270 */
[C---:B------:R-:W-:Y:S01]  /*3800*/  IADD3 R86, R0.reuse, 0x19, RZ ;  /* 0x0000001900567810 */ /* 0x040fe20007ffe0ff */
[C---:B-1----:R-:W-:Y:S08]  /*3810*/  HMMA.16816.F32 R64, R44.reuse, R16, R64 ;  /* 0x000000102c40723c */ /* 0x042ff00000001840 */
        /* <DEDUP_REMOVED lines=24> */
[C---:B-1----:R-:W-:Y:S08]  /*39a0*/  HMMA.16816.F32 R68, R40.reuse, R16, R68 ;  /* 0x000000102844723c */ /* 0x042ff00000001844 */
[----:B------:R-:W-:Y:S01]  /*39b0*/  HMMA.16816.F32 R72, R40, R18, R72 ;  /* 0x000000122848723c */ /* 0x000fe20000001848 */
[----:B------:R-:W1:Y:S06]  /*39c0*/  LDSM.16.M88.4 R16, [R211+0x6000] ;  /* 0x00600000d310783b */ /* 0x000e6c0000000200 */
[----:B------:R-:W-:Y:S01]  /*39d0*/  IMAD.U32 R43, RZ, RZ, UR15 ;  /* 0x0000000fff2b7e24 */ /* 0x000fe2000f8e00ff */
[----:B--2---:R-:W-:Y:S01]  /*39e0*/  HMMA.16816.F32 R64, R32, R8, R64 ;  /* 0x000000082040723c */ /* 0x004fe20000001840 */
[----:B------:R-:W-:-:S03]  /*39f0*/  IADD3 R40, R0, 0x8, RZ ;  /* 0x0000000800287810 */ /* 0x000fc60007ffe0ff */
[----:B------:R-:W-:Y:S02]  /*3a00*/  IADD3 R43, R43, -UR16, R28 ;  /* 0x800000102b2b7c10 */ /* 0x000fe4000fffe01c */
[----:B------:R-:W-:Y:S02]  /*3a10*/  ISETP.GE.AND P0, PT, R40, UR15, PT ;  /* 0x0000000f28007c0c */ /* 0x000fe4000bf06270 */
[C---:B------:R-:W-:Y:S01]  /*3a20*/  HMMA.16816.F32 R60, R32.reuse, R10, R60 ;  /* 0x0000000a203c723c */ /* 0x040fe2000000183c */
[----:B------:R-:W2:Y:S01]  /*3a30*/  LDSM.16.M88.4 R8, [R211+0x6800] ;  /* 0x00680000d308783b */ /* 0x000ea20000000200 */
[C---:B------:R-:W-:Y:S02]  /*3a40*/  IMAD.IADD R77, R43.reuse, 0x1, -R106 ;  /* 0x000000012b4d7824 */ /* 0x040fe400078e0a6a */
[C---:B------:R-:W-:Y:S02]  /*3a50*/  IMAD.IADD R94, R43.reuse, 0x1, -R100 ;  /* 0x000000012b5e7824 */ /* 0x040fe400078e0a64 */
[C---:B------:R-:W-:Y:S01]  /*3a60*/  IMAD.IADD R85, R43.reuse, 0x1, -R104 ;  /* 0x000000012b557824 */ /* 0x040fe200078e0a68 */
[----:B------:R-:W-:Y:S01]  /*3a70*/  IABS R77, R77 ;  /* 0x0000004d004d7213 */ /* 0x000fe20000000000 */
[----:B---3--:R-:W-:Y:S01]  /*3a80*/  HMMA.16816.F32 R80, R32, R12, R80 ;  /* 0x0000000c2050723c */ /* 0x008fe20000001850 */
[----:B------:R-:W-:Y:S01]  /*3a90*/  IMAD.IADD R79, R43, 0x1, -R108 ;  /* 0x000000012b4f7824 */ /* 0x000fe200078e0a6c */
[----:B------:R-:W-:-:S02]  /*3aa0*/  IABS R94, R94 ;  /* 0x0000005e005e7213 */ /* 0x000fc40000000000 */
[----:B------:R-:W-:Y:S02]  /*3ab0*/  IABS R85, R85 ;  /* 0x0000005500557213 */ /* 0x000fe40000000000 */
[----:B------:R-:W-:Y:S02]  /*3ac0*/  IABS R79, R79 ;  /* 0x0000004f004f7213 */ /* 0x000fe40000000000 */
[C---:B------:R-:W-:Y:S01]  /*3ad0*/  HMMA.16816.F32 R88, R32.reuse, R14, R88 ;  /* 0x0000000e2058723c */ /* 0x040fe20000001858 */
[----:B------:R-:W3:Y:S01]  /*3ae0*/  LDSM.16.M88.4 R12, [R211+0x7000] ;  /* 0x00700000d30c783b */ /* 0x000ee20000000200 */
[----:B------:R-:W-:Y:S06]  /*3af0*/  I2F R94, R94 ;  /* 0x0000005e005e7306 */ /* 0x000fec0000201400 */
[C---:B------:R-:W-:Y:S02]  /*3b00*/  HMMA.16816.F32 R56, R32.reuse, R36, R56 ;  /* 0x000000242038723c */ /* 0x040fe40000001838 */
[----:B------:R-:W-:Y:S06]  /*3b10*/  I2F R116, R79 ;  /* 0x0000004f00747306 */ /* 0x000fec0000201400 */
[----:B------:R-:W-:Y:S08]  /*3b20*/  HMMA.16816.F32 R68, R32, R44, R68 ;  /* 0x0000002c2044723c */ /* 0x000ff00000001844 */
[----:B-1----:R-:W-:Y:S07]  /*3b30*/  HMMA.16816.F32 R64, R48, R16, R64 ;  /* 0x000000103040723c */ /* 0x002fee0000001840 */
[C---:B------:R-:W-:Y:S01]  /*3b40*/  IMAD.IADD R16, R43.reuse, 0x1, -R0 ;  /* 0x000000012b107824 */ /* 0x040fe200078e0a00 */
[----:B------:R-:W-:Y:S01]  /*3b50*/  HMMA.16816.F32 R52, R32, R38, R52 ;  /* 0x000000262034723c */ /* 0x000fe20000001834 */
[----:B------:R-:W-:Y:S01]  /*3b60*/  IMAD.IADD R17, R43, 0x1, -R22 ;  /* 0x000000012b117824 */ /* 0x000fe200078e0a16 */
[----:B------:R-:W-:Y:S02]  /*3b70*/  LDSM.16.M88.4 R36, [R210+0xc000] ;  /* 0x00c00000d224783b */ /* 0x000fe40000000200 */
[----:B------:R-:W-:-:S04]  /*3b80*/  IABS R16, R16 ;  /* 0x0000001000107213 */ /* 0x000fc80000000000 */
[----:B--2---:R-:W-:Y:S01]  /*3b90*/  HMMA.16816.F32 R56, R48, R8, R56 ;  /* 0x000000083038723c */ /* 0x004fe20000001838 */
[----:B------:R-:W-:Y:S01]  /*3ba0*/  IMAD.MOV.U32 R23, RZ, RZ, R16 ;  /* 0x000000ffff177224 */ /* 0x000fe200078e0010 */
[----:B------:R-:W-:-:S05]  /*3bb0*/  IABS R16, R17 ;  /* 0x0000001100107213 */ /* 0x000fca0000000000 */
[----:B------:R-:W-:Y:S01]  /*3bc0*/  IMAD.IADD R8, R43, 0x1, -R40 ;  /* 0x000000012b087824 */ /* 0x000fe200078e0a28 */
[----:B------:R-:W-:Y:S01]  /*3bd0*/  HMMA.16816.F32 R72, R32, R46, R72 ;  /* 0x0000002e2048723c */ /* 0x000fe20000001848 */
[----:B------:R-:W1:Y:S01]  /*3be0*/  LDSM.16.M88.4 R32, [R211+0x7800] ;  /* 0x00780000d320783b */ /* 0x000e620000000200 */
[----:B------:R-:W-:Y:S01]  /*3bf0*/  IMAD.MOV.U32 R20, RZ, RZ, R16 ;  /* 0x000000ffff147224 */ /* 0x000fe200078e0010 */
[----:B------:R-:W-:Y:S01]  /*3c00*/  I2F R23, R23 ;  /* 0x0000001700177306 */ /* 0x000fe20000201400 */
[----:B------:R-:W-:-:S03]  /*3c10*/  IABS R8, R8 ;  /* 0x0000000800087213 */ /* 0x000fc60000000000 */
[----:B------:R-:W-:Y:S01]  /*3c20*/  IADD3 R46, R0, 0x9, RZ ;  /* 0x00000009002e7810 */ /* 0x000fe20007ffe0ff */
[----:B------:R-:W-:Y:S01]  /*3c30*/  HMMA.16816.F32 R60, R48, R18, R60 ;  /* 0x00000012303c723c */ /* 0x000fe2000000183c */
[----:B------:R-:W2:Y:S01]  /*3c40*/  LDSM.16.M88.4 R16, [R207+0x16000] ;  /* 0x01600000cf10783b */ /* 0x000ea20000000200 */
[----:B------:R-:W-:Y:S01]  /*3c50*/  IMAD.MOV.U32 R41, RZ, RZ, R8 ;  /* 0x000000ffff297224 */ /* 0x000fe200078e0008 */
[----:B------:R-:W4:Y:S01]  /*3c60*/  I2F R20, R20 ;  /* 0x0000001400147306 */ /* 0x000f220000201400 */
[----:B------:R-:W-:Y:S01]  /*3c70*/  IMAD.IADD R9, R43, 0x1, -R46 ;  /* 0x000000012b097824 */ /* 0x000fe200078e0a2e */
[----:B------:R-:W-:-:S03]  /*3c80*/  ISETP.GE.AND P6, PT, R46, UR15, PT ;  /* 0x0000000f2e007c0c */ /* 0x000fc6000bfc6270 */
[C---:B---3--:R-:W-:Y:S01]  /*3c90*/  HMMA.16816.F32 R68, R48.reuse, R12, R68 ;  /* 0x0000000c3044723c */ /* 0x048fe20000001844 */
[----:B------:R-:W-:Y:S02]  /*3ca0*/  IABS R8, R9 ;  /* 0x0000000900087213 */ /* 0x000fe40000000000 */
[----:B------:R-:W-:Y:S03]  /*3cb0*/  I2F R41, R41 ;  /* 0x0000002900297306 */ /* 0x000fe60000201400 */
[----:B------:R-:W-:Y:S02]  /*3cc0*/  IMAD.MOV.U32 R42, RZ, RZ, R8 ;  /* 0x000000ffff2a7224 */ /* 0x000fe400078e0008 */
[C---:B------:R-:W-:Y:S01]  /*3cd0*/  IMAD.IADD R12, R43.reuse, 0x1, -R76 ;  /* 0x000000012b0c7824 */ /* 0x040fe200078e0a4c */
[----:B------:R-:W-:Y:S01]  /*3ce0*/  HMMA.16816.F32 R52, R48, R10, R52 ;  /* 0x0000000a3034723c */ /* 0x000fe20000001834 */
[----:B------:R-:W3:Y:S01]  /*3cf0*/  LDSM.16.M88.4 R8, [R207+0x16800] ;  /* 0x01680000cf08783b */ /* 0x000ee20000000200 */
[----:B------:R-:W-:Y:S01]  /*3d00*/  IMAD.IADD R13, R43, 0x1, -R78 ;  /* 0x000000012b0d7824 */ /* 0x000fe200078e0a4e */
[----:B------:R-:W-:Y:S01]  /*3d10*/  I2F R42, R42 ;  /* 0x0000002a002a7306 */ /* 0x000fe20000201400 */
[----:B------:R-:W-:-:S04]  /*3d20*/  IABS R12, R12 ;  /* 0x0000000c000c7213 */ /* 0x000fc80000000000 */
[----:B------:R-:W-:Y:S01]  /*3d30*/  HMMA.16816.F32 R72, R48, R14, R72 ;  /* 0x0000000e3048723c */ /* 0x000fe20000001848 */
[----:B------:R-:W-:Y:S01]  /*3d40*/  IMAD.MOV.U32 R31, RZ, RZ, R12 ;  /* 0x000000ffff1f7224 */ /* 0x000fe200078e000c */
[----:B------:R-:W-:Y:S01]  /*3d50*/  IABS R12, R13 ;  /* 0x0000000d000c7213 */ /* 0x000fe20000000000 */
[----:B------:R-:W-:-:S04]  /*3d60*/  IMAD.IADD R13, R43, 0x1, -R84 ;  /* 0x000000012b0d7824 */ /* 0x000fc800078e0a54 */
[----:B------:R-:W-:Y:S01]  /*3d70*/  IMAD.MOV.U32 R44, RZ, RZ, R12 ;  /* 0x000000ffff2c7224 */ /* 0x000fe200078e000c */
[----:B------:R-:W-:Y:S01]  /*3d80*/  IABS R12, R13 ;  /* 0x0000000d000c7213 */ /* 0x000fe20000000000 */
[----:B-1----:R-:W-:Y:S01]  /*3d90*/  HMMA.16816.F32 R80, R48, R32, R80 ;  /* 0x000000203050723c */ /* 0x002fe20000001850 */
[----:B------:R-:W-:Y:S03]  /*3da0*/  I2F R31, R31 ;  /* 0x0000001f001f7306 */ /* 0x000fe60000201400 */
[----:B------:R-:W-:Y:S02]  /*3db0*/  IMAD.MOV.U32 R45, RZ, RZ, R12 ;  /* 0x000000ffff2d7224 */ /* 0x000fe400078e000c */
[----:B------:R-:W1:Y:S01]  /*3dc0*/  LDSM.16.M88.4 R12, [R207+0x17000] ;  /* 0x01700000cf0c783b */ /* 0x000e620000000200 */
[----:B------:R-:W-:Y:S01]  /*3dd0*/  IMAD.IADD R32, R43, 0x1, -R86 ;  /* 0x000000012b207824 */ /* 0x000fe200078e0a56 */
[----:B--2---:R-:W-:Y:S01]  /*3de0*/  HMMA.16816.F32 R64, R36, R16, R64 ;  /* 0x000000102440723c */ /* 0x004fe20000001840 */
[----:B------:R-:W-:Y:S03]  /*3df0*/  I2F R44, R44 ;  /* 0x0000002c002c7306 */ /* 0x000fe60000201400 */
[----:B------:R-:W-:-:S03]  /*3e00*/  IABS R32, R32 ;  /* 0x0000002000207213 */ /* 0x000fc60000000000 */
[C---:B------:R-:W-:Y:S01]  /*3e10*/  IMAD.IADD R16, R43.reuse, 0x1, -R92 ;  /* 0x000000012b107824 */ /* 0x040fe200078e0a5c */
[----:B------:R-:W-:Y:S01]  /*3e20*/  HMMA.16816.F32 R88, R48, R34, R88 ;  /* 0x000000223058723c */ /* 0x000fe20000001858 */
[----:B------:R-:W-:Y:S01]  /*3e30*/  IMAD.IADD R17, R43, 0x1, -R96 ;  /* 0x000000012b117824 */ /* 0x000fe200078e0a60 */
[----:B------:R2:W-:Y:S02]  /*3e40*/  I2F R48, R32 ;  /* 0x0000002000307306 */ /* 0x0005e40000201400 */
[----:B------:R-:W-:-:S03]  /*3e50*/  IABS R16, R16 ;  /* 0x0000001000107213 */ /* 0x000fc60000000000 */
[C---:B------:R-:W-:Y:S01]  /*3e60*/  IMAD.IADD R51, R43.reuse, 0x1, -R102 ;  /* 0x000000012b337824 */ /* 0x040fe200078e0a66 */
[C---:B---3--:R-:W-:Y:S01]  /*3e70*/  HMMA.16816.F32 R56, R36.reuse, R8, R56 ;  /* 0x000000082438723c */ /* 0x048fe20000001838 */
[----:B------:R-:W-:Y:S01]  /*3e80*/  IMAD.MOV.U32 R47, RZ, RZ, R16 ;  /* 0x000000ffff2f7224 */ /* 0x000fe200078e0010 */
[----:B------:R-:W-:Y:S01]  /*3e90*/  IABS R16, R17 ;  /* 0x0000001100107213 */ /* 0x000fe20000000000 */
[----:B------:R-:W-:Y:S01]  /*3ea0*/  IMAD.IADD R49, R43, 0x1, -R98 ;  /* 0x000000012b317824 */ /* 0x000fe200078e0a62 */
[----:B------:R-:W-:Y:S01]  /*3eb0*/  IABS R112, R51 ;  /* 0x0000003300707213 */ /* 0x000fe20000000000 */
[----:B------:R-:W-:Y:S02]  /*3ec0*/  I2F R45, R45 ;  /* 0x0000002d002d7306 */ /* 0x000fe40000201400 */
[----:B------:R-:W-:Y:S01]  /*3ed0*/  IMAD.MOV.U32 R50, RZ, RZ, R16 ;  /* 0x000000ffff327224 */ /* 0x000fe200078e0010 */
[----:B------:R-:W-:Y:S01]  /*3ee0*/  HMMA.16816.F32 R52, R36, R10, R52 ;  /* 0x0000000a2434723c */ /* 0x000fe20000001834 */
[----:B------:R-:W-:Y:S01]  /*3ef0*/  LDSM.16.M88.4 R8, [R200+0x6000] ;  /* 0x00600000c808783b */ /* 0x000fe20000000200 */
[----:B------:R-:W-:-:S03]  /*3f00*/  IABS R49, R49 ;  /* 0x0000003100317213 */ /* 0x000fc60000000000 */
[----:B--2---:R-:W2:Y:S01]  /*3f10*/  LDSM.16.M88.4 R32, [R209+0xc000] ;  /* 0x00c00000d120783b */ /* 0x004ea20000000200 */
[----:B------:R3:W-:Y:S02]  /*3f20*/  I2F R51, R77 ;  /* 0x0000004d00337306 */ /* 0x0007e40000201400 */
[C---:B------:R-:W-:Y:S01]  /*3f30*/  HMMA.16816.F32 R60, R36.reuse, R18, R60 ;  /* 0x00000012243c723c */ /* 0x040fe2000000183c */
[----:B------:R-:W5:Y:S05]  /*3f40*/  LDSM.16.M88.4 R16, [R207+0x17800] ;  /* 0x01780000cf10783b */ /* 0x000f6a0000000200 */
[----:B------:R-:W-:Y:S02]  /*3f50*/  I2F R47, R47 ;  /* 0x0000002f002f7306 */ /* 0x000fe40000201400 */
[----:B-1----:R-:W-:Y:S01]  /*3f60*/  HMMA.16816.F32 R68, R36, R12, R68 ;  /* 0x0000000c2444723c */ /* 0x002fe20000001844 */
[----:B---3--:R-:W-:-:S05]  /*3f70*/  IADD3 R77, R43, 0x8, RZ ;  /* 0x000000082b4d7810 */ /* 0x008fca0007ffe0ff */
[----:B------:R-:W-:Y:S02]  /*3f80*/  I2F R50, R50 ;  /* 0x0000003200327306 */ /* 0x000fe40000201400 */
[----:B------:R-:W-:Y:S01]  /*3f90*/  HMMA.16816.F32 R72, R36, R14, R72 ;  /* 0x0000000e2448723c */ /* 0x000fe20000001848 */
[----:B------:R-:W1:Y:S01]  /*3fa0*/  LDSM.16.M88.4 R12, [R200+0x6800] ;  /* 0x00680000c80c783b */ /* 0x000e620000000200 */
[----:B------:R-:W-:-:S04]  /*3fb0*/  IMAD.IADD R84, R77, 0x1, -R84 ;  /* 0x000000014d547824 */ /* 0x000fc800078e0a54 */
[----:B------:R-:W-:Y:S01]  /*3fc0*/  I2F R112, R112 ;  /* 0x0000007000707306 */ /* 0x000fe20000201400 */
[----:B------:R-:W-:-:S07]  /*3fd0*/  IABS R84, R84 ;  /* 0x0000005400547213 */ /* 0x000fce0000000000 */
[----:B------:R-:W-:Y:S01]  /*3fe0*/  I2F R49, R49 ;  /* 0x0000003100317306 */ /* 0x000fe20000201400 */
[----:B--2---:R-:W-:Y:S07]  /*3ff0*/  HMMA.16816.F32 R64, R32, R8, R64 ;  /* 0x000000082040723c */ /* 0x004fee0000001840 */
[----:B------:R-:W-:Y:S01]  /*4000*/  I2F R43, R85 ;  /* 0x00000055002b7306 */ /* 0x000fe20000201400 */
[----:B------:R-:W-:Y:S01]  /*4010*/  IMAD.IADD R8, R77, 0x1, -R46 ;  /* 0x000000014d087824 */ /* 0x000fe200078e0a2e */
[----:B-----5:R-:W-:Y:S04]  /*4020*/  HMMA.16816.F32 R80, R36, R16, R80 ;  /* 0x000000102450723c */ /* 0x020fe80000001850 */
[----:B------:R-:W-:-:S03]  /*4030*/  IABS R8, R8 ;  /* 0x0000000800087213 */ /* 0x000fc60000000000 */
[C---:B------:R-:W-:Y:S01]  /*4040*/  IMAD.IADD R16, R77.reuse, 0x1, -R0 ;  /* 0x000000014d107824 */ /* 0x040fe200078e0a00 */
[----:B------:R-:W-:Y:S01]  /*4050*/  HMMA.16816.F32 R88, R36, R18, R88 ;  /* 0x000000122458723c */ /* 0x000fe20000001858 */
[----:B------:R-:W-:-:S03]  /*4060*/  IMAD.IADD R0, R77, 0x1, -R76 ;  /* 0x000000014d007824 */ /* 0x000fc600078e0a4c */
[----:B------:R-:W-:-:S03]  /*4070*/  IABS R16, R16 ;  /* 0x0000001000107213 */ /* 0x000fc60000000000 */
[C---:B------:R-:W-:Y:S01]  /*4080*/  IMAD.IADD R18, R77.reuse, 0x1, -R22 ;  /* 0x000000014d127824 */ /* 0x040fe200078e0a16 */
[C---:B------:R-:W-:Y:S01]  /*4090*/  HMMA.16816.F32 R60, R32.reuse, R10, R60 ;  /* 0x0000000a203c723c */ /* 0x040fe2000000183c */
[----:B------:R-:W-:Y:S01]  /*40a0*/  IMAD.MOV.U32 R22, RZ, RZ, R8 ;  /* 0x000000ffff167224 */ /* 0x000fe200078e0008 */
[----:B------:R-:W-:Y:S01]  /*40b0*/  IABS R39, R0 ;  /* 0x0000000000277213 */ /* 0x000fe20000000000 */
[----:B------:R-:W2:Y:S01]  /*40c0*/  LDSM.16.M88.4 R8, [R200+0x7000] ;  /* 0x00700000c808783b */ /* 0x000ea20000000200 */
[----:B------:R-:W-:Y:S01]  /*40d0*/  IMAD.MOV.U32 R17, RZ, RZ, R16 ;  /* 0x000000ffff117224 */ /* 0x000fe200078e0010 */
[----:B------:R-:W-:Y:S01]  /*40e0*/  IABS R16, R18 ;  /* 0x0000001200107213 */ /* 0x000fe20000000000 */
[C---:B------:R-:W-:Y:S01]  /*40f0*/  IMAD.IADD R18, R77.reuse, 0x1, -R40 ;  /* 0x000000014d127824 */ /* 0x040fe200078e0a28 */
[----:B------:R-:W3:Y:S01]  /*4100*/  I2F R22, R22 ;  /* 0x0000001600167306 */ /* 0x000ee20000201400 */
[----:B-1----:R-:W-:Y:S01]  /*4110*/  HMMA.16816.F32 R56, R32, R12, R56 ;  /* 0x0000000c2038723c */ /* 0x002fe20000001838 */
[----:B------:R-:W-:-:S02]  /*4120*/  IMAD.IADD R0, R77, 0x1, -R78 ;  /* 0x000000014d007824 */ /* 0x000fc400078e0a4e */
[----:B------:R-:W-:Y:S01]  /*4130*/  IABS R37, R18 ;  /* 0x0000001200257213 */ /* 0x000fe20000000000 */
[----:B----4-:R-:W-:Y:S02]  /*4140*/  FFMA.FTZ R65, R20, -UR4, R65 ;  /* 0x8000000414417c23 */ /* 0x010fe40008010041 */
[----:B------:R-:W-:Y:S01]  /*4150*/  IABS R0, R0 ;  /* 0x0000000000007213 */ /* 0x000fe20000000000 */
[----:B------:R-:W1:Y:S01]  /*4160*/  I2F R17, R17 ;  /* 0x0000001100117306 */ /* 0x000e620000201400 */
[----:B------:R-:W-:Y:S01]  /*4170*/  HMMA.16816.F32 R52, R32, R14, R52 ;  /* 0x0000000e2034723c */ /* 0x000fe20000001834 */
[----:B------:R-:W4:Y:S01]  /*4180*/  LDSM.16.M88.4 R12, [R200+0x7800] ;  /* 0x00780000c80c783b */ /* 0x000f220000000200 */
[----:B------:R-:W-:Y:S01]  /*4190*/  IMAD.IADD R38, R77, 0x1, -R96 ;  /* 0x000000014d267824 */ /* 0x000fe200078e0a60 */
[----:B------:R-:W-:-:S04]  /*41a0*/  DEPBAR.LE SB0, 0x0 ;  /* 0x000080000000791a */ /* 0x000fc80000000000 */
[----:B------:R5:W5:Y:S01]  /*41b0*/  I2F R18, R16 ;  /* 0x0000001000127306 */ /* 0x000b620000201400 */
[----:B---3--:R-:W-:Y:S01]  /*41c0*/  FFMA.FTZ R22, R22, -UR4, R63 ;  /* 0x8000000416167c23 */ /* 0x008fe2000801003f */
[----:B------:R-:W-:Y:S01]  /*41d0*/  IABS R38, R38 ;  /* 0x0000002600267213 */ /* 0x000fe20000000000 */
[----:B------:R-:W-:-:S03]  /*41e0*/  FFMA.FTZ R40, R42, -UR4, R61 ;  /* 0x800000042a287c23 */ /* 0x000fc6000801003d */
[----:B------:R-:W-:Y:S02]  /*41f0*/  FSEL R42, R22, -INF , !P6 ;  /* 0xff800000162a7808 */ /* 0x000fe40007000000 */
[----:B------:R-:W3:Y:S01]  /*4200*/  I2F R37, R37 ;  /* 0x0000002500257306 */ /* 0x000ee20000201400 */
[----:B-1----:R-:W-:Y:S01]  /*4210*/  FFMA.FTZ R17, R17, -UR4, R66 ;  /* 0x8000000411117c23 */ /* 0x002fe20008010042 */
[----:B------:R-:W-:Y:S01]  /*4220*/  FSEL R40, R40, -INF , !P6 ;  /* 0xff80000028287808 */ /* 0x000fe20007000000 */
[----:B------:R-:W-:Y:S01]  /*4230*/  FFMA.FTZ R31, R31, -UR4, R56 ;  /* 0x800000041f1f7c23 */ /* 0x000fe20008010038 */
[----:B------:R-:W-:Y:S02]  /*4240*/  ISETP.GE.AND P6, PT, R98, UR15, PT ;  /* 0x0000000f62007c0c */ /* 0x000fe4000bfc6270 */
[----:B------:R-:W-:Y:S01]  /*4250*/  FSEL R36, R17, -INF , !P2 ;  /* 0xff80000011247808 */ /* 0x000fe20005000000 */
[----:B-----5:R-:W-:Y:S01]  /*4260*/  FFMA.FTZ R16, R23, -UR4, R64 ;  /* 0x8000000417107c23 */ /* 0x020fe20008010040 */
[----:B------:R-:W-:Y:S01]  /*4270*/  FSEL R17, R65, -INF , !P1 ;  /* 0xff80000041117808 */ /* 0x000fe20004800000 */
[----:B------:R-:W-:Y:S01]  /*4280*/  FFMA.FTZ R19, R18, -UR4, R67 ;  /* 0x8000000412137c23 */ /* 0x000fe20008010043 */
[----:B------:R1:W5:Y:S01]  /*4290*/  I2F R20, R0 ;  /* 0x0000000000147306 */ /* 0x0003620000201400 */
[C---:B--2---:R-:W-:Y:S01]  /*42a0*/  HMMA.16816.F32 R68, R32.reuse, R8, R68 ;  /* 0x000000082044723c */ /* 0x044fe20000001844 */
[----:B------:R-:W-:Y:S01]  /*42b0*/  FSEL R16, R16, -INF , !P2 ;  /* 0xff80000010107808 */ /* 0x000fe20005000000 */
[----:B------:R-:W-:Y:S01]  /*42c0*/  FFMA.FTZ R18, R41, -UR4, R60 ;  /* 0x8000000429127c23 */ /* 0x000fe2000801003c */
[----:B------:R-:W-:Y:S01]  /*42d0*/  ISETP.GE.AND P2, PT, R86, UR15, PT ;  /* 0x0000000f56007c0c */ /* 0x000fe2000bf46270 */
[----:B------:R-:W-:Y:S01]  /*42e0*/  IMAD.IADD R86, R77, 0x1, -R86 ;  /* 0x000000014d567824 */ /* 0x000fe200078e0a56 */
[----:B------:R-:W-:Y:S01]  /*42f0*/  FSEL R19, R19, -INF , !P1 ;  /* 0xff80000013137808 */ /* 0x000fe20004800000 */
[----:B---3--:R-:W-:Y:S01]  /*4300*/  FFMA.FTZ R46, R37, -UR4, R62 ;  /* 0x80000004252e7c23 */ /* 0x008fe2000801003e */
[----:B------:R-:W-:Y:S01]  /*4310*/  ISETP.GE.AND P1, PT, R92, UR15, PT ;  /* 0x0000000f5c007c0c */ /* 0x000fe2000bf26270 */
[C---:B------:R-:W-:Y:S01]  /*4320*/  IMAD.IADD R92, R77.reuse, 0x1, -R92 ;  /* 0x000000014d5c7824 */ /* 0x040fe200078e0a5c */
[----:B------:R-:W2:Y:S01]  /*4330*/  I2F R23, R84 ;  /* 0x0000005400177306 */ /* 0x000ea20000201400 */
[C---:B------:R-:W-:Y:S01]  /*4340*/  IMAD.IADD R8, R77.reuse, 0x1, -R98 ;  /* 0x000000014d087824 */ /* 0x040fe200078e0a62 */
[----:B------:R-:W-:Y:S01]  /*4350*/  HMMA.16816.F32 R72, R32, R10, R72 ;  /* 0x0000000a2048723c */ /* 0x000fe20000001848 */
[----:B------:R-:W-:Y:S01]  /*4360*/  IMAD.IADD R9, R77, 0x1, -R100 ;  /* 0x000000014d097824 */ /* 0x000fe200078e0a64 */
[----:B------:R-:W-:-:S02]  /*4370*/  IABS R37, R92 ;  /* 0x0000005c00257213 */ /* 0x000fc40000000000 */
[----:B-1----:R-:W-:Y:S02]  /*4380*/  IABS R0, R86 ;  /* 0x0000005600007213 */ /* 0x002fe40000000000 */
[----:B------:R-:W-:Y:S01]  /*4390*/  IABS R8, R8 ;  /* 0x0000000800087213 */ /* 0x000fe20000000000 */
[----:B------:R1:W-:Y:S01]  /*43a0*/  I2F R22, R38 ;  /* 0x0000002600167306 */ /* 0x0003e20000201400 */
[C---:B----4-:R-:W-:Y:S01]  /*43b0*/  HMMA.16816.F32 R80, R32.reuse, R12, R80 ;  /* 0x0000000c2050723c */ /* 0x050fe20000001850 */
[----:B------:R-:W-:Y:S01]  /*43c0*/  IABS R11, R9 ;  /* 0x00000009000b7213 */ /* 0x000fe20000000000 */
[----:B-----5:R-:W-:Y:S01]  /*43d0*/  FFMA.FTZ R10, R20, -UR4, R59 ;  /* 0x80000004140a7c23 */ /* 0x020fe2000801003b */
[----:B------:R-:W-:Y:S01]  /*43e0*/  FSEL R18, R18, -INF , !P0 ;  /* 0xff80000012127808 */ /* 0x000fe20004000000 */
[----:B------:R-:W-:Y:S01]  /*43f0*/  IMAD.MOV.U32 R41, RZ, RZ, R8 ;  /* 0x000000ffff297224 */ /* 0x000fe200078e0008 */
[----:B------:R-:W-:Y:S01]  /*4400*/  FSEL R46, R46, -INF , !P0 ;  /* 0xff8000002e2e7808 */ /* 0x000fe20004000000 */
[----:B------:R-:W-:Y:S01]  /*4410*/  FFMA.FTZ R8, R44, -UR4, R57 ;  /* 0x800000042c087c23 */ /* 0x000fe20008010039 */
[----:B------:R-:W3:Y:S01]  /*4420*/  I2F R0, R0 ;  /* 0x0000000000007306 */ /* 0x000ee20000201400 */
[----:B------:R-:W-:Y:S01]  /*4430*/  IMAD.IADD R44, R77, 0x1, -R106 ;  /* 0x000000014d2c7824 */ /* 0x000fe200078e0a6a */
[----:B------:R-:W-:Y:S01]  /*4440*/  HMMA.16816.F32 R88, R32, R14, R88 ;  /* 0x0000000e2058723c */ /* 0x000fe20000001858 */
[----:B------:R-:W-:Y:S01]  /*4450*/  IMAD.MOV.U32 R20, RZ, RZ, R11 ;  /* 0x000000ffff147224 */ /* 0x000fe200078e000b */
[----:B------:R-:W-:Y:S01]  /*4460*/  ISETP.GE.AND P0, PT, R96, UR15, PT ;  /* 0x0000000f60007c0c */ /* 0x000fe2000bf06270 */
[----:B------:R-:W-:Y:S01]  /*4470*/  FFMA.FTZ R47, R47, -UR4, R68 ;  /* 0x800000042f2f7c23 */ /* 0x000fe20008010044 */
[----:B------:R-:W-:Y:S01]  /*4480*/  IABS R11, R44 ;  /* 0x0000002c000b7213 */ /* 0x000fe20000000000 */
[----:B--2---:R-:W-:Y:S01]  /*4490*/  FFMA.FTZ R44, R23, -UR4, R54 ;  /* 0x80000004172c7c23 */ /* 0x004fe20008010036 */
[----:B------:R-:W2:Y:S01]  /*44a0*/  I2F R37, R37 ;  /* 0x0000002500257306 */ /* 0x000ea20000201400 */
[----:B-1----:R-:W-:Y:S01]  /*44b0*/  FSEL R38, R31, -INF , !P5 ;  /* 0xff8000001f267808 */ /* 0x002fe20006800000 */
[----:B------:R-:W-:Y:S01]  /*44c0*/  IMAD.IADD R31, R77, 0x1, -R102 ;  /* 0x000000014d1f7824 */ /* 0x000fe200078e0a66 */
[----:B------:R-:W-:Y:S01]  /*44d0*/  FSEL R114, R47, -INF , !P1 ;  /* 0xff8000002f727808 */ /* 0x000fe20004800000 */
[C---:B------:R-:W-:Y:S01]  /*44e0*/  IMAD.IADD R23, R77.reuse, 0x1, -R104 ;  /* 0x000000014d177824 */ /* 0x040fe200078e0a68 */
[----:B------:R-:W-:Y:S01]  /*44f0*/  FSEL R8, R8, -INF , !P4 ;  /* 0xff80000008087808 */ /* 0x000fe20006000000 */
[----:B------:R-:W-:Y:S01]  /*4500*/  IMAD.IADD R77, R77, 0x1, -R108 ;  /* 0x000000014d4d7824 */ /* 0x000fe200078e0a6c */
[----:B------:R-:W-:Y:S01]  /*4510*/  IABS R13, R31 ;  /* 0x0000001f000d7213 */ /* 0x000fe20000000000 */
[----:B---3--:R-:W-:Y:S01]  /*4520*/  FFMA.FTZ R0, R0, -UR4, R55 ;  /* 0x8000000400007c23 */ /* 0x008fe20008010037 */
[----:B------:R-:W1:Y:S01]  /*4530*/  I2F R39, R39 ;  /* 0x0000002700277306 */ /* 0x000e620000201400 */
[----:B------:R-:W-:Y:S01]  /*4540*/  IABS R23, R23 ;  /* 0x0000001700177213 */ /* 0x000fe20000000000 */
[----:B------:R-:W-:Y:S01]  /*4550*/  FFMA.FTZ R50, R50, -UR4, R69 ;  /* 0x8000000432327c23 */ /* 0x000fe20008010045 */
[----:B------:R-:W-:Y:S01]  /*4560*/  IABS R77, R77 ;  /* 0x0000004d004d7213 */ /* 0x000fe20000000000 */
[----:B------:R-:W-:Y:S01]  /*4570*/  FFMA.FTZ R22, R22, -UR4, R71 ;  /* 0x8000000416167c23 */ /* 0x000fe20008010047 */
[----:B------:R-:W-:Y:S01]  /*4580*/  FSEL R32, R0, -INF , !P2 ;  /* 0xff80000000207808 */ /* 0x000fe20005000000 */
[----:B------:R-:W-:Y:S01]  /*4590*/  FFMA.FTZ R81, R112, -UR4, R81 ;  /* 0x8000000470517c23 */ /* 0x000fe20008010051 */
[----:B------:R-:W-:Y:S01]  /*45a0*/  FSEL R112, R50, -INF , !P0 ;  /* 0xff80000032707808 */ /* 0x000fe20004000000 */
[----:B--2---:R-:W-:Y:S01]  /*45b0*/  FFMA.FTZ R37, R37, -UR4, R70 ;  /* 0x8000000425257c23 */ /* 0x004fe20008010046 */
[----:B------:R-:W2:Y:S01]  /*45c0*/  I2F R20, R20 ;  /* 0x0000001400147306 */ /* 0x000ea20000201400 */
[----:B------:R-:W-:Y:S01]  /*45d0*/  FFMA.FTZ R12, R45, -UR4, R52 ;  /* 0x800000042d0c7c23 */ /* 0x000fe20008010034 */
[----:B------:R-:W-:Y:S01]  /*45e0*/  FSEL R10, R10, -INF , !P4 ;  /* 0xff8000000a0a7808 */ /* 0x000fe20006000000 */
[----:B------:R-:W-:Y:S01]  /*45f0*/  FFMA.FTZ R34, R48, -UR4, R53 ;  /* 0x8000000430227c23 */ /* 0x000fe20008010035 */
[----:B------:R-:W-:Y:S01]  /*4600*/  FSEL R110, R37, -INF , !P1 ;  /* 0xff800000256e7808 */ /* 0x000fe20004800000 */
[----:B------:R-:W-:Y:S01]  /*4610*/  FFMA.FTZ R49, R49, -UR4, R72 ;  /* 0x8000000431317c23 */ /* 0x000fe20008010048 */
[----:B------:R-:W-:Y:S01]  /*4620*/  ISETP.GE.AND P1, PT, R108, UR15, PT ;  /* 0x0000000f6c007c0c */ /* 0x000fe2000bf26270 */
[----:B-1----:R-:W-:Y:S01]  /*4630*/  FFMA.FTZ R39, R39, -UR4, R58 ;  /* 0x8000000427277c23 */ /* 0x002fe2000801003a */
[----:B------:R-:W1:Y:S01]  /*4640*/  I2F R9, R41 ;  /* 0x0000002900097306 */ /* 0x000e620000201400 */
[----:B------:R-:W-:Y:S01]  /*4650*/  FSEL R108, R22, -INF , !P0 ;  /* 0xff800000166c7808 */ /* 0x000fe20004000000 */
[----:B------:R-:W-:Y:S01]  /*4660*/  FFMA.FTZ R73, R94, -UR4, R73 ;  /* 0x800000045e497c23 */ /* 0x000fe20008010049 */
[----:B------:R-:W-:Y:S01]  /*4670*/  PLOP3.LUT P0, PT, PT, PT, UP0, 0x80, 0x0 ;  /* 0x000000000000781c */ /* 0x000fe20003f0f008 */
[----:B------:R-:W-:Y:S01]  /*4680*/  FFMA.FTZ R51, R51, -UR4, R80 ;  /* 0x8000000433337c23 */ /* 0x000fe20008010050 */
[----:B------:R-:W-:Y:S01]  /*4690*/  FSEL R56, R39, -INF , !P5 ;  /* 0xff80000027387808 */ /* 0x000fe20006800000 */
[----:B------:R-:W-:Y:S01]  /*46a0*/  FFMA.FTZ R43, R43, -UR4, R88 ;  /* 0x800000042b2b7c23 */ /* 0x000fe20008010058 */
[----:B------:R-:W-:Y:S01]  /*46b0*/  FSEL R12, R12, -INF , !P3 ;  /* 0xff8000000c0c7808 */ /* 0x000fe20005800000 */
[----:B------:R-:W3:Y:S01]  /*46c0*/  I2F R11, R11 ;  /* 0x0000000b000b7306 */ /* 0x000ee20000201400 */
[----:B--2---:R-:W-:Y:S01]  /*46d0*/  FFMA.FTZ R75, R20, -UR4, R75 ;  /* 0x80000004144b7c23 */ /* 0x004fe2000801004b */
[----:B------:R-:W-:Y:S01]  /*46e0*/  FSEL R44, R44, -INF , !P3 ;  /* 0xff8000002c2c7808 */ /* 0x000fe20005800000 */
[----:B------:R-:W-:Y:S01]  /*46f0*/  FFMA.FTZ R89, R116, -UR4, R89 ;  /* 0x8000000474597c23 */ /* 0x000fe20008010059 */
[----:B------:R-:W-:-:S02]  /*4700*/  FSEL R34, R34, -INF , !P2 ;  /* 0xff80000022227808 */ /* 0x000fc40005000000 */
[----:B------:R-:W-:Y:S02]  /*4710*/  ISETP.GE.AND P5, PT, R100, UR15, PT ;  /* 0x0000000f64007c0c */ /* 0x000fe4000bfa6270 */
[----:B------:R-:W2:Y:S01]  /*4720*/  I2F R14, R13 ;  /* 0x0000000d000e7306 */ /* 0x000ea20000201400 */
[----:B-1----:R-:W-:Y:S01]  /*4730*/  FFMA.FTZ R9, R9, -UR4, R74 ;  /* 0x8000000409097c23 */ /* 0x002fe2000801004a */
[----:B------:R-:W-:Y:S02]  /*4740*/  ISETP.GE.AND P4, PT, R106, UR15, PT ;  /* 0x0000000f6a007c0c */ /* 0x000fe4000bf86270 */
[----:B------:R-:W-:Y:S02]  /*4750*/  ISETP.GE.AND P3, PT, R102, UR15, PT ;  /* 0x0000000f66007c0c */ /* 0x000fe4000bf66270 */
[----:B------:R-:W-:Y:S02]  /*4760*/  ISETP.GE.AND P2, PT, R104, UR15, PT ;  /* 0x0000000f68007c0c */ /* 0x000fe4000bf46270 */
[----:B------:R-:W1:Y:S01]  /*4770*/  I2F R15, R23 ;  /* 0x00000017000f7306 */ /* 0x000e620000201400 */
[----:B---3--:R-:W-:Y:S01]  /*4780*/  FFMA.FTZ R11, R11, -UR4, R82 ;  /* 0x800000040b0b7c23 */ /* 0x008fe20008010052 */
[----:B------:R-:W-:-:S02]  /*4790*/  FSEL R106, R49, -INF , !P6 ;  /* 0xff800000316a7808 */ /* 0x000fc40007000000 */
[----:B------:R-:W-:Y:S02]  /*47a0*/  FSEL R102, R9, -INF , !P6 ;  /* 0xff80000009667808 */ /* 0x000fe40007000000 */
[----:B------:R-:W-:Y:S02]  /*47b0*/  FSEL R104, R73, -INF , !P5 ;  /* 0xff80000049687808 */ /* 0x000fe40006800000 */
[----:B------:R-:W3:Y:S01]  /*47c0*/  I2F R0, R77 ;  /* 0x0000004d00007306 */ /* 0x000ee20000201400 */
[----:B--2---:R-:W-:Y:S01]  /*47d0*/  FFMA.FTZ R14, R14, -UR4, R83 ;  /* 0x800000040e0e7c23 */ /* 0x004fe20008010053 */
[----:B------:R-:W-:Y:S02]  /*47e0*/  FSEL R98, R75, -INF , !P5 ;  /* 0xff8000004b627808 */ /* 0x000fe40006800000 */
[----:B------:R-:W-:Y:S02]  /*47f0*/  FSEL R100, R51, -INF , !P4 ;  /* 0xff80000033647808 */ /* 0x000fe40006000000 */
[----:B------:R-:W-:Y:S01]  /*4800*/  FSEL R94, R11, -INF , !P4 ;  /* 0xff8000000b5e7808 */ /* 0x000fe20006000000 */
[----:B-1----:R-:W-:Y:S01]  /*4810*/  FFMA.FTZ R90, R15, -UR4, R90 ;  /* 0x800000040f5a7c23 */ /* 0x002fe2000801005a */
[----:B------:R-:W-:-:S02]  /*4820*/  FSEL R96, R81, -INF , !P3 ;  /* 0xff80000051607808 */ /* 0x000fc40005800000 */
[----:B------:R-:W-:Y:S02]  /*4830*/  FSEL R92, R14, -INF , !P3 ;  /* 0xff8000000e5c7808 */ /* 0x000fe40005800000 */
[----:B------:R-:W-:Y:S02]  /*4840*/  FSEL R236, R43, -INF , !P2 ;  /* 0xff8000002bec7808 */ /* 0x000fe40005000000 */
[----:B------:R-:W-:Y:S01]  /*4850*/  FSEL R124, R90, -INF , !P2 ;  /* 0xff8000005a7c7808 */ /* 0x000fe20005000000 */
[----:B---3--:R-:W-:Y:S01]  /*4860*/  FFMA.FTZ R20, R0, -UR4, R91 ;  /* 0x8000000400147c23 */ /* 0x008fe2000801005b */
        /* <DEDUP_REMOVED lines=74> */
.L_x_1608:
[----:B------:R-:W-:Y:S05]  /*4d10*/  BSYNC B0 ;  /* 0x0000000000007941 */ /* 0x000fea0003800000 */
.L_x_1607:
[----:B------:R-:W0:Y:S02]  /*4d20*/  LDGDEPBAR ;  /* 0x00000000000079af */ /* 0x000e240000000000 */
.L_x_1606:
[----:B------:R-:W-:Y:S01]  /*4d30*/  FMNMX.FTZ R11, R36, R19, !PT ;  /* 0x00000013240b7209 */ /* 0x000fe20007810000 */
[----:B-1----:R-:W-:Y:S01]  /*4d40*/  IMAD.U32 R14, RZ, RZ, UR13 ;  /* 0x0000000dff0e7e24 */ /* 0x002fe2000f8e00ff */
[----:B------:R-:W-:Y:S01]  /*4d50*/  FMNMX.FTZ R9, R16, R17, !PT ;  /* 0x0000001110097209 */ /* 0x000fe20007810000 */
[----:B------:R-:W-:Y:S01]  /*4d60*/  USHF.L.U32 UR6, UR29, 0x1, URZ ;  /* 0x000000011d067899 */ /* 0x000fe2000800063f */
[----:B------:R-:W-:Y:S01]  /*4d70*/  FMNMX.FTZ R11, R46, R11, !PT ;  /* 0x0000000b2e0b7209 */ /* 0x000fe20007810000 */
[----:B------:R-:W-:Y:S01]  /*4d80*/  IMAD R23, R14, 0x8, R7 ;  /* 0x000000080e177824 */ /* 0x000fe200078e0207 */
        /* <DEDUP_REMOVED lines=35> */
[C---:B------:R-:W-:Y:S01]  /*4fc0*/  IMAD R204, R3.reuse, 0x2, R206 ;  /* 0x0000000203cc7824 */ /* 0x040fe200078e02ce */
        /* <DEDUP_REMOVED lines=17> */
[----:B------:R-:W-:Y:S02]  /*50e0*/  LOP3.LUT R22, R2, UR22, RZ, 0x3c, !PT ;  /* 0x0000001602167c12 */ /* 0x000fe4000f8e3cff */
[----:B------:R-:W-:Y:S01]  /*50f0*/  LOP3.LUT R48, R169, UR5, RZ, 0x3c, !PT ;  /* 0x00000005a9307c12 */ /* 0x000fe2000f8e3cff */
[----:B------:R-:W1:Y:S01]  /*5100*/  SHFL.BFLY PT, R11, R6, 0x2, 0x1f ;  /* 0x0c401f00060b7f89 */ /* 0x000e6200000e0000 */
[----:B------:R-:W-:Y:S01]  /*5110*/  LOP3.LUT R84, R87, R22, RZ, 0x3c, !PT ;  /* 0x0000001657547212 */ /* 0x000fe200078e3cff */
[----:B------:R-:W-:Y:S01]  /*5120*/  UIADD3 UR5, UR23, -0x4498517b, URZ ;  /* 0xbb67ae8517057890 */ /* 0x000fe2000fffe03f */
[----:B------:R-:W-:Y:S01]  /*5130*/  LOP3.LUT R169, R169, UR6, RZ, 0x3c, !PT ;  /* 0x00000006a9a97c12 */ /* 0x000fe2000f8e3cff */
[----:B------:R-:W-:Y:S01]  /*5140*/  IMAD.WIDE.U32 R48, R48, -0x326172a9, RZ ;  /* 0xcd9e8d5730307825 */ /* 0x000fe200078e00ff */
[----:B------:R-:W-:Y:S03]  /*5150*/  LDSM.16.MT88.4 R80, [R206+0x1c000] ;  /* 0x01c00000ce50783b */ /* 0x000fe60000004200 */
[----:B------:R-:W-:Y:S01]  /*5160*/  IMAD.WIDE.U32 R84, R84, -0x2daee0ad, RZ ;  /* 0xd2511f5354547825 */ /* 0x000fe200078e00ff */
[----:B------:R-:W-:Y:S01]  /*5170*/  LOP3.LUT R14, R49, UR31, R86, 0x96, !PT ;  /* 0x0000001f310e7c12 */ /* 0x000fe2000f8e9656 */
[----:B------:R-:W-:Y:S02]  /*5180*/  LDSM.16.MT88.4 R64, [R204+0x1a000] ;  /* 0x01a00000cc40783b */ /* 0x000fe40000004200 */
[----:B------:R-:W-:Y:S01]  /*5190*/  IMAD.WIDE.U32 R180, R169, -0x326172a9, RZ ;  /* 0xcd9e8d57a9b47825 */ /* 0x000fe200078e00ff */
[----:B------:R-:W-:Y:S01]  /*51a0*/  LOP3.LUT R178, R85, UR5, R168, 0x96, !PT ;  /* 0x0000000555b27c12 */ /* 0x000fe2000f8e96a8 */
[----:B------:R-:W-:Y:S01]  /*51b0*/  UIADD3 UR5, UR23, -0x56f99767, URZ ;  /* 0xa906689917057890 */ /* 0x000fe2000fffe03f */
[----:B------:R-:W-:Y:S01]  /*51c0*/  LDSM.16.MT88.4 R88, [R205+0x1c000] ;  /* 0x01c00000cd58783b */ /* 0x000fe20000004200 */
[----:B------:R-:W-:Y:S01]  /*51d0*/  IMAD.WIDE.U32 R14, R14, -0x2daee0ad, RZ ;  /* 0xd2511f530e0e7825 */ /* 0x000fe200078e00ff */
[----:B------:R-:W-:-:S02]  /*51e0*/  LOP3.LUT R86, R181, UR31, R86, 0x96, !PT ;  /* 0x0000001fb5567c12 */ /* 0x000fc4000f8e9656 */
[----:B------:R-:W-:Y:S01]  /*51f0*/  STL.64 [R1+0x68], R26 ;  /* 0x0000681a01007387 */ /* 0x000fe20000100a00 */
[----:B------:R-:W-:Y:S01]  /*5200*/  IMAD.WIDE.U32 R178, R178, -0x326172a9, RZ ;  /* 0xcd9e8d57b2b27825 */ /* 0x000fe200078e00ff */
[----:B------:R-:W-:Y:S02]  /*5210*/  LOP3.LUT R176, R15, UR18, R84, 0x96, !PT ;  /* 0x000000120fb07c12 */ /* 0x000fe4000f8e9654 */
[----:B------:R-:W-:Y:S01]  /*5220*/  STL [R1+0x60], R24 ;  /* 0x0000601801007387 */ /* 0x000fe20000100800 */
[----:B-1----:R-:W-:Y:S01]  /*5230*/  FMNMX.FTZ R11, R6, R11, !PT ;  /* 0x0000000b060b7209 */ /* 0x002fe20007810000 */
[----:B------:R-:W-:Y:S01]  /*5240*/  IMAD.WIDE.U32 R240, R86, -0x2daee0ad, RZ ;  /* 0xd2511f5356f07825 */ /* 0x000fe200078e00ff */
[----:B------:R-:W-:Y:S01]  /*5250*/  LOP3.LUT R180, R179, UR19, R180, 0x96, !PT ;  /* 0x00000013b3b47c12 */ /* 0x000fe2000f8e96b4 */
[----:B------:R-:W1:Y:S02]  /*5260*/  SHFL.BFLY PT, R6, R9, 0x2, 0x1f ;  /* 0x0c401f0009067f89 */ /* 0x000e6400000e0000 */
[----:B------:R-:W-:-:S02]  /*5270*/  IMAD.WIDE.U32 R176, R176, -0x326172a9, RZ ;  /* 0xcd9e8d57b0b07825 */ /* 0x000fc400078e00ff */
[----:B------:R-:W2:Y:S02]  /*5280*/  SHFL.BFLY PT, R0, R11, 0x1, 0x1f ;  /* 0x0c201f000b007f89 */ /* 0x000ea400000e0000 */
[----:B------:R-:W-:Y:S01]  /*5290*/  IMAD.WIDE.U32 R180, R180, -0x2daee0ad, RZ ;  /* 0xd2511f53b4b47825 */ /* 0x000fe200078e00ff */
[----:B------:R-:W-:-:S04]  /*52a0*/  LOP3.LUT R170, R177, UR9, R178, 0x96, !PT ;  /* 0x00000009b1aa7c12 */ /* 0x000fc8000f8e96b2 */
[----:B------:R-:W-:Y:S01]  /*52b0*/  LOP3.LUT R240, R181, UR7, R240, 0x96, !PT ;  /* 0x00000007b5f07c12 */ /* 0x000fe2000f8e96f0 */
[----:B------:R-:W-:Y:S01]  /*52c0*/  IMAD.WIDE.U32 R170, R170, -0x2daee0ad, RZ ;  /* 0xd2511f53aaaa7825 */ /* 0x000fe200078e00ff */
[----:B-1----:R-:W-:Y:S02]  /*52d0*/  FMNMX.FTZ R2, R9, R6, !PT ;  /* 0x0000000609027209 */ /* 0x002fe40007810000 */
[----:B------:R-:W-:Y:S02]  /*52e0*/  LOP3.LUT R6, R179, UR19, R48, 0x96, !PT ;  /* 0x00000013b3067c12 */ /* 0x000fe4000f8e9630 */
[----:B--2---:R-:W-:Y:S01]  /*52f0*/  FMNMX.FTZ R0, R11, R0, !PT ;  /* 0x000000000b007209 */ /* 0x004fe20007810000 */
[----:B------:R-:W1:Y:S02]  /*5300*/  SHFL.BFLY PT, R7, R2, 0x1, 0x1f ;  /* 0x0c201f0002077f89 */ /* 0x000e6400000e0000 */
[----:B------:R-:W-:Y:S01]  /*5310*/  IMAD.WIDE.U32 R174, R6, -0x2daee0ad, RZ ;  /* 0xd2511f5306ae7825 */ /* 0x000fe200078e00ff */
[C---:B------:R-:W-:Y:S01]  /*5320*/  FSETP.NEU.FTZ.AND P1, PT, R0.reuse, -INF , PT ;  /* 0xff8000000000780b */ /* 0x040fe20003f3d000 */
[----:B------:R-:W-:Y:S02]  /*5330*/  LDSM.16.MT88.4 R48, [R206+0x1a000] ;  /* 0x01a00000ce30783b */ /* 0x000fe40000004200 */
[----:B------:R-:W-:Y:S01]  /*5340*/  FMUL.FTZ R235, R0, c[0x0][0x23c] ;  /* 0x00008f0000eb7a20 */ /* 0x000fe20000410000 */
[----:B------:R-:W-:-:S02]  /*5350*/  LOP3.LUT R6, R175, UR7, R14, 0x96, !PT ;  /* 0x00000007af067c12 */ /* 0x000fc4000f8e960e */
[----:B------:R-:W-:Y:S02]  /*5360*/  LOP3.LUT R174, R171, UR17, R174, 0x96, !PT ;  /* 0x00000011abae7c12 */ /* 0x000fe4000f8e96ae */
[----:B------:R-:W-:Y:S01]  /*5370*/  FSEL R235, R235, RZ, P1 ;  /* 0x000000ffebeb7208 */ /* 0x000fe20000800000 */
[----:B------:R-:W-:-:S04]  /*5380*/  IMAD.WIDE.U32 R172, R6, -0x326172a9, RZ ;  /* 0xcd9e8d5706ac7825 */ /* 0x000fc800078e00ff */
        /* <DEDUP_REMOVED lines=11> */
[--C-:B------:R-:W-:Y:S01]  /*5440*/  SHF.R.U32.HI R9, RZ, 0x10, R172.reuse ;  /* 0x00000010ff097819 */ /* 0x100fe200000116ac */
[----:B------:R-:W-:Y:S01]  /*5450*/  IMAD.WIDE.U32 R170, R170, -0x326172a9, RZ ;  /* 0xcd9e8d57aaaa7825 */ /* 0x000fe200078e00ff */
[----:B------:R-:W-:Y:S02]  /*5460*/  LOP3.LUT R11, R172, 0xffff, RZ, 0xc0, !PT ;  /* 0x0000ffffac0b7812 */ /* 0x000fe400078ec0ff */
[----:B------:R-:W-:Y:S01]  /*5470*/  FSEL R233, R233, RZ, P1 ;  /* 0x000000ffe9e97208 */ /* 0x000fe20000800000 */
[--C-:B------:R-:W-:Y:S01]  /*5480*/  FFMA.FTZ R120, R19, c[0x0][0x23c], -R235.reuse ;  /* 0x00008f0013787a23 */ /* 0x100fe200000108eb */
[----:B------:R-:W-:Y:S01]  /*5490*/  LOP3.LUT R7, R170, 0xffff, RZ, 0xc0, !PT ;  /* 0x0000ffffaa077812 */ /* 0x000fe200078ec0ff */
[----:B------:R-:W-:Y:S01]  /*54a0*/  FFMA.FTZ R223, R10, c[0x0][0x23c], -R235 ;  /* 0x00008f000adf7a23 */ /* 0x000fe200000108eb */
[----:B------:R-:W-:Y:S01]  /*54b0*/  LOP3.LUT R6, R170, 0xff, RZ, 0xc0, !PT ;  /* 0x000000ffaa067812 */ /* 0x000fe200078ec0ff */
[----:B------:R-:W-:Y:S01]  /*54c0*/  FFMA.FTZ R237, R16, c[0x0][0x23c], -R233 ;  /* 0x00008f0010ed7a23 */ /* 0x000fe200000108e9 */
[----:B------:R-:W-:Y:S01]  /*54d0*/  SHF.R.U32.HI R7, RZ, 0x8, R7 ;  /* 0x00000008ff077819 */ /* 0x000fe20000011607 */
[--C-:B------:R-:W-:Y:S01]  /*54e0*/  FFMA.FTZ R122, R17, c[0x0][0x23c], -R233.reuse ;  /* 0x00008f00117a7a23 */ /* 0x100fe200000108e9 */
[----:B------:R-:W1:Y:S01]  /*54f0*/  MUFU.EX2 R120, R120 ;  /* 0x0000007800787308 */ /* 0x000e620000000800 */
[--C-:B------:R-:W-:Y:S01]  /*5500*/  FFMA.FTZ R232, R18, c[0x0][0x23c], -R233.reuse ;  /* 0x00008f0012e87a23 */ /* 0x100fe200000108e9 */
[----:B------:R-:W-:Y:S01]  /*5510*/  SHF.R.U32.HI R10, RZ, 0x18, R172 ;  /* 0x00000018ff0a7819 */ /* 0x000fe200000116ac */
[----:B------:R-:W-:Y:S01]  /*5520*/  FFMA.FTZ R119, R40, c[0x0][0x23c], -R233 ;  /* 0x00008f0028777a23 */ /* 0x000fe200000108e9 */
[----:B------:R-:W-:Y:S01]  /*5530*/  LOP3.LUT R9, R9, 0xff, RZ, 0xc0, !PT ;  /* 0x000000ff09097812 */ /* 0x000fe200078ec0ff */
[----:B------:R-:W-:Y:S01]  /*5540*/  FFMA.FTZ R121, R46, c[0x0][0x23c], -R235 ;  /* 0x00008f002e797a23 */ /* 0x000fe200000108eb */
[----:B------:R-:W-:Y:S01]  /*5550*/  PRMT R6, R6, 0x5410, R7 ;  /* 0x0000541006067816 */ /* 0x000fe20000000007 */
[----:B------:R-:W-:Y:S01]  /*5560*/  FFMA.FTZ R118, R42, c[0x0][0x23c], -R235 ;  /* 0x00008f002a767a23 */ /* 0x000fe200000108eb */
[----:B------:R-:W-:Y:S01]  /*5570*/  MUFU.EX2 R237, R237 ;  /* 0x000000ed00ed7308 */ /* 0x000fe20000000800 */
[----:B------:R-:W-:Y:S01]  /*5580*/  LOP3.LUT R7, R171, UR30, R174, 0x96, !PT ;  /* 0x0000001eab077c12 */ /* 0x000fe2000f8e96ae */
[--C-:B------:R-:W-:Y:S01]  /*5590*/  FFMA.FTZ R231, R8, c[0x0][0x23c], -R233.reuse ;  /* 0x00008f0008e77a23 */ /* 0x100fe200000108e9 */
[----:B------:R-:W-:Y:S01]  /*55a0*/  PRMT R10, R9, 0x5410, R10 ;  /* 0x00005410090a7816 */ /* 0x000fe2000000000a */
[--C-:B------:R-:W-:Y:S01]  /*55b0*/  FFMA.FTZ R238, R38, c[0x0][0x23c], -R233.reuse ;  /* 0x00008f0026ee7a23 */ /* 0x100fe200000108e9 */
[C---:B------:R-:W-:Y:S01]  /*55c0*/  LOP3.LUT R9, R7.reuse, 0xffff, RZ, 0xc0, !PT ;  /* 0x0000ffff07097812 */ /* 0x040fe200078ec0ff */
[----:B------:R-:W-:Y:S01]  /*55d0*/  FFMA.FTZ R230, R12, c[0x0][0x23c], -R233 ;  /* 0x00008f000ce67a23 */ /* 0x000fe200000108e9 */
[----:B------:R-:W-:Y:S01]  /*55e0*/  LOP3.LUT R18, R7, 0xff, RZ, 0xc0, !PT ;  /* 0x000000ff07127812 */ /* 0x000fe200078ec0ff */
[----:B------:R-:W2:Y:S01]  /*55f0*/  MUFU.EX2 R122, R122 ;  /* 0x0000007a007a7308 */ /* 0x000ea20000000800 */
[----:B------:R-:W-:Y:S01]  /*5600*/  SHF.R.U32.HI R16, RZ, 0x10, R7 ;  /* 0x00000010ff107819 */ /* 0x000fe20000011607 */
[----:B------:R-:W-:Y:S01]  /*5610*/  FFMA.FTZ R229, R34, c[0x0][0x23c], -R233 ;  /* 0x00008f0022e57a23 */ /* 0x000fe200000108e9 */
[----:B------:R-:W-:Y:S01]  /*5620*/  SHF.R.U32.HI R9, RZ, 0x8, R9 ;  /* 0x00000008ff097819 */ /* 0x000fe20000011609 */
[--C-:B------:R-:W-:Y:S01]  /*5630*/  HSET2.LE.AND R6, R6, R239.reuse, PT ;  /* 0x000000ef06067233 */ /* 0x100fe20003803000 */
[----:B------:R-:W-:Y:S01]  /*5640*/  SHF.R.U32.HI R7, RZ, 0x18, R7 ;  /* 0x00000018ff077819 */ /* 0x000fe20000011607 */
[----:B------:R-:W-:Y:S01]  /*5650*/  FFMA.FTZ R228, R32, c[0x0][0x23c], -R235 ;  /* 0x00008f0020e47a23 */ /* 0x000fe200000108eb */
[----:B------:R-:W-:Y:S01]  /*5660*/  LOP3.LUT R16, R16, 0xff, RZ, 0xc0, !PT ;  /* 0x000000ff10107812 */ /* 0x000fe200078ec0ff */
[----:B------:R-:W-:Y:S01]  /*5670*/  MUFU.EX2 R232, R232 ;  /* 0x000000e800e87308 */ /* 0x000fe20000000800 */
[----:B------:R-:W-:Y:S01]  /*5680*/  PRMT R18, R18, 0x5410, R9 ;  /* 0x0000541012127816 */ /* 0x000fe20000000009 */
[--C-:B------:R-:W-:Y:S01]  /*5690*/  FFMA.FTZ R234, R56, c[0x0][0x23c], -R235.reuse ;  /* 0x00008f0038ea7a23 */ /* 0x100fe200000108eb */
[----:B-1----:R-:W-:Y:S01]  /*56a0*/  F2FP.PACK_AB R227, R120, R123 ;  /* 0x0000007b78e3723e */ /* 0x002fe200000000ff */
[----:B------:R-:W-:Y:S01]  /*56b0*/  FFMA.FTZ R221, R44, c[0x0][0x23c], -R235 ;  /* 0x00008f002cdd7a23 */ /* 0x000fe200000108eb */
[----:B------:R-:W-:Y:S01]  /*56c0*/  PRMT R16, R16, 0x5410, R7 ;  /* 0x0000541010107816 */ /* 0x000fe20000000007 */
[--C-:B------:R-:W-:Y:S01]  /*56d0*/  HSET2.LE.AND R18, R18, R239.reuse, PT ;  /* 0x000000ef12127233 */ /* 0x100fe20003803000 */
[----:B------:R-:W-:Y:S01]  /*56e0*/  PRMT R226, R227, 0x7632, R226 ;  /* 0x00007632e3e27816 */ /* 0x000fe200000000e2 */
[----:B------:R-:W1:Y:S01]  /*56f0*/  MUFU.EX2 R119, R119 ;  /* 0x0000007700777308 */ /* 0x000e620000000800 */
[----:B--2---:R-:W-:Y:S01]  /*5700*/  F2FP.PACK_AB R222, R122, R237 ;  /* 0x000000ed7ade723e */ /* 0x004fe200000000ff */
[----:B------:R-:W-:Y:S01]  /*5710*/  HSET2.LE.AND R16, R16, R239, PT ;  /* 0x000000ef10107233 */ /* 0x000fe20003803000 */
[----:B------:R-:W-:Y:S01]  /*5720*/  LOP3.LUT R8, R173, UR29, R176, 0x96, !PT ;  /* 0x0000001dad087c12 */ /* 0x000fe2000f8e96b0 */
[----:B------:R-:W-:Y:S01]  /*5730*/  LDSM.16.MT88.4 R40, [R208+0x1a000] ;  /* 0x01a00000d028783b */ /* 0x000fe20000004200 */
[----:B------:R-:W-:Y:S01]  /*5740*/  PRMT R219, R222, 0x7632, R219 ;  /* 0x00007632dedb7816 */ /* 0x000fe200000000db */
[----:B------:R-:W-:Y:S01]  /*5750*/  FFMA.FTZ R220, R114, c[0x0][0x23c], -R233 ;  /* 0x00008f0072dc7a23 */ /* 0x000fe200000108e9 */
[----:B------:R-:W-:Y:S01]  /*5760*/  LOP3.LUT R36, R172, 0xff, RZ, 0xc0, !PT ;  /* 0x000000ffac247812 */ /* 0x000fe200078ec0ff */
[----:B------:R-:W-:Y:S01]  /*5770*/  MUFU.EX2 R121, R121 ;  /* 0x0000007900797308 */ /* 0x000fe20000000800 */
[----:B------:R-:W-:Y:S01]  /*5780*/  PRMT R5, R222, 0x5410, R219 ;  /* 0x00005410de057816 */ /* 0x000fe200000000db */
[----:B------:R-:W-:Y:S01]  /*5790*/  LDSM.16.MT88.4 R56, [R205+0x1a000] ;  /* 0x01a00000cd38783b */ /* 0x000fe20000004200 */
[----:B------:R-:W-:Y:S01]  /*57a0*/  SHF.R.U32.HI R11, RZ, 0x8, R11 ;  /* 0x00000008ff0b7819 */ /* 0x000fe2000001160b */
[----:B------:R-:W-:Y:S01]  /*57b0*/  FFMA.FTZ R217, R112, c[0x0][0x23c], -R233 ;  /* 0x00008f0070d97a23 */ /* 0x000fe200000108e9 */
[----:B------:R-:W-:Y:S01]  /*57c0*/  LOP3.LUT R128, R18, R5, RZ, 0xc0, !PT ;  /* 0x0000000512807212 */ /* 0x000fe200078ec0ff */
[----:B------:R-:W-:Y:S01]  /*57d0*/  LDSM.16.MT88.4 R44, [R204+0x18800] ;  /* 0x01880000cc2c783b */ /* 0x000fe20000004200 */
[----:B------:R-:W-:Y:S01]  /*57e0*/  PRMT R129, R227, 0x5410, R226 ;  /* 0x00005410e3817816 */ /* 0x000fe200000000e2 */
[----:B------:R-:W2:Y:S01]  /*57f0*/  MUFU.EX2 R118, R118 ;  /* 0x0000007600767308 */ /* 0x000ea20000000800 */
[----:B-1----:R-:W-:Y:S01]  /*5800*/  F2FP.PACK_AB R225, R119, R232 ;  /* 0x000000e877e1723e */ /* 0x002fe200000000ff */
[--C-:B------:R-:W-:Y:S01]  /*5810*/  FFMA.FTZ R186, R110, c[0x0][0x23c], -R235.reuse ;  /* 0x00008f006eba7a23 */ /* 0x100fe200000108eb */
[----:B------:R-:W-:Y:S01]  /*5820*/  SHF.R.U32.HI R14, RZ, 0x10, R170 ;  /* 0x00000010ff0e7819 */ /* 0x000fe200000116aa */
[----:B------:R-:W-:Y:S01]  /*5830*/  FFMA.FTZ R185, R108, c[0x0][0x23c], -R235 ;  /* 0x00008f006cb97a23 */ /* 0x000fe200000108eb */
[----:B------:R-:W-:Y:S01]  /*5840*/  LOP3.LUT R5, R8, 0xffff, RZ, 0xc0, !PT ;  /* 0x0000ffff08057812 */ /* 0x000fe200078ec0ff */
[--C-:B------:R-:W-:Y:S01]  /*5850*/  FFMA.FTZ R218, R106, c[0x0][0x23c], -R233.reuse ;  /* 0x00008f006ada7a23 */ /* 0x100fe200000108e9 */
[----:B------:R-:W-:Y:S01]  /*5860*/  SHF.R.U32.HI R7, RZ, 0x10, R8 ;  /* 0x00000010ff077819 */ /* 0x000fe20000011608 */
[----:B------:R-:W-:Y:S01]  /*5870*/  MUFU.EX2 R238, R238 ;  /* 0x000000ee00ee7308 */ /* 0x000fe20000000800 */
[----:B------:R-:W-:Y:S01]  /*5880*/  PRMT R224, R225, 0x7632, R224 ;  /* 0x00007632e1e07816 */ /* 0x000fe200000000e0 */
[----:B------:R-:W-:Y:S01]  /*5890*/  FFMA.FTZ R215, R104, c[0x0][0x23c], -R233 ;  /* 0x00008f0068d77a23 */ /* 0x000fe200000108e9 */
[----:B------:R-:W-:Y:S01]  /*58a0*/  PRMT R36, R36, 0x5410, R11 ;  /* 0x0000541024247816 */ /* 0x000fe2000000000b */
[----:B------:R-:W-:Y:S01]  /*58b0*/  FFMA.FTZ R181, R92, c[0x0][0x23c], -R235 ;  /* 0x00008f005cb57a23 */ /* 0x000fe200000108eb */
[----:B------:R-:W-:-:S02]  /*58c0*/  LOP3.LUT R129, R16, R129, RZ, 0xc0, !PT ;  /* 0x0000008110817212 */ /* 0x000fc400078ec0ff */
[----:B------:R-:W-:Y:S01]  /*58d0*/  SHF.R.U32.HI R11, RZ, 0x18, R170 ;  /* 0x00000018ff0b7819 */ /* 0x000fe200000116aa */
[----:B------:R-:W1:Y:S01]  /*58e0*/  MUFU.EX2 R231, R231 ;  /* 0x000000e700e77308 */ /* 0x000e620000000800 */
[----:B------:R-:W-:Y:S01]  /*58f0*/  LOP3.LUT R14, R14, 0xff, RZ, 0xc0, !PT ;  /* 0x000000ff0e0e7812 */ /* 0x000fe200078ec0ff */
[----:B------:R-:W-:Y:S01]  /*5900*/  HSET2.LE.AND R36, R36, R239, PT ;  /* 0x000000ef24247233 */ /* 0x000fe20003803000 */
[----:B------:R-:W-:Y:S02]  /*5910*/  LOP3.LUT R16, R8, 0xff, RZ, 0xc0, !PT ;  /* 0x000000ff08107812 */ /* 0x000fe400078ec0ff */
[----:B------:R-:W-:Y:S02]  /*5920*/  SHF.R.U32.HI R5, RZ, 0x8, R5 ;  /* 0x00000008ff057819 */ /* 0x000fe40000011605 */
[----:B------:R-:W-:Y:S01]  /*5930*/  LOP3.LUT R7, R7, 0xff, RZ, 0xc0, !PT ;  /* 0x000000ff07077812 */ /* 0x000fe200078ec0ff */
[----:B------:R-:W-:Y:S01]  /*5940*/  MUFU.EX2 R230, R230 ;  /* 0x000000e600e67308 */ /* 0x000fe20000000800 */
[----:B------:R-:W-:-:S02]  /*5950*/  SHF.R.U32.HI R8, RZ, 0x18, R8 ;  /* 0x00000018ff087819 */ /* 0x000fc40000011608 */
[----:B------:R-:W-:Y:S02]  /*5960*/  PRMT R9, R225, 0x5410, R224 ;  /* 0x00005410e1097816 */ /* 0x000fe400000000e0 */
[----:B--2---:R-:W-:Y:S02]  /*5970*/  F2FP.PACK_AB R32, R118, R121 ;  /* 0x000000797620723e */ /* 0x004fe400000000ff */
[----:B------:R-:W-:Y:S01]  /*5980*/  PRMT R14, R14, 0x5410, R11 ;  /* 0x000054100e0e7816 */ /* 0x000fe2000000000b */
[----:B------:R-:W2:Y:S01]  /*5990*/  MUFU.EX2 R229, R229 ;  /* 0x000000e500e57308 */ /* 0x000ea20000000800 */
[----:B------:R-:W-:Y:S02]  /*59a0*/  LOP3.LUT R130, R6, R9, RZ, 0xc0, !PT ;  /* 0x0000000906827212 */ /* 0x000fe400078ec0ff */
[----:B------:R-:W-:Y:S01]  /*59b0*/  PRMT R16, R16, 0x5410, R5 ;  /* 0x0000541010107816 */ /* 0x000fe20000000005 */
[----:B------:R-:W-:Y:S01]  /*59c0*/  HSET2.LE.AND R14, R14, R239, PT ;  /* 0x000000ef0e0e7233 */ /* 0x000fe20003803000 */
[----:B------:R-:W-:-:S02]  /*59d0*/  PRMT R8, R7, 0x5410, R8 ;  /* 0x0000541007087816 */ /* 0x000fc40000000008 */
[C---:B------:R-:W-:Y:S01]  /*59e0*/  PRMT R31, R32.reuse, 0x7632, R31 ;  /* 0x00007632201f7816 */ /* 0x040fe2000000001f */
[----:B------:R-:W3:Y:S01]  /*59f0*/  LDSM.16.MT88.4 R4, [R206+0x18800] ;  /* 0x01880000ce04783b */ /* 0x000ee20000004200 */
[----:B------:R-:W-:Y:S01]  /*5a00*/  MUFU.EX2 R234, R234 ;  /* 0x000000ea00ea7308 */ /* 0x000fe20000000800 */
[----:B-1----:R-:W-:Y:S01]  /*5a10*/  F2FP.PACK_AB R166, R231, R238 ;  /* 0x000000eee7a6723e */ /* 0x002fe200000000ff */
[--C-:B------:R-:W-:Y:S01]  /*5a20*/  HSET2.LE.AND R16, R16, R239.reuse, PT ;  /* 0x000000ef10107233 */ /* 0x100fe20003803000 */
[----:B------:R-:W-:Y:S01]  /*5a30*/  PRMT R131, R32, 0x5410, R31 ;  /* 0x0000541020837816 */ /* 0x000fe2000000001f */
[----:B------:R-:W-:Y:S01]  /*5a40*/  HSET2.LE.AND R9, R8, R239, PT ;  /* 0x000000ef08097233 */ /* 0x000fe20003803000 */
[----:B------:R-:W-:Y:S02]  /*5a50*/  PRMT R165, R166, 0x7632, R165 ;  /* 0x00007632a6a57816 */ /* 0x000fe400000000a5 */
[----:B------:R-:W-:Y:S01]  /*5a60*/  LOP3.LUT R131, R14, R131, RZ, 0xc0, !PT ;  /* 0x000000830e837212 */ /* 0x000fe200078ec0ff */
[----:B------:R-:W1:Y:S01]  /*5a70*/  MUFU.EX2 R223, R223 ;  /* 0x000000df00df7308 */ /* 0x000e620000000800 */
[----:B------:R-:W4:Y:S01]  /*5a80*/  LDSM.16.MT88.4 R12, [R208+0x18800] ;  /* 0x01880000d00c783b */ /* 0x000f220000004200 */
[----:B--2---:R-:W-:-:S02]  /*5a90*/  F2FP.PACK_AB R34, R229, R230 ;  /* 0x000000e6e522723e */ /* 0x004fc400000000ff */
[----:B------:R-:W-:Y:S02]  /*5aa0*/  PRMT R11, R166, 0x5410, R165 ;  /* 0x00005410a60b7816 */ /* 0x000fe400000000a5 */
[C---:B------:R-:W-:Y:S01]  /*5ab0*/  HMMA.16816.F32 R140, R128.reuse, R144, RZ ;  /* 0x00000090808c723c */ /* 0x040fe200000018ff */
[----:B------:R-:W-:Y:S01]  /*5ac0*/  PRMT R33, R34, 0x7632, R33 ;  /* 0x0000763222217816 */ /* 0x000fe20000000021 */
[----:B------:R-:W-:Y:S01]  /*5ad0*/  MUFU.EX2 R221, R221 ;  /* 0x000000dd00dd7308 */ /* 0x000fe20000000800 */
[----:B------:R-:W-:Y:S01]  /*5ae0*/  LOP3.LUT R8, R16, R11, RZ, 0xc0, !PT ;  /* 0x0000000b10087212 */ /* 0x000fe200078ec0ff */
[----:B------:R-:W-:Y:S01]  /*5af0*/  HSET2.LE.AND R11, R10, R239, PT ;  /* 0x000000ef0a0b7233 */ /* 0x000fe20003803000 */
[----:B------:R-:W-:Y:S02]  /*5b00*/  PRMT R37, R34, 0x5410, R33 ;  /* 0x0000541022257816 */ /* 0x000fe40000000021 */
[----:B------:R-:W-:Y:S01]  /*5b10*/  LOP3.LUT R182, R173, UR29, R176, 0x96, !PT ;  /* 0x0000001dadb67c12 */ /* 0x000fe2000f8e96b0 */
[----:B------:R-:W-:Y:S01]  /*5b20*/  HMMA.16816.F32 R144, R128, R146, RZ ;  /* 0x000000928090723c */ /* 0x000fe200000018ff */
[----:B------:R-:W-:Y:S01]  /*5b30*/  LOP3.LUT R10, R36, R37, RZ, 0xc0, !PT ;  /* 0x00000025240a7212 */ /* 0x000fe200078ec0ff */
[----:B------:R-:W2:Y:S01]  /*5b40*/  MUFU.EX2 R228, R228 ;  /* 0x000000e400e47308 */ /* 0x000ea20000000800 */
[----:B-1----:R-:W-:-:S02]  /*5b50*/  F2FP.PACK_AB R168, R223, R234 ;  /* 0x000000eadfa8723e */ /* 0x002fc400000000ff */
[----:B------:R-:W-:Y:S02]  /*5b60*/  LOP3.LUT R216, R171, UR30, R174, 0x96, !PT ;  /* 0x0000001eabd87c12 */ /* 0x000fe4000f8e96ae */
[----:B------:R-:W-:Y:S01]  /*5b70*/  PRMT R167, R168, 0x7632, R167 ;  /* 0x00007632a8a77816 */ /* 0x000fe200000000a7 */
[C---:B------:R-:W-:Y:S01]  /*5b80*/  HMMA.16816.F32 R132, R128.reuse, R136, RZ ;  /* 0x000000888084723c */ /* 0x040fe200000018ff */
[----:B------:R-:W-:Y:S01]  /*5b90*/  LOP3.LUT R187, R170, 0xff, RZ, 0xc0, !PT ;  /* 0x000000ffaabb7812 */ /* 0x000fe200078ec0ff */
[----:B------:R-:W-:Y:S01]  /*5ba0*/  MUFU.EX2 R220, R220 ;  /* 0x000000dc00dc7308 */ /* 0x000fe20000000800 */
[----:B------:R-:W-:Y:S02]  /*5bb0*/  PRMT R16, R168, 0x5410, R167 ;  /* 0x00005410a8107816 */ /* 0x000fe400000000a7 */
[----:B------:R-:W-:Y:S02]  /*5bc0*/  LOP3.LUT R183, R170, 0xffff, RZ, 0xc0, !PT ;  /* 0x0000ffffaab77812 */ /* 0x000fe400078ec0ff */
[----:B------:R-:W-:Y:S01]  /*5bd0*/  LOP3.LUT R9, R9, R16, RZ, 0xc0, !PT ;  /* 0x0000001009097212 */ /* 0x000fe200078ec0ff */
[----:B------:R-:W-:Y:S01]  /*5be0*/  HMMA.16816.F32 R136, R128, R138, RZ ;  /* 0x0000008a8088723c */ /* 0x000fe200000018ff */
[----:B------:R-:W-:Y:S01]  /*5bf0*/  LDSM.16.MT88.4 R16, [R205+0x18800] ;  /* 0x01880000cd10783b */ /* 0x000fe20000004200 */
[----:B--2---:R-:W-:Y:S01]  /*5c00*/  F2FP.PACK_AB R164, R228, R221 ;  /* 0x000000dde4a4723e */ /* 0x004fe200000000ff */
[----:B------:R-:W-:Y:S01]  /*5c10*/  MUFU.EX2 R217, R217 ;  /* 0x000000d900d97308 */ /* 0x000fe20000000800 */
[----:B------:R-:W-:-:S02]  /*5c20*/  SHF.R.U32.HI R184, RZ, 0x10, R170 ;  /* 0x00000010ffb87819 */ /* 0x000fc400000116aa */
[C---:B------:R-:W-:Y:S02]  /*5c30*/  PRMT R35, R164.reuse, 0x7632, R35 ;  /* 0x00007632a4237816 */ /* 0x040fe40000000023 */
[C---:B------:R-:W-:Y:S01]  /*5c40*/  HMMA.16816.F32 R156, R128.reuse, R160, RZ ;  /* 0x000000a0809c723c */ /* 0x040fe200000018ff */
[----:B------:R-:W-:Y:S02]  /*5c50*/  SHF.R.U32.HI R246, RZ, 0x18, R170 ;  /* 0x00000018fff67819 */ /* 0x000fe400000116aa */
[----:B------:R-:W-:Y:S01]  /*5c60*/  PRMT R36, R164, 0x5410, R35 ;  /* 0x00005410a4247816 */ /* 0x000fe20000000023 */
[----:B------:R-:W-:Y:S01]  /*5c70*/  MUFU.EX2 R186, R186 ;  /* 0x000000ba00ba7308 */ /* 0x000fe20000000800 */
[----:B------:R-:W-:Y:S02]  /*5c80*/  SHF.R.U32.HI R242, RZ, 0x10, R172 ;  /* 0x00000010fff27819 */ /* 0x000fe400000116ac */
[----:B------:R-:W-:Y:S01]  /*5c90*/  LOP3.LUT R11, R11, R36, RZ, 0xc0, !PT ;  /* 0x000000240b0b7212 */ /* 0x000fe200078ec0ff */
[----:B------:R-:W-:Y:S01]  /*5ca0*/  HMMA.16816.F32 R160, R128, R162, RZ ;  /* 0x000000a280a0723c */ /* 0x000fe200000018ff */
[----:B------:R-:W-:-:S03]  /*5cb0*/  LOP3.LUT R242, R242, 0xff, RZ, 0xc0, !PT ;  /* 0x000000fff2f27812 */ /* 0x000fc600078ec0ff */
[----:B------:R-:W-:Y:S04]  /*5cc0*/  MUFU.EX2 R185, R185 ;  /* 0x000000b900b97308 */ /* 0x000fe80000000800 */
[C---:B---3--:R-:W-:Y:S04]  /*5cd0*/  HMMA.16816.F32 R140, R8.reuse, R4, R140 ;  /* 0x00000004088c723c */ /* 0x048fe8000000188c */
[----:B------:R-:W-:Y:S04]  /*5ce0*/  MUFU.EX2 R218, R218 ;  /* 0x000000da00da7308 */ /* 0x000fe80000000800 */
[C---:B------:R-:W-:Y:S01]  /*5cf0*/  HMMA.16816.F32 R144, R8.reuse, R6, R144 ;  /* 0x000000060890723c */ /* 0x040fe20000001890 */
[----:B------:R-:W1:Y:S03]  /*5d00*/  LDSM.16.MT88.4 R4, [R208+0x1a800] ;  /* 0x01a80000d004783b */ /* 0x000e660000004200 */
[----:B------:R-:W2:Y:S04]  /*5d10*/  MUFU.EX2 R215, R215 ;  /* 0x000000d700d77308 */ /* 0x000ea80000000800 */
[C---:B----4-:R-:W-:Y:S04]  /*5d20*/  HMMA.16816.F32 R132, R8.reuse, R12, R132 ;  /* 0x0000000c0884723c */ /* 0x050fe80000001884 */
[----:B------:R-:W-:Y:S04]  /*5d30*/  MUFU.EX2 R181, R181 ;  /* 0x000000b500b57308 */ /* 0x000fe80000000800 */
[----:B------:R-:W-:Y:S01]  /*5d40*/  HMMA.16816.F32 R136, R8, R14, R136 ;  /* 0x0000000e0888723c */ /* 0x000fe20000001888 */
[----:B------:R-:W3:Y:S01]  /*5d50*/  LDSM.16.MT88.4 R12, [R205+0x1a800] ;  /* 0x01a80000cd0c783b */ /* 0x000ee20000004200 */
[----:B--2---:R-:W-:-:S06]  /*5d60*/  F2FP.PACK_AB R174, R215, R218 ;  /* 0x000000dad7ae723e */ /* 0x004fcc00000000ff */
[C---:B------:R-:W-:Y:S08]  /*5d70*/  HMMA.16816.F32 R36, R128.reuse, R40, RZ ;  /* 0x000000288024723c */ /* 0x040ff000000018ff */
        /* <DEDUP_REMOVED lines=14> */
[----:B------:R-:W2:Y:S07]  /*5e60*/  LDSM.16.MT88.4 R12, [R206+0x1c800] ;  /* 0x01c80000ce0c783b */ /* 0x000eae0000004200 */
[C---:B------:R-:W-:Y:S08]  /*5e70*/  HMMA.16816.F32 R44, R8.reuse, R68, R44 ;  /* 0x00000044082c723c */ /* 0x040ff0000000182c */
[C---:B------:R-:W-:Y:S08]  /*5e80*/  HMMA.16816.F32 R48, R8.reuse, R70, R48 ;  /* 0x000000460830723c */ /* 0x040ff00000001830 */
[C---:B------:R-:W-:Y:S08]  /*5e90*/  HMMA.16816.F32 R148, R8.reuse, R16, R148 ;  /* 0x000000100894723c */ /* 0x040ff00000001894 */
[----:B------:R-:W-:Y:S01]  /*5ea0*/  HMMA.16816.F32 R152, R8, R18, R152 ;  /* 0x000000120898723c */ /* 0x000fe20000001898 */
[----:B------:R-:W3:Y:S07]  /*5eb0*/  LDSM.16.MT88.4 R16, [R204+0x1a800] ;  /* 0x01a80000cc10783b */ /* 0x000eee0000004200 */
        /* <DEDUP_REMOVED lines=8> */
[----:B--2---:R-:W-:Y:S07]  /*5f40*/  HMMA.16816.F32 R76, R8, R12, R76 ;  /* 0x0000000c084c723c */ /* 0x004fee000000184c */
[----:B------:R-:W-:Y:S01]  /*5f50*/  LOP3.LUT R12, R241, UR18, R84, 0x96, !PT ;  /* 0x00000012f10c7c12 */ /* 0x000fe2000f8e9654 */
[----:B------:R-:W-:Y:S01]  /*5f60*/  HMMA.16816.F32 R80, R128, R82, RZ ;  /* 0x000000528050723c */ /* 0x000fe200000018ff */
[----:B------:R-:W-:-:S07]  /*5f70*/  IMAD.WIDE.U32 R240, R240, -0x326172a9, RZ ;  /* 0xcd9e8d57f0f07825 */ /* 0x000fce00078e00ff */
[----:B---3--:R-:W-:Y:S07]  /*5f80*/  HMMA.16816.F32 R64, R8, R18, R64 ;  /* 0x000000120840723c */ /* 0x008fee0000001840 */
[----:B------:R-:W-:Y:S01]  /*5f90*/  IMAD.WIDE.U32 R18, R12, -0x326172a9, RZ ;  /* 0xcd9e8d570c127825 */ /* 0x000fe200078e00ff */
[----:B------:R-:W-:Y:S04]  /*5fa0*/  HMMA.16816.F32 R84, R128, R88, RZ ;  /* 0x000000588054723c */ /* 0x000fe800000018ff */
[----:B------:R-:W-:-:S02]  /*5fb0*/  LOP3.LUT R12, R19, UR9, R178, 0x96, !PT ;  /* 0x00000009130c7c12 */ /* 0x000fc4000f8e96b2 */
[----:B------:R-:W-:Y:S02]  /*5fc0*/  LOP3.LUT R19, R19, UR9, R178, 0x96, !PT ;  /* 0x0000000913137c12 */ /* 0x000fe4000f8e96b2 */
[----:B------:R-:W-:Y:S01]  /*5fd0*/  HMMA.16816.F32 R88, R128, R90, RZ ;  /* 0x0000005a8058723c */ /* 0x000fe200000018ff */
[----:B------:R-:W-:Y:S01]  /*5fe0*/  IMAD.WIDE.U32 R176, R12, -0x2daee0ad, RZ ;  /* 0xd2511f530cb07825 */ /* 0x000fe200078e00ff */
[----:B------:R-:W-:-:S03]  /*5ff0*/  F2FP.PACK_AB R178, R217, R220 ;  /* 0x000000dcd9b2723e */ /* 0x000fc600000000ff */
[----:B------:R-:W-:Y:S01]  /*6000*/  IMAD R19, R19, -0x2daee0ad, RZ ;  /* 0xd2511f5313137824 */ /* 0x000fe200078e02ff */
[----:B------:R-:W-:Y:S02]  /*6010*/  LOP3.LUT R12, R177, UR17, R180, 0x96, !PT ;  /* 0x00000011b10c7c12 */ /* 0x000fe4000f8e96b4 */
[----:B------:R-:W-:Y:S01]  /*6020*/  HMMA.16816.F32 R60, R8, R16, R60 ;  /* 0x00000010083c723c */ /* 0x000fe2000000183c */
[----:B------:R-:W-:Y:S02]  /*6030*/  PRMT R177, R178, 0x7632, R177 ;  /* 0x00007632b2b17816 */ /* 0x000fe400000000b1 */
[----:B------:R-:W-:Y:S01]  /*6040*/  IMAD.WIDE.U32 R26, R12, -0x326172a9, RZ ;  /* 0xcd9e8d570c1a7825 */ /* 0x000fe200078e00ff */
[----:B------:R-:W-:-:S03]  /*6050*/  F2FP.PACK_AB R180, R185, R186 ;  /* 0x000000bab9b4723e */ /* 0x000fc600000000ff */
[C-C-:B------:R-:W-:Y:S01]  /*6060*/  LOP3.LUT R16, R241.reuse, UR28, R18.reuse, 0x96, !PT ;  /* 0x0000001cf1107c12 */ /* 0x140fe2000f8e9612 */
[C---:B------:R-:W-:Y:S01]  /*6070*/  HMMA.16816.F32 R80, R8.reuse, R14, R80 ;  /* 0x0000000e0850723c */ /* 0x040fe20000001850 */
[----:B------:R-:W-:Y:S02]  /*6080*/  PRMT R179, R180, 0x7632, R179 ;  /* 0x00007632b4b37816 */ /* 0x000fe400000000b3 */
[----:B------:R-:W-:Y:S01]  /*6090*/  LOP3.LUT R18, R241, UR28, R18, 0x96, !PT ;  /* 0x0000001cf1127c12 */ /* 0x000fe2000f8e9612 */
[----:B------:R-:W-:Y:S01]  /*60a0*/  IMAD.WIDE.U32 R16, R16, -0x2daee0ad, RZ ;  /* 0xd2511f5310107825 */ /* 0x000fe200078e00ff */
[C---:B------:R-:W-:Y:S02]  /*60b0*/  LOP3.LUT R241, R172.reuse, 0xffff, RZ, 0xc0, !PT ;  /* 0x0000ffffacf17812 */ /* 0x040fe400078ec0ff */
[----:B------:R-:W-:Y:S01]  /*60c0*/  LOP3.LUT R14, R172, 0xff, RZ, 0xc0, !PT ;  /* 0x000000ffac0e7812 */ /* 0x000fe200078ec0ff */
[----:B-1----:R-:W-:Y:S01]  /*60d0*/  HMMA.16816.F32 R84, R8, R4, R84 ;  /* 0x000000040854723c */ /* 0x002fe20000001854 */
[----:B------:R-:W-:-:S02]  /*60e0*/  LOP3.LUT R13, R17, UR5, R176, 0x96, !PT ;  /* 0x00000005110d7c12 */ /* 0x000fc4000f8e96b0 */
[----:B------:R-:W-:Y:S02]  /*60f0*/  ISETP.GE.U32.AND P2, PT, R125, R14, PT ;  /* 0x0000000e7d00720c */ /* 0x000fe40003f46070 */
[----:B------:R-:W-:Y:S01]  /*6100*/  PRMT R173, R174, 0x7632, R173 ;  /* 0x00007632aead7816 */ /* 0x000fe200000000ad */
[----:B------:R-:W-:Y:S01]  /*6110*/  IMAD.WIDE.U32 R170, R13, -0x326172a9, RZ ;  /* 0xcd9e8d570daa7825 */ /* 0x000fe200078e00ff */
[----:B------:R-:W-:Y:S01]  /*6120*/  LOP3.LUT R4, R27, UR14, R240, 0x96, !PT ;  /* 0x0000000e1b047c12 */ /* 0x000fe2000f8e96f0 */
[----:B------:R-:W-:Y:S01]  /*6130*/  HMMA.16816.F32 R88, R8, R6, R88 ;  /* 0x000000060858723c */ /* 0x000fe20000001858 */
[----:B------:R-:W-:Y:S02]  /*6140*/  PRMT R13, R180, 0x5410, R179 ;  /* 0x00005410b40d7816 */ /* 0x000fe400000000b3 */
[----:B------:R-:W-:Y:S01]  /*6150*/  LOP3.LUT R14, R170, 0xff, RZ, 0xc0, !PT ;  /* 0x000000ffaa0e7812 */ /* 0x000fe200078ec0ff */
[----:B------:R-:W-:Y:S01]  /*6160*/  IMAD.WIDE.U32 R244, R4, -0x2daee0ad, RZ ;  /* 0xd2511f5304f47825 */ /* 0x000fe200078e00ff */
[----:B------:R-:W-:-:S02]  /*6170*/  SHF.R.U32.HI R12, RZ, 0x18, R170 ;  /* 0x00000018ff0c7819 */ /* 0x000fc400000116aa */
[----:B------:R-:W-:Y:S01]  /*6180*/  LOP3.LUT R7, R171, UR30, R26, 0x96, !PT ;  /* 0x0000001eab077c12 */ /* 0x000fe2000f8e961a */
[----:B------:R-:W-:Y:S01]  /*6190*/  @!P2 HADD2 R109, -R34.H0_H0, -RZ.H0_H0 ;  /* 0xa00000ff226da230 */ /* 0x000fe20000000900 */
[----:B------:R-:W-:Y:S02]  /*61a0*/  ISETP.GE.U32.AND P6, PT, R125, R14, PT ;  /* 0x0000000e7d00720c */ /* 0x000fe40003fc6070 */
[----:B------:R-:W-:Y:S02]  /*61b0*/  LOP3.LUT R14, R7, 0xffff, RZ, 0xc0, !PT ;  /* 0x0000ffff070e7812 */ /* 0x000fe400078ec0ff */
[----:B------:R-:W-:Y:S02]  /*61c0*/  LOP3.LUT R4, R245, UR29, R16, 0x96, !PT ;  /* 0x0000001df5047c12 */ /* 0x000fe4000f8e9610 */
[----:B------:R-:W-:Y:S02]  /*61d0*/  LOP3.LUT R16, R7, 0xff, RZ, 0xc0, !PT ;  /* 0x000000ff07107812 */ /* 0x000fe400078ec0ff */
[----:B------:R-:W-:-:S02]  /*61e0*/  SHF.R.U32.HI R14, RZ, 0x8, R14 ;  /* 0x00000008ff0e7819 */ /* 0x000fc4000001160e */
[C---:B------:R-:W-:Y:S02]  /*61f0*/  ISETP.GE.U32.AND P3, PT, R125.reuse, R16, PT ;  /* 0x000000107d00720c */ /* 0x040fe40003f66070 */
[----:B------:R-:W-:Y:S01]  /*6200*/  LOP3.LUT R14, R14, 0xffff, RZ, 0xc0, !PT ;  /* 0x0000ffff0e0e7812 */ /* 0x000fe200078ec0ff */
[----:B------:R-:W-:Y:S01]  /*6210*/  @!P6 HADD2 R99, -R174.H0_H0, -RZ.H0_H0 ;  /* 0xa00000ffae63e230 */ /* 0x000fe20000000900 */
[C---:B------:R-:W-:Y:S02]  /*6220*/  ISETP.GE.U32.AND P1, PT, R125.reuse, R12, PT ;  /* 0x0000000c7d00720c */ /* 0x040fe40003f26070 */
[----:B------:R-:W-:Y:S02]  /*6230*/  ISETP.GE.U32.AND P4, PT, R125, R14, PT ;  /* 0x0000000e7d00720c */ /* 0x000fe40003f86070 */
[--C-:B------:R-:W-:Y:S02]  /*6240*/  SHF.R.U32.HI R14, RZ, 0x18, R7.reuse ;  /* 0x00000018ff0e7819 */ /* 0x100fe40000011607 */
[----:B------:R-:W-:-:S02]  /*6250*/  SHF.R.U32.HI R7, RZ, 0x10, R7 ;  /* 0x00000010ff077819 */ /* 0x000fc40000011607 */
[----:B------:R-:W-:Y:S01]  /*6260*/  PRMT R12, R178, 0x5410, R177 ;  /* 0x00005410b20c7816 */ /* 0x000fe200000000b1 */
[----:B------:R-:W-:Y:S01]  /*6270*/  @!P3 HADD2 R117, -R178.H0_H0, -RZ.H0_H0 ;  /* 0xa00000ffb275b230 */ /* 0x000fe20000000900 */
[----:B------:R-:W-:Y:S02]  /*6280*/  LOP3.LUT R6, R170, 0xffff, RZ, 0xc0, !PT ;  /* 0x0000ffffaa067812 */ /* 0x000fe400078ec0ff */
[----:B------:R-:W-:Y:S02]  /*6290*/  SHF.R.U32.HI R5, RZ, 0x10, R170 ;  /* 0x00000010ff057819 */ /* 0x000fe400000116aa */
[----:B------:R-:W-:Y:S01]  /*62a0*/  @!P3 PRMT R178, R117, 0x5410, RZ ;  /* 0x0000541075b2b816 */ /* 0x000fe200000000ff */
[----:B------:R-:W-:Y:S01]  /*62b0*/  @!P4 HADD2 R116, -R177.H0_H0, -RZ.H0_H0 ;  /* 0xa00000ffb174c230 */ /* 0x000fe20000000900 */
[----:B------:R-:W-:Y:S01]  /*62c0*/  ISETP.GE.U32.AND P3, PT, R125, R14, PT ;  /* 0x0000000e7d00720c */ /* 0x000fe20003f66070 */
[----:B------:R-:W-:Y:S01]  /*62d0*/  IMAD.MOV.U32 R117, RZ, RZ, R183 ;  /* 0x000000ffff757224 */ /* 0x000fe200078e00b7 */
[----:B------:R-:W-:Y:S01]  /*62e0*/  LOP3.LUT R14, R7, 0xff, RZ, 0xc0, !PT ;  /* 0x000000ff070e7812 */ /* 0x000fe200078ec0ff */
[----:B------:R-:W-:Y:S01]  /*62f0*/  IMAD.MOV.U32 R7, RZ, RZ, R184 ;  /* 0x000000ffff077224 */ /* 0x000fe200078e00b8 */
[----:B------:R-:W-:Y:S01]  /*6300*/  @!P4 PRMT R177, R116, 0x5410, RZ ;  /* 0x0000541074b1c816 */ /* 0x000fe200000000ff */
[--C-:B------:R-:W-:Y:S01]  /*6310*/  FFMA.FTZ R184, R102, c[0x0][0x23c], -R235.reuse ;  /* 0x00008f0066b87a23 */ /* 0x100fe200000108eb */
[----:B------:R-:W-:Y:S01]  /*6320*/  ISETP.GE.U32.AND P4, PT, R125, R14, PT ;  /* 0x0000000e7d00720c */ /* 0x000fe20003f86070 */
[----:B------:R-:W-:Y:S01]  /*6330*/  FFMA.FTZ R183, R98, c[0x0][0x23c], -R235 ;  /* 0x00008f0062b77a23 */ /* 0x000fe200000108eb */
[----:B------:R-:W-:Y:S01]  /*6340*/  SHF.R.U32.HI R6, RZ, 0x8, R6 ;  /* 0x00000008ff067819 */ /* 0x000fe20000011606 */
[----:B------:R-:W-:Y:S01]  /*6350*/  IMAD.MOV.U32 R116, RZ, RZ, R182 ;  /* 0x000000ffff747224 */ /* 0x000fe200078e00b6 */
[----:B------:R-:W-:Y:S01]  /*6360*/  PRMT R14, R174, 0x5410, R173 ;  /* 0x00005410ae0e7816 */ /* 0x000fe200000000ad */
[----:B------:R-:W-:Y:S01]  /*6370*/  MUFU.EX2 R184, R184 ;  /* 0x000000b800b87308 */ /* 0x000fe20000000800 */
[----:B------:R-:W-:Y:S01]  /*6380*/  LOP3.LUT R6, R6, 0xffff, RZ, 0xc0, !PT ;  /* 0x0000ffff06067812 */ /* 0x000fe200078ec0ff */
[----:B------:R-:W-:Y:S01]  /*6390*/  @!P3 HADD2 R115, -R179.H0_H0, -RZ.H0_H0 ;  /* 0xa00000ffb373b230 */ /* 0x000fe20000000900 */
[----:B------:R-:W-:Y:S01]  /*63a0*/  @!P6 PRMT R174, R99, 0x5410, RZ ;  /* 0x0000541063aee816 */ /* 0x000fe200000000ff */
[----:B------:R-:W-:Y:S01]  /*63b0*/  FFMA.FTZ R182, R94, c[0x0][0x23c], -R235 ;  /* 0x00008f005eb67a23 */ /* 0x000fe200000108eb */
[----:B------:R-:W-:-:S02]  /*63c0*/  SHF.R.U32.HI R172, RZ, 0x18, R172 ;  /* 0x00000018ffac7819 */ /* 0x000fc400000116ac */
[----:B------:R-:W-:Y:S01]  /*63d0*/  @!P3 PRMT R179, R115, 0x5410, RZ ;  /* 0x0000541073b3b816 */ /* 0x000fe200000000ff */
[----:B------:R-:W-:Y:S01]  /*63e0*/  @!P4 HADD2 R114, -R180.H0_H0, -RZ.H0_H0 ;  /* 0xa00000ffb472c230 */ /* 0x000fe20000000900 */
[----:B------:R-:W-:Y:S01]  /*63f0*/  ISETP.GE.U32.AND P3, PT, R125, R6, PT ;  /* 0x000000067d00720c */ /* 0x000fe20003f66070 */
[----:B------:R-:W1:Y:S01]  /*6400*/  MUFU.EX2 R183, R183 ;  /* 0x000000b700b77308 */ /* 0x000e620000000800 */
[----:B------:R-:W-:Y:S01]  /*6410*/  LOP3.LUT R6, R5, 0xff, RZ, 0xc0, !PT ;  /* 0x000000ff05067812 */ /* 0x000fe200078ec0ff */
[----:B------:R-:W-:Y:S01]  /*6420*/  IMAD.MOV.U32 R115, RZ, RZ, R216 ;  /* 0x000000ffff737224 */ /* 0x000fe200078e00d8 */
[----:B------:R-:W-:Y:S01]  /*6430*/  @!P4 PRMT R180, R114, 0x5410, RZ ;  /* 0x0000541072b4c816 */ /* 0x000fe200000000ff */
[----:B------:R-:W-:Y:S01]  /*6440*/  IMAD.MOV.U32 R114, RZ, RZ, R187 ;  /* 0x000000ffff727224 */ /* 0x000fe200078e00bb */
[C---:B------:R-:W-:Y:S01]  /*6450*/  ISETP.GE.U32.AND P4, PT, R125.reuse, R6, PT ;  /* 0x000000067d00720c */ /* 0x040fe20003f86070 */
[--C-:B------:R-:W-:Y:S01]  /*6460*/  FFMA.FTZ R216, R100, c[0x0][0x23c], -R233.reuse ;  /* 0x00008f0064d87a23 */ /* 0x100fe200000108e9 */
[----:B------:R-:W-:Y:S01]  /*6470*/  SHF.R.U32.HI R6, RZ, 0x10, R4 ;  /* 0x00000010ff067819 */ /* 0x000fe20000011604 */
[----:B------:R-:W-:Y:S01]  /*6480*/  FFMA.FTZ R187, R96, c[0x0][0x23c], -R233 ;  /* 0x00008f0060bb7a23 */ /* 0x000fe200000108e9 */
[----:B------:R-:W-:Y:S01]  /*6490*/  MUFU.EX2 R182, R182 ;  /* 0x000000b600b67308 */ /* 0x000fe20000000800 */
[----:B------:R-:W-:-:S02]  /*64a0*/  ISETP.GE.U32.AND P5, PT, R125, R172, PT ;  /* 0x000000ac7d00720c */ /* 0x000fc40003fa6070 */
[----:B------:R-:W-:Y:S01]  /*64b0*/  LOP3.LUT R6, R6, 0xff, RZ, 0xc0, !PT ;  /* 0x000000ff06067812 */ /* 0x000fe200078ec0ff */
[----:B------:R-:W-:Y:S01]  /*64c0*/  @!P3 HADD2 R98, -R173.H0_H0, -RZ.H0_H0 ;  /* 0xa00000ffad62b230 */ /* 0x000fe20000000900 */
[----:B------:R-:W-:Y:S02]  /*64d0*/  SHF.R.U32.HI R241, RZ, 0x8, R241 ;  /* 0x00000008fff17819 */ /* 0x000fe400000116f1 */
[C---:B------:R-:W-:Y:S01]  /*64e0*/  ISETP.GE.U32.AND P6, PT, R125.reuse, R6, PT ;  /* 0x000000067d00720c */ /* 0x040fe20003fc6070 */
[----:B------:R-:W-:Y:S01]  /*64f0*/  MUFU.EX2 R216, R216 ;  /* 0x000000d800d87308 */ /* 0x000fe20000000800 */
[----:B------:R-:W-:Y:S02]  /*6500*/  LOP3.LUT R6, R4, 0xff, RZ, 0xc0, !PT ;  /* 0x000000ff04067812 */ /* 0x000fe400078ec0ff */
[----:B------:R-:W-:Y:S02]  /*6510*/  @!P3 PRMT R173, R98, 0x5410, RZ ;  /* 0x0000541062adb816 */ /* 0x000fe400000000ff */
[----:B------:R-:W-:-:S02]  /*6520*/  ISETP.GE.U32.AND P3, PT, R125, R6, PT ;  /* 0x000000067d00720c */ /* 0x000fc40003f66070 */
[----:B------:R-:W-:Y:S01]  /*6530*/  SHF.R.U32.HI R6, RZ, 0x18, R4 ;  /* 0x00000018ff067819 */ /* 0x000fe20000011604 */
[----:B------:R-:W2:Y:S01]  /*6540*/  MUFU.EX2 R187, R187 ;  /* 0x000000bb00bb7308 */ /* 0x000ea20000000800 */
[----:B------:R-:W-:Y:S02]  /*6550*/  LOP3.LUT R4, R4, 0xffff, RZ, 0xc0, !PT ;  /* 0x0000ffff04047812 */ /* 0x000fe400078ec0ff */
[----:B-1----:R-:W-:Y:S02]  /*6560*/  F2FP.PACK_AB R176, R183, R184 ;  /* 0x000000b8b7b0723e */ /* 0x002fe400000000ff */
[----:B------:R-:W-:Y:S02]  /*6570*/  SHF.R.U32.HI R4, RZ, 0x8, R4 ;  /* 0x00000008ff047819 */ /* 0x000fe40000011604 */
[----:B------:R-:W-:Y:S01]  /*6580*/  PRMT R175, R176, 0x7632, R175 ;  /* 0x00007632b0af7816 */ /* 0x000fe200000000af */
[----:B------:R-:W-:Y:S01]  /*6590*/  @!P4 HADD2 R96, -R176.H0_H0, -RZ.H0_H0 ;  /* 0xa00000ffb060c230 */ /* 0x000fe20000000900 */
[----:B------:R-:W-:-:S02]  /*65a0*/  LOP3.LUT R4, R4, 0xffff, RZ, 0xc0, !PT ;  /* 0x0000ffff04047812 */ /* 0x000fc400078ec0ff */
[----:B------:R-:W-:Y:S01]  /*65b0*/  PRMT R15, R176, 0x5410, R175 ;  /* 0x00005410b00f7816 */ /* 0x000fe200000000af */
[----:B------:R-:W-:Y:S01]  /*65c0*/  @!P1 HADD2 R97, -R175.H0_H0, -RZ.H0_H0 ;  /* 0xa00000ffaf619230 */ /* 0x000fe20000000900 */
[----:B------:R-:W-:Y:S02]  /*65d0*/  @!P4 PRMT R176, R96, 0x5410, RZ ;  /* 0x0000541060b0c816 */ /* 0x000fe400000000ff */
[----:B------:R-:W-:Y:S02]  /*65e0*/  ISETP.GE.U32.AND P4, PT, R125, R4, PT ;  /* 0x000000047d00720c */ /* 0x000fe40003f86070 */
[----:B------:R-:W-:Y:S02]  /*65f0*/  LOP3.LUT R4, R116, 0xffff, RZ, 0xc0, !PT ;  /* 0x0000ffff74047812 */ /* 0x000fe400078ec0ff */
[----:B--2---:R-:W-:Y:S02]  /*6600*/  F2FP.PACK_AB R170, R187, R216 ;  /* 0x000000d8bbaa723e */ /* 0x004fe400000000ff */
[----:B------:R-:W-:-:S02]  /*6610*/  @!P1 PRMT R175, R97, 0x5410, RZ ;  /* 0x0000541061af9816 */ /* 0x000fc400000000ff */
[----:B------:R-:W-:Y:S01]  /*6620*/  ISETP.GE.U32.AND P1, PT, R125, R6, PT ;  /* 0x000000067d00720c */ /* 0x000fe20003f26070 */
[----:B------:R-:W-:Y:S01]  /*6630*/  @!P3 HADD2 R95, -R170.H0_H0, -RZ.H0_H0 ;  /* 0xa00000ffaa5fb230 */ /* 0x000fe20000000900 */
[----:B------:R-:W-:Y:S01]  /*6640*/  SHF.R.U32.HI R4, RZ, 0x8, R4 ;  /* 0x00000008ff047819 */ /* 0x000fe20000011604 */
[----:B------:R-:W1:Y:S01]  /*6650*/  LDSM.16.MT88.4 R96, [R204+0x1c000] ;  /* 0x01c00000cc60783b */ /* 0x000e620000004200 */
[----:B------:R-:W-:Y:S02]  /*6660*/  PRMT R169, R170, 0x7632, R169 ;  /* 0x00007632aaa97816 */ /* 0x000fe400000000a9 */
[----:B------:R-:W-:Y:S02]  /*6670*/  F2FP.PACK_AB R172, R181, R182 ;  /* 0x000000b6b5ac723e */ /* 0x000fe400000000ff */
[----:B------:R-:W-:Y:S01]  /*6680*/  LOP3.LUT R4, R4, 0xffff, RZ, 0xc0, !PT ;  /* 0x0000ffff04047812 */ /* 0x000fe200078ec0ff */
[----:B------:R-:W-:Y:S01]  /*6690*/  @!P4 HADD2 R94, -R169.H0_H0, -RZ.H0_H0 ;  /* 0xa00000ffa95ec230 */ /* 0x000fe20000000900 */
[----:B------:R-:W-:Y:S01]  /*66a0*/  PRMT R16, R170, 0x5410, R169 ;  /* 0x00005410aa107816 */ /* 0x000fe200000000a9 */
[----:B------:R-:W-:Y:S01]  /*66b0*/  @!P6 HADD2 R92, -R172.H0_H0, -RZ.H0_H0 ;  /* 0xa00000ffac5ce230 */ /* 0x000fe20000000900 */
[----:B------:R-:W-:-:S02]  /*66c0*/  @!P3 PRMT R170, R95, 0x5410, RZ ;  /* 0x000054105faab816 */ /* 0x000fc400000000ff */
[----:B------:R-:W-:Y:S02]  /*66d0*/  PRMT R171, R172, 0x7632, R171 ;  /* 0x00007632acab7816 */ /* 0x000fe400000000ab */
[C---:B------:R-:W-:Y:S02]  /*66e0*/  ISETP.GE.U32.AND P3, PT, R125.reuse, R4, PT ;  /* 0x000000047d00720c */ /* 0x040fe40003f66070 */
[----:B------:R-:W-:Y:S01]  /*66f0*/  LOP3.LUT R4, R116, 0xff, RZ, 0xc0, !PT ;  /* 0x000000ff74047812 */ /* 0x000fe200078ec0ff */
[----:B------:R-:W-:Y:S01]  /*6700*/  @!P1 HADD2 R93, -R171.H0_H0, -RZ.H0_H0 ;  /* 0xa00000ffab5d9230 */ /* 0x000fe20000000900 */
[----:B------:R-:W-:Y:S02]  /*6710*/  @!P4 PRMT R169, R94, 0x5410, RZ ;  /* 0x000054105ea9c816 */ /* 0x000fe400000000ff */
[----:B------:R-:W-:Y:S02]  /*6720*/  ISETP.GE.U32.AND P4, PT, R125, R4, PT ;  /* 0x000000047d00720c */ /* 0x000fe40003f86070 */
[----:B------:R-:W-:-:S02]  /*6730*/  SHF.R.U32.HI R4, RZ, 0x18, R116 ;  /* 0x00000018ff047819 */ /* 0x000fc40000011674 */
[----:B------:R-:W-:Y:S02]  /*6740*/  PRMT R17, R172, 0x5410, R171 ;  /* 0x00005410ac117816 */ /* 0x000fe400000000ab */
[----:B------:R-:W-:Y:S01]  /*6750*/  @!P1 PRMT R171, R93, 0x5410, RZ ;  /* 0x000054105dab9816 */ /* 0x000fe200000000ff */
[----:B------:R-:W-:Y:S01]  /*6760*/  @!P3 HADD2 R106, -R165.H0_H0, -RZ.H0_H0 ;  /* 0xa00000ffa56ab230 */ /* 0x000fe20000000900 */
[----:B------:R-:W-:Y:S02]  /*6770*/  ISETP.GE.U32.AND P1, PT, R125, R4, PT ;  /* 0x000000047d00720c */ /* 0x000fe40003f26070 */
[----:B------:R-:W-:Y:S01]  /*6780*/  SHF.R.U32.HI R4, RZ, 0x10, R116 ;  /* 0x00000010ff047819 */ /* 0x000fe20000011674 */
[----:B------:R-:W-:Y:S01]  /*6790*/  IMAD.MOV.U32 R116, RZ, RZ, R7 ;  /* 0x000000ffff747224 */ /* 0x000fe200078e0007 */
[----:B------:R-:W-:Y:S01]  /*67a0*/  @!P6 PRMT R172, R92, 0x5410, RZ ;  /* 0x000054105cace816 */ /* 0x000fe200000000ff */
[----:B------:R-:W-:Y:S01]  /*67b0*/  @!P4 HADD2 R107, -R166.H0_H0, -RZ.H0_H0 ;  /* 0xa00000ffa66bc230 */ /* 0x000fe20000000900 */
[----:B------:R-:W-:-:S02]  /*67c0*/  LOP3.LUT R4, R4, 0xff, RZ, 0xc0, !PT ;  /* 0x000000ff04047812 */ /* 0x000fc400078ec0ff */
[----:B------:R-:W-:Y:S02]  /*67d0*/  @!P3 PRMT R165, R106, 0x5410, RZ ;  /* 0x000054106aa5b816 */ /* 0x000fe400000000ff */
[----:B------:R-:W-:Y:S02]  /*67e0*/  ISETP.GE.U32.AND P6, PT, R125, R4, PT ;  /* 0x000000047d00720c */ /* 0x000fe40003fc6070 */
[----:B------:R-:W2:Y:S01]  /*67f0*/  LDSM.16.MT88.4 R4, [R204+0x1c800] ;  /* 0x01c80000cc04783b */ /* 0x000ea20000004200 */
[----:B-1----:R-:W-:Y:S01]  /*6800*/  HMMA.16816.F32 R92, R128, R96, RZ ;  /* 0x00000060805c723c */ /* 0x002fe200000018ff */
[----:B------:R-:W-:Y:S01]  /*6810*/  @!P4 PRMT R166, R107, 0x5410, RZ ;  /* 0x000054106ba6c816 */ /* 0x000fe200000000ff */
[----:B------:R-:W-:Y:S01]  /*6820*/  @!P1 HADD2 R102, -R167.H0_H0, -RZ.H0_H0 ;  /* 0xa00000ffa7669230 */ /* 0x000fe20000000900 */
[----:B------:R-:W-:Y:S02]  /*6830*/  LOP3.LUT R243, R244, 0xffff, RZ, 0xc0, !PT ;  /* 0x0000fffff4f37812 */ /* 0x000fe400078ec0ff */
[----:B------:R-:W-:-:S02]  /*6840*/  SHF.R.U32.HI R245, RZ, 0x10, R244 ;  /* 0x00000010fff57819 */ /* 0x000fc400000116f4 */
[----:B------:R-:W-:Y:S01]  /*6850*/  @!P1 PRMT R167, R102, 0x5410, RZ ;  /* 0x0000541066a79816 */ /* 0x000fe200000000ff */
[----:B------:R-:W-:Y:S01]  /*6860*/  HMMA.16816.F32 R96, R128, R98, RZ ;  /* 0x000000628060723c */ /* 0x000fe200000018ff */
[----:B------:R-:W-:Y:S01]  /*6870*/  SHF.R.U32.HI R243, RZ, 0x8, R243 ;  /* 0x00000008fff37819 */ /* 0x000fe200000116f3 */
[----:B------:R-:W-:Y:S01]  /*6880*/  @!P6 HADD2 R103, -R168.H0_H0, -RZ.H0_H0 ;  /* 0xa00000ffa867e230 */ /* 0x000fe20000000900 */
[----:B------:R-:W-:Y:S02]  /*6890*/  @!P2 PRMT R34, R109, 0x5410, RZ ;  /* 0x000054106d22a816 */ /* 0x000fe400000000ff */
[----:B------:R-:W-:Y:S02]  /*68a0*/  LOP3.LUT R240, R27, UR14, R240, 0x96, !PT ;  /* 0x0000000e1bf07c12 */ /* 0x000fe4000f8e96f0 */
[----:B------:R-:W-:Y:S02]  /*68b0*/  @!P6 PRMT R168, R103, 0x5410, RZ ;  /* 0x0000541067a8e816 */ /* 0x000fe400000000ff */
[----:B------:R-:W-:Y:S01]  /*68c0*/  ISETP.GE.U32.AND P6, PT, R125, R114, PT ;  /* 0x000000727d00720c */ /* 0x000fe20003fc6070 */
[----:B------:R-:W-:Y:S01]  /*68d0*/  FADD.FTZ R120, R123, R120 ;  /* 0x000000787b787221 */ /* 0x000fe20000010000 */
[----:B------:R-:W-:-:S02]  /*68e0*/  LOP3.LUT R24, R244, 0xff, RZ, 0xc0, !PT ;  /* 0x000000fff4187812 */ /* 0x000fc400078ec0ff */
[----:B------:R-:W-:-:S09]  /*68f0*/  SHF.R.U32.HI R244, RZ, 0x18, R244 ;  /* 0x00000018fff47819 */ /* 0x000fd200000116f4 */
[----:B------:R-:W-:-:S05]  /*6900*/  @!P6 HADD2 R113, -R225.H0_H0, -RZ.H0_H0 ;  /* 0xa00000ffe171e230 */ /* 0x000fca0000000900 */
[----:B------:R-:W-:Y:S02]  /*6910*/  @!P6 PRMT R225, R113, 0x5410, RZ ;  /* 0x0000541071e1e816 */ /* 0x000fe400000000ff */
[----:B------:R-:W-:Y:S01]  /*6920*/  ISETP.GE.U32.AND P6, PT, R125, R242, PT ;  /* 0x000000f27d00720c */ /* 0x000fe20003fc6070 */
[C---:B--2---:R-:W-:Y:S07]  /*6930*/  HMMA.16816.F32 R92, R8.reuse, R4, R92 ;  /* 0x00000004085c723c */ /* 0x044fee000000185c */
[----:B------:R-:W-:Y:S01]  /*6940*/  LOP3.LUT R4, R115, 0xff, RZ, 0xc0, !PT ;  /* 0x000000ff73047812 */ /* 0x000fe200078ec0ff */
[----:B------:R-:W-:Y:S03]  /*6950*/  HMMA.16816.F32 R96, R8, R6, R96 ;  /* 0x000000060860723c */ /* 0x000fe60000001860 */
[----:B------:R-:W-:-:S02]  /*6960*/  ISETP.GE.U32.AND P4, PT, R125, R4, PT ;  /* 0x000000047d00720c */ /* 0x000fc40003f86070 */
[----:B------:R-:W-:-:S04]  /*6970*/  LOP3.LUT R4, R115, 0xffff, RZ, 0xc0, !PT ;  /* 0x0000ffff73047812 */ /* 0x000fc800078ec0ff */
[----:B------:R-:W-:-:S04]  /*6980*/  SHF.R.U32.HI R4, RZ, 0x8, R4 ;  /* 0x00000008ff047819 */ /* 0x000fc80000011604 */
[----:B------:R-:W-:-:S03]  /*6990*/  LOP3.LUT R4, R4, 0xffff, RZ, 0xc0, !PT ;  /* 0x0000ffff04047812 */ /* 0x000fc600078ec0ff */
[----:B------:R-:W-:Y:S01]  /*69a0*/  @!P4 HADD2 R105, -R222.H0_H0, -RZ.H0_H0 ;  /* 0xa00000ffde69c230 */ /* 0x000fe20000000900 */
[----:B------:R-:W-:Y:S02]  /*69b0*/  ISETP.GE.U32.AND P3, PT, R125, R4, PT ;  /* 0x000000047d00720c */ /* 0x000fe40003f66070 */
[--C-:B------:R-:W-:Y:S02]  /*69c0*/  SHF.R.U32.HI R4, RZ, 0x18, R115.reuse ;  /* 0x00000018ff047819 */ /* 0x100fe40000011673 */
[----:B------:R-:W-:Y:S02]  /*69d0*/  @!P4 PRMT R222, R105, 0x5410, RZ ;  /* 0x0000541069dec816 */ /* 0x000fe400000000ff */
[----:B------:R-:W-:Y:S02]  /*69e0*/  ISETP.GE.U32.AND P1, PT, R125, R4, PT ;  /* 0x000000047d00720c */ /* 0x000fe40003f26070 */
[----:B------:R-:W-:-:S04]  /*69f0*/  SHF.R.U32.HI R4, RZ, 0x10, R115 ;  /* 0x00000010ff047819 */ /* 0x000fc80000011673 */
[----:B------:R-:W-:Y:S01]  /*6a00*/  LOP3.LUT R4, R4, 0xff, RZ, 0xc0, !PT ;  /* 0x000000ff04047812 */ /* 0x000fe200078ec0ff */
[----:B------:R-:W-:-:S03]  /*6a10*/  @!P3 HADD2 R104, -R219.H0_H0, -RZ.H0_H0 ;  /* 0xa00000ffdb68b230 */ /* 0x000fc60000000900 */
[----:B------:R-:W-:Y:S02]  /*6a20*/  ISETP.GE.U32.AND P4, PT, R125, R4, PT ;  /* 0x000000047d00720c */ /* 0x000fe40003f86070 */
[----:B------:R-:W-:Y:S01]  /*6a30*/  @!P3 PRMT R219, R104, 0x5410, RZ ;  /* 0x0000541068dbb816 */ /* 0x000fe200000000ff */
[----:B------:R-:W-:Y:S01]  /*6a40*/  @!P1 HADD2 R100, -R226.H0_H0, -RZ.H0_H0 ;  /* 0xa00000ffe2649230 */ /* 0x000fe20000000900 */
[----:B------:R-:W1:Y:S01]  /*6a50*/  LDSM.16.MT88.4 R104, [R208+0x1e000] ;  /* 0x01e00000d068783b */ /* 0x000e620000004200 */
[----:B------:R-:W-:-:S03]  /*6a60*/  LOP3.LUT R4, R116, 0xff, RZ, 0xc0, !PT ;  /* 0x000000ff74047812 */ /* 0x000fc600078ec0ff */
[----:B------:R-:W-:Y:S02]  /*6a70*/  @!P1 PRMT R226, R100, 0x5410, RZ ;  /* 0x0000541064e29816 */ /* 0x000fe400000000ff */
[C---:B------:R-:W-:Y:S02]  /*6a80*/  ISETP.GE.U32.AND P3, PT, R125.reuse, R4, PT ;  /* 0x000000047d00720c */ /* 0x040fe40003f66070 */
[----:B------:R-:W-:Y:S01]  /*6a90*/  SHF.R.U32.HI R4, RZ, 0x8, R117 ;  /* 0x00000008ff047819 */ /* 0x000fe20000011675 */
[----:B------:R-:W-:Y:S01]  /*6aa0*/  @!P4 HADD2 R101, -R227.H0_H0, -RZ.H0_H0 ;  /* 0xa00000ffe365c230 */ /* 0x000fe20000000900 */
[----:B------:R-:W-:Y:S02]  /*6ab0*/  ISETP.GE.U32.AND P1, PT, R125, R246, PT ;  /* 0x000000f67d00720c */ /* 0x000fe40003f26070 */
[----:B------:R-:W-:Y:S02]  /*6ac0*/  LOP3.LUT R4, R4, 0xffff, RZ, 0xc0, !PT ;  /* 0x0000ffff04047812 */ /* 0x000fe400078ec0ff */
[----:B------:R-:W-:-:S02]  /*6ad0*/  @!P4 PRMT R227, R101, 0x5410, RZ ;  /* 0x0000541065e3c816 */ /* 0x000fc400000000ff */
[----:B------:R-:W-:Y:S02]  /*6ae0*/  ISETP.GE.U32.AND P4, PT, R125, R4, PT ;  /* 0x000000047d00720c */ /* 0x000fe40003f86070 */
[----:B------:R-:W2:Y:S01]  /*6af0*/  LDSM.16.MT88.4 R4, [R208+0x1e800] ;  /* 0x01e80000d004783b */ /* 0x000ea20000004200 */
[----:B------:R-:W-:-:S04]  /*6b00*/  @!P3 HADD2 R111, -R32.H0_H0, -RZ.H0_H0 ;  /* 0xa00000ff206fb230 */ /* 0x000fc80000000900 */
[----:B------:R-:W-:Y:S01]  /*6b10*/  @!P1 HADD2 R110, -R31.H0_H0, -RZ.H0_H0 ;  /* 0xa00000ff1f6e9230 */ /* 0x000fe20000000900 */
[----:B------:R-:W-:-:S04]  /*6b20*/  @!P3 PRMT R32, R111, 0x5410, RZ ;  /* 0x000054106f20b816 */ /* 0x000fc800000000ff */
[----:B------:R-:W-:Y:S01]  /*6b30*/  @!P1 PRMT R31, R110, 0x5410, RZ ;  /* 0x000054106e1f9816 */ /* 0x000fe200000000ff */
[----:B------:R-:W-:Y:S01]  /*6b40*/  @!P4 HADD2 R112, -R224.H0_H0, -RZ.H0_H0 ;  /* 0xa00000ffe070c230 */ /* 0x000fe20000000900 */
[----:B------:R-:W-:-:S04]  /*6b50*/  ISETP.GE.U32.AND P1, PT, R125, R244, PT ;  /* 0x000000f47d00720c */ /* 0x000fc80003f26070 */
[----:B------:R-:W-:Y:S02]  /*6b60*/  @!P4 PRMT R224, R112, 0x5410, RZ ;  /* 0x0000541070e0c816 */ /* 0x000fe400000000ff */
[----:B------:R-:W3:Y:S01]  /*6b70*/  LDSM.16.MT88.4 R112, [R206+0x1e000] ;  /* 0x01e00000ce70783b */ /* 0x000ee20000004200 */
[----:B------:R-:W-:Y:S01]  /*6b80*/  ISETP.GE.U32.AND P4, PT, R125, R24, PT ;  /* 0x000000187d00720c */ /* 0x000fe20003f86070 */
[C---:B-1----:R-:W-:Y:S08]  /*6b90*/  HMMA.16816.F32 R100, R128.reuse, R104, RZ ;  /* 0x000000688064723c */ /* 0x042ff000000018ff */
[----:B------:R-:W-:Y:S11]  /*6ba0*/  HMMA.16816.F32 R104, R128, R106, RZ ;  /* 0x0000006a8068723c */ /* 0x000ff600000018ff */
[----:B------:R-:W-:Y:S05]  /*6bb0*/  @!UPT UIADD3 URZ, URZ, URZ, URZ ;  /* 0x0000003f3f3ff290 */ /* 0x000fea000fffe03f */
[C---:B--2---:R-:W-:Y:S07]  /*6bc0*/  HMMA.16816.F32 R100, R8.reuse, R4, R100 ;  /* 0x000000040864723c */ /* 0x044fee0000001864 */
[----:B------:R-:W-:Y:S01]  /*6bd0*/  LOP3.LUT R4, R241, 0xffff, RZ, 0xc0, !PT ;  /* 0x0000fffff1047812 */ /* 0x000fe200078ec0ff */
[----:B------:R-:W-:Y:S03]  /*6be0*/  HMMA.16816.F32 R104, R8, R6, R104 ;  /* 0x000000060868723c */ /* 0x000fe60000001868 */
[----:B------:R-:W-:-:S02]  /*6bf0*/  ISETP.GE.U32.AND P3, PT, R125, R4, PT ;  /* 0x000000047d00720c */ /* 0x000fc40003f66070 */
[----:B------:R-:W-:-:S04]  /*6c00*/  LOP3.LUT R4, R245, 0xff, RZ, 0xc0, !PT ;  /* 0x000000fff5047812 */ /* 0x000fc800078ec0ff */
[----:B------:R-:W-:Y:S02]  /*6c10*/  ISETP.GE.U32.AND P2, PT, R125, R4, PT ;  /* 0x000000047d00720c */ /* 0x000fe40003f46070 */
[----:B------:R-:W-:-:S05]  /*6c20*/  LOP3.LUT R4, R243, 0xffff, RZ, 0xc0, !PT ;  /* 0x0000fffff3047812 */ /* 0x000fca00078ec0ff */
[----:B------:R-:W-:-:S05]  /*6c30*/  @!P3 HADD2 R108, -R33.H0_H0, -RZ.H0_H0 ;  /* 0xa00000ff216cb230 */ /* 0x000fca0000000900 */
[----:B------:R-:W-:Y:S02]  /*6c40*/  @!P3 PRMT R33, R108, 0x5410, RZ ;  /* 0x000054106c21b816 */ /* 0x000fe400000000ff */
[----:B------:R-:W-:Y:S01]  /*6c50*/  ISETP.GE.U32.AND P3, PT, R125, R4, PT ;  /* 0x000000047d00720c */ /* 0x000fe20003f66070 */
[----:B------:R-:W-:-:S05]  /*6c60*/  IMAD.WIDE.U32 R4, R18, -0x2daee0ad, RZ ;  /* 0xd2511f5312047825 */ /* 0x000fca00078e00ff */
[----:B------:R-:W-:-:S05]  /*6c70*/  LOP3.LUT R5, R5, UR5, R19, 0x96, !PT ;  /* 0x0000000505057c12 */ /* 0x000fca000f8e9613 */
[----:B------:R-:W-:-:S05]  /*6c80*/  IMAD.WIDE.U32 R6, R5, -0x326172a9, RZ ;  /* 0xcd9e8d5705067825 */ /* 0x000fca00078e00ff */
[----:B------:R-:W-:Y:S01]  /*6c90*/  LOP3.LUT R5, R6, 0xffff, RZ, 0xc0, !PT ;  /* 0x0000ffff06057812 */ /* 0x000fe200078ec0ff */
[----:B------:R-:W-:Y:S01]  /*6ca0*/  IMAD.WIDE.U32 R240, R240, -0x2daee0ad, RZ ;  /* 0xd2511f53f0f07825 */ /* 0x000fe200078e00ff */
[----:B------:R-:W-:Y:S02]  /*6cb0*/  LOP3.LUT R18, R6, 0xff, RZ, 0xc0, !PT ;  /* 0x000000ff06127812 */ /* 0x000fe400078ec0ff */
[----:B------:R-:W-:Y:S02]  /*6cc0*/  SHF.R.U32.HI R5, RZ, 0x8, R5 ;  /* 0x00000008ff057819 */ /* 0x000fe40000011605 */
[----:B------:R-:W-:Y:S02]  /*6cd0*/  LOP3.LUT R116, R7, UR30, R26, 0x96, !PT ;  /* 0x0000001e07747c12 */ /* 0x000fe4000f8e961a */
[--C-:B------:R-:W-:Y:S01]  /*6ce0*/  SHF.R.U32.HI R242, RZ, 0x10, R6.reuse ;  /* 0x00000010fff27819 */ /* 0x100fe20000011606 */
[C---:B---3--:R-:W-:Y:S01]  /*6cf0*/  HMMA.16816.F32 R108, R128.reuse, R112, RZ ;  /* 0x00000070806c723c */ /* 0x048fe200000018ff */
[----:B------:R-:W-:Y:S01]  /*6d00*/  SHF.R.U32.HI R246, RZ, 0x18, R6 ;  /* 0x00000018fff67819 */ /* 0x000fe20000011606 */
[----:B------:R-:W-:Y:S01]  /*6d10*/  FFMA.FTZ R236, R236, c[0x0][0x23c], -R233 ;  /* 0x00008f00ecec7a23 */ /* 0x000fe200000108e9 */
[----:B------:R-:W-:Y:S01]  /*6d20*/  LOP3.LUT R19, R241, UR29, R4, 0x96, !PT ;  /* 0x0000001df1137c12 */ /* 0x000fe2000f8e9604 */
[----:B------:R-:W-:Y:S01]  /*6d30*/  FFMA.FTZ R245, R20, c[0x0][0x23c], -R235 ;  /* 0x00008f0014f57a23 */ /* 0x000fe200000108eb */
[----:B------:R-:W-:Y:S01]  /*6d40*/  PRMT R18, R18, 0x5410, R5 ;  /* 0x0000541012127816 */ /* 0x000fe20000000005 */
[----:B------:R-:W-:Y:S01]  /*6d50*/  @!P6 HADD2 R127, -R164.H0_H0, -RZ.H0_H0 ;  /* 0xa00000ffa47fe230 */ /* 0x000fe20000000900 */
[----:B------:R-:W1:Y:S01]  /*6d60*/  LDSM.16.MT88.4 R4, [R206+0x1e800] ;  /* 0x01e80000ce04783b */ /* 0x000e620000004200 */
[----:B------:R-:W-:Y:S01]  /*6d70*/  HMMA.16816.F32 R112, R128, R114, RZ ;  /* 0x000000728070723c */ /* 0x000fe200000018ff */
[----:B------:R-:W-:-:S02]  /*6d80*/  LOP3.LUT R243, R116, 0xff, RZ, 0xc0, !PT ;  /* 0x000000ff74f37812 */ /* 0x000fc400078ec0ff */
[C---:B------:R-:W-:Y:S01]  /*6d90*/  LOP3.LUT R117, R240.reuse, 0xffff, RZ, 0xc0, !PT ;  /* 0x0000fffff0757812 */ /* 0x040fe200078ec0ff */
[----:B------:R-:W-:Y:S01]  /*6da0*/  ULDC UR6, c[0x0][0x228] ;  /* 0x00008a0000067ab9 */ /* 0x000fe20000000800 */
[--C-:B------:R-:W-:Y:S01]  /*6db0*/  SHF.R.U32.HI R241, RZ, 0x10, R240.reuse ;  /* 0x00000010fff17819 */ /* 0x100fe200000116f0 */
[----:B------:R2:W5:Y:S01]  /*6dc0*/  LDL.LU.64 R26, [R1+0x68] ;  /* 0x00006800011a7983 */ /* 0x0005620000300a00 */
[----:B------:R-:W-:Y:S02]  /*6dd0*/  LOP3.LUT R244, R240, 0xff, RZ, 0xc0, !PT ;  /* 0x000000fff0f47812 */ /* 0x000fe400078ec0ff */
[----:B------:R-:W-:Y:S02]  /*6de0*/  SHF.R.U32.HI R240, RZ, 0x18, R240 ;  /* 0x00000018fff07819 */ /* 0x000fe400000116f0 */
[----:B------:R-:W-:Y:S02]  /*6df0*/  LOP3.LUT R241, R241, 0xff, RZ, 0xc0, !PT ;  /* 0x000000fff1f17812 */ /* 0x000fe400078ec0ff */
[----:B------:R-:W-:-:S02]  /*6e00*/  SHF.R.U32.HI R117, RZ, 0x8, R117 ;  /* 0x00000008ff757819 */ /* 0x000fc40000011675 */
[----:B------:R-:W-:Y:S02]  /*6e10*/  PRMT R240, R241, 0x5410, R240 ;  /* 0x00005410f1f07816 */ /* 0x000fe400000000f0 */
[----:B------:R-:W-:Y:S02]  /*6e20*/  LOP3.LUT R241, R19, 0xff, RZ, 0xc0, !PT ;  /* 0x000000ff13f17812 */ /* 0x000fe400078ec0ff */
[----:B------:R-:W-:Y:S01]  /*6e30*/  PRMT R244, R244, 0x5410, R117 ;  /* 0x00005410f4f47816 */ /* 0x000fe20000000075 */
[C---:B-1----:R-:W-:Y:S07]  /*6e40*/  HMMA.16816.F32 R108, R8.reuse, R4, R108 ;  /* 0x00000004086c723c */ /* 0x042fee000000186c */
[----:B------:R-:W-:Y:S01]  /*6e50*/  LOP3.LUT R5, R242, 0xff, RZ, 0xc0, !PT ;  /* 0x000000fff2057812 */ /* 0x000fe200078ec0ff */
[----:B------:R-:W-:Y:S01]  /*6e60*/  HMMA.16816.F32 R112, R8, R6, R112 ;  /* 0x000000060870723c */ /* 0x000fe20000001870 */
[----:B------:R-:W-:-:S02]  /*6e70*/  LOP3.LUT R4, R116, 0xffff, RZ, 0xc0, !PT ;  /* 0x0000ffff74047812 */ /* 0x000fc400078ec0ff */
[----:B------:R-:W-:Y:S02]  /*6e80*/  PRMT R246, R5, 0x5410, R246 ;  /* 0x0000541005f67816 */ /* 0x000fe400000000f6 */
[----:B------:R-:W-:Y:S02]  /*6e90*/  SHF.R.U32.HI R5, RZ, 0x10, R116 ;  /* 0x00000010ff057819 */ /* 0x000fe40000011674 */
[----:B------:R-:W-:Y:S02]  /*6ea0*/  SHF.R.U32.HI R4, RZ, 0x8, R4 ;  /* 0x00000008ff047819 */ /* 0x000fe40000011604 */
[----:B------:R-:W-:Y:S02]  /*6eb0*/  SHF.R.U32.HI R242, RZ, 0x18, R116 ;  /* 0x00000018fff27819 */ /* 0x000fe40000011674 */
[----:B------:R-:W-:Y:S02]  /*6ec0*/  LOP3.LUT R5, R5, 0xff, RZ, 0xc0, !PT ;  /* 0x000000ff05057812 */ /* 0x000fe400078ec0ff */
[----:B------:R-:W-:-:S02]  /*6ed0*/  PRMT R243, R243, 0x5410, R4 ;  /* 0x00005410f3f37816 */ /* 0x000fc40000000004 */
[----:B------:R-:W-:Y:S02]  /*6ee0*/  PRMT R242, R5, 0x5410, R242 ;  /* 0x0000541005f27816 */ /* 0x000fe400000000f2 */
[----:B------:R-:W-:Y:S02]  /*6ef0*/  LOP3.LUT R4, R19, 0xffff, RZ, 0xc0, !PT ;  /* 0x0000ffff13047812 */ /* 0x000fe400078ec0ff */
[--C-:B------:R-:W-:Y:S02]  /*6f00*/  SHF.R.U32.HI R5, RZ, 0x10, R19.reuse ;  /* 0x00000010ff057819 */ /* 0x100fe40000011613 */
[----:B------:R-:W-:Y:S02]  /*6f10*/  SHF.R.U32.HI R6, RZ, 0x8, R4 ;  /* 0x00000008ff067819 */ /* 0x000fe40000011604 */
[----:B------:R-:W-:Y:S01]  /*6f20*/  LOP3.LUT R4, R5, 0xff, RZ, 0xc0, !PT ;  /* 0x000000ff05047812 */ /* 0x000fe200078ec0ff */
[----:B------:R-:W-:Y:S01]  /*6f30*/  FADD.FTZ R5, R237, R122 ;  /* 0x0000007aed057221 */ /* 0x000fe20000010000 */
[----:B------:R-:W-:Y:S01]  /*6f40*/  SHF.R.U32.HI R19, RZ, 0x18, R19 ;  /* 0x00000018ff137819 */ /* 0x000fe20000011613 */
[----:B------:R-:W-:Y:S01]  /*6f50*/  FADD.FTZ R237, R121, R120 ;  /* 0x0000007879ed7221 */ /* 0x000fe20000010000 */
[----:B------:R-:W-:Y:S01]  /*6f60*/  PRMT R241, R241, 0x5410, R6 ;  /* 0x00005410f1f17816 */ /* 0x000fe20000000006 */
[----:B------:R-:W1:Y:S01]  /*6f70*/  LDSM.16.MT88.4 R120, [R205+0x1e000] ;  /* 0x01e00000cd78783b */ /* 0x000e620000004200 */
[----:B------:R-:W-:Y:S01]  /*6f80*/  PRMT R19, R4, 0x5410, R19 ;  /* 0x0000541004137816 */ /* 0x000fe20000000013 */
[----:B------:R-:W-:-:S02]  /*6f90*/  FADD.FTZ R4, R232, R5 ;  /* 0x00000005e8047221 */ /* 0x000fc40000010000 */
[----:B------:R-:W-:Y:S02]  /*6fa0*/  FADD.FTZ R237, R118, R237 ;  /* 0x000000ed76ed7221 */ /* 0x000fe40000010000 */
[----:B------:R-:W-:Y:S02]  /*6fb0*/  FADD.FTZ R24, R119, R4 ;  /* 0x0000000477187221 */ /* 0x000fe40000010000 */
[----:B------:R-:W3:Y:S01]  /*6fc0*/  LDSM.16.MT88.4 R4, [R205+0x1e800] ;  /* 0x01e80000cd04783b */ /* 0x000ee20000004200 */
[----:B------:R-:W-:Y:S02]  /*6fd0*/  FFMA.FTZ R232, R126, c[0x0][0x23c], -R233 ;  /* 0x00008f007ee87a23 */ /* 0x000fe400000108e9 */
[----:B------:R4:W-:Y:S01]  /*6fe0*/  MUFU.EX2 R233, R236 ;  /* 0x000000ec00e97308 */ /* 0x0009e20000000800 */
[--C-:B------:R-:W-:Y:S01]  /*6ff0*/  HSET2.LE.AND R242, R242, R239.reuse, PT ;  /* 0x000000eff2f27233 */ /* 0x100fe20003803000 */
[----:B------:R-:W-:Y:S01]  /*7000*/  @!P6 PRMT R164, R127, 0x5410, RZ ;  /* 0x000054107fa4e816 */ /* 0x000fe200000000ff */
[----:B------:R-:W-:Y:S01]  /*7010*/  HSET2.LE.AND R241, R241, R239, PT ;  /* 0x000000eff1f17233 */ /* 0x000fe20003803000 */
[----:B------:R-:W-:-:S04]  /*7020*/  FADD.FTZ R238, R238, R24 ;  /* 0x00000018eeee7221 */ /* 0x000fc80000010000 */
[----:B------:R-:W1:Y:S01]  /*7030*/  MUFU.EX2 R232, R232 ;  /* 0x000000e800e87308 */ /* 0x000e620000000800 */
[----:B----4-:R-:W-:Y:S01]  /*7040*/  FADD.FTZ R236, R234, R237 ;  /* 0x000000edeaec7221 */ /* 0x010fe20000010000 */
[C---:B-1----:R-:W-:Y:S01]  /*7050*/  HMMA.16816.F32 R116, R128.reuse, R120, RZ ;  /* 0x000000788074723c */ /* 0x042fe200000018ff */
[----:B------:R-:W-:Y:S01]  /*7060*/  LOP3.LUT R13, R242, R13, RZ, 0xc0, !PT ;  /* 0x0000000df20d7212 */ /* 0x000fe200078ec0ff */
[----:B------:R-:W-:Y:S01]  /*7070*/  @!P5 HADD2 R126, -R35.H0_H0, -RZ.H0_H0 ;  /* 0xa00000ff237ed230 */ /* 0x000fe20000000900 */
[----:B------:R-:W-:Y:S01]  /*7080*/  USHF.L.U32 UR6, UR6, 0x3, URZ ;  /* 0x0000000306067899 */ /* 0x000fe2000800063f */
[--C-:B------:R-:W-:Y:S01]  /*7090*/  HSET2.LE.AND R246, R246, R239.reuse, PT ;  /* 0x000000eff6f67233 */ /* 0x100fe20003803000 */
[----:B------:R2:W5:Y:S03]  /*70a0*/  LDL.LU R24, [R1+0x60] ;  /* 0x0000600001187983 */ /* 0x0005660000300800 */
[----:B------:R-:W-:Y:S11]  /*70b0*/  HMMA.16816.F32 R120, R128, R122, RZ ;  /* 0x0000007a8078723c */ /* 0x000ff600000018ff */
[----:B------:R-:W-:Y:S05]  /*70c0*/  @!UPT UIADD3 URZ, URZ, URZ, URZ ;  /* 0x0000003f3f3ff290 */ /* 0x000fea000fffe03f */
[C---:B---3--:R-:W-:Y:S07]  /*70d0*/  HMMA.16816.F32 R116, R8.reuse, R4, R116 ;  /* 0x000000040874723c */ /* 0x048fee0000001874 */
[----:B------:R-:W-:Y:S01]  /*70e0*/  FFMA.FTZ R5, R124, c[0x0][0x23c], -R235 ;  /* 0x00008f007c057a23 */ /* 0x000fe200000108eb */
[----:B------:R-:W-:Y:S03]  /*70f0*/  HMMA.16816.F32 R120, R8, R6, R120 ;  /* 0x000000060878723c */ /* 0x000fe60000001878 */
[----:B------:R-:W-:Y:S01]  /*7100*/  IMAD.MOV.U32 R237, RZ, RZ, R5 ;  /* 0x000000ffffed7224 */ /* 0x000fe200078e0005 */
[----:B------:R-:W-:-:S05]  /*7110*/  HSET2.LE.AND R5, R243, R239, PT ;  /* 0x000000eff3057233 */ /* 0x000fca0003803000 */
[----:B------:R-:W-:Y:S02]  /*7120*/  LOP3.LUT R12, R5, R12, RZ, 0xc0, !PT ;  /* 0x0000000c050c7212 */ /* 0x000fe400078ec0ff */
[----:B------:R-:W1:Y:S01]  /*7130*/  LDSM.16.MT88.4 R4, [R204+0x1e000] ;  /* 0x01e00000cc04783b */ /* 0x000e620000004200 */
[----:B------:R-:W-:Y:S01]  /*7140*/  F2FP.PACK_AB R235, R232, R233 ;  /* 0x000000e9e8eb723e */ /* 0x000fe200000000ff */
[----:B------:R-:W-:Y:S03]  /*7150*/  MUFU.EX2 R237, R237 ;  /* 0x000000ed00ed7308 */ /* 0x000fe60000000800 */
[----:B------:R-:W-:-:S05]  /*7160*/  PRMT R234, R235, 0x7632, R234 ;  /* 0x00007632ebea7816 */ /* 0x000fca00000000ea */
[----:B------:R-:W3:Y:S01]  /*7170*/  MUFU.EX2 R242, R245 ;  /* 0x000000f500f27308 */ /* 0x000ee20000000800 */
[----:B------:R-:W-:Y:S02]  /*7180*/  @!P4 HADD2 R125, -R235.H0_H0, -RZ.H0_H0 ;  /* 0xa00000ffeb7dc230 */ /* 0x000fe40000000900 */
[----:B------:R-:W-:Y:S01]  /*7190*/  @!P3 HADD2 R124, -R234.H0_H0, -RZ.H0_H0 ;  /* 0xa00000ffea7cb230 */ /* 0x000fe20000000900 */
[----:B------:R-:W-:Y:S02]  /*71a0*/  PRMT R243, R235, 0x5410, R234 ;  /* 0x00005410ebf37816 */ /* 0x000fe400000000ea */
[----:B------:R-:W-:Y:S02]  /*71b0*/  @!P5 PRMT R35, R126, 0x5410, RZ ;  /* 0x000054107e23d816 */ /* 0x000fe400000000ff */
[----:B------:R-:W-:Y:S02]  /*71c0*/  @!P4 PRMT R235, R125, 0x5410, RZ ;  /* 0x000054107debc816 */ /* 0x000fe400000000ff */
[----:B------:R-:W-:-:S02]  /*71d0*/  @!P3 PRMT R234, R124, 0x5410, RZ ;  /* 0x000054107ceab816 */ /* 0x000fc400000000ff */
[C---:B-1----:R-:W-:Y:S08]  /*71e0*/  HMMA.16816.F32 R124, R128.reuse, R4, RZ ;  /* 0x00000004807c723c */ /* 0x042ff000000018ff */
[----:B------:R-:W-:Y:S01]  /*71f0*/  HMMA.16816.F32 R128, R128, R6, RZ ;  /* 0x000000068080723c */ /* 0x000fe200000018ff */
[--C-:B------:R-:W-:Y:S02]  /*7200*/  HSET2.LE.AND R5, R18, R239.reuse, PT ;  /* 0x000000ef12057233 */ /* 0x100fe40003803000 */
[----:B------:R-:W-:-:S04]  /*7210*/  HSET2.LE.AND R18, R19, R239, PT ;  /* 0x000000ef13127233 */ /* 0x000fc80003803000 */
[--C-:B------:R-:W-:Y:S01]  /*7220*/  HSET2.LE.AND R7, R240, R239.reuse, PT ;  /* 0x000000eff0077233 */ /* 0x100fe20003803000 */
[----:B---3--:R-:W-:Y:S01]  /*7230*/  F2FP.PACK_AB R240, R242, R237 ;  /* 0x000000edf2f0723e */ /* 0x008fe200000000ff */
[----:B------:R-:W-:-:S03]  /*7240*/  HSET2.LE.AND R6, R244, R239, PT ;  /* 0x000000eff4067233 */ /* 0x000fc60003803000 */
[C---:B------:R-:W-:Y:S02]  /*7250*/  PRMT R239, R240.reuse, 0x7632, R239 ;  /* 0x00007632f0ef7816 */ /* 0x040fe400000000ef */
[----:B------:R-:W-:Y:S02]  /*7260*/  LOP3.LUT R4, R241, R16, RZ, 0xc0, !PT ;  /* 0x00000010f1047212 */ /* 0x000fe400078ec0ff */
[----:B------:R-:W-:Y:S02]  /*7270*/  PRMT R16, R240, 0x5410, R239 ;  /* 0x00005410f0107816 */ /* 0x000fe400000000ef */
[----:B------:R-:W-:Y:S02]  /*7280*/  LOP3.LUT R14, R5, R14, RZ, 0xc0, !PT ;  /* 0x0000000e050e7212 */ /* 0x000fe400078ec0ff */
[----:B------:R-:W-:Y:S02]  /*7290*/  LOP3.LUT R5, R18, R17, RZ, 0xc0, !PT ;  /* 0x0000001112057212 */ /* 0x000fe400078ec0ff */
[----:B------:R-:W-:-:S02]  /*72a0*/  LOP3.LUT R7, R7, R16, RZ, 0xc0, !PT ;  /* 0x0000001007077212 */ /* 0x000fc400078ec0ff */
[----:B------:R-:W1:Y:S01]  /*72b0*/  LDSM.16.MT88.4 R16, [R204+0x1e800] ;  /* 0x01e80000cc10783b */ /* 0x000e620000004200 */
[----:B------:R-:W-:Y:S01]  /*72c0*/  LOP3.LUT R15, R246, R15, RZ, 0xc0, !PT ;  /* 0x0000000ff60f7212 */ /* 0x000fe200078ec0ff */
        /* <DEDUP_REMOVED lines=47> */
[----:B------:R-:W-:Y:S01]  /*75c0*/  HMMA.16816.F32 R120, R12, R10, R120 ;  /* 0x0000000a0c78723c */ /* 0x000fe20000001878 */
[----:B------:R-:W1:Y:S01]  /*75d0*/  LDSM.16.MT88.4 R8, [R208+0x19800] ;  /* 0x01980000d008783b */ /* 0x000e620000004200 */
[----:B------:R-:W-:-:S06]  /*75e0*/  LOP3.LUT R6, R6, R243, RZ, 0xc0, !PT ;  /* 0x000000f306067212 */ /* 0x000fcc00078ec0ff */
[C---:B---3--:R-:W-:Y:S08]  /*75f0*/  HMMA.16816.F32 R124, R12.reuse, R16, R124 ;  /* 0x000000100c7c723c */ /* 0x048ff0000000187c */
[----:B------:R-:W-:Y:S01]  /*7600*/  HMMA.16816.F32 R128, R12, R18, R128 ;  /* 0x000000120c80723c */ /* 0x000fe20000001880 */
[----:B------:R-:W3:Y:S04]  /*7610*/  LDSM.16.MT88.4 R12, [R205+0x19800] ;  /* 0x01980000cd0c783b */ /* 0x000ee80000004200 */
[----:B------:R-:W-:Y:S03]  /*7620*/  LDSM.16.MT88.4 R16, [R206+0x19800] ;  /* 0x01980000ce10783b */ /* 0x000fe60000004200 */
        /* <DEDUP_REMOVED lines=34> */
[----:B------:R-:W-:Y:S01]  /*7850*/  HMMA.16816.F32 R104, R4, R10, R104 ;  /* 0x0000000a0468723c */ /* 0x000fe20000001868 */
[----:B------:R-:W1:Y:S01]  /*7860*/  LDSM.16.MT88.4 R8, [R204+0x1f800] ;  /* 0x01f80000cc08783b */ /* 0x000e620000004200 */
[----:B------:R-:W-:-:S02]  /*7870*/  FADD.FTZ R231, R231, R238 ;  /* 0x000000eee7e77221 */ /* 0x000fc40000010000 */
[----:B------:R-:W-:-:S04]  /*7880*/  FADD.FTZ R236, R223, R236 ;  /* 0x000000ecdfec7221 */ /* 0x000fc80000010000 */
[----:B----4-:R-:W-:Y:S01]  /*7890*/  HMMA.16816.F32 R84, R4, R16, R84 ;  /* 0x000000100454723c */ /* 0x010fe20000001854 */
[----:B------:R-:W-:-:S07]  /*78a0*/  FADD.FTZ R230, R230, R231 ;  /* 0x000000e7e6e67221 */ /* 0x000fce0000010000 */
[----:B------:R-:W-:Y:S01]  /*78b0*/  HMMA.16816.F32 R88, R4, R18, R88 ;  /* 0x000000120458723c */ /* 0x000fe20000001858 */
[----:B------:R-:W4:Y:S01]  /*78c0*/  LDSM.16.MT88.4 R16, [R206+0x1f800] ;  /* 0x01f80000ce10783b */ /* 0x000f220000004200 */
[----:B------:R-:W-:Y:S02]  /*78d0*/  FADD.FTZ R221, R221, R236 ;  /* 0x000000ecdddd7221 */ /* 0x000fe40000010000 */
[----:B------:R-:W-:Y:S02]  /*78e0*/  FADD.FTZ R229, R229, R230 ;  /* 0x000000e6e5e57221 */ /* 0x000fe40000010000 */
[----:B------:R-:W-:Y:S01]  /*78f0*/  FADD.FTZ R221, R228, R221 ;  /* 0x000000dde4dd7221 */ /* 0x000fe20000010000 */
[----:B------:R-:W-:Y:S01]  /*7900*/  @!P1 HADD2 R3, -R239.H0_H0, -RZ.H0_H0 ;  /* 0xa00000ffef039230 */ /* 0x000fe20000000900 */
[----:B------:R-:W-:Y:S02]  /*7910*/  FADD.FTZ R220, R220, R229 ;  /* 0x000000e5dcdc7221 */ /* 0x000fe40000010000 */
[----:B------:R-:W-:Y:S01]  /*7920*/  FADD.FTZ R186, R186, R221 ;  /* 0x000000ddbaba7221 */ /* 0x000fe20000010000 */
[----:B------:R-:W-:Y:S01]  /*7930*/  UIMAD.WIDE UR32, UR6, 0x2, URZ ;  /* 0x00000002062078a5 */ /* 0x000fe2000f8e023f */
[----:B------:R-:W-:Y:S01]  /*7940*/  FADD.FTZ R217, R217, R220 ;  /* 0x000000dcd9d97221 */ /* 0x000fe20000010000 */
[----:B------:R-:W-:Y:S01]  /*7950*/  @!P1 PRMT R239, R3, 0x5410, RZ ;  /* 0x0000541003ef9816 */ /* 0x000fe200000000ff */
[----:B------:R-:W-:-:S02]  /*7960*/  FADD.FTZ R185, R185, R186 ;  /* 0x000000bab9b97221 */ /* 0x000fc40000010000 */
[----:B------:R-:W-:Y:S01]  /*7970*/  FADD.FTZ R218, R218, R217 ;  /* 0x000000d9dada7221 */ /* 0x000fe20000010000 */
[----:B---3--:R-:W-:Y:S01]  /*7980*/  HMMA.16816.F32 R116, R4, R12, R116 ;  /* 0x0000000c0474723c */ /* 0x008fe20000001874 */
[----:B------:R-:W-:-:S07]  /*7990*/  FADD.FTZ R184, R184, R185 ;  /* 0x000000b9b8b87221 */ /* 0x000fce0000010000 */
[----:B-1----:R-:W-:Y:S01]  /*79a0*/  HMMA.16816.F32 R124, R4, R8, R124 ;  /* 0x00000008047c723c */ /* 0x002fe2000000187c */
[----:B------:R-:W-:-:S06]  /*79b0*/  FADD.FTZ R215, R215, R218 ;  /* 0x000000dad7d77221 */ /* 0x000fcc0000010000 */
[----:B------:R-:W-:Y:S01]  /*79c0*/  LEA R8, P1, R30, c[0x0][0x1f8], 0x1 ;  /* 0x00007e001e087a11 */ /* 0x000fe200078208ff */
[----:B------:R-:W-:-:S03]  /*79d0*/  FADD.FTZ R183, R183, R184 ;  /* 0x000000b8b7b77221 */ /* 0x000fc60000010000 */
[----:B------:R-:W-:Y:S02]  /*79e0*/  LEA.HI.X R9, R30, c[0x0][0x1fc], R29, 0x1, P1 ;  /* 0x00007f001e097a11 */ /* 0x000fe400008f0c1d */
[----:B------:R-:W-:Y:S01]  /*79f0*/  IADD3 R12, P1, R8, UR32, RZ ;  /* 0x00000020080c7c10 */ /* 0x000fe2000ff3e0ff */
[----:B------:R-:W-:-:S03]  /*7a00*/  FADD.FTZ R216, R216, R215 ;  /* 0x000000d7d8d87221 */ /* 0x000fc60000010000 */
[----:B------:R-:W-:Y:S01]  /*7a10*/  IADD3.X R13, R9, UR33, RZ, P1, !PT ;  /* 0x00000021090d7c10 */ /* 0x000fe20008ffe4ff */
[----:B------:R-:W-:Y:S01]  /*7a20*/  FADD.FTZ R182, R182, R183 ;  /* 0x000000b7b6b67221 */ /* 0x000fe20000010000 */
[----:B------:R2:W-:Y:S01]  /*7a30*/  STG.E.U16 [R8.64], R222 ;  /* 0x000000de08007986 */ /* 0x0005e2000c101514 */
[----:B------:R-:W-:-:S03]  /*7a40*/  FADD.FTZ R216, R187, R216 ;  /* 0x000000d8bbd87221 */ /* 0x000fc60000010000 */
[----:B------:R2:W-:Y:S01]  /*7a50*/  STG.E.U16 [R8.64+0x2], R219 ;  /* 0x000002db08007986 */ /* 0x0005e2000c101514 */
[----:B------:R-:W-:-:S03]  /*7a60*/  FADD.FTZ R182, R181, R182 ;  /* 0x000000b6b5b67221 */ /* 0x000fc60000010000 */
[----:B------:R2:W-:Y:S04]  /*7a70*/  STG.E.U16 [R12.64], R227 ;  /* 0x000000e30c007986 */ /* 0x0005e8000c101514 */
[----:B------:R2:W-:Y:S01]  /*7a80*/  STG.E.U16 [R12.64+0x2], R226 ;  /* 0x000002e20c007986 */ /* 0x0005e2000c101514 */
[----:B------:R-:W-:-:S03]  /*7a90*/  @!P2 HADD2 R20, -R240.H0_H0, -RZ.H0_H0 ;  /* 0xa00000fff014a230 */ /* 0x000fc60000000900 */
[----:B------:R2:W-:Y:S01]  /*7aa0*/  STG.E.U16 [R8.64+0x10], R225 ;  /* 0x000010e108007986 */ /* 0x0005e2000c101514 */
[----:B------:R-:W-:-:S03]  /*7ab0*/  FADD.FTZ R233, R233, R216 ;  /* 0x000000d8e9e97221 */ /* 0x000fc60000010000 */
[----:B------:R2:W-:Y:S01]  /*7ac0*/  STG.E.U16 [R8.64+0x12], R224 ;  /* 0x000012e008007986 */ /* 0x0005e2000c101514 */
[----:B------:R-:W-:-:S03]  /*7ad0*/  FADD.FTZ R237, R237, R182 ;  /* 0x000000b6eded7221 */ /* 0x000fc60000010000 */
[----:B------:R2:W-:Y:S04]  /*7ae0*/  STG.E.U16 [R12.64+0x10], R32 ;  /* 0x000010200c007986 */ /* 0x0005e8000c101514 */
[----:B------:R2:W-:Y:S04]  /*7af0*/  STG.E.U16 [R12.64+0x12], R31 ;  /* 0x0000121f0c007986 */ /* 0x0005e8000c101514 */
[----:B------:R2:W-:Y:S04]  /*7b00*/  STG.E.U16 [R8.64+0x20], R166 ;  /* 0x000020a608007986 */ /* 0x0005e8000c101514 */
[----:B------:R2:W-:Y:S04]  /*7b10*/  STG.E.U16 [R8.64+0x22], R165 ;  /* 0x000022a508007986 */ /* 0x0005e8000c101514 */
[----:B------:R2:W-:Y:S04]  /*7b20*/  STG.E.U16 [R12.64+0x20], R168 ;  /* 0x000020a80c007986 */ /* 0x0005e8000c101514 */
[----:B------:R2:W-:Y:S01]  /*7b30*/  STG.E.U16 [R12.64+0x22], R167 ;  /* 0x000022a70c007986 */ /* 0x0005e2000c101514 */
[----:B----4-:R-:W-:Y:S03]  /*7b40*/  HMMA.16816.F32 R108, R4, R16, R108 ;  /* 0x00000010046c723c */ /* 0x010fe6000000186c */
[----:B------:R2:W-:Y:S01]  /*7b50*/  STG.E.U16 [R8.64+0x30], R34 ;  /* 0x0000302208007986 */ /* 0x0005e2000c101514 */
[----:B------:R-:W-:-:S03]  /*7b60*/  FADD.FTZ R3, R232, R233 ;  /* 0x000000e9e8037221 */ /* 0x000fc60000010000 */
[----:B------:R2:W-:Y:S01]  /*7b70*/  STG.E.U16 [R8.64+0x32], R33 ;  /* 0x0000322108007986 */ /* 0x0005e2000c101514 */
[----:B------:R-:W-:Y:S03]  /*7b80*/  HMMA.16816.F32 R112, R4, R18, R112 ;  /* 0x000000120470723c */ /* 0x000fe60000001870 */
[----:B------:R2:W-:Y:S01]  /*7b90*/  STG.E.U16 [R12.64+0x30], R164 ;  /* 0x000030a40c007986 */ /* 0x0005e2000c101514 */
[----:B------:R-:W-:-:S03]  /*7ba0*/  @!P2 PRMT R240, R20, 0x5410, RZ ;  /* 0x0000541014f0a816 */ /* 0x000fc600000000ff */
[----:B------:R2:W-:Y:S01]  /*7bb0*/  STG.E.U16 [R12.64+0x32], R35 ;  /* 0x000032230c007986 */ /* 0x0005e2000c101514 */
[C---:B------:R-:W-:Y:S03]  /*7bc0*/  HMMA.16816.F32 R120, R4.reuse, R14, R120 ;  /* 0x0000000e0478723c */ /* 0x040fe60000001878 */
[----:B------:R2:W-:Y:S04]  /*7bd0*/  STG.E.U16 [R8.64+0x40], R178 ;  /* 0x000040b208007986 */ /* 0x0005e8000c101514 */
[----:B------:R2:W-:Y:S01]  /*7be0*/  STG.E.U16 [R8.64+0x42], R177 ;  /* 0x000042b108007986 */ /* 0x0005e2000c101514 */
[----:B------:R-:W-:Y:S03]  /*7bf0*/  HMMA.16816.F32 R128, R4, R10, R128 ;  /* 0x0000000a0480723c */ /* 0x000fe60000001880 */
[----:B------:R2:W-:Y:S04]  /*7c00*/  STG.E.U16 [R12.64+0x40], R180 ;  /* 0x000040b40c007986 */ /* 0x0005e8000c101514 */
[----:B------:R2:W-:Y:S01]  /*7c10*/  STG.E.U16 [R12.64+0x42], R179 ;  /* 0x000042b30c007986 */ /* 0x0005e2000c101514 */
[----:B------:R-:W-:-:S03]  /*7c20*/  FADD.FTZ R4, R242, R237 ;  /* 0x000000edf2047221 */ /* 0x000fc60000010000 */
        /* <DEDUP_REMOVED lines=14> */
[----:B------:R-:W-:Y:S05]  /*7d10*/  @!P0 BRA `(.L_x_1609) ;  /* 0x000060a000008947 */ /* 0x000fea0003800000 */
[----:B--2---:R-:W1:Y:S01]  /*7d20*/  S2R R3, SR_TID.X ;  /* 0x0000000000037919 */ /* 0x004e620000002100 */
[----:B------:R-:W-:Y:S01]  /*7d30*/  USHF.R.S32.HI UR9, URZ, 0x1f, UR8 ;  /* 0x0000001f3f097899 */ /* 0x000fe20008011408 */
[--C-:B-----5:R-:W-:Y:S01]  /*7d40*/  SHF.R.S32.HI R15, RZ, 0x1f, R26.reuse ;  /* 0x0000001fff0f7819 */ /* 0x120fe2000001141a */
[----:B------:R-:W-:Y:S01]  /*7d50*/  ULDC.64 UR18, c[0x0][0x1b0] ;  /* 0x00006c0000127ab9 */ /* 0x000fe20000000a00 */
[----:B------:R-:W-:Y:S01]  /*7d60*/  IMAD.U32 R4, RZ, RZ, UR8 ;  /* 0x00000008ff047e24 */ /* 0x000fe2000f8e00ff */
[----:B------:R-:W-:Y:S01]  /*7d70*/  UIMAD UR18, UR9, UR18, URZ ;  /* 0x00000012091272a4 */ /* 0x000fe2000f8e023f */
[----:B------:R-:W-:Y:S01]  /*7d80*/  IMAD.MOV.U32 R14, RZ, RZ, R26 ;  /* 0x000000ffff0e7224 */ /* 0x000fe200078e001a */
[----:B------:R-:W-:Y:S01]  /*7d90*/  ULDC.64 UR6, c[0x0][0x1b8] ;  /* 0x00006e0000067ab9 */ /* 0x000fe20000000a00 */
[----:B------:R-:W-:Y:S01]  /*7da0*/  IMAD.U32 R10, RZ, RZ, UR8 ;  /* 0x00000008ff0a7e24 */ /* 0x000fe2000f8e00ff */
[----:B------:R-:W-:Y:S01]  /*7db0*/  UIMAD UR18, UR8, UR19, UR18 ;  /* 0x00000013081272a4 */ /* 0x000fe2000f8e0212 */
[----:B------:R-:W-:Y:S01]  /*7dc0*/  IMAD.WIDE.U32 R12, R4, c[0x0][0x1b0], R14 ;  /* 0x00006c00040c7a25 */ /* 0x000fe200078e000e */
[----:B------:R-:W-:Y:S01]  /*7dd0*/  UIMAD UR6, UR9, UR6, URZ ;  /* 0x00000006090672a4 */ /* 0x000fe2000f8e023f */
[----:B------:R-:W-:-:S02]  /*7de0*/  ISETP.GE.AND P4, PT, R26, c[0x0][0x220], PT ;  /* 0x000088001a007a0c */ /* 0x000fc40003f86270 */
[----:B------:R-:W-:Y:S01]  /*7df0*/  IMAD.WIDE.U32 R10, R10, c[0x0][0x1b8], R14 ;  /* 0x00006e000a0a7a25 */ /* 0x000fe200078e000e */
[----:B------:R-:W-:Y:S01]  /*7e00*/  UIMAD UR6, UR8, UR7, UR6 ;  /* 0x00000007080672a4 */ /* 0x000fe2000f8e0206 */
[----:B------:R-:W-:Y:S01]  /*7e10*/  IADD3 R5, P0, R12, UR12, RZ ;  /* 0x0000000c0c057c10 */ /* 0x000fe2000ff1e0ff */
[----:B------:R-:W-:Y:S01]  /*7e20*/  UIADD3 UR7, UR15, 0x3f, URZ ;  /* 0x0000003f0f077890 */ /* 0x000fe2000fffe03f */
[----:B------:R-:W-:Y:S01]  /*7e30*/  IMAD.U32 R6, RZ, RZ, UR18 ;  /* 0x00000012ff067e24 */ /* 0x000fe2000f8e00ff */
[----:B------:R-:W-:Y:S01]  /*7e40*/  ISETP.GE.AND P3, PT, R251, c[0x0][0x220], PT ;  /* 0x00008800fb007a0c */ /* 0x000fe20003f66270 */
[----:B------:R-:W-:Y:S01]  /*7e50*/  IMAD.U32 R7, RZ, RZ, UR15 ;  /* 0x0000000fff077e24 */ /* 0x000fe2000f8e00ff */
[----:B------:R-:W-:Y:S01]  /*7e60*/  LEA R12, P1, R5, c[0x0][0x168], 0x1 ;  /* 0x00005a00050c7a11 */ /* 0x000fe200078208ff */
[----:B------:R-:W-:Y:S01]  /*7e70*/  IMAD.MOV.U32 R165, RZ, RZ, R0 ;  /* 0x000000ffffa57224 */ /* 0x000fe200078e0000 */
[----:B------:R-:W-:Y:S01]  /*7e80*/  IADD3.X R6, R6, UR10, R13, P0, !PT ;  /* 0x0000000a06067c10 */ /* 0x000fe200087fe40d */
[----:B------:R-:W2:Y:S01]  /*7e90*/  LDC.U8 R0, c[0x0][0x2d8] ;  /* 0x0000b600ff007b82 */ /* 0x000ea20000000000 */
[----:B-1----:R-:W-:Y:S01]  /*7ea0*/  LOP3.LUT R3, R3, 0x3, RZ, 0xc0, !PT ;  /* 0x0000000303037812 */ /* 0x002fe200078ec0ff */
[----:B------:R-:W-:Y:S01]  /*7eb0*/  STL [R1+0x24], R12 ;  /* 0x0000240c01007387 */ /* 0x000fe20000100800 */
[----:B------:R-:W-:Y:S01]  /*7ec0*/  IADD3 R4, P0, R10, UR26, RZ ;  /* 0x0000001a0a047c10 */ /* 0x000fe2000ff1e0ff */
[----:B------:R-:W-:Y:S01]  /*7ed0*/  USHF.R.S32.HI UR8, URZ, 0x1f, UR7 ;  /* 0x0000001f3f087899 */ /* 0x000fe20008011407 */
[----:B------:R-:W-:Y:S01]  /*7ee0*/  LEA.HI.X R6, R5, c[0x0][0x16c], R6, 0x1, P1 ;  /* 0x00005b0005067a11 */ /* 0x000fe200008f0c06 */
[----:B------:R-:W-:Y:S01]  /*7ef0*/  IMAD R28, R3, -0x2, R28 ;  /* 0xfffffffe031c7824 */ /* 0x000fe200078e021c */
[----:B------:R-:W-:Y:S01]  /*7f00*/  LEA R5, P1, R4, c[0x0][0x170], 0x1 ;  /* 0x00005c0004057a11 */ /* 0x000fe200078208ff */
[----:B------:R-:W-:Y:S01]  /*7f10*/  IMAD.U32 R3, RZ, RZ, UR6 ;  /* 0x00000006ff037e24 */ /* 0x000fe2000f8e00ff */
[----:B------:R-:W-:Y:S01]  /*7f20*/  ULEA.HI UR8, UR8, UR7, URZ, 0x6 ;  /* 0x0000000708087291 */ /* 0x000fe2000f8f303f */
[----:B------:R-:W-:Y:S01]  /*7f30*/  ISETP.GE.AND P2, PT, R250, c[0x0][0x220], PT ;  /* 0x00008800fa007a0c */ /* 0x000fe20003f46270 */
[----:B------:R-:W-:Y:S01]  /*7f40*/  UMOV UR18, URZ ;  /* 0x0000003f00127c82 */ /* 0x000fe20008000000 */
[----:B------:R-:W-:Y:S01]  /*7f50*/  IADD3 R7, R7, -UR16, R28 ;  /* 0x8000001007077c10 */ /* 0x000fe2000fffe01c */
[----:B------:R-:W-:Y:S01]  /*7f60*/  USHF.R.S32.HI UR8, URZ, 0x6, UR8 ;  /* 0x000000063f087899 */ /* 0x000fe20008011408 */
[----:B------:R-:W-:-:S02]  /*7f70*/  IADD3.X R3, R3, UR24, R11, P0, !PT ;  /* 0x0000001803037c10 */ /* 0x000fc400087fe40b */
[----:B------:R-:W-:Y:S01]  /*7f80*/  IADD3 R164, P0, R8, -0x80, RZ ;  /* 0xffffff8008a47810 */ /* 0x000fe20007f1e0ff */
[----:B------:R-:W-:Y:S01]  /*7f90*/  STL [R1+0x28], R7 ;  /* 0x0000280701007387 */ /* 0x000fe20000100800 */
[----:B------:R-:W-:Y:S01]  /*7fa0*/  LEA.HI.X R3, R4, c[0x0][0x174], R3, 0x1, P1 ;  /* 0x00005d0004037a11 */ /* 0x000fe200008f0c03 */
[----:B------:R-:W-:Y:S01]  /*7fb0*/  IMAD.MOV.U32 R4, RZ, RZ, R24 ;  /* 0x000000ffff047224 */ /* 0x000fe200078e0018 */
[----:B------:R-:W-:Y:S01]  /*7fc0*/  IADD3.X R167, R9, -0x1, RZ, P0, !PT ;  /* 0xffffffff09a77810 */ /* 0x000fe200007fe4ff */
[----:B------:R1:W-:Y:S01]  /*7fd0*/  STL [R1+0x20], R6 ;  /* 0x0000200601007387 */ /* 0x0003e20000100800 */
[----:B------:R-:W-:Y:S01]  /*7fe0*/  IMAD.WIDE.U32 R8, R23, -0x326172a9, RZ ;  /* 0xcd9e8d5717087825 */ /* 0x000fe200078e00ff */
[----:B------:R-:W-:Y:S01]  /*7ff0*/  ISETP.GE.AND P1, PT, R249, c[0x0][0x220], PT ;  /* 0x00008800f9007a0c */ /* 0x000fe20003f26270 */
[----:B------:R-:W-:Y:S01]  /*8000*/  UIADD3 UR10, UR8, -0x2, URZ ;  /* 0xfffffffe080a7890 */ /* 0x000fe2000fffe03f */
[----:B------:R3:W-:Y:S01]  /*8010*/  STL [R1+0x1c], R5 ;  /* 0x00001c0501007387 */ /* 0x0007e20000100800 */
[----:B--2---:R-:W-:Y:S01]  /*8020*/  PRMT R0, R0, 0x7054, R0 ;  /* 0x0000705400007816 */ /* 0x004fe20000000000 */
[----:B------:R-:W-:Y:S01]  /*8030*/  UIADD3 UR12, UR8, -0x3, URZ ;  /* 0xfffffffd080c7890 */ /* 0x000fe2000fffe03f */
[----:B------:R-:W-:Y:S01]  /*8040*/  LOP3.LUT R22, R9, R22, RZ, 0x3c, !PT ;  /* 0x0000001609167212 */ /* 0x000fe200078e3cff */
[----:B------:R2:W-:Y:S01]  /*8050*/  STL [R1+0x18], R3 ;  /* 0x0000180301007387 */ /* 0x0005e20000100800 */
[----:B------:R-:W-:-:S03]  /*8060*/  ULDC.64 UR8, c[0x0][0x1a0] ;  /* 0x0000680000087ab9 */ /* 0x000fc60000000a00 */
[----:B------:R4:W-:Y:S01]  /*8070*/  STL.64 [R1+0x40], R8 ;  /* 0x0000400801007387 */ /* 0x0009e20000100a00 */
[----:B-1----:R-:W-:Y:S02]  /*8080*/  IADD3 R6, P0, R24, 0x20, RZ ;  /* 0x0000002018067810 */ /* 0x002fe40007f1e0ff */
[----:B---3--:R-:W-:Y:S01]  /*8090*/  SHF.R.S32.HI R5, RZ, 0x1f, R24 ;  /* 0x0000001fff057819 */ /* 0x008fe20000011418 */
[----:B--2---:R-:W-:-:S04]  /*80a0*/  IMAD.MOV.U32 R3, RZ, RZ, R2 ;  /* 0x000000ffff037224 */ /* 0x004fc800078e0002 */
[----:B------:R-:W-:Y:S02]  /*80b0*/  IMAD.X R7, RZ, RZ, R5, P0 ;  /* 0x000000ffff077224 */ /* 0x000fe400000e0605 */
[----:B----4-:R-:W-:-:S05]  /*80c0*/  IMAD.WIDE.U32 R8, R21, -0x2daee0ad, RZ ;  /* 0xd2511f5315087825 */ /* 0x010fca00078e00ff */
[----:B------:R-:W-:Y:S04]  /*80d0*/  STL.64 [R1+0x48], R8 ;  /* 0x0000480801007387 */ /* 0x000fe80000100a00 */
[----:B------:R1:W-:Y:S04]  /*80e0*/  STL.64 [R1+0x50], R6 ;  /* 0x0000500601007387 */ /* 0x0003e80000100a00 */
[----:B------:R2:W-:Y:S01]  /*80f0*/  STL.64 [R1+0x30], R4 ;  /* 0x0000300401007387 */ /* 0x0005e20000100a00 */
[----:B-1----:R-:W-:-:S05]  /*8100*/  IMAD.WIDE.U32 R6, R22, -0x2daee0ad, RZ ;  /* 0xd2511f5316067825 */ /* 0x002fca00078e00ff */
[----:B------:R2:W-:Y:S01]  /*8110*/  STL.64 [R1+0x38], R6 ;  /* 0x0000380601007387 */ /* 0x0005e20000100a00 */
[----:B------:R-:W-:Y:S05]  /*8120*/  BRA `(.L_x_1610) ;  /* 0x000003e000007947 */ /* 0x000fea0003800000 */
.L_x_1612:
        /* <DEDUP_REMOVED lines=14> */
[C---:B------:R-:W-:Y:S02]  /*8210*/  @!P4 LEA R170, P6, R169.reuse, c[0x0][0x168], 0x1 ;  /* 0x00005a00a9aaca11 */ /* 0x040fe400078c08ff */
        /* <DEDUP_REMOVED lines=47> */
.L_x_1610:
[----:B--2---:R-:W2:Y:S01]  /*8510*/  LDL.64 R4, [R1+0x30] ;  /* 0x0000300001047983 */ /* 0x004ea20000100a00 */
[----:B------:R-:W-:Y:S01]  /*8520*/  UIADD3 UR15, UR10, -UR18, URZ ;  /* 0x800000120a0f7290 */ /* 0x000fe2000fffe03f */
[----:B------:R-:W-:Y:S04]  /*8530*/  DEPBAR.LE SB0, 0x0 ;  /* 0x000080000000791a */ /* 0x000fe80000000000 */
[----:B------:R-:W3:Y:S01]  /*8540*/  LDL.64 R24, [R1+0x50] ;  /* 0x0000500001187983 */ /* 0x000ee20000100a00 */
[----:B------:R-:W-:Y:S01]  /*8550*/  USHF.R.S32.HI UR6, URZ, 0x1f, UR15 ;  /* 0x0000001f3f067899 */ /* 0x000fe2000801140f */
[----:B------:R-:W-:Y:S01]  /*8560*/  IMAD.U32 R33, RZ, RZ, UR15 ;  /* 0x0000000fff217e24 */ /* 0x000fe2000f8e00ff */
[----:B------:R-:W-:Y:S01]  /*8570*/  UIMAD.WIDE.U32 UR34, UR15, UR8, URZ ;  /* 0x000000080f2272a5 */ /* 0x000fe2000f8e003f */
[----:B------:R-:W4:Y:S01]  /*8580*/  LDL.64 R6, [R1] ;  /* 0x0000000001067983 */ /* 0x000f220000100a00 */
[----:B------:R-:W-:Y:S01]  /*8590*/  UIMAD UR6, UR6, UR8, URZ ;  /* 0x00000008060672a4 */ /* 0x000fe2000f8e023f */
[----:B------:R-:W-:Y:S01]  /*85a0*/  IMAD.U32 R166, RZ, RZ, UR15 ;  /* 0x0000000fffa67e24 */ /* 0x000fe2000f8e00ff */
[----:B------:R-:W-:Y:S01]  /*85b0*/  MOV R0, UR15 ;  /* 0x0000000f00007c02 */ /* 0x000fe20008000f00 */
[----:B------:R-:W5:Y:S01]  /*85c0*/  LDL R13, [R1+0x1c] ;  /* 0x00001c00010d7983 */ /* 0x000f620000100800 */
[----:B------:R-:W-:Y:S01]  /*85d0*/  UIMAD UR6, UR15, UR9, UR6 ;  /* 0x000000090f0672a4 */ /* 0x000fe2000f8e0206 */
[----:B------:R-:W-:Y:S01]  /*85e0*/  IMAD.U32 R2, RZ, RZ, UR15 ;  /* 0x0000000fff027e24 */ /* 0x000fe2000f8e00ff */
[----:B------:R-:W-:Y:S01]  /*85f0*/  MOV R9, c[0x0][0x1a0] ;  /* 0x0000680000097a02 */ /* 0x000fe20000000f00 */
[----:B------:R-:W5:Y:S01]  /*8600*/  LDL R8, [R1+0x18] ;  /* 0x0000180001087983 */ /* 0x000f620000100800 */
[----:B------:R-:W-:Y:S01]  /*8610*/  UIADD3 UR6, UR35, UR6, URZ ;  /* 0x0000000623067290 */ /* 0x000fe2000fffe03f */
[----:B------:R-:W-:Y:S01]  /*8620*/  IMAD.U32 R186, RZ, RZ, UR34 ;  /* 0x00000022ffba7e24 */ /* 0x000fe2000f8e00ff */
[----:B------:R-:W-:Y:S01]  /*8630*/  UISETP.GE.AND UP0, UPT, UR15, 0x1, UPT ;  /* 0x000000010f00788c */ /* 0x000fe2000bf06270 */
[----:B------:R-:W-:Y:S01]  /*8640*/  BAR.SYNC.DEFER_BLOCKING 0x0 ;  /* 0x0000000000007b1d */ /* 0x000fe20000010000 */
[----:B------:R-:W-:Y:S02]  /*8650*/  IMAD.MOV.U32 R12, RZ, RZ, c[0x0][0x1a4] ;  /* 0x00006900ff0c7624 */ /* 0x000fe400078e00ff */
[----:B------:R-:W-:Y:S03]  /*8660*/  IMAD.U32 R187, RZ, RZ, UR35 ;  /* 0x00000023ffbb7e24 */ /* 0x000fe6000f8e00ff */
[----:B------:R-:W-:Y:S01]  /*8670*/  @P4 STS.128 [R248+0x18000], RZ ;  /* 0x018000fff8004388 */ /* 0x000fe20000000c00 */
[----:B--2---:R-:W-:Y:S04]  /*8680*/  LEA R182, P5, R33, R4, 0x6 ;  /* 0x0000000421b67211 */ /* 0x004fe800078a30ff */
[----:B------:R-:W-:Y:S02]  /*8690*/  LEA.HI.X.SX32 R183, R166, R5, 0x6, P5 ;  /* 0x00000005a6b77211 */ /* 0x000fe400028f36ff */
[----:B---3--:R-:W-:Y:S01]  /*86a0*/  LEA R32, P0, R2, R24, 0x6 ;  /* 0x0000001802207211 */ /* 0x008fe200078030ff */
[----:B------:R-:W-:Y:S01]  /*86b0*/  IMAD.U32 R2, RZ, RZ, UR6 ;  /* 0x00000006ff027e24 */ /* 0x000fe2000f8e00ff */
[----:B------:R-:W-:Y:S01]  /*86c0*/  UIADD3 UR6, UR12, -UR18, URZ ;  /* 0x800000120c067290 */ /* 0x000fe2000fffe03f */
[----:B------:R-:W-:Y:S01]  /*86d0*/  IMAD R34, R183, c[0x0][0x1a0], RZ ;  /* 0x00006800b7227a24 */ /* 0x000fe200078e02ff */
[----:B------:R-:W-:Y:S02]  /*86e0*/  LEA.HI.X.SX32 R33, R0, R25, 0x6, P0 ;  /* 0x0000001900217211 */ /* 0x000fe400000f36ff */
[----:B----4-:R-:W-:Y:S01]  /*86f0*/  LEA R166, P0, R186, R6, 0x6 ;  /* 0x00000006baa67211 */ /* 0x010fe200078030ff */
[C---:B------:R-:W-:Y:S02]  /*8700*/  IMAD R34, R182.reuse, c[0x0][0x1a4], R34 ;  /* 0x00006900b6227a24 */ /* 0x040fe400078e0222 */
[----:B------:R-:W-:Y:S01]  /*8710*/  IMAD.WIDE.U32 R6, R182, c[0x0][0x1a0], RZ ;  /* 0x00006800b6067a25 */ /* 0x000fe200078e00ff */
[----:B------:R-:W-:Y:S02]  /*8720*/  @!P4 LEA R182, P5, R166, c[0x0][0x170], 0x1 ;  /* 0x00005c00a6b6ca11 */ /* 0x000fe400078a08ff */
[----:B------:R-:W-:Y:S01]  /*8730*/  LEA.HI.X R2, R186, R247, R2, 0x6, P0 ;  /* 0x000000f7ba027211 */ /* 0x000fe200000f3402 */
[----:B------:R-:W-:Y:S01]  /*8740*/  IMAD R33, R33, c[0x0][0x1a0], RZ ;  /* 0x0000680021217a24 */ /* 0x000fe200078e02ff */
[----:B------:R-:W-:Y:S01]  /*8750*/  LEA R0, P0, R9, R166, 0x5 ;  /* 0x000000a609007211 */ /* 0x000fe200078028ff */
[----:B------:R-:W-:Y:S01]  /*8760*/  IMAD.WIDE.U32 R186, R32, c[0x0][0x1a0], RZ ;  /* 0x0000680020ba7a25 */ /* 0x000fe200078e00ff */
[----:B------:R-:W-:Y:S02]  /*8770*/  @!P4 LEA.HI.X R183, R166, c[0x0][0x174], R2, 0x1, P5 ;  /* 0x00005d00a6b7ca11 */ /* 0x000fe400028f0c02 */
[-C--:B-----5:R-:W-:Y:S01]  /*8780*/  LEA R10, P6, R6, R13.reuse, 0x1 ;  /* 0x0000000d060a7211 */ /* 0x0a0fe200078c08ff */
[----:B------:R-:W-:Y:S01]  /*8790*/  IMAD.IADD R166, R7, 0x1, R34 ;  /* 0x0000000107a67824 */ /* 0x000fe200078e0222 */
[----:B------:R-:W-:Y:S01]  /*87a0*/  LEA.HI.X R2, R9, R2, R12, 0x5, P0 ;  /* 0x0000000209027211 */ /* 0x000fe200000f2c0c */
[----:B------:R-:W-:Y:S01]  /*87b0*/  @!PT LDS RZ, [RZ] ;  /* 0x00000000fffff984 */ /* 0x000fe20000000800 */
[----:B------:R-:W-:Y:S01]  /*87c0*/  @!PT LDS RZ, [RZ] ;  /* 0x00000000fffff984 */ /* 0x000fe20000000800 */
[----:B------:R-:W-:Y:S01]  /*87d0*/  @!PT LDS RZ, [RZ] ;  /* 0x00000000fffff984 */ /* 0x000fe20000000800 */
[----:B------:R1:W-:Y:S01]  /*87e0*/  @!P4 LDGSTS.E.BYPASS.LTC128B.128 [R248+0x18000], [R182.64] ;  /* 0x18000000b6f8cfae */ /* 0x0003e2000b901d54 */
[----:B------:R-:W-:Y:S01]  /*87f0*/  @!P4 LEA R34, P0, R0, c[0x0][0x170], 0x1 ;  /* 0x00005c000022ca11 */ /* 0x000fe200078008ff */
[----:B------:R-:W-:Y:S01]  /*8800*/  IMAD R33, R32, c[0x0][0x1a4], R33 ;  /* 0x0000690020217a24 */ /* 0x000fe200078e0221 */
[-C--:B------:R-:W-:Y:S01]  /*8810*/  LEA.HI.X R11, R6, R8.reuse, R166, 0x1, P6 ;  /* 0x00000008060b7211 */ /* 0x080fe200030f0ca6 */
[----:B------:R-:W-:Y:S01]  /*8820*/  @P3 STS.128 [R248+0x1a000], RZ ;  /* 0x01a000fff8003388 */ /* 0x000fe20000000c00 */
[----:B------:R-:W-:Y:S01]  /*8830*/  @!P4 LEA.HI.X R35, R0, c[0x0][0x174], R2, 0x1, P0 ;  /* 0x00005d000023ca11 */ /* 0x000fe200000f0c02 */
[----:B------:R-:W-:Y:S01]  /*8840*/  IMAD.IADD R33, R187, 0x1, R33 ;  /* 0x00000001bb217824 */ /* 0x000fe200078e0221 */
[C---:B------:R-:W-:Y:S01]  /*8850*/  LEA R32, P5, R186.reuse, R13, 0x1 ;  /* 0x0000000dba207211 */ /* 0x040fe200078a08ff */
[----:B------:R-:W-:Y:S01]  /*8860*/  @!PT LDS RZ, [RZ] ;  /* 0x00000000fffff984 */ /* 0x000fe20000000800 */
[----:B------:R-:W-:Y:S01]  /*8870*/  @!PT LDS RZ, [RZ] ;  /* 0x00000000fffff984 */ /* 0x000fe20000000800 */
[----:B------:R-:W-:Y:S01]  /*8880*/  @!PT LDS RZ, [RZ] ;  /* 0x00000000fffff984 */ /* 0x000fe20000000800 */
[----:B------:R2:W-:Y:S01]  /*8890*/  @!P3 LDGSTS.E.BYPASS.LTC128B.128 [R248+0x1a000], [R10.64+0x80] ;  /* 0x1a0000800af8bfae */ /* 0x0005e2000b901d54 */
[----:B------:R-:W-:Y:S02]  /*88a0*/  MOV R0, UR6 ;  /* 0x0000000600007c02 */ /* 0x000fe40008000f00 */
[----:B------:R-:W-:Y:S01]  /*88b0*/  LEA.HI.X R33, R186, R8, R33, 0x1, P5 ;  /* 0x00000008ba217211 */ /* 0x000fe200028f0c21 */
        /* <DEDUP_REMOVED lines=31> */
[----:B------:R-:W-:Y:S01]  /*8ab0*/  LDSM.16.M88.4 R168, [R214] ;  /* 0x00000000d6a8783b */ /* 0x000fe20000000200 */
[----:B------:R-:W-:Y:S03]  /*8ac0*/  IMAD.MOV.U32 R35, RZ, RZ, R5 ;  /* 0x000000ffff237224 */ /* 0x000fe600078e0005 */
[----:B------:R-:W3:Y:S04]  /*8ad0*/  LDSM.16.M88.4 R172, [R213+0x10000] ;  /* 0x01000000d5ac783b */ /* 0x000ee80000000200 */
[----:B------:R-:W5:Y:S04]  /*8ae0*/  LDSM.16.M88.4 R176, [R213+0x10800] ;  /* 0x01080000d5b0783b */ /* 0x000f680000000200 */
[----:B-1----:R-:W1:Y:S04]  /*8af0*/  LDSM.16.M88.4 R180, [R213+0x11000] ;  /* 0x01100000d5b4783b */ /* 0x002e680000000200 */
[----:B------:R-:W4:Y:S04]  /*8b00*/  LDL R166, [R1+0x20] ;  /* 0x0000200001a67983 */ /* 0x000f280000100800 */
[----:B------:R-:W1:Y:S04]  /*8b10*/  LDSM.16.M88.4 R184, [R213+0x11800] ;  /* 0x01180000d5b8783b */ /* 0x000e680000000200 */
[----:B------:R-:W0:Y:S01]  /*8b20*/  LDGDEPBAR ;  /* 0x00000000000079af */ /* 0x000e220000000000 */
[C---:B---3--:R-:W-:Y:S08]  /*8b30*/  HMMA.16816.F32 R4, R168.reuse, R172, RZ ;  /* 0x000000aca804723c */ /* 0x048ff000000018ff */
[C---:B--2---:R-:W-:Y:S01]  /*8b40*/  HMMA.16816.F32 R8, R168.reuse, R174, RZ ;  /* 0x000000aea808723c */ /* 0x044fe200000018ff */
[----:B------:R-:W-:Y:S07]  /*8b50*/  LDSM.16.M88.4 R172, [R212] ;  /* 0x00000000d4ac783b */ /* 0x000fee0000000200 */
[C---:B-----5:R-:W-:Y:S08]  /*8b60*/  HMMA.16816.F32 R12, R168.reuse, R176, RZ ;  /* 0x000000b0a80c723c */ /* 0x060ff000000018ff */
[C---:B------:R-:W-:Y:S01]  /*8b70*/  HMMA.16816.F32 R16, R168.reuse, R178, RZ ;  /* 0x000000b2a810723c */ /* 0x040fe200000018ff */
[----:B------:R-:W2:Y:S07]  /*8b80*/  LDSM.16.M88.4 R176, [R211] ;  /* 0x00000000d3b0783b */ /* 0x000eae0000000200 */
[C---:B-1----:R-:W-:Y:S07]  /*8b90*/  HMMA.16816.F32 R20, R168.reuse, R180, RZ ;  /* 0x000000b4a814723c */ /* 0x042fee00000018ff */
[----:B------:R-:W-:Y:S01]  /*8ba0*/  IMAD.MOV.U32 R180, RZ, RZ, R24 ;  /* 0x000000ffffb47224 */ /* 0x000fe200078e0018 */
[----:B------:R-:W-:Y:S02]  /*8bb0*/  MOV R181, R25 ;  /* 0x0000001900b57202 */ /* 0x000fe40000000f00 */
[C---:B------:R-:W-:Y:S08]  /*8bc0*/  HMMA.16816.F32 R24, R168.reuse, R182, RZ ;  /* 0x000000b6a818723c */ /* 0x040ff000000018ff */
[C---:B------:R-:W-:Y:S07]  /*8bd0*/  HMMA.16816.F32 R28, R168.reuse, R184, RZ ;  /* 0x000000b8a81c723c */ /* 0x040fee00000018ff */
[----:B------:R-:W-:Y:S02]  /*8be0*/  IMAD.MOV.U32 R184, RZ, RZ, R34 ;  /* 0x000000ffffb87224 */ /* 0x000fe400078e0022 */
[----:B------:R-:W-:Y:S02]  /*8bf0*/  IMAD.MOV.U32 R185, RZ, RZ, R35 ;  /* 0x000000ffffb97224 */ /* 0x000fe400078e0023 */
        /* <DEDUP_REMOVED lines=208> */
[----:B------:R-:W3:Y:S07]  /*9900*/  LDL R173, [R1+0x24] ;  /* 0x0000240001ad7983 */ /* 0x000eee0000100800 */
        /* <DEDUP_REMOVED lines=8> */
.L_x_1611:
[----:B------:R-:W2:Y:S01]  /*9990*/  LDL R0, [R1+0x28] ;  /* 0x0000280001007983 */ /* 0x000ea20000100800 */
[----:B------:R-:W-:Y:S01]  /*99a0*/  IMAD.U32 R164, RZ, RZ, UR15 ;  /* 0x0000000fffa47e24 */ /* 0x000fe2000f8e00ff */
[----:B------:R-:W-:Y:S02]  /*99b0*/  USHF.L.U32 UR31, UR15, 0x1, URZ ;  /* 0x000000010f1f7899 */ /* 0x000fe4000800063f */
[----:B------:R-:W3:Y:S01]  /*99c0*/  LDL.LU R178, [R1+0x2c] ;  /* 0x00002c0001b27983 */ /* 0x000ee20000300800 */
[----:B------:R-:W-:Y:S02]  /*99d0*/  UIADD3 UR6, UR23, -0x4498517b, URZ ;  /* 0xbb67ae8517067890 */ /* 0x000fe4000fffe03f */
[----:B------:R-:W-:Y:S01]  /*99e0*/  ULOP3.LUT UR7, UR31, UR23, URZ, 0x3c, !UPT ;  /* 0x000000171f077292 */ /* 0x000fe2000f8e3c3f */
[----:B------:R4:W-:Y:S01]  /*99f0*/  STL.64 [R1+0x68], R190 ;  /* 0x000068be01007387 */ /* 0x0009e20000100a00 */
[----:B------:R-:W-:Y:S02]  /*9a00*/  UIADD3 UR24, UR22, -0x61c88647, URZ ;  /* 0x9e3779b916187890 */ /* 0x000fe4000fffe03f */
[----:B------:R-:W-:Y:S02]  /*9a10*/  UIADD3 UR19, UR22, 0x3c6ef372, URZ ;  /* 0x3c6ef37216137890 */ /* 0x000fe4000fffe03f */
[----:B------:R-:W-:Y:S01]  /*9a20*/  UIADD3 UR26, UR23, 0x32370b8f, URZ ;  /* 0x32370b8f171a7890 */ /* 0x000fe2000fffe03f */
[----:B------:R1:W-:Y:S01]  /*9a30*/  STL.64 [R1+0x60], R188 ;  /* 0x000060bc01007387 */ /* 0x0003e20000100a00 */
[----:B------:R-:W-:Y:S02]  /*9a40*/  UIADD3 UR31, UR31, 0x1, URZ ;  /* 0x000000011f1f7890 */ /* 0x000fe4000fffe03f */
[----:B------:R-:W-:Y:S02]  /*9a50*/  UIADD3 UR18, UR18, 0x1, URZ ;  /* 0x0000000112127890 */ /* 0x000fe4000fffe03f */
[----:B------:R-:W-:Y:S01]  /*9a60*/  ULOP3.LUT UR31, UR31, UR23, URZ, 0x3c, !UPT ;  /* 0x000000171f1f7292 */ /* 0x000fe2000f8e3c3f */
[----:B----4-:R-:W4:Y:S06]  /*9a70*/  LDL.64 R190, [R1+0x38] ;  /* 0x0000380001be7983 */ /* 0x010f2c0000100a00 */
[----:B-1----:R-:W4:Y:S01]  /*9a80*/  LDL.64 R188, [R1+0x48] ;  /* 0x0000480001bc7983 */ /* 0x002f220000100a00 */
[----:B--2---:R-:W-:Y:S01]  /*9a90*/  IMAD R164, R164, -0x40, R0 ;  /* 0xffffffc0a4a47824 */ /* 0x004fe200078e0200 */
[----:B---3--:R-:W-:Y:S04]  /*9aa0*/  LOP3.LUT R178, R178, 0xfffffffb, RZ, 0xc0, !PT ;  /* 0xfffffffbb2b27812 */ /* 0x008fe800078ec0ff */
[C---:B------:R-:W-:Y:S02]  /*9ab0*/  IADD3 R169, R164.reuse, 0x8, RZ ;  /* 0x00000008a4a97810 */ /* 0x040fe40007ffe0ff */
[----:B------:R-:W-:Y:S02]  /*9ac0*/  IADD3 R170, R164, -0x1, RZ ;  /* 0xffffffffa4aa7810 */ /* 0x000fe40007ffe0ff */
[----:B------:R-:W-:Y:S02]  /*9ad0*/  ISETP.GE.AND P0, PT, R169, RZ, PT ;  /* 0x000000ffa900720c */ /* 0x000fe40003f06270 */
[----:B------:R-:W-:Y:S02]  /*9ae0*/  ISETP.GE.AND P5, PT, R170, RZ, PT ;  /* 0x000000ffaa00720c */ /* 0x000fe40003fa6270 */
[C---:B------:R-:W-:Y:S02]  /*9af0*/  IADD3 R173, R164.reuse, -0x8, RZ ;  /* 0xfffffff8a4ad7810 */ /* 0x040fe40007ffe0ff */
[C---:B------:R-:W-:Y:S02]  /*9b00*/  IADD3 R0, R164.reuse, -0x9, RZ ;  /* 0xfffffff7a4007810 */ /* 0x040fe40007ffe0ff */
[C---:B------:R-:W-:Y:S02]  /*9b10*/  IADD3 R171, R164.reuse, -0x10, RZ ;  /* 0xfffffff0a4ab7810 */ /* 0x040fe40007ffe0ff */
[C---:B------:R-:W-:Y:S02]  /*9b20*/  IADD3 R166, R164.reuse, -0x11, RZ ;  /* 0xffffffefa4a67810 */ /* 0x040fe40007ffe0ff */
[C---:B------:R-:W-:Y:S02]  /*9b30*/  IADD3 R167, R164.reuse, -0x18, RZ ;  /* 0xffffffe8a4a77810 */ /* 0x040fe40007ffe0ff */
[C---:B------:R-:W-:Y:S02]  /*9b40*/  @!P0 IADD3 R169, -R164.reuse, -0x8, RZ ;  /* 0xfffffff8a4a98810 */ /* 0x040fe40007ffe1ff */
[----:B------:R-:W-:Y:S02]  /*9b50*/  ISETP.GE.AND P0, PT, R173, RZ, PT ;  /* 0x000000ffad00720c */ /* 0x000fe40003f06270 */
[----:B------:R-:W-:Y:S02]  /*9b60*/  @!P5 IADD3 R170, -R164, 0x1, RZ ;  /* 0x00000001a4aad810 */ /* 0x000fe40007ffe1ff */
[----:B------:R-:W-:Y:S01]  /*9b70*/  ISETP.GE.AND P5, PT, R0, RZ, PT ;  /* 0x000000ff0000720c */ /* 0x000fe20003fa6270 */
[----:B------:R-:W1:Y:S01]  /*9b80*/  I2F R169, R169 ;  /* 0x000000a900a97306 */ /* 0x000e620000201400 */
[C---:B------:R-:W-:Y:S02]  /*9b90*/  IADD3 R2, R164.reuse, -0x19, RZ ;  /* 0xffffffe7a4027810 */ /* 0x040fe40007ffe0ff */
[C---:B------:R-:W-:Y:S02]  /*9ba0*/  IADD3 R168, R164.reuse, 0x7, RZ ;  /* 0x00000007a4a87810 */ /* 0x040fe40007ffe0ff */
[----:B------:R-:W-:Y:S02]  /*9bb0*/  IABS R175, R164 ;  /* 0x000000a400af7213 */ /* 0x000fe40000000000 */
[C---:B------:R-:W-:Y:S02]  /*9bc0*/  IADD3 R172, R164.reuse, -0x29, RZ ;  /* 0xffffffd7a4ac7810 */ /* 0x040fe40007ffe0ff */
[C---:B------:R-:W-:Y:S01]  /*9bd0*/  @!P0 IADD3 R173, -R164.reuse, 0x8, RZ ;  /* 0x00000008a4ad8810 */ /* 0x040fe20007ffe1ff */
[----:B------:R-:W2:Y:S01]  /*9be0*/  I2F R170, R170 ;  /* 0x000000aa00aa7306 */ /* 0x000ea20000201400 */
[----:B------:R-:W-:Y:S02]  /*9bf0*/  ISETP.GE.AND P0, PT, R171, RZ, PT ;  /* 0x000000ffab00720c */ /* 0x000fe40003f06270 */
[----:B------:R-:W-:Y:S02]  /*9c00*/  @!P5 IADD3 R0, -R164, 0x9, RZ ;  /* 0x00000009a400d810 */ /* 0x000fe40007ffe1ff */
[----:B------:R-:W-:Y:S02]  /*9c10*/  ISETP.GE.AND P5, PT, R166, RZ, PT ;  /* 0x000000ffa600720c */ /* 0x000fe40003fa6270 */
[----:B------:R-:W-:Y:S03]  /*9c20*/  @P1 LOP3.LUT R178, R178, 0x4, RZ, 0xfc, !PT ;  /* 0x00000004b2b21812 */ /* 0x000fe600078efcff */
[----:B------:R-:W3:Y:S02]  /*9c30*/  I2F R0, R0 ;  /* 0x0000000000007306 */ /* 0x000ee40000201400 */
[----:B------:R-:W-:Y:S02]  /*9c40*/  STL [R1+0x2c], R178 ;  /* 0x00002cb201007387 */ /* 0x000fe40000100800 */
[C---:B------:R-:W-:Y:S01]  /*9c50*/  @!P0 IADD3 R171, -R164.reuse, 0x10, RZ ;  /* 0x00000010a4ab8810 */ /* 0x040fe20007ffe1ff */
[----:B-1----:R-:W-:Y:S01]  /*9c60*/  FFMA.FTZ R6, R169, -UR4, R6 ;  /* 0x80000004a9067c23 */ /* 0x002fe20008010006 */
[----:B------:R-:W-:Y:S02]  /*9c70*/  ISETP.GE.AND P0, PT, R167, RZ, PT ;  /* 0x000000ffa700720c */ /* 0x000fe40003f06270 */
[----:B------:R-:W-:Y:S02]  /*9c80*/  @!P5 IADD3 R166, -R164, 0x11, RZ ;  /* 0x00000011a4a6d810 */ /* 0x000fe40007ffe1ff */
[----:B------:R-:W-:Y:S01]  /*9c90*/  ISETP.GE.AND P5, PT, R2, RZ, PT ;  /* 0x000000ff0200720c */ /* 0x000fe20003fa6270 */
[----:B------:R-:W1:Y:S01]  /*9ca0*/  I2F R171, R171 ;  /* 0x000000ab00ab7306 */ /* 0x000e620000201400 */
[----:B------:R-:W-:Y:S01]  /*9cb0*/  IADD3 R169, R164, -0x20, RZ ;  /* 0xffffffe0a4a97810 */ /* 0x000fe20007ffe0ff */
[C---:B--2---:R-:W-:Y:S02]  /*9cc0*/  FFMA.FTZ R5, R170.reuse, -UR4, R5 ;  /* 0x80000004aa057c23 */ /* 0x044fe40008010005 */
[----:B------:R-:W-:Y:S01]  /*9cd0*/  FFMA.FTZ R11, R170, -UR4, R11 ;  /* 0x80000004aa0b7c23 */ /* 0x000fe2000801000b */
[C---:B------:R-:W-:Y:S03]  /*9ce0*/  IADD3 R170, R164.reuse, -0x21, RZ ;  /* 0xffffffdfa4aa7810 */ /* 0x040fe60007ffe0ff */
[----:B------:R-:W-:Y:S02]  /*9cf0*/  @!P0 IADD3 R167, -R164, 0x18, RZ ;  /* 0x00000018a4a78810 */ /* 0x000fe40007ffe1ff */
[----:B------:R-:W-:Y:S01]  /*9d00*/  ISETP.GE.AND P0, PT, R168, RZ, PT ;  /* 0x000000ffa800720c */ /* 0x000fe20003f06270 */
[----:B------:R-:W2:Y:S01]  /*9d10*/  I2F R175, R175 ;  /* 0x000000af00af7306 */ /* 0x000ea20000201400 */
[----:B------:R-:W-:Y:S01]  /*9d20*/  @!P5 IADD3 R2, -R164, 0x19, RZ ;  /* 0x00000019a402d810 */ /* 0x000fe20007ffe1ff */
[C---:B---3--:R-:W-:Y:S01]  /*9d30*/  FFMA.FTZ R9, R0.reuse, -UR4, R9 ;  /* 0x8000000400097c23 */ /* 0x048fe20008010009 */
[----:B------:R-:W-:Y:S01]  /*9d40*/  ISETP.GE.AND P5, PT, R169, RZ, PT ;  /* 0x000000ffa900720c */ /* 0x000fe20003fa6270 */
[----:B------:R-:W-:Y:S01]  /*9d50*/  FFMA.FTZ R15, R0, -UR4, R15 ;  /* 0x80000004000f7c23 */ /* 0x000fe2000801000f */
[C---:B------:R-:W-:Y:S05]  /*9d60*/  IADD3 R0, R164.reuse, -0x30, RZ ;  /* 0xffffffd0a4007810 */ /* 0x040fea0007ffe0ff */
[----:B------:R-:W3:Y:S02]  /*9d70*/  I2F R173, R173 ;  /* 0x000000ad00ad7306 */ /* 0x000ee40000201400 */
[----:B------:R-:W-:Y:S01]  /*9d80*/  @!P0 IADD3 R168, -R164, -0x7, RZ ;  /* 0xfffffff9a4a88810 */ /* 0x000fe20007ffe1ff */
[C---:B-1----:R-:W-:Y:S01]  /*9d90*/  FFMA.FTZ R18, R171.reuse, -UR4, R18 ;  /* 0x80000004ab127c23 */ /* 0x042fe20008010012 */
[----:B------:R-:W-:Y:S01]  /*9da0*/  ISETP.GE.AND P0, PT, R170, RZ, PT ;  /* 0x000000ffaa00720c */ /* 0x000fe20003f06270 */
[----:B------:R-:W-:Y:S01]  /*9db0*/  FFMA.FTZ R12, R171, -UR4, R12 ;  /* 0x80000004ab0c7c23 */ /* 0x000fe2000801000c */
[C---:B------:R-:W-:Y:S02]  /*9dc0*/  IADD3 R171, R164.reuse, -0x28, RZ ;  /* 0xffffffd8a4ab7810 */ /* 0x040fe40007ffe0ff */
[----:B------:R-:W-:Y:S02]  /*9dd0*/  @!P5 IADD3 R169, -R164, 0x20, RZ ;  /* 0x00000020a4a9d810 */ /* 0x000fe40007ffe1ff */
[----:B------:R-:W1:Y:S01]  /*9de0*/  I2F R2, R2 ;  /* 0x0000000200027306 */ /* 0x000e620000201400 */
[----:B------:R-:W-:Y:S02]  /*9df0*/  ISETP.GE.AND P5, PT, R172, RZ, PT ;  /* 0x000000ffac00720c */ /* 0x000fe40003fa6270 */
[----:B------:R-:W-:Y:S01]  /*9e00*/  ISETP.GE.AND P6, PT, R171, RZ, PT ;  /* 0x000000ffab00720c */ /* 0x000fe20003fc6270 */
[C---:B--2---:R-:W-:Y:S02]  /*9e10*/  FFMA.FTZ R10, R175.reuse, -UR4, R10 ;  /* 0x80000004af0a7c23 */ /* 0x044fe4000801000a */
[----:B------:R-:W-:Y:S01]  /*9e20*/  FFMA.FTZ R4, R175, -UR4, R4 ;  /* 0x80000004af047c23 */ /* 0x000fe20008010004 */
[----:B------:R-:W-:Y:S02]  /*9e30*/  @!P0 IADD3 R170, -R164, 0x21, RZ ;  /* 0x00000021a4aa8810 */ /* 0x000fe40007ffe1ff */
[----:B------:R-:W-:Y:S01]  /*9e40*/  ISETP.GE.AND P0, PT, R0, RZ, PT ;  /* 0x000000ff0000720c */ /* 0x000fe20003f06270 */
[----:B------:R-:W2:Y:S01]  /*9e50*/  I2F R167, R167 ;  /* 0x000000a700a77306 */ /* 0x000ea20000201400 */
[C---:B------:R-:W-:Y:S01]  /*9e60*/  IADD3 R175, R164.reuse, -0x38, RZ ;  /* 0xffffffc8a4af7810 */ /* 0x040fe20007ffe0ff */
[C---:B---3--:R-:W-:Y:S02]  /*9e70*/  FFMA.FTZ R14, R173.reuse, -UR4, R14 ;  /* 0x80000004ad0e7c23 */ /* 0x048fe4000801000e */
[C---:B------:R-:W-:Y:S01]  /*9e80*/  @!P5 IADD3 R172, -R164.reuse, 0x29, RZ ;  /* 0x00000029a4acd810 */ /* 0x040fe20007ffe1ff */
[----:B------:R-:W-:Y:S01]  /*9e90*/  FFMA.FTZ R8, R173, -UR4, R8 ;  /* 0x80000004ad087c23 */ /* 0x000fe20008010008 */
[C---:B------:R-:W-:Y:S02]  /*9ea0*/  IADD3 R173, R164.reuse, -0x39, RZ ;  /* 0xffffffc7a4ad7810 */ /* 0x040fe40007ffe0ff */
[----:B------:R-:W-:Y:S02]  /*9eb0*/  ISETP.GE.AND P5, PT, R175, RZ, PT ;  /* 0x000000ffaf00720c */ /* 0x000fe40003fa6270 */
[----:B------:R-:W3:Y:S01]  /*9ec0*/  I2F R168, R168 ;  /* 0x000000a800a87306 */ /* 0x000ee20000201400 */
[C---:B------:R-:W-:Y:S02]  /*9ed0*/  @!P6 IADD3 R171, -R164.reuse, 0x28, RZ ;  /* 0x00000028a4abe810 */ /* 0x040fe40007ffe1ff */
[----:B------:R-:W-:Y:S01]  /*9ee0*/  @!P0 IADD3 R0, -R164, 0x30, RZ ;  /* 0x00000030a4008810 */ /* 0x000fe20007ffe1ff */
[C---:B-1----:R-:W-:Y:S01]  /*9ef0*/  FFMA.FTZ R17, R2.reuse, -UR4, R17 ;  /* 0x8000000402117c23 */ /* 0x042fe20008010011 */
[----:B------:R-:W-:Y:S01]  /*9f00*/  ISETP.GE.AND P0, PT, R173, RZ, PT ;  /* 0x000000ffad00720c */ /* 0x000fe20003f06270 */
[----:B------:R-:W-:Y:S01]  /*9f10*/  FFMA.FTZ R23, R2, -UR4, R23 ;  /* 0x8000000402177c23 */ /* 0x000fe20008010017 */
[----:B------:R-:W-:Y:S03]  /*9f20*/  IADD3 R2, R164, -0x31, RZ ;  /* 0xffffffcfa4027810 */ /* 0x000fe60007ffe0ff */
[----:B------:R-:W1:Y:S01]  /*9f30*/  I2F R166, R166 ;  /* 0x000000a600a67306 */ /* 0x000e620000201400 */
[----:B------:R-:W-:Y:S02]  /*9f40*/  ISETP.GE.AND P6, PT, R2, RZ, PT ;  /* 0x000000ff0200720c */ /* 0x000fe40003fc6270 */
[C---:B------:R-:W-:Y:S01]  /*9f50*/  @!P5 IADD3 R175, -R164.reuse, 0x38, RZ ;  /* 0x00000038a4afd810 */ /* 0x040fe20007ffe1ff */
[C---:B--2---:R-:W-:Y:S02]  /*9f60*/  FFMA.FTZ R16, R167.reuse, -UR4, R16 ;  /* 0x80000004a7107c23 */ /* 0x044fe40008010010 */
[----:B------:R-:W-:Y:S02]  /*9f70*/  FFMA.FTZ R22, R167, -UR4, R22 ;  /* 0x80000004a7167c23 */ /* 0x000fe40008010016 */
[C---:B------:R-:W-:Y:S02]  /*9f80*/  @!P0 IADD3 R173, -R164.reuse, 0x39, RZ ;  /* 0x00000039a4ad8810 */ /* 0x040fe40007ffe1ff */
[----:B------:R2:W2:Y:S04]  /*9f90*/  I2F R167, R0 ;  /* 0x0000000000a77306 */ /* 0x0004a80000201400 */
[----:B------:R-:W-:Y:S01]  /*9fa0*/  @!P6 IADD3 R2, -R164, 0x31, RZ ;  /* 0x00000031a402e810 */ /* 0x000fe20007ffe1ff */
[----:B---3--:R-:W-:Y:S01]  /*9fb0*/  FFMA.FTZ R7, R168, -UR4, R7 ;  /* 0x80000004a8077c23 */ /* 0x008fe20008010007 */
[----:B------:R-:W-:Y:S02]  /*9fc0*/  FMNMX.FTZ R164, R4, R3, !PT ;  /* 0x0000000304a47209 */ /* 0x000fe40007810000 */
[----:B------:R-:W-:Y:S02]  /*9fd0*/  FMNMX.FTZ R168, R6, R165, !PT ;  /* 0x000000a506a87209 */ /* 0x000fe40007810000 */
[----:B------:R-:W-:Y:S01]  /*9fe0*/  FMNMX.FTZ R177, R5, R164, !PT ;  /* 0x000000a405b17209 */ /* 0x000fe20007810000 */
[----:B------:R-:W3:Y:S03]  /*9ff0*/  I2F R169, R169 ;  /* 0x000000a900a97306 */ /* 0x000ee60000201400 */
[----:B------:R-:W-:Y:S01]  /*a000*/  FMNMX.FTZ R164, R8, R177, !PT ;  /* 0x000000b108a47209 */ /* 0x000fe20007810000 */
[C---:B-1----:R-:W-:Y:S01]  /*a010*/  FFMA.FTZ R13, R166.reuse, -UR4, R13 ;  /* 0x80000004a60d7c23 */ /* 0x042fe2000801000d */
[----:B------:R-:W-:Y:S01]  /*a020*/  FMNMX.FTZ R177, R7, R168, !PT ;  /* 0x000000a807b17209 */ /* 0x000fe20007810000 */
[----:B------:R-:W-:Y:S01]  /*a030*/  FFMA.FTZ R19, R166, -UR4, R19 ;  /* 0x80000004a6137c23 */ /* 0x000fe20008010013 */
[----:B------:R-:W-:Y:S02]  /*a040*/  FMNMX.FTZ R179, R9, R164, !PT ;  /* 0x000000a409b37209 */ /* 0x000fe40007810000 */
[----:B------:R-:W-:Y:S01]  /*a050*/  FMNMX.FTZ R164, R10, R177, !PT ;  /* 0x000000b10aa47209 */ /* 0x000fe20007810000 */
[----:B------:R-:W1:Y:S01]  /*a060*/  I2F R170, R170 ;  /* 0x000000aa00aa7306 */ /* 0x000e620000201400 */
[----:B--2---:R-:W-:Y:S01]  /*a070*/  FMNMX.FTZ R0, R12, R179, !PT ;  /* 0x000000b30c007209 */ /* 0x004fe20007810000 */
[----:B------:R-:W-:Y:S01]  /*a080*/  FFMA.FTZ R28, R167, -UR4, R28 ;  /* 0x80000004a71c7c23 */ /* 0x000fe2000801001c */
[----:B------:R-:W-:Y:S01]  /*a090*/  FMNMX.FTZ R177, R11, R164, !PT ;  /* 0x000000a40bb17209 */ /* 0x000fe20007810000 */
[----:B------:R-:W-:Y:S01]  /*a0a0*/  FFMA.FTZ R34, R167, -UR4, R34 ;  /* 0x80000004a7227c23 */ /* 0x000fe20008010022 */
[----:B------:R-:W-:Y:S02]  /*a0b0*/  FMNMX.FTZ R179, R13, R0, !PT ;  /* 0x000000000db37209 */ /* 0x000fe40007810000 */
[----:B------:R-:W-:Y:S03]  /*a0c0*/  FMNMX.FTZ R164, R14, R177, !PT ;  /* 0x000000b10ea47209 */ /* 0x000fe60007810000 */
[----:B------:R-:W2:Y:S01]  /*a0d0*/  I2F R171, R171 ;  /* 0x000000ab00ab7306 */ /* 0x000ea20000201400 */
[----:B------:R-:W-:Y:S02]  /*a0e0*/  FMNMX.FTZ R0, R16, R179, !PT ;  /* 0x000000b310007209 */ /* 0x000fe40007810000 */
[----:B------:R-:W-:Y:S01]  /*a0f0*/  FMNMX.FTZ R179, R15, R164, !PT ;  /* 0x000000a40fb37209 */ /* 0x000fe20007810000 */
[----:B---3--:R-:W-:Y:S01]  /*a100*/  FFMA.FTZ R20, R169, -UR4, R20 ;  /* 0x80000004a9147c23 */ /* 0x008fe20008010014 */
[----:B------:R-:W-:Y:S01]  /*a110*/  FMNMX.FTZ R177, R17, R0, !PT ;  /* 0x0000000011b17209 */ /* 0x000fe20007810000 */
[----:B------:R-:W-:Y:S01]  /*a120*/  FFMA.FTZ R26, R169, -UR4, R26 ;  /* 0x80000004a91a7c23 */ /* 0x000fe2000801001a */
[----:B------:R-:W-:Y:S02]  /*a130*/  FMNMX.FTZ R164, R18, R179, !PT ;  /* 0x000000b312a47209 */ /* 0x000fe40007810000 */
[----:B------:R-:W-:Y:S01]  /*a140*/  FMNMX.FTZ R168, R20, R177, !PT ;  /* 0x000000b114a87209 */ /* 0x000fe20007810000 */
[----:B------:R-:W3:Y:S01]  /*a150*/  I2F R166, R172 ;  /* 0x000000ac00a67306 */ /* 0x000ee20000201400 */
[----:B------:R-:W-:Y:S01]  /*a160*/  FMNMX.FTZ R177, R19, R164, !PT ;  /* 0x000000a413b17209 */ /* 0x000fe20007810000 */
[----:B-1----:R-:W-:Y:S03]  /*a170*/  FFMA.FTZ R21, R170, -UR4, R21 ;  /* 0x80000004aa157c23 */ /* 0x002fe60008010015 */
[----:B------:R-:W-:Y:S01]  /*a180*/  FMNMX.FTZ R164, R22, R177, !PT ;  /* 0x000000b116a47209 */ /* 0x000fe20007810000 */
[----:B------:R-:W-:Y:S01]  /*a190*/  FFMA.FTZ R27, R170, -UR4, R27 ;  /* 0x80000004aa1b7c23 */ /* 0x000fe2000801001b */
[----:B------:R-:W-:Y:S03]  /*a1a0*/  FMNMX.FTZ R179, R21, R168, !PT ;  /* 0x000000a815b37209 */ /* 0x000fe60007810000 */
[----:B------:R1:W1:Y:S01]  /*a1b0*/  I2F R0, R173 ;  /* 0x000000ad00007306 */ /* 0x0002620000201400 */
[----:B------:R-:W-:Y:S01]  /*a1c0*/  FMNMX.FTZ R169, R23, R164, !PT ;  /* 0x000000a417a97209 */ /* 0x000fe20007810000 */
[C---:B--2---:R-:W-:Y:S02]  /*a1d0*/  FFMA.FTZ R24, R171.reuse, -UR4, R24 ;  /* 0x80000004ab187c23 */ /* 0x044fe40008010018 */
[----:B------:R-:W-:Y:S03]  /*a1e0*/  FFMA.FTZ R30, R171, -UR4, R30 ;  /* 0x80000004ab1e7c23 */ /* 0x000fe6000801001e */
[----:B------:R-:W-:Y:S03]  /*a1f0*/  FMNMX.FTZ R168, R24, R179, !PT ;  /* 0x000000b318a87209 */ /* 0x000fe60007810000 */
[----:B------:R-:W2:Y:S01]  /*a200*/  I2F R2, R2 ;  /* 0x0000000200027306 */ /* 0x000ea20000201400 */
[C---:B---3--:R-:W-:Y:S02]  /*a210*/  FFMA.FTZ R25, R166.reuse, -UR4, R25 ;  /* 0x80000004a6197c23 */ /* 0x048fe40008010019 */
[----:B------:R-:W-:Y:S07]  /*a220*/  FFMA.FTZ R31, R166, -UR4, R31 ;  /* 0x80000004a61f7c23 */ /* 0x000fee000801001f */
[----:B------:R-:W3:Y:S01]  /*a230*/  I2F R175, R175 ;  /* 0x000000af00af7306 */ /* 0x000ee20000201400 */
[----:B-1----:R-:W-:Y:S01]  /*a240*/  FMNMX.FTZ R173, R25, R168, !PT ;  /* 0x000000a819ad7209 */ /* 0x002fe20007810000 */
[----:B------:R-:W-:Y:S01]  /*a250*/  FFMA.FTZ R33, R0, -UR4, R33 ;  /* 0x8000000400217c23 */ /* 0x000fe20008010021 */
[----:B------:R-:W-:Y:S02]  /*a260*/  FMNMX.FTZ R168, R26, R169, !PT ;  /* 0x000000a91aa87209 */ /* 0x000fe40007810000 */
[----:B------:R-:W-:Y:S02]  /*a270*/  FMNMX.FTZ R164, R28, R173, !PT ;  /* 0x000000ad1ca47209 */ /* 0x000fe40007810000 */
[----:B------:R-:W-:Y:S01]  /*a280*/  FMNMX.FTZ R171, R27, R168, !PT ;  /* 0x000000a81bab7209 */ /* 0x000fe20007810000 */
[----:B--2---:R-:W-:Y:S03]  /*a290*/  FFMA.FTZ R29, R2, -UR4, R29 ;  /* 0x80000004021d7c23 */ /* 0x004fe6000801001d */
[----:B------:R-:W-:Y:S01]  /*a2a0*/  FMNMX.FTZ R166, R30, R171, !PT ;  /* 0x000000ab1ea67209 */ /* 0x000fe20007810000 */
[----:B------:R-:W-:Y:S01]  /*a2b0*/  FFMA.FTZ R35, R2, -UR4, R35 ;  /* 0x8000000402237c23 */ /* 0x000fe20008010023 */
[----:B------:R-:W-:Y:S01]  /*a2c0*/  FMNMX.FTZ R169, R29, R164, !PT ;  /* 0x000000a41da97209 */ /* 0x000fe20007810000 */
[----:B---3--:R-:W-:Y:S01]  /*a2d0*/  FFMA.FTZ R32, R175, -UR4, R32 ;  /* 0x80000004af207c23 */ /* 0x008fe20008010020 */
[----:B------:R-:W-:Y:S02]  /*a2e0*/  FMNMX.FTZ R175, R31, R166, !PT ;  /* 0x000000a61faf7209 */ /* 0x000fe40007810000 */
[----:B----4-:R-:W-:Y:S01]  /*a2f0*/  LOP3.LUT R166, R189, UR7, RZ, 0x3c, !PT ;  /* 0x00000007bda67c12 */ /* 0x010fe2000f8e3cff */
[----:B------:R-:W-:Y:S01]  /*a300*/  UIADD3 UR7, UR23, 0x76cf5d0a, URZ ;  /* 0x76cf5d0a17077890 */ /* 0x000fe2000fffe03f */
[----:B------:R-:W-:Y:S04]  /*a310*/  FMNMX.FTZ R0, R32, R169, !PT ;  /* 0x000000a920007209 */ /* 0x000fe80007810000 */
[----:B------:R-:W-:Y:S02]  /*a320*/  FMNMX.FTZ R164, R33, R0, !PT ;  /* 0x0000000021a47209 */ /* 0x000fe40007810000 */
[----:B------:R-:W-:Y:S03]  /*a330*/  FMNMX.FTZ R0, R34, R175, !PT ;  /* 0x000000af22007209 */ /* 0x000fe60007810000 */
[----:B------:R-:W1:Y:S01]  /*a340*/  SHFL.BFLY PT, R171, R164, 0x2, 0x1f ;  /* 0x0c401f00a4ab7f89 */ /* 0x000e6200000e0000 */
[----:B------:R-:W-:Y:S07]  /*a350*/  FMNMX.FTZ R173, R35, R0, !PT ;  /* 0x0000000023ad7209 */ /* 0x000fee0007810000 */
[----:B------:R-:W2:Y:S01]  /*a360*/  SHFL.BFLY PT, R0, R173, 0x2, 0x1f ;  /* 0x0c401f00ad007f89 */ /* 0x000ea200000e0000 */
[----:B-1----:R-:W-:Y:S01]  /*a370*/  FMNMX.FTZ R167, R164, R171, !PT ;  /* 0x000000aba4a77209 */ /* 0x002fe20007810000 */
[----:B------:R-:W-:Y:S01]  /*a380*/  IMAD.WIDE.U32 R170, R166, -0x326172a9, RZ ;  /* 0xcd9e8d57a6aa7825 */ /* 0x000fe200078e00ff */
[----:B------:R-:W-:Y:S01]  /*a390*/  LOP3.LUT R164, R191, UR6, R188, 0x96, !PT ;  /* 0x00000006bfa47c12 */ /* 0x000fe2000f8e96bc */
[----:B------:R-:W-:Y:S04]  /*a3a0*/  UIADD3 UR6, UR22, -0x255992d5, URZ ;  /* 0xdaa66d2b16067890 */ /* 0x000fe8000fffe03f */
[----:B------:R-:W1:Y:S01]  /*a3b0*/  SHFL.BFLY PT, R2, R167, 0x1, 0x1f ;  /* 0x0c201f00a7027f89 */ /* 0x000e6200000e0000 */
[----:B------:R-:W-:Y:S01]  /*a3c0*/  IMAD.WIDE.U32 R186, R164, -0x326172a9, RZ ;  /* 0xcd9e8d57a4ba7825 */ /* 0x000fe200078e00ff */
[----:B--2---:R-:W-:Y:S04]  /*a3d0*/  FMNMX.FTZ R169, R173, R0, !PT ;  /* 0x00000000ada97209 */ /* 0x004fe80007810000 */
[----:B------:R-:W-:Y:S02]  /*a3e0*/  LOP3.LUT R166, R187, UR19, R170, 0x96, !PT ;  /* 0x00000013bba67c12 */ /* 0x000fe4000f8e96aa */
[----:B------:R-:W2:Y:S06]  /*a3f0*/  LDL.64 R172, [R1+0x40] ;  /* 0x0000400001ac7983 */ /* 0x000eac0000100a00 */
[----:B------:R-:W3:Y:S01]  /*a400*/  SHFL.BFLY PT, R0, R169, 0x1, 0x1f ;  /* 0x0c201f00a9007f89 */ /* 0x000ee200000e0000 */
[----:B-1----:R-:W-:Y:S04]  /*a410*/  FMNMX.FTZ R2, R167, R2, !PT ;  /* 0x00000002a7027209 */ /* 0x002fe80007810000 */
[C---:B------:R-:W-:Y:S01]  /*a420*/  FSETP.NEU.FTZ.AND P0, PT, R2.reuse, -INF , PT ;  /* 0xff8000000200780b */ /* 0x040fe20003f1d000 */
[----:B------:R-:W-:Y:S05]  /*a430*/  FMUL.FTZ R167, R2, c[0x0][0x23c] ;  /* 0x00008f0002a77a20 */ /* 0x000fea0000410000 */
[----:B------:R-:W-:Y:S02]  /*a440*/  FSEL R167, R167, RZ, P0 ;  /* 0x000000ffa7a77208 */ /* 0x000fe40000000000 */
[----:B---3--:R-:W-:Y:S03]  /*a450*/  FMNMX.FTZ R0, R169, R0, !PT ;  /* 0x00000000a9007209 */ /* 0x008fe60007810000 */
[----:B------:R-:W-:Y:S02]  /*a460*/  FFMA.FTZ R180, R4, c[0x0][0x23c], -R167 ;  /* 0x00008f0004b47a23 */ /* 0x000fe400000108a7 */
[----:B------:R-:W-:Y:S01]  /*a470*/  FADD.FTZ R4, -R2, R3 ;  /* 0x0000000302047221 */ /* 0x000fe20000010100 */
[----:B------:R-:W-:Y:S01]  /*a480*/  FSETP.NEU.FTZ.AND P0, PT, R0, -INF , PT ;  /* 0xff8000000000780b */ /* 0x000fe20003f1d000 */
[--C-:B------:R-:W-:Y:S02]  /*a490*/  FFMA.FTZ R184, R9, c[0x0][0x23c], -R167.reuse ;  /* 0x00008f0009b87a23 */ /* 0x100fe400000108a7 */
[----:B------:R-:W-:Y:S02]  /*a4a0*/  FMUL.FTZ R3, R4, c[0x0][0x23c] ;  /* 0x00008f0004037a20 */ /* 0x000fe40000410000 */
[--C-:B------:R-:W-:Y:S02]  /*a4b0*/  FFMA.FTZ R168, R8, c[0x0][0x23c], -R167.reuse ;  /* 0x00008f0008a87a23 */ /* 0x100fe400000108a7 */
[--C-:B------:R-:W-:Y:S02]  /*a4c0*/  FFMA.FTZ R176, R5, c[0x0][0x23c], -R167.reuse ;  /* 0x00008f0005b07a23 */ /* 0x100fe400000108a7 */
[----:B------:R-:W1:Y:S01]  /*a4d0*/  MUFU.EX2 R3, R3 ;  /* 0x0000000300037308 */ /* 0x000e620000000800 */
[----:B------:R-:W-:Y:S02]  /*a4e0*/  FFMA.FTZ R5, R13, c[0x0][0x23c], -R167 ;  /* 0x00008f000d057a23 */ /* 0x000fe400000108a7 */
[----:B------:R-:W-:Y:S02]  /*a4f0*/  IMAD.MOV.U32 R13, RZ, RZ, R189 ;  /* 0x000000ffff0d7224 */ /* 0x000fe400078e00bd */
[--C-:B------:R-:W-:Y:S02]  /*a500*/  FFMA.FTZ R189, R16, c[0x0][0x23c], -R167.reuse ;  /* 0x00008f0010bd7a23 */ /* 0x100fe400000108a7 */
[----:B------:R-:W-:Y:S02]  /*a510*/  IMAD.MOV.U32 R16, RZ, RZ, R180 ;  /* 0x000000ffff107224 */ /* 0x000fe400078e00b4 */
[--C-:B------:R-:W-:Y:S02]  /*a520*/  FFMA.FTZ R180, R24, c[0x0][0x23c], -R167.reuse ;  /* 0x00008f0018b47a23 */ /* 0x100fe400000108a7 */
[--C-:B------:R-:W-:Y:S02]  /*a530*/  FFMA.FTZ R179, R25, c[0x0][0x23c], -R167.reuse ;  /* 0x00008f0019b37a23 */ /* 0x100fe400000108a7 */
[--C-:B------:R-:W-:Y:S02]  /*a540*/  FFMA.FTZ R174, R12, c[0x0][0x23c], -R167.reuse ;  /* 0x00008f000cae7a23 */ /* 0x100fe400000108a7 */
[----:B------:R-:W-:Y:S01]  /*a550*/  IMAD.MOV.U32 R12, RZ, RZ, R188 ;  /* 0x000000ffff0c7224 */ /* 0x000fe200078e00bc */
[----:B------:R-:W-:Y:S01]  /*a560*/  MUFU.EX2 R180, R180 ;  /* 0x000000b400b47308 */ /* 0x000fe20000000800 */
[--C-:B------:R-:W-:Y:S02]  /*a570*/  FFMA.FTZ R175, R17, c[0x0][0x23c], -R167.reuse ;  /* 0x00008f0011af7a23 */ /* 0x100fe400000108a7 */
[--C-:B------:R-:W-:Y:S02]  /*a580*/  FFMA.FTZ R169, R32, c[0x0][0x23c], -R167.reuse ;  /* 0x00008f0020a97a23 */ /* 0x100fe400000108a7 */
[----:B------:R-:W-:Y:S02]  /*a590*/  FFMA.FTZ R170, R21, c[0x0][0x23c], -R167 ;  /* 0x00008f0015aa7a23 */ /* 0x000fe400000108a7 */
[----:B------:R-:W-:Y:S02]  /*a5a0*/  IMAD.MOV.U32 R21, RZ, RZ, R174 ;  /* 0x000000ffff157224 */ /* 0x000fe400078e00ae */
[C---:B-1----:R-:W-:Y:S01]  /*a5b0*/  FMUL.FTZ R36, R3.reuse, R36 ;  /* 0x0000002403247220 */ /* 0x042fe20000410000 */
        /* <DEDUP_REMOVED lines=51> */
[--C-:B--2---:R-:W-:Y:S01]  /*a8f0*/  LOP3.LUT R164, R171, UR24, R172.reuse, 0x96, !PT ;  /* 0x00000018aba47c12 */ /* 0x104fe2000f8e96ac */
[----:B------:R-:W-:Y:S02]  /*a900*/  IMAD.MOV.U32 R24, RZ, RZ, R172 ;  /* 0x000000ffff187224 */ /* 0x000fe400078e00ac */
[----:B------:R-:W-:Y:S02]  /*a910*/  IMAD.MOV.U32 R25, RZ, RZ, R173 ;  /* 0x000000ffff197224 */ /* 0x000fe400078e00ad */
[----:B------:R-:W-:Y:S04]  /*a920*/  IMAD.WIDE.U32 R8, R164, -0x2daee0ad, RZ ;  /* 0xd2511f53a4087825 */ /* 0x000fe800078e00ff */
[----:B------:R-:W-:Y:S01]  /*a930*/  FMUL.FTZ R164, R0, c[0x0][0x23c] ;  /* 0x00008f0000a47a20 */ /* 0x000fe20000410000 */
[----:B------:R-:W-:Y:S01]  /*a940*/  LOP3.LUT R4, R9, UR7, R190, 0x96, !PT ;  /* 0x0000000709047c12 */ /* 0x000fe2000f8e96be */
[--C-:B------:R-:W-:Y:S02]  /*a950*/  FFMA.FTZ R173, R28, c[0x0][0x23c], -R167.reuse ;  /* 0x00008f001cad7a23 */ /* 0x100fe400000108a7 */
[----:B------:R-:W-:Y:S01]  /*a960*/  FFMA.FTZ R172, R29, c[0x0][0x23c], -R167 ;  /* 0x00008f001dac7a23 */ /* 0x000fe200000108a7 */
[----:B------:R-:W-:Y:S01]  /*a970*/  FSEL R164, R164, RZ, P0 ;  /* 0x000000ffa4a47208 */ /* 0x000fe20000000000 */
[----:B------:R-:W-:Y:S02]  /*a980*/  IMAD.MOV.U32 R28, RZ, RZ, R186 ;  /* 0x000000ffff1c7224 */ /* 0x000fe400078e00ba */
[----:B------:R-:W-:Y:S02]  /*a990*/  IMAD.MOV.U32 R29, RZ, RZ, R187 ;  /* 0x000000ffff1d7224 */ /* 0x000fe400078e00bb */
[----:B------:R-:W-:Y:S01]  /*a9a0*/  IMAD.WIDE.U32 R186, R166, -0x2daee0ad, RZ ;  /* 0xd2511f53a6ba7825 */ /* 0x000fe200078e00ff */
[----:B------:R-:W-:Y:S03]  /*a9b0*/  MUFU.EX2 R172, R172 ;  /* 0x000000ac00ac7308 */ /* 0x000fe60000000800 */
[----:B------:R-:W-:Y:S01]  /*a9c0*/  IMAD.MOV.U32 R9, RZ, RZ, R191 ;  /* 0x000000ffff097224 */ /* 0x000fe200078e00bf */
[----:B------:R-:W-:Y:S01]  /*a9d0*/  LOP3.LUT R177, R187, UR26, R8, 0x96, !PT ;  /* 0x0000001abbb17c12 */ /* 0x000fe2000f8e9608 */
[----:B------:R-:W-:Y:S02]  /*a9e0*/  IMAD.MOV.U32 R8, RZ, RZ, R190 ;  /* 0x000000ffff087224 */ /* 0x000fe400078e00be */
[----:B------:R-:W-:Y:S04]  /*a9f0*/  IMAD.WIDE.U32 R190, R4, -0x326172a9, RZ ;  /* 0xcd9e8d5704be7825 */ /* 0x000fe800078e00ff */
[----:B------:R-:W-:Y:S02]  /*aa00*/  FFMA.FTZ R188, R14, c[0x0][0x23c], -R164 ;  /* 0x00008f000ebc7a23 */ /* 0x000fe400000108a4 */
[----:B------:R-:W-:Y:S02]  /*aa10*/  IMAD.MOV.U32 R14, RZ, RZ, R186 ;  /* 0x000000ffff0e7224 */ /* 0x000fe400078e00ba */
[--C-:B------:R-:W-:Y:S02]  /*aa20*/  FFMA.FTZ R171, R20, c[0x0][0x23c], -R167.reuse ;  /* 0x00008f0014ab7a23 */ /* 0x100fe400000108a7 */
[----:B------:R-:W-:Y:S02]  /*aa30*/  IMAD.MOV.U32 R20, RZ, RZ, R178 ;  /* 0x000000ffff147224 */ /* 0x000fe400078e00b2 */
[--C-:B------:R-:W-:Y:S02]  /*aa40*/  FFMA.FTZ R17, R10, c[0x0][0x23c], -R164.reuse ;  /* 0x00008f000a117a23 */ /* 0x100fe400000108a4 */
[----:B------:R-:W-:Y:S02]  /*aa50*/  FFMA.FTZ R10, R18, c[0x0][0x23c], -R164 ;  /* 0x00008f00120a7a23 */ /* 0x000fe400000108a4 */
[----:B------:R-:W-:Y:S02]  /*aa60*/  IMAD.MOV.U32 R18, RZ, RZ, R190 ;  /* 0x000000ffff127224 */ /* 0x000fe400078e00be */
[----:B------:R-:W-:Y:S02]  /*aa70*/  FFMA.FTZ R167, R33, c[0x0][0x23c], -R167 ;  /* 0x00008f0021a77a23 */ /* 0x000fe400000108a7 */
[--C-:B------:R-:W-:Y:S02]  /*aa80*/  FFMA.FTZ R33, R15, c[0x0][0x23c], -R164.reuse ;  /* 0x00008f000f217a23 */ /* 0x100fe400000108a4 */
[----:B------:R-:W-:Y:S02]  /*aa90*/  IMAD.MOV.U32 R15, RZ, RZ, R187 ;  /* 0x000000ffff0f7224 */ /* 0x000fe400078e00bb */
[--C-:B------:R-:W-:Y:S02]  /*aaa0*/  FFMA.FTZ R187, R19, c[0x0][0x23c], -R164.reuse ;  /* 0x00008f0013bb7a23 */ /* 0x100fe400000108a4 */
[----:B------:R-:W-:Y:S02]  /*aab0*/  IMAD.MOV.U32 R19, RZ, RZ, R191 ;  /* 0x000000ffff137224 */ /* 0x000fe400078e00bf */
[----:B------:R1:W5:Y:S01]  /*aac0*/  LDL.LU.64 R190, [R1+0x68] ;  /* 0x0000680001be7983 */ /* 0x0003620000300a00 */
[----:B------:R-:W-:Y:S01]  /*aad0*/  FMUL.FTZ R4, R3, R132 ;  /* 0x0000008403047220 */ /* 0x000fe20000410000 */
[----:B------:R-:W-:Y:S01]  /*aae0*/  MUFU.EX2 R187, R187 ;  /* 0x000000bb00bb7308 */ /* 0x000fe20000000800 */
[----:B------:R-:W-:Y:S02]  /*aaf0*/  FFMA.FTZ R186, R22, c[0x0][0x23c], -R164 ;  /* 0x00008f0016ba7a23 */ /* 0x000fe400000108a4 */
[----:B------:R-:W-:Y:S02]  /*ab00*/  IMAD.MOV.U32 R22, RZ, RZ, R18 ;  /* 0x000000ffff167224 */ /* 0x000fe400078e0012 */
[----:B------:R-:W-:Y:S02]  /*ab10*/  IMAD.MOV.U32 R18, RZ, RZ, R14 ;  /* 0x000000ffff127224 */ /* 0x000fe400078e000e */
[----:B------:R-:W-:Y:S02]  /*ab20*/  FFMA.FTZ R178, R26, c[0x0][0x23c], -R164 ;  /* 0x00008f001ab27a23 */ /* 0x000fe400000108a4 */
[----:B------:R-:W-:Y:S01]  /*ab30*/  IMAD.MOV.U32 R26, RZ, RZ, R28 ;  /* 0x000000ffff1a7224 */ /* 0x000fe200078e001c */
[----:B------:R-:W-:Y:S01]  /*ab40*/  MUFU.EX2 R186, R186 ;  /* 0x000000ba00ba7308 */ /* 0x000fe20000000800 */
[----:B------:R-:W-:Y:S02]  /*ab50*/  IMAD.MOV.U32 R28, RZ, RZ, R168 ;  /* 0x000000ffff1c7224 */ /* 0x000fe400078e00a8 */
[----:B------:R-:W-:Y:S02]  /*ab60*/  FFMA.FTZ R166, R34, c[0x0][0x23c], -R164 ;  /* 0x00008f0022a67a23 */ /* 0x000fe400000108a4 */
[----:B------:R-:W-:Y:S02]  /*ab70*/  IMAD.MOV.U32 R34, RZ, RZ, R20 ;  /* 0x000000ffff227224 */ /* 0x000fe400078e0014 */
[----:B------:R-:W-:Y:S02]  /*ab80*/  IMAD.MOV.U32 R132, RZ, RZ, R12 ;  /* 0x000000ffff847224 */ /* 0x000fe400078e000c */
[--C-:B------:R-:W-:Y:S01]  /*ab90*/  FFMA.FTZ R174, R27, c[0x0][0x23c], -R164.reuse ;  /* 0x00008f001bae7a23 */ /* 0x100fe200000108a4 */
[----:B------:R-:W-:Y:S01]  /*aba0*/  MUFU.EX2 R166, R166 ;  /* 0x000000a600a67308 */ /* 0x000fe20000000800 */
[----:B------:R-:W-:Y:S02]  /*abb0*/  IMAD.MOV.U32 R27, RZ, RZ, R29 ;  /* 0x000000ffff1b7224 */ /* 0x000fe400078e001d */
[----:B------:R-:W-:Y:S02]  /*abc0*/  IMAD.MOV.U32 R29, RZ, RZ, R175 ;  /* 0x000000ffff1d7224 */ /* 0x000fe400078e00af */
[----:B------:R-:W-:Y:S02]  /*abd0*/  FFMA.FTZ R175, R30, c[0x0][0x23c], -R164 ;  /* 0x00008f001eaf7a23 */ /* 0x000fe400000108a4 */
[----:B------:R-:W-:Y:S02]  /*abe0*/  IMAD.MOV.U32 R30, RZ, RZ, R5 ;  /* 0x000000ffff1e7224 */ /* 0x000fe400078e0005 */
[C---:B------:R-:W-:Y:S01]  /*abf0*/  FMUL.FTZ R5, R3.reuse, R133 ;  /* 0x0000008503057220 */ /* 0x040fe20000410000 */
[----:B------:R-:W-:Y:S01]  /*ac00*/  MUFU.EX2 R174, R174 ;  /* 0x000000ae00ae7308 */ /* 0x000fe20000000800 */
[----:B------:R-:W-:Y:S02]  /*ac10*/  IMAD.MOV.U32 R133, RZ, RZ, R13 ;  /* 0x000000ffff857224 */ /* 0x000fe400078e000d */
[C---:B------:R-:W-:Y:S02]  /*ac20*/  FMUL.FTZ R13, R3.reuse, R141 ;  /* 0x0000008d030d7220 */ /* 0x040fe40000410000 */
[----:B------:R-:W-:Y:S02]  /*ac30*/  IMAD.MOV.U32 R141, RZ, RZ, R34 ;  /* 0x000000ffff8d7224 */ /* 0x000fe400078e0022 */
[----:B------:R-:W-:Y:S02]  /*ac40*/  IMAD.MOV.U32 R34, RZ, RZ, R24 ;  /* 0x000000ffff227224 */ /* 0x000fe400078e0018 */
[C---:B------:R-:W-:Y:S02]  /*ac50*/  FMUL.FTZ R24, R3.reuse, R152 ;  /* 0x0000009803187220 */ /* 0x040fe40000410000 */
[----:B------:R-:W-:Y:S02]  /*ac60*/  IMAD.MOV.U32 R152, RZ, RZ, R132 ;  /* 0x000000ffff987224 */ /* 0x000fe400078e0084 */
[----:B------:R-:W-:Y:S02]  /*ac70*/  IMAD.MOV.U32 R132, RZ, RZ, R28 ;  /* 0x000000ffff847224 */ /* 0x000fe400078e001c */
[----:B------:R-:W-:Y:S02]  /*ac80*/  FMUL.FTZ R28, R3, R156 ;  /* 0x0000009c031c7220 */ /* 0x000fe40000410000 */
[----:B------:R-:W-:Y:S02]  /*ac90*/  IMAD.MOV.U32 R156, RZ, RZ, R22 ;  /* 0x000000ffff9c7224 */ /* 0x000fe400078e0016 */
[----:B------:R-:W-:Y:S01]  /*aca0*/  IMAD.MOV.U32 R22, RZ, RZ, R18 ;  /* 0x000000ffff167224 */ /* 0x000fe200078e0012 */
[----:B------:R-:W-:Y:S01]  /*acb0*/  MUFU.EX2 R132, R132 ;  /* 0x0000008400847308 */ /* 0x000fe20000000800 */
[----:B------:R-:W2:Y:S01]  /*acc0*/  LDL.LU R18, [R1+0x5c] ;  /* 0x00005c0001127983 */ /* 0x000ea20000300800 */
[--C-:B------:R-:W-:Y:S02]  /*acd0*/  FFMA.FTZ R6, R6, c[0x0][0x23c], -R164.reuse ;  /* 0x00008f0006067a23 */ /* 0x100fe400000108a4 */
[----:B------:R-:W-:Y:S02]  /*ace0*/  FFMA.FTZ R168, R31, c[0x0][0x23c], -R164 ;  /* 0x00008f001fa87a23 */ /* 0x000fe400000108a4 */
[----:B------:R-:W-:Y:S02]  /*acf0*/  IMAD.MOV.U32 R31, RZ, RZ, R6 ;  /* 0x000000ffff1f7224 */ /* 0x000fe400078e0006 */
[----:B------:R-:W-:Y:S02]  /*ad00*/  FADD.FTZ R6, -R0, R165 ;  /* 0x000000a500067221 */ /* 0x000fe40000010100 */
[----:B------:R3:W-:Y:S01]  /*ad10*/  MUFU.EX2 R165, R16 ;  /* 0x0000001000a57308 */ /* 0x0007e20000000800 */
[----:B------:R-:W-:Y:S02]  /*ad20*/  IMAD.MOV.U32 R14, RZ, RZ, R8 ;  /* 0x000000ffff0e7224 */ /* 0x000fe400078e0008 */
[----:B------:R-:W-:Y:S02]  /*ad30*/  FMUL.FTZ R8, R3, R136 ;  /* 0x0000008803087220 */ /* 0x000fe40000410000 */
[--C-:B------:R-:W-:Y:S02]  /*ad40*/  FFMA.FTZ R181, R23, c[0x0][0x23c], -R164.reuse ;  /* 0x00008f0017b57a23 */ /* 0x100fe400000108a4 */
[----:B------:R-:W-:Y:S02]  /*ad50*/  IMAD.MOV.U32 R23, RZ, RZ, R19 ;  /* 0x000000ffff177224 */ /* 0x000fe400078e0013 */
[--C-:B------:R-:W-:Y:S01]  /*ad60*/  FFMA.FTZ R185, R7, c[0x0][0x23c], -R164.reuse ;  /* 0x00008f0007b97a23 */ /* 0x100fe200000108a4 */
[----:B------:R-:W4:Y:S01]  /*ad70*/  MUFU.EX2 R136, R176 ;  /* 0x000000b000887308 */ /* 0x000f220000000800 */
[----:B------:R-:W-:Y:S01]  /*ad80*/  FFMA.FTZ R11, R11, c[0x0][0x23c], -R164 ;  /* 0x00008f000b0b7a23 */ /* 0x000fe200000108a4 */
[----:B------:R-:W-:Y:S01]  /*ad90*/  LOP3.LUT R7, R23, UR6, R26, 0x96, !PT ;  /* 0x0000000617077c12 */ /* 0x000fe2000f8e961a */
[----:B------:R-:W-:Y:S02]  /*ada0*/  FFMA.FTZ R164, R35, c[0x0][0x23c], -R164 ;  /* 0x00008f0023a47a23 */ /* 0x000fe400000108a4 */
[----:B------:R-:W-:Y:S02]  /*adb0*/  IMAD.MOV.U32 R35, RZ, RZ, R17 ;  /* 0x000000ffff237224 */ /* 0x000fe400078e0011 */
[C---:B------:R-:W-:Y:S02]  /*adc0*/  FMUL.FTZ R12, R3.reuse, R140 ;  /* 0x0000008c030c7220 */ /* 0x040fe40000410000 */
[C---:B------:R-:W-:Y:S01]  /*add0*/  FMUL.FTZ R17, R3.reuse, R145 ;  /* 0x0000009103117220 */ /* 0x040fe20000410000 */
[----:B------:R-:W-:Y:S01]  /*ade0*/  MUFU.EX2 R185, R185 ;  /* 0x000000b900b97308 */ /* 0x000fe20000000800 */
[C---:B------:R-:W-:Y:S02]  /*adf0*/  FMUL.FTZ R20, R3.reuse, R148 ;  /* 0x0000009403147220 */ /* 0x040fe40000410000 */
[----:B------:R-:W-:Y:S02]  /*ae00*/  IMAD.MOV.U32 R145, RZ, RZ, R33 ;  /* 0x000000ffff917224 */ /* 0x000fe400078e0021 */
[C---:B---3--:R-:W-:Y:S02]  /*ae10*/  FMUL.FTZ R16, R3.reuse, R144 ;  /* 0x0000009003107220 */ /* 0x048fe40000410000 */
[C---:B------:R-:W-:Y:S02]  /*ae20*/  FMUL.FTZ R33, R3.reuse, R161 ;  /* 0x000000a103217220 */ /* 0x040fe40000410000 */
[----:B------:R-:W-:Y:S01]  /*ae30*/  IMAD.MOV.U32 R19, RZ, RZ, R15 ;  /* 0x000000ffff137224 */ /* 0x000fe200078e000f */
[----:B------:R-:W-:Y:S01]  /*ae40*/  MUFU.EX2 R181, R181 ;  /* 0x000000b500b57308 */ /* 0x000fe20000000800 */
[----:B------:R-:W-:Y:S02]  /*ae50*/  IMAD.MOV.U32 R15, RZ, RZ, R9 ;  /* 0x000000ffff0f7224 */ /* 0x000fe400078e0009 */
[C---:B------:R-:W-:Y:S01]  /*ae60*/  FMUL.FTZ R9, R3.reuse, R137 ;  /* 0x0000008903097220 */ /* 0x040fe20000410000 */
[----:B----4-:R-:W-:Y:S01]  /*ae70*/  F2FP.PACK_AB R140, R136, R165 ;  /* 0x000000a5888c723e */ /* 0x010fe200000000ff */
        /* <DEDUP_REMOVED lines=9> */
[----:B------:R-:W-:Y:S01]  /*af10*/  IMAD.MOV.U32 R153, RZ, RZ, R133 ;  /* 0x000000ffff997224 */ /* 0x000fe200078e0085 */
[----:B------:R-:W-:Y:S01]  /*af20*/  MUFU.EX2 R144, R144 ;  /* 0x0000009000907308 */ /* 0x000fe20000000800 */
[----:B------:R-:W-:Y:S02]  /*af30*/  IMAD.MOV.U32 R157, RZ, RZ, R23 ;  /* 0x000000ffff9d7224 */ /* 0x000fe400078e0017 */
        /* <DEDUP_REMOVED lines=8> */
[----:B--2---:R-:W-:Y:S02]  /*afc0*/  FFMA.FTZ R133, R3, R18, R165 ;  /* 0x0000001203857223 */ /* 0x004fe400000100a5 */
[----:B------:R-:W-:Y:S02]  /*afd0*/  FMUL.FTZ R3, R6, c[0x0][0x23c] ;  /* 0x00008f0006037a20 */ /* 0x000fe40000410000 */
[----:B------:R-:W-:Y:S02]  /*afe0*/  IMAD.MOV.U32 R18, RZ, RZ, R10 ;  /* 0x000000ffff127224 */ /* 0x000fe400078e000a */
[----:B------:R-:W-:Y:S02]  /*aff0*/  IMAD.WIDE.U32 R10, R7, -0x2daee0ad, RZ ;  /* 0xd2511f53070a7825 */ /* 0x000fe400078e00ff */
[----:B------:R-:W2:Y:S03]  /*b000*/  MUFU.EX2 R3, R3 ;  /* 0x0000000300037308 */ /* 0x000ea60000000800 */
[----:B------:R-:W-:Y:S01]  /*b010*/  LOP3.LUT R6, R11, UR17, R22, 0x96, !PT ;  /* 0x000000110b067c12 */ /* 0x000fe2000f8e9616 */
[----:B------:R-:W-:Y:S02]  /*b020*/  IMAD.MOV.U32 R22, RZ, RZ, R14 ;  /* 0x000000ffff167224 */ /* 0x000fe400078e000e */
[----:B------:R-:W-:Y:S05]  /*b030*/  IMAD.WIDE.U32 R14, R177, -0x326172a9, RZ ;  /* 0xcd9e8d57b10e7825 */ /* 0x000fea00078e00ff */
[----:B------:R-:W-:Y:S01]  /*b040*/  LOP3.LUT R177, R15, UR28, R156, 0x96, !PT ;  /* 0x0000001c0fb17c12 */ /* 0x000fe2000f8e969c */
[----:B------:R-:W-:Y:S02]  /*b050*/  IMAD.MOV.U32 R156, RZ, RZ, R152 ;  /* 0x000000ffff9c7224 */ /* 0x000fe400078e0098 */
[----:B------:R-:W-:Y:S02]  /*b060*/  IMAD.MOV.U32 R152, RZ, RZ, R34 ;  /* 0x000000ffff987224 */ /* 0x000fe400078e0022 */
[----:B------:R-:W-:Y:S04]  /*b070*/  IMAD.WIDE.U32 R176, R177, -0x2daee0ad, RZ ;  /* 0xd2511f53b1b07825 */ /* 0x000fe800078e00ff */
[----:B------:R-:W-:Y:S01]  /*b080*/  IMAD.MOV.U32 R34, RZ, RZ, R188 ;  /* 0x000000ffff227224 */ /* 0x000fe200078e00bc */
[----:B------:R-:W-:Y:S01]  /*b090*/  LOP3.LUT R7, R177, UR5, R10, 0x96, !PT ;  /* 0x00000005b1077c12 */ /* 0x000fe2000f8e960a */
[----:B------:R-:W-:Y:S04]  /*b0a0*/  IMAD.WIDE.U32 R188, R6, -0x326172a9, RZ ;  /* 0xcd9e8d5706bc7825 */ /* 0x000fe800078e00ff */
[----:B------:R-:W-:Y:S01]  /*b0b0*/  IMAD.WIDE.U32 R160, R7, -0x326172a9, RZ ;  /* 0xcd9e8d5707a07825 */ /* 0x000fe200078e00ff */
[----:B------:R-:W-:Y:S03]  /*b0c0*/  LOP3.LUT R137, R189, UR14, R14, 0x96, !PT ;  /* 0x0000000ebd897c12 */ /* 0x000fe6000f8e960e */
[C---:B--2---:R-:W-:Y:S02]  /*b0d0*/  FMUL.FTZ R7, R3.reuse, R135 ;  /* 0x0000008703077220 */ /* 0x044fe40000410000 */
[----:B------:R-:W-:Y:S02]  /*b0e0*/  IMAD.MOV.U32 R135, RZ, RZ, R30 ;  /* 0x000000ffff877224 */ /* 0x000fe400078e001e */
[C---:B------:R-:W-:Y:S02]  /*b0f0*/  FMUL.FTZ R30, R3.reuse, R158 ;  /* 0x0000009e031e7220 */ /* 0x040fe40000410000 */
[----:B------:R-:W-:Y:S02]  /*b100*/  IMAD.MOV.U32 R158, RZ, RZ, R135 ;  /* 0x000000ffff9e7224 */ /* 0x000fe400078e0087 */
[----:B------:R-:W2:Y:S01]  /*b110*/  LDL.LU R135, [R1+0x58] ;  /* 0x0000580001877983 */ /* 0x000ea20000300800 */
        /* <DEDUP_REMOVED lines=8> */
[----:B------:R-:W-:Y:S02]  /*b1a0*/  IMAD.MOV.U32 R147, RZ, RZ, R34 ;  /* 0x000000ffff937224 */ /* 0x000fe400078e0022 */
[C---:B------:R-:W-:Y:S02]  /*b1b0*/  FMUL.FTZ R34, R3.reuse, R162 ;  /* 0x000000a203227220 */ /* 0x040fe40000410000 */
[----:B------:R-:W-:Y:S02]  /*b1c0*/  IMAD.MOV.U32 R162, RZ, RZ, R149 ;  /* 0x000000ffffa27224 */ /* 0x000fe400078e0095 */
[----:B------:R-:W3:Y:S01]  /*b1d0*/  LDC.U8 R149, c[0x0][0x2d8] ;  /* 0x0000b600ff957b82 */ /* 0x000ee20000000000 */
[C---:B------:R-:W-:Y:S02]  /*b1e0*/  FMUL.FTZ R14, R3.reuse, R142 ;  /* 0x0000008e030e7220 */ /* 0x040fe40000410000 */
[----:B------:R-:W-:Y:S02]  /*b1f0*/  IMAD.MOV.U32 R142, RZ, RZ, R35 ;  /* 0x000000ffff8e7224 */ /* 0x000fe400078e0023 */
[C---:B------:R-:W-:Y:S02]  /*b200*/  FMUL.FTZ R35, R3.reuse, R163 ;  /* 0x000000a303237220 */ /* 0x040fe40000410000 */
[----:B------:R-:W-:Y:S02]  /*b210*/  IMAD.MOV.U32 R163, RZ, RZ, R141 ;  /* 0x000000ffffa37224 */ /* 0x000fe400078e008d */
[C---:B------:R-:W-:Y:S01]  /*b220*/  FMUL.FTZ R15, R3.reuse, R143 ;  /* 0x0000008f030f7220 */ /* 0x040fe20000410000 */
[----:B------:R-:W4:Y:S01]  /*b230*/  MUFU.EX2 R141, R184 ;  /* 0x000000b8008d7308 */ /* 0x000f220000000800 */
[----:B------:R-:W-:Y:S02]  /*b240*/  IMAD.MOV.U32 R143, RZ, RZ, R18 ;  /* 0x000000ffff8f7224 */ /* 0x000fe400078e0012 */
[C---:B------:R-:W-:Y:S02]  /*b250*/  FMUL.FTZ R18, R3.reuse, R146 ;  /* 0x0000009203127220 */ /* 0x040fe40000410000 */
[----:B------:R-:W-:Y:S02]  /*b260*/  IMAD.MOV.U32 R146, RZ, RZ, R22 ;  /* 0x000000ffff927224 */ /* 0x000fe400078e0016 */
[----:B------:R-:W-:Y:S01]  /*b270*/  FMUL.FTZ R6, R3, R134 ;  /* 0x0000008603067220 */ /* 0x000fe20000410000 */
[----:B------:R-:W-:Y:S01]  /*b280*/  F2FP.PACK_AB R134, R185, R144 ;  /* 0x00000090b986723e */ /* 0x000fe200000000ff */
        /* <DEDUP_REMOVED lines=8> */
[----:B------:R-:W-:Y:S01]  /*b310*/  FMUL.FTZ R47, R3, R47 ;  /* 0x0000002f032f7220 */ /* 0x000fe20000410000 */
[----:B----4-:R-:W-:Y:S01]  /*b320*/  F2FP.PACK_AB R138, R141, R132 ;  /* 0x000000848d8a723e */ /* 0x010fe200000000ff */
[C---:B------:R-:W-:Y:S01]  /*b330*/  FMUL.FTZ R50, R3.reuse, R50 ;  /* 0x0000003203327220 */ /* 0x040fe20000410000 */
[----:B------:R-:W-:Y:S01]  /*b340*/  IADD3 R184, P0, R182, UR32, RZ ;  /* 0x00000020b6b87c10 */ /* 0x000fe2000ff1e0ff */
        /* <DEDUP_REMOVED lines=44> */
[----:B------:R-:W-:Y:S02]  /*b610*/  IMAD.MOV.U32 R146, RZ, RZ, R148 ;  /* 0x000000ffff927224 */ /* 0x000fe400078e0094 */
[----:B------:R-:W-:Y:S02]  /*b620*/  IMAD.MOV.U32 R148, RZ, RZ, R145 ;  /* 0x000000ffff947224 */ /* 0x000fe400078e0091 */
[----:B------:R-:W-:Y:S02]  /*b630*/  IMAD.MOV.U32 R145, RZ, RZ, R31 ;  /* 0x000000ffff917224 */ /* 0x000fe400078e001f */
[----:B------:R-:W-:Y:S02]  /*b640*/  FMUL.FTZ R31, R3, R159 ;  /* 0x0000009f031f7220 */ /* 0x000fe40000410000 */
[----:B------:R-:W-:Y:S02]  /*b650*/  IMAD.MOV.U32 R159, RZ, RZ, R139 ;  /* 0x000000ffff9f7224 */ /* 0x000fe400078e008b */
[----:B------:R-:W-:Y:S04]  /*b660*/  FADD.FTZ R139, R136, R133 ;  /* 0x00000085888b7221 */ /* 0x000fe80000010000 */
[----:B------:R-:W-:Y:S02]  /*b670*/  FADD.FTZ R136, R132, R139 ;  /* 0x0000008b84887221 */ /* 0x000fe40000010000 */
[----:B------:R4:W-:Y:S02]  /*b680*/  MUFU.EX2 R139, R159 ;  /* 0x0000009f008b7308 */ /* 0x0009e40000000800 */
[----:B------:R-:W-:Y:S08]  /*b690*/  FADD.FTZ R141, R141, R136 ;  /* 0x000000888d8d7221 */ /* 0x000ff00000010000 */
[----:B------:R1:W1:Y:S01]  /*b6a0*/  MUFU.EX2 R136, R162 ;  /* 0x000000a200887308 */ /* 0x0002620000000800 */
[----:B----4-:R-:W-:Y:S02]  /*b6b0*/  IMAD.MOV.U32 R159, RZ, RZ, R146 ;  /* 0x000000ffff9f7224 */ /* 0x010fe400078e0092 */
[----:B-1----:R-:W-:Y:S02]  /*b6c0*/  IMAD.MOV.U32 R162, RZ, RZ, R148 ;  /* 0x000000ffffa27224 */ /* 0x002fe400078e0094 */
[----:B--2---:R-:W-:Y:S01]  /*b6d0*/  FFMA.FTZ R135, R3, R135, R144 ;  /* 0x0000008703877223 */ /* 0x004fe20000010090 */
[----:B------:R-:W-:Y:S04]  /*b6e0*/  LOP3.LUT R3, R161, UR30, R188, 0x96, !PT ;  /* 0x0000001ea1037c12 */ /* 0x000fe8000f8e96bc */
[----:B------:R1:W-:Y:S01]  /*b6f0*/  MUFU.EX2 R144, R158 ;  /* 0x0000009e00907308 */ /* 0x0003e20000000800 */
[----:B------:R-:W-:Y:S01]  /*b700*/  FADD.FTZ R135, R185, R135 ;  /* 0x00000087b9877221 */ /* 0x000fe20000010000 */
[----:B------:R-:W-:Y:S02]  /*b710*/  LOP3.LUT R133, R3, 0xff, RZ, 0xc0, !PT ;  /* 0x000000ff03857812 */ /* 0x000fe400078ec0ff */
[----:B------:R-:W-:Y:S02]  /*b720*/  SHF.R.U32.HI R132, RZ, 0x18, R3 ;  /* 0x00000018ff847819 */ /* 0x000fe40000011603 */
[----:B---3--:R-:W-:Y:S02]  /*b730*/  ISETP.GE.U32.AND P1, PT, R149, R133, PT ;  /* 0x000000859500720c */ /* 0x008fe40003f26070 */
[----:B------:R-:W-:Y:S02]  /*b740*/  LOP3.LUT R133, R3, 0xffff, RZ, 0xc0, !PT ;  /* 0x0000ffff03857812 */ /* 0x000fe400078ec0ff */
[----:B------:R-:W-:Y:S02]  /*b750*/  ISETP.GE.U32.AND P6, PT, R149, R132, PT ;  /* 0x000000849500720c */ /* 0x000fe40003fc6070 */
[----:B------:R-:W-:Y:S02]  /*b760*/  SHF.R.U32.HI R133, RZ, 0x8, R133 ;  /* 0x00000008ff857819 */ /* 0x000fe40000011685 */
[----:B------:R-:W-:Y:S02]  /*b770*/  SHF.R.U32.HI R3, RZ, 0x10, R3 ;  /* 0x00000010ff037819 */ /* 0x000fe40000011603 */
[----:B------:R-:W-:Y:S02]  /*b780*/  LOP3.LUT R133, R133, 0xffff, RZ, 0xc0, !PT ;  /* 0x0000ffff85857812 */ /* 0x000fe400078ec0ff */
[----:B------:R-:W-:Y:S01]  /*b790*/  LOP3.LUT R3, R3, 0xff, RZ, 0xc0, !PT ;  /* 0x000000ff03037812 */ /* 0x000fe200078ec0ff */
[----:B------:R-:W-:Y:S01]  /*b7a0*/  @!P1 HADD2 R246, -R140.H0_H0, -RZ.H0_H0 ;  /* 0xa00000ff8cf69230 */ /* 0x000fe20000000900 */
[----:B------:R-:W-:Y:S02]  /*b7b0*/  ISETP.GE.U32.AND P5, PT, R149, R133, PT ;  /* 0x000000859500720c */ /* 0x000fe40003fa6070 */
[----:B------:R-:W-:Y:S01]  /*b7c0*/  PRMT R133, R140, 0x7632, R133 ;  /* 0x000076328c857816 */ /* 0x000fe20000000085 */
[----:B-1----:R-:W-:Y:S01]  /*b7d0*/  IMAD.MOV.U32 R158, RZ, RZ, R142 ;  /* 0x000000ffff9e7224 */ /* 0x002fe200078e008e */
[----:B------:R-:W-:Y:S01]  /*b7e0*/  IADD3.X R185, R183, UR33, RZ, P0, !PT ;  /* 0x00000021b7b97c10 */ /* 0x000fe200087fe4ff */
[----:B------:R-:W-:Y:S01]  /*b7f0*/  FADD.FTZ R142, R136, R135 ;  /* 0x00000087888e7221 */ /* 0x000fe20000010000 */
[----:B------:R-:W-:Y:S02]  /*b800*/  PRMT R132, R140, 0x5410, R133 ;  /* 0x000054108c847816 */ /* 0x000fe40000000085 */
[C---:B------:R-:W-:Y:S01]  /*b810*/  F2FP.PACK_AB R136, R139.reuse, R136 ;  /* 0x000000888b88723e */ /* 0x040fe200000000ff */
[----:B------:R-:W-:Y:S01]  /*b820*/  FADD.FTZ R139, R139, R142 ;  /* 0x0000008e8b8b7221 */ /* 0x000fe20000010000 */
[----:B------:R-:W-:Y:S02]  /*b830*/  LOP3.LUT R142, R160, 0xffff, RZ, 0xc0, !PT ;  /* 0x0000ffffa08e7812 */ /* 0x000fe400078ec0ff */
[----:B------:R-:W-:Y:S01]  /*b840*/  ISETP.GE.U32.AND P0, PT, R149, R3, PT ;  /* 0x000000039500720c */ /* 0x000fe20003f06070 */
[----:B------:R-:W-:Y:S01]  /*b850*/  @!P5 HADD2 R245, -R133.H0_H0, -RZ.H0_H0 ;  /* 0xa00000ff85f5d230 */ /* 0x000fe20000000900 */
[----:B------:R-:W-:Y:S02]  /*b860*/  SHF.R.U32.HI R146, RZ, 0x8, R142 ;  /* 0x00000008ff927819 */ /* 0x000fe4000001168e */
[----:B------:R1:W2:Y:S01]  /*b870*/  MUFU.EX2 R142, R147 ;  /* 0x00000093008e7308 */ /* 0x0002a20000000800 */
[----:B------:R-:W-:Y:S02]  /*b880*/  @!P1 PRMT R140, R246, 0x5410, RZ ;  /* 0x00005410f68c9816 */ /* 0x000fe400000000ff */
[----:B------:R-:W-:Y:S02]  /*b890*/  @!P5 PRMT R133, R245, 0x5410, RZ ;  /* 0x00005410f585d816 */ /* 0x000fe400000000ff */
[----:B------:R-:W-:Y:S01]  /*b8a0*/  PRMT R3, R134, 0x7632, R3 ;  /* 0x0000763286037816 */ /* 0x000fe20000000003 */
[----:B------:R3:W-:Y:S01]  /*b8b0*/  STG.E.U16 [R182.64], R140 ;  /* 0x0000008cb6007986 */ /* 0x0007e2000c101514 */
[----:B------:R-:W-:Y:S02]  /*b8c0*/  LOP3.LUT R135, R160, 0xff, RZ, 0xc0, !PT ;  /* 0x000000ffa0877812 */ /* 0x000fe400078ec0ff */
[----:B------:R-:W-:Y:S01]  /*b8d0*/  @!P0 HADD2 R244, -R134.H0_H0, -RZ.H0_H0 ;  /* 0xa00000ff86f48230 */ /* 0x000fe20000000900 */
[----:B------:R4:W-:Y:S01]  /*b8e0*/  STG.E.U16 [R182.64+0x2], R133 ;  /* 0x00000285b6007986 */ /* 0x0009e2000c101514 */
[----:B------:R-:W-:Y:S01]  /*b8f0*/  @!P6 HADD2 R243, -R3.H0_H0, -RZ.H0_H0 ;  /* 0xa00000ff03f3e230 */ /* 0x000fe20000000900 */
[----:B------:R-:W-:Y:S01]  /*b900*/  LOP3.LUT P1, RZ, R163, 0x4, RZ, 0xc0, !PT ;  /* 0x00000004a3ff7812 */ /* 0x000fe2000782c0ff */
[----:B------:R-:W-:Y:S02]  /*b910*/  IMAD.MOV.U32 R163, RZ, RZ, R155 ;  /* 0x000000ffffa37224 */ /* 0x000fe400078e009b */
[----:B------:R-:W-:Y:S04]  /*b920*/  IMAD.MOV.U32 R155, RZ, RZ, R153 ;  /* 0x000000ffff9b7224 */ /* 0x000fe800078e0099 */
[----:B------:R-:W-:Y:S01]  /*b930*/  MUFU.EX2 R163, R168 ;  /* 0x000000a800a37308 */ /* 0x000fe20000000800 */
[----:B-1----:R-:W-:Y:S02]  /*b940*/  IMAD.MOV.U32 R147, RZ, RZ, R145 ;  /* 0x000000ffff937224 */ /* 0x002fe400078e0091 */
[----:B------:R-:W-:Y:S01]  /*b950*/  FADD.FTZ R145, R143, R141 ;  /* 0x0000008d8f917221 */ /* 0x000fe20000010000 */
[----:B------:R-:W-:Y:S01]  /*b960*/  LOP3.LUT R141, R146, 0xffff, RZ, 0xc0, !PT ;  /* 0x0000ffff928d7812 */ /* 0x000fe200078ec0ff */
[----:B--2---:R-:W-:Y:S05]  /*b970*/  FADD.FTZ R148, R142, R139 ;  /* 0x0000008b8e947221 */ /* 0x004fea0000010000 */
[----:B------:R-:W-:Y:S01]  /*b980*/  MUFU.EX2 R146, R147 ;  /* 0x0000009300927308 */ /* 0x000fe20000000800 */
[C---:B------:R-:W-:Y:S02]  /*b990*/  ISETP.GE.U32.AND P5, PT, R149.reuse, R141, PT ;  /* 0x0000008d9500720c */ /* 0x040fe40003fa6070 */
[C---:B---3--:R-:W-:Y:S01]  /*b9a0*/  F2FP.PACK_AB R140, R144.reuse, R143 ;  /* 0x0000008f908c723e */ /* 0x048fe200000000ff */
[----:B------:R-:W-:Y:S01]  /*b9b0*/  FADD.FTZ R144, R144, R145 ;  /* 0x0000009190907221 */ /* 0x000fe20000010000 */
[----:B------:R-:W-:Y:S02]  /*b9c0*/  SHF.R.U32.HI R141, RZ, 0x10, R160 ;  /* 0x00000010ff8d7819 */ /* 0x000fe400000116a0 */
[----:B----4-:R-:W-:Y:S02]  /*b9d0*/  PRMT R133, R134, 0x5410, R3 ;  /* 0x0000541086857816 */ /* 0x010fe40000000003 */
[----:B------:R-:W-:Y:S01]  /*b9e0*/  @!P0 PRMT R134, R244, 0x5410, RZ ;  /* 0x00005410f4868816 */ /* 0x000fe200000000ff */
[----:B------:R1:W2:Y:S01]  /*b9f0*/  MUFU.EX2 R145, R158 ;  /* 0x0000009e00917308 */ /* 0x0002a20000000800 */
[----:B------:R-:W-:Y:S02]  /*ba00*/  ISETP.GE.U32.AND P0, PT, R149, R135, PT ;  /* 0x000000879500720c */ /* 0x000fe40003f06070 */
[----:B------:R-:W-:Y:S01]  /*ba10*/  PRMT R135, R138, 0x7632, R135 ;  /* 0x000076328a877816 */ /* 0x000fe20000000087 */
[----:B------:R3:W-:Y:S01]  /*ba20*/  STG.E.U16 [R184.64], R134 ;  /* 0x00000086b8007986 */ /* 0x0007e2000c101514 */
[----:B------:R-:W-:Y:S02]  /*ba30*/  @!P6 PRMT R3, R243, 0x5410, RZ ;  /* 0x00005410f303e816 */ /* 0x000fe400000000ff */
[----:B------:R-:W-:Y:S01]  /*ba40*/  LOP3.LUT R141, R141, 0xff, RZ, 0xc0, !PT ;  /* 0x000000ff8d8d7812 */ /* 0x000fe200078ec0ff */
[----:B------:R-:W-:Y:S02]  /*ba50*/  @!P5 HADD2 R240, -R135.H0_H0, -RZ.H0_H0 ;  /* 0xa00000ff87f0d230 */ /* 0x000fe40000000900 */
[----:B------:R4:W4:Y:S01]  /*ba60*/  MUFU.EX2 R143, R159 ;  /* 0x0000009f008f7308 */ /* 0x0009220000000800 */
[----:B------:R4:W-:Y:S03]  /*ba70*/  STG.E.U16 [R184.64+0x2], R3 ;  /* 0x00000203b8007986 */ /* 0x0009e6000c101514 */
[----:B------:R-:W-:Y:S01]  /*ba80*/  @!P0 HADD2 R242, -R138.H0_H0, -RZ.H0_H0 ;  /* 0xa00000ff8af28230 */ /* 0x000fe20000000900 */
[----:B-1----:R-:W-:Y:S02]  /*ba90*/  IMAD.MOV.U32 R158, RZ, RZ, R150 ;  /* 0x000000ffff9e7224 */ /* 0x002fe400078e0096 */
[----:B--2---:R-:W-:Y:S04]  /*baa0*/  FADD.FTZ R147, R145, R144 ;  /* 0x0000009091937221 */ /* 0x004fe80000010000 */
[----:B------:R-:W-:Y:S01]  /*bab0*/  FADD.FTZ R147, R146, R147 ;  /* 0x0000009392937221 */ /* 0x000fe20000010000 */
[----:B---3--:R-:W-:Y:S02]  /*bac0*/  PRMT R134, R138, 0x5410, R135 ;  /* 0x000054108a867816 */ /* 0x008fe40000000087 */
[----:B------:R-:W-:Y:S01]  /*bad0*/  @!P5 PRMT R135, R240, 0x5410, RZ ;  /* 0x00005410f087d816 */ /* 0x000fe200000000ff */
[----:B----4-:R-:W-:Y:S01]  /*bae0*/  IMAD.MOV.U32 R159, RZ, RZ, R151 ;  /* 0x000000ffff9f7224 */ /* 0x010fe200078e0097 */
[----:B------:R-:W-:Y:S01]  /*baf0*/  @!P0 PRMT R138, R242, 0x5410, RZ ;  /* 0x00005410f28a8816 */ /* 0x000fe200000000ff */
[----:B------:R-:W-:Y:S01]  /*bb00*/  IMAD.WIDE.U32 R150, R137, -0x2daee0ad, RZ ;  /* 0xd2511f5389967825 */ /* 0x000fe200078e00ff */
[----:B------:R-:W-:Y:S01]  /*bb10*/  ISETP.GE.U32.AND P0, PT, R149, R141, PT ;  /* 0x0000008d9500720c */ /* 0x000fe20003f06070 */
[----:B------:R1:W-:Y:S01]  /*bb20*/  STG.E.U16 [R182.64+0x12], R135 ;  /* 0x00001287b6007986 */ /* 0x0003e2000c101514 */
[----:B------:R-:W-:Y:S02]  /*bb30*/  SHF.R.U32.HI R141, RZ, 0x18, R160 ;  /* 0x00000018ff8d7819 */ /* 0x000fe400000116a0 */
[----:B------:R-:W-:Y:S01]  /*bb40*/  LOP3.LUT R139, R151, UR29, R176, 0x96, !PT ;  /* 0x0000001d978b7c12 */ /* 0x000fe2000f8e96b0 */
[----:B------:R2:W-:Y:S01]  /*bb50*/  STG.E.U16 [R182.64+0x10], R138 ;  /* 0x0000108ab6007986 */ /* 0x0005e2000c101514 */
[----:B------:R-:W-:Y:S02]  /*bb60*/  ISETP.GE.U32.AND P6, PT, R149, R141, PT ;  /* 0x0000008d9500720c */ /* 0x000fe40003fc6070 */
[----:B------:R-:W-:Y:S02]  /*bb70*/  PRMT R141, R136, 0x7632, R141 ;  /* 0x00007632888d7816 */ /* 0x000fe4000000008d */
[C---:B------:R-:W-:Y:S02]  /*bb80*/  LOP3.LUT R3, R139.reuse, 0xffff, RZ, 0xc0, !PT ;  /* 0x0000ffff8b037812 */ /* 0x040fe400078ec0ff */
[----:B------:R-:W-:Y:S01]  /*bb90*/  LOP3.LUT R137, R139, 0xff, RZ, 0xc0, !PT ;  /* 0x000000ff8b897812 */ /* 0x000fe200078ec0ff */
[----:B------:R-:W-:Y:S01]  /*bba0*/  @!P0 HADD2 R241, -R136.H0_H0, -RZ.H0_H0 ;  /* 0xa00000ff88f18230 */ /* 0x000fe20000000900 */
[----:B------:R-:W-:Y:S02]  /*bbb0*/  SHF.R.U32.HI R3, RZ, 0x8, R3 ;  /* 0x00000008ff037819 */ /* 0x000fe40000011603 */
[----:B------:R-:W-:Y:S02]  /*bbc0*/  ISETP.GE.U32.AND P5, PT, R149, R137, PT ;  /* 0x000000899500720c */ /* 0x000fe40003fa6070 */
[----:B------:R-:W-:Y:S01]  /*bbd0*/  LOP3.LUT R3, R3, 0xffff, RZ, 0xc0, !PT ;  /* 0x0000ffff03037812 */ /* 0x000fe200078ec0ff */
[----:B------:R-:W-:Y:S01]  /*bbe0*/  @!P6 HADD2 R239, -R141.H0_H0, -RZ.H0_H0 ;  /* 0xa00000ff8defe230 */ /* 0x000fe20000000900 */
[----:B------:R-:W-:Y:S02]  /*bbf0*/  PRMT R137, R140, 0x7632, R137 ;  /* 0x000076328c897816 */ /* 0x000fe40000000089 */
[--C-:B------:R-:W-:Y:S02]  /*bc00*/  SHF.R.U32.HI R144, RZ, 0x18, R139.reuse ;  /* 0x00000018ff907819 */ /* 0x100fe4000001168b */
[----:B------:R-:W-:Y:S02]  /*bc10*/  SHF.R.U32.HI R139, RZ, 0x10, R139 ;  /* 0x00000010ff8b7819 */ /* 0x000fe4000001168b */
[C---:B------:R-:W-:Y:S01]  /*bc20*/  F2FP.PACK_AB R142, R143.reuse, R142 ;  /* 0x0000008e8f8e723e */ /* 0x040fe200000000ff */
[----:B------:R-:W-:Y:S01]  /*bc30*/  FADD.FTZ R143, R143, R148 ;  /* 0x000000948f8f7221 */ /* 0x000fe20000010000 */
[----:B-1----:R-:W-:Y:S01]  /*bc40*/  PRMT R135, R136, 0x5410, R141 ;  /* 0x0000541088877816 */ /* 0x002fe2000000008d */
[----:B------:R-:W-:Y:S01]  /*bc50*/  @!P5 HADD2 R238, -R140.H0_H0, -RZ.H0_H0 ;  /* 0xa00000ff8ceed230 */ /* 0x000fe20000000900 */
[----:B------:R-:W-:Y:S02]  /*bc60*/  @!P6 PRMT R141, R239, 0x5410, RZ ;  /* 0x00005410ef8de816 */ /* 0x000fe400000000ff */
[----:B------:R-:W-:Y:S01]  /*bc70*/  @!P0 PRMT R136, R241, 0x5410, RZ ;  /* 0x00005410f1888816 */ /* 0x000fe200000000ff */
[----:B--2---:R1:W2:Y:S01]  /*bc80*/  MUFU.EX2 R138, R162 ;  /* 0x000000a2008a7308 */ /* 0x0042a20000000800 */
[C---:B------:R-:W-:Y:S01]  /*bc90*/  ISETP.GE.U32.AND P0, PT, R149.reuse, R3, PT ;  /* 0x000000039500720c */ /* 0x040fe20003f06070 */
[----:B------:R3:W-:Y:S01]  /*bca0*/  STG.E.U16 [R184.64+0x12], R141 ;  /* 0x0000128db8007986 */ /* 0x0007e2000c101514 */
[----:B------:R-:W-:Y:S02]  /*bcb0*/  F2FP.PACK_AB R3, R146, R145 ;  /* 0x000000919203723e */ /* 0x000fe400000000ff */
[----:B------:R-:W-:Y:S01]  /*bcc0*/  PRMT R146, R140, 0x5410, R137 ;  /* 0x000054108c927816 */ /* 0x000fe20000000089 */
[----:B------:R4:W-:Y:S01]  /*bcd0*/  STG.E.U16 [R184.64+0x10], R136 ;  /* 0x00001088b8007986 */ /* 0x0009e2000c101514 */
[----:B------:R-:W-:Y:S02]  /*bce0*/  @!P5 PRMT R140, R238, 0x5410, RZ ;  /* 0x00005410ee8cd816 */ /* 0x000fe400000000ff */
[----:B------:R-:W-:Y:S02]  /*bcf0*/  ISETP.GE.U32.AND P5, PT, R149, R144, PT ;  /* 0x000000909500720c */ /* 0x000fe40003fa6070 */
[C---:B------:R-:W-:Y:S01]  /*bd00*/  LOP3.LUT R144, R150.reuse, 0xff, RZ, 0xc0, !PT ;  /* 0x000000ff96907812 */ /* 0x040fe200078ec0ff */
[----:B------:R4:W-:Y:S01]  /*bd10*/  STG.E.U16 [R182.64+0x20], R140 ;  /* 0x0000208cb6007986 */ /* 0x0009e2000c101514 */
[----:B------:R-:W-:Y:S01]  /*bd20*/  LOP3.LUT R139, R139, 0xff, RZ, 0xc0, !PT ;  /* 0x000000ff8b8b7812 */ /* 0x000fe200078ec0ff */
[----:B------:R-:W-:Y:S01]  /*bd30*/  @!P0 HADD2 R237, -R137.H0_H0, -RZ.H0_H0 ;  /* 0xa00000ff89ed8230 */ /* 0x000fe20000000900 */
[----:B------:R-:W-:Y:S02]  /*bd40*/  LOP3.LUT R176, R151, UR29, R176, 0x96, !PT ;  /* 0x0000001d97b07c12 */ /* 0x000fe4000f8e96b0 */
[----:B------:R-:W-:Y:S02]  /*bd50*/  ISETP.GE.U32.AND P6, PT, R149, R139, PT ;  /* 0x0000008b9500720c */ /* 0x000fe40003fc6070 */
[----:B------:R-:W-:Y:S02]  /*bd60*/  @!P0 PRMT R137, R237, 0x5410, RZ ;  /* 0x00005410ed898816 */ /* 0x000fe400000000ff */
[----:B------:R-:W-:Y:S02]  /*bd70*/  ISETP.GE.U32.AND P0, PT, R149, R144, PT ;  /* 0x000000909500720c */ /* 0x000fe40003f06070 */
[----:B------:R-:W-:Y:S01]  /*bd80*/  LOP3.LUT R144, R150, 0xffff, RZ, 0xc0, !PT ;  /* 0x0000ffff96907812 */ /* 0x000fe200078ec0ff */
[----:B-1----:R-:W-:Y:S01]  /*bd90*/  IMAD.MOV.U32 R162, RZ, RZ, R154 ;  /* 0x000000ffffa27224 */ /* 0x002fe200078e009a */
[----:B------:R-:W-:Y:S01]  /*bda0*/  PRMT R139, R142, 0x7632, R139 ;  /* 0x000076328e8b7816 */ /* 0x000fe2000000008b */
[----:B------:R-:W-:Y:S01]  /*bdb0*/  IMAD.MOV.U32 R154, RZ, RZ, R152 ;  /* 0x000000ffff9a7224 */ /* 0x000fe200078e0098 */
[----:B------:R-:W-:Y:S01]  /*bdc0*/  SHF.R.U32.HI R144, RZ, 0x8, R144 ;  /* 0x00000008ff907819 */ /* 0x000fe20000011690 */
[----:B--2---:R-:W-:Y:S01]  /*bdd0*/  FADD.FTZ R148, R138, R143 ;  /* 0x0000008f8a947221 */ /* 0x004fe20000010000 */
[----:B---3--:R1:W-:Y:S01]  /*bde0*/  MUFU.EX2 R141, R170 ;  /* 0x000000aa008d7308 */ /* 0x0083e20000000800 */
[----:B------:R-:W-:Y:S01]  /*bdf0*/  @!P6 HADD2 R231, -R142.H0_H0, -RZ.H0_H0 ;  /* 0xa00000ff8ee7e230 */ /* 0x000fe20000000900 */
[----:B------:R-:W-:Y:S01]  /*be00*/  LOP3.LUT R143, R144, 0xffff, RZ, 0xc0, !PT ;  /* 0x0000ffff908f7812 */ /* 0x000fe200078ec0ff */
[----:B------:R2:W-:Y:S01]  /*be10*/  STG.E.U16 [R182.64+0x22], R137 ;  /* 0x00002289b6007986 */ /* 0x0005e2000c101514 */
[C---:B----4-:R-:W-:Y:S01]  /*be20*/  PRMT R136, R3.reuse, 0x7632, R136 ;  /* 0x0000763203887816 */ /* 0x050fe20000000088 */
[----:B------:R-:W-:Y:S01]  /*be30*/  @!P0 HADD2 R236, -R3.H0_H0, -RZ.H0_H0 ;  /* 0xa00000ff03ec8230 */ /* 0x000fe20000000900 */
[----:B------:R-:W-:Y:S01]  /*be40*/  PRMT R144, R142, 0x5410, R139 ;  /* 0x000054108e907816 */ /* 0x000fe2000000008b */
[----:B------:R-:W-:Y:S01]  /*be50*/  @!P5 HADD2 R230, -R139.H0_H0, -RZ.H0_H0 ;  /* 0xa00000ff8be6d230 */ /* 0x000fe20000000900 */
[----:B------:R-:W-:Y:S01]  /*be60*/  PRMT R145, R3, 0x5410, R136 ;  /* 0x0000541003917816 */ /* 0x000fe20000000088 */
[----:B------:R-:W-:Y:S01]  /*be70*/  FADD.FTZ R148, R187, R148 ;  /* 0x00000094bb947221 */ /* 0x000fe20000010000 */
[----:B------:R-:W3:Y:S01]  /*be80*/  MUFU.EX2 R152, R171 ;  /* 0x000000ab00987308 */ /* 0x000ee20000000800 */
[----:B------:R-:W-:Y:S02]  /*be90*/  @!P0 PRMT R3, R236, 0x5410, RZ ;  /* 0x00005410ec038816 */ /* 0x000fe400000000ff */
[----:B------:R-:W-:Y:S01]  /*bea0*/  ISETP.GE.U32.AND P0, PT, R149, R143, PT ;  /* 0x0000008f9500720c */ /* 0x000fe20003f06070 */
[----:B------:R-:W-:Y:S01]  /*beb0*/  FADD.FTZ R148, R186, R148 ;  /* 0x00000094ba947221 */ /* 0x000fe20000010000 */
[----:B------:R-:W-:Y:S02]  /*bec0*/  SHF.R.U32.HI R143, RZ, 0x10, R150 ;  /* 0x00000010ff8f7819 */ /* 0x000fe40000011696 */
[----:B------:R-:W-:Y:S02]  /*bed0*/  @!P6 PRMT R142, R231, 0x5410, RZ ;  /* 0x00005410e78ee816 */ /* 0x000fe400000000ff */
[----:B------:R-:W-:Y:S02]  /*bee0*/  LOP3.LUT R143, R143, 0xff, RZ, 0xc0, !PT ;  /* 0x000000ff8f8f7812 */ /* 0x000fe400078ec0ff */
[----:B------:R-:W-:Y:S01]  /*bef0*/  @!P5 PRMT R139, R230, 0x5410, RZ ;  /* 0x00005410e68bd816 */ /* 0x000fe200000000ff */
[----:B------:R-:W-:Y:S01]  /*bf00*/  STG.E.U16 [R184.64+0x20], R142 ;  /* 0x0000208eb8007986 */ /* 0x000fe2000c101514 */
[----:B------:R-:W-:Y:S01]  /*bf10*/  ISETP.GE.U32.AND P6, PT, R149, R143, PT ;  /* 0x0000008f9500720c */ /* 0x000fe20003fc6070 */
[----:B-1----:R-:W-:Y:S01]  /*bf20*/  IMAD.MOV.U32 R170, RZ, RZ, R154 ;  /* 0x000000ffffaa7224 */ /* 0x002fe200078e009a */
[----:B------:R-:W-:Y:S01]  /*bf30*/  LOP3.LUT R149, R157, UR31, RZ, 0x3c, !PT ;  /* 0x0000001f9d957c12 */ /* 0x000fe2000f8e3cff */
[----:B------:R1:W-:Y:S01]  /*bf40*/  STG.E.U16 [R184.64+0x22], R139 ;  /* 0x0000228bb8007986 */ /* 0x0003e2000c101514 */
[----:B------:R-:W-:Y:S01]  /*bf50*/  @!P0 HADD2 R235, -R136.H0_H0, -RZ.H0_H0 ;  /* 0xa00000ff88eb8230 */ /* 0x000fe20000000900 */
[----:B------:R-:W-:Y:S01]  /*bf60*/  F2FP.PACK_AB R138, R187, R138 ;  /* 0x0000008abb8a723e */ /* 0x000fe200000000ff */
[----:B------:R-:W-:Y:S01]  /*bf70*/  IMAD.MOV.U32 R187, RZ, RZ, R161 ;  /* 0x000000ffffbb7224 */ /* 0x000fe200078e00a1 */
[----:B------:R4:W-:Y:S01]  /*bf80*/  STG.E.U16 [R182.64+0x30], R3 ;  /* 0x00003003b6007986 */ /* 0x0009e2000c101514 */
[----:B------:R-:W-:Y:S01]  /*bf90*/  IMAD.WIDE.U32 R156, R149, -0x326172a9, RZ ;  /* 0xcd9e8d57959c7825 */ /* 0x000fe200078e00ff */
[----:B------:R-:W-:Y:S02]  /*bfa0*/  @!P0 PRMT R136, R235, 0x5410, RZ ;  /* 0x00005410eb888816 */ /* 0x000fe400000000ff */
[----:B---3--:R-:W-:Y:S01]  /*bfb0*/  F2FP.PACK_AB R140, R141, R152 ;  /* 0x000000988d8c723e */ /* 0x008fe200000000ff */
[----:B------:R-:W-:Y:S01]  /*bfc0*/  FADD.FTZ R154, R152, R147 ;  /* 0x00000093989a7221 */ /* 0x000fe20000010000 */
[----:B------:R-:W-:Y:S01]  /*bfd0*/  LOP3.LUT R149, R157, UR24, R170, 0x96, !PT ;  /* 0x000000189d957c12 */ /* 0x000fe2000f8e96aa */
[----:B------:R-:W-:Y:S01]  /*bfe0*/  IMAD.MOV.U32 R171, RZ, RZ, R155 ;  /* 0x000000ffffab7224 */ /* 0x000fe200078e009b */
[----:B------:R-:W-:Y:S01]  /*bff0*/  LOP3.LUT R147, R159, UR19, R156, 0x96, !PT ;  /* 0x000000139f937c12 */ /* 0x000fe2000f8e969c */
[----:B------:R-:W-:Y:S01]  /*c000*/  FADD.FTZ R141, R141, R154 ;  /* 0x0000009a8d8d7221 */ /* 0x000fe20000010000 */
[----:B------:R3:W-:Y:S01]  /*c010*/  STG.E.U16 [R182.64+0x32], R136 ;  /* 0x00003288b6007986 */ /* 0x0007e2000c101514 */
[----:B------:R-:W-:Y:S01]  /*c020*/  IMAD.WIDE.U32 R152, R149, -0x2daee0ad, RZ ;  /* 0xd2511f5395987825 */ /* 0x000fe200078e00ff */
[----:B------:R-:W-:Y:S01]  /*c030*/  @!P6 HADD2 R233, -R138.H0_H0, -RZ.H0_H0 ;  /* 0xa00000ff8ae9e230 */ /* 0x000fe20000000900 */
[----:B------:R-:W-:Y:S02]  /*c040*/  SHF.R.U32.HI R143, RZ, 0x18, R150 ;  /* 0x00000018ff8f7819 */ /* 0x000fe40000011696 */
[----:B------:R-:W-:Y:S01]  /*c050*/  IMAD.WIDE.U32 R154, R147, -0x2daee0ad, RZ ;  /* 0xd2511f53939a7825 */ /* 0x000fe200078e00ff */
[----:B------:R-:W-:Y:S04]  /*c060*/  LOP3.LUT R147, R153, UR7, R162, 0x96, !PT ;  /* 0x0000000799937c12 */ /* 0x000fe8000f8e96a2 */
[----:B--2---:R-:W-:Y:S01]  /*c070*/  LOP3.LUT R137, R155, UR26, R152, 0x96, !PT ;  /* 0x0000001a9b897c12 */ /* 0x004fe2000f8e9698 */
[----:B------:R-:W-:Y:S01]  /*c080*/  IMAD.WIDE.U32 R170, R147, -0x326172a9, RZ ;  /* 0xcd9e8d5793aa7825 */ /* 0x000fe200078e00ff */
[----:B-1----:R-:W-:Y:S03]  /*c090*/  F2FP.PACK_AB R139, R181, R186 ;  /* 0x000000bab58b723e */ /* 0x002fe600000000ff */
[----:B------:R-:W-:Y:S01]  /*c0a0*/  IMAD.WIDE.U32 R156, R137, -0x326172a9, RZ ;  /* 0xcd9e8d57899c7825 */ /* 0x000fe200078e00ff */
[----:B------:R-:W-:Y:S02]  /*c0b0*/  LOP3.LUT R147, R171, UR6, R158, 0x96, !PT ;  /* 0x00000006ab937c12 */ /* 0x000fe4000f8e969e */
[----:B----4-:R-:W-:Y:S01]  /*c0c0*/  PRMT R3, R140, 0x7632, R3 ;  /* 0x000076328c037816 */ /* 0x010fe20000000003 */
[----:B------:R-:W1:Y:S01]  /*c0d0*/  MUFU.EX2 R158, R173 ;  /* 0x000000ad009e7308 */ /* 0x000e620000000800 */
[----:B------:R-:W-:Y:S01]  /*c0e0*/  LOP3.LUT R170, R157, UR28, R170, 0x96, !PT ;  /* 0x0000001c9daa7c12 */ /* 0x000fe2000f8e96aa */
[----:B------:R-:W-:Y:S04]  /*c0f0*/  IMAD.WIDE.U32 R152, R147, -0x2daee0ad, RZ ;  /* 0xd2511f5393987825 */ /* 0x000fe800078e00ff */
[----:B------:R-:W-:Y:S01]  /*c100*/  FADD.FTZ R147, R181, R148 ;  /* 0x00000094b5937221 */ /* 0x000fe20000010000 */
[----:B------:R-:W-:Y:S01]  /*c110*/  LOP3.LUT R154, R153, UR17, R154, 0x96, !PT ;  /* 0x00000011999a7c12 */ /* 0x000fe2000f8e969a */
[----:B------:R-:W2:Y:S01]  /*c120*/  LDC.U8 R181, c[0x0][0x2d8] ;  /* 0x0000b600ffb57b82 */ /* 0x000ea20000000000 */
[----:B------:R-:W-:Y:S04]  /*c130*/  IMAD.WIDE.U32 R170, R170, -0x2daee0ad, RZ ;  /* 0xd2511f53aaaa7825 */ /* 0x000fe800078e00ff */
[----:B------:R-:W-:Y:S01]  /*c140*/  IMAD.WIDE.U32 R154, R154, -0x326172a9, RZ ;  /* 0xcd9e8d579a9a7825 */ /* 0x000fe200078e00ff */
[----:B------:R-:W-:Y:S03]  /*c150*/  LOP3.LUT R152, R171, UR5, R152, 0x96, !PT ;  /* 0x00000005ab987c12 */ /* 0x000fe6000f8e9698 */
[----:B------:R-:W-:Y:S01]  /*c160*/  FADD.FTZ R148, R180, R141 ;  /* 0x0000008db4947221 */ /* 0x000fe20000010000 */
[----:B------:R-:W-:Y:S01]  /*c170*/  LOP3.LUT R142, R155, UR14, R156, 0x96, !PT ;  /* 0x0000000e9b8e7c12 */ /* 0x000fe2000f8e969c */
[----:B------:R-:W-:Y:S04]  /*c180*/  IMAD.WIDE.U32 R152, R152, -0x326172a9, RZ ;  /* 0xcd9e8d5798987825 */ /* 0x000fe800078e00ff */
[----:B------:R-:W-:Y:S01]  /*c190*/  FADD.FTZ R155, R179, R148 ;  /* 0x00000094b39b7221 */ /* 0x000fe20000010000 */
[----:B------:R-:W-:Y:S01]  /*c1a0*/  LOP3.LUT R156, R153, UR30, R154, 0x96, !PT ;  /* 0x0000001e999c7c12 */ /* 0x000fe2000f8e969a */
[----:B------:R-:W-:Y:S01]  /*c1b0*/  IMAD.MOV.U32 R186, RZ, RZ, R160 ;  /* 0x000000ffffba7224 */ /* 0x000fe200078e00a0 */
[----:B------:R-:W-:Y:S01]  /*c1c0*/  PRMT R148, R140, 0x5410, R3 ;  /* 0x000054108c947816 */ /* 0x000fe20000000003 */
[----:B------:R-:W4:Y:S01]  /*c1d0*/  MUFU.EX2 R160, R178 ;  /* 0x000000b200a07308 */ /* 0x000f220000000800 */
[----:B------:R-:W-:Y:S01]  /*c1e0*/  LOP3.LUT R137, R156, 0xff, RZ, 0xc0, !PT ;  /* 0x000000ff9c897812 */ /* 0x000fe200078ec0ff */
[----:B-1----:R-:W-:Y:S01]  /*c1f0*/  FADD.FTZ R155, R158, R155 ;  /* 0x0000009b9e9b7221 */ /* 0x002fe20000010000 */
[----:B------:R-:W-:Y:S01]  /*c200*/  LOP3.LUT R141, R156, 0xffff, RZ, 0xc0, !PT ;  /* 0x0000ffff9c8d7812 */ /* 0x000fe200078ec0ff */
[----:B------:R-:W-:Y:S01]  /*c210*/  IMAD.MOV.U32 R173, RZ, RZ, R189 ;  /* 0x000000ffffad7224 */ /* 0x000fe200078e00bd */
[----:B--2---:R-:W-:Y:S01]  /*c220*/  ISETP.GE.U32.AND P0, PT, R181, R137, PT ;  /* 0x00000089b500720c */ /* 0x004fe20003f06070 */
[----:B------:R-:W-:Y:S01]  /*c230*/  FADD.FTZ R171, R172, R155 ;  /* 0x0000009bacab7221 */ /* 0x000fe20000010000 */
[----:B------:R-:W-:Y:S02]  /*c240*/  SHF.R.U32.HI R141, RZ, 0x8, R141 ;  /* 0x00000008ff8d7819 */ /* 0x000fe4000001168d */
[----:B------:R-:W-:Y:S02]  /*c250*/  LOP3.LUT R149, R152, 0xffff, RZ, 0xc0, !PT ;  /* 0x0000ffff98957812 */ /* 0x000fe400078ec0ff */
[----:B------:R-:W-:Y:S02]  /*c260*/  LOP3.LUT R141, R141, 0xffff, RZ, 0xc0, !PT ;  /* 0x0000ffff8d8d7812 */ /* 0x000fe400078ec0ff */
[----:B------:R-:W-:Y:S02]  /*c270*/  SHF.R.U32.HI R149, RZ, 0x8, R149 ;  /* 0x00000008ff957819 */ /* 0x000fe40000011695 */
[----:B------:R-:W-:Y:S02]  /*c280*/  F2FP.PACK_AB R137, R179, R180 ;  /* 0x000000b4b389723e */ /* 0x000fe400000000ff */
[----:B------:R-:W-:Y:S01]  /*c290*/  LOP3.LUT R149, R149, 0xffff, RZ, 0xc0, !PT ;  /* 0x0000ffff95957812 */ /* 0x000fe200078ec0ff */
[----:B------:R-:W-:Y:S01]  /*c2a0*/  @!P0 HADD2 R234, -R140.H0_H0, -RZ.H0_H0 ;  /* 0xa00000ff8cea8230 */ /* 0x000fe20000000900 */
[----:B---3--:R-:W-:Y:S01]  /*c2b0*/  PRMT R136, R137, 0x7632, R136 ;  /* 0x0000763289887816 */ /* 0x008fe20000000088 */
[----:B------:R1:W2:Y:S01]  /*c2c0*/  MUFU.EX2 R180, R175 ;  /* 0x000000af00b47308 */ /* 0x0002a20000000800 */
[----:B------:R-:W-:Y:S02]  /*c2d0*/  SHF.R.U32.HI R157, RZ, 0x10, R156 ;  /* 0x00000010ff9d7819 */ /* 0x000fe4000001169c */
[----:B------:R-:W-:Y:S01]  /*c2e0*/  @!P0 PRMT R140, R234, 0x5410, RZ ;  /* 0x00005410ea8c8816 */ /* 0x000fe200000000ff */
[----:B----4-:R-:W-:Y:S01]  /*c2f0*/  FADD.FTZ R147, R160, R147 ;  /* 0x00000093a0937221 */ /* 0x010fe20000010000 */
[----:B------:R-:W-:Y:S02]  /*c300*/  ISETP.GE.U32.AND P0, PT, R181, R141, PT ;  /* 0x0000008db500720c */ /* 0x000fe40003f06070 */
[----:B------:R-:W-:Y:S01]  /*c310*/  LOP3.LUT R141, R152, 0xff, RZ, 0xc0, !PT ;  /* 0x000000ff988d7812 */ /* 0x000fe200078ec0ff */
[----:B------:R-:W-:Y:S01]  /*c320*/  FADD.FTZ R147, R174, R147 ;  /* 0x00000093ae937221 */ /* 0x000fe20000010000 */
[----:B------:R-:W-:Y:S02]  /*c330*/  PRMT R162, R137, 0x5410, R136 ;  /* 0x0000541089a27816 */ /* 0x000fe40000000088 */
[----:B------:R-:W-:Y:S02]  /*c340*/  ISETP.GE.U32.AND P5, PT, R181, R141, PT ;  /* 0x0000008db500720c */ /* 0x000fe40003fa6070 */
[----:B------:R-:W-:Y:S02]  /*c350*/  PRMT R141, R138, 0x7632, R141 ;  /* 0x000076328a8d7816 */ /* 0x000fe4000000008d */
[----:B------:R-:W-:Y:S02]  /*c360*/  LOP3.LUT R157, R157, 0xff, RZ, 0xc0, !PT ;  /* 0x000000ff9d9d7812 */ /* 0x000fe400078ec0ff */
[----:B------:R-:W-:Y:S01]  /*c370*/  SHF.R.U32.HI R156, RZ, 0x18, R156 ;  /* 0x00000018ff9c7819 */ /* 0x000fe2000001169c */
[----:B------:R-:W-:Y:S01]  /*c380*/  @!P0 HADD2 R232, -R3.H0_H0, -RZ.H0_H0 ;  /* 0xa00000ff03e88230 */ /* 0x000fe20000000900 */
[----:B------:R-:W-:Y:S01]  /*c390*/  F2FP.PACK_AB R158, R172, R158 ;  /* 0x0000009eac9e723e */ /* 0x000fe200000000ff */
[----:B------:R-:W-:Y:S01]  /*c3a0*/  IMAD.MOV.U32 R172, RZ, RZ, R188 ;  /* 0x000000ffffac7224 */ /* 0x000fe200078e00bc */
[----:B------:R-:W-:Y:S01]  /*c3b0*/  F2FP.PACK_AB R160, R174, R160 ;  /* 0x000000a0aea0723e */ /* 0x000fe200000000ff */
[----:B------:R3:W5:Y:S01]  /*c3c0*/  LDL.LU.64 R188, [R1+0x60] ;  /* 0x0000600001bc7983 */ /* 0x0007620000300a00 */
[----:B------:R-:W-:Y:S01]  /*c3d0*/  @!P0 PRMT R3, R232, 0x5410, RZ ;  /* 0x00005410e8038816 */ /* 0x000fe200000000ff */
[----:B------:R-:W-:Y:S01]  /*c3e0*/  @!P5 HADD2 R228, -R137.H0_H0, -RZ.H0_H0 ;  /* 0xa00000ff89e4d230 */ /* 0x000fe20000000900 */
[----:B------:R-:W-:Y:S02]  /*c3f0*/  ISETP.GE.U32.AND P0, PT, R181, R149, PT ;  /* 0x00000095b500720c */ /* 0x000fe40003f06070 */
[----:B------:R-:W-:Y:S02]  /*c400*/  PRMT R149, R138, 0x5410, R141 ;  /* 0x000054108a957816 */ /* 0x000fe4000000008d */
[----:B------:R-:W-:Y:S02]  /*c410*/  @!P6 PRMT R138, R233, 0x5410, RZ ;  /* 0x00005410e98ae816 */ /* 0x000fe400000000ff */
[CC--:B------:R-:W-:Y:S02]  /*c420*/  ISETP.GE.U32.AND P6, PT, R181.reuse, R143.reuse, PT ;  /* 0x0000008fb500720c */ /* 0x0c0fe40003fc6070 */
[----:B------:R-:W-:Y:S01]  /*c430*/  @!P5 PRMT R137, R228, 0x5410, RZ ;  /* 0x00005410e489d816 */ /* 0x000fe200000000ff */
[----:B------:R4:W-:Y:S01]  /*c440*/  STG.E.U16 [R184.64+0x30], R138 ;  /* 0x0000308ab8007986 */ /* 0x0009e2000c101514 */
[C---:B------:R-:W-:Y:S02]  /*c450*/  ISETP.GE.U32.AND P5, PT, R181.reuse, R143, PT ;  /* 0x0000008fb500720c */ /* 0x040fe40003fa6070 */
[----:B------:R-:W-:Y:S01]  /*c460*/  SHF.R.U32.HI R143, RZ, 0x10, R152 ;  /* 0x00000010ff8f7819 */ /* 0x000fe20000011698 */
[----:B------:R-:W-:Y:S01]  /*c470*/  @!P0 HADD2 R226, -R136.H0_H0, -RZ.H0_H0 ;  /* 0xa00000ff88e28230 */ /* 0x000fe20000000900 */
[----:B-1----:R-:W-:Y:S02]  /*c480*/  PRMT R175, R181, 0x7054, R181 ;  /* 0x00007054b5af7816 */ /* 0x002fe400000000b5 */
[----:B------:R-:W-:Y:S02]  /*c490*/  LOP3.LUT R143, R143, 0xff, RZ, 0xc0, !PT ;  /* 0x000000ff8f8f7812 */ /* 0x000fe400078ec0ff */
[----:B------:R-:W-:Y:S01]  /*c4a0*/  @!P0 PRMT R136, R226, 0x5410, RZ ;  /* 0x00005410e2888816 */ /* 0x000fe200000000ff */
[----:B------:R-:W-:Y:S01]  /*c4b0*/  @!P6 HADD2 R229, -R141.H0_H0, -RZ.H0_H0 ;  /* 0xa00000ff8de5e230 */ /* 0x000fe20000000900 */
[C---:B------:R-:W-:Y:S02]  /*c4c0*/  ISETP.GE.U32.AND P6, PT, R181.reuse, R156, PT ;  /* 0x0000009cb500720c */ /* 0x040fe40003fc6070 */
[----:B------:R-:W-:Y:S02]  /*c4d0*/  ISETP.GE.U32.AND P0, PT, R181, R143, PT ;  /* 0x0000008fb500720c */ /* 0x000fe40003f06070 */
[----:B------:R-:W-:Y:S02]  /*c4e0*/  @!P5 PRMT R141, R229, 0x5410, RZ ;  /* 0x00005410e58dd816 */ /* 0x000fe400000000ff */
[----:B------:R-:W-:Y:S02]  /*c4f0*/  ISETP.GE.U32.AND P5, PT, R181, R157, PT ;  /* 0x0000009db500720c */ /* 0x000fe40003fa6070 */
[----:B------:R-:W-:Y:S01]  /*c500*/  LOP3.LUT R154, R153, UR30, R154, 0x96, !PT ;  /* 0x0000001e999a7c12 */ /* 0x000fe2000f8e969a */
[----:B------:R1:W-:Y:S01]  /*c510*/  STG.E.U16 [R184.64+0x32], R141 ;  /* 0x0000328db8007986 */ /* 0x0003e2000c101514 */
[----:B------:R-:W-:Y:S02]  /*c520*/  LOP3.LUT R155, R176, 0xff, RZ, 0xc0, !PT ;  /* 0x000000ffb09b7812 */ /* 0x000fe400078ec0ff */
[----:B------:R-:W-:Y:S01]  /*c530*/  SHF.R.U32.HI R168, RZ, 0x10, R154 ;  /* 0x00000010ffa87819 */ /* 0x000fe2000001169a */
[----:B------:R2:W-:Y:S01]  /*c540*/  STG.E.U16 [R182.64+0x40], R140 ;  /* 0x0000408cb6007986 */ /* 0x0005e2000c101514 */
[C---:B------:R-:W-:Y:S01]  /*c550*/  PRMT R157, R160.reuse, 0x7632, R157 ;  /* 0x00007632a09d7816 */ /* 0x040fe2000000009d */
[----:B------:R-:W-:Y:S01]  /*c560*/  @!P0 HADD2 R221, -R160.H0_H0, -RZ.H0_H0 ;  /* 0xa00000ffa0dd8230 */ /* 0x000fe20000000900 */
[C---:B----4-:R-:W-:Y:S01]  /*c570*/  PRMT R138, R139.reuse, 0x7632, R138 ;  /* 0x000076328b8a7816 */ /* 0x050fe2000000008a */
[----:B------:R4:W-:Y:S01]  /*c580*/  STG.E.U16 [R182.64+0x42], R3 ;  /* 0x00004203b6007986 */ /* 0x0009e2000c101514 */
[----:B------:R-:W-:Y:S01]  /*c590*/  PRMT R159, R160, 0x5410, R157 ;  /* 0x00005410a09f7816 */ /* 0x000fe2000000009d */
[----:B------:R-:W-:Y:S01]  /*c5a0*/  @!P5 HADD2 R227, -R139.H0_H0, -RZ.H0_H0 ;  /* 0xa00000ff8be3d230 */ /* 0x000fe20000000900 */
[----:B------:R-:W-:Y:S01]  /*c5b0*/  PRMT R161, R139, 0x5410, R138 ;  /* 0x000054108ba17816 */ /* 0x000fe2000000008a */
[----:B------:R-:W-:Y:S01]  /*c5c0*/  @!P6 HADD2 R222, -R138.H0_H0, -RZ.H0_H0 ;  /* 0xa00000ff8adee230 */ /* 0x000fe20000000900 */
[----:B------:R-:W-:Y:S02]  /*c5d0*/  @!P0 PRMT R160, R221, 0x5410, RZ ;  /* 0x00005410dda08816 */ /* 0x000fe400000000ff */
[----:B------:R-:W-:Y:S02]  /*c5e0*/  @!P5 PRMT R139, R227, 0x5410, RZ ;  /* 0x00005410e38bd816 */ /* 0x000fe400000000ff */
[----:B------:R-:W-:Y:S02]  /*c5f0*/  @!P6 PRMT R138, R222, 0x5410, RZ ;  /* 0x00005410de8ae816 */ /* 0x000fe400000000ff */
[----:B------:R-:W-:Y:S01]  /*c600*/  LOP3.LUT R168, R168, 0xff, RZ, 0xc0, !PT ;  /* 0x000000ffa8a87812 */ /* 0x000fe200078ec0ff */
[----:B------:R-:W-:Y:S04]  /*c610*/  STG.E.U16 [R184.64+0x40], R139 ;  /* 0x0000408bb8007986 */ /* 0x000fe8000c101514 */
[----:B------:R3:W-:Y:S01]  /*c620*/  STG.E.U16 [R184.64+0x42], R138 ;  /* 0x0000428ab8007986 */ /* 0x0007e2000c101514 */
[----:B-1----:R-:W-:Y:S03]  /*c630*/  SHF.R.U32.HI R141, RZ, 0x18, R152 ;  /* 0x00000018ff8d7819 */ /* 0x002fe60000011698 */
[----:B------:R-:W-:Y:S01]  /*c640*/  STG.E.U16 [R182.64+0x50], R137 ;  /* 0x00005089b6007986 */ /* 0x000fe2000c101514 */
[----:B------:R-:W-:Y:S01]  /*c650*/  ISETP.GE.U32.AND P5, PT, R181, R141, PT ;  /* 0x0000008db500720c */ /* 0x000fe20003fa6070 */
[----:B--2---:R-:W-:Y:S02]  /*c660*/  IMAD.MOV.U32 R140, RZ, RZ, R172 ;  /* 0x000000ffff8c7224 */ /* 0x004fe400078e00ac */
[----:B------:R-:W-:Y:S01]  /*c670*/  STG.E.U16 [R182.64+0x52], R136 ;  /* 0x00005288b6007986 */ /* 0x000fe2000c101514 */
[----:B------:R-:W-:Y:S01]  /*c680*/  IMAD.MOV.U32 R141, RZ, RZ, R173 ;  /* 0x000000ffff8d7224 */ /* 0x000fe200078e00ad */
[----:B----4-:R-:W-:Y:S01]  /*c690*/  PRMT R3, R158, 0x7632, R3 ;  /* 0x000076329e037816 */ /* 0x010fe20000000003 */
[----:B------:R-:W-:Y:S01]  /*c6a0*/  IMAD.WIDE.U32 R172, R142, -0x2daee0ad, RZ ;  /* 0xd2511f538eac7825 */ /* 0x000fe200078e00ff */
[----:B------:R1:W-:Y:S02]  /*c6b0*/  STG.E.U16 [R184.64+0x50], R160 ;  /* 0x000050a0b8007986 */ /* 0x0003e4000c101514 */
[----:B------:R-:W-:Y:S01]  /*c6c0*/  PRMT R156, R158, 0x5410, R3 ;  /* 0x000054109e9c7816 */ /* 0x000fe20000000003 */
[----:B------:R-:W-:Y:S01]  /*c6d0*/  IMAD.MOV.U32 R142, RZ, RZ, R140 ;  /* 0x000000ffff8e7224 */ /* 0x000fe200078e008c */
[C-C-:B------:R-:W-:Y:S01]  /*c6e0*/  LOP3.LUT R174, R173.reuse, UR29, R170.reuse, 0x96, !PT ;  /* 0x0000001dadae7c12 */ /* 0x140fe2000f8e96aa */
[----:B------:R-:W-:Y:S01]  /*c6f0*/  IMAD.MOV.U32 R143, RZ, RZ, R141 ;  /* 0x000000ffff8f7224 */ /* 0x000fe200078e008d */
[----:B------:R-:W-:Y:S01]  /*c700*/  LOP3.LUT R170, R173, UR29, R170, 0x96, !PT ;  /* 0x0000001dadaa7c12 */ /* 0x000fe2000f8e96aa */
[----:B------:R-:W-:Y:S01]  /*c710*/  @!P5 HADD2 R217, -R157.H0_H0, -RZ.H0_H0 ;  /* 0xa00000ff9dd9d230 */ /* 0x000fe20000000900 */
[C---:B------:R-:W-:Y:S02]  /*c720*/  LOP3.LUT R140, R174.reuse, 0xff, RZ, 0xc0, !PT ;  /* 0x000000ffae8c7812 */ /* 0x040fe400078ec0ff */
[----:B------:R-:W-:Y:S02]  /*c730*/  LOP3.LUT R141, R174, 0xffff, RZ, 0xc0, !PT ;  /* 0x0000ffffae8d7812 */ /* 0x000fe400078ec0ff */
[----:B------:R-:W-:Y:S01]  /*c740*/  ISETP.GE.U32.AND P6, PT, R181, R140, PT ;  /* 0x0000008cb500720c */ /* 0x000fe20003fc6070 */
[----:B------:R-:W-:Y:S01]  /*c750*/  FADD.FTZ R140, R180, R147 ;  /* 0x00000093b48c7221 */ /* 0x000fe20000010000 */
[----:B------:R-:W-:Y:S02]  /*c760*/  SHF.R.U32.HI R141, RZ, 0x8, R141 ;  /* 0x00000008ff8d7819 */ /* 0x000fe4000001168d */
[----:B---3--:R-:W-:Y:S02]  /*c770*/  LOP3.LUT R138, R172, 0xff, RZ, 0xc0, !PT ;  /* 0x000000ffac8a7812 */ /* 0x008fe400078ec0ff */
[----:B------:R-:W-:Y:S02]  /*c780*/  LOP3.LUT R139, R141, 0xffff, RZ, 0xc0, !PT ;  /* 0x0000ffff8d8b7812 */ /* 0x000fe400078ec0ff */
[C---:B------:R-:W-:Y:S01]  /*c790*/  F2FP.PACK_AB R180, R163.reuse, R180 ;  /* 0x000000b4a3b4723e */ /* 0x040fe200000000ff */
[----:B------:R-:W-:Y:S01]  /*c7a0*/  FADD.FTZ R163, R163, R140 ;  /* 0x0000008ca3a37221 */ /* 0x000fe20000010000 */
[----:B------:R-:W-:Y:S02]  /*c7b0*/  SHF.R.U32.HI R140, RZ, 0x18, R186 ;  /* 0x00000018ff8c7819 */ /* 0x000fe400000116ba */
[----:B------:R-:W-:Y:S01]  /*c7c0*/  SHF.R.U32.HI R141, RZ, 0x18, R176 ;  /* 0x00000018ff8d7819 */ /* 0x000fe200000116b0 */
[----:B------:R-:W-:Y:S01]  /*c7d0*/  @!P6 HADD2 R225, -R158.H0_H0, -RZ.H0_H0 ;  /* 0xa00000ff9ee1e230 */ /* 0x000fe20000000900 */
[----:B------:R-:W-:Y:S01]  /*c7e0*/  @!P5 PRMT R157, R217, 0x5410, RZ ;  /* 0x00005410d99dd816 */ /* 0x000fe200000000ff */
[----:B-1----:R-:W-:Y:S01]  /*c7f0*/  FADD.FTZ R160, R166, R163 ;  /* 0x000000a3a6a07221 */ /* 0x002fe20000010000 */
[----:B------:R-:W-:Y:S02]  /*c800*/  SHF.R.U32.HI R147, RZ, 0x10, R150 ;  /* 0x00000010ff937819 */ /* 0x000fe40000011696 */
[----:B------:R-:W-:Y:S01]  /*c810*/  @!P6 PRMT R158, R225, 0x5410, RZ ;  /* 0x00005410e19ee816 */ /* 0x000fe200000000ff */
[----:B------:R-:W-:Y:S01]  /*c820*/  STG.E.U16 [R184.64+0x52], R157 ;  /* 0x0000529db8007986 */ /* 0x000fe2000c101514 */
[----:B------:R-:W-:Y:S02]  /*c830*/  ISETP.GE.U32.AND P6, PT, R181, R139, PT ;  /* 0x0000008bb500720c */ /* 0x000fe40003fc6070 */
[----:B------:R-:W-:Y:S01]  /*c840*/  LOP3.LUT R139, R187, UR30, R142, 0x96, !PT ;  /* 0x0000001ebb8b7c12 */ /* 0x000fe2000f8e968e */
[----:B------:R-:W-:Y:S01]  /*c850*/  STG.E.U16 [R182.64+0x60], R158 ;  /* 0x0000609eb6007986 */ /* 0x000fe2000c101514 */
[----:B------:R-:W-:Y:S02]  /*c860*/  LOP3.LUT R147, R147, 0xff, RZ, 0xc0, !PT ;  /* 0x000000ff93937812 */ /* 0x000fe400078ec0ff */
[----:B------:R-:W-:Y:S02]  /*c870*/  LOP3.LUT R137, R139, 0xffff, RZ, 0xc0, !PT ;  /* 0x0000ffff8b897812 */ /* 0x000fe400078ec0ff */
[--C-:B------:R-:W-:Y:S02]  /*c880*/  SHF.R.U32.HI R165, RZ, 0x10, R174.reuse ;  /* 0x00000010ffa57819 */ /* 0x100fe400000116ae */
[----:B------:R-:W-:Y:S02]  /*c890*/  SHF.R.U32.HI R137, RZ, 0x8, R137 ;  /* 0x00000008ff897819 */ /* 0x000fe40000011689 */
[----:B------:R-:W-:Y:S01]  /*c8a0*/  SHF.R.U32.HI R174, RZ, 0x18, R174 ;  /* 0x00000018ffae7819 */ /* 0x000fe200000116ae */
[----:B------:R-:W-:Y:S01]  /*c8b0*/  @!P6 HADD2 R220, -R3.H0_H0, -RZ.H0_H0 ;  /* 0xa00000ff03dce230 */ /* 0x000fe20000000900 */
[----:B------:R-:W-:Y:S02]  /*c8c0*/  LOP3.LUT R165, R165, 0xff, RZ, 0xc0, !PT ;  /* 0x000000ffa5a57812 */ /* 0x000fe400078ec0ff */
[----:B------:R-:W-:Y:S02]  /*c8d0*/  PRMT R179, R180, 0x7632, R179 ;  /* 0x00007632b4b37816 */ /* 0x000fe400000000b3 */
[----:B------:R-:W-:Y:S02]  /*c8e0*/  @!P6 PRMT R3, R220, 0x5410, RZ ;  /* 0x00005410dc03e816 */ /* 0x000fe400000000ff */
[----:B------:R-:W-:Y:S02]  /*c8f0*/  ISETP.GE.U32.AND P6, PT, R181, R138, PT ;  /* 0x0000008ab500720c */ /* 0x000fe40003fc6070 */
[----:B------:R-:W-:Y:S01]  /*c900*/  LOP3.LUT R138, R139, 0xff, RZ, 0xc0, !PT ;  /* 0x000000ff8b8a7812 */ /* 0x000fe200078ec0ff */
[----:B------:R1:W-:Y:S01]  /*c910*/  STG.E.U16 [R182.64+0x62], R3 ;  /* 0x00006203b6007986 */ /* 0x0003e2000c101514 */
[----:B------:R-:W-:Y:S02]  /*c920*/  MUFU.EX2 R181, R164 ;  /* 0x000000a400b57308 */ /* 0x000fe40000000800 */
[----:B------:R-:W-:Y:S02]  /*c930*/  PRMT R137, R138, 0x5410, R137 ;  /* 0x000054108a897816 */ /* 0x000fe40000000089 */
[--C-:B------:R-:W-:Y:S02]  /*c940*/  SHF.R.U32.HI R138, RZ, 0x10, R139.reuse ;  /* 0x00000010ff8a7819 */ /* 0x100fe4000001168b */
[----:B------:R-:W-:Y:S01]  /*c950*/  SHF.R.U32.HI R139, RZ, 0x18, R139 ;  /* 0x00000018ff8b7819 */ /* 0x000fe2000001168b */
[--C-:B------:R-:W-:Y:S01]  /*c960*/  HSET2.LE.AND R137, R137, R175.reuse, PT ;  /* 0x000000af89897233 */ /* 0x100fe20003803000 */
[----:B------:R-:W-:Y:S04]  /*c970*/  LOP3.LUT R138, R138, 0xff, RZ, 0xc0, !PT ;  /* 0x000000ff8a8a7812 */ /* 0x000fe800078ec0ff */
[----:B------:R-:W-:Y:S02]  /*c980*/  PRMT R136, R138, 0x5410, R139 ;  /* 0x000054108a887816 */ /* 0x000fe4000000008b */
[C---:B------:R-:W-:Y:S01]  /*c990*/  LOP3.LUT R139, R186.reuse, 0xffff, RZ, 0xc0, !PT ;  /* 0x0000ffffba8b7812 */ /* 0x040fe200078ec0ff */
[----:B------:R-:W-:Y:S01]  /*c9a0*/  FADD.FTZ R187, R169, R171 ;  /* 0x000000aba9bb7221 */ /* 0x000fe20000010000 */
        /* <DEDUP_REMOVED lines=8> */
[----:B------:R-:W-:Y:S01]  /*ca30*/  LOP3.LUT R139, R139, 0xff, RZ, 0xc0, !PT ;  /* 0x000000ff8b8b7812 */ /* 0x000fe200078ec0ff */
[----:B------:R-:W2:Y:S01]  /*ca40*/  MUFU.EX2 R186, R167 ;  /* 0x000000a700ba7308 */ /* 0x000ea20000000800 */
[----:B-1----:R-:W-:Y:S02]  /*ca50*/  IMAD.MOV.U32 R3, RZ, RZ, R2 ;  /* 0x000000ffff037224 */ /* 0x002fe400078e0002 */
[----:B------:R-:W-:Y:S02]  /*ca60*/  PRMT R140, R139, 0x5410, R140 ;  /* 0x000054108b8c7816 */ /* 0x000fe4000000008c */
[----:B------:R-:W-:Y:S02]  /*ca70*/  LOP3.LUT R134, R137, R134, RZ, 0xc0, !PT ;  /* 0x0000008689867212 */ /* 0x000fe400078ec0ff */
[----:B------:R-:W1:Y:S01]  /*ca80*/  LDSM.16.MT88.4 R136, [R208+0x18000] ;  /* 0x01800000d088783b */ /* 0x000e620000004200 */
[--C-:B------:R-:W-:Y:S05]  /*ca90*/  HSET2.LE.AND R140, R140, R175.reuse, PT ;  /* 0x000000af8c8c7233 */ /* 0x100fea0003803000 */
[----:B------:R-:W-:Y:S02]  /*caa0*/  LOP3.LUT R135, R140, R135, RZ, 0xc0, !PT ;  /* 0x000000878c877212 */ /* 0x000fe400078ec0ff */
[C---:B------:R-:W-:Y:S02]  /*cab0*/  LOP3.LUT R140, R150.reuse, 0xffff, RZ, 0xc0, !PT ;  /* 0x0000ffff968c7812 */ /* 0x040fe400078ec0ff */
[----:B------:R-:W-:Y:S02]  /*cac0*/  LOP3.LUT R151, R150, 0xff, RZ, 0xc0, !PT ;  /* 0x000000ff96977812 */ /* 0x000fe400078ec0ff */
[----:B------:R-:W-:Y:S02]  /*cad0*/  SHF.R.U32.HI R150, RZ, 0x18, R150 ;  /* 0x00000018ff967819 */ /* 0x000fe40000011696 */
[----:B------:R-:W-:Y:S02]  /*cae0*/  SHF.R.U32.HI R140, RZ, 0x8, R140 ;  /* 0x00000008ff8c7819 */ /* 0x000fe4000001168c */
[----:B------:R-:W-:Y:S02]  /*caf0*/  PRMT R150, R147, 0x5410, R150 ;  /* 0x0000541093967816 */ /* 0x000fe40000000096 */
[----:B--2---:R-:W-:Y:S02]  /*cb00*/  F2FP.PACK_AB R177, R186, R169 ;  /* 0x000000a9bab1723e */ /* 0x004fe400000000ff */
[----:B------:R-:W-:Y:S01]  /*cb10*/  SHF.R.U32.HI R167, RZ, 0x18, R172 ;  /* 0x00000018ffa77819 */ /* 0x000fe200000116ac */
[--C-:B------:R-:W-:Y:S01]  /*cb20*/  HSET2.LE.AND R150, R150, R175.reuse, PT ;  /* 0x000000af96967233 */ /* 0x100fe20003803000 */
[----:B------:R-:W-:Y:S01]  /*cb30*/  PRMT R151, R151, 0x5410, R140 ;  /* 0x0000541097977816 */ /* 0x000fe2000000008c */
[----:B------:R-:W-:Y:S01]  /*cb40*/  @!P6 HADD2 R218, -R177.H0_H0, -RZ.H0_H0 ;  /* 0xa00000ffb1dae230 */ /* 0x000fe20000000900 */
[----:B------:R-:W-:Y:S02]  /*cb50*/  LOP3.LUT R140, R176, 0xffff, RZ, 0xc0, !PT ;  /* 0x0000ffffb08c7812 */ /* 0x000fe400078ec0ff */
[----:B------:R-:W-:Y:S02]  /*cb60*/  PRMT R178, R177, 0x7632, R178 ;  /* 0x00007632b1b27816 */ /* 0x000fe400000000b2 */
[----:B------:R-:W-:Y:S04]  /*cb70*/  SHF.R.U32.HI R142, RZ, 0x8, R140 ;  /* 0x00000008ff8e7819 */ /* 0x000fe8000001168c */
[----:B------:R-:W-:Y:S01]  /*cb80*/  PRMT R155, R155, 0x5410, R142 ;  /* 0x000054109b9b7816 */ /* 0x000fe2000000008e */
        /* <DEDUP_REMOVED lines=48> */
[----:B------:R-:W-:Y:S03]  /*ce90*/  F2FP.PACK_AB R176, R181, R166 ;  /* 0x000000a6b5b0723e */ /* 0x000fe600000000ff */
[----:B------:R-:W-:Y:S02]  /*cea0*/  LOP3.LUT R140, R136, 0xff, RZ, 0xc0, !PT ;  /* 0x000000ff888c7812 */ /* 0x000fe400078ec0ff */
[----:B------:R-:W1:Y:S01]  /*ceb0*/  LDSM.16.MT88.4 R136, [R208+0x18800] ;  /* 0x01880000d088783b */ /* 0x000e620000004200 */
[--C-:B------:R-:W-:Y:S01]  /*cec0*/  HSET2.LE.AND R135, R155, R175.reuse, PT ;  /* 0x000000af9b877233 */ /* 0x100fe20003803000 */
[----:B------:R-:W-:Y:S01]  /*ced0*/  PRMT R133, R140, 0x5410, R141 ;  /* 0x000054108c857816 */ /* 0x000fe2000000008d */
[--C-:B------:R-:W-:Y:S03]  /*cee0*/  HSET2.LE.AND R134, R151, R175.reuse, PT ;  /* 0x000000af97867233 */ /* 0x100fe60003803000 */
[----:B------:R-:W-:Y:S01]  /*cef0*/  LOP3.LUT R132, R135, R146, RZ, 0xc0, !PT ;  /* 0x0000009287847212 */ /* 0x000fe200078ec0ff */
[--C-:B------:R-:W-:Y:S01]  /*cf00*/  HSET2.LE.AND R133, R133, R175.reuse, PT ;  /* 0x000000af85857233 */ /* 0x100fe20003803000 */
[----:B------:R-:W2:Y:S01]  /*cf10*/  LDSM.16.MT88.4 R140, [R206+0x18800] ;  /* 0x01880000ce8c783b */ /* 0x000ea20000004200 */
[----:B------:R-:W-:Y:S02]  /*cf20*/  LOP3.LUT R134, R134, R145, RZ, 0xc0, !PT ;  /* 0x0000009186867212 */ /* 0x000fe400078ec0ff */
[----:B------:R-:W-:Y:S02]  /*cf30*/  LOP3.LUT R135, R150, R149, RZ, 0xc0, !PT ;  /* 0x0000009596877212 */ /* 0x000fe400078ec0ff */
[----:B------:R-:W-:Y:S02]  /*cf40*/  LOP3.LUT R133, R133, R144, RZ, 0xc0, !PT ;  /* 0x0000009085857212 */ /* 0x000fe400078ec0ff */
[C---:B------:R-:W-:Y:S01]  /*cf50*/  LOP3.LUT R149, R154.reuse, 0xff, RZ, 0xc0, !PT ;  /* 0x000000ff9a957812 */ /* 0x040fe200078ec0ff */
[----:B------:R-:W3:Y:S04]  /*cf60*/  LDSM.16.MT88.4 R144, [R205+0x18800] ;  /* 0x01880000cd90783b */ /* 0x000ee80000004200 */
        /* <DEDUP_REMOVED lines=40> */
[----:B------:R-:W-:Y:S01]  /*d1f0*/  LOP3.LUT R140, R154, 0xffff, RZ, 0xc0, !PT ;  /* 0x0000ffff9a8c7812 */ /* 0x000fe200078ec0ff */
[C---:B------:R-:W-:Y:S01]  /*d200*/  HMMA.16816.F32 R112, R132.reuse, R142, R112 ;  /* 0x0000008e8470723c */ /* 0x040fe20000001870 */
[--C-:B------:R-:W-:Y:S04]  /*d210*/  SHF.R.U32.HI R141, RZ, 0x10, R152.reuse ;  /* 0x00000010ff8d7819 */ /* 0x100fe80000011698 */
[----:B------:R-:W-:Y:S02]  /*d220*/  LOP3.LUT R151, R141, 0xff, RZ, 0xc0, !PT ;  /* 0x000000ff8d977812 */ /* 0x000fe400078ec0ff */
[C---:B------:R-:W-:Y:S01]  /*d230*/  LOP3.LUT R143, R152.reuse, 0xff, RZ, 0xc0, !PT ;  /* 0x000000ff988f7812 */ /* 0x040fe200078ec0ff */
[C---:B---3--:R-:W-:Y:S01]  /*d240*/  HMMA.16816.F32 R116, R132.reuse, R144, R116 ;  /* 0x000000908474723c */ /* 0x048fe20000001874 */
[----:B------:R-:W-:Y:S04]  /*d250*/  SHF.R.U32.HI R142, RZ, 0x18, R152 ;  /* 0x00000018ff8e7819 */ /* 0x000fe80000011698 */
[----:B------:R-:W-:Y:S02]  /*d260*/  PRMT R142, R151, 0x5410, R142 ;  /* 0x00005410978e7816 */ /* 0x000fe4000000008e */
[----:B------:R-:W-:Y:S01]  /*d270*/  SHF.R.U32.HI R144, RZ, 0x8, R140 ;  /* 0x00000008ff907819 */ /* 0x000fe2000001168c */
[C---:B------:R-:W-:Y:S01]  /*d280*/  HMMA.16816.F32 R120, R132.reuse, R146, R120 ;  /* 0x000000928478723c */ /* 0x040fe20000001878 */
[----:B------:R-:W-:Y:S03]  /*d290*/  LOP3.LUT R140, R152, 0xffff, RZ, 0xc0, !PT ;  /* 0x0000ffff988c7812 */ /* 0x000fe600078ec0ff */
[----:B------:R-:W-:Y:S02]  /*d2a0*/  PRMT R149, R149, 0x5410, R144 ;  /* 0x0000541095957816 */ /* 0x000fe40000000090 */
[----:B------:R-:W2:Y:S01]  /*d2b0*/  LDSM.16.MT88.4 R144, [R208+0x19000] ;  /* 0x01900000d090783b */ /* 0x000ea20000004200 */
[----:B------:R-:W-:Y:S01]  /*d2c0*/  SHF.R.U32.HI R140, RZ, 0x8, R140 ;  /* 0x00000008ff8c7819 */ /* 0x000fe2000001168c */
[C---:B-1----:R-:W-:Y:S01]  /*d2d0*/  HMMA.16816.F32 R124, R132.reuse, R136, R124 ;  /* 0x00000088847c723c */ /* 0x042fe2000000187c */
[--C-:B------:R-:W-:Y:S03]  /*d2e0*/  HSET2.LE.AND R141, R149, R175.reuse, PT ;  /* 0x000000af958d7233 */ /* 0x100fe60003803000 */
[----:B------:R-:W-:Y:S02]  /*d2f0*/  PRMT R143, R143, 0x5410, R140 ;  /* 0x000054108f8f7816 */ /* 0x000fe4000000008c */
[----:B------:R-:W-:Y:S01]  /*d300*/  SHF.R.U32.HI R153, RZ, 0x18, R154 ;  /* 0x00000018ff997819 */ /* 0x000fe2000001169a */
[--C-:B------:R-:W-:Y:S01]  /*d310*/  HSET2.LE.AND R136, R142, R175.reuse, PT ;  /* 0x000000af8e887233 */ /* 0x100fe20003803000 */
[----:B------:R-:W-:Y:S01]  /*d320*/  HMMA.16816.F32 R128, R132, R138, R128 ;  /* 0x0000008a8480723c */ /* 0x000fe20000001880 */
[----:B------:R-:W-:Y:S01]  /*d330*/  LOP3.LUT R140, R141, R148, RZ, 0xc0, !PT ;  /* 0x000000948d8c7212 */ /* 0x000fe200078ec0ff */
[----:B------:R-:W-:Y:S02]  /*d340*/  LDSM.16.MT88.4 R132, [R204+0x19000] ;  /* 0x01900000cc84783b */ /* 0x000fe40000004200 */
[----:B------:R-:W-:Y:S01]  /*d350*/  PRMT R168, R168, 0x5410, R153 ;  /* 0x00005410a8a87816 */ /* 0x000fe20000000099 */
[--C-:B------:R-:W-:Y:S01]  /*d360*/  HSET2.LE.AND R137, R143, R175.reuse, PT ;  /* 0x000000af8f897233 */ /* 0x100fe20003803000 */
[----:B------:R-:W-:Y:S03]  /*d370*/  LOP3.LUT R143, R136, R159, RZ, 0xc0, !PT ;  /* 0x0000009f888f7212 */ /* 0x000fe600078ec0ff */
[--C-:B------:R-:W-:Y:S01]  /*d380*/  HSET2.LE.AND R168, R168, R175.reuse, PT ;  /* 0x000000afa8a87233 */ /* 0x100fe20003803000 */
[----:B------:R-:W1:Y:S02]  /*d390*/  LDSM.16.MT88.4 R148, [R206+0x19000] ;  /* 0x01900000ce94783b */ /* 0x000e640000004200 */
[----:B------:R-:W-:Y:S02]  /*d3a0*/  LOP3.LUT R142, R137, R162, RZ, 0xc0, !PT ;  /* 0x000000a2898e7212 */ /* 0x000fe400078ec0ff */
[----:B------:R-:W-:Y:S01]  /*d3b0*/  LOP3.LUT R141, R168, R161, RZ, 0xc0, !PT ;  /* 0x000000a1a88d7212 */ /* 0x000fe200078ec0ff */
[----:B------:R-:W3:Y:S03]  /*d3c0*/  LDC.U8 R162, c[0x0][0x2d8] ;  /* 0x0000b600ffa27b82 */ /* 0x000ee60000000000 */
[----:B------:R-:W4:Y:S08]  /*d3d0*/  LDSM.16.MT88.4 R152, [R205+0x19000] ;  /* 0x01900000cd98783b */ /* 0x000f300000004200 */
[----:B------:R-:W4:Y:S01]  /*d3e0*/  LDSM.16.MT88.4 R136, [R208+0x1b000] ;  /* 0x01b00000d088783b */ /* 0x000f220000004200 */
[C---:B--2---:R-:W-:Y:S08]  /*d3f0*/  HMMA.16816.F32 R4, R140.reuse, R144, R4 ;  /* 0x000000908c04723c */ /* 0x044ff00000001804 */
[C---:B------:R-:W-:Y:S01]  /*d400*/  HMMA.16816.F32 R8, R140.reuse, R146, R8 ;  /* 0x000000928c08723c */ /* 0x040fe20000001808 */
[----:B------:R-:W2:Y:S01]  /*d410*/  LDSM.16.MT88.4 R144, [R206+0x1b000] ;  /* 0x01b00000ce90783b */ /* 0x000ea20000004200 */
[----:B---3--:R-:W-:Y:S06]  /*d420*/  ISETP.GE.U32.AND P0, PT, R162, R174, PT ;  /* 0x000000aea200720c */ /* 0x008fec0003f06070 */
[C---:B-1----:R-:W-:Y:S07]  /*d430*/  HMMA.16816.F32 R12, R140.reuse, R148, R12 ;  /* 0x000000948c0c723c */ /* 0x042fee000000180c */
[----:B------:R-:W-:Y:S01]  /*d440*/  @!P0 HADD2 R215, -R179.H0_H0, -RZ.H0_H0 ;  /* 0xa00000ffb3d78230 */ /* 0x000fe20000000900 */
        /* <DEDUP_REMOVED lines=29> */
[C---:B-1----:R-:W-:Y:S07]  /*d620*/  HMMA.16816.F32 R92, R140.reuse, R148, R92 ;  /* 0x000000948c5c723c */ /* 0x042fee000000185c */
[----:B------:R-:W-:Y:S01]  /*d630*/  LOP3.LUT R148, R172, 0xffff, RZ, 0xc0, !PT ;  /* 0x0000ffffac947812 */ /* 0x000fe200078ec0ff */
[C---:B------:R-:W-:Y:S04]  /*d640*/  HMMA.16816.F32 R96, R140.reuse, R150, R96 ;  /* 0x000000968c60723c */ /* 0x040fe80000001860 */
[----:B------:R-:W-:Y:S04]  /*d650*/  SHF.R.U32.HI R148, RZ, 0x8, R148 ;  /* 0x00000008ff947819 */ /* 0x000fe80000011694 */
[C---:B---3--:R-:W-:Y:S01]  /*d660*/  HMMA.16816.F32 R100, R140.reuse, R152, R100 ;  /* 0x000000988c64723c */ /* 0x048fe20000001864 */
[----:B------:R-:W-:Y:S04]  /*d670*/  LOP3.LUT R148, R148, 0xffff, RZ, 0xc0, !PT ;  /* 0x0000ffff94947812 */ /* 0x000fe800078ec0ff */
[----:B------:R-:W-:Y:S02]  /*d680*/  ISETP.GE.U32.AND P5, PT, R162, R148, PT ;  /* 0x00000094a200720c */ /* 0x000fe40003fa6070 */
[----:B------:R-:W1:Y:S01]  /*d690*/  LDSM.16.MT88.4 R148, [R208+0x19800] ;  /* 0x01980000d094783b */ /* 0x000e620000004200 */
[C---:B------:R-:W-:Y:S08]  /*d6a0*/  HMMA.16816.F32 R104, R140.reuse, R154, R104 ;  /* 0x0000009a8c68723c */ /* 0x040ff00000001868 */
[C---:B----4-:R-:W-:Y:S04]  /*d6b0*/  HMMA.16816.F32 R108, R140.reuse, R132, R108 ;  /* 0x000000848c6c723c */ /* 0x050fe8000000186c */
[----:B------:R-:W-:Y:S03]  /*d6c0*/  @!P5 HADD2 R219, -R178.H0_H0, -RZ.H0_H0 ;  /* 0xa00000ffb2dbd230 */ /* 0x000fe60000000900 */
[----:B------:R-:W-:Y:S01]  /*d6d0*/  SHF.R.U32.HI R133, RZ, 0x10, R172 ;  /* 0x00000010ff857819 */ /* 0x000fe200000116ac */
[C---:B------:R-:W-:Y:S01]  /*d6e0*/  HMMA.16816.F32 R112, R140.reuse, R134, R112 ;  /* 0x000000868c70723c */ /* 0x040fe20000001870 */
[----:B------:R-:W-:Y:S03]  /*d6f0*/  PRMT R132, R177, 0x5410, R178 ;  /* 0x00005410b1847816 */ /* 0x000fe600000000b2 */
[----:B------:R-:W-:Y:S02]  /*d700*/  @!P6 PRMT R177, R218, 0x5410, RZ ;  /* 0x00005410dab1e816 */ /* 0x000fe400000000ff */
[----:B------:R-:W-:Y:S02]  /*d710*/  ISETP.GE.U32.AND P6, PT, R162, R165, PT ;  /* 0x000000a5a200720c */ /* 0x000fe40003fc6070 */
[C---:B------:R-:W-:Y:S01]  /*d720*/  HMMA.16816.F32 R116, R140.reuse, R136, R116 ;  /* 0x000000888c74723c */ /* 0x040fe20000001874 */
[--C-:B------:R-:W-:Y:S03]  /*d730*/  SHF.R.U32.HI R134, RZ, 0x10, R172.reuse ;  /* 0x00000010ff867819 */ /* 0x100fe600000116ac */
[----:B------:R-:W-:Y:S02]  /*d740*/  SHF.R.U32.HI R135, RZ, 0x18, R172 ;  /* 0x00000018ff877819 */ /* 0x000fe400000116ac */
[----:B------:R-:W-:Y:S02]  /*d750*/  LOP3.LUT R152, R134, 0xff, RZ, 0xc0, !PT ;  /* 0x000000ff86987812 */ /* 0x000fe400078ec0ff */
[C---:B------:R-:W-:Y:S01]  /*d760*/  HMMA.16816.F32 R120, R140.reuse, R138, R120 ;  /* 0x0000008a8c78723c */ /* 0x040fe20000001878 */
[----:B------:R-:W-:Y:S03]  /*d770*/  LOP3.LUT R133, R133, 0xff, RZ, 0xc0, !PT ;  /* 0x000000ff85857812 */ /* 0x000fe600078ec0ff */
[----:B------:R-:W-:Y:S01]  /*d780*/  @!P6 HADD2 R216, -R180.H0_H0, -RZ.H0_H0 ;  /* 0xa00000ffb4d8e230 */ /* 0x000fe20000000900 */
[----:B------:R-:W-:Y:S02]  /*d790*/  PRMT R167, R152, 0x5410, R167 ;  /* 0x0000541098a77816 */ /* 0x000fe400000000a7 */
[----:B------:R-:W-:Y:S01]  /*d7a0*/  LOP3.LUT R139, R170, 0xffff, RZ, 0xc0, !PT ;  /* 0x0000ffffaa8b7812 */ /* 0x000fe200078ec0ff */
[C---:B--2---:R-:W-:Y:S01]  /*d7b0*/  HMMA.16816.F32 R124, R140.reuse, R144, R124 ;  /* 0x000000908c7c723c */ /* 0x044fe2000000187c */
[--C-:B------:R-:W-:Y:S01]  /*d7c0*/  SHF.R.U32.HI R134, RZ, 0x10, R170.reuse ;  /* 0x00000010ff867819 */ /* 0x100fe200000116aa */
[----:B------:R-:W2:Y:S02]  /*d7d0*/  LDSM.16.MT88.4 R152, [R206+0x19800] ;  /* 0x01980000ce98783b */ /* 0x000ea40000004200 */
[----:B------:R-:W-:Y:S01]  /*d7e0*/  PRMT R165, R180, 0x5410, R179 ;  /* 0x00005410b4a57816 */ /* 0x000fe200000000b3 */
[--C-:B------:R-:W-:Y:S01]  /*d7f0*/  HSET2.LE.AND R167, R167, R175.reuse, PT ;  /* 0x000000afa7a77233 */ /* 0x100fe20003803000 */
[----:B------:R-:W-:Y:S02]  /*d800*/  @!P6 PRMT R180, R216, 0x5410, RZ ;  /* 0x00005410d8b4e816 */ /* 0x000fe400000000ff */
[----:B------:R-:W-:Y:S01]  /*d810*/  HMMA.16816.F32 R128, R140, R146, R128 ;  /* 0x000000928c80723c */ /* 0x000fe20000001880 */
[----:B------:R-:W-:Y:S02]  /*d820*/  ISETP.GE.U32.AND P6, PT, R162, R133, PT ;  /* 0x00000085a200720c */ /* 0x000fe40003fc6070 */
[----:B------:R-:W-:Y:S01]  /*d830*/  STG.E.U16 [R184.64+0x60], R180 ;  /* 0x000060b4b8007986 */ /* 0x000fe2000c101514 */
[----:B------:R-:W-:Y:S02]  /*d840*/  LOP3.LUT R133, R172, 0xffff, RZ, 0xc0, !PT ;  /* 0x0000ffffac857812 */ /* 0x000fe400078ec0ff */
[----:B------:R-:W-:Y:S02]  /*d850*/  LOP3.LUT R138, R170, 0xff, RZ, 0xc0, !PT ;  /* 0x000000ffaa8a7812 */ /* 0x000fe400078ec0ff */
[----:B------:R-:W-:Y:S04]  /*d860*/  SHF.R.U32.HI R139, RZ, 0x8, R139 ;  /* 0x00000008ff8b7819 */ /* 0x000fe8000001168b */
[----:B------:R-:W-:Y:S02]  /*d870*/  LOP3.LUT R136, R172, 0xff, RZ, 0xc0, !PT ;  /* 0x000000ffac887812 */ /* 0x000fe400078ec0ff */
[----:B------:R-:W-:Y:S01]  /*d880*/  SHF.R.U32.HI R137, RZ, 0x18, R170 ;  /* 0x00000018ff897819 */ /* 0x000fe200000116aa */
[----:B------:R-:W-:Y:S01]  /*d890*/  @!P6 HADD2 R224, -R176.H0_H0, -RZ.H0_H0 ;  /* 0xa00000ffb0e0e230 */ /* 0x000fe20000000900 */
[----:B------:R-:W-:Y:S01]  /*d8a0*/  SHF.R.U32.HI R133, RZ, 0x8, R133 ;  /* 0x00000008ff857819 */ /* 0x000fe20000011685 */
[----:B------:R-:W-:Y:S01]  /*d8b0*/  LDSM.16.MT88.4 R168, [R206+0x1b800] ;  /* 0x01b80000cea8783b */ /* 0x000fe20000004200 */
[----:B------:R-:W-:Y:S02]  /*d8c0*/  LOP3.LUT R134, R134, 0xff, RZ, 0xc0, !PT ;  /* 0x000000ff86867812 */ /* 0x000fe400078ec0ff */
[----:B------:R-:W-:Y:S02]  /*d8d0*/  @!P0 PRMT R179, R215, 0x5410, RZ ;  /* 0x00005410d7b38816 */ /* 0x000fe400000000ff */
[----:B------:R-:W-:Y:S02]  /*d8e0*/  ISETP.GE.U32.AND P0, PT, R162, R135, PT ;  /* 0x00000087a200720c */ /* 0x000fe40003f06070 */
[----:B------:R-:W-:Y:S01]  /*d8f0*/  PRMT R135, R138, 0x5410, R139 ;  /* 0x000054108a877816 */ /* 0x000fe2000000008b */
[----:B------:R-:W-:Y:S01]  /*d900*/  STG.E.U16 [R184.64+0x62], R179 ;  /* 0x000062b3b8007986 */ /* 0x000fe2000c101514 */
[----:B------:R-:W-:Y:S02]  /*d910*/  PRMT R133, R136, 0x5410, R133 ;  /* 0x0000541088857816 */ /* 0x000fe40000000085 */
[----:B------:R-:W-:Y:S01]  /*d920*/  PRMT R134, R134, 0x5410, R137 ;  /* 0x0000541086867816 */ /* 0x000fe20000000089 */
[--C-:B------:R-:W-:Y:S01]  /*d930*/  HSET2.LE.AND R135, R135, R175.reuse, PT ;  /* 0x000000af87877233 */ /* 0x100fe20003803000 */
[----:B------:R-:W-:Y:S01]  /*d940*/  LOP3.LUT R167, R167, R176, RZ, 0xc0, !PT ;  /* 0x000000b0a7a77212 */ /* 0x000fe200078ec0ff */
[--C-:B------:R-:W-:Y:S01]  /*d950*/  HSET2.LE.AND R133, R133, R175.reuse, PT ;  /* 0x000000af85857233 */ /* 0x100fe20003803000 */
[----:B------:R-:W-:Y:S01]  /*d960*/  STG.E.U16 [R182.64+0x70], R177 ;  /* 0x000070b1b6007986 */ /* 0x000fe2000c101514 */
[----:B------:R-:W-:Y:S01]  /*d970*/  HSET2.LE.AND R134, R134, R175, PT ;  /* 0x000000af86867233 */ /* 0x000fe20003803000 */
[----:B------:R-:W-:Y:S01]  /*d980*/  LOP3.LUT R164, R135, R156, RZ, 0xc0, !PT ;  /* 0x0000009c87a47212 */ /* 0x000fe200078ec0ff */
[----:B------:R-:W-:Y:S01]  /*d990*/  @!P0 HADD2 R223, -R176.H1_H1, -RZ.H0_H0 ;  /* 0xa00000ffb0df8230 */ /* 0x000fe20000000d00 */
[----:B------:R-:W3:Y:S01]  /*d9a0*/  LDSM.16.MT88.4 R156, [R205+0x19800] ;  /* 0x01980000cd9c783b */ /* 0x000ee20000004200 */
[----:B------:R-:W-:Y:S02]  /*d9b0*/  LOP3.LUT R166, R133, R132, RZ, 0xc0, !PT ;  /* 0x0000008485a67212 */ /* 0x000fe400078ec0ff */
[----:B------:R-:W-:Y:S02]  /*d9c0*/  LOP3.LUT R165, R134, R165, RZ, 0xc0, !PT ;  /* 0x000000a586a57212 */ /* 0x000fe400078ec0ff */
[----:B------:R-:W-:Y:S02]  /*d9d0*/  @!P5 PRMT R178, R219, 0x5410, RZ ;  /* 0x00005410dbb2d816 */ /* 0x000fe400000000ff */
[----:B------:R-:W-:Y:S01]  /*d9e0*/  ISETP.LT.AND P5, PT, RZ, UR15, PT ;  /* 0x0000000fff007c0c */ /* 0x000fe2000bfa1270 */
[----:B------:R-:W-:Y:S02]  /*d9f0*/  LDSM.16.MT88.4 R172, [R205+0x1b800] ;  /* 0x01b80000cdac783b */ /* 0x000fe40000004200 */
[C---:B-1----:R-:W-:Y:S06]  /*da00*/  HMMA.16816.F32 R132, R164.reuse, R148, R4 ;  /* 0x00000094a484723c */ /* 0x042fec0000001804 */
[----:B------:R-:W-:Y:S01]  /*da10*/  LDSM.16.MT88.4 R4, [R208+0x1b800] ;  /* 0x01b80000d004783b */ /* 0x000fe20000004200 */
[----:B------:R-:W-:Y:S01]  /*da20*/  IMAD.MOV.U32 R149, RZ, RZ, R160 ;  /* 0x000000ffff957224 */ /* 0x000fe200078e00a0 */
[C---:B------:R-:W-:Y:S06]  /*da30*/  HMMA.16816.F32 R136, R164.reuse, R150, R8 ;  /* 0x00000096a488723c */ /* 0x040fec0000001808 */
[----:B------:R-:W1:Y:S02]  /*da40*/  LDSM.16.MT88.4 R160, [R204+0x19800] ;  /* 0x01980000cca0783b */ /* 0x000e640000004200 */
[C---:B--2---:R-:W-:Y:S06]  /*da50*/  HMMA.16816.F32 R140, R164.reuse, R152, R12 ;  /* 0x00000098a48c723c */ /* 0x044fec000000180c */
[----:B------:R-:W2:Y:S02]  /*da60*/  LDSM.16.MT88.4 R8, [R204+0x1b800] ;  /* 0x01b80000cc08783b */ /* 0x000ea40000004200 */
[C---:B------:R-:W-:Y:S06]  /*da70*/  HMMA.16816.F32 R144, R164.reuse, R154, R16 ;  /* 0x0000009aa490723c */ /* 0x040fec0000001810 */
[----:B------:R-:W4:Y:S01]  /*da80*/  LDSM.16.MT88.4 R12, [R208+0x1d800] ;  /* 0x01d80000d00c783b */ /* 0x000f220000004200 */
[----:B------:R-:W-:Y:S02]  /*da90*/  IMAD.MOV.U32 R19, RZ, RZ, R149 ;  /* 0x000000ffff137224 */ /* 0x000fe400078e0095 */
[C---:B---3--:R-:W-:Y:S05]  /*daa0*/  HMMA.16816.F32 R148, R164.reuse, R156, R20 ;  /* 0x0000009ca494723c */ /* 0x048fea0000001814 */
[----:B------:R-:W-:Y:S03]  /*dab0*/  LDSM.16.MT88.4 R20, [R204+0x1d800] ;  /* 0x01d80000cc14783b */ /* 0x000fe60000004200 */
[C---:B------:R-:W-:Y:S05]  /*dac0*/  HMMA.16816.F32 R152, R164.reuse, R158, R24 ;  /* 0x0000009ea498723c */ /* 0x040fea0000001818 */
[----:B------:R-:W-:Y:S03]  /*dad0*/  LDSM.16.MT88.4 R24, [R208+0x1f800] ;  /* 0x01f80000d018783b */ /* 0x000fe60000004200 */
[C---:B-1----:R-:W-:Y:S05]  /*dae0*/  HMMA.16816.F32 R156, R164.reuse, R160, R28 ;  /* 0x000000a0a49c723c */ /* 0x042fea000000181c */
[----:B------:R-:W-:Y:S03]  /*daf0*/  LDSM.16.MT88.4 R28, [R206+0x1f800] ;  /* 0x01f80000ce1c783b */ /* 0x000fe60000004200 */
[C---:B------:R-:W-:Y:S05]  /*db00*/  HMMA.16816.F32 R160, R164.reuse, R162, R32 ;  /* 0x000000a2a4a0723c */ /* 0x040fea0000001820 */
[----:B------:R-:W-:Y:S02]  /*db10*/  STG.E.U16 [R182.64+0x72], R178 ;  /* 0x000072b2b6007986 */ /* 0x000fe4000c101514 */
[----:B------:R-:W-:Y:S01]  /*db20*/  IMAD.MOV.U32 R35, RZ, RZ, R19 ;  /* 0x000000ffff237224 */ /* 0x000fe200078e0013 */
[C---:B------:R-:W-:Y:S01]  /*db30*/  HMMA.16816.F32 R36, R164.reuse, R4, R36 ;  /* 0x00000004a424723c */ /* 0x040fe20000001824 */
[----:B------:R-:W-:Y:S07]  /*db40*/  LDSM.16.MT88.4 R16, [R205+0x1d800] ;  /* 0x01d80000cd10783b */ /* 0x000fee0000004200 */
[C---:B------:R-:W-:Y:S01]  /*db50*/  HMMA.16816.F32 R40, R164.reuse, R6, R40 ;  /* 0x00000006a428723c */ /* 0x040fe20000001828 */
[----:B------:R-:W1:Y:S07]  /*db60*/  LDSM.16.MT88.4 R4, [R206+0x1d800] ;  /* 0x01d80000ce04783b */ /* 0x000e6e0000004200 */
[C---:B------:R-:W-:Y:S08]  /*db70*/  HMMA.16816.F32 R44, R164.reuse, R168, R44 ;  /* 0x000000a8a42c723c */ /* 0x040ff0000000182c */
[C---:B------:R-:W-:Y:S08]  /*db80*/  HMMA.16816.F32 R48, R164.reuse, R170, R48 ;  /* 0x000000aaa430723c */ /* 0x040ff00000001830 */
        /* <DEDUP_REMOVED lines=8> */
[C---:B-1----:R-:W-:Y:S07]  /*dc10*/  HMMA.16816.F32 R76, R164.reuse, R4, R76 ;  /* 0x00000004a44c723c */ /* 0x042fee000000184c */
[----:B------:R-:W-:Y:S01]  /*dc20*/  FADD.FTZ R4, R181, R35 ;  /* 0x00000023b5047221 */ /* 0x000fe20000010000 */
[C---:B------:R-:W-:Y:S01]  /*dc30*/  HMMA.16816.F32 R80, R164.reuse, R6, R80 ;  /* 0x00000006a450723c */ /* 0x040fe20000001850 */
[----:B------:R-:W-:Y:S03]  /*dc40*/  @P0 PRMT R5, R176, 0x7632, R5 ;  /* 0x00007632b0050816 */ /* 0x000fe60000000005 */
[----:B------:R-:W-:Y:S02]  /*dc50*/  @!P0 PRMT R5, R223, 0x5410, RZ ;  /* 0x00005410df058816 */ /* 0x000fe400000000ff */
[----:B------:R-:W-:Y:S02]  /*dc60*/  @!P6 PRMT R176, R224, 0x5410, RZ ;  /* 0x00005410e0b0e816 */ /* 0x000fe400000000ff */
[C---:B------:R-:W-:Y:S01]  /*dc70*/  HMMA.16816.F32 R84, R164.reuse, R16, R84 ;  /* 0x00000010a454723c */ /* 0x040fe20000001854 */
[----:B------:R1:W-:Y:S04]  /*dc80*/  STG.E.U16 [R184.64+0x72], R5 ;  /* 0x00007205b8007986 */ /* 0x0003e8000c101514 */
[----:B------:R4:W-:Y:S03]  /*dc90*/  STG.E.U16 [R184.64+0x70], R176 ;  /* 0x000070b0b8007986 */ /* 0x0009e6000c101514 */
[C---:B------:R-:W-:Y:S08]  /*dca0*/  HMMA.16816.F32 R88, R164.reuse, R18, R88 ;  /* 0x00000012a458723c */ /* 0x040ff00000001858 */
[C---:B------:R-:W-:Y:S08]  /*dcb0*/  HMMA.16816.F32 R92, R164.reuse, R20, R92 ;  /* 0x00000014a45c723c */ /* 0x040ff0000000185c */
[C---:B------:R-:W-:Y:S01]  /*dcc0*/  HMMA.16816.F32 R96, R164.reuse, R22, R96 ;  /* 0x00000016a460723c */ /* 0x040fe20000001860 */
[----:B-1----:R-:W-:Y:S07]  /*dcd0*/  FADD.FTZ R5, R186, R187 ;  /* 0x000000bbba057221 */ /* 0x002fee0000010000 */
[C---:B------:R-:W-:Y:S01]  /*dce0*/  HMMA.16816.F32 R100, R164.reuse, R24, R100 ;  /* 0x00000018a464723c */ /* 0x040fe20000001864 */
[----:B------:R4:W-:Y:S04]  /*dcf0*/  STL [R1+0x5c], R5 ;  /* 0x00005c0501007387 */ /* 0x0009e80000100800 */
[----:B------:R4:W-:Y:S03]  /*dd00*/  STL [R1+0x58], R4 ;  /* 0x0000580401007387 */ /* 0x0009e60000100800 */
[C---:B------:R-:W-:Y:S08]  /*dd10*/  HMMA.16816.F32 R104, R164.reuse, R26, R104 ;  /* 0x0000001aa468723c */ /* 0x040ff00000001868 */
[C---:B------:R-:W-:Y:S08]  /*dd20*/  HMMA.16816.F32 R108, R164.reuse, R28, R108 ;  /* 0x0000001ca46c723c */ /* 0x040ff0000000186c */
[C---:B------:R-:W-:Y:S08]  /*dd30*/  HMMA.16816.F32 R112, R164.reuse, R30, R112 ;  /* 0x0000001ea470723c */ /* 0x040ff00000001870 */
[C---:B--2---:R-:W-:Y:S08]  /*dd40*/  HMMA.16816.F32 R116, R164.reuse, R8, R116 ;  /* 0x00000008a474723c */ /* 0x044ff00000001874 */
[C---:B------:R-:W-:Y:S08]  /*dd50*/  HMMA.16816.F32 R120, R164.reuse, R10, R120 ;  /* 0x0000000aa478723c */ /* 0x040ff00000001878 */
[C---:B---3--:R-:W-:Y:S08]  /*dd60*/  HMMA.16816.F32 R124, R164.reuse, R12, R124 ;  /* 0x0000000ca47c723c */ /* 0x048ff0000000187c */
[----:B------:R-:W-:Y:S07]  /*dd70*/  HMMA.16816.F32 R128, R164, R14, R128 ;  /* 0x0000000ea480723c */ /* 0x000fee0000001880 */
[----:B------:R-:W-:Y:S01]  /*dd80*/  IADD3 R164, P0, R182, -0x80, RZ ;  /* 0xffffff80b6a47810 */ /* 0x000fe20007f1e0ff */
[----:B------:R-:W-:Y:S04]  /*dd90*/  IMAD.MOV.U32 R165, RZ, RZ, R0 ;  /* 0x000000ffffa57224 */ /* 0x000fe800078e0000 */
[----:B------:R-:W-:Y:S01]  /*dda0*/  IADD3.X R167, R183, -0x1, RZ, P0, !PT ;  /* 0xffffffffb7a77810 */ /* 0x000fe200007fe4ff */
[----:B----45:R-:W-:-:S05]  /*ddb0*/  @P5 BRA `(.L_x_1610) ;  /* 0xffffa75000005947 */ /* 0x030fca000383ffff */
.L_x_1609:
        /* <DEDUP_REMOVED lines=397> */
.L_x_1614:
[----:B--234-:R-:W-:Y:S05]  /*f690*/  BSYNC B0 ;  /* 0x0000000000007941 */ /* 0x01cfea0003800000 */
.L_x_1613:
        /* <DEDUP_REMOVED lines=40> */
.L_x_1616:
[----:B------:R-:W-:Y:S05]  /*f920*/  BSYNC B0 ;  /* 0x0000000000007941 */ /* 0x000fea0003800000 */
.L_x_1615:
        /* <DEDUP_REMOVED lines=22> */
.L_x_1618:
[----:B------:R-:W-:Y:S05]  /*fa90*/  BSYNC B0 ;  /* 0x0000000000007941 */ /* 0x000fea0003800000 */
.L_x_1617:
        /* <DEDUP_REMOVED lines=22> */
.L_x_1620:
[----:B------:R-:W-:Y:S05]  /*fc00*/  BSYNC B0 ;  /* 0x0000000000007941 */ /* 0x000fea0003800000 */
.L_x_1619:
        /* <DEDUP_REMOVED lines=22> */
.L_x_1587:
        /* <DEDUP_REMOVED lines=82> */
.L_x_1622:
[----:B------:R-:W-:Y:S05]  /*10290*/  BSYNC B0 ;  /* 0x0000000000007941 */ /* 0x000fea0003800000 */
.L_x_1621:
        /* <DEDUP_REMOVED lines=22> */
.L_x_1624:
[----:B------:R-:W-:Y:S05]  /*10400*/  BSYNC B0 ;  /* 0x0000000000007941 */ /* 0x000fea0003800000 */
.L_x_1623:
        /* <DEDUP_REMOVED lines=22> */
.L_x_1626:
[----:B------:R-:W-:Y:S05]  /*10570*/  BSYNC B0 ;  /* 0x0000000000007941 */ /* 0x000fea0003800000 */
.L_x_1625:
        /* <DEDUP_REMOVED lines=21> */
.L_x_1628:
[----:B------:R-:W-:Y:S05]  /*106d0*/  BSYNC B0 ;  /* 0x0000000000007941 */ /* 0x000fea0003800000 */
.L_x_1627:
        /* <DEDUP_REMOVED lines=35> */
.L_x_1629:
        /* <DEDUP_REMOVED lines=15> */
.L_x_2057:


//--------------------- .text._ZN5flash16flash_fwd_kernelI23Flash_fwd_kernel_traitsILi256ELi128ELi64ELi8ELb0ELb0EN7cutlass6half_tE19Flash_kernel_traitsILi256ELi128ELi64ELi8ES3_EELb0ELb0ELb0ELb1ELb0ELb0ELb1ELb0EEEvNS_16Flash_fwd_paramsE --------------------------
	.section	.text._ZN5flash16flash_fwd_kernelI23Flash_fwd_kernel_traitsILi256ELi128ELi64ELi8ELb0ELb0EN7cutlass6half_tE19Flash_kernel_traitsILi256ELi128ELi64ELi8ES3_EELb0ELb0ELb0ELb1ELb0ELb0ELb1ELb0EEEvNS_16Flash_fwd_paramsE,"ax",@progbits
	.sectioninfo	@"SHI_REGISTERS=255"
	.align	128
        .global         _ZN5flash16flash_fwd_kernelI23Flash_fwd_kernel_traitsILi256ELi128ELi64ELi8ELb0ELb0EN7cutlass6half_tE19Flash_kernel_traitsILi256ELi128ELi64ELi8ES3_EELb0ELb0ELb0ELb1ELb0ELb0ELb1ELb0EEEvNS_16Flash_fwd_paramsE
        .type           _ZN5flash16flash_fwd_kernelI23Flash_fwd_kernel_traitsILi256ELi128ELi64ELi8ELb0ELb0EN7cutlass6half_tE19Flash_kernel_traitsILi256ELi128ELi64ELi8ES3_EELb0ELb0ELb0ELb1ELb0ELb0ELb1ELb0EEEvNS_16Flash_fwd_paramsE,@function
        .size           _ZN5flash16flash_fwd_kernelI23Flash_fwd_kernel_traitsILi256ELi128ELi64ELi8ELb0ELb0EN7cutlass6half_tE19Flash_kernel_traitsILi256ELi128ELi64ELi8ES3_EELb0ELb0ELb0ELb1ELb0ELb0ELb1ELb0EEEvNS_16Flash_fwd_paramsE,(.L_x_2058 - _ZN5flash16flash_fwd_kernelI23Flash_fwd_kernel_traitsILi256ELi128ELi64ELi8ELb0ELb0EN7cutlass6half_tE19Flash_kernel_traitsILi256ELi128ELi64ELi8ES3_EELb0ELb0ELb0ELb1ELb0ELb0ELb1ELb0EEEvNS_16Flash_fwd_paramsE)
        .other          _ZN5flash16flash_fwd_kernelI23Flash_fwd_kernel_traitsILi256ELi128ELi64ELi8ELb0ELb0EN7cutlass6half_tE19Flash_kernel_traitsILi256ELi128ELi64ELi8ES3_EELb0ELb0ELb0ELb1ELb0ELb0ELb1ELb0EEEvNS_16Flash_fwd_paramsE,@"STO_CUDA_ENTRY STV_DEFAULT"
_ZN5flash16flash_fwd_kernelI23Flash_fwd_kernel_traitsILi256ELi128ELi64ELi8ELb0ELb0EN7cutlass6half_tE19Flash_kernel_traitsILi256ELi128ELi64ELi8ES3_EELb0ELb0ELb0ELb1ELb0ELb0ELb1ELb0EEEvNS_16Flash_fwd_paramsE:
.text._ZN5flash16flash_fwd_kernelI23Flash_fwd_kernel_traitsILi256ELi128ELi64ELi8ELb0ELb0EN7cutlass6half_tE19Flash_kernel_traitsILi256ELi128ELi64ELi8ES3_EELb0ELb0ELb0ELb1ELb0ELb0ELb1ELb0EEEvNS_16Flash_fwd_paramsE:
        /* <DEDUP_REMOVED lines=57> */
.L_x_1630:
[----:B-1----:R-:W-:Y:S02]  /*0390*/  ULDC UR8, c[0x0][0x218] ;  /* 0x0000860000087ab9 */ /* 0x002fe40000000800 */
.L_x_1631:
        /* <DEDUP_REMOVED lines=62> */
.L_x_1633:
        /* <DEDUP_REMOVED lines=50> */
.L_x_1634:
        /* <DEDUP_REMOVED lines=28> */
[----:B------:R-:W-:Y:S01]  /*0c60*/  LEA.HI R9, R12, R98, RZ, 0x6 ;  /* 0x000000620c097211 */ /* 0x000fe200078f30ff */
[----:B------:R-:W-:Y:S01]  /*0c70*/  IMAD.WIDE.U32 R4, R246, c[0x0][0x198], R152 ;  /* 0x00006600f6047a25 */ /* 0x000fe200078e0098 */
[----:B------:R-:W-:Y:S01]  /*0c80*/  LOP3.LUT R10, R3, R2, RZ, 0x3c, !PT ;  /* 0x00000002030a7212 */ /* 0x000fe200078e3cff */
[----:B------:R2:W-:Y:S01]  /*0c90*/  STL.64 [R1+0x18], R152 ;  /* 0x0000189801007387 */ /* 0x0005e20000100a00 */
[----:B------:R-:W-:Y:S01]  /*0ca0*/  IADD3 R2, P0, R152, UR8, RZ ;  /* 0x0000000898027c10 */ /* 0x000fe2000ff1e0ff */
[----:B------:R-:W-:Y:S01]  /*0cb0*/  IMAD.IADD R0, R6, 0x1, -R0 ;  /* 0x0000000106007824 */ /* 0x000fe200078e0a00 */
[----:B------:R-:W-:Y:S01]  /*0cc0*/  ULDC.64 UR8, c[0x0][0x1b0] ;  /* 0x00006c0000087ab9 */ /* 0x000fe20000000a00 */
        /* <DEDUP_REMOVED lines=8> */
[----:B------:R-:W-:Y:S01]  /*0d50*/  UIMAD UR8, UR26, UR8, URZ ;  /* 0x000000081a0872a4 */ /* 0x000fe2000f8e023f */
[----:B------:R-:W-:Y:S01]  /*0d60*/  LOP3.LUT R10, R10, 0xfffffe00, R9, 0xf8, !PT ;  /* 0xfffffe000a0a7812 */ /* 0x000fe200078ef809 */
[----:B------:R-:W-:Y:S01]  /*0d70*/  IMAD.SHL.U32 R0, R0, 0x40, RZ ;  /* 0x0000004000007824 */ /* 0x000fe200078e00ff */
[----:B------:R-:W-:Y:S01]  /*0d80*/  IADD3.X R9, R5, UR10, R6, P0, !PT ;  /* 0x0000000a05097c10 */ /* 0x000fe200087fe406 */
[----:B------:R-:W-:Y:S01]  /*0d90*/  IMAD.SHL.U32 R6, R21, 0x8, RZ ;  /* 0x0000000815067824 */ /* 0x000fe200078e00ff */
[----:B------:R-:W-:Y:S01]  /*0da0*/  UIMAD UR9, UR5, UR9, UR8 ;  /* 0x00000009050972a4 */ /* 0x000fe2000f8e0208 */
[----:B------:R-:W-:Y:S01]  /*0db0*/  IMAD.WIDE.U32 R2, R246, c[0x0][0x1a0], R152 ;  /* 0x00006800f6027a25 */ /* 0x000fe200078e0098 */
[----:B------:R-:W-:Y:S01]  /*0dc0*/  LOP3.LUT R0, R0, 0x1c0, RZ, 0xc0, !PT ;  /* 0x000001c000007812 */ /* 0x000fe200078ec0ff */
[----:B------:R-:W-:Y:S01]  /*0dd0*/  UIMAD UR8, UR5, UR7, UR6 ;  /* 0x00000007050872a4 */ /* 0x000fe2000f8e0206 */
[----:B------:R-:W-:Y:S01]  /*0de0*/  IADD3 R149, R152, 0x40, RZ ;  /* 0x0000004098957810 */ /* 0x000fe20007ffe0ff */
[----:B------:R-:W-:Y:S01]  /*0df0*/  IMAD R4, R246, c[0x0][0x1a4], R4 ;  /* 0x00006900f6047a24 */ /* 0x000fe200078e0204 */
[----:B------:R-:W-:Y:S01]  /*0e00*/  LOP3.LUT R6, R0, 0x8, R6, 0xf8, !PT ;  /* 0x0000000800067812 */ /* 0x000fe200078ef806 */
[----:B------:R-:W-:Y:S01]  /*0e10*/  IMAD.U32 R5, RZ, RZ, UR5 ;  /* 0x00000005ff057e24 */ /* 0x000fe2000f8e00ff */
[----:B------:R-:W-:Y:S01]  /*0e20*/  IADD3 R2, P0, R2, UR14, RZ ;  /* 0x0000000e02027c10 */ /* 0x000fe2000ff1e0ff */
[----:B------:R-:W-:Y:S01]  /*0e30*/  UIADD3 UR24, -UR21, UR17, URZ ;  /* 0x0000001115187290 */ /* 0x000fe2000fffe13f */
[----:B------:R-:W-:Y:S01]  /*0e40*/  SHF.R.U32.HI R0, RZ, 0x3, R0 ;  /* 0x00000003ff007819 */ /* 0x000fe20000011600 */
[----:B------:R-:W-:Y:S01]  /*0e50*/  ULDC.64 UR6, c[0x0][0x1a8] ;  /* 0x00006a0000067ab9 */ /* 0x000fe20000000a00 */
[----:B------:R-:W-:Y:S01]  /*0e60*/  IADD3.X R3, R3, UR11, R4, P0, !PT ;  /* 0x0000000b03037c10 */ /* 0x000fe200087fe404 */
[----:B------:R-:W-:Y:S01]  /*0e70*/  UIMAD UR6, UR23, UR6, URZ ;  /* 0x00000006170672a4 */ /* 0x000fe2000f8e023f */
[----:B------:R-:W-:Y:S01]  /*0e80*/  LOP3.LUT R6, R6, R0, RZ, 0x3c, !PT ;  /* 0x0000000006067212 */ /* 0x000fe200078e3cff */
[----:B------:R-:W-:Y:S01]  /*0e90*/  IMAD.U32 R0, RZ, RZ, UR5 ;  /* 0x00000005ff007e24 */ /* 0x000fe2000f8e00ff */
[C---:B------:R-:W-:Y:S01]  /*0ea0*/  IADD3 R148, R152.reuse, 0x80, RZ ;  /* 0x0000008098947810 */ /* 0x040fe20007ffe0ff */
[----:B------:R-:W-:Y:S01]  /*0eb0*/  IMAD.WIDE.U32 R26, R5, c[0x0][0x1b8], R2 ;  /* 0x00006e00051a7a25 */ /* 0x000fe200078e0002 */
[----:B------:R-:W-:Y:S01]  /*0ec0*/  IADD3 R147, R152, 0xc0, RZ ;  /* 0x000000c098937810 */ /* 0x000fe20007ffe0ff */
[----:B------:R-:W-:Y:S01]  /*0ed0*/  UIMAD UR7, UR22, UR7, UR6 ;  /* 0x00000007160772a4 */ /* 0x000fe2000f8e0206 */
[----:B------:R-:W-:Y:S01]  /*0ee0*/  ISETP.GE.AND P0, PT, R246, UR24, PT ;  /* 0x00000018f6007c0c */ /* 0x000fe2000bf06270 */
[----:B------:R-:W-:Y:S01]  /*0ef0*/  IMAD.WIDE.U32 R28, R0, c[0x0][0x1b0], R8 ;  /* 0x00006c00001c7a25 */ /* 0x000fe200078e0008 */
[----:B------:R-:W-:-:S02]  /*0f00*/  IADD3 R25, R27, UR8, RZ ;  /* 0x000000081b197c10 */ /* 0x000fc4000fffe0ff */
[----:B------:R-:W-:Y:S01]  /*0f10*/  LEA.HI R22, R12, R98, RZ, 0x5 ;  /* 0x000000620c167211 */ /* 0x000fe200078f28ff */
[----:B------:R-:W-:Y:S01]  /*0f20*/  IMAD.SHL.U32 R4, R11, 0x40, RZ ;  /* 0x000000400b047824 */ /* 0x000fe200078e00ff */
[----:B------:R2:W-:Y:S01]  /*0f30*/  STL.64 [R1+0x10], R28 ;  /* 0x0000101c01007387 */ /* 0x0005e20000100a00 */
[----:B------:R-:W-:Y:S01]  /*0f40*/  IADD3 R31, R29, UR9, RZ ;  /* 0x000000091d1f7c10 */ /* 0x000fe2000fffe0ff */
[----:B------:R-:W-:Y:S01]  /*0f50*/  IMAD.MOV.U32 R3, RZ, RZ, 0x10 ;  /* 0x00000010ff037424 */ /* 0x000fe200078e00ff */
[----:B------:R-:W-:Y:S01]  /*0f60*/  IADD3 R11, R19, UR7, RZ ;  /* 0x00000007130b7c10 */ /* 0x000fe2000fffe0ff */
[----:B------:R2:W-:Y:S01]  /*0f70*/  STL.64 [R1+0x20], R26 ;  /* 0x0000201a01007387 */ /* 0x0005e20000100a00 */
[----:B------:R-:W-:Y:S01]  /*0f80*/  IMAD.U32 R8, RZ, RZ, UR15 ;  /* 0x0000000fff087e24 */ /* 0x000fe2000f8e00ff */
[----:B------:R-:W-:Y:S01]  /*0f90*/  LOP3.LUT R4, R6, 0xfffffe00, R4, 0xf8, !PT ;  /* 0xfffffe0006047812 */ /* 0x000fe200078ef804 */
[----:B------:R-:W-:Y:S01]  /*0fa0*/  IMAD.SHL.U32 R231, R10, 0x2, RZ ;  /* 0x000000020ae77824 */ /* 0x000fe200078e00ff */
[----:B------:R2:W-:Y:S01]  /*0fb0*/  STL [R1+0x30], R149 ;  /* 0x0000309501007387 */ /* 0x0005e20000100800 */
[----:B------:R-:W-:Y:S01]  /*0fc0*/  SHF.R.S32.HI R97, RZ, 0x5, R22 ;  /* 0x00000005ff617819 */ /* 0x000fe20000011416 */
[----:B------:R-:W-:Y:S01]  /*0fd0*/  IMAD.WIDE R8, R8, 0x80, R246 ;  /* 0x0000008008087825 */ /* 0x000fe200078e02f6 */
[----:B------:R-:W-:Y:S01]  /*0fe0*/  SEL R3, R3, 0xfffffff0, !P1 ;  /* 0xfffffff003037807 */ /* 0x000fe20004800000 */
        /* <DEDUP_REMOVED lines=44> */
.L_x_1636:
[----:B------:R-:W-:Y:S05]  /*12b0*/  BSYNC B0 ;  /* 0x0000000000007941 */ /* 0x000fea0003800000 */
.L_x_1635:
        /* <DEDUP_REMOVED lines=45> */
.L_x_1638:
[----:B------:R-:W-:Y:S05]  /*1590*/  BSYNC B0 ;  /* 0x0000000000007941 */ /* 0x000fea0003800000 */
.L_x_1637:
        /* <DEDUP_REMOVED lines=45> */
.L_x_1640:
[----:B------:R-:W-:Y:S05]  /*1870*/  BSYNC B0 ;  /* 0x0000000000007941 */ /* 0x000fea0003800000 */
.L_x_1639:
        /* <DEDUP_REMOVED lines=48> */
.L_x_1642:
[----:B------:R-:W-:Y:S05]  /*1b80*/  BSYNC B0 ;  /* 0x0000000000007941 */ /* 0x000fea0003800000 */
.L_x_1641:
        /* <DEDUP_REMOVED lines=48> */
.L_x_1644:
[----:B------:R-:W-:Y:S05]  /*1e90*/  BSYNC B0 ;  /* 0x0000000000007941 */ /* 0x000fea0003800000 */
.L_x_1643:
        /* <DEDUP_REMOVED lines=42> */
.L_x_1646:
[----:B------:R-:W-:Y:S05]  /*2140*/  BSYNC B0 ;  /* 0x0000000000007941 */ /* 0x000fea0003800000 */
.L_x_1645:
        /* <DEDUP_REMOVED lines=15> */
[----:B------:R-:W5:Y:S01]  /*2240*/  @P0 MUFU.RCP R5, c[0x0][0x238] ;  /* 0x00008e0000050b08 */ /* 0x000f620000001000 */
[----:B------:R-:W-:Y:S01]  /*2250*/  ISETP.GE.AND P1, PT, R246, UR27, PT ;  /* 0x0000001bf6007c0c */ /* 0x000fe2000bf26270 */
[----:B------:R-:W-:-:S03]  /*2260*/  ULDC.64 UR6, c[0x0][0x1a0] ;  /* 0x0000680000067ab9 */ /* 0x000fc60000000a00 */
[----:B------:R-:W-:-:S05]  /*2270*/  IMAD.U32 R7, RZ, RZ, UR9 ;  /* 0x00000009ff077e24 */ /* 0x000fca000f8e00ff */
[----:B------:R1:W5:Y:S01]  /*2280*/  @P0 LDG.E R2, [R6.64] ;  /* 0x0000001206020981 */ /* 0x000362000c1e1900 */
[----:B------:R-:W-:Y:S01]  /*2290*/  UIMAD.WIDE.U32 UR22, UR28, UR6, URZ ;  /* 0x000000061c1672a5 */ /* 0x000fe2000f8e003f */
[----:B------:R-:W-:Y:S01]  /*22a0*/  BSSY B0, `(.L_x_1647) ;  /* 0x0000034000007945 */ /* 0x000fe20003800000 */
[----:B------:R-:W-:Y:S01]  /*22b0*/  UIMAD UR6, UR31, UR6, URZ ;  /* 0x000000061f0672a4 */ /* 0x000fe2000f8e023f */
[----:B------:R-:W-:Y:S03]  /*22c0*/  BAR.SYNC.DEFER_BLOCKING 0x0 ;  /* 0x0000000000007b1d */ /* 0x000fe60000010000 */
[----:B------:R-:W-:-:S03]  /*22d0*/  UIMAD UR6, UR28, UR7, UR6 ;  /* 0x000000071c0672a4 */ /* 0x000fc6000f8e0206 */
[----:B------:R-:W-:Y:S02]  /*22e0*/  UMOV UR4, URZ ;  /* 0x0000003f00047c82 */ /* 0x000fe40008000000 */
[----:B------:R-:W-:Y:S01]  /*22f0*/  UIADD3 UR6, UR23, UR6, URZ ;  /* 0x0000000617067290 */ /* 0x000fe2000fffe03f */
[----:B-1----:R-:W-:Y:S01]  /*2300*/  MOV R6, UR22 ;  /* 0x0000001600067c02 */ /* 0x002fe20008000f00 */
[----:B------:R-:W-:Y:S01]  /*2310*/  IMAD.U32 R7, RZ, RZ, UR23 ;  /* 0x00000017ff077e24 */ /* 0x000fe2000f8e00ff */
[----:B------:R1:W-:Y:S04]  /*2320*/  @P1 STS.128 [R231+0x18000], RZ ;  /* 0x018000ffe7001388 */ /* 0x0003e80000000c00 */
[----:B------:R1:W-:Y:S04]  /*2330*/  @P1 STS.128 [R231+0x1a000], RZ ;  /* 0x01a000ffe7001388 */ /* 0x0003e80000000c00 */
[----:B------:R1:W-:Y:S04]  /*2340*/  @P1 STS.128 [R231+0x1c000], RZ ;  /* 0x01c000ffe7001388 */ /* 0x0003e80000000c00 */
[----:B------:R1:W-:Y:S01]  /*2350*/  @P1 STS.128 [R231+0x1e000], RZ ;  /* 0x01e000ffe7001388 */ /* 0x0003e20000000c00 */
[----:B-----5:R-:W-:Y:S01]  /*2360*/  @P0 FMUL.FTZ R2, R2, R5 ;  /* 0x0000000502020220 */ /* 0x020fe20000410000 */
[----:B------:R-:W-:-:S03]  /*2370*/  MOV R5, UR6 ;  /* 0x0000000600057c02 */ /* 0x000fc60008000f00 */
[----:B------:R5:W2:Y:S02]  /*2380*/  @P0 R2UR UR8, R2 ;  /* 0x00000000020803c2 */ /* 0x000aa400000e0000 */
[----:B-----5:R-:W-:Y:S01]  /*2390*/  LEA R2, P0, R6, R26, 0x6 ;  /* 0x0000001a06027211 */ /* 0x020fe200078030ff */
[----:B--2---:R-:W-:-:S03]  /*23a0*/  @UP1 UMOV UR4, UR8 ;  /* 0x0000000800041c82 */ /* 0x004fc60008000000 */
[----:B------:R-:W-:Y:S01]  /*23b0*/  LEA.HI.X R5, R6, R25, R5, 0x6, P0 ;  /* 0x0000001906057211 */ /* 0x000fe200000f3405 */
[----:B------:R-:W-:Y:S05]  /*23c0*/  @P1 BRA `(.L_x_1648) ;  /* 0x0000021000001947 */ /* 0x000fea0003800000 */
[----:B-1----:R-:W-:Y:S02]  /*23d0*/  ISETP.GE.AND P5, PT, R152, c[0x0][0x220], PT ;  /* 0x0000880098007a0c */ /* 0x002fe40003fa6270 */
[----:B------:R-:W-:Y:S02]  /*23e0*/  ISETP.GE.AND P4, PT, R149, c[0x0][0x220], PT ;  /* 0x0000880095007a0c */ /* 0x000fe40003f86270 */
        /* <DEDUP_REMOVED lines=31> */
.L_x_1648:
[----:B-1----:R-:W-:Y:S05]  /*25e0*/  BSYNC B0 ;  /* 0x0000000000007941 */ /* 0x002fea0003800000 */
.L_x_1647:
        /* <DEDUP_REMOVED lines=13> */
[----:B----4-:R-:W-:Y:S01]  /*26c0*/  IMAD R8, R23, c[0x0][0x1a4], RZ ;  /* 0x0000690017087a24 */ /* 0x010fe200078e02ff */
        /* <DEDUP_REMOVED lines=32> */
.L_x_1650:
[----:B------:R-:W-:Y:S05]  /*28d0*/  BSYNC B0 ;  /* 0x0000000000007941 */ /* 0x000fea0003800000 */
.L_x_1649:
        /* <DEDUP_REMOVED lines=14> */
[----:B--2-4-:R-:W-:Y:S01]  /*29c0*/  LDSM.16.M88.4 R8, [R211] ;  /* 0x00000000d308783b */ /* 0x014fe20000000200 */
[----:B------:R-:W-:Y:S01]  /*29d0*/  IMAD R214, R0, 0x2, R211 ;  /* 0x0000000200d67824 */ /* 0x000fe200078e02d3 */
[----:B------:R-:W-:Y:S01]  /*29e0*/  IADD3 R2, R204, 0x10000, RZ ;  /* 0x00010000cc027810 */ /* 0x000fe20007ffe0ff */
[----:B------:R-:W-:Y:S01]  /*29f0*/  IMAD R213, R0, 0x2, R212 ;  /* 0x0000000200d57824 */ /* 0x000fe200078e02d4 */
[----:B------:R-:W2:Y:S01]  /*2a00*/  LDSM.16.M88.4 R12, [R204+0x10000] ;  /* 0x01000000cc0c783b */ /* 0x000ea20000000200 */
        /* <DEDUP_REMOVED lines=32> */
[----:B--2---:R-:W-:Y:S01]  /*2c10*/  HMMA.16816.F32 R32, R8, R12, RZ ;  /* 0x0000000c0820723c */ /* 0x004fe200000018ff */
[----:B------:R-:W-:Y:S01]  /*2c20*/  LDSM.16.M88.4 R84, [R210+0x11000] ;  /* 0x01100000d254783b */ /* 0x000fe20000000200 */
[----:B------:R-:W-:-:S02]  /*2c30*/  IADD3 R6, R6, UR21, RZ ;  /* 0x0000001506067c10 */ /* 0x000fc4000fffe0ff */
[C---:B------:R-:W-:Y:S01]  /*2c40*/  IADD3 R219, R215.reuse, 0x6000, RZ ;  /* 0x00006000d7db7810 */ /* 0x040fe20007ffe0ff */
[----:B------:R-:W-:Y:S01]  /*2c50*/  LDSM.16.M88.4 R76, [R210+0x11800] ;  /* 0x01180000d24c783b */ /* 0x000fe20000000200 */
[----:B------:R-:W-:Y:S02]  /*2c60*/  IADD3 R2, R2, -UR17, R6 ;  /* 0x8000001102027c10 */ /* 0x000fe4000fffe006 */
[----:B------:R-:W-:Y:S01]  /*2c70*/  HMMA.16816.F32 R36, R8, R14, RZ ;  /* 0x0000000e0824723c */ /* 0x000fe200000018ff */
[----:B------:R-:W2:Y:S01]  /*2c80*/  LDSM.16.M88.4 R12, [R212] ;  /* 0x00000000d40c783b */ /* 0x000ea20000000200 */
        /* <DEDUP_REMOVED lines=86> */
[----:B------:R-:W-:Y:S07]  /*31f0*/  LDSM.16.M88.4 R52, [R204+0x14800] ;  /* 0x01480000cc34783b */ /* 0x000fee0000000200 */
[----:B------:R-:W-:Y:S01]  /*3200*/  HMMA.16816.F32 R16, R16, R86, R48 ;  /* 0x000000561010723c */ /* 0x000fe20000001830 */
[----:B------:R-:W5:Y:S07]  /*3210*/  LDSM.16.M88.4 R48, [R204+0x15000] ;  /* 0x01500000cc30783b */ /* 0x000f6e0000000200 */
        /* <DEDUP_REMOVED lines=46> */
[----:B------:R-:W-:-:S02]  /*3500*/  IADD3 R114, R80, 0x38, RZ ;  /* 0x0000003850727810 */ /* 0x000fc40007ffe0ff */
[----:B------:R-:W-:Y:S02]  /*3510*/  IABS R5, R5 ;  /* 0x0000000500057213 */ /* 0x000fe40000000000 */
[----:B------:R-:W-:Y:S02]  /*3520*/  ISETP.GE.AND P2, PT, R80, UR16, PT ;  /* 0x0000001050007c0c */ /* 0x000fe4000bf46270 */
[----:B------:R-:W-:Y:S01]  /*3530*/  ISETP.GE.AND P1, PT, R132, UR16, PT ;  /* 0x0000001084007c0c */ /* 0x000fe2000bf26270 */
[----:B------:R-:W-:Y:S01]  /*3540*/  HMMA.16816.F32 R44, R8, R32, R40 ;  /* 0x00000020082c723c */ /* 0x000fe20000001828 */
[----:B------:R-:W-:Y:S02]  /*3550*/  ISETP.GE.AND P0, PT, R131, UR16, PT ;  /* 0x0000001083007c0c */ /* 0x000fe4000bf06270 */
[----:B------:R-:W-:Y:S02]  /*3560*/  ISETP.GE.AND P6, PT, R129, UR16, PT ;  /* 0x0000001081007c0c */ /* 0x000fe4000bfc6270 */
[----:B------:R-:W-:Y:S01]  /*3570*/  ISETP.GE.AND P5, PT, R126, UR16, PT ;  /* 0x000000107e007c0c */ /* 0x000fe2000bfa6270 */
[----:B-1----:R-:W-:-:S02]  /*3580*/  IMAD.MOV.U32 R6, RZ, RZ, R5 ;  /* 0x000000ffff067224 */ /* 0x002fc400078e0005 */
[C---:B------:R-:W-:Y:S01]  /*3590*/  HMMA.16816.F32 R40, R8.reuse, R34, R28 ;  /* 0x000000220828723c */ /* 0x040fe2000000181c */
[----:B------:R-:W-:Y:S01]  /*35a0*/  LDSM.16.M88.4 R32, [R210+0x14800] ;  /* 0x01480000d220783b */ /* 0x000fe20000000200 */
[----:B------:R-:W-:Y:S01]  /*35b0*/  IABS R5, R7 ;  /* 0x0000000700057213 */ /* 0x000fe20000000000 */
[----:B------:R1:W-:Y:S01]  /*35c0*/  I2F R140, R6 ;  /* 0x00000006008c7306 */ /* 0x0003e20000201400 */
[----:B------:R-:W-:Y:S01]  /*35d0*/  IMAD.IADD R7, R2, 0x1, -R121 ;  /* 0x0000000102077824 */ /* 0x000fe200078e0a79 */
[----:B------:R-:W-:Y:S02]  /*35e0*/  ISETP.GE.AND P4, PT, R124, UR16, PT ;  /* 0x000000107c007c0c */ /* 0x000fe4000bf86270 */
[----:B------:R-:W-:Y:S01]  /*35f0*/  ISETP.GE.AND P3, PT, R123, UR16, PT ;  /* 0x000000107b007c0c */ /* 0x000fe2000bf66270 */
[C---:B------:R-:W-:Y:S03]  /*3600*/  HMMA.16816.F32 R36, R8.reuse, R52, R36 ;  /* 0x000000340824723c */ /* 0x040fe60000001824 */
[----:B------:R3:W-:Y:S05]  /*3610*/  I2F R139, R5 ;  /* 0x00000005008b7306 */ /* 0x0007ea0000201400 */
[----:B------:R-:W-:Y:S01]  /*3620*/  HMMA.16816.F32 R60, R8, R54, R60 ;  /* 0x00000036083c723c */ /* 0x000fe2000000183c */
[----:B------:R-:W5:Y:S01]  /*3630*/  LDSM.16.M88.4 R52, [R215+0x5000] ;  /* 0x00500000d734783b */ /* 0x000f620000000200 */
[----:B-1----:R-:W-:-:S03]  /*3640*/  IMAD.IADD R6, R2, 0x1, -R124 ;  /* 0x0000000102067824 */ /* 0x002fc600078e0a7c */
[----:B------:R-:W-:Y:S03]  /*3650*/  LDSM.16.M88.4 R8, [R214+0x8000] ;  /* 0x00800000d608783b */ /* 0x000fe60000000200 */
[----:B--2---:R-:W-:Y:S01]  /*3660*/  HMMA.16816.F32 R28, R12, R24, R20 ;  /* 0x000000180c1c723c */ /* 0x004fe20000001814 */
[----:B------:R-:W-:Y:S01]  /*3670*/  LDSM.16.M88.4 R20, [R210+0x14000] ;  /* 0x01400000d214783b */ /* 0x000fe20000000200 */
[----:B------:R-:W-:Y:S01]  /*3680*/  IABS R6, R6 ;  /* 0x0000000600067213 */ /* 0x000fe20000000000 */
[----:B---3--:R-:W-:-:S03]  /*3690*/  IMAD.IADD R5, R2, 0x1, -R123 ;  /* 0x0000000102057824 */ /* 0x008fc600078e0a7b */
[----:B------:R1:W-:Y:S02]  /*36a0*/  I2F R138, R6 ;  /* 0x00000006008a7306 */ /* 0x0003e40000201400 */
[----:B------:R-:W-:Y:S01]  /*36b0*/  HMMA.16816.F32 R24, R12, R26, R16 ;  /* 0x0000001a0c18723c */ /* 0x000fe20000001810 */
[----:B------:R-:W2:Y:S01]  /*36c0*/  LDSM.16.M88.4 R16, [R215+0x5800] ;  /* 0x00580000d710783b */ /* 0x000ea20000000200 */
[----:B------:R-:W-:-:S06]  /*36d0*/  IABS R5, R5 ;  /* 0x0000000500057213 */ /* 0x000fcc0000000000 */
[----:B----4-:R-:W-:Y:S01]  /*36e0*/  HMMA.16816.F32 R36, R12, R68, R36 ;  /* 0x000000440c24723c */ /* 0x010fe20000001824 */
[----:B-1----:R-:W-:Y:S01]  /*36f0*/  IMAD.MOV.U32 R6, RZ, RZ, R5 ;  /* 0x000000ffff067224 */ /* 0x002fe200078e0005 */
[----:B------:R-:W-:-:S06]  /*3700*/  IABS R5, R7 ;  /* 0x0000000700057213 */ /* 0x000fcc0000000000 */
[C---:B------:R-:W-:Y:S01]  /*3710*/  HMMA.16816.F32 R68, R12.reuse, R70, R60 ;  /* 0x000000460c44723c */ /* 0x040fe2000000183c */
[C---:B------:R-:W-:Y:S01]  /*3720*/  IMAD.IADD R7, R2.reuse, 0x1, -R120 ;  /* 0x0000000102077824 */ /* 0x040fe200078e0a78 */
[----:B------:R1:W-:Y:S06]  /*3730*/  I2F R137, R6 ;  /* 0x0000000600897306 */ /* 0x0003ec0000201400 */
[C---:B-----5:R-:W-:Y:S08]  /*3740*/  HMMA.16816.F32 R72, R12.reuse, R54, R48 ;  /* 0x000000360c48723c */ /* 0x060ff00000001830 */
[----:B------:R-:W-:Y:S01]  /*3750*/  HMMA.16816.F32 R64, R12, R52, R56 ;  /* 0x000000340c40723c */ /* 0x000fe20000001838 */
[----:B------:R-:W3:Y:S01]  /*3760*/  LDSM.16.M88.4 R56, [R210+0x15000] ;  /* 0x01500000d238783b */ /* 0x000ee20000000200 */
[----:B-1----:R-:W-:Y:S01]  /*3770*/  IMAD.MOV.U32 R6, RZ, RZ, R5 ;  /* 0x000000ffff067224 */ /* 0x002fe200078e0005 */
[----:B------:R-:W-:Y:S01]  /*3780*/  IABS R5, R7 ;  /* 0x0000000700057213 */ /* 0x000fe20000000000 */
[----:B------:R-:W-:-:S02]  /*3790*/  IMAD.IADD R7, R2, 0x1, -R119 ;  /* 0x0000000102077824 */ /* 0x000fc400078e0a77 */
[----:B------:R1:W-:Y:S02]  /*37a0*/  I2F R136, R6 ;  /* 0x0000000600887306 */ /* 0x0003e40000201400 */
[C---:B--2---:R-:W-:Y:S08]  /*37b0*/  HMMA.16816.F32 R60, R12.reuse, R16, R44 ;  /* 0x000000100c3c723c */ /* 0x044ff0000000182c */
[----:B------:R-:W-:Y:S01]  /*37c0*/  HMMA.16816.F32 R48, R12, R18, R40 ;  /* 0x000000120c30723c */ /* 0x000fe20000001828 */
[----:B------:R-:W2:Y:S04]  /*37d0*/  LDSM.16.M88.4 R12, [R210+0x15800] ;  /* 0x01580000d20c783b */ /* 0x000ea80000000200 */
[----:B------:R-:W-:Y:S01]  /*37e0*/  LDSM.16.M88.4 R16, [R209+0x4000] ;  /* 0x00400000d110783b */ /* 0x000fe20000000200 */
[----:B-1----:R-:W-:Y:S01]  /*37f0*/  IMAD.MOV.U32 R6, RZ, RZ, R5 ;  /* 0x000000ffff067224 */ /* 0x002fe200078e0005 */
[----:B------:R-:W-:Y:S01]  /*3800*/  IABS R5, R7 ;  /* 0x0000000700057213 */ /* 0x000fe20000000000 */
[----:B------:R-:W-:Y:S01]  /*3810*/  HMMA.16816.F32 R44, R8, R22, R24 ;  /* 0x00000016082c723c */ /* 0x000fe20000001818 */
[----:B------:R-:W1:Y:S01]  /*3820*/  LDSM.16.M88.4 R24, [R213+0x8000] ;  /* 0x00800000d518783b */ /* 0x000e620000000200 */
[----:B------:R4:W-:Y:S01]  /*3830*/  I2F R135, R6 ;  /* 0x0000000600877306 */ /* 0x0009e20000201400 */
[----:B------:R-:W-:-:S05]  /*3840*/  IMAD.IADD R7, R2, 0x1, -R116 ;  /* 0x0000000102077824 */ /* 0x000fca00078e0a74 */
[C---:B------:R-:W-:Y:S01]  /*3850*/  HMMA.16816.F32 R52, R8.reuse, R20, R28 ;  /* 0x000000140834723c */ /* 0x040fe2000000181c */
[----:B------:R-:W5:Y:S01]  /*3860*/  LDSM.16.M88.4 R28, [R209+0x4800] ;  /* 0x00480000d11c783b */ /* 0x000f620000000200 */
[----:B------:R3:W-:Y:S03]  /*3870*/  I2F R134, R5 ;  /* 0x0000000500867306 */ /* 0x0007e60000201400 */
[----:B------:R-:W-:Y:S03]  /*3880*/  LDSM.16.M88.4 R20, [R211+0xc000] ;  /* 0x00c00000d314783b */ /* 0x000fe60000000200 */
[----:B------:R-:W-:Y:S01]  /*3890*/  HMMA.16816.F32 R40, R8, R32, R36 ;  /* 0x000000200828723c */ /* 0x000fe20000001824 */
[----:B----4-:R-:W-:-:S05]  /*38a0*/  IMAD.IADD R6, R2, 0x1, -R118 ;  /* 0x0000000102067824 */ /* 0x010fca00078e0a76 */
[----:B------:R-:W-:Y:S02]  /*38b0*/  IABS R6, R6 ;  /* 0x0000000600067213 */ /* 0x000fe40000000000 */
[C---:B------:R-:W-:Y:S01]  /*38c0*/  HMMA.16816.F32 R36, R8.reuse, R34, R68 ;  /* 0x000000220824723c */ /* 0x040fe20000001844 */
[C---:B---3--:R-:W-:Y:S01]  /*38d0*/  IMAD.IADD R5, R2.reuse, 0x1, -R117 ;  /* 0x0000000102057824 */ /* 0x048fe200078e0a75 */
[----:B------:R3:W-:Y:S04]  /*38e0*/  I2F R133, R6 ;  /* 0x0000000600857306 */ /* 0x0007e80000201400 */
[----:B------:R-:W-:Y:S02]  /*38f0*/  IABS R5, R5 ;  /* 0x0000000500057213 */ /* 0x000fe40000000000 */
[C---:B------:R-:W-:Y:S08]  /*3900*/  HMMA.16816.F32 R64, R8.reuse, R56, R64 ;  /* 0x000000380840723c */ /* 0x040ff00000001840 */
[----:B--2---:R-:W-:Y:S01]  /*3910*/  HMMA.16816.F32 R104, R8, R14, R48 ;  /* 0x0000000e0868723c */ /* 0x004fe20000001830 */
[----:B------:R-:W2:Y:S01]  /*3920*/  LDSM.16.M88.4 R48, [R204+0x16000] ;  /* 0x01600000cc30783b */ /* 0x000ea20000000200 */
[----:B---3--:R-:W-:Y:S01]  /*3930*/  IMAD.MOV.U32 R6, RZ, RZ, R5 ;  /* 0x000000ffff067224 */ /* 0x008fe200078e0005 */
[----:B------:R-:W-:Y:S01]  /*3940*/  IABS R5, R7 ;  /* 0x0000000700057213 */ /* 0x000fe20000000000 */
[----:B------:R-:W-:-:S02]  /*3950*/  IMAD.IADD R7, R2, 0x1, -R115 ;  /* 0x0000000102077824 */ /* 0x000fc400078e0a73 */
[----:B------:R3:W-:Y:S02]  /*3960*/  I2F R130, R6 ;  /* 0x0000000600827306 */ /* 0x0007e40000201400 */
[C---:B------:R-:W-:Y:S01]  /*3970*/  HMMA.16816.F32 R68, R8.reuse, R58, R72 ;  /* 0x0000003a0844723c */ /* 0x040fe20000001848 */
[----:B------:R-:W4:Y:S07]  /*3980*/  LDSM.16.M88.4 R56, [R209+0x5000] ;  /* 0x00500000d138783b */ /* 0x000f2e0000000200 */
[----:B------:R-:W-:Y:S01]  /*3990*/  HMMA.16816.F32 R60, R8, R12, R60 ;  /* 0x0000000c083c723c */ /* 0x000fe2000000183c */
[----:B------:R-:W-:Y:S01]  /*39a0*/  LDSM.16.M88.4 R12, [R214+0xc000] ;  /* 0x00c00000d60c783b */ /* 0x000fe20000000200 */
[----:B---3--:R-:W-:-:S06]  /*39b0*/  IMAD.MOV.U32 R6, RZ, RZ, R5 ;  /* 0x000000ffff067224 */ /* 0x008fcc00078e0005 */
[C---:B-1----:R-:W-:Y:S01]  /*39c0*/  HMMA.16816.F32 R8, R24.reuse, R16, R52 ;  /* 0x000000101808723c */ /* 0x042fe20000001834 */
[----:B------:R-:W-:Y:S01]  /*39d0*/  IABS R5, R7 ;  /* 0x0000000700057213 */ /* 0x000fe20000000000 */
[----:B------:R1:W-:Y:S06]  /*39e0*/  I2F R128, R6 ;  /* 0x0000000600807306 */ /* 0x0003ec0000201400 */
[C---:B------:R-:W-:Y:S01]  /*39f0*/  HMMA.16816.F32 R32, R24.reuse, R18, R44 ;  /* 0x000000121820723c */ /* 0x040fe2000000182c */
[----:B------:R-:W-:Y:S01]  /*3a00*/  LDSM.16.M88.4 R16, [R212+0xc000] ;  /* 0x00c00000d410783b */ /* 0x000fe20000000200 */
[----:B------:R3:W-:Y:S03]  /*3a10*/  I2F R127, R5 ;  /* 0x00000005007f7306 */ /* 0x0007e60000201400 */
[----:B------:R-:W-:Y:S03]  /*3a20*/  LDSM.16.M88.4 R44, [R204+0x16800] ;  /* 0x01680000cc2c783b */ /* 0x000fe60000000200 */
[----:B-----5:R-:W-:Y:S01]  /*3a30*/  HMMA.16816.F32 R52, R24, R28, R40 ;  /* 0x0000001c1834723c */ /* 0x020fe20000001828 */
[----:B------:R-:W5:Y:S01]  /*3a40*/  LDSM.16.M88.4 R40, [R215+0x6000] ;  /* 0x00600000d728783b */ /* 0x000f620000000200 */
[----:B-1----:R-:W-:-:S04]  /*3a50*/  IADD3 R6, R2, -R114, RZ ;  /* 0x8000007202067210 */ /* 0x002fc80007ffe0ff */
[----:B------:R-:W-:Y:S02]  /*3a60*/  IABS R6, R6 ;  /* 0x0000000600067213 */ /* 0x000fe40000000000 */
[----:B--2---:R-:W-:Y:S01]  /*3a70*/  HMMA.16816.F32 R8, R20, R48, R8 ;  /* 0x000000301408723c */ /* 0x004fe20000001808 */
[C---:B---3--:R-:W-:Y:S01]  /*3a80*/  IMAD.IADD R5, R2.reuse, 0x1, -R113 ;  /* 0x0000000102057824 */ /* 0x048fe200078e0a71 */
[----:B------:R-:W-:Y:S01]  /*3a90*/  IADD3 R2, R2, 0x8, RZ ;  /* 0x0000000802027810 */ /* 0x000fe20007ffe0ff */
[----:B------:R1:W-:Y:S03]  /*3aa0*/  I2F R125, R6 ;  /* 0x00000006007d7306 */ /* 0x0003e60000201400 */
[----:B------:R-:W-:Y:S01]  /*3ab0*/  IABS R5, R5 ;  /* 0x0000000500057213 */ /* 0x000fe20000000000 */
[C---:B------:R-:W-:Y:S01]  /*3ac0*/  IMAD.IADD R7, R2.reuse, 0x1, -R80 ;  /* 0x0000000102077824 */ /* 0x040fe200078e0a50 */
[C---:B----4-:R-:W-:Y:S01]  /*3ad0*/  HMMA.16816.F32 R84, R24.reuse, R56, R64 ;  /* 0x000000381854723c */ /* 0x050fe20000001840 */
[----:B------:R-:W-:Y:S07]  /*3ae0*/  LDSM.16.M88.4 R64, [R210+0x16800] ;  /* 0x01680000d240783b */ /* 0x000fee0000000200 */
[C---:B------:R-:W-:Y:S01]  /*3af0*/  HMMA.16816.F32 R88, R24.reuse, R58, R68 ;  /* 0x0000003a1858723c */ /* 0x040fe20000001844 */
[----:B------:R-:W2:Y:S01]  /*3b00*/  LDSM.16.M88.4 R56, [R210+0x16000] ;  /* 0x01600000d238783b */ /* 0x000ea20000000200 */
[----:B-1----:R-:W-:Y:S01]  /*3b10*/  IMAD.MOV.U32 R6, RZ, RZ, R5 ;  /* 0x000000ffff067224 */ /* 0x002fe200078e0005 */
[----:B------:R-:W-:Y:S01]  /*3b20*/  IABS R5, R7 ;  /* 0x0000000700057213 */ /* 0x000fe20000000000 */
[C---:B------:R-:W-:Y:S01]  /*3b30*/  IMAD.IADD R7, R2.reuse, 0x1, -R132 ;  /* 0x0000000102077824 */ /* 0x040fe200078e0a84 */
[----:B------:R-:W1:Y:S01]  /*3b40*/  LDSM.16.M88.4 R68, [R215+0x6800] ;  /* 0x00680000d744783b */ /* 0x000e620000000200 */
[----:B------:R3:W-:Y:S02]  /*3b50*/  I2F R122, R6 ;  /* 0x00000006007a7306 */ /* 0x0007e40000201400 */
[----:B------:R-:W-:Y:S08]  /*3b60*/  HMMA.16816.F32 R72, R24, R30, R36 ;  /* 0x0000001e1848723c */ /* 0x000ff00000001824 */
[----:B------:R-:W-:Y:S01]  /*3b70*/  HMMA.16816.F32 R32, R20, R50, R32 ;  /* 0x000000321420723c */ /* 0x000fe20000001820 */
[----:B---3--:R-:W-:Y:S01]  /*3b80*/  IMAD.MOV.U32 R6, RZ, RZ, R5 ;  /* 0x000000ffff067224 */ /* 0x008fe200078e0005 */
[----:B------:R-:W-:Y:S01]  /*3b90*/  IABS R5, R7 ;  /* 0x0000000700057213 */ /* 0x000fe20000000000 */
[----:B------:R-:W-:-:S05]  /*3ba0*/  IMAD.IADD R7, R2, 0x1, -R126 ;  /* 0x0000000102077824 */ /* 0x000fca00078e0a7e */
[----:B-----5:R-:W-:Y:S01]  /*3bb0*/  HMMA.16816.F32 R28, R16, R40, R8 ;  /* 0x00000028101c723c */ /* 0x020fe20000001808 */
[----:B------:R3:W-:Y:S01]  /*3bc0*/  I2F R111, R6 ;  /* 0x00000006006f7306 */ /* 0x0007e20000201400 */
[----:B------:R-:W-:Y:S06]  /*3bd0*/  LDSM.16.M88.4 R8, [R213+0xc000] ;  /* 0x00c00000d508783b */ /* 0x000fec0000000200 */
[----:B------:R-:W-:Y:S01]  /*3be0*/  HMMA.16816.F32 R36, R20, R44, R52 ;  /* 0x0000002c1424723c */ /* 0x000fe20000001834 */
[----:B------:R4:W-:Y:S01]  /*3bf0*/  I2F R112, R5 ;  /* 0x0000000500707306 */ /* 0x0009e20000201400 */
[----:B------:R-:W5:Y:S06]  /*3c00*/  LDSM.16.M88.4 R52, [R209+0x6000] ;  /* 0x00600000d134783b */ /* 0x000f6c0000000200 */
[----:B------:R-:W-:Y:S01]  /*3c10*/  HMMA.16816.F32 R96, R24, R92, R60 ;  /* 0x0000005c1860723c */ /* 0x000fe2000000183c */
[----:B---3--:R-:W-:Y:S01]  /*3c20*/  IMAD.IADD R6, R2, 0x1, -R131 ;  /* 0x0000000102067824 */ /* 0x008fe200078e0a83 */
[----:B------:R-:W3:Y:S04]  /*3c30*/  LDSM.16.M88.4 R60, [R215+0x7000] ;  /* 0x00700000d73c783b */ /* 0x000ee80000000200 */
[----:B------:R-:W-:-:S02]  /*3c40*/  IABS R6, R6 ;  /* 0x0000000600067213 */ /* 0x000fc40000000000 */
[----:B------:R-:W-:Y:S01]  /*3c50*/  HMMA.16816.F32 R32, R16, R42, R32 ;  /* 0x0000002a1020723c */ /* 0x000fe20000001820 */
[C---:B----4-:R-:W-:Y:S01]  /*3c60*/  IMAD.IADD R5, R2.reuse, 0x1, -R129 ;  /* 0x0000000102057824 */ /* 0x050fe200078e0a81 */
[----:B------:R4:W-:Y:S04]  /*3c70*/  I2F R110, R6 ;  /* 0x00000006006e7306 */ /* 0x0009e80000201400 */
[----:B------:R-:W-:Y:S02]  /*3c80*/  IABS R5, R5 ;  /* 0x0000000500057213 */ /* 0x000fe40000000000 */
[----:B--2---:R-:W-:Y:S08]  /*3c90*/  HMMA.16816.F32 R28, R12, R56, R28 ;  /* 0x000000380c1c723c */ /* 0x004ff0000000181c */
[----:B------:R-:W-:Y:S01]  /*3ca0*/  HMMA.16816.F32 R44, R20, R46, R72 ;  /* 0x0000002e142c723c */ /* 0x000fe20000001848 */
[----:B------:R-:W-:Y:S01]  /*3cb0*/  LDSM.16.M88.4 R72, [R209+0x6800] ;  /* 0x00680000d148783b */ /* 0x000fe20000000200 */
[----:B----4-:R-:W-:Y:S01]  /*3cc0*/  IMAD.MOV.U32 R6, RZ, RZ, R5 ;  /* 0x000000ffff067224 */ /* 0x010fe200078e0005 */
[----:B------:R-:W-:Y:S01]  /*3cd0*/  IABS R5, R7 ;  /* 0x0000000700057213 */ /* 0x000fe20000000000 */
[----:B------:R-:W-:-:S02]  /*3ce0*/  IMAD.IADD R7, R2, 0x1, -R124 ;  /* 0x0000000102077824 */ /* 0x000fc400078e0a7c */
[----:B------:R2:W-:Y:S02]  /*3cf0*/  I2F R109, R6 ;  /* 0x00000006006d7306 */ /* 0x0005e40000201400 */
[----:B-1----:R-:W-:Y:S08]  /*3d00*/  HMMA.16816.F32 R36, R16, R68, R36 ;  /* 0x000000441024723c */ /* 0x002ff00000001824 */
[----:B------:R-:W-:Y:S01]  /*3d10*/  HMMA.16816.F32 R40, R12, R58, R32 ;  /* 0x0000003a0c28723c */ /* 0x000fe20000001820 */
[----:B------:R-:W1:Y:S01]  /*3d20*/  LDSM.16.M88.4 R56, [R210+0x17000] ;  /* 0x01700000d238783b */ /* 0x000e620000000200 */
[----:B--2---:R-:W-:Y:S01]  /*3d30*/  IMAD.MOV.U32 R6, RZ, RZ, R5 ;  /* 0x000000ffff067224 */ /* 0x004fe200078e0005 */
        /* <DEDUP_REMOVED lines=8> */
[----:B--2---:R-:W-:Y:S01]  /*3dc0*/  IMAD.IADD R6, R2, 0x1, -R123 ;  /* 0x0000000102067824 */ /* 0x004fe200078e0a7b */
[----:B------:R-:W-:Y:S04]  /*3dd0*/  LDSM.16.M88.4 R68, [R215+0x7800] ;  /* 0x00780000d744783b */ /* 0x000fe80000000200 */
[----:B------:R-:W-:-:S02]  /*3de0*/  IABS R6, R6 ;  /* 0x0000000600067213 */ /* 0x000fc40000000000 */
[----:B------:R-:W-:Y:S01]  /*3df0*/  HMMA.16816.F32 R36, R12, R64, R36 ;  /* 0x000000400c24723c */ /* 0x000fe20000001824 */
[----:B----4-:R-:W-:Y:S01]  /*3e00*/  IMAD.IADD R5, R2, 0x1, -R121 ;  /* 0x0000000102057824 */ /* 0x010fe200078e0a79 */
[----:B------:R2:W-:Y:S04]  /*3e10*/  I2F R92, R6 ;  /* 0x00000006005c7306 */ /* 0x0005e80000201400 */
[----:B------:R-:W-:Y:S02]  /*3e20*/  IABS R5, R5 ;  /* 0x0000000500057213 */ /* 0x000fe40000000000 */
[----:B------:R-:W-:Y:S08]  /*3e30*/  HMMA.16816.F32 R52, R8, R54, R40 ;  /* 0x000000360834723c */ /* 0x000ff00000001828 */
[----:B------:R-:W-:Y:S01]  /*3e40*/  HMMA.16816.F32 R44, R20, R78, R88 ;  /* 0x0000004e142c723c */ /* 0x000fe20000001858 */
[----:B--2---:R-:W-:-:S02]  /*3e50*/  MOV R6, R5 ;  /* 0x0000000500067202 */ /* 0x004fc40000000f00 */
[----:B------:R-:W-:Y:S01]  /*3e60*/  IABS R5, R7 ;  /* 0x0000000700057213 */ /* 0x000fe20000000000 */
[C---:B------:R-:W-:Y:S01]  /*3e70*/  IMAD.IADD R7, R2.reuse, 0x1, -R119 ;  /* 0x0000000102077824 */ /* 0x040fe200078e0a77 */
[----:B------:R2:W-:Y:S03]  /*3e80*/  I2F R103, R6 ;  /* 0x0000000600677306 */ /* 0x0005e60000201400 */
[----:B------:R-:W-:Y:S01]  /*3e90*/  HMMA.16816.F32 R28, R12, R66, R28 ;  /* 0x000000420c1c723c */ /* 0x000fe2000000181c */
[----:B------:R-:W4:Y:S07]  /*3ea0*/  LDSM.16.M88.4 R64, [R209+0x7000] ;  /* 0x00700000d140783b */ /* 0x000f2e0000000200 */
[----:B------:R-:W-:Y:S01]  /*3eb0*/  HMMA.16816.F32 R24, R24, R94, R104 ;  /* 0x0000005e1818723c */ /* 0x000fe20000001868 */
[----:B--2---:R-:W-:Y:S01]  /*3ec0*/  IMAD.MOV.U32 R6, RZ, RZ, R5 ;  /* 0x000000ffff067224 */ /* 0x004fe200078e0005 */
[----:B------:R-:W-:Y:S01]  /*3ed0*/  IABS R5, R7 ;  /* 0x0000000700057213 */ /* 0x000fe20000000000 */
[----:B------:R-:W-:-:S05]  /*3ee0*/  IMAD.IADD R7, R2, 0x1, -R118 ;  /* 0x0000000102077824 */ /* 0x000fca00078e0a76 */
[C---:B---3--:R-:W-:Y:S01]  /*3ef0*/  HMMA.16816.F32 R32, R16.reuse, R60, R32 ;  /* 0x0000003c1020723c */ /* 0x048fe20000001820 */
[----:B------:R2:W-:Y:S07]  /*3f00*/  I2F R101, R6 ;  /* 0x0000000600657306 */ /* 0x0005ee0000201400 */
[----:B------:R-:W-:Y:S01]  /*3f10*/  HMMA.16816.F32 R44, R16, R62, R44 ;  /* 0x0000003e102c723c */ /* 0x000fe2000000182c */
[----:B------:R-:W3:Y:S01]  /*3f20*/  LDSM.16.M88.4 R60, [R210+0x17800] ;  /* 0x01780000d23c783b */ /* 0x000ee20000000200 */
[----:B--2---:R-:W-:Y:S01]  /*3f30*/  IMAD.MOV.U32 R6, RZ, RZ, R5 ;  /* 0x000000ffff067224 */ /* 0x004fe200078e0005 */
[----:B------:R-:W-:Y:S01]  /*3f40*/  IABS R5, R7 ;  /* 0x0000000700057213 */ /* 0x000fe20000000000 */
[----:B------:R-:W-:-:S02]  /*3f50*/  IMAD.IADD R7, R2, 0x1, -R117 ;  /* 0x0000000102077824 */ /* 0x000fc400078e0a75 */
[----:B------:R2:W-:Y:S10]  /*3f60*/  I2F R102, R6 ;  /* 0x0000000600667306 */ /* 0x0005f40000201400 */
[C---:B-1----:R-:W-:Y:S08]  /*3f70*/  HMMA.16816.F32 R40, R12.reuse, R56, R32 ;  /* 0x000000380c28723c */ /* 0x042ff00000001820 */
[----:B------:R-:W-:Y:S01]  /*3f80*/  HMMA.16816.F32 R32, R12, R58, R44 ;  /* 0x0000003a0c20723c */ /* 0x000fe2000000182c */
[----:B--2---:R-:W-:Y:S01]  /*3f90*/  IMAD.MOV.U32 R6, RZ, RZ, R5 ;  /* 0x000000ffff067224 */ /* 0x004fe200078e0005 */
[----:B------:R-:W-:Y:S01]  /*3fa0*/  IABS R5, R7 ;  /* 0x0000000700057213 */ /* 0x000fe20000000000 */
[----:B------:R-:W-:-:S02]  /*3fb0*/  IMAD.IADD R7, R2, 0x1, -R116 ;  /* 0x0000000102077824 */ /* 0x000fc400078e0a74 */
[----:B------:R1:W-:Y:S11]  /*3fc0*/  I2F R100, R6 ;  /* 0x0000000600647306 */ /* 0x0003f60000201400 */
[----:B----4-:R-:W-:Y:S01]  /*3fd0*/  HMMA.16816.F32 R40, R8, R64, R40 ;  /* 0x000000400828723c */ /* 0x010fe20000001828 */
        /* <DEDUP_REMOVED lines=39> */
[----:B------:R-:W-:Y:S02]  /*4250*/  FMUL.FTZ R50, R50, c[0x0][0x2ec] ;  /* 0x0000bb0032327a20 */ /* 0x000fe40000410000 */
[----:B------:R-:W-:-:S04]  /*4260*/  FMUL.FTZ R49, R49, c[0x0][0x2ec] ;  /* 0x0000bb0031317a20 */ /* 0x000fc80000410000 */
[----:B------:R-:W-:Y:S01]  /*4270*/  MUFU.TANH R50, R50 ;  /* 0x0000003200327308 */ /* 0x000fe20000002400 */
[----:B-1----:R-:W-:-:S07]  /*4280*/  FMUL.FTZ R2, R53, c[0x0][0x2ec] ;  /* 0x0000bb0035027a20 */ /* 0x002fce0000410000 */
[----:B------:R-:W-:Y:S08]  /*4290*/  MUFU.TANH R49, R49 ;  /* 0x0000003100317308 */ /* 0x000ff00000002400 */
[----:B------:R1:W4:Y:S02]  /*42a0*/  MUFU.TANH R78, R2 ;  /* 0x00000002004e7308 */ /* 0x0003240000002400 */
        /* <DEDUP_REMOVED lines=15> */
[----:B----4-:R-:W-:Y:S02]  /*43a0*/  FFMA.FTZ R7, R140, -UR4, R78 ;  /* 0x800000048c077c23 */ /* 0x010fe4000801004e */
[----:B------:R-:W-:Y:S02]  /*43b0*/  MUFU.TANH R55, R55 ;  /* 0x0000003700377308 */ /* 0x000fe40000002400 */
[----:B---3--:R-:W-:Y:S01]  /*43c0*/  HMMA.16816.F32 R24, R12, R60, R28 ;  /* 0x0000003c0c18723c */ /* 0x008fe2000000181c */
[----:B------:R-:W-:Y:S01]  /*43d0*/  FSEL R20, R7, -INF , !P6 ;  /* 0xff80000007147808 */ /* 0x000fe20007000000 */
[----:B------:R-:W-:-:S02]  /*43e0*/  FFMA.FTZ R7, R138, -UR4, R49 ;  /* 0x800000048a077c23 */ /* 0x000fc40008010031 */
[----:B-1----:R-:W-:-:S03]  /*43f0*/  FMUL.FTZ R2, R51, c[0x0][0x2ec] ;  /* 0x0000bb0033027a20 */ /* 0x002fc60000410000 */
[----:B------:R-:W-:Y:S01]  /*4400*/  FSEL R65, R7, -INF , !P4 ;  /* 0xff80000007417808 */ /* 0x000fe20006000000 */
[----:B------:R-:W-:Y:S01]  /*4410*/  HMMA.16816.F32 R28, R8, R66, R32 ;  /* 0x00000042081c723c */ /* 0x000fe20000001820 */
[----:B------:R1:W-:Y:S07]  /*4420*/  MUFU.TANH R47, R2 ;  /* 0x00000002002f7308 */ /* 0x0003ee0000002400 */
[----:B------:R-:W-:Y:S08]  /*4430*/  HMMA.16816.F32 R12, R12, R62, R16 ;  /* 0x0000003e0c0c723c */ /* 0x000ff00000001810 */
[----:B-----5:R-:W-:Y:S01]  /*4440*/  HMMA.16816.F32 R24, R8, R36, R24 ;  /* 0x000000240818723c */ /* 0x020fe20000001818 */
[----:B-1----:R-:W-:-:S04]  /*4450*/  FMUL.FTZ R2, R52, c[0x0][0x2ec] ;  /* 0x0000bb0034027a20 */ /* 0x002fc80000410000 */
[----:B------:R1:W-:Y:S03]  /*4460*/  MUFU.TANH R46, R2 ;  /* 0x00000002002e7308 */ /* 0x0003e60000002400 */
[----:B------:R-:W-:-:S05]  /*4470*/  FMUL.FTZ R28, R28, c[0x0][0x2ec] ;  /* 0x0000bb001c1c7a20 */ /* 0x000fca0000410000 */
[----:B------:R-:W2:Y:S03]  /*4480*/  MUFU.TANH R33, R28 ;  /* 0x0000001c00217308 */ /* 0x000ea60000002400 */
[----:B------:R-:W-:Y:S01]  /*4490*/  HMMA.16816.F32 R12, R8, R38, R12 ;  /* 0x00000026080c723c */ /* 0x000fe2000000180c */
[----:B-1----:R-:W-:-:S07]  /*44a0*/  FMUL.FTZ R2, R53, c[0x0][0x2ec] ;  /* 0x0000bb0035027a20 */ /* 0x002fce0000410000 */
[----:B------:R-:W-:Y:S01]  /*44b0*/  FMUL.FTZ R24, R24, c[0x0][0x2ec] ;  /* 0x0000bb0018187a20 */ /* 0x000fe20000410000 */
[----:B------:R1:W3:Y:S01]  /*44c0*/  MUFU.TANH R45, R2 ;  /* 0x00000002002d7308 */ /* 0x0002e20000002400 */
[----:B------:R-:W-:Y:S02]  /*44d0*/  FMUL.FTZ R8, R26, c[0x0][0x2ec] ;  /* 0x0000bb001a087a20 */ /* 0x000fe40000410000 */
[----:B--2---:R-:W-:-:S05]  /*44e0*/  FFMA.FTZ R17, R133, -UR4, R33 ;  /* 0x8000000485117c23 */ /* 0x004fca0008010021 */
[----:B------:R2:W-:Y:S07]  /*44f0*/  MUFU.TANH R26, R8 ;  /* 0x00000008001a7308 */ /* 0x0005ee0000002400 */
[----:B------:R-:W-:Y:S02]  /*4500*/  FMUL.FTZ R12, R12, c[0x0][0x2ec] ;  /* 0x0000bb000c0c7a20 */ /* 0x000fe40000410000 */
[----:B-1----:R-:W-:Y:S02]  /*4510*/  FMUL.FTZ R2, R54, c[0x0][0x2ec] ;  /* 0x0000bb0036027a20 */ /* 0x002fe40000410000 */
[----:B------:R-:W-:-:S02]  /*4520*/  FMUL.FTZ R13, R13, c[0x0][0x2ec] ;  /* 0x0000bb000d0d7a20 */ /* 0x000fc40000410000 */
[----:B------:R1:W-:Y:S01]  /*4530*/  MUFU.TANH R44, R2 ;  /* 0x00000002002c7308 */ /* 0x0003e20000002400 */
[----:B------:R-:W-:Y:S02]  /*4540*/  FMUL.FTZ R14, R14, c[0x0][0x2ec] ;  /* 0x0000bb000e0e7a20 */ /* 0x000fe40000410000 */
[----:B---3--:R-:W-:Y:S02]  /*4550*/  FFMA.FTZ R7, R136, -UR4, R45 ;  /* 0x8000000488077c23 */ /* 0x008fe4000801002d */
[----:B--2---:R-:W-:-:S03]  /*4560*/  FMUL.FTZ R8, R27, c[0x0][0x2ec] ;  /* 0x0000bb001b087a20 */ /* 0x004fc60000410000 */
[----:B------:R-:W-:Y:S01]  /*4570*/  MUFU.TANH R18, R14 ;  /* 0x0000000e00127308 */ /* 0x000fe20000002400 */
[----:B-1----:R-:W-:-:S07]  /*4580*/  FMUL.FTZ R2, R29, c[0x0][0x2ec] ;  /* 0x0000bb001d027a20 */ /* 0x002fce0000410000 */
[----:B------:R-:W-:Y:S08]  /*4590*/  MUFU.TANH R19, R8 ;  /* 0x0000000800137308 */ /* 0x000ff00000002400 */
[----:B------:R1:W2:Y:S08]  /*45a0*/  MUFU.TANH R16, R2 ;  /* 0x0000000200107308 */ /* 0x0002b00000002400 */
[----:B------:R-:W-:Y:S01]  /*45b0*/  MUFU.TANH R29, R24 ;  /* 0x00000018001d7308 */ /* 0x000fe20000002400 */
[----:B-1----:R-:W-:-:S07]  /*45c0*/  FMUL.FTZ R2, R30, c[0x0][0x2ec] ;  /* 0x0000bb001e027a20 */ /* 0x002fce0000410000 */
[----:B------:R-:W-:Y:S01]  /*45d0*/  MUFU.TANH R8, R12 ;  /* 0x0000000c00087308 */ /* 0x000fe20000002400 */
[----:B--2---:R-:W-:-:S07]  /*45e0*/  FFMA.FTZ R16, R130, -UR4, R16 ;  /* 0x8000000482107c23 */ /* 0x004fce0008010010 */
[----:B------:R1:W2:Y:S08]  /*45f0*/  MUFU.TANH R32, R2 ;  /* 0x0000000200207308 */ /* 0x0002b00000002400 */
[----:B------:R3:W4:Y:S01]  /*4600*/  MUFU.TANH R12, R13 ;  /* 0x0000000d000c7308 */ /* 0x0007220000002400 */
[----:B-1----:R-:W-:Y:S02]  /*4610*/  FMUL.FTZ R2, R31, c[0x0][0x2ec] ;  /* 0x0000bb001f027a20 */ /* 0x002fe40000410000 */
[----:B--2---:R-:W-:-:S05]  /*4620*/  FFMA.FTZ R11, R100, -UR4, R32 ;  /* 0x80000004640b7c23 */ /* 0x004fca0008010020 */
[----:B------:R1:W2:Y:S01]  /*4630*/  MUFU.TANH R30, R2 ;  /* 0x00000002001e7308 */ /* 0x0002a20000002400 */
[----:B---3--:R-:W-:Y:S02]  /*4640*/  FFMA.FTZ R13, R125, -UR4, R8 ;  /* 0x800000047d0d7c23 */ /* 0x008fe40008010008 */
[----:B----4-:R-:W-:Y:S02]  /*4650*/  FFMA.FTZ R12, R122, -UR4, R12 ;  /* 0x800000047a0c7c23 */ /* 0x010fe4000801000c */
[----:B------:R-:W-:Y:S02]  /*4660*/  FFMA.FTZ R8, R81, -UR4, R19 ;  /* 0x8000000451087c23 */ /* 0x000fe40008010013 */
[----:B-1----:R-:W-:Y:S02]  /*4670*/  FFMA.FTZ R2, R111, -UR4, R6 ;  /* 0x800000046f027c23 */ /* 0x002fe40008010006 */
[----:B------:R-:W-:Y:S01]  /*4680*/  FMUL.FTZ R6, R25, c[0x0][0x2ec] ;  /* 0x0000bb0019067a20 */ /* 0x000fe20000410000 */
[----:B------:R-:W-:Y:S01]  /*4690*/  FSEL R25, R5, -INF , !P1 ;  /* 0xff80000005197808 */ /* 0x000fe20004800000 */
[----:B------:R-:W-:Y:S01]  /*46a0*/  FFMA.FTZ R5, R109, -UR4, R56 ;  /* 0x800000046d057c23 */ /* 0x000fe20008010038 */
[----:B------:R-:W-:Y:S01]  /*46b0*/  FSEL R24, R2, -INF , !P2 ;  /* 0xff80000002187808 */ /* 0x000fe20005000000 */
[----:B------:R1:W3:Y:S01]  /*46c0*/  MUFU.TANH R9, R6 ;  /* 0x0000000600097308 */ /* 0x0002e20000002400 */
[----:B------:R-:W-:Y:S01]  /*46d0*/  FFMA.FTZ R2, R110, -UR4, R72 ;  /* 0x800000046e027c23 */ /* 0x000fe20008010048 */
[----:B------:R-:W-:Y:S01]  /*46e0*/  BAR.SYNC.DEFER_BLOCKING 0x0 ;  /* 0x0000000000007b1d */ /* 0x000fe20000010000 */
[----:B------:R-:W-:Y:S01]  /*46f0*/  FSEL R27, R5, -INF , !P6 ;  /* 0xff800000051b7808 */ /* 0x000fe20007000000 */
[----:B------:R-:W-:Y:S01]  /*4700*/  FFMA.FTZ R5, R108, -UR4, R47 ;  /* 0x800000046c057c23 */ /* 0x000fe2000801002f */
[----:B------:R-:W-:Y:S01]  /*4710*/  ISETP.GE.AND P2, PT, R121, UR16, PT ;  /* 0x0000001079007c0c */ /* 0x000fe2000bf46270 */
[----:B--2---:R-:W-:Y:S01]  /*4720*/  FFMA.FTZ R10, R83, -UR4, R30 ;  /* 0x80000004530a7c23 */ /* 0x004fe2000801001e */
        /* <DEDUP_REMOVED lines=8> */
[----:B-1----:R-:W-:Y:S01]  /*47b0*/  FFMA.FTZ R6, R141, -UR4, R73 ;  /* 0x800000048d067c23 */ /* 0x002fe20008010049 */
[----:B------:R-:W-:Y:S01]  /*47c0*/  FSEL R66, R7, -INF , !P2 ;  /* 0xff80000007427808 */ /* 0x000fe20005000000 */
[----:B------:R-:W-:Y:S01]  /*47d0*/  FMUL.FTZ R5, R15, c[0x0][0x2ec] ;  /* 0x0000bb000f057a20 */ /* 0x000fe20000410000 */
[----:B------:R-:W-:Y:S01]  /*47e0*/  FSEL R92, R2, -INF , !P3 ;  /* 0xff800000025c7808 */ /* 0x000fe20005800000 */
[----:B------:R-:W-:Y:S01]  /*47f0*/  FFMA.FTZ R2, R101, -UR4, R42 ;  /* 0x8000000465027c23 */ /* 0x000fe2000801002a */
[----:B------:R-:W-:Y:S01]  /*4800*/  FSEL R23, R6, -INF , !P0 ;  /* 0xff80000006177808 */ /* 0x000fe20004000000 */
[----:B------:R-:W-:Y:S01]  /*4810*/  FFMA.FTZ R6, R139, -UR4, R48 ;  /* 0x800000048b067c23 */ /* 0x000fe20008010030 */
[----:B------:R-:W-:Y:S01]  /*4820*/  ISETP.GE.AND P0, PT, R119, UR16, PT ;  /* 0x0000001077007c0c */ /* 0x000fe2000bf06270 */
[----:B---3--:R-:W-:Y:S01]  /*4830*/  FFMA.FTZ R14, R127, -UR4, R9 ;  /* 0x800000047f0e7c23 */ /* 0x008fe20008010009 */
[----:B------:R-:W-:Y:S01]  /*4840*/  FSEL R177, R2, -INF , !P1 ;  /* 0xff80000002b17808 */ /* 0x000fe20004800000 */
[----:B------:R-:W-:Y:S01]  /*4850*/  FFMA.FTZ R2, R102, -UR4, R43 ;  /* 0x8000000466027c23 */ /* 0x000fe2000801002b */
[----:B------:R-:W-:Y:S01]  /*4860*/  FSEL R67, R6, -INF , !P5 ;  /* 0xff80000006437808 */ /* 0x000fe20006800000 */
[----:B------:R-:W-:Y:S01]  /*4870*/  FFMA.FTZ R6, R137, -UR4, R46 ;  /* 0x8000000489067c23 */ /* 0x000fe2000801002e */
[----:B------:R-:W-:Y:S01]  /*4880*/  ISETP.GE.AND P6, PT, R118, UR16, PT ;  /* 0x0000001076007c0c */ /* 0x000fe2000bfc6270 */
[----:B------:R-:W-:Y:S01]  /*4890*/  FFMA.FTZ R15, R128, -UR4, R29 ;  /* 0x80000004800f7c23 */ /* 0x000fe2000801001d */
[----:B------:R-:W-:Y:S01]  /*48a0*/  FSEL R166, R2, -INF , !P0 ;  /* 0xff80000002a67808 */ /* 0x000fe20004000000 */
[----:B------:R-:W-:Y:S01]  /*48b0*/  FFMA.FTZ R9, R82, -UR4, R26 ;  /* 0x8000000452097c23 */ /* 0x000fe2000801001a */
[----:B------:R-:W-:Y:S01]  /*48c0*/  FSEL R64, R6, -INF , !P3 ;  /* 0xff80000006407808 */ /* 0x000fe20005800000 */
[----:B------:R-:W-:Y:S01]  /*48d0*/  FFMA.FTZ R6, R135, -UR4, R40 ;  /* 0x8000000487067c23 */ /* 0x000fe20008010028 */
[----:B------:R-:W-:Y:S01]  /*48e0*/  ISETP.GE.AND P5, PT, R117, UR16, PT ;  /* 0x0000001075007c0c */ /* 0x000fe2000bfa6270 */
[----:B------:R-:W-:Y:S01]  /*48f0*/  FFMA.FTZ R7, R77, -UR4, R18 ;  /* 0x800000044d077c23 */ /* 0x000fe20008010012 */
[----:B------:R-:W-:-:S02]  /*4900*/  ISETP.GE.AND P4, PT, R116, UR16, PT ;  /* 0x0000001074007c0c */ /* 0x000fc4000bf86270 */
[----:B------:R-:W-:Y:S02]  /*4910*/  FSEL R165, R6, -INF , !P1 ;  /* 0xff80000006a57808 */ /* 0x000fe40004800000 */
[----:B------:R1:W2:Y:S01]  /*4920*/  MUFU.TANH R6, R5 ;  /* 0x0000000500067308 */ /* 0x0002a20000002400 */
[----:B------:R-:W-:Y:S02]  /*4930*/  ISETP.GE.AND P3, PT, R115, UR16, PT ;  /* 0x0000001073007c0c */ /* 0x000fe4000bf66270 */
[----:B------:R-:W-:Y:S02]  /*4940*/  ISETP.GE.AND P2, PT, R114, UR16, PT ;  /* 0x0000001072007c0c */ /* 0x000fe4000bf46270 */
[----:B------:R-:W-:Y:S02]  /*4950*/  ISETP.GE.AND P1, PT, R113, UR16, PT ;  /* 0x0000001071007c0c */ /* 0x000fe4000bf26270 */
[----:B------:R-:W-:Y:S02]  /*4960*/  FSEL R135, R17, -INF , !P6 ;  /* 0xff80000011877808 */ /* 0x000fe40007000000 */
[----:B------:R-:W-:-:S02]  /*4970*/  FSEL R176, R11, -INF , !P6 ;  /* 0xff8000000bb07808 */ /* 0x000fc40007000000 */
[----:B------:R-:W-:Y:S02]  /*4980*/  FSEL R164, R16, -INF , !P5 ;  /* 0xff80000010a47808 */ /* 0x000fe40006800000 */
[----:B------:R-:W-:Y:S02]  /*4990*/  FSEL R167, R10, -INF , !P5 ;  /* 0xff8000000aa77808 */ /* 0x000fe40006800000 */
[----:B------:R-:W-:Y:S01]  /*49a0*/  FSEL R244, R15, -INF , !P4 ;  /* 0xff8000000ff47808 */ /* 0x000fe20006000000 */
[----:B-1----:R-:W-:Y:S01]  /*49b0*/  FFMA.FTZ R5, R134, -UR4, R41 ;  /* 0x8000000486057c23 */ /* 0x002fe20008010029 */
[----:B------:R-:W-:Y:S01]  /*49c0*/  FSEL R178, R9, -INF , !P4 ;  /* 0xff80000009b27808 */ /* 0x000fe20006000000 */
[----:B--2---:R-:W-:Y:S01]  /*49d0*/  FFMA.FTZ R6, R76, -UR4, R6 ;  /* 0x800000044c067c23 */ /* 0x004fe20008010006 */
[----:B------:R-:W-:Y:S02]  /*49e0*/  FSEL R245, R14, -INF , !P3 ;  /* 0xff8000000ef57808 */ /* 0x000fe40005800000 */
[----:B------:R-:W-:-:S02]  /*49f0*/  FSEL R134, R5, -INF , !P0 ;  /* 0xff80000005867808 */ /* 0x000fc40004000000 */
[----:B------:R-:W-:Y:S02]  /*4a00*/  PLOP3.LUT P0, PT, PT, PT, UP0, 0x80, 0x0 ;  /* 0x000000000000781c */ /* 0x000fe40003f0f008 */
[----:B------:R-:W-:Y:S02]  /*4a10*/  FSEL R145, R8, -INF , !P3 ;  /* 0xff80000008917808 */ /* 0x000fe40005800000 */
[----:B------:R-:W-:Y:S02]  /*4a20*/  FSEL R252, R13, -INF , !P2 ;  /* 0xff8000000dfc7808 */ /* 0x000fe40005000000 */
[----:B------:R-:W-:Y:S02]  /*4a30*/  FSEL R190, R7, -INF , !P2 ;  /* 0xff80000007be7808 */ /* 0x000fe40005000000 */
[----:B------:R-:W-:Y:S02]  /*4a40*/  FSEL R146, R12, -INF , !P1 ;  /* 0xff8000000c927808 */ /* 0x000fe40004800000 */
[----:B------:R-:W-:-:S03]  /*4a50*/  FSEL R179, R6, -INF , !P1 ;  /* 0xff80000006b37808 */ /* 0x000fc60004800000 */
        /* <DEDUP_REMOVED lines=71> */
.L_x_1653:
[----:B------:R-:W-:Y:S05]  /*4ed0*/  BSYNC B0 ;  /* 0x0000000000007941 */ /* 0x000fea0003800000 */
.L_x_1652:
[----:B------:R-:W0:Y:S02]  /*4ee0*/  LDGDEPBAR ;  /* 0x00000000000079af */ /* 0x000e240000000000 */
.L_x_1651:
[----:B------:R-:W-:Y:S01]  /*4ef0*/  FMNMX.FTZ R2, R22, R21, !PT ;  /* 0x0000001516027209 */ /* 0x000fe20007810000 */
[----:B-1----:R-:W-:Y:S01]  /*4f00*/  IMAD.MOV.U32 R9, RZ, RZ, R145 ;  /* 0x000000ffff097224 */ /* 0x002fe200078e0091 */
[----:B------:R-:W-:Y:S01]  /*4f10*/  MOV R10, R146 ;  /* 0x00000092000a7202 */ /* 0x000fe20000000f00 */
[----:B------:R-:W-:Y:S01]  /*4f20*/  STL [R1+0x4c], R212 ;  /* 0x00004cd401007387 */ /* 0x000fe20000100800 */
[----:B------:R-:W-:Y:S02]  /*4f30*/  FMNMX.FTZ R2, R23, R2, !PT ;  /* 0x0000000217027209 */ /* 0x000fe40007810000 */
[----:B------:R-:W-:Y:S01]  /*4f40*/  SHF.L.U32 R205, R4, 0x1, RZ ;  /* 0x0000000104cd7819 */ /* 0x000fe200000006ff */
[----:B------:R-:W-:Y:S01]  /*4f50*/  STL [R1+0x48], R211 ;  /* 0x000048d301007387 */ /* 0x000fe20000100800 */
[----:B------:R-:W-:Y:S02]  /*4f60*/  FMNMX.FTZ R2, R20, R2, !PT ;  /* 0x0000000214027209 */ /* 0x000fe40007810000 */
[C---:B------:R-:W-:Y:S01]  /*4f70*/  LEA R208, R0.reuse, R205, 0x1 ;  /* 0x000000cd00d07211 */ /* 0x040fe200078e08ff */
[----:B------:R-:W-:Y:S01]  /*4f80*/  IMAD R206, R3, 0x2, R205 ;  /* 0x0000000203ce7824 */ /* 0x000fe200078e02cd */
[----:B------:R-:W-:Y:S01]  /*4f90*/  FMNMX.FTZ R2, R67, R2, !PT ;  /* 0x0000000243027209 */ /* 0x000fe20007810000 */
[----:B------:R-:W-:Y:S02]  /*4fa0*/  LDSM.16.MT88.4 R16, [R205+0x18000] ;  /* 0x01800000cd10783b */ /* 0x000fe40000004200 */
        /* <DEDUP_REMOVED lines=53> */
[----:B--2---:R-:W-:-:S07]  /*5300*/  FMUL.FTZ R2, R132, c[0x0][0x23c] ;  /* 0x00008f0084027a20 */ /* 0x004fce0000410000 */
[----:B------:R2:W-:Y:S01]  /*5310*/  MUFU.EX2 R182, R5 ;  /* 0x0000000500b67308 */ /* 0x0005e20000000800 */
[----:B---3--:R-:W-:Y:S02]  /*5320*/  F2FP.PACK_AB R4, R188, R212 ;  /* 0x000000d4bc04723e */ /* 0x008fe400000000ff */
[----:B------:R-:W-:Y:S01]  /*5330*/  FSEL R2, R2, RZ, P1 ;  /* 0x000000ff02027208 */ /* 0x000fe20000800000 */
[----:B-1----:R-:W-:-:S04]  /*5340*/  FFMA.FTZ R0, R65, c[0x0][0x23c], -R8 ;  /* 0x00008f0041007a23 */ /* 0x002fc80000010808 */
[----:B------:R-:W-:Y:S01]  /*5350*/  FFMA.FTZ R3, R25, c[0x0][0x23c], -R2 ;  /* 0x00008f0019037a23 */ /* 0x000fe20000010802 */
[----:B------:R1:W-:Y:S01]  /*5360*/  MUFU.EX2 R210, R0 ;  /* 0x0000000000d27308 */ /* 0x0003e20000000800 */
[--C-:B--2---:R-:W-:Y:S02]  /*5370*/  FFMA.FTZ R5, R20, c[0x0][0x23c], -R8.reuse ;  /* 0x00008f0014057a23 */ /* 0x104fe40000010808 */
[----:B------:R-:W-:Y:S05]  /*5380*/  LDSM.16.MT88.4 R20, [R207+0x1a000] ;  /* 0x01a00000cf14783b */ /* 0x000fea0000004200 */
[----:B------:R2:W-:Y:S08]  /*5390*/  MUFU.EX2 R183, R3 ;  /* 0x0000000300b77308 */ /* 0x0005f00000000800 */
[----:B------:R3:W4:Y:S01]  /*53a0*/  MUFU.EX2 R211, R5 ;  /* 0x0000000500d37308 */ /* 0x0007220000000800 */
[----:B-1----:R-:W-:-:S02]  /*53b0*/  FFMA.FTZ R0, R64, c[0x0][0x23c], -R8 ;  /* 0x00008f0040007a23 */ /* 0x002fc40000010808 */
[----:B--2---:R-:W-:-:S05]  /*53c0*/  FFMA.FTZ R3, R28, c[0x0][0x23c], -R2 ;  /* 0x00008f001c037a23 */ /* 0x004fca0000010802 */
[----:B------:R1:W-:Y:S01]  /*53d0*/  MUFU.EX2 R204, R0 ;  /* 0x0000000000cc7308 */ /* 0x0003e20000000800 */
[----:B------:R-:W-:Y:S01]  /*53e0*/  LDSM.16.MT88.4 R28, [R206+0x1a000] ;  /* 0x01a00000ce1c783b */ /* 0x000fe20000004200 */
[----:B---3--:R-:W-:-:S06]  /*53f0*/  FFMA.FTZ R5, R24, c[0x0][0x23c], -R2 ;  /* 0x00008f0018057a23 */ /* 0x008fcc0000010802 */
[----:B------:R2:W-:Y:S01]  /*5400*/  MUFU.EX2 R181, R3 ;  /* 0x0000000300b57308 */ /* 0x0005e20000000800 */
[----:B----4-:R-:W-:-:S07]  /*5410*/  F2FP.PACK_AB R6, R211, R182 ;  /* 0x000000b6d306723e */ /* 0x010fce00000000ff */
[----:B------:R-:W3:Y:S01]  /*5420*/  MUFU.EX2 R180, R5 ;  /* 0x0000000500b47308 */ /* 0x000ee20000000800 */
[----:B-1----:R-:W-:Y:S02]  /*5430*/  FFMA.FTZ R0, R66, c[0x0][0x23c], -R8 ;  /* 0x00008f0042007a23 */ /* 0x002fe40000010808 */
[----:B--2---:R-:W-:-:S05]  /*5440*/  FFMA.FTZ R3, R27, c[0x0][0x23c], -R2 ;  /* 0x00008f001b037a23 */ /* 0x004fca0000010802 */
[----:B------:R1:W-:Y:S01]  /*5450*/  MUFU.EX2 R64, R0 ;  /* 0x0000000000407308 */ /* 0x0003e20000000800 */
[----:B------:R-:W2:Y:S01]  /*5460*/  LDSM.16.MT88.4 R24, [R208+0x1a000] ;  /* 0x01a00000d018783b */ /* 0x000ea20000004200 */
[----:B---3--:R-:W-:-:S06]  /*5470*/  F2FP.PACK_AB R5, R183, R180 ;  /* 0x000000b4b705723e */ /* 0x008fcc00000000ff */
[----:B------:R-:W3:Y:S01]  /*5480*/  MUFU.EX2 R191, R3 ;  /* 0x0000000300bf7308 */ /* 0x000ee20000000800 */
[----:B-1----:R-:W-:-:S07]  /*5490*/  FFMA.FTZ R0, R93, c[0x0][0x23c], -R2 ;  /* 0x00008f005d007a23 */ /* 0x002fce0000010802 */
[----:B------:R1:W-:Y:S01]  /*54a0*/  MUFU.EX2 R67, R0 ;  /* 0x0000000000437308 */ /* 0x0003e20000000800 */
[----:B---3--:R-:W-:-:S07]  /*54b0*/  F2FP.PACK_AB R7, R191, R181 ;  /* 0x000000b5bf07723e */ /* 0x008fce00000000ff */
[----:B------:R-:W-:Y:S01]  /*54c0*/  HMMA.16816.F32 R128, R4, R16, RZ ;  /* 0x000000100480723c */ /* 0x000fe200000018ff */
[----:B-1----:R-:W-:-:S07]  /*54d0*/  FFMA.FTZ R0, R94, c[0x0][0x23c], -R2 ;  /* 0x00008f005e007a23 */ /* 0x002fce0000010802 */
[C---:B------:R-:W-:Y:S01]  /*54e0*/  HMMA.16816.F32 R88, R4.reuse, R18, RZ ;  /* 0x000000120458723c */ /* 0x040fe200000018ff */
[----:B------:R-:W1:Y:S01]  /*54f0*/  LDSM.16.MT88.4 R16, [R205+0x1c000] ;  /* 0x01c00000cd10783b */ /* 0x000e620000004200 */
[----:B------:R3:W4:Y:S06]  /*5500*/  MUFU.EX2 R209, R0 ;  /* 0x0000000000d17308 */ /* 0x00072c0000000800 */
[C---:B------:R-:W-:Y:S08]  /*5510*/  HMMA.16816.F32 R124, R4.reuse, R12, RZ ;  /* 0x0000000c047c723c */ /* 0x040ff000000018ff */
[----:B------:R-:W-:Y:S01]  /*5520*/  HMMA.16816.F32 R84, R4, R14, RZ ;  /* 0x0000000e0454723c */ /* 0x000fe200000018ff */
[----:B------:R-:W1:Y:S01]  /*5530*/  LDSM.16.MT88.4 R12, [R206+0x1c000] ;  /* 0x01c00000ce0c783b */ /* 0x000e620000004200 */
[----:B---3--:R-:W-:-:S04]  /*5540*/  FFMA.FTZ R0, R92, c[0x0][0x23c], -R2 ;  /* 0x00008f005c007a23 */ /* 0x008fc80000010802 */
[----:B------:R3:W-:Y:S02]  /*5550*/  MUFU.EX2 R189, R0 ;  /* 0x0000000000bd7308 */ /* 0x0007e40000000800 */
[C---:B------:R-:W-:Y:S08]  /*5560*/  HMMA.16816.F32 R48, R4.reuse, R32, RZ ;  /* 0x000000200430723c */ /* 0x040ff000000018ff */
[----:B------:R-:W-:Y:S01]  /*5570*/  HMMA.16816.F32 R80, R4, R34, RZ ;  /* 0x000000220450723c */ /* 0x000fe200000018ff */
[----:B------:R-:W1:Y:S01]  /*5580*/  LDSM.16.MT88.4 R32, [R208+0x1c000] ;  /* 0x01c00000d020783b */ /* 0x000e620000004200 */
[----:B---3--:R-:W-:-:S06]  /*5590*/  FFMA.FTZ R0, R95, c[0x0][0x23c], -R2 ;  /* 0x00008f005f007a23 */ /* 0x008fcc0000010802 */
[C---:B------:R-:W-:Y:S01]  /*55a0*/  HMMA.16816.F32 R120, R4.reuse, R36, RZ ;  /* 0x000000240478723c */ /* 0x040fe200000018ff */
[----:B------:R-:W3:Y:S07]  /*55b0*/  MUFU.EX2 R196, R0 ;  /* 0x0000000000c47308 */ /* 0x000eee0000000800 */
[C---:B------:R-:W-:Y:S01]  /*55c0*/  HMMA.16816.F32 R76, R4.reuse, R38, RZ ;  /* 0x00000026044c723c */ /* 0x040fe200000018ff */
[----:B------:R-:W3:Y:S07]  /*55d0*/  LDSM.16.MT88.4 R36, [R207+0x1c000] ;  /* 0x01c00000cf24783b */ /* 0x000eee0000004200 */
[C---:B--2---:R-:W-:Y:S08]  /*55e0*/  HMMA.16816.F32 R116, R4.reuse, R24, RZ ;  /* 0x000000180474723c */ /* 0x044ff000000018ff */
[C---:B------:R-:W-:Y:S01]  /*55f0*/  HMMA.16816.F32 R60, R4.reuse, R26, RZ ;  /* 0x0000001a043c723c */ /* 0x040fe200000018ff */
[----:B------:R-:W2:Y:S07]  /*5600*/  LDSM.16.MT88.4 R24, [R205+0x1e000] ;  /* 0x01e00000cd18783b */ /* 0x000eae0000004200 */
[C---:B------:R-:W-:Y:S08]  /*5610*/  HMMA.16816.F32 R112, R4.reuse, R20, RZ ;  /* 0x000000140470723c */ /* 0x040ff000000018ff */
[C---:B------:R-:W-:Y:S01]  /*5620*/  HMMA.16816.F32 R136, R4.reuse, R22, RZ ;  /* 0x000000160488723c */ /* 0x040fe200000018ff */
[----:B------:R-:W2:Y:S07]  /*5630*/  LDSM.16.MT88.4 R20, [R206+0x1e000] ;  /* 0x01e00000ce14783b */ /* 0x000eae0000004200 */
[C---:B-1----:R-:W-:Y:S08]  /*5640*/  HMMA.16816.F32 R108, R4.reuse, R16, RZ ;  /* 0x00000010046c723c */ /* 0x042ff000000018ff */
        /* <DEDUP_REMOVED lines=9> */
[C---:B------:R-:W-:Y:S08]  /*56e0*/  HMMA.16816.F32 R72, R4.reuse, R42, RZ ;  /* 0x0000002a0448723c */ /* 0x040ff000000018ff */
[C---:B------:R-:W-:Y:S08]  /*56f0*/  HMMA.16816.F32 R40, R4.reuse, R28, RZ ;  /* 0x0000001c0428723c */ /* 0x040ff000000018ff */
[C---:B------:R-:W-:Y:S01]  /*5700*/  HMMA.16816.F32 R68, R4.reuse, R30, RZ ;  /* 0x0000001e0444723c */ /* 0x040fe200000018ff */
[----:B------:R-:W1:Y:S07]  /*5710*/  LDSM.16.MT88.4 R28, [R206+0x18800] ;  /* 0x01880000ce1c783b */ /* 0x000e6e0000004200 */
[C---:B---3--:R-:W-:Y:S08]  /*5720*/  HMMA.16816.F32 R144, R4.reuse, R36, RZ ;  /* 0x000000240490723c */ /* 0x048ff000000018ff */
[C---:B------:R-:W-:Y:S01]  /*5730*/  HMMA.16816.F32 R140, R4.reuse, R38, RZ ;  /* 0x00000026048c723c */ /* 0x040fe200000018ff */
[----:B------:R-:W-:Y:S07]  /*5740*/  LDSM.16.MT88.4 R36, [R208+0x18800] ;  /* 0x01880000d024783b */ /* 0x000fee0000004200 */
[C---:B--2---:R-:W-:Y:S08]  /*5750*/  HMMA.16816.F32 R148, R4.reuse, R24, RZ ;  /* 0x000000180494723c */ /* 0x044ff000000018ff */
[C---:B------:R-:W-:Y:S01]  /*5760*/  HMMA.16816.F32 R152, R4.reuse, R26, RZ ;  /* 0x0000001a0498723c */ /* 0x040fe200000018ff */
[----:B------:R-:W-:Y:S07]  /*5770*/  LDSM.16.MT88.4 R24, [R206+0x1a800] ;  /* 0x01a80000ce18783b */ /* 0x000fee0000004200 */
[C---:B------:R-:W-:Y:S08]  /*5780*/  HMMA.16816.F32 R156, R4.reuse, R20, RZ ;  /* 0x00000014049c723c */ /* 0x040ff000000018ff */
[C---:B------:R-:W-:Y:S08]  /*5790*/  HMMA.16816.F32 R92, R4.reuse, R22, RZ ;  /* 0x00000016045c723c */ /* 0x040ff000000018ff */
[C---:B-1----:R-:W-:Y:S08]  /*57a0*/  HMMA.16816.F32 R160, R4.reuse, R16, RZ ;  /* 0x0000001004a0723c */ /* 0x042ff000000018ff */
[C---:B------:R-:W-:Y:S01]  /*57b0*/  HMMA.16816.F32 R168, R4.reuse, R18, RZ ;  /* 0x0000001204a8723c */ /* 0x040fe200000018ff */
[----:B------:R-:W-:Y:S07]  /*57c0*/  LDSM.16.MT88.4 R16, [R207+0x18800] ;  /* 0x01880000cf10783b */ /* 0x000fee0000004200 */
[C---:B------:R-:W-:Y:S08]  /*57d0*/  HMMA.16816.F32 R172, R4.reuse, R12, RZ ;  /* 0x0000000c04ac723c */ /* 0x040ff000000018ff */
[----:B------:R-:W-:Y:S01]  /*57e0*/  HMMA.16816.F32 R184, R4, R14, RZ ;  /* 0x0000000e04b8723c */ /* 0x000fe200000018ff */
[----:B------:R-:W1:Y:S06]  /*57f0*/  LDSM.16.MT88.4 R12, [R205+0x1a800] ;  /* 0x01a80000cd0c783b */ /* 0x000e6c0000004200 */
[----:B------:R-:W-:-:S02]  /*5800*/  F2FP.PACK_AB R4, R210, R11 ;  /* 0x0000000bd204723e */ /* 0x000fc400000000ff */
[----:B----4-:R-:W-:Y:S02]  /*5810*/  F2FP.PACK_AB R5, R209, R67 ;  /* 0x00000043d105723e */ /* 0x010fe400000000ff */
[----:B------:R-:W-:Y:S02]  /*5820*/  F2FP.PACK_AB R6, R64, R204 ;  /* 0x000000cc4006723e */ /* 0x000fe400000000ff */
[----:B------:R-:W-:-:S07]  /*5830*/  F2FP.PACK_AB R7, R196, R189 ;  /* 0x000000bdc407723e */ /* 0x000fce00000000ff */
[C---:B------:R-:W-:Y:S07]  /*5840*/  HMMA.16816.F32 R192, R4.reuse, R32, R128 ;  /* 0x0000002004c0723c */ /* 0x040fee0000001880 */
[----:B------:R-:W-:Y:S01]  /*5850*/  IMAD.MOV.U32 R131, RZ, RZ, R196 ;  /* 0x000000ffff837224 */ /* 0x000fe200078e00c4 */
[C---:B------:R-:W-:Y:S01]  /*5860*/  HMMA.16816.F32 R88, R4.reuse, R34, R88 ;  /* 0x000000220458723c */ /* 0x040fe20000001858 */
[----:B------:R-:W2:Y:S07]  /*5870*/  LDSM.16.MT88.4 R32, [R208+0x1a800] ;  /* 0x01a80000d020783b */ /* 0x000eae0000004200 */
[C---:B------:R-:W-:Y:S08]  /*5880*/  HMMA.16816.F32 R124, R4.reuse, R28, R124 ;  /* 0x0000001c047c723c */ /* 0x040ff0000000187c */
[----:B------:R-:W-:Y:S01]  /*5890*/  MOV R128, R194 ;  /* 0x000000c200807202 */ /* 0x000fe20000000f00 */
[----:B------:R-:W-:Y:S01]  /*58a0*/  IMAD.MOV.U32 R66, RZ, RZ, R195 ;  /* 0x000000ffff427224 */ /* 0x000fe200078e00c3 */
[----:B------:R-:W-:Y:S01]  /*58b0*/  MOV R65, R193 ;  /* 0x000000c100417202 */ /* 0x000fe20000000f00 */
[----:B------:R-:W-:Y:S01]  /*58c0*/  IMAD.MOV.U32 R3, RZ, RZ, R192 ;  /* 0x000000ffff037224 */ /* 0x000fe200078e00c0 */
[C---:B-1----:R-:W-:Y:S07]  /*58d0*/  HMMA.16816.F32 R248, R4.reuse, R12, R44 ;  /* 0x0000000c04f8723c */ /* 0x042fee000000182c */
        /* <DEDUP_REMOVED lines=11> */
[----:B------:R-:W-:-:S06]  /*5990*/  MOV R44, R0 ;  /* 0x00000000002c7202 */ /* 0x000fcc0000000f00 */
[C---:B--2---:R-:W-:Y:S07]  /*59a0*/  HMMA.16816.F32 R48, R4.reuse, R32, R116 ;  /* 0x000000200430723c */ /* 0x044fee0000001874 */
[----:B------:R-:W-:Y:S01]  /*59b0*/  IMAD.MOV.U32 R119, RZ, RZ, R47 ;  /* 0x000000ffff777224 */ /* 0x000fe200078e002f */
[C---:B------:R-:W-:Y:S01]  /*59c0*/  HMMA.16816.F32 R12, R4.reuse, R34, R60 ;  /* 0x00000022040c723c */ /* 0x040fe2000000183c */
[----:B------:R-:W-:Y:S07]  /*59d0*/  LDSM.16.MT88.4 R32, [R205+0x1e800] ;  /* 0x01e80000cd20783b */ /* 0x000fee0000004200 */
[C---:B------:R-:W-:Y:S01]  /*59e0*/  HMMA.16816.F32 R236, R4.reuse, R38, R80 ;  /* 0x0000002604ec723c */ /* 0x040fe20000001850 */
[----:B------:R-:W1:Y:S06]  /*59f0*/  LDSM.16.MT88.4 R36, [R207+0x1a800] ;  /* 0x01a80000cf24783b */ /* 0x000e6c0000004200 */
[----:B------:R-:W-:Y:S01]  /*5a00*/  IMAD.MOV.U32 R83, RZ, RZ, R66 ;  /* 0x000000ffff537224 */ /* 0x000fe200078e0042 */
[C---:B------:R-:W-:Y:S01]  /*5a10*/  HMMA.16816.F32 R240, R4.reuse, R30, R84 ;  /* 0x0000001e04f0723c */ /* 0x040fe20000001854 */
[----:B------:R-:W-:Y:S01]  /*5a20*/  LDSM.16.MT88.4 R28, [R205+0x1c800] ;  /* 0x01c80000cd1c783b */ /* 0x000fe20000004200 */
        /* <DEDUP_REMOVED lines=9> */
[----:B------:R-:W-:Y:S01]  /*5ac0*/  MOV R51, R12 ;  /* 0x0000000c00337202 */ /* 0x000fe20000000f00 */
[----:B------:R-:W-:Y:S01]  /*5ad0*/  IMAD.MOV.U32 R50, RZ, RZ, R13 ;  /* 0x000000ffff327224 */ /* 0x000fe200078e000d */
[----:B------:R-:W-:Y:S01]  /*5ae0*/  MOV R49, R14 ;  /* 0x0000000e00317202 */ /* 0x000fe20000000f00 */
[----:B------:R-:W-:Y:S01]  /*5af0*/  IMAD.MOV.U32 R48, RZ, RZ, R15 ;  /* 0x000000ffff307224 */ /* 0x000fe200078e000f */
[----:B------:R-:W-:Y:S01]  /*5b00*/  MOV R82, R128 ;  /* 0x0000008000527202 */ /* 0x000fe20000000f00 */
[----:B------:R-:W-:Y:S01]  /*5b10*/  LDSM.16.MT88.4 R12, [R207+0x1c800] ;  /* 0x01c80000cf0c783b */ /* 0x000fe20000004200 */
[C---:B------:R-:W-:Y:S03]  /*5b20*/  HMMA.16816.F32 R232, R4.reuse, R18, R76 ;  /* 0x0000001204e8723c */ /* 0x040fe6000000184c */
[----:B------:R-:W3:Y:S04]  /*5b30*/  LDSM.16.MT88.4 R16, [R208+0x1c800] ;  /* 0x01c80000d010783b */ /* 0x000ee80000004200 */
[----:B------:R-:W-:Y:S01]  /*5b40*/  MOV R78, R183 ;  /* 0x000000b7004e7202 */ /* 0x000fe20000000f00 */
[----:B------:R-:W-:Y:S01]  /*5b50*/  IMAD.MOV.U32 R79, RZ, RZ, R182 ;  /* 0x000000ffff4f7224 */ /* 0x000fe200078e00b6 */
[----:B------:R-:W-:Y:S01]  /*5b60*/  MOV R76, R189 ;  /* 0x000000bd004c7202 */ /* 0x000fe20000000f00 */
[----:B------:R-:W-:Y:S01]  /*5b70*/  IMAD.MOV.U32 R77, RZ, RZ, R188 ;  /* 0x000000ffff4d7224 */ /* 0x000fe200078e00bc */
[C---:B------:R-:W-:Y:S05]  /*5b80*/  HMMA.16816.F32 R196, R4.reuse, R26, R68 ;  /* 0x0000001a04c4723c */ /* 0x040fea0000001844 */
[----:B------:R-:W-:Y:S01]  /*5b90*/  MOV R85, R121 ;  /* 0x0000007900557202 */ /* 0x000fe20000000f00 */
[----:B------:R-:W-:Y:S01]  /*5ba0*/  IMAD.MOV.U32 R84, RZ, RZ, R122 ;  /* 0x000000ffff547224 */ /* 0x000fe200078e007a */
[----:B------:R-:W-:Y:S01]  /*5bb0*/  MOV R81, R123 ;  /* 0x0000007b00517202 */ /* 0x000fe20000000f00 */
[----:B------:R-:W-:Y:S01]  /*5bc0*/  IMAD.MOV.U32 R80, RZ, RZ, R120 ;  /* 0x000000ffff507224 */ /* 0x000fe200078e0078 */
[C---:B-1----:R-:W-:Y:S07]  /*5bd0*/  HMMA.16816.F32 R180, R4.reuse, R38, R136 ;  /* 0x0000002604b4723c */ /* 0x042fee0000001888 */
[----:B------:R-:W-:Y:S01]  /*5be0*/  IMAD.MOV.U32 R38, RZ, RZ, R124 ;  /* 0x000000ffff267224 */ /* 0x000fe200078e007c */
[----:B------:R-:W-:Y:S01]  /*5bf0*/  HMMA.16816.F32 R188, R4, R36, R112 ;  /* 0x0000002404bc723c */ /* 0x000fe20000001870 */
[----:B------:R-:W-:-:S06]  /*5c00*/  MOV R39, R131 ;  /* 0x0000008300277202 */ /* 0x000fcc0000000f00 */
[----:B------:R-:W-:Y:S01]  /*5c10*/  IMAD.MOV.U32 R113, RZ, RZ, R85 ;  /* 0x000000ffff717224 */ /* 0x000fe200078e0055 */
[C---:B--2---:R-:W-:Y:S01]  /*5c20*/  HMMA.16816.F32 R124, R4.reuse, R20, R104 ;  /* 0x00000014047c723c */ /* 0x044fe20000001868 */
[----:B------:R-:W-:Y:S01]  /*5c30*/  MOV R114, R84 ;  /* 0x0000005400727202 */ /* 0x000fe20000000f00 */
[----:B------:R-:W-:Y:S01]  /*5c40*/  IMAD.MOV.U32 R115, RZ, RZ, R81 ;  /* 0x000000ffff737224 */ /* 0x000fe200078e0051 */
[----:B------:R-:W-:Y:S01]  /*5c50*/  MOV R112, R80 ;  /* 0x0000005000707202 */ /* 0x000fe20000000f00 */
[----:B------:R-:W-:Y:S01]  /*5c60*/  IMAD.MOV.U32 R37, RZ, RZ, R65 ;  /* 0x000000ffff257224 */ /* 0x000fe200078e0041 */
[----:B------:R-:W-:Y:S02]  /*5c70*/  MOV R36, R67 ;  /* 0x0000004300247202 */ /* 0x000fe40000000f00 */
[----:B------:R-:W-:Y:S01]  /*5c80*/  IMAD.MOV.U32 R105, RZ, RZ, R86 ;  /* 0x000000ffff697224 */ /* 0x000fe200078e0056 */
[----:B------:R-:W-:Y:S01]  /*5c90*/  MOV R20, R87 ;  /* 0x0000005700147202 */ /* 0x000fe20000000f00 */
[----:B------:R-:W-:Y:S01]  /*5ca0*/  HMMA.16816.F32 R136, R4, R28, R108 ;  /* 0x0000001c0488723c */ /* 0x000fe2000000186c */
[----:B------:R-:W-:Y:S01]  /*5cb0*/  MOV R21, R64 ;  /* 0x0000004000157202 */ /* 0x000fe20000000f00 */
[----:B------:R-:W-:Y:S01]  /*5cc0*/  IMAD.MOV.U32 R107, RZ, RZ, R77 ;  /* 0x000000ffff6b7224 */ /* 0x000fe200078e004d */
[----:B------:R-:W-:-:S02]  /*5cd0*/  MOV R104, R44 ;  /* 0x0000002c00687202 */ /* 0x000fc40000000f00 */
[----:B------:R-:W-:Y:S02]  /*5ce0*/  MOV R106, R76 ;  /* 0x0000004c006a7202 */ /* 0x000fe40000000f00 */
[----:B------:R-:W-:Y:S01]  /*5cf0*/  MOV R110, R66 ;  /* 0x00000042006e7202 */ /* 0x000fe20000000f00 */
[C---:B------:R-:W-:Y:S01]  /*5d00*/  HMMA.16816.F32 R84, R4.reuse, R22, R52 ;  /* 0x000000160454723c */ /* 0x040fe20000001834 */
[----:B------:R-:W-:Y:S01]  /*5d10*/  IMAD.MOV.U32 R111, RZ, RZ, R0 ;  /* 0x000000ffff6f7224 */ /* 0x000fe200078e0000 */
[----:B------:R-:W-:Y:S01]  /*5d20*/  MOV R108, R78 ;  /* 0x0000004e006c7202 */ /* 0x000fe20000000f00 */
[----:B------:R-:W-:Y:S02]  /*5d30*/  FFMA.FTZ R0, R165, c[0x0][0x23c], -R8 ;  /* 0x00008f00a5007a23 */ /* 0x000fe40000010808 */
[----:B------:R-:W-:Y:S02]  /*5d40*/  IMAD.MOV.U32 R109, RZ, RZ, R79 ;  /* 0x000000ffff6d7224 */ /* 0x000fe400078e004f */
[----:B------:R-:W-:Y:S01]  /*5d50*/  IMAD.MOV.U32 R22, RZ, RZ, R82 ;  /* 0x000000ffff167224 */ /* 0x000fe200078e0052 */
[----:B------:R-:W-:Y:S01]  /*5d60*/  MOV R23, R83 ;  /* 0x0000005300177202 */ /* 0x000fe20000000f00 */
[C---:B---3--:R-:W-:Y:S08]  /*5d70*/  HMMA.16816.F32 R64, R4.reuse, R18, R96 ;  /* 0x000000120440723c */ /* 0x048ff00000001860 */
[C---:B------:R-:W-:Y:S01]  /*5d80*/  HMMA.16816.F32 R80, R4.reuse, R16, R100 ;  /* 0x000000100450723c */ /* 0x040fe20000001864 */
[----:B------:R-:W1:Y:S01]  /*5d90*/  LDSM.16.MT88.4 R16, [R208+0x1e800] ;  /* 0x01e80000d010783b */ /* 0x000e620000004200 */
[----:B------:R2:W3:Y:S05]  /*5da0*/  MUFU.EX2 R101, R0 ;  /* 0x0000000000657308 */ /* 0x0004ea0000000800 */
[----:B------:R-:W-:Y:S01]  /*5db0*/  IMAD.MOV.U32 R103, RZ, RZ, R45 ;  /* 0x000000ffff677224 */ /* 0x000fe200078e002d */
[----:B------:R-:W-:Y:S01]  /*5dc0*/  MOV R102, R46 ;  /* 0x0000002e00667202 */ /* 0x000fe20000000f00 */
[C---:B------:R-:W-:Y:S03]  /*5dd0*/  HMMA.16816.F32 R72, R4.reuse, R14, R140 ;  /* 0x0000000e0448723c */ /* 0x040fe6000000188c */
[----:B------:R-:W-:Y:S01]  /*5de0*/  MOV R99, R103 ;  /* 0x0000006700637202 */ /* 0x000fe20000000f00 */
[----:B------:R-:W-:Y:S01]  /*5df0*/  IMAD.MOV.U32 R98, RZ, RZ, R102 ;  /* 0x000000ffff627224 */ /* 0x000fe200078e0066 */
[----:B------:R-:W-:Y:S01]  /*5e00*/  MOV R103, R104 ;  /* 0x0000006800677202 */ /* 0x000fe20000000f00 */
[----:B------:R-:W-:Y:S01]  /*5e10*/  IMAD.MOV.U32 R102, RZ, RZ, R20 ;  /* 0x000000ffff667224 */ /* 0x000fe200078e0014 */
[----:B------:R-:W-:Y:S01]  /*5e20*/  MOV R104, R51 ;  /* 0x0000003300687202 */ /* 0x000fe20000000f00 */
[----:B------:R-:W-:Y:S01]  /*5e30*/  HMMA.16816.F32 R44, R4, R12, R144 ;  /* 0x0000000c042c723c */ /* 0x000fe20000001890 */
[----:B------:R-:W-:Y:S01]  /*5e40*/  LDSM.16.MT88.4 R12, [R207+0x1e800] ;  /* 0x01e80000cf0c783b */ /* 0x000fe20000004200 */
[----:B--2---:R-:W-:Y:S01]  /*5e50*/  FFMA.FTZ R0, R134, c[0x0][0x23c], -R8 ;  /* 0x00008f0086007a23 */ /* 0x004fe20000010808 */
[----:B------:R-:W-:Y:S01]  /*5e60*/  MOV R141, R99 ;  /* 0x00000063008d7202 */ /* 0x000fe20000000f00 */
[----:B------:R-:W-:-:S02]  /*5e70*/  IMAD.MOV.U32 R20, RZ, RZ, R39 ;  /* 0x000000ffff147224 */ /* 0x000fc400078e0027 */
[----:B------:R2:W-:Y:S01]  /*5e80*/  MUFU.EX2 R96, R0 ;  /* 0x0000000000607308 */ /* 0x0005e20000000800 */
[----:B------:R-:W-:Y:S01]  /*5e90*/  IMAD.MOV.U32 R39, RZ, RZ, R48 ;  /* 0x000000ffff277224 */ /* 0x000fe200078e0030 */
[----:B------:R-:W-:Y:S01]  /*5ea0*/  HMMA.16816.F32 R68, R4, R34, R152 ;  /* 0x000000220444723c */ /* 0x000fe20000001898 */
[----:B------:R-:W-:Y:S01]  /*5eb0*/  IMAD.MOV.U32 R140, RZ, RZ, R98 ;  /* 0x000000ffff8c7224 */ /* 0x000fe200078e0062 */
[----:B------:R-:W-:Y:S01]  /*5ec0*/  MOV R146, R21 ;  /* 0x0000001500927202 */ /* 0x000fe20000000f00 */
[----:B------:R-:W-:Y:S01]  /*5ed0*/  IMAD.MOV.U32 R145, RZ, RZ, R20 ;  /* 0x000000ffff917224 */ /* 0x000fe200078e0014 */
[----:B------:R-:W-:Y:S01]  /*5ee0*/  MOV R98, R39 ;  /* 0x0000002700627202 */ /* 0x000fe20000000f00 */
[----:B------:R-:W-:-:S03]  /*5ef0*/  IMAD.MOV.U32 R99, RZ, RZ, R36 ;  /* 0x000000ffff637224 */ /* 0x000fc600078e0024 */
[----:B------:R-:W-:Y:S01]  /*5f00*/  HMMA.16816.F32 R60, R4, R32, R148 ;  /* 0x00000020043c723c */ /* 0x000fe20000001894 */
[----:B------:R-:W-:Y:S01]  /*5f10*/  LDSM.16.MT88.4 R32, [R208+0x19000] ;  /* 0x01900000d020783b */ /* 0x000fe20000004200 */
[----:B--2---:R-:W-:-:S05]  /*5f20*/  FFMA.FTZ R0, R135, c[0x0][0x23c], -R8 ;  /* 0x00008f0087007a23 */ /* 0x004fca0000010808 */
[----:B------:R-:W-:Y:S01]  /*5f30*/  MOV R149, R103 ;  /* 0x0000006700957202 */ /* 0x000fe20000000f00 */
[C---:B-1----:R-:W-:Y:S01]  /*5f40*/  HMMA.16816.F32 R76, R4.reuse, R18, R168 ;  /* 0x00000012044c723c */ /* 0x042fe200000018a8 */
[----:B------:R-:W-:Y:S01]  /*5f50*/  IMAD.MOV.U32 R148, RZ, RZ, R102 ;  /* 0x000000ffff947224 */ /* 0x000fe200078e0066 */
[----:B------:R1:W2:Y:S05]  /*5f60*/  MUFU.EX2 R100, R0 ;  /* 0x0000000000647308 */ /* 0x0002aa0000000800 */
[----:B---3--:R-:W-:Y:S01]  /*5f70*/  IMAD.MOV.U32 R168, RZ, RZ, R101 ;  /* 0x000000ffffa87224 */ /* 0x008fe200078e0065 */
[----:B------:R-:W-:Y:S01]  /*5f80*/  MOV R101, R23 ;  /* 0x0000001700657202 */ /* 0x000fe20000000f00 */
[C---:B------:R-:W-:Y:S01]  /*5f90*/  HMMA.16816.F32 R120, R4.reuse, R24, R40 ;  /* 0x000000180478723c */ /* 0x040fe20000001828 */
[----:B------:R-:W-:Y:S01]  /*5fa0*/  MOV R23, R38 ;  /* 0x0000002600177202 */ /* 0x000fe20000000f00 */
[----:B------:R-:W-:Y:S01]  /*5fb0*/  IMAD.MOV.U32 R103, RZ, RZ, R210 ;  /* 0x000000ffff677224 */ /* 0x000fe200078e00d2 */
[----:B------:R-:W-:Y:S01]  /*5fc0*/  MOV R38, R49 ;  /* 0x0000003100267202 */ /* 0x000fe20000000f00 */
[----:B------:R-:W3:Y:S01]  /*5fd0*/  LDSM.16.MT88.4 R24, [R206+0x1e800] ;  /* 0x01e80000ce18783b */ /* 0x000ee20000004200 */
[----:B------:R-:W-:Y:S01]  /*5fe0*/  MOV R143, R101 ;  /* 0x00000065008f7202 */ /* 0x000fe20000000f00 */
[----:B------:R-:W-:Y:S01]  /*5ff0*/  IMAD.MOV.U32 R101, RZ, RZ, R212 ;  /* 0x000000ffff657224 */ /* 0x000fe200078e00d4 */
[----:B------:R-:W-:Y:S01]  /*6000*/  MOV R102, R211 ;  /* 0x000000d300667202 */ /* 0x000fe20000000f00 */
[----:B------:R4:W5:Y:S01]  /*6010*/  LDL.LU R212, [R1+0x4c] ;  /* 0x00004c0001d47983 */ /* 0x0009620000300800 */
[----:B-1----:R-:W-:Y:S01]  /*6020*/  FFMA.FTZ R0, R164, c[0x0][0x23c], -R8 ;  /* 0x00008f00a4007a23 */ /* 0x002fe20000010808 */
[C---:B------:R-:W-:Y:S01]  /*6030*/  HMMA.16816.F32 R128, R4.reuse, R30, R56 ;  /* 0x0000001e0480723c */ /* 0x040fe20000001838 */
[----:B------:R-:W-:Y:S01]  /*6040*/  MOV R151, R23 ;  /* 0x0000001700977202 */ /* 0x000fe20000000f00 */
[----:B------:R4:W5:Y:S01]  /*6050*/  LDL.LU R211, [R1+0x48] ;  /* 0x0000480001d37983 */ /* 0x0009620000300800 */
[----:B------:R1:W-:Y:S03]  /*6060*/  MUFU.EX2 R155, R0 ;  /* 0x00000000009b7308 */ /* 0x0003e60000000800 */
[----:B------:R4:W5:Y:S02]  /*6070*/  LDL.LU R210, [R1+0x44] ;  /* 0x0000440001d27983 */ /* 0x0009640000300800 */
[C---:B------:R-:W-:Y:S02]  /*6080*/  HMMA.16816.F32 R52, R4.reuse, R16, R160 ;  /* 0x000000100434723c */ /* 0x040fe400000018a0 */
[----:B------:R-:W2:Y:S06]  /*6090*/  LDSM.16.MT88.4 R28, [R205+0x19000] ;  /* 0x01900000cd1c783b */ /* 0x000eac0000004200 */
[C---:B---3--:R-:W-:Y:S01]  /*60a0*/  HMMA.16816.F32 R40, R4.reuse, R26, R92 ;  /* 0x0000001a0428723c */ /* 0x048fe2000000185c */
[----:B-1----:R-:W-:Y:S01]  /*60b0*/  FFMA.FTZ R0, R177, c[0x0][0x23c], -R2 ;  /* 0x00008f00b1007a23 */ /* 0x002fe20000010802 */
[----:B------:R-:W-:Y:S01]  /*60c0*/  MOV R169, R145 ;  /* 0x0000009100a97202 */ /* 0x000fe20000000f00 */
[----:B------:R-:W-:Y:S01]  /*60d0*/  IMAD.MOV.U32 R170, RZ, RZ, R146 ;  /* 0x000000ffffaa7224 */ /* 0x000fe200078e0092 */
[----:B------:R-:W-:Y:S01]  /*60e0*/  MOV R153, R103 ;  /* 0x0000006700997202 */ /* 0x000fe20000000f00 */
[----:B------:R1:W3:Y:S01]  /*60f0*/  MUFU.EX2 R147, R0 ;  /* 0x0000000000937308 */ /* 0x0002e20000000800 */
[----:B------:R-:W-:Y:S01]  /*6100*/  IMAD.MOV.U32 R144, RZ, RZ, R102 ;  /* 0x000000ffff907224 */ /* 0x000fe200078e0066 */
[----:B------:R-:W-:Y:S01]  /*6110*/  LDSM.16.MT88.4 R16, [R205+0x1b000] ;  /* 0x01b00000cd10783b */ /* 0x000fe20000004200 */
[----:B------:R-:W-:Y:S03]  /*6120*/  HMMA.16816.F32 R56, R4, R24, R156 ;  /* 0x000000180438723c */ /* 0x000fe6000000189c */
[----:B------:R-:W3:Y:S01]  /*6130*/  LDSM.16.MT88.4 R24, [R206+0x19000] ;  /* 0x01900000ce18783b */ /* 0x000ee20000004200 */
[----:B-1----:R-:W-:-:S04]  /*6140*/  FFMA.FTZ R0, R166, c[0x0][0x23c], -R2 ;  /* 0x00008f00a6007a23 */ /* 0x002fc80000010802 */
[----:B------:R1:W1:Y:S02]  /*6150*/  MUFU.EX2 R97, R0 ;  /* 0x0000000000617308 */ /* 0x0002640000000800 */
[----:B-1----:R-:W-:Y:S01]  /*6160*/  FFMA.FTZ R0, R176, c[0x0][0x23c], -R2 ;  /* 0x00008f00b0007a23 */ /* 0x002fe20000010802 */
[----:B--2---:R-:W-:Y:S01]  /*6170*/  MOV R176, R100 ;  /* 0x0000006400b07202 */ /* 0x004fe20000000f00 */
[----:B------:R-:W-:Y:S02]  /*6180*/  IMAD.MOV.U32 R100, RZ, RZ, R22 ;  /* 0x000000ffff647224 */ /* 0x000fe400078e0016 */
[----:B------:R-:W-:Y:S02]  /*6190*/  IMAD.MOV.U32 R22, RZ, RZ, R105 ;  /* 0x000000ffff167224 */ /* 0x000fe400078e0069 */
[----:B------:R1:W-:Y:S01]  /*61a0*/  MUFU.EX2 R177, R0 ;  /* 0x0000000000b17308 */ /* 0x0003e20000000800 */
[----:B------:R-:W-:Y:S02]  /*61b0*/  IMAD.MOV.U32 R105, RZ, RZ, R50 ;  /* 0x000000ffff697224 */ /* 0x000fe400078e0032 */
[----:B------:R-:W-:Y:S01]  /*61c0*/  HMMA.16816.F32 R48, R4, R12, R172 ;  /* 0x0000000c0430723c */ /* 0x000fe200000018ac */
[----:B------:R-:W-:Y:S01]  /*61d0*/  IMAD.MOV.U32 R142, RZ, RZ, R100 ;  /* 0x000000ffff8e7224 */ /* 0x000fe200078e0064 */
[----:B------:R-:W-:Y:S01]  /*61e0*/  MOV R100, R37 ;  /* 0x0000002500647202 */ /* 0x000fe20000000f00 */
[----:B------:R-:W-:-:S02]  /*61f0*/  IMAD.MOV.U32 R150, RZ, RZ, R22 ;  /* 0x000000ffff967224 */ /* 0x000fc400078e0016 */
[----:B------:R-:W2:Y:S02]  /*6200*/  LDSM.16.MT88.4 R20, [R207+0x19000] ;  /* 0x01900000cf14783b */ /* 0x000ea40000004200 */
[----:B---3--:R-:W-:Y:S01]  /*6210*/  MOV R173, R147 ;  /* 0x0000009300ad7202 */ /* 0x008fe20000000f00 */
[----:B------:R-:W-:Y:S01]  /*6220*/  IMAD.MOV.U32 R174, RZ, RZ, R96 ;  /* 0x000000ffffae7224 */ /* 0x000fe200078e0060 */
[----:B------:R-:W-:Y:S01]  /*6230*/  MOV R96, R105 ;  /* 0x0000006900607202 */ /* 0x000fe20000000f00 */
[----:B------:R-:W-:Y:S01]  /*6240*/  IMAD.MOV.U32 R147, RZ, RZ, R104 ;  /* 0x000000ffff937224 */ /* 0x000fe200078e0068 */
[----:B------:R-:W-:Y:S01]  /*6250*/  MOV R104, R209 ;  /* 0x000000d100687202 */ /* 0x000fe20000000f00 */
[----:B------:R-:W-:Y:S01]  /*6260*/  IMAD.MOV.U32 R105, RZ, RZ, R204 ;  /* 0x000000ffff697224 */ /* 0x000fe200078e00cc */
[----:B------:R4:W5:Y:S01]  /*6270*/  LDL.LU R209, [R1+0x40] ;  /* 0x0000400001d17983 */ /* 0x0009620000300800 */
[----:B------:R-:W-:Y:S01]  /*6280*/  MOV R175, R97 ;  /* 0x0000006100af7202 */ /* 0x000fe20000000f00 */
[----:B------:R-:W-:-:S02]  /*6290*/  IMAD.MOV.U32 R97, RZ, RZ, R38 ;  /* 0x000000ffff617224 */ /* 0x000fc400078e0026 */
[----:B------:R4:W5:Y:S01]  /*62a0*/  LDL.LU R204, [R1+0x3c] ;  /* 0x00003c0001cc7983 */ /* 0x0009620000300800 */
[----:B------:R-:W-:Y:S01]  /*62b0*/  HMMA.16816.F32 R36, R4, R14, R184 ;  /* 0x0000000e0424723c */ /* 0x000fe200000018b8 */
[----:B-1----:R-:W-:Y:S02]  /*62c0*/  FFMA.FTZ R0, R167, c[0x0][0x23c], -R2 ;  /* 0x00008f00a7007a23 */ /* 0x002fe40000010802 */
[----:B------:R-:W1:Y:S02]  /*62d0*/  LDSM.16.MT88.4 R12, [R206+0x1b000] ;  /* 0x01b00000ce0c783b */ /* 0x000e640000004200 */
[----:B------:R-:W3:Y:S02]  /*62e0*/  MUFU.EX2 R154, R0 ;  /* 0x00000000009a7308 */ /* 0x000ee40000000800 */
[----:B------:R-:W-:Y:S02]  /*62f0*/  F2FP.PACK_AB R4, R174, R168 ;  /* 0x000000a8ae04723e */ /* 0x000fe400000000ff */
[----:B------:R-:W-:-:S02]  /*6300*/  F2FP.PACK_AB R5, R175, R173 ;  /* 0x000000adaf05723e */ /* 0x000fc400000000ff */
[----:B------:R-:W-:Y:S01]  /*6310*/  F2FP.PACK_AB R6, R155, R176 ;  /* 0x000000b09b06723e */ /* 0x000fe200000000ff */
[----:B------:R-:W-:Y:S01]  /*6320*/  IMAD.MOV.U32 R185, RZ, RZ, R96 ;  /* 0x000000ffffb97224 */ /* 0x000fe200078e0060 */
[----:B------:R-:W-:Y:S01]  /*6330*/  MOV R184, R147 ;  /* 0x0000009300b87202 */ /* 0x000fe20000000f00 */
[----:B------:R-:W-:Y:S01]  /*6340*/  IMAD.MOV.U32 R187, RZ, RZ, R98 ;  /* 0x000000ffffbb7224 */ /* 0x000fe200078e0062 */
[----:B---3--:R-:W-:Y:S01]  /*6350*/  F2FP.PACK_AB R7, R154, R177 ;  /* 0x000000b19a07723e */ /* 0x008fe200000000ff */
[----:B------:R-:W-:Y:S01]  /*6360*/  IMAD.MOV.U32 R146, RZ, RZ, R100 ;  /* 0x000000ffff927224 */ /* 0x000fe200078e0064 */
[----:B------:R-:W-:Y:S02]  /*6370*/  MOV R186, R97 ;  /* 0x0000006100ba7202 */ /* 0x000fe40000000f00 */
[----:B------:R-:W-:Y:S02]  /*6380*/  MOV R147, R99 ;  /* 0x0000006300937202 */ /* 0x000fe40000000f00 */
[----:B------:R-:W-:Y:S01]  /*6390*/  MOV R145, R101 ;  /* 0x0000006500917202 */ /* 0x000fe20000000f00 */
[----:B------:R-:W-:Y:S01]  /*63a0*/  HMMA.16816.F32 R140, R4, R28, R140 ;  /* 0x0000001c048c723c */ /* 0x000fe2000000188c */
[----:B------:R-:W-:-:S07]  /*63b0*/  MOV R134, R119 ;  /* 0x0000007700867202 */ /* 0x000fce0000000f00 */
[C---:B------:R-:W-:Y:S01]  /*63c0*/  HMMA.16816.F32 R88, R4.reuse, R30, R88 ;  /* 0x0000001e0458723c */ /* 0x040fe20000001858 */
[----:B------:R-:W3:Y:S07]  /*63d0*/  LDSM.16.MT88.4 R28, [R208+0x1b000] ;  /* 0x01b00000d01c783b */ /* 0x000eee0000004200 */
[C---:B------:R-:W-:Y:S08]  /*63e0*/  HMMA.16816.F32 R148, R4.reuse, R24, R148 ;  /* 0x000000180494723c */ /* 0x040ff00000001894 */
[C---:B------:R-:W-:Y:S01]  /*63f0*/  HMMA.16816.F32 R92, R4.reuse, R26, R240 ;  /* 0x0000001a045c723c */ /* 0x040fe200000018f0 */
[----:B------:R-:W-:Y:S06]  /*6400*/  LDSM.16.MT88.4 R24, [R205+0x1d000] ;  /* 0x01d00000cd18783b */ /* 0x000fec0000004200 */
[----:B------:R-:W-:Y:S01]  /*6410*/  IMAD.MOV.U32 R241, RZ, RZ, R118 ;  /* 0x000000fffff17224 */ /* 0x000fe200078e0076 */
[----:B------:R-:W-:Y:S01]  /*6420*/  HMMA.16816.F32 R156, R4, R32, R192 ;  /* 0x00000020049c723c */ /* 0x000fe200000018c0 */
[----:B------:R-:W-:Y:S01]  /*6430*/  MOV R242, R117 ;  /* 0x0000007500f27202 */ /* 0x000fe20000000f00 */
[----:B------:R-:W-:-:S06]  /*6440*/  IMAD.MOV.U32 R243, RZ, RZ, R116 ;  /* 0x000000fffff37224 */ /* 0x000fcc00078e0074 */
[C---:B------:R-:W-:Y:S01]  /*6450*/  HMMA.16816.F32 R96, R4.reuse, R34, R236 ;  /* 0x000000220460723c */ /* 0x040fe200000018ec */
[----:B------:R-:W4:Y:S07]  /*6460*/  LDSM.16.MT88.4 R32, [R207+0x1b000] ;  /* 0x01b00000cf20783b */ /* 0x000f2e0000004200 */
[C---:B--2---:R-:W-:Y:S08]  /*6470*/  HMMA.16816.F32 R164, R4.reuse, R20, R112 ;  /* 0x0000001404a4723c */ /* 0x044ff00000001870 */
[C---:B------:R-:W-:Y:S01]  /*6480*/  HMMA.16816.F32 R100, R4.reuse, R22, R232 ;  /* 0x000000160464723c */ /* 0x040fe200000018e8 */
[----:B------:R-:W2:Y:S07]  /*6490*/  LDSM.16.MT88.4 R20, [R206+0x1d000] ;  /* 0x01d00000ce14783b */ /* 0x000eae0000004200 */
[C---:B-1----:R-:W-:Y:S08]  /*64a0*/  HMMA.16816.F32 R112, R4.reuse, R12, R120 ;  /* 0x0000000c0470723c */ /* 0x042ff00000001878 */
[----:B------:R-:W-:Y:S01]  /*64b0*/  HMMA.16816.F32 R116, R4, R14, R196 ;  /* 0x0000000e0474723c */ /* 0x000fe200000018c4 */
[----:B------:R-:W1:Y:S01]  /*64c0*/  LDSM.16.MT88.4 R12, [R208+0x1d000] ;  /* 0x01d00000d00c783b */ /* 0x000e620000004200 */
[----:B------:R-:W-:Y:S01]  /*64d0*/  MOV R240, R111 ;  /* 0x0000006f00f07202 */ /* 0x000fe20000000f00 */
[----:B------:R-:W-:Y:S01]  /*64e0*/  IMAD.MOV.U32 R152, RZ, RZ, R104 ;  /* 0x000000ffff987224 */ /* 0x000fe200078e0068 */
[----:B------:R-:W-:Y:S01]  /*64f0*/  MOV R135, R105 ;  /* 0x0000006900877202 */ /* 0x000fe20000000f00 */
[----:B------:R-:W-:Y:S01]  /*6500*/  IMAD.MOV.U32 R163, RZ, RZ, R106 ;  /* 0x000000ffffa37224 */ /* 0x000fe200078e006a */
[----:B------:R-:W-:-:S02]  /*6510*/  MOV R162, R107 ;  /* 0x0000006b00a27202 */ /* 0x000fc40000000f00 */
[C---:B---3--:R-:W-:Y:S08]  /*6520*/  HMMA.16816.F32 R192, R4.reuse, R30, R184 ;  /* 0x0000001e04c0723c */ /* 0x048ff000000018b8 */
[C---:B------:R-:W-:Y:S07]  /*6530*/  HMMA.16816.F32 R104, R4.reuse, R16, R248 ;  /* 0x000000100468723c */ /* 0x040fee00000018f8 */
[----:B------:R-:W-:Y:S01]  /*6540*/  MOV R249, R179 ;  /* 0x000000b300f97202 */ /* 0x000fe20000000f00 */
[C---:B------:R-:W-:Y:S01]  /*6550*/  HMMA.16816.F32 R120, R4.reuse, R28, R240 ;  /* 0x0000001c0478723c */ /* 0x040fe200000018f0 */
[----:B------:R-:W-:Y:S01]  /*6560*/  FFMA.FTZ R0, R244, c[0x0][0x23c], -R8 ;  /* 0x00008f00f4007a23 */ /* 0x000fe20000010808 */
[----:B------:R-:W-:Y:S05]  /*6570*/  LDSM.16.MT88.4 R28, [R205+0x1f000] ;  /* 0x01f00000cd1c783b */ /* 0x000fea0000004200 */
[----:B------:R-:W-:Y:S01]  /*6580*/  MOV R240, R176 ;  /* 0x000000b000f07202 */ /* 0x000fe20000000f00 */
[----:B----4-:R-:W-:Y:S01]  /*6590*/  HMMA.16816.F32 R232, R4, R34, R180 ;  /* 0x0000002204e8723c */ /* 0x010fe200000018b4 */
[----:B------:R-:W-:-:S07]  /*65a0*/  IMAD.MOV.U32 R241, RZ, RZ, R177 ;  /* 0x000000fffff17224 */ /* 0x000fce00078e00b1 */
[C---:B------:R-:W-:Y:S07]  /*65b0*/  HMMA.16816.F32 R184, R4.reuse, R26, R128 ;  /* 0x0000001a04b8723c */ /* 0x040fee0000001880 */
[----:B------:R-:W-:Y:S01]  /*65c0*/  IMAD.MOV.U32 R131, RZ, RZ, R178 ;  /* 0x000000ffff837224 */ /* 0x000fe200078e00b2 */
[C---:B--2---:R-:W-:Y:S08]  /*65d0*/  HMMA.16816.F32 R180, R4.reuse, R22, R84 ;  /* 0x0000001604b4723c */ /* 0x044ff00000001854 */
[C---:B-1----:R-:W-:Y:S08]  /*65e0*/  HMMA.16816.F32 R84, R4.reuse, R12, R80 ;  /* 0x0000000c0454723c */ /* 0x042ff00000001850 */
[C---:B------:R-:W-:Y:S01]  /*65f0*/  HMMA.16816.F32 R176, R4.reuse, R14, R64 ;  /* 0x0000000e04b0723c */ /* 0x040fe20000001840 */
[----:B------:R-:W-:Y:S07]  /*6600*/  LDSM.16.MT88.4 R12, [R207+0x1f000] ;  /* 0x01f00000cf0c783b */ /* 0x000fee0000004200 */
[----:B------:R-:W-:Y:S01]  /*6610*/  HMMA.16816.F32 R196, R4, R24, R136 ;  /* 0x0000001804c4723c */ /* 0x000fe20000001888 */
[----:B------:R-:W1:Y:S01]  /*6620*/  LDSM.16.MT88.4 R24, [R206+0x1f000] ;  /* 0x01f00000ce18783b */ /* 0x000e620000004200 */
[----:B------:R2:W-:Y:S01]  /*6630*/  MUFU.EX2 R238, R0 ;  /* 0x0000000000ee7308 */ /* 0x0005e20000000800 */
[----:B------:R-:W-:Y:S01]  /*6640*/  IMAD.MOV.U32 R171, RZ, RZ, R110 ;  /* 0x000000ffffab7224 */ /* 0x000fe200078e006e */
[----:B------:R-:W-:Y:S01]  /*6650*/  MOV R242, R155 ;  /* 0x0000009b00f27202 */ /* 0x000fe20000000f00 */
[----:B------:R-:W-:Y:S01]  /*6660*/  IMAD.MOV.U32 R161, RZ, RZ, R108 ;  /* 0x000000ffffa17224 */ /* 0x000fe200078e006c */
[----:B------:R-:W-:Y:S01]  /*6670*/  MOV R160, R109 ;  /* 0x0000006d00a07202 */ /* 0x000fe20000000f00 */
[----:B------:R-:W-:Y:S01]  /*6680*/  IMAD.MOV.U32 R243, RZ, RZ, R154 ;  /* 0x000000fffff37224 */ /* 0x000fe200078e009a */
[----:B------:R-:W-:Y:S01]  /*6690*/  LDSM.16.MT88.4 R64, [R207+0x1b800] ;  /* 0x01b80000cf40783b */ /* 0x000fe20000004200 */
[----:B--2---:R-:W-:-:S04]  /*66a0*/  FFMA.FTZ R0, R245, c[0x0][0x23c], -R8 ;  /* 0x00008f00f5007a23 */ /* 0x004fc80000010808 */
[----:B------:R2:W3:Y:S01]  /*66b0*/  MUFU.EX2 R248, R0 ;  /* 0x0000000000f87308 */ /* 0x0004e20000000800 */
[----:B------:R-:W-:Y:S02]  /*66c0*/  MOV R155, R134 ;  /* 0x00000086009b7202 */ /* 0x000fe40000000f00 */
[----:B------:R-:W-:Y:S01]  /*66d0*/  MOV R134, R9 ;  /* 0x0000000900867202 */ /* 0x000fe20000000f00 */
[----:B--2---:R-:W-:-:S04]  /*66e0*/  FFMA.FTZ R0, R252, c[0x0][0x23c], -R8 ;  /* 0x00008f00fc007a23 */ /* 0x004fc80000010808 */
[----:B------:R2:W-:Y:S01]  /*66f0*/  MUFU.EX2 R237, R0 ;  /* 0x0000000000ed7308 */ /* 0x0005e20000000800 */
[----:B------:R-:W-:Y:S01]  /*6700*/  HMMA.16816.F32 R108, R4, R18, R200 ;  /* 0x00000012046c723c */ /* 0x000fe200000018c8 */
[----:B------:R-:W4:Y:S01]  /*6710*/  LDSM.16.MT88.4 R16, [R207+0x1d000] ;  /* 0x01d00000cf10783b */ /* 0x000f220000004200 */
[----:B--2---:R-:W-:-:S05]  /*6720*/  FFMA.FTZ R0, R10, c[0x0][0x23c], -R8 ;  /* 0x00008f000a007a23 */ /* 0x004fca0000010808 */
[----:B------:R2:W-:Y:S01]  /*6730*/  MUFU.EX2 R236, R0 ;  /* 0x0000000000ec7308 */ /* 0x0005e20000000800 */
[C---:B------:R-:W-:Y:S08]  /*6740*/  HMMA.16816.F32 R200, R4.reuse, R32, R188 ;  /* 0x0000002004c8723c */ /* 0x040ff000000018bc */
[----:B------:R-:W-:Y:S01]  /*6750*/  HMMA.16816.F32 R188, R4, R20, R124 ;  /* 0x0000001404bc723c */ /* 0x000fe2000000187c */
[----:B------:R-:W3:Y:S01]  /*6760*/  LDSM.16.MT88.4 R20, [R208+0x1f000] ;  /* 0x01f00000d014783b */ /* 0x000ee20000004200 */
[----:B--2---:R-:W-:-:S02]  /*6770*/  FFMA.FTZ R0, R131, c[0x0][0x23c], -R2 ;  /* 0x00008f0083007a23 */ /* 0x004fc40000010802 */
[----:B------:R-:W-:Y:S01]  /*6780*/  IMAD.MOV.U32 R131, RZ, RZ, R171 ;  /* 0x000000ffff837224 */ /* 0x000fe200078e00ab */
[----:B------:R-:W-:Y:S02]  /*6790*/  MOV R171, R135 ;  /* 0x0000008700ab7202 */ /* 0x000fe40000000f00 */
[----:B------:R2:W-:Y:S01]  /*67a0*/  MUFU.EX2 R135, R0 ;  /* 0x0000000000877308 */ /* 0x0005e20000000800 */
[----:B------:R-:W-:Y:S02]  /*67b0*/  IMAD.MOV.U32 R127, RZ, RZ, R249 ;  /* 0x000000ffff7f7224 */ /* 0x000fe400078e00f9 */
[----:B------:R-:W-:Y:S02]  /*67c0*/  IMAD.MOV.U32 R154, RZ, RZ, R11 ;  /* 0x000000ffff9a7224 */ /* 0x000fe400078e000b */
[----:B-1----:R-:W-:Y:S01]  /*67d0*/  HMMA.16816.F32 R8, R4, R24, R56 ;  /* 0x000000180408723c */ /* 0x002fe20000001838 */
[----:B------:R-:W-:Y:S01]  /*67e0*/  LDSM.16.MT88.4 R56, [R208+0x1b800] ;  /* 0x01b80000d038783b */ /* 0x000fe20000004200 */
[----:B--2---:R-:W-:-:S04]  /*67f0*/  FFMA.FTZ R0, R134, c[0x0][0x23c], -R2 ;  /* 0x00008f0086007a23 */ /* 0x004fc80000010802 */
[----:B------:R1:W2:Y:S01]  /*6800*/  MUFU.EX2 R134, R0 ;  /* 0x0000000000867308 */ /* 0x0002a20000000800 */
[----:B------:R-:W-:Y:S01]  /*6810*/  MOV R249, R160 ;  /* 0x000000a000f97202 */ /* 0x000fe20000000f00 */
[--C-:B-1----:R-:W-:Y:S02]  /*6820*/  FFMA.FTZ R0, R3, c[0x0][0x23c], -R2.reuse ;  /* 0x00008f0003007a23 */ /* 0x102fe40000010802 */
[----:B------:R-:W-:Y:S02]  /*6830*/  FFMA.FTZ R2, R127, c[0x0][0x23c], -R2 ;  /* 0x00008f007f027a23 */ /* 0x000fe40000010802 */
        /* <DEDUP_REMOVED lines=13> */
[----:B------:R-:W-:Y:S03]  /*6910*/  MUFU.EX2 R3, R0 ;  /* 0x0000000000037308 */ /* 0x000fe60000000800 */
[----:B------:R-:W-:Y:S01]  /*6920*/  HMMA.16816.F32 R28, R4, R30, R68 ;  /* 0x0000001e041c723c */ /* 0x000fe20000001844 */
[----:B------:R-:W-:Y:S01]  /*6930*/  IMAD.MOV.U32 R152, RZ, RZ, R146 ;  /* 0x000000ffff987224 */ /* 0x000fe200078e0092 */
[----:B------:R-:W-:Y:S01]  /*6940*/  MOV R153, R147 ;  /* 0x0000009300997202 */ /* 0x000fe20000000f00 */
[----:B------:R-:W-:Y:S01]  /*6950*/  IMAD.MOV.U32 R60, RZ, RZ, R161 ;  /* 0x000000ffff3c7224 */ /* 0x000fe200078e00a1 */
[----:B------:R-:W-:Y:S01]  /*6960*/  MOV R61, R160 ;  /* 0x000000a0003d7202 */ /* 0x000fe20000000f00 */
[----:B------:R-:W1:Y:S02]  /*6970*/  LDSM.16.MT88.4 R144, [R205+0x19800] ;  /* 0x01980000cd90783b */ /* 0x000e640000004200 */
[----:B------:R-:W-:-:S02]  /*6980*/  IMAD.MOV.U32 R70, RZ, RZ, R249 ;  /* 0x000000ffff467224 */ /* 0x000fc400078e00f9 */
[----:B------:R-:W2:Y:S01]  /*6990*/  MUFU.EX2 R249, R2 ;  /* 0x0000000200f97308 */ /* 0x000ea20000000800 */
[----:B------:R-:W-:Y:S01]  /*69a0*/  MOV R83, R162 ;  /* 0x000000a200537202 */ /* 0x000fe20000000f00 */
[----:B------:R-:W-:Y:S01]  /*69b0*/  HMMA.16816.F32 R24, R4, R26, R40 ;  /* 0x0000001a0418723c */ /* 0x000fe20000001828 */
[----:B------:R-:W-:Y:S01]  /*69c0*/  MOV R82, R163 ;  /* 0x000000a300527202 */ /* 0x000fe20000000f00 */
[----:B------:R-:W-:Y:S04]  /*69d0*/  LDSM.16.MT88.4 R40, [R205+0x1b800] ;  /* 0x01b80000cd28783b */ /* 0x000fe80000004200 */
[----:B------:R-:W1:Y:S01]  /*69e0*/  LDSM.16.MT88.4 R160, [R208+0x19800] ;  /* 0x01980000d0a0783b */ /* 0x000e620000004200 */
[----:B------:R-:W-:Y:S01]  /*69f0*/  IMAD.MOV.U32 R244, RZ, RZ, R128 ;  /* 0x000000fffff47224 */ /* 0x000fe200078e0080 */
[----:B------:R-:W-:Y:S01]  /*6a00*/  MOV R245, R129 ;  /* 0x0000008100f57202 */ /* 0x000fe20000000f00 */
[----:B------:R-:W-:Y:S01]  /*6a10*/  IMAD.MOV.U32 R252, RZ, RZ, R130 ;  /* 0x000000fffffc7224 */ /* 0x000fe200078e0082 */
[----:B------:R-:W-:-:S02]  /*6a20*/  MOV R71, R131 ;  /* 0x0000008300477202 */ /* 0x000fc40000000f00 */
[----:B---3--:R-:W-:Y:S02]  /*6a30*/  F2FP.PACK_AB R128, R248, R238 ;  /* 0x000000eef880723e */ /* 0x008fe400000000ff */
[----:B--2---:R-:W-:Y:S02]  /*6a40*/  F2FP.PACK_AB R129, R134, R135 ;  /* 0x000000878681723e */ /* 0x004fe400000000ff */
[----:B------:R-:W-:Y:S02]  /*6a50*/  F2FP.PACK_AB R130, R236, R237 ;  /* 0x000000edec82723e */ /* 0x000fe400000000ff */
[----:B------:R-:W-:Y:S01]  /*6a60*/  F2FP.PACK_AB R131, R249, R3 ;  /* 0x00000003f983723e */ /* 0x000fe200000000ff */
        /* <DEDUP_REMOVED lines=10> */
[----:B------:R-:W-:Y:S01]  /*6b10*/  LDSM.16.MT88.4 R72, [R205+0x1d800] ;  /* 0x01d80000cd48783b */ /* 0x000fe20000004200 */
[----:B------:R-:W-:Y:S01]  /*6b20*/  HMMA.16816.F32 R172, R4, R16, R44 ;  /* 0x0000001004ac723c */ /* 0x000fe2000000182c */
[----:B------:R-:W-:-:S02]  /*6b30*/  MOV R0, R81 ;  /* 0x0000005100007202 */ /* 0x000fc40000000f00 */
[----:B------:R-:W-:Y:S01]  /*6b40*/  MOV R2, R82 ;  /* 0x0000005200027202 */ /* 0x000fe20000000f00 */
[----:B------:R-:W-:Y:S04]  /*6b50*/  LDSM.16.MT88.4 R168, [R207+0x19800] ;  /* 0x01980000cfa8783b */ /* 0x000fe80000004200 */
[----:B------:R-:W-:Y:S07]  /*6b60*/  HMMA.16816.F32 R16, R4, R20, R52 ;  /* 0x000000140410723c */ /* 0x000fee0000001834 */
[----:B------:R-:W-:-:S02]  /*6b70*/  MOV R54, R153 ;  /* 0x0000009900367202 */ /* 0x000fc40000000f00 */
[----:B------:R-:W-:Y:S01]  /*6b80*/  MOV R55, R154 ;  /* 0x0000009a00377202 */ /* 0x000fe20000000f00 */
[C---:B-1----:R-:W-:Y:S01]  /*6b90*/  HMMA.16816.F32 R44, R128.reuse, R48, R112 ;  /* 0x00000030802c723c */ /* 0x042fe20000001870 */
[----:B------:R-:W1:Y:S04]  /*6ba0*/  LDSM.16.MT88.4 R152, [R206+0x19800] ;  /* 0x01980000ce98783b */ /* 0x000e680000004200 */
[----:B------:R-:W-:Y:S03]  /*6bb0*/  LDSM.16.MT88.4 R112, [R206+0x1f800] ;  /* 0x01f80000ce70783b */ /* 0x000fe60000004200 */
[----:B------:R-:W-:Y:S07]  /*6bc0*/  HMMA.16816.F32 R48, R128, R50, R116 ;  /* 0x000000328030723c */ /* 0x000fee0000001874 */
[----:B------:R-:W-:-:S02]  /*6bd0*/  MOV R119, R54 ;  /* 0x0000003600777202 */ /* 0x000fc40000000f00 */
[----:B------:R-:W-:Y:S02]  /*6be0*/  MOV R118, R55 ;  /* 0x0000003700767202 */ /* 0x000fe40000000f00 */
[C---:B------:R-:W-:Y:S01]  /*6bf0*/  HMMA.16816.F32 R52, R128.reuse, R56, R120 ;  /* 0x000000388034723c */ /* 0x040fe20000001878 */
[----:B------:R-:W-:Y:S01]  /*6c00*/  IMAD.MOV.U32 R117, RZ, RZ, R80 ;  /* 0x000000ffff757224 */ /* 0x000fe200078e0050 */
[----:B------:R-:W-:Y:S06]  /*6c10*/  LDSM.16.MT88.4 R120, [R208+0x1f800] ;  /* 0x01f80000d078783b */ /* 0x000fec0000004200 */
[----:B------:R-:W-:Y:S07]  /*6c20*/  HMMA.16816.F32 R56, R128, R58, R192 ;  /* 0x0000003a8038723c */ /* 0x000fee00000018c0 */
[----:B------:R-:W-:Y:S01]  /*6c30*/  MOV R192, R60 ;  /* 0x0000003c00c07202 */ /* 0x000fe20000000f00 */
[----:B------:R-:W-:Y:S01]  /*6c40*/  IMAD.MOV.U32 R194, RZ, RZ, R62 ;  /* 0x000000ffffc27224 */ /* 0x000fe200078e003e */
[----:B------:R-:W-:-:S02]  /*6c50*/  MOV R193, R61 ;  /* 0x0000003d00c17202 */ /* 0x000fc40000000f00 */
[----:B------:R-:W-:Y:S02]  /*6c60*/  MOV R195, R63 ;  /* 0x0000003f00c37202 */ /* 0x000fe40000000f00 */
[----:B------:R-:W-:Y:S07]  /*6c70*/  HMMA.16816.F32 R60, R128, R64, R200 ;  /* 0x00000040803c723c */ /* 0x000fee00000018c8 */
[----:B------:R-:W-:Y:S01]  /*6c80*/  MOV R200, R68 ;  /* 0x0000004400c87202 */ /* 0x000fe20000000f00 */
[----:B------:R-:W-:Y:S01]  /*6c90*/  IMAD.MOV.U32 R201, RZ, RZ, R69 ;  /* 0x000000ffffc97224 */ /* 0x000fe200078e0045 */
[----:B------:R-:W-:-:S02]  /*6ca0*/  MOV R202, R70 ;  /* 0x0000004600ca7202 */ /* 0x000fc40000000f00 */
[----:B------:R-:W-:Y:S01]  /*6cb0*/  MOV R203, R71 ;  /* 0x0000004700cb7202 */ /* 0x000fe20000000f00 */
[----:B------:R-:W-:Y:S02]  /*6cc0*/  FADD.FTZ R2, R2, R200 ;  /* 0x000000c802027221 */ /* 0x000fe40000010000 */
[----:B------:R-:W-:Y:S02]  /*6cd0*/  FADD.FTZ R0, R0, R201 ;  /* 0x000000c900007221 */ /* 0x000fe40000010000 */
[----:B------:R-:W-:Y:S02]  /*6ce0*/  IMAD.MOV.U32 R116, RZ, RZ, R83 ;  /* 0x000000ffff747224 */ /* 0x000fe400078e0053 */
[----:B------:R-:W-:Y:S01]  /*6cf0*/  FADD.FTZ R2, R202, R2 ;  /* 0x00000002ca027221 */ /* 0x000fe20000010000 */
[----:B------:R-:W-:Y:S01]  /*6d00*/  HMMA.16816.F32 R12, R4, R14, R36 ;  /* 0x0000000e040c723c */ /* 0x000fe20000001824 */
[----:B------:R-:W-:Y:S01]  /*6d10*/  FADD.FTZ R0, R203, R0 ;  /* 0x00000000cb007221 */ /* 0x000fe20000010000 */
[----:B------:R-:W2:Y:S01]  /*6d20*/  LDSM.16.MT88.4 R80, [R206+0x1d800] ;  /* 0x01d80000ce50783b */ /* 0x000ea20000004200 */
[----:B------:R-:W-:-:S02]  /*6d30*/  FADD.FTZ R2, R116, R2 ;  /* 0x0000000274027221 */ /* 0x000fc40000010000 */
[----:B------:R-:W-:-:S03]  /*6d40*/  FADD.FTZ R0, R117, R0 ;  /* 0x0000000075007221 */ /* 0x000fc60000010000 */
[----:B------:R-:W-:Y:S01]  /*6d50*/  HMMA.16816.F32 R140, R128, R144, R140 ;  /* 0x00000090808c723c */ /* 0x000fe2000000188c */
[----:B------:R-:W-:Y:S02]  /*6d60*/  FADD.FTZ R2, R118, R2 ;  /* 0x0000000276027221 */ /* 0x000fe40000010000 */
[----:B------:R-:W-:-:S05]  /*6d70*/  FADD.FTZ R0, R119, R0 ;  /* 0x0000000077007221 */ /* 0x000fca0000010000 */
[----:B------:R-:W-:Y:S01]  /*6d80*/  HMMA.16816.F32 R156, R128, R160, R156 ;  /* 0x000000a0809c723c */ /* 0x000fe2000000189c */
[----:B------:R-:W-:-:S07]  /*6d90*/  FADD.FTZ R2, R192, R2 ;  /* 0x00000002c0027221 */ /* 0x000fce0000010000 */
[----:B------:R-:W-:Y:S01]  /*6da0*/  HMMA.16816.F32 R144, R128, R146, R88 ;  /* 0x000000928090723c */ /* 0x000fe20000001858 */
[----:B------:R-:W3:Y:S01]  /*6db0*/  LDSM.16.MT88.4 R88, [R208+0x1d800] ;  /* 0x01d80000d058783b */ /* 0x000ee20000004200 */
[----:B------:R-:W-:-:S06]  /*6dc0*/  FADD.FTZ R0, R193, R0 ;  /* 0x00000000c1007221 */ /* 0x000fcc0000010000 */
[C---:B------:R-:W-:Y:S01]  /*6dd0*/  HMMA.16816.F32 R160, R128.reuse, R162, R96 ;  /* 0x000000a280a0723c */ /* 0x040fe20000001860 */
[----:B------:R-:W4:Y:S07]  /*6de0*/  LDSM.16.MT88.4 R96, [R207+0x1d800] ;  /* 0x01d80000cf60783b */ /* 0x000f2e0000004200 */
[----:B------:R-:W-:Y:S01]  /*6df0*/  HMMA.16816.F32 R36, R128, R40, R104 ;  /* 0x000000288024723c */ /* 0x000fe20000001868 */
[----:B------:R-:W2:Y:S07]  /*6e00*/  LDSM.16.MT88.4 R104, [R205+0x1f800] ;  /* 0x01f80000cd68783b */ /* 0x000eae0000004200 */
[----:B------:R-:W-:Y:S01]  /*6e10*/  HMMA.16816.F32 R20, R4, R22, R76 ;  /* 0x000000160414723c */ /* 0x000fe2000000184c */
[----:B------:R-:W2:Y:S01]  /*6e20*/  LDSM.16.MT88.4 R4, [R207+0x1f800] ;  /* 0x01f80000cf04783b */ /* 0x000ea20000004200 */
        /* <DEDUP_REMOVED lines=18> */
[----:B------:R-:W-:Y:S01]  /*6f50*/  HMMA.16816.F32 R164, R128, R168, R164 ;  /* 0x000000a880a4723c */ /* 0x000fe200000018a4 */
[----:B------:R-:W-:-:S07]  /*6f60*/  FADD.FTZ R0, R3, R0 ;  /* 0x0000000003007221 */ /* 0x000fce0000010000 */
[----:B------:R-:W-:Y:S01]  /*6f70*/  HMMA.16816.F32 R152, R128, R154, R92 ;  /* 0x0000009a8098723c */ /* 0x000fe2000000185c */
[----:B------:R-:W-:-:S07]  /*6f80*/  FADD.FTZ R248, R236, R248 ;  /* 0x000000f8ecf87221 */ /* 0x000fce0000010000 */
[----:B------:R-:W-:Y:S01]  /*6f90*/  HMMA.16816.F32 R168, R128, R170, R100 ;  /* 0x000000aa80a8723c */ /* 0x000fe20000001864 */
[----:B------:R-:W-:-:S07]  /*6fa0*/  FADD.FTZ R249, R249, R0 ;  /* 0x00000000f9f97221 */ /* 0x000fce0000010000 */
[C---:B------:R-:W-:Y:S08]  /*6fb0*/  HMMA.16816.F32 R40, R128.reuse, R42, R108 ;  /* 0x0000002a8028723c */ /* 0x040ff0000000186c */
[C---:B------:R-:W-:Y:S08]  /*6fc0*/  HMMA.16816.F32 R68, R128.reuse, R72, R196 ;  /* 0x000000488044723c */ /* 0x040ff000000018c4 */
        /* <DEDUP_REMOVED lines=18> */
[----:B------:R-:W-:-:S02]  /*70f0*/  USHF.R.S32.HI UR20, URZ, 0x1f, UR5 ;  /* 0x0000001f3f147899 */ /* 0x000fc40008011405 */
[----:B------:R-:W-:Y:S01]  /*7100*/  ULDC.64 UR6, c[0x0][0x1b8] ;  /* 0x00006e0000067ab9 */ /* 0x000fe20000000a00 */
[----:B------:R-:W3:Y:S01]  /*7110*/  LDL.64 R244, [R1+0x18] ;  /* 0x0000180001f47983 */ /* 0x000ee20000100a00 */
[----:B------:R-:W-:Y:S01]  /*7120*/  UIMAD UR6, UR20, UR6, URZ ;  /* 0x00000006140672a4 */ /* 0x000fe2000f8e023f */
[----:B------:R-:W-:Y:S01]  /*7130*/  IMAD.U32 R4, RZ, RZ, UR5 ;  /* 0x00000005ff047e24 */ /* 0x000fe2000f8e00ff */
[----:B------:R-:W-:Y:S01]  /*7140*/  ULDC.64 UR8, c[0x0][0x1b0] ;  /* 0x00006c0000087ab9 */ /* 0x000fe20000000a00 */
[----:B------:R-:W1:Y:S01]  /*7150*/  S2R R242, SR_TID.X ;  /* 0x0000000000f27919 */ /* 0x000e620000002100 */
[----:B------:R-:W-:Y:S01]  /*7160*/  IMAD.U32 R0, RZ, RZ, UR5 ;  /* 0x00000005ff007e24 */ /* 0x000fe2000f8e00ff */
[----:B------:R-:W-:Y:S01]  /*7170*/  UIMAD UR8, UR20, UR8, URZ ;  /* 0x00000008140872a4 */ /* 0x000fe2000f8e023f */
[----:B------:R-:W-:Y:S01]  /*7180*/  IMAD.MOV.U32 R135, RZ, RZ, R132 ;  /* 0x000000ffff877224 */ /* 0x000fe200078e0084 */
[----:B------:R-:W-:Y:S01]  /*7190*/  UIMAD UR6, UR5, UR7, UR6 ;  /* 0x00000007050672a4 */ /* 0x000fe2000f8e0206 */
[----:B------:R-:W-:Y:S01]  /*71a0*/  IMAD.MOV.U32 R134, RZ, RZ, R133 ;  /* 0x000000ffff867224 */ /* 0x000fe200078e0085 */
[----:B------:R-:W-:-:S02]  /*71b0*/  UIMAD UR8, UR5, UR9, UR8 ;  /* 0x00000009050872a4 */ /* 0x000fc4000f8e0208 */
[----:B------:R-:W-:Y:S02]  /*71c0*/  UIADD3 UR7, UR16, 0x3f, URZ ;  /* 0x0000003f10077890 */ /* 0x000fe4000fffe03f */
[----:B------:R-:W-:Y:S02]  /*71d0*/  IMAD.U32 R250, RZ, RZ, UR6 ;  /* 0x00000006fffa7e24 */ /* 0x000fe4000f8e00ff */
[----:B------:R-:W-:Y:S01]  /*71e0*/  IMAD.U32 R251, RZ, RZ, UR8 ;  /* 0x00000008fffb7e24 */ /* 0x000fe2000f8e00ff */
[----:B------:R-:W-:-:S04]  /*71f0*/  USHF.R.S32.HI UR5, URZ, 0x1f, UR7 ;  /* 0x0000001f3f057899 */ /* 0x000fc80008011407 */
[----:B------:R-:W-:-:S04]  /*7200*/  ULEA.HI UR7, UR5, UR7, URZ, 0x6 ;  /* 0x0000000705077291 */ /* 0x000fc8000f8f303f */
[----:B------:R-:W-:Y:S02]  /*7210*/  ULEA.HI.SX32 UR5, UR7, 0xfffffffe, 0x1a ;  /* 0xfffffffe07057891 */ /* 0x000fe4000f8fd23f */
[----:B------:R-:W-:Y:S01]  /*7220*/  ULEA.HI.SX32 UR8, UR7, 0xfffffffd, 0x1a ;  /* 0xfffffffd07087891 */ /* 0x000fe2000f8fd23f */
[----:B-1----:R-:W-:Y:S02]  /*7230*/  LOP3.LUT R6, R242, 0x3, RZ, 0xc0, !PT ;  /* 0x00000003f2067812 */ /* 0x002fe400078ec0ff */
[----:B------:R-:W-:Y:S01]  /*7240*/  ULDC.64 UR6, c[0x0][0x1a0] ;  /* 0x0000680000067ab9 */ /* 0x000fe20000000a00 */
[--C-:B---3--:R-:W-:Y:S01]  /*7250*/  SHF.R.S32.HI R3, RZ, 0x1f, R244.reuse ;  /* 0x0000001fff037819 */ /* 0x108fe200000114f4 */
[----:B------:R-:W-:-:S04]  /*7260*/  IMAD.MOV.U32 R2, RZ, RZ, R244 ;  /* 0x000000ffff027224 */ /* 0x000fc800078e00f4 */
[----:B------:R-:W-:-:S04]  /*7270*/  IMAD.WIDE.U32 R4, R4, c[0x0][0x1b0], R2 ;  /* 0x00006c0004047a25 */ /* 0x000fc800078e0002 */
[----:B------:R-:W-:Y:S01]  /*7280*/  IMAD.WIDE.U32 R2, R0, c[0x0][0x1b8], R2 ;  /* 0x00006e0000027a25 */ /* 0x000fe200078e0002 */
[----:B------:R-:W-:-:S03]  /*7290*/  IADD3 R0, P1, R4, UR12, RZ ;  /* 0x0000000c04007c10 */ /* 0x000fc6000ff3e0ff */
[----:B--2---:R-:W-:Y:S01]  /*72a0*/  IMAD R4, R6, -0x2, R243 ;  /* 0xfffffffe06047824 */ /* 0x004fe200078e02f3 */
[----:B------:R-:W-:Y:S02]  /*72b0*/  IADD3 R2, P0, R2, UR14, RZ ;  /* 0x0000000e02027c10 */ /* 0x000fe4000ff1e0ff */
[----:B------:R-:W-:Y:S02]  /*72c0*/  IADD3.X R251, R251, UR10, R5, P1, !PT ;  /* 0x0000000afbfb7c10 */ /* 0x000fe40008ffe405 */
[----:B------:R-:W-:Y:S01]  /*72d0*/  IADD3.X R250, R250, UR11, R3, P0, !PT ;  /* 0x0000000bfafa7c10 */ /* 0x000fe200087fe403 */
[----:B------:R-:W-:Y:S01]  /*72e0*/  IMAD.U32 R3, RZ, RZ, UR16 ;  /* 0x00000010ff037e24 */ /* 0x000fe2000f8e00ff */
[----:B------:R-:W-:Y:S01]  /*72f0*/  LEA R5, P1, R0, c[0x0][0x168], 0x1 ;  /* 0x00005a0000057a11 */ /* 0x000fe200078208ff */
[----:B------:R-:W-:Y:S01]  /*7300*/  UMOV UR11, URZ ;  /* 0x0000003f000b7c82 */ /* 0x000fe20008000000 */
[C---:B------:R-:W-:Y:S02]  /*7310*/  LEA R252, P0, R2.reuse, c[0x0][0x170], 0x1 ;  /* 0x00005c0002fc7a11 */ /* 0x040fe400078008ff */
[----:B------:R-:W-:Y:S01]  /*7320*/  IADD3 R3, R3, -UR17, R4 ;  /* 0x8000001103037c10 */ /* 0x000fe2000fffe004 */
[----:B------:R1:W-:Y:S01]  /*7330*/  STL [R1], R5 ;  /* 0x0000000501007387 */ /* 0x0003e20000100800 */
[----:B------:R-:W-:-:S02]  /*7340*/  LEA.HI.X R250, R2, c[0x0][0x174], R250, 0x1, P0 ;  /* 0x00005d0002fa7a11 */ /* 0x000fc400000f0cfa */
[----:B------:R-:W-:Y:S01]  /*7350*/  ISETP.GE.AND P4, PT, R244, c[0x0][0x220], PT ;  /* 0x00008800f4007a0c */ /* 0x000fe20003f86270 */
[----:B------:R1:W-:Y:S01]  /*7360*/  STL [R1+0x4], R3 ;  /* 0x0000040301007387 */ /* 0x0003e20000100800 */
[----:B------:R-:W-:-:S03]  /*7370*/  LEA.HI.X R251, R0, c[0x0][0x16c], R251, 0x1, P1 ;  /* 0x00005b0000fb7a11 */ /* 0x000fc600008f0cfb */
[----:B------:R-:W2:Y:S04]  /*7380*/  LDL R241, [R1+0x30] ;  /* 0x0000300001f17983 */ /* 0x000ea80000100800 */
[----:B------:R-:W3:Y:S04]  /*7390*/  LDL R242, [R1+0x2c] ;  /* 0x00002c0001f27983 */ /* 0x000ee80000100800 */
[----:B------:R-:W4:Y:S01]  /*73a0*/  LDL R243, [R1+0x34] ;  /* 0x0000340001f37983 */ /* 0x000f220000100800 */
[----:B------:R-:W-:-:S05]  /*73b0*/  IADD3 R244, P0, R246, 0x20, RZ ;  /* 0x00000020f6f47810 */ /* 0x000fca0007f1e0ff */
[----:B------:R-:W-:Y:S01]  /*73c0*/  IMAD.X R245, RZ, RZ, R247, P0 ;  /* 0x000000fffff57224 */ /* 0x000fe200000e06f7 */
[----:B--2---:R-:W-:Y:S02]  /*73d0*/  ISETP.GE.AND P3, PT, R241, c[0x0][0x220], PT ;  /* 0x00008800f1007a0c */ /* 0x004fe40003f66270 */
[----:B---3--:R-:W-:Y:S02]  /*73e0*/  ISETP.GE.AND P2, PT, R242, c[0x0][0x220], PT ;  /* 0x00008800f2007a0c */ /* 0x008fe40003f46270 */
[----:B----4-:R-:W-:Y:S01]  /*73f0*/  ISETP.GE.AND P1, PT, R243, c[0x0][0x220], PT ;  /* 0x00008800f3007a0c */ /* 0x010fe20003f26270 */
[----:B-1----:R-:W-:Y:S05]  /*7400*/  BRA `(.L_x_1655) ;  /* 0x0000047000007947 */ /* 0x002fea0003800000 */
.L_x_1657:
[----:B------:R-:W2:Y:S01]  /*7410*/  LDL.64 R234, [R1+0x10] ;  /* 0x0000100001ea7983 */ /* 0x000ea20000100a00 */
[----:B------:R-:W-:Y:S03]  /*7420*/  VOTEU.ALL UP0, P4 ;  /* 0x00000000003f7886 */ /* 0x000fe60002000000 */
[----:B------:R-:W3:Y:S02]  /*7430*/  LDL.64 R232, [R1+0x8] ;  /* 0x0000080001e87983 */ /* 0x000ee40000100a00 */
[----:B------:R-:W-:Y:S02]  /*7440*/  @!UP0 UIADD3 UR12, UR5, -0x1, -UR11 ;  /* 0xffffffff050c8890 */ /* 0x000fe4000fffe80b */
[----:B------:R1:W-:Y:S01]  /*7450*/  @P4 STS.128 [R231+0x10000], RZ ;  /* 0x010000ffe7004388 */ /* 0x0003e20000000c00 */
[----:B------:R-:W-:Y:S03]  /*7460*/  @!UP0 UIADD3 UR9, UR5, -0x1, -UR11 ;  /* 0xffffffff05098890 */ /* 0x000fe6000fffe80b */
[----:B------:R-:W-:Y:S02]  /*7470*/  IMAD.U32 R3, RZ, RZ, UR12 ;  /* 0x0000000cff037e24 */ /* 0x000fe4000f8e00ff */
[----:B------:R-:W-:Y:S02]  /*7480*/  IMAD.U32 R11, RZ, RZ, UR12 ;  /* 0x0000000cff0b7e24 */ /* 0x000fe4000f8e00ff */
[----:B------:R-:W-:Y:S01]  /*7490*/  IMAD.U32 R0, RZ, RZ, UR9 ;  /* 0x00000009ff007e24 */ /* 0x000fe2000f8e00ff */
[----:B------:R-:W-:Y:S01]  /*74a0*/  @!P4 SHF.R.S32.HI R12, RZ, 0x1f, R3 ;  /* 0x0000001fff0cc819 */ /* 0x000fe20000011403 */
[----:B------:R-:W-:Y:S03]  /*74b0*/  IMAD.U32 R8, RZ, RZ, UR9 ;  /* 0x00000009ff087e24 */ /* 0x000fe6000f8e00ff */
[----:B------:R-:W-:Y:S01]  /*74c0*/  @!P4 SHF.R.S32.HI R9, RZ, 0x1f, R0 ;  /* 0x0000001fff09c819 */ /* 0x000fe20000011400 */
[----:B------:R-:W-:Y:S04]  /*74d0*/  @!P4 IMAD R12, R12, c[0x0][0x198], RZ ;  /* 0x000066000c0cca24 */ /* 0x000fe800078e02ff */
[----:B------:R-:W-:Y:S02]  /*74e0*/  @!P4 IMAD R10, R9, c[0x0][0x198], RZ ;  /* 0x00006600090aca24 */ /* 0x000fe400078e02ff */
[----:B------:R-:W-:Y:S02]  /*74f0*/  @!P4 IMAD R12, R3, c[0x0][0x19c], R12 ;  /* 0x00006700030cca24 */ /* 0x000fe400078e020c */
[----:B------:R-:W-:Y:S02]  /*7500*/  @!P4 IMAD R0, R0, c[0x0][0x19c], R10 ;  /* 0x000067000000ca24 */ /* 0x000fe400078e020a */
[----:B------:R-:W-:Y:S04]  /*7510*/  @!P4 IMAD.WIDE.U32 R10, R11, c[0x0][0x198], RZ ;  /* 0x000066000b0aca25 */ /* 0x000fe800078e00ff */
[----:B------:R-:W-:Y:S02]  /*7520*/  @!P4 IMAD.IADD R12, R11, 0x1, R12 ;  /* 0x000000010b0cc824 */ /* 0x000fe400078e020c */
[----:B------:R-:W-:Y:S04]  /*7530*/  @!P4 IMAD.WIDE.U32 R8, R8, c[0x0][0x198], RZ ;  /* 0x000066000808ca25 */ /* 0x000fe800078e00ff */
[----:B------:R-:W-:Y:S01]  /*7540*/  @!P4 IMAD.IADD R0, R9, 0x1, R0 ;  /* 0x000000010900c824 */ /* 0x000fe200078e0200 */
[-C--:B--2---:R-:W-:Y:S02]  /*7550*/  @!P4 LEA R3, P6, R10, R234.reuse, 0x6 ;  /* 0x000000ea0a03c211 */ /* 0x084fe400078c30ff */
[----:B------:R-:W-:Y:S02]  /*7560*/  @!P4 LEA R13, P0, R8, R234, 0x6 ;  /* 0x000000ea080dc211 */ /* 0x000fe400078030ff */
[-C--:B---3--:R-:W-:Y:S02]  /*7570*/  @!P4 LEA.HI.X R12, R10, R233.reuse, R12, 0x6, P6 ;  /* 0x000000e90a0cc211 */ /* 0x088fe400030f340c */
[C---:B------:R-:W-:Y:S02]  /*7580*/  @!P4 LEA R10, P6, R3.reuse, c[0x0][0x168], 0x1 ;  /* 0x00005a00030aca11 */ /* 0x040fe400078c08ff */
        /* <DEDUP_REMOVED lines=47> */
.L_x_1655:
[----:B------:R-:W2:Y:S01]  /*7880*/  LDL.64 R10, [R1+0x20] ;  /* 0x00002000010a7983 */ /* 0x000ea20000100a00 */
[----:B------:R-:W-:Y:S01]  /*7890*/  UIADD3 UR10, UR5, -UR11, URZ ;  /* 0x8000000b050a7290 */ /* 0x000fe2000fffe03f */
[----:B------:R-:W-:Y:S04]  /*78a0*/  DEPBAR.LE SB0, 0x0 ;  /* 0x000080000000791a */ /* 0x000fe80000000000 */
[----:B------:R-:W3:Y:S01]  /*78b0*/  LDL R8, [R1+0x28] ;  /* 0x0000280001087983 */ /* 0x000ee20000100800 */
[----:B------:R-:W-:Y:S01]  /*78c0*/  USHF.R.S32.HI UR9, URZ, 0x1f, UR10 ;  /* 0x0000001f3f097899 */ /* 0x000fe2000801140a */
[----:B------:R-:W-:Y:S01]  /*78d0*/  MOV R4, UR10 ;  /* 0x0000000a00047c02 */ /* 0x000fe20008000f00 */
[----:B------:R-:W-:Y:S01]  /*78e0*/  UIMAD.WIDE.U32 UR20, UR10, UR6, URZ ;  /* 0x000000060a1472a5 */ /* 0x000fe2000f8e003f */
[----:B------:R-:W-:Y:S01]  /*78f0*/  MOV R2, UR10 ;  /* 0x0000000a00027c02 */ /* 0x000fe20008000f00 */
[----:B------:R-:W-:Y:S01]  /*7900*/  UIMAD UR9, UR9, UR6, URZ ;  /* 0x00000006090972a4 */ /* 0x000fe2000f8e023f */
[----:B------:R-:W-:Y:S01]  /*7910*/  BAR.SYNC.DEFER_BLOCKING 0x0 ;  /* 0x0000000000007b1d */ /* 0x000fe20000010000 */
[----:B------:R-:W-:Y:S02]  /*7920*/  LEA R4, P5, R4, R246, 0x6 ;  /* 0x000000f604047211 */ /* 0x000fe400078a30ff */
[----:B------:R-:W-:Y:S01]  /*7930*/  UIMAD UR9, UR10, UR7, UR9 ;  /* 0x000000070a0972a4 */ /* 0x000fe2000f8e0209 */
[----:B------:R-:W-:Y:S02]  /*7940*/  LEA R2, P0, R2, R244, 0x6 ;  /* 0x000000f402027211 */ /* 0x000fe400078030ff */
[----:B------:R-:W-:Y:S01]  /*7950*/  MOV R3, UR10 ;  /* 0x0000000a00037c02 */ /* 0x000fe20008000f00 */
[----:B------:R-:W-:Y:S01]  /*7960*/  UIADD3 UR9, UR21, UR9, URZ ;  /* 0x0000000915097290 */ /* 0x000fe2000fffe03f */
[----:B------:R-:W-:Y:S01]  /*7970*/  MOV R0, UR10 ;  /* 0x0000000a00007c02 */ /* 0x000fe20008000f00 */
[----:B------:R-:W-:Y:S01]  /*7980*/  IMAD.WIDE.U32 R12, R4, c[0x0][0x1a0], RZ ;  /* 0x00006800040c7a25 */ /* 0x000fe200078e00ff */
[----:B------:R-:W-:Y:S02]  /*7990*/  MOV R6, UR20 ;  /* 0x0000001400067c02 */ /* 0x000fe40008000f00 */
[----:B------:R-:W-:Y:S02]  /*79a0*/  MOV R7, UR21 ;  /* 0x0000001500077c02 */ /* 0x000fe40008000f00 */
[----:B------:R-:W-:Y:S02]  /*79b0*/  LEA.HI.X.SX32 R5, R3, R247, 0x6, P5 ;  /* 0x000000f703057211 */ /* 0x000fe400028f36ff */
[----:B------:R-:W-:Y:S02]  /*79c0*/  LEA.HI.X.SX32 R3, R0, R245, 0x6, P0 ;  /* 0x000000f500037211 */ /* 0x000fe400000f36ff */
[----:B------:R-:W-:Y:S01]  /*79d0*/  MOV R7, UR9 ;  /* 0x0000000900077c02 */ /* 0x000fe20008000f00 */
[----:B------:R-:W-:Y:S01]  /*79e0*/  IMAD R5, R5, c[0x0][0x1a0], RZ ;  /* 0x0000680005057a24 */ /* 0x000fe200078e02ff */
[----:B------:R-:W-:Y:S01]  /*79f0*/  MOV R14, c[0x0][0x1a0] ;  /* 0x00006800000e7a02 */ /* 0x000fe20000000f00 */
[----:B------:R-:W-:Y:S01]  /*7a00*/  IMAD R3, R3, c[0x0][0x1a0], RZ ;  /* 0x0000680003037a24 */ /* 0x000fe200078e02ff */
[----:B------:R-:W-:Y:S01]  /*7a10*/  MOV R15, c[0x0][0x1a4] ;  /* 0x00006900000f7a02 */ /* 0x000fe20000000f00 */
[----:B------:R-:W-:Y:S01]  /*7a20*/  IMAD R5, R4, c[0x0][0x1a4], R5 ;  /* 0x0000690004057a24 */ /* 0x000fe200078e0205 */
[----:B------:R-:W-:Y:S01]  /*7a30*/  @P4 STS.128 [R231+0x18000], RZ ;  /* 0x018000ffe7004388 */ /* 0x000fe20000000c00 */
[----:B------:R-:W-:Y:S01]  /*7a40*/  LEA R4, P6, R12, R252, 0x1 ;  /* 0x000000fc0c047211 */ /* 0x000fe200078c08ff */
[----:B------:R-:W-:Y:S01]  /*7a50*/  IMAD R3, R2, c[0x0][0x1a4], R3 ;  /* 0x0000690002037a24 */ /* 0x000fe200078e0203 */
[----:B------:R-:W-:Y:S01]  /*7a60*/  UIADD3 UR9, UR8, -UR11, URZ ;  /* 0x8000000b08097290 */ /* 0x000fe2000fffe03f */
[----:B------:R-:W-:Y:S02]  /*7a70*/  IADD3 R5, R13, R5, RZ ;  /* 0x000000050d057210 */ /* 0x000fe40007ffe0ff */
[----:B------:R-:W4:Y:S02]  /*7a80*/  LDL R232, [R1] ;  /* 0x0000000001e87983 */ /* 0x000f240000100800 */
[----:B------:R-:W-:Y:S02]  /*7a90*/  LEA.HI.X R5, R12, R250, R5, 0x1, P6 ;  /* 0x000000fa0c057211 */ /* 0x000fe400030f0c05 */
[----:B--2---:R-:W-:Y:S01]  /*7aa0*/  LEA R0, P0, R6, R10, 0x6 ;  /* 0x0000000a06007211 */ /* 0x004fe200078030ff */
[----:B------:R-:W-:Y:S03]  /*7ab0*/  IMAD.WIDE.U32 R10, R2, c[0x0][0x1a0], RZ ;  /* 0x00006800020a7a25 */ /* 0x000fe600078e00ff */
[----:B---3--:R-:W-:Y:S02]  /*7ac0*/  LEA.HI.X R6, R6, R8, R7, 0x6, P0 ;  /* 0x0000000806067211 */ /* 0x008fe400000f3407 */
[----:B------:R-:W-:Y:S02]  /*7ad0*/  @!P4 LEA R8, P5, R0, c[0x0][0x170], 0x1 ;  /* 0x00005c000008ca11 */ /* 0x000fe400078a08ff */
        /* <DEDUP_REMOVED lines=8> */
[----:B------:R-:W-:Y:S02]  /*7b60*/  IADD3 R3, R11, R3, RZ ;  /* 0x000000030b037210 */ /* 0x000fe40007ffe0ff */
[----:B------:R-:W-:Y:S02]  /*7b70*/  @!P4 LEA.HI.X R7, R7, c[0x0][0x174], R0, 0x1, P0 ;  /* 0x00005d000707ca11 */ /* 0x000fe400000f0c00 */
[C---:B------:R-:W-:Y:S01]  /*7b80*/  LEA R2, P5, R10.reuse, R252, 0x1 ;  /* 0x000000fc0a027211 */ /* 0x040fe200078a08ff */
[----:B------:R-:W-:Y:S01]  /*7b90*/  @P3 STS.128 [R231+0x1a000], RZ ;  /* 0x01a000ffe7003388 */ /* 0x000fe20000000c00 */
[----:B------:R-:W-:Y:S02]  /*7ba0*/  MOV R0, UR9 ;  /* 0x0000000900007c02 */ /* 0x000fe40008000f00 */
[----:B------:R-:W-:Y:S03]  /*7bb0*/  LEA.HI.X R3, R10, R250, R3, 0x1, P5 ;  /* 0x000000fa0a037211 */ /* 0x000fe600028f0c03 */
        /* <DEDUP_REMOVED lines=34> */
[----:B-----5:R-:W-:Y:S06]  /*7de0*/  LDSM.16.M88.4 R32, [R211] ;  /* 0x00000000d320783b */ /* 0x020fec0000000200 */
[----:B-1----:R-:W2:Y:S06]  /*7df0*/  LDSM.16.M88.4 R8, [R204+0x10000] ;  /* 0x01000000cc08783b */ /* 0x002eac0000000200 */
[----:B------:R-:W1:Y:S06]  /*7e00*/  LDSM.16.M88.4 R16, [R204+0x10800] ;  /* 0x01080000cc10783b */ /* 0x000e6c0000000200 */
[----:B------:R-:W1:Y:S06]  /*7e10*/  LDSM.16.M88.4 R24, [R204+0x11000] ;  /* 0x01100000cc18783b */ /* 0x000e6c0000000200 */
[----:B------:R-:W0:Y:S06]  /*7e20*/  LDGDEPBAR ;  /* 0x00000000000079af */ /* 0x000e2c0000000000 */
[----:B------:R-:W3:Y:S06]  /*7e30*/  LDSM.16.M88.4 R136, [R204+0x11800] ;  /* 0x01180000cc88783b */ /* 0x000eec0000000200 */
[----:B------:R-:W-:Y:S06]  /*7e40*/  LDSM.16.M88.4 R172, [R212] ;  /* 0x00000000d4ac783b */ /* 0x000fec0000000200 */
[----:B------:R-:W3:Y:S01]  /*7e50*/  LDSM.16.M88.4 R176, [R215] ;  /* 0x00000000d7b0783b */ /* 0x000ee20000000200 */
[C---:B--2---:R-:W-:Y:S05]  /*7e60*/  HMMA.16816.F32 R4, R32.reuse, R8, RZ ;  /* 0x000000082004723c */ /* 0x044fea00000018ff */
[----:B------:R-:W2:Y:S03]  /*7e70*/  LDSM.16.M88.4 R180, [R230] ;  /* 0x00000000e6b4783b */ /* 0x000ea60000000200 */
[C---:B------:R-:W-:Y:S03]  /*7e80*/  HMMA.16816.F32 R8, R32.reuse, R10, RZ ;  /* 0x0000000a2008723c */ /* 0x040fe600000018ff */
[----:B------:R-:W2:Y:S06]  /*7e90*/  LDSM.16.M88.4 R184, [R229] ;  /* 0x00000000e5b8783b */ /* 0x000eac0000000200 */
[----:B------:R-:W2:Y:S01]  /*7ea0*/  LDSM.16.M88.4 R188, [R228] ;  /* 0x00000000e4bc783b */ /* 0x000ea20000000200 */
[C---:B-1----:R-:W-:Y:S05]  /*7eb0*/  HMMA.16816.F32 R12, R32.reuse, R16, RZ ;  /* 0x00000010200c723c */ /* 0x042fea00000018ff */
[----:B------:R-:W-:Y:S03]  /*7ec0*/  LDSM.16.M88.4 R192, [R210+0x10000] ;  /* 0x01000000d2c0783b */ /* 0x000fe60000000200 */
[C---:B------:R-:W-:Y:S03]  /*7ed0*/  HMMA.16816.F32 R16, R32.reuse, R18, RZ ;  /* 0x000000122010723c */ /* 0x040fe600000018ff */
[----:B------:R-:W-:Y:S05]  /*7ee0*/  LDSM.16.M88.4 R196, [R210+0x10800] ;  /* 0x01080000d2c4783b */ /* 0x000fea0000000200 */
[C---:B------:R-:W-:Y:S01]  /*7ef0*/  HMMA.16816.F32 R20, R32.reuse, R24, RZ ;  /* 0x000000182014723c */ /* 0x040fe200000018ff */
[----:B------:R-:W-:Y:S07]  /*7f00*/  LDSM.16.M88.4 R200, [R209] ;  /* 0x00000000d1c8783b */ /* 0x000fee0000000200 */
[C---:B------:R-:W-:Y:S08]  /*7f10*/  HMMA.16816.F32 R24, R32.reuse, R26, RZ ;  /* 0x0000001a2018723c */ /* 0x040ff000000018ff */
[C---:B---3--:R-:W-:Y:S08]  /*7f20*/  HMMA.16816.F32 R28, R32.reuse, R136, RZ ;  /* 0x00000088201c723c */ /* 0x048ff000000018ff */
[----:B------:R-:W-:Y:S01]  /*7f30*/  HMMA.16816.F32 R32, R32, R138, RZ ;  /* 0x0000008a2020723c */ /* 0x000fe200000018ff */
[----:B------:R-:W1:Y:S07]  /*7f40*/  LDSM.16.M88.4 R136, [R214] ;  /* 0x00000000d688783b */ /* 0x000e6e0000000200 */
[C---:B------:R-:W-:Y:S08]  /*7f50*/  HMMA.16816.F32 R4, R172.reuse, R176, R4 ;  /* 0x000000b0ac04723c */ /* 0x040ff00000001804 */
[C---:B------:R-:W-:Y:S01]  /*7f60*/  HMMA.16816.F32 R8, R172.reuse, R178, R8 ;  /* 0x000000b2ac08723c */ /* 0x040fe20000001808 */
[----:B------:R-:W3:Y:S07]  /*7f70*/  LDSM.16.M88.4 R176, [R210+0x11000] ;  /* 0x01100000d2b0783b */ /* 0x000eee0000000200 */
[C---:B--2---:R-:W-:Y:S08]  /*7f80*/  HMMA.16816.F32 R12, R172.reuse, R180, R12 ;  /* 0x000000b4ac0c723c */ /* 0x044ff0000000180c */
[C---:B------:R-:W-:Y:S01]  /*7f90*/  HMMA.16816.F32 R16, R172.reuse, R182, R16 ;  /* 0x000000b6ac10723c */ /* 0x040fe20000001810 */
[----:B------:R-:W2:Y:S07]  /*7fa0*/  LDSM.16.M88.4 R180, [R210+0x11800] ;  /* 0x01180000d2b4783b */ /* 0x000eae0000000200 */
[C---:B------:R-:W-:Y:S08]  /*7fb0*/  HMMA.16816.F32 R20, R172.reuse, R184, R20 ;  /* 0x000000b8ac14723c */ /* 0x040ff00000001814 */
[C---:B------:R-:W-:Y:S01]  /*7fc0*/  HMMA.16816.F32 R24, R172.reuse, R186, R24 ;  /* 0x000000baac18723c */ /* 0x040fe20000001818 */
[----:B------:R-:W2:Y:S07]  /*7fd0*/  LDSM.16.M88.4 R184, [R213] ;  /* 0x00000000d5b8783b */ /* 0x000eae0000000200 */
[C---:B------:R-:W-:Y:S08]  /*7fe0*/  HMMA.16816.F32 R28, R172.reuse, R188, R28 ;  /* 0x000000bcac1c723c */ /* 0x040ff0000000181c */
[----:B------:R-:W-:Y:S01]  /*7ff0*/  HMMA.16816.F32 R32, R172, R190, R32 ;  /* 0x000000beac20723c */ /* 0x000fe20000001820 */
[----:B------:R-:W2:Y:S06]  /*8000*/  LDSM.16.M88.4 R172, [R209+0x800] ;  /* 0x00080000d1ac783b */ /* 0x000eac0000000200 */
[----:B------:R-:W-:Y:S01]  /*8010*/  LDSM.16.M88.4 R188, [R209+0x1800] ;  /* 0x00180000d1bc783b */ /* 0x000fe20000000200 */
[C---:B-1----:R-:W-:Y:S08]  /*8020*/  HMMA.16816.F32 R4, R136.reuse, R192, R4 ;  /* 0x000000c08804723c */ /* 0x042ff00000001804 */
[C---:B------:R-:W-:Y:S01]  /*8030*/  HMMA.16816.F32 R8, R136.reuse, R194, R8 ;  /* 0x000000c28808723c */ /* 0x040fe20000001808 */
[----:B------:R-:W-:Y:S07]  /*8040*/  LDSM.16.M88.4 R192, [R211+0x4000] ;  /* 0x00400000d3c0783b */ /* 0x000fee0000000200 */
[C---:B------:R-:W-:Y:S08]  /*8050*/  HMMA.16816.F32 R12, R136.reuse, R196, R12 ;  /* 0x000000c4880c723c */ /* 0x040ff0000000180c */
[C---:B------:R-:W-:Y:S01]  /*8060*/  HMMA.16816.F32 R16, R136.reuse, R198, R16 ;  /* 0x000000c68810723c */ /* 0x040fe20000001810 */
[----:B------:R-:W-:Y:S07]  /*8070*/  LDSM.16.M88.4 R196, [R204+0x12000] ;  /* 0x01200000ccc4783b */ /* 0x000fee0000000200 */
[C---:B---3--:R-:W-:Y:S08]  /*8080*/  HMMA.16816.F32 R20, R136.reuse, R176, R20 ;  /* 0x000000b08814723c */ /* 0x048ff00000001814 */
[C---:B------:R-:W-:Y:S01]  /*8090*/  HMMA.16816.F32 R24, R136.reuse, R178, R24 ;  /* 0x000000b28818723c */ /* 0x040fe20000001818 */
[----:B------:R-:W1:Y:S07]  /*80a0*/  LDSM.16.M88.4 R176, [R209+0x1000] ;  /* 0x00100000d1b0783b */ /* 0x000e6e0000000200 */
[C---:B--2---:R-:W-:Y:S08]  /*80b0*/  HMMA.16816.F32 R28, R136.reuse, R180, R28 ;  /* 0x000000b4881c723c */ /* 0x044ff0000000181c */
[----:B------:R-:W-:Y:S01]  /*80c0*/  HMMA.16816.F32 R32, R136, R182, R32 ;  /* 0x000000b68820723c */ /* 0x000fe20000001820 */
[----:B------:R-:W2:Y:S06]  /*80d0*/  LDSM.16.M88.4 R136, [R204+0x12800] ;  /* 0x01280000cc88783b */ /* 0x000eac0000000200 */
[----:B------:R-:W3:Y:S01]  /*80e0*/  LDSM.16.M88.4 R180, [R204+0x13000] ;  /* 0x01300000ccb4783b */ /* 0x000ee20000000200 */
[C---:B------:R-:W-:Y:S08]  /*80f0*/  HMMA.16816.F32 R4, R184.reuse, R200, R4 ;  /* 0x000000c8b804723c */ /* 0x040ff00000001804 */
[C---:B------:R-:W-:Y:S01]  /*8100*/  HMMA.16816.F32 R8, R184.reuse, R202, R8 ;  /* 0x000000cab808723c */ /* 0x040fe20000001808 */
[----:B------:R-:W2:Y:S07]  /*8110*/  LDSM.16.M88.4 R200, [R204+0x13800] ;  /* 0x01380000ccc8783b */ /* 0x000eae0000000200 */
        /* <DEDUP_REMOVED lines=8> */
[----:B------:R-:W1:Y:S06]  /*81a0*/  LDSM.16.M88.4 R184, [R226] ;  /* 0x00000000e2b8783b */ /* 0x000e6c0000000200 */
[----:B------:R-:W1:Y:S01]  /*81b0*/  LDSM.16.M88.4 R188, [R225] ;  /* 0x00000000e1bc783b */ /* 0x000e620000000200 */
        /* <DEDUP_REMOVED lines=9> */
[C---:B------:R-:W-:Y:S08]  /*8250*/  HMMA.16816.F32 R28, R192.reuse, R200, R28 ;  /* 0x000000c8c01c723c */ /* 0x040ff0000000181c */
[----:B------:R-:W-:Y:S01]  /*8260*/  HMMA.16816.F32 R32, R192, R202, R32 ;  /* 0x000000cac020723c */ /* 0x000fe20000001820 */
[----:B------:R-:W3:Y:S06]  /*8270*/  LDSM.16.M88.4 R192, [R210+0x12800] ;  /* 0x01280000d2c0783b */ /* 0x000eec0000000200 */
[----:B------:R-:W-:Y:S01]  /*8280*/  LDSM.16.M88.4 R200, [R209+0x3800] ;  /* 0x00380000d1c8783b */ /* 0x000fe20000000200 */
        /* <DEDUP_REMOVED lines=12> */
[----:B------:R-:W-:Y:S01]  /*8350*/  LDSM.16.M88.4 R196, [R209+0x3000] ;  /* 0x00300000d1c4783b */ /* 0x000fe20000000200 */
        /* <DEDUP_REMOVED lines=9> */
[C---:B------:R-:W-:Y:S08]  /*83f0*/  HMMA.16816.F32 R28, R136.reuse, R184, R28 ;  /* 0x000000b8881c723c */ /* 0x040ff0000000181c */
[----:B------:R-:W-:Y:S01]  /*8400*/  HMMA.16816.F32 R32, R136, R186, R32 ;  /* 0x000000ba8820723c */ /* 0x000fe20000001820 */
[----:B------:R-:W1:Y:S06]  /*8410*/  LDSM.16.M88.4 R136, [R211+0x8000] ;  /* 0x00800000d388783b */ /* 0x000e6c0000000200 */
[----:B------:R-:W3:Y:S01]  /*8420*/  LDSM.16.M88.4 R184, [R204+0x14800] ;  /* 0x01480000ccb8783b */ /* 0x000ee20000000200 */
        /* <DEDUP_REMOVED lines=11> */
[----:B------:R-:W4:Y:S06]  /*84e0*/  LDSM.16.M88.4 R172, [R222] ;  /* 0x00000000deac783b */ /* 0x000f2c0000000200 */
[----:B------:R-:W-:Y:S01]  /*84f0*/  LDSM.16.M88.4 R200, [R220] ;  /* 0x00000000dcc8783b */ /* 0x000fe20000000200 */
        /* <DEDUP_REMOVED lines=11> */
[----:B------:R-:W2:Y:S06]  /*85b0*/  LDSM.16.M88.4 R136, [R214+0x8000] ;  /* 0x00800000d688783b */ /* 0x000eac0000000200 */
[----:B------:R-:W3:Y:S01]  /*85c0*/  LDSM.16.M88.4 R188, [R210+0x15000] ;  /* 0x01500000d2bc783b */ /* 0x000ee20000000200 */
        /* <DEDUP_REMOVED lines=11> */
[----:B------:R-:W1:Y:S06]  /*8680*/  LDSM.16.M88.4 R192, [R209+0x4800] ;  /* 0x00480000d1c0783b */ /* 0x000e6c0000000200 */
[----:B------:R-:W-:Y:S01]  /*8690*/  LDSM.16.M88.4 R200, [R204+0x16000] ;  /* 0x01600000ccc8783b */ /* 0x000fe20000000200 */
        /* <DEDUP_REMOVED lines=11> */
[----:B------:R-:W4:Y:S06]  /*8750*/  LDSM.16.M88.4 R136, [R204+0x16800] ;  /* 0x01680000cc88783b */ /* 0x000f2c0000000200 */
[----:B------:R-:W-:Y:S01]  /*8760*/  LDSM.16.M88.4 R196, [R217] ;  /* 0x00000000d9c4783b */ /* 0x000fe20000000200 */
        /* <DEDUP_REMOVED lines=11> */
[----:B------:R-:W2:Y:S06]  /*8820*/  LDSM.16.M88.4 R172, [R212+0xc000] ;  /* 0x00c00000d4ac783b */ /* 0x000eac0000000200 */
[----:B------:R-:W2:Y:S01]  /*8830*/  LDSM.16.M88.4 R184, [R218] ;  /* 0x00000000dab8783b */ /* 0x000ea20000000200 */
        /* <DEDUP_REMOVED lines=11> */
[----:B------:R-:W-:Y:S06]  /*88f0*/  LDSM.16.M88.4 R188, [R210+0x17800] ;  /* 0x01780000d2bc783b */ /* 0x000fec0000000200 */
[----:B------:R-:W-:Y:S01]  /*8900*/  LDSM.16.M88.4 R192, [R213+0xc000] ;  /* 0x00c00000d5c0783b */ /* 0x000fe20000000200 */
        /* <DEDUP_REMOVED lines=50> */
[----:B------:R-:W2:Y:S10]  /*8c30*/  MUFU.TANH R179, R12 ;  /* 0x0000000c00b37308 */ /* 0x000eb40000002400 */
[----:B------:R-:W2:Y:S01]  /*8c40*/  MUFU.TANH R181, R13 ;  /* 0x0000000d00b57308 */ /* 0x000ea20000002400 */
[----:B-1----:R-:W1:Y:S01]  /*8c50*/  LDSM.16.M88.4 R8, [R209+0x7800] ;  /* 0x00780000d108783b */ /* 0x002e620000000200 */
[----:B------:R-:W-:Y:S04]  /*8c60*/  DEPBAR.LE SB0, 0x0 ;  /* 0x000080000000791a */ /* 0x000fe80000000000 */
[C---:B----4-:R-:W-:Y:S04]  /*8c70*/  HMMA.16816.F32 R20, R192.reuse, R4, R20 ;  /* 0x00000004c014723c */ /* 0x050fe80000001814 */
[----:B------:R-:W4:Y:S01]  /*8c80*/  MUFU.TANH R180, R14 ;  /* 0x0000000e00b47308 */ /* 0x000f220000002400 */
[----:B------:R-:W-:Y:S02]  /*8c90*/  BAR.SYNC.DEFER_BLOCKING 0x0 ;  /* 0x0000000000007b1d */ /* 0x000fe40000010000 */
[C---:B------:R-:W-:Y:S01]  /*8ca0*/  LEA R4, P0, R0.reuse, R244, 0x6 ;  /* 0x000000f400047211 */ /* 0x040fe200078030ff */
[C---:B------:R-:W-:Y:S06]  /*8cb0*/  HMMA.16816.F32 R24, R192.reuse, R6, R24 ;  /* 0x00000006c018723c */ /* 0x040fec0000001818 */
[----:B------:R-:W1:Y:S01]  /*8cc0*/  MUFU.TANH R182, R15 ;  /* 0x0000000f00b67308 */ /* 0x000e620000002400 */
[C---:B------:R-:W-:Y:S02]  /*8cd0*/  LEA.HI.X.SX32 R5, R0.reuse, R245, 0x6, P0 ;  /* 0x000000f500057211 */ /* 0x040fe400000f36ff */
[C---:B------:R-:W-:Y:S03]  /*8ce0*/  LEA R6, P5, R0.reuse, R246, 0x6 ;  /* 0x000000f600067211 */ /* 0x040fe600078a30ff */
[----:B------:R-:W-:Y:S01]  /*8cf0*/  IMAD R5, R5, c[0x0][0x198], RZ ;  /* 0x0000660005057a24 */ /* 0x000fe200078e02ff */
[----:B------:R-:W-:Y:S03]  /*8d00*/  LEA.HI.X.SX32 R7, R0, R247, 0x6, P5 ;  /* 0x000000f700077211 */ /* 0x000fe600028f36ff */
[----:B------:R-:W2:Y:S01]  /*8d10*/  MUFU.TANH R183, R16 ;  /* 0x0000001000b77308 */ /* 0x000ea20000002400 */
[----:B------:R-:W-:Y:S01]  /*8d20*/  ISETP.LT.AND P5, PT, RZ, UR10, PT ;  /* 0x0000000aff007c0c */ /* 0x000fe2000bfa1270 */
[----:B------:R-:W-:Y:S02]  /*8d30*/  IMAD R5, R4, c[0x0][0x19c], R5 ;  /* 0x0000670004057a24 */ /* 0x000fe400078e0205 */
[----:B------:R-:W-:Y:S02]  /*8d40*/  FMUL.FTZ R20, R20, c[0x0][0x2ec] ;  /* 0x0000bb0014147a20 */ /* 0x000fe40000410000 */
        /* <DEDUP_REMOVED lines=8> */
[----:B------:R1:W1:Y:S01]  /*8dd0*/  MUFU.TANH R138, R25 ;  /* 0x00000019008a7308 */ /* 0x0002620000002400 */
[----:B------:R-:W-:Y:S01]  /*8de0*/  FMUL.FTZ R24, R24, c[0x0][0x2ec] ;  /* 0x0000bb0018187a20 */ /* 0x000fe20000410000 */
[----:B------:R-:W-:Y:S04]  /*8df0*/  HMMA.16816.F32 R32, R192, R10, R32 ;  /* 0x0000000ac020723c */ /* 0x000fe80000001820 */
[----:B------:R-:W-:Y:S02]  /*8e00*/  IMAD R0, R7, c[0x0][0x198], RZ ;  /* 0x0000660007007a24 */ /* 0x000fe400078e02ff */
[----:B------:R-:W-:Y:S02]  /*8e10*/  IMAD.WIDE.U32 R8, R4, c[0x0][0x198], RZ ;  /* 0x0000660004087a25 */ /* 0x000fe400078e00ff */
[----:B------:R2:W2:Y:S04]  /*8e20*/  MUFU.TANH R137, R26 ;  /* 0x0000001a00897308 */ /* 0x0004a80000002400 */
[----:B------:R-:W-:Y:S01]  /*8e30*/  IMAD.WIDE.U32 R10, R6, c[0x0][0x198], RZ ;  /* 0x00006600060a7a25 */ /* 0x000fe200078e00ff */
[-C--:B------:R-:W-:Y:S02]  /*8e40*/  LEA R4, P0, R8, R232.reuse, 0x1 ;  /* 0x000000e808047211 */ /* 0x080fe400078008ff */
[----:B------:R-:W-:Y:S01]  /*8e50*/  IADD3 R5, R9, R5, RZ ;  /* 0x0000000509057210 */ /* 0x000fe20007ffe0ff */
[----:B------:R-:W-:Y:S01]  /*8e60*/  IMAD R0, R6, c[0x0][0x19c], R0 ;  /* 0x0000670006007a24 */ /* 0x000fe200078e0200 */
[----:B------:R-:W-:Y:S01]  /*8e70*/  LEA R6, P6, R10, R232, 0x1 ;  /* 0x000000e80a067211 */ /* 0x000fe200078c08ff */
[----:B------:R3:W3:Y:S01]  /*8e80*/  MUFU.TANH R132, R27 ;  /* 0x0000001b00847308 */ /* 0x0006e20000002400 */
[-C--:B------:R-:W-:Y:S02]  /*8e90*/  LEA.HI.X R5, R8, R251.reuse, R5, 0x1, P0 ;  /* 0x000000fb08057211 */ /* 0x080fe400000f0c05 */
[----:B------:R-:W-:Y:S03]  /*8ea0*/  IADD3 R0, R11, R0, RZ ;  /* 0x000000000b007210 */ /* 0x000fe60007ffe0ff */
[----:B-1----:R-:W-:Y:S01]  /*8eb0*/  FMUL.FTZ R25, R32, c[0x0][0x2ec] ;  /* 0x0000bb0020197a20 */ /* 0x002fe20000410000 */
[----:B------:R-:W-:Y:S01]  /*8ec0*/  LEA.HI.X R7, R10, R251, R0, 0x1, P6 ;  /* 0x000000fb0a077211 */ /* 0x000fe200030f0c00 */
[----:B------:R-:W-:Y:S02]  /*8ed0*/  FMUL.FTZ R2, R35, c[0x0][0x2ec] ;  /* 0x0000bb0023027a20 */ /* 0x000fe40000410000 */
[----:B------:R1:W1:Y:S01]  /*8ee0*/  MUFU.TANH R177, R18 ;  /* 0x0000001200b17308 */ /* 0x0002620000002400 */
[----:B------:R-:W-:Y:S02]  /*8ef0*/  FMUL.FTZ R34, R34, c[0x0][0x2ec] ;  /* 0x0000bb0022227a20 */ /* 0x000fe40000410000 */
[----:B--2---:R-:W-:Y:S02]  /*8f00*/  FMUL.FTZ R26, R28, c[0x0][0x2ec] ;  /* 0x0000bb001c1a7a20 */ /* 0x004fe40000410000 */
[----:B------:R-:W-:Y:S02]  /*8f10*/  FMUL.FTZ R28, R29, c[0x0][0x2ec] ;  /* 0x0000bb001d1c7a20 */ /* 0x000fe40000410000 */
[----:B------:R-:W-:Y:S03]  /*8f20*/  FMUL.FTZ R29, R30, c[0x0][0x2ec] ;  /* 0x0000bb001e1d7a20 */ /* 0x000fe60000410000 */
[----:B------:R2:W1:Y:S01]  /*8f30*/  MUFU.TANH R176, R19 ;  /* 0x0000001300b07308 */ /* 0x0004620000002400 */
[----:B------:R-:W-:Y:S02]  /*8f40*/  FMUL.FTZ R30, R31, c[0x0][0x2ec] ;  /* 0x0000bb001f1e7a20 */ /* 0x000fe40000410000 */
[----:B---3--:R-:W-:Y:S07]  /*8f50*/  FMUL.FTZ R27, R33, c[0x0][0x2ec] ;  /* 0x0000bb00211b7a20 */ /* 0x008fee0000410000 */
[----:B------:R2:W3:Y:S10]  /*8f60*/  MUFU.TANH R172, R20 ;  /* 0x0000001400ac7308 */ /* 0x0004f40000002400 */
[----:B------:R2:W1:Y:S10]  /*8f70*/  MUFU.TANH R175, R21 ;  /* 0x0000001500af7308 */ /* 0x0004740000002400 */
[----:B------:R2:W1:Y:S10]  /*8f80*/  MUFU.TANH R174, R22 ;  /* 0x0000001600ae7308 */ /* 0x0004740000002400 */
        /* <DEDUP_REMOVED lines=8> */
[----:B------:R2:W1:Y:S10]  /*9010*/  MUFU.TANH R136, R34 ;  /* 0x0000002200887308 */ /* 0x0004740000002400 */
[----:B------:R-:W1:Y:S02]  /*9020*/  MUFU.TANH R2, R2 ;  /* 0x0000000200027308 */ /* 0x000e640000002400 */
[----:B-1234-:R-:W-:-:S05]  /*9030*/  @P5 BRA `(.L_x_1657) ;  /* 0xffffe3d000005947 */ /* 0x01efca000383ffff */
.L_x_1656:
        /* <DEDUP_REMOVED lines=112> */
[----:B----4-:R-:W-:Y:S01]  /*9740*/  FFMA.FTZ R233, R0, -UR4, R28 ;  /* 0x8000000400e97c23 */ /* 0x010fe2000801001c */
        /* <DEDUP_REMOVED lines=57> */
[----:B------:R-:W-:Y:S01]  /*9ae0*/  MUFU.EX2 R201, R137 ;  /* 0x0000008900c97308 */ /* 0x000fe20000000800 */
        /* <DEDUP_REMOVED lines=26> */
[----:B-1----:R-:W1:Y:S01]  /*9c90*/  LDSM.16.MT88.4 R20, [R206+0x18000] ;  /* 0x01800000ce14783b */ /* 0x002e620000004200 */
[C---:B------:R-:W-:Y:S02]  /*9ca0*/  FMUL.FTZ R56, R3.reuse, R56 ;  /* 0x0000003803387220 */ /* 0x040fe40000410000 */
[C---:B------:R-:W-:Y:S02]  /*9cb0*/  FMUL.FTZ R57, R3.reuse, R57 ;  /* 0x0000003903397220 */ /* 0x040fe40000410000 */
[C---:B------:R-:W-:Y:S01]  /*9cc0*/  FMUL.FTZ R60, R3.reuse, R60 ;  /* 0x0000003c033c7220 */ /* 0x040fe20000410000 */
[----:B------:R-:W4:Y:S01]  /*9cd0*/  MUFU.EX2 R236, R24 ;  /* 0x0000001800ec7308 */ /* 0x000f220000000800 */
[C---:B------:R-:W-:Y:S02]  /*9ce0*/  FMUL.FTZ R61, R3.reuse, R61 ;  /* 0x0000003d033d7220 */ /* 0x040fe40000410000 */
[C---:B------:R-:W-:Y:S02]  /*9cf0*/  FMUL.FTZ R64, R3.reuse, R64 ;  /* 0x0000004003407220 */ /* 0x040fe40000410000 */
[----:B--2---:R-:W-:Y:S01]  /*9d00*/  FMUL.FTZ R6, R0, R142 ;  /* 0x0000008e00067220 */ /* 0x004fe20000410000 */
[----:B------:R-:W-:Y:S01]  /*9d10*/  F2FP.PACK_AB R142, R240, R241 ;  /* 0x000000f1f08e723e */ /* 0x000fe200000000ff */
[C---:B------:R-:W-:Y:S02]  /*9d20*/  FMUL.FTZ R7, R0.reuse, R143 ;  /* 0x0000008f00077220 */ /* 0x040fe40000410000 */
[C---:B------:R-:W-:Y:S02]  /*9d30*/  FMUL.FTZ R10, R0.reuse, R146 ;  /* 0x00000092000a7220 */ /* 0x040fe40000410000 */
[C---:B------:R-:W-:Y:S02]  /*9d40*/  FMUL.FTZ R11, R0.reuse, R147 ;  /* 0x00000093000b7220 */ /* 0x040fe40000410000 */
[----:B------:R-:W-:Y:S01]  /*9d50*/  FMUL.FTZ R19, R0, R155 ;  /* 0x0000009b00137220 */ /* 0x000fe20000410000 */
[----:B---3--:R-:W-:Y:S01]  /*9d60*/  F2FP.PACK_AB R141, R238, R239 ;  /* 0x000000efee8d723e */ /* 0x008fe200000000ff */
[C---:B------:R-:W-:Y:S01]  /*9d70*/  FMUL.FTZ R18, R0.reuse, R154 ;  /* 0x0000009a00127220 */ /* 0x040fe20000410000 */
[----:B------:R-:W2:Y:S01]  /*9d80*/  LDSM.16.MT88.4 R144, [R207+0x18000] ;  /* 0x01800000cf90783b */ /* 0x000ea20000004200 */
        /* <DEDUP_REMOVED lines=19> */
[----:B------:R-:W3:Y:S01]  /*9ec0*/  LDSM.16.MT88.4 R148, [R205+0x1a000] ;  /* 0x01a00000cd94783b */ /* 0x000ee20000004200 */
[C---:B------:R-:W-:Y:S02]  /*9ed0*/  FMUL.FTZ R46, R0.reuse, R46 ;  /* 0x0000002e002e7220 */ /* 0x040fe40000410000 */
[C---:B------:R-:W-:Y:S02]  /*9ee0*/  FMUL.FTZ R47, R0.reuse, R47 ;  /* 0x0000002f002f7220 */ /* 0x040fe40000410000 */
[C---:B-1----:R-:W-:Y:S03]  /*9ef0*/  HMMA.16816.F32 R12, R140.reuse, R20, R12 ;  /* 0x000000148c0c723c */ /* 0x042fe6000000180c */
        /* <DEDUP_REMOVED lines=17> */
[--C-:B------:R-:W-:Y:S02]  /*a010*/  FFMA.FTZ R137, R181, c[0x0][0x23c], -R134.reuse ;  /* 0x00008f00b5897a23 */ /* 0x100fe40000010886 */
[C---:B------:R-:W-:Y:S02]  /*a020*/  FMUL.FTZ R30, R0.reuse, R166 ;  /* 0x000000a6001e7220 */ /* 0x040fe40000410000 */
[----:B------:R1:W4:Y:S02]  /*a030*/  MUFU.EX2 R200, R137 ;  /* 0x0000008900c87308 */ /* 0x0003240000000800 */
[C---:B------:R-:W-:Y:S02]  /*a040*/  FMUL.FTZ R31, R0.reuse, R167 ;  /* 0x000000a7001f7220 */ /* 0x040fe40000410000 */
[----:B------:R-:W-:Y:S01]  /*a050*/  LDSM.16.MT88.4 R164, [R206+0x1a800] ;  /* 0x01a80000cea4783b */ /* 0x000fe20000004200 */
[C---:B------:R-:W-:Y:S02]  /*a060*/  FMUL.FTZ R63, R0.reuse, R63 ;  /* 0x0000003f003f7220 */ /* 0x040fe40000410000 */
[C---:B------:R-:W-:Y:S02]  /*a070*/  FMUL.FTZ R65, R3.reuse, R65 ;  /* 0x0000004103417220 */ /* 0x040fe40000410000 */
[C---:B--2---:R-:W-:Y:S03]  /*a080*/  HMMA.16816.F32 R28, R140.reuse, R144, R28 ;  /* 0x000000908c1c723c */ /* 0x044fe6000000181c */
[C---:B------:R-:W-:Y:S02]  /*a090*/  FMUL.FTZ R66, R0.reuse, R66 ;  /* 0x0000004200427220 */ /* 0x040fe40000410000 */
[C---:B------:R-:W-:Y:S02]  /*a0a0*/  FMUL.FTZ R67, R0.reuse, R67 ;  /* 0x0000004300437220 */ /* 0x040fe40000410000 */
[C---:B------:R-:W-:Y:S01]  /*a0b0*/  FMUL.FTZ R68, R3.reuse, R68 ;  /* 0x0000004403447220 */ /* 0x040fe20000410000 */
[C---:B------:R-:W-:Y:S01]  /*a0c0*/  HMMA.16816.F32 R32, R140.reuse, R146, R32 ;  /* 0x000000928c20723c */ /* 0x040fe20000001820 */
[----:B------:R-:W2:Y:S03]  /*a0d0*/  LDSM.16.MT88.4 R144, [R208+0x1a000] ;  /* 0x01a00000d090783b */ /* 0x000ea60000004200 */
[----:B------:R-:W-:Y:S02]  /*a0e0*/  FMUL.FTZ R69, R3, R69 ;  /* 0x0000004503457220 */ /* 0x000fe40000410000 */
[C---:B------:R-:W-:Y:S02]  /*a0f0*/  FMUL.FTZ R70, R0.reuse, R70 ;  /* 0x0000004600467220 */ /* 0x040fe40000410000 */
[C---:B---3--:R-:W-:Y:S04]  /*a100*/  HMMA.16816.F32 R36, R140.reuse, R148, R36 ;  /* 0x000000948c24723c */ /* 0x048fe80000001824 */
[--C-:B-1----:R-:W-:Y:S02]  /*a110*/  FFMA.FTZ R137, R183, c[0x0][0x23c], -R134.reuse ;  /* 0x00008f00b7897a23 */ /* 0x102fe40000010886 */
[C---:B------:R-:W-:Y:S02]  /*a120*/  FMUL.FTZ R71, R0.reuse, R71 ;  /* 0x0000004700477220 */ /* 0x040fe40000410000 */
[C---:B------:R-:W-:Y:S01]  /*a130*/  HMMA.16816.F32 R40, R140.reuse, R150, R40 ;  /* 0x000000968c28723c */ /* 0x040fe20000001828 */
[----:B------:R-:W1:Y:S01]  /*a140*/  LDSM.16.MT88.4 R148, [R207+0x1a000] ;  /* 0x01a00000cf94783b */ /* 0x000e620000004200 */
[----:B------:R3:W-:Y:S02]  /*a150*/  MUFU.EX2 R199, R137 ;  /* 0x0000008900c77308 */ /* 0x0007e40000000800 */
[C---:B------:R-:W-:Y:S02]  /*a160*/  FMUL.FTZ R72, R3.reuse, R72 ;  /* 0x0000004803487220 */ /* 0x040fe40000410000 */
[C---:B------:R-:W-:Y:S02]  /*a170*/  FMUL.FTZ R73, R3.reuse, R73 ;  /* 0x0000004903497220 */ /* 0x040fe40000410000 */
[C---:B------:R-:W-:Y:S04]  /*a180*/  HMMA.16816.F32 R44, R140.reuse, R152, R44 ;  /* 0x000000988c2c723c */ /* 0x040fe8000000182c */
[C---:B------:R-:W-:Y:S02]  /*a190*/  FMUL.FTZ R74, R0.reuse, R74 ;  /* 0x0000004a004a7220 */ /* 0x040fe40000410000 */
[C---:B------:R-:W-:Y:S02]  /*a1a0*/  FMUL.FTZ R75, R0.reuse, R75 ;  /* 0x0000004b004b7220 */ /* 0x040fe40000410000 */
[C---:B------:R-:W-:Y:S01]  /*a1b0*/  HMMA.16816.F32 R48, R140.reuse, R154, R48 ;  /* 0x0000009a8c30723c */ /* 0x040fe20000001830 */
[----:B------:R-:W5:Y:S03]  /*a1c0*/  LDSM.16.MT88.4 R152, [R205+0x1c000] ;  /* 0x01c00000cd98783b */ /* 0x000f660000004200 */
[C---:B------:R-:W-:Y:S02]  /*a1d0*/  FMUL.FTZ R76, R3.reuse, R76 ;  /* 0x0000004c034c7220 */ /* 0x040fe40000410000 */
[C---:B------:R-:W-:Y:S02]  /*a1e0*/  FMUL.FTZ R77, R3.reuse, R77 ;  /* 0x0000004d034d7220 */ /* 0x040fe40000410000 */
[----:B------:R-:W-:Y:S01]  /*a1f0*/  FMUL.FTZ R78, R0, R78 ;  /* 0x0000004e004e7220 */ /* 0x000fe20000410000 */
[C---:B--2---:R-:W-:Y:S03]  /*a200*/  HMMA.16816.F32 R52, R140.reuse, R144, R52 ;  /* 0x000000908c34723c */ /* 0x044fe60000001834 */
[--C-:B---3--:R-:W-:Y:S02]  /*a210*/  FFMA.FTZ R137, R178, c[0x0][0x23c], -R134.reuse ;  /* 0x00008f00b2897a23 */ /* 0x108fe40000010886 */
[C---:B------:R-:W-:Y:S02]  /*a220*/  FMUL.FTZ R79, R0.reuse, R79 ;  /* 0x0000004f004f7220 */ /* 0x040fe40000410000 */
[C---:B------:R-:W-:Y:S01]  /*a230*/  FMUL.FTZ R80, R3.reuse, R80 ;  /* 0x0000005003507220 */ /* 0x040fe20000410000 */
[C---:B------:R-:W-:Y:S01]  /*a240*/  HMMA.16816.F32 R56, R140.reuse, R146, R56 ;  /* 0x000000928c38723c */ /* 0x040fe20000001838 */
[----:B------:R-:W2:Y:S01]  /*a250*/  LDSM.16.MT88.4 R144, [R206+0x1c000] ;  /* 0x01c00000ce90783b */ /* 0x000ea20000004200 */
[----:B------:R3:W2:Y:S02]  /*a260*/  MUFU.EX2 R198, R137 ;  /* 0x0000008900c67308 */ /* 0x0006a40000000800 */
        /* <DEDUP_REMOVED lines=10> */
[----:B------:R-:W-:Y:S02]  /*a310*/  FMUL.FTZ R87, R0, R87 ;  /* 0x0000005700577220 */ /* 0x000fe40000410000 */
[C---:B------:R-:W-:Y:S02]  /*a320*/  FMUL.FTZ R88, R3.reuse, R88 ;  /* 0x0000005803587220 */ /* 0x040fe40000410000 */
[C---:B------:R-:W-:Y:S01]  /*a330*/  HMMA.16816.F32 R72, R140.reuse, R154, R72 ;  /* 0x0000009a8c48723c */ /* 0x040fe20000001848 */
[----:B------:R-:W5:Y:S03]  /*a340*/  LDSM.16.MT88.4 R152, [R207+0x1c000] ;  /* 0x01c00000cf98783b */ /* 0x000f660000004200 */
[--C-:B---3--:R-:W-:Y:S02]  /*a350*/  FFMA.FTZ R137, R180, c[0x0][0x23c], -R135.reuse ;  /* 0x00008f00b4897a23 */ /* 0x108fe40000010887 */
[C---:B------:R-:W-:Y:S02]  /*a360*/  FMUL.FTZ R89, R3.reuse, R89 ;  /* 0x0000005903597220 */ /* 0x040fe40000410000 */
[C---:B------:R-:W-:Y:S01]  /*a370*/  FMUL.FTZ R90, R0.reuse, R90 ;  /* 0x0000005a005a7220 */ /* 0x040fe20000410000 */
[C---:B--2---:R-:W-:Y:S01]  /*a380*/  HMMA.16816.F32 R76, R140.reuse, R144, R76 ;  /* 0x000000908c4c723c */ /* 0x044fe2000000184c */
[----:B------:R2:W-:Y:S02]  /*a390*/  MUFU.EX2 R197, R137 ;  /* 0x0000008900c57308 */ /* 0x0005e40000000800 */
[C---:B------:R-:W-:Y:S02]  /*a3a0*/  FMUL.FTZ R91, R0.reuse, R91 ;  /* 0x0000005b005b7220 */ /* 0x040fe40000410000 */
[C---:B------:R-:W-:Y:S02]  /*a3b0*/  FMUL.FTZ R92, R3.reuse, R92 ;  /* 0x0000005c035c7220 */ /* 0x040fe40000410000 */
[C---:B------:R-:W-:Y:S01]  /*a3c0*/  FMUL.FTZ R93, R3.reuse, R93 ;  /* 0x0000005d035d7220 */ /* 0x040fe20000410000 */
[C---:B------:R-:W-:Y:S01]  /*a3d0*/  HMMA.16816.F32 R80, R140.reuse, R146, R80 ;  /* 0x000000928c50723c */ /* 0x040fe20000001850 */
[----:B------:R-:W3:Y:S03]  /*a3e0*/  LDSM.16.MT88.4 R144, [R205+0x1e000] ;  /* 0x01e00000cd90783b */ /* 0x000ee60000004200 */
[C---:B------:R-:W-:Y:S02]  /*a3f0*/  FMUL.FTZ R94, R0.reuse, R94 ;  /* 0x0000005e005e7220 */ /* 0x040fe40000410000 */
[----:B------:R-:W-:Y:S02]  /*a400*/  FMUL.FTZ R95, R0, R95 ;  /* 0x0000005f005f7220 */ /* 0x000fe40000410000 */
[C---:B-1----:R-:W-:Y:S04]  /*a410*/  HMMA.16816.F32 R84, R140.reuse, R148, R84 ;  /* 0x000000948c54723c */ /* 0x042fe80000001854 */
[C---:B------:R-:W-:Y:S02]  /*a420*/  FMUL.FTZ R96, R3.reuse, R96 ;  /* 0x0000006003607220 */ /* 0x040fe40000410000 */
[C---:B------:R-:W-:Y:S02]  /*a430*/  FMUL.FTZ R97, R3.reuse, R97 ;  /* 0x0000006103617220 */ /* 0x040fe40000410000 */
[C---:B------:R-:W-:Y:S01]  /*a440*/  HMMA.16816.F32 R88, R140.reuse, R150, R88 ;  /* 0x000000968c58723c */ /* 0x040fe20000001858 */
[----:B------:R-:W1:Y:S03]  /*a450*/  LDSM.16.MT88.4 R148, [R206+0x1e000] ;  /* 0x01e00000ce94783b */ /* 0x000e660000004200 */
[--C-:B--2---:R-:W-:Y:S02]  /*a460*/  FFMA.FTZ R137, R182, c[0x0][0x23c], -R135.reuse ;  /* 0x00008f00b6897a23 */ /* 0x104fe40000010887 */
[C---:B------:R-:W-:Y:S02]  /*a470*/  FMUL.FTZ R98, R0.reuse, R98 ;  /* 0x0000006200627220 */ /* 0x040fe40000410000 */
[C---:B-----5:R-:W-:Y:S01]  /*a480*/  HMMA.16816.F32 R92, R140.reuse, R152, R92 ;  /* 0x000000988c5c723c */ /* 0x060fe2000000185c */
[----:B------:R2:W5:Y:S03]  /*a490*/  MUFU.EX2 R196, R137 ;  /* 0x0000008900c47308 */ /* 0x0005660000000800 */
        /* <DEDUP_REMOVED lines=11> */
[C---:B------:R-:W-:Y:S02]  /*a550*/  FMUL.FTZ R107, R0.reuse, R107 ;  /* 0x0000006b006b7220 */ /* 0x040fe40000410000 */
[--C-:B--2---:R-:W-:Y:S02]  /*a560*/  FFMA.FTZ R137, R177, c[0x0][0x23c], -R135.reuse ;  /* 0x00008f00b1897a23 */ /* 0x104fe40000010887 */
        /* <DEDUP_REMOVED lines=9> */
[C---:B-1----:R-:W-:Y:S03]  /*a600*/  HMMA.16816.F32 R108, R140.reuse, R148, R108 ;  /* 0x000000948c6c723c */ /* 0x042fe6000000186c */
[C---:B------:R-:W-:Y:S02]  /*a610*/  FMUL.FTZ R114, R0.reuse, R114 ;  /* 0x0000007200727220 */ /* 0x040fe40000410000 */
[----:B------:R-:W-:Y:S02]  /*a620*/  FMUL.FTZ R115, R0, R115 ;  /* 0x0000007300737220 */ /* 0x000fe40000410000 */
[C---:B------:R-:W-:Y:S02]  /*a630*/  FMUL.FTZ R116, R3.reuse, R116 ;  /* 0x0000007403747220 */ /* 0x040fe40000410000 */
[--C-:B--2---:R-:W-:Y:S02]  /*a640*/  FFMA.FTZ R137, R176, c[0x0][0x23c], -R135.reuse ;  /* 0x00008f00b0897a23 */ /* 0x104fe40000010887 */
        /* <DEDUP_REMOVED lines=17> */
[----:B------:R-:W-:Y:S02]  /*a760*/  FMUL.FTZ R127, R0, R127 ;  /* 0x0000007f007f7220 */ /* 0x000fe40000410000 */
[----:B-1----:R-:W-:Y:S02]  /*a770*/  FFMA.FTZ R137, R172, c[0x0][0x23c], -R134 ;  /* 0x00008f00ac897a23 */ /* 0x002fe40000010886 */
[C---:B------:R-:W-:Y:S02]  /*a780*/  FMUL.FTZ R128, R3.reuse, R128 ;  /* 0x0000008003807220 */ /* 0x040fe40000410000 */
[----:B------:R1:W-:Y:S01]  /*a790*/  MUFU.EX2 R193, R137 ;  /* 0x0000008900c17308 */ /* 0x0003e20000000800 */
[C---:B---3--:R-:W-:Y:S03]  /*a7a0*/  HMMA.16816.F32 R124, R140.reuse, R144, R124 ;  /* 0x000000908c7c723c */ /* 0x048fe6000000187c */
[C---:B------:R-:W-:Y:S02]  /*a7b0*/  FMUL.FTZ R129, R3.reuse, R129 ;  /* 0x0000008103817220 */ /* 0x040fe40000410000 */
[C---:B------:R-:W-:Y:S02]  /*a7c0*/  FMUL.FTZ R130, R0.reuse, R130 ;  /* 0x0000008200827220 */ /* 0x040fe40000410000 */
[----:B------:R-:W-:Y:S02]  /*a7d0*/  FMUL.FTZ R131, R0, R131 ;  /* 0x0000008300837220 */ /* 0x000fe40000410000 */
[----:B------:R-:W-:Y:S03]  /*a7e0*/  FFMA.FTZ R136, R136, c[0x0][0x23c], -R135 ;  /* 0x00008f0088887a23 */ /* 0x000fe60000010887 */
[----:B------:R-:W-:Y:S02]  /*a7f0*/  FFMA.FTZ R3, R3, R248, R243 ;  /* 0x000000f803037223 */ /* 0x000fe400000100f3 */
[----:B------:R-:W-:Y:S01]  /*a800*/  HMMA.16816.F32 R128, R140, R146, R128 ;  /* 0x000000928c80723c */ /* 0x000fe20000001880 */
[----:B------:R-:W3:Y:S02]  /*a810*/  LDSM.16.MT88.4 R144, [R207+0x18800] ;  /* 0x01880000cf90783b */ /* 0x000ee40000004200 */
[----:B------:R-:W-:Y:S04]  /*a820*/  FFMA.FTZ R0, R0, R249, R239 ;  /* 0x000000f900007223 */ /* 0x000fe800000100ef */
[----:B------:R-:W-:Y:S01]  /*a830*/  F2FP.PACK_AB R140, R200, R201 ;  /* 0x000000c9c88c723e */ /* 0x000fe200000000ff */
[----:B------:R-:W-:Y:S01]  /*a840*/  FADD.FTZ R0, R238, R0 ;  /* 0x00000000ee007221 */ /* 0x000fe20000010000 */
[----:B------:R-:W-:Y:S03]  /*a850*/  F2FP.PACK_AB R142, R198, R199 ;  /* 0x000000c7c68e723e */ /* 0x000fe600000000ff */
[----:B-----5:R-:W-:Y:S01]  /*a860*/  F2FP.PACK_AB R141, R196, R197 ;  /* 0x000000c5c48d723e */ /* 0x020fe200000000ff */
[----:B-1----:R-:W-:Y:S01]  /*a870*/  FFMA.FTZ R137, R175, c[0x0][0x23c], -R134 ;  /* 0x00008f00af897a23 */ /* 0x002fe20000010886 */
[----:B--2---:R-:W-:Y:S01]  /*a880*/  F2FP.PACK_AB R143, R194, R195 ;  /* 0x000000c3c28f723e */ /* 0x004fe200000000ff */
[----:B------:R-:W-:Y:S02]  /*a890*/  FADD.FTZ R0, R237, R0 ;  /* 0x00000000ed007221 */ /* 0x000fe40000010000 */
[----:B------:R1:W-:Y:S02]  /*a8a0*/  MUFU.EX2 R192, R137 ;  /* 0x0000008900c07308 */ /* 0x0003e40000000800 */
[----:B------:R-:W-:Y:S02]  /*a8b0*/  FADD.FTZ R0, R236, R0 ;  /* 0x00000000ec007221 */ /* 0x000fe40000010000 */
[C---:B------:R-:W-:Y:S03]  /*a8c0*/  HMMA.16816.F32 R4, R140.reuse, R148, R4 ;  /* 0x000000948c04723c */ /* 0x040fe60000001804 */
[----:B------:R-:W-:Y:S04]  /*a8d0*/  FADD.FTZ R0, R197, R0 ;  /* 0x00000000c5007221 */ /* 0x000fe80000010000 */
[----:B------:R-:W-:Y:S01]  /*a8e0*/  FADD.FTZ R0, R196, R0 ;  /* 0x00000000c4007221 */ /* 0x000fe20000010000 */
[C---:B------:R-:W-:Y:S01]  /*a8f0*/  HMMA.16816.F32 R8, R140.reuse, R150, R8 ;  /* 0x000000968c08723c */ /* 0x040fe20000001808 */
[----:B------:R-:W2:Y:S03]  /*a900*/  LDSM.16.MT88.4 R148, [R208+0x1a800] ;  /* 0x01a80000d094783b */ /* 0x000ea60000004200 */
[----:B------:R-:W-:Y:S04]  /*a910*/  FADD.FTZ R0, R195, R0 ;  /* 0x00000000c3007221 */ /* 0x000fe80000010000 */
[C---:B----4-:R-:W-:Y:S04]  /*a920*/  HMMA.16816.F32 R12, R140.reuse, R152, R12 ;  /* 0x000000988c0c723c */ /* 0x050fe8000000180c */
[----:B-1----:R-:W-:Y:S02]  /*a930*/  FFMA.FTZ R137, R139, c[0x0][0x23c], -R134 ;  /* 0x00008f008b897a23 */ /* 0x002fe40000010886 */
[----:B------:R-:W-:Y:S02]  /*a940*/  FADD.FTZ R0, R194, R0 ;  /* 0x00000000c2007221 */ /* 0x000fe40000010000 */
[C---:B------:R-:W-:Y:S01]  /*a950*/  HMMA.16816.F32 R16, R140.reuse, R154, R16 ;  /* 0x0000009a8c10723c */ /* 0x040fe20000001810 */
[----:B------:R-:W1:Y:S01]  /*a960*/  LDSM.16.MT88.4 R152, [R207+0x1a800] ;  /* 0x01a80000cf98783b */ /* 0x000e620000004200 */
[----:B------:R4:W-:Y:S06]  /*a970*/  MUFU.EX2 R191, R137 ;  /* 0x0000008900bf7308 */ /* 0x0009ec0000000800 */
[C---:B------:R-:W-:Y:S08]  /*a980*/  HMMA.16816.F32 R20, R140.reuse, R156, R20 ;  /* 0x0000009c8c14723c */ /* 0x040ff00000001814 */
[C---:B------:R-:W-:Y:S01]  /*a990*/  HMMA.16816.F32 R24, R140.reuse, R158, R24 ;  /* 0x0000009e8c18723c */ /* 0x040fe20000001818 */
[----:B------:R-:W5:Y:S07]  /*a9a0*/  LDSM.16.MT88.4 R156, [R205+0x1c800] ;  /* 0x01c80000cd9c783b */ /* 0x000f6e0000004200 */
[C---:B---3--:R-:W-:Y:S04]  /*a9b0*/  HMMA.16816.F32 R28, R140.reuse, R144, R28 ;  /* 0x000000908c1c723c */ /* 0x048fe8000000181c */
[----:B----4-:R-:W-:Y:S04]  /*a9c0*/  FFMA.FTZ R137, R138, c[0x0][0x23c], -R134 ;  /* 0x00008f008a897a23 */ /* 0x010fe80000010886 */
[C---:B------:R-:W-:Y:S01]  /*a9d0*/  HMMA.16816.F32 R32, R140.reuse, R146, R32 ;  /* 0x000000928c20723c */ /* 0x040fe20000001820 */
[----:B------:R-:W3:Y:S01]  /*a9e0*/  LDSM.16.MT88.4 R144, [R208+0x1c800] ;  /* 0x01c80000d090783b */ /* 0x000ee20000004200 */
[----:B------:R4:W-:Y:S06]  /*a9f0*/  MUFU.EX2 R190, R137 ;  /* 0x0000008900be7308 */ /* 0x0009ec0000000800 */
[C---:B------:R-:W-:Y:S08]  /*aa00*/  HMMA.16816.F32 R36, R140.reuse, R160, R36 ;  /* 0x000000a08c24723c */ /* 0x040ff00000001824 */
[C---:B------:R-:W-:Y:S01]  /*aa10*/  HMMA.16816.F32 R40, R140.reuse, R162, R40 ;  /* 0x000000a28c28723c */ /* 0x040fe20000001828 */
[----:B------:R-:W-:Y:S07]  /*aa20*/  LDSM.16.MT88.4 R160, [R206+0x19000] ;  /* 0x01900000cea0783b */ /* 0x000fee0000004200 */
[C---:B------:R-:W-:Y:S04]  /*aa30*/  HMMA.16816.F32 R44, R140.reuse, R164, R44 ;  /* 0x000000a48c2c723c */ /* 0x040fe8000000182c */
[--C-:B----4-:R-:W-:Y:S04]  /*aa40*/  FFMA.FTZ R137, R174, c[0x0][0x23c], -R135.reuse ;  /* 0x00008f00ae897a23 */ /* 0x110fe80000010887 */
[C---:B------:R-:W-:Y:S01]  /*aa50*/  HMMA.16816.F32 R48, R140.reuse, R166, R48 ;  /* 0x000000a68c30723c */ /* 0x040fe20000001830 */
[----:B------:R-:W-:Y:S01]  /*aa60*/  LDSM.16.MT88.4 R164, [R208+0x1b000] ;  /* 0x01b00000d0a4783b */ /* 0x000fe20000004200 */
[----:B------:R4:W3:Y:S06]  /*aa70*/  MUFU.EX2 R189, R137 ;  /* 0x0000008900bd7308 */ /* 0x0008ec0000000800 */
[C---:B--2---:R-:W-:Y:S08]  /*aa80*/  HMMA.16816.F32 R52, R140.reuse, R148, R52 ;  /* 0x000000948c34723c */ /* 0x044ff00000001834 */
[C---:B------:R-:W-:Y:S01]  /*aa90*/  HMMA.16816.F32 R56, R140.reuse, R150, R56 ;  /* 0x000000968c38723c */ /* 0x040fe20000001838 */
[----:B------:R-:W2:Y:S07]  /*aaa0*/  LDSM.16.MT88.4 R148, [R207+0x1c800] ;  /* 0x01c80000cf94783b */ /* 0x000eae0000004200 */
[C---:B-1----:R-:W-:Y:S04]  /*aab0*/  HMMA.16816.F32 R60, R140.reuse, R152, R60 ;  /* 0x000000988c3c723c */ /* 0x042fe8000000183c */
[--C-:B----4-:R-:W-:Y:S02]  /*aac0*/  FFMA.FTZ R137, R173, c[0x0][0x23c], -R135.reuse ;  /* 0x00008f00ad897a23 */ /* 0x110fe40000010887 */
[----:B------:R-:W-:Y:S01]  /*aad0*/  LDSM.16.MT88.4 R172, [R205+0x1b800] ;  /* 0x01b80000cdac783b */ /* 0x000fe20000004200 */
[----:B---3--:R-:W-:Y:S01]  /*aae0*/  FADD.FTZ R0, R189, R0 ;  /* 0x00000000bd007221 */ /* 0x008fe20000010000 */
[C---:B------:R-:W-:Y:S01]  /*aaf0*/  HMMA.16816.F32 R64, R140.reuse, R154, R64 ;  /* 0x0000009a8c40723c */ /* 0x040fe20000001840 */
[----:B------:R1:W3:Y:S05]  /*ab00*/  MUFU.EX2 R188, R137 ;  /* 0x0000008900bc7308 */ /* 0x0002ea0000000800 */
[----:B------:R-:W4:Y:S02]  /*ab10*/  LDSM.16.MT88.4 R152, [R205+0x1e800] ;  /* 0x01e80000cd98783b */ /* 0x000f240000004200 */
[C---:B-----5:R-:W-:Y:S08]  /*ab20*/  HMMA.16816.F32 R68, R140.reuse, R156, R68 ;  /* 0x0000009c8c44723c */ /* 0x060ff00000001844 */
[C---:B------:R-:W-:Y:S01]  /*ab30*/  HMMA.16816.F32 R72, R140.reuse, R158, R72 ;  /* 0x0000009e8c48723c */ /* 0x040fe20000001848 */
[----:B------:R-:W5:Y:S07]  /*ab40*/  LDSM.16.MT88.4 R156, [R206+0x1e800] ;  /* 0x01e80000ce9c783b */ /* 0x000f6e0000004200 */
[C---:B------:R-:W-:Y:S04]  /*ab50*/  HMMA.16816.F32 R76, R140.reuse, R168, R76 ;  /* 0x000000a88c4c723c */ /* 0x040fe8000000184c */
[--C-:B-1----:R-:W-:Y:S02]  /*ab60*/  FFMA.FTZ R137, R184, c[0x0][0x23c], -R135.reuse ;  /* 0x00008f00b8897a23 */ /* 0x102fe40000010887 */
[----:B---3--:R-:W-:Y:S02]  /*ab70*/  FADD.FTZ R0, R188, R0 ;  /* 0x00000000bc007221 */ /* 0x008fe40000010000 */
[C---:B------:R-:W-:Y:S01]  /*ab80*/  HMMA.16816.F32 R80, R140.reuse, R170, R80 ;  /* 0x000000aa8c50723c */ /* 0x040fe20000001850 */
[----:B------:R-:W-:Y:S01]  /*ab90*/  LDSM.16.MT88.4 R168, [R207+0x19800] ;  /* 0x01980000cfa8783b */ /* 0x000fe20000004200 */
[----:B------:R1:W3:Y:S06]  /*aba0*/  MUFU.EX2 R187, R137 ;  /* 0x0000008900bb7308 */ /* 0x0002ec0000000800 */
[C---:B------:R-:W-:Y:S08]  /*abb0*/  HMMA.16816.F32 R84, R140.reuse, R144, R84 ;  /* 0x000000908c54723c */ /* 0x040ff00000001854 */
[C---:B------:R-:W-:Y:S01]  /*abc0*/  HMMA.16816.F32 R88, R140.reuse, R146, R88 ;  /* 0x000000928c58723c */ /* 0x040fe20000001858 */
[----:B------:R-:W5:Y:S07]  /*abd0*/  LDSM.16.MT88.4 R144, [R208+0x1e800] ;  /* 0x01e80000d090783b */ /* 0x000f6e0000004200 */
[C---:B--2---:R-:W-:Y:S04]  /*abe0*/  HMMA.16816.F32 R92, R140.reuse, R148, R92 ;  /* 0x000000948c5c723c */ /* 0x044fe8000000185c */
[--C-:B-1----:R-:W-:Y:S02]  /*abf0*/  FFMA.FTZ R137, R185, c[0x0][0x23c], -R135.reuse ;  /* 0x00008f00b9897a23 */ /* 0x102fe40000010887 */
[----:B---3--:R-:W-:Y:S02]  /*ac00*/  FADD.FTZ R0, R187, R0 ;  /* 0x00000000bb007221 */ /* 0x008fe40000010000 */
[C---:B------:R-:W-:Y:S01]  /*ac10*/  HMMA.16816.F32 R96, R140.reuse, R150, R96 ;  /* 0x000000968c60723c */ /* 0x040fe20000001860 */
[----:B------:R-:W1:Y:S01]  /*ac20*/  LDSM.16.MT88.4 R148, [R207+0x1e800] ;  /* 0x01e80000cf94783b */ /* 0x000e620000004200 */
[----:B------:R2:W3:Y:S06]  /*ac30*/  MUFU.EX2 R186, R137 ;  /* 0x0000008900ba7308 */ /* 0x0004ec0000000800 */
[C---:B----4-:R-:W-:Y:S08]  /*ac40*/  HMMA.16816.F32 R100, R140.reuse, R152, R100 ;  /* 0x000000988c64723c */ /* 0x050ff00000001864 */
[C---:B------:R-:W-:Y:S01]  /*ac50*/  HMMA.16816.F32 R104, R140.reuse, R154, R104 ;  /* 0x0000009a8c68723c */ /* 0x040fe20000001868 */
[----:B------:R-:W4:Y:S07]  /*ac60*/  LDSM.16.MT88.4 R152, [R205+0x19000] ;  /* 0x01900000cd98783b */ /* 0x000f2e0000004200 */
[C---:B-----5:R-:W-:Y:S04]  /*ac70*/  HMMA.16816.F32 R108, R140.reuse, R156, R108 ;  /* 0x0000009c8c6c723c */ /* 0x060fe8000000186c */
[----:B--2---:R-:W-:Y:S02]  /*ac80*/  FFMA.FTZ R137, R202, c[0x0][0x23c], -R134 ;  /* 0x00008f00ca897a23 */ /* 0x004fe40000010886 */
[----:B---3--:R-:W-:Y:S02]  /*ac90*/  FADD.FTZ R0, R186, R0 ;  /* 0x00000000ba007221 */ /* 0x008fe40000010000 */
[C---:B------:R-:W-:Y:S01]  /*aca0*/  HMMA.16816.F32 R112, R140.reuse, R158, R112 ;  /* 0x0000009e8c70723c */ /* 0x040fe20000001870 */
[----:B------:R-:W2:Y:S01]  /*acb0*/  LDSM.16.MT88.4 R156, [R208+0x19000] ;  /* 0x01900000d09c783b */ /* 0x000ea20000004200 */
[----:B------:R3:W-:Y:S06]  /*acc0*/  MUFU.EX2 R185, R137 ;  /* 0x0000008900b97308 */ /* 0x0007ec0000000800 */
[C---:B------:R-:W-:Y:S08]  /*acd0*/  HMMA.16816.F32 R116, R140.reuse, R144, R116 ;  /* 0x000000908c74723c */ /* 0x040ff00000001874 */
[C---:B------:R-:W-:Y:S01]  /*ace0*/  HMMA.16816.F32 R120, R140.reuse, R146, R120 ;  /* 0x000000928c78723c */ /* 0x040fe20000001878 */
[----:B------:R-:W5:Y:S07]  /*acf0*/  LDSM.16.MT88.4 R144, [R207+0x19000] ;  /* 0x01900000cf90783b */ /* 0x000f6e0000004200 */
[C---:B-1----:R-:W-:Y:S04]  /*ad00*/  HMMA.16816.F32 R124, R140.reuse, R148, R124 ;  /* 0x000000948c7c723c */ /* 0x042fe8000000187c */
[--C-:B---3--:R-:W-:Y:S04]  /*ad10*/  FFMA.FTZ R137, R233, c[0x0][0x23c], -R134.reuse ;  /* 0x00008f00e9897a23 */ /* 0x108fe80000010886 */
[----:B------:R-:W-:Y:S01]  /*ad20*/  HMMA.16816.F32 R128, R140, R150, R128 ;  /* 0x000000968c80723c */ /* 0x000fe20000001880 */
[----:B------:R-:W1:Y:S01]  /*ad30*/  LDSM.16.MT88.4 R148, [R205+0x1b000] ;  /* 0x01b00000cd94783b */ /* 0x000e620000004200 */
[----:B------:R3:W-:Y:S05]  /*ad40*/  MUFU.EX2 R184, R137 ;  /* 0x0000008900b87308 */ /* 0x0007ea0000000800 */
[----:B------:R-:W-:Y:S02]  /*ad50*/  F2FP.PACK_AB R140, R192, R193 ;  /* 0x000000c1c08c723e */ /* 0x000fe400000000ff */
[----:B------:R-:W-:Y:S03]  /*ad60*/  F2FP.PACK_AB R142, R190, R191 ;  /* 0x000000bfbe8e723e */ /* 0x000fe600000000ff */
[----:B------:R-:W-:Y:S02]  /*ad70*/  F2FP.PACK_AB R141, R188, R189 ;  /* 0x000000bdbc8d723e */ /* 0x000fe400000000ff */
[----:B------:R-:W-:Y:S07]  /*ad80*/  F2FP.PACK_AB R143, R186, R187 ;  /* 0x000000bbba8f723e */ /* 0x000fee00000000ff */
[C---:B----4-:R-:W-:Y:S03]  /*ad90*/  HMMA.16816.F32 R4, R140.reuse, R152, R4 ;  /* 0x000000988c04723c */ /* 0x050fe60000001804 */
[--C-:B---3--:R-:W-:Y:S02]  /*ada0*/  FFMA.FTZ R137, R232, c[0x0][0x23c], -R134.reuse ;  /* 0x00008f00e8897a23 */ /* 0x108fe40000010886 */
[----:B------:R-:W-:Y:S03]  /*adb0*/  FFMA.FTZ R134, R203, c[0x0][0x23c], -R134 ;  /* 0x00008f00cb867a23 */ /* 0x000fe60000010886 */
[C---:B------:R-:W-:Y:S01]  /*adc0*/  HMMA.16816.F32 R8, R140.reuse, R154, R8 ;  /* 0x0000009a8c08723c */ /* 0x040fe20000001808 */
[----:B------:R-:W3:Y:S01]  /*add0*/  LDSM.16.MT88.4 R152, [R206+0x1b000] ;  /* 0x01b00000ce98783b */ /* 0x000ee20000004200 */
[----:B------:R-:W-:Y:S06]  /*ade0*/  MUFU.EX2 R183, R137 ;  /* 0x0000008900b77308 */ /* 0x000fec0000000800 */
[C---:B------:R-:W-:Y:S04]  /*adf0*/  HMMA.16816.F32 R12, R140.reuse, R160, R12 ;  /* 0x000000a08c0c723c */ /* 0x040fe8000000180c */
[----:B------:R-:W4:Y:S04]  /*ae00*/  MUFU.EX2 R182, R134 ;  /* 0x0000008600b67308 */ /* 0x000f280000000800 */
[C---:B------:R-:W-:Y:S01]  /*ae10*/  HMMA.16816.F32 R16, R140.reuse, R162, R16 ;  /* 0x000000a28c10723c */ /* 0x040fe20000001810 */
[----:B------:R-:W3:Y:S07]  /*ae20*/  LDSM.16.MT88.4 R160, [R207+0x1b000] ;  /* 0x01b00000cfa0783b */ /* 0x000eee0000004200 */
[C---:B--2---:R-:W-:Y:S08]  /*ae30*/  HMMA.16816.F32 R20, R140.reuse, R156, R20 ;  /* 0x0000009c8c14723c */ /* 0x044ff00000001814 */
[C---:B------:R-:W-:Y:S01]  /*ae40*/  HMMA.16816.F32 R24, R140.reuse, R158, R24 ;  /* 0x0000009e8c18723c */ /* 0x040fe20000001818 */
[----:B------:R-:W2:Y:S03]  /*ae50*/  LDSM.16.MT88.4 R156, [R205+0x1d000] ;  /* 0x01d00000cd9c783b */ /* 0x000ea60000004200 */
[----:B----4-:R-:W-:Y:S01]  /*ae60*/  F2FP.PACK_AB R138, R182, R183 ;  /* 0x000000b7b68a723e */ /* 0x010fe200000000ff */
[--C-:B------:R-:W-:Y:S03]  /*ae70*/  FFMA.FTZ R134, R234, c[0x0][0x23c], -R135.reuse ;  /* 0x00008f00ea867a23 */ /* 0x100fe60000010887 */
[C---:B-----5:R-:W-:Y:S01]  /*ae80*/  HMMA.16816.F32 R28, R140.reuse, R144, R28 ;  /* 0x000000908c1c723c */ /* 0x060fe2000000181c */
[----:B------:R4:W5:Y:S07]  /*ae90*/  MUFU.EX2 R181, R134 ;  /* 0x0000008600b57308 */ /* 0x00096e0000000800 */
[C---:B------:R-:W-:Y:S01]  /*aea0*/  HMMA.16816.F32 R32, R140.reuse, R146, R32 ;  /* 0x000000928c20723c */ /* 0x040fe20000001820 */
[----:B------:R-:W2:Y:S07]  /*aeb0*/  LDSM.16.MT88.4 R144, [R206+0x1d000] ;  /* 0x01d00000ce90783b */ /* 0x000eae0000004200 */
[C---:B-1----:R-:W-:Y:S08]  /*aec0*/  HMMA.16816.F32 R36, R140.reuse, R148, R36 ;  /* 0x000000948c24723c */ /* 0x042ff00000001824 */
[C---:B------:R-:W-:Y:S01]  /*aed0*/  HMMA.16816.F32 R40, R140.reuse, R150, R40 ;  /* 0x000000968c28723c */ /* 0x040fe20000001828 */
[----:B------:R-:W1:Y:S03]  /*aee0*/  LDSM.16.MT88.4 R148, [R208+0x1d000] ;  /* 0x01d00000d094783b */ /* 0x000e660000004200 */
[--C-:B----4-:R-:W-:Y:S02]  /*aef0*/  FFMA.FTZ R134, R235, c[0x0][0x23c], -R135.reuse ;  /* 0x00008f00eb867a23 */ /* 0x110fe40000010887 */
[----:B------:R-:W-:Y:S02]  /*af00*/  FFMA.FTZ R135, R2, c[0x0][0x23c], -R135 ;  /* 0x00008f0002877a23 */ /* 0x000fe40000010887 */
[C---:B---3--:R-:W-:Y:S01]  /*af10*/  HMMA.16816.F32 R44, R140.reuse, R152, R44 ;  /* 0x000000988c2c723c */ /* 0x048fe2000000182c */
[----:B------:R-:W3:Y:S03]  /*af20*/  MUFU.EX2 R180, R134 ;  /* 0x0000008600b47308 */ /* 0x000ee60000000800 */
[----:B------:R-:W-:Y:S02]  /*af30*/  FADD.FTZ R2, R242, R3 ;  /* 0x00000003f2027221 */ /* 0x000fe40000010000 */
[----:B-----5:R-:W-:Y:S02]  /*af40*/  FADD.FTZ R0, R181, R0 ;  /* 0x00000000b5007221 */ /* 0x020fe40000010000 */
[C---:B------:R-:W-:Y:S01]  /*af50*/  HMMA.16816.F32 R48, R140.reuse, R154, R48 ;  /* 0x0000009a8c30723c */ /* 0x040fe20000001830 */
[----:B------:R-:W4:Y:S02]  /*af60*/  LDSM.16.MT88.4 R152, [R207+0x1d000] ;  /* 0x01d00000cf98783b */ /* 0x000f240000004200 */
[----:B------:R5:W1:Y:S01]  /*af70*/  MUFU.EX2 R134, R136 ;  /* 0x0000008800867308 */ /* 0x000a620000000800 */
[----:B------:R-:W-:Y:S04]  /*af80*/  FADD.FTZ R2, R241, R2 ;  /* 0x00000002f1027221 */ /* 0x000fe80000010000 */
[C---:B------:R-:W-:Y:S04]  /*af90*/  HMMA.16816.F32 R52, R140.reuse, R164, R52 ;  /* 0x000000a48c34723c */ /* 0x040fe80000001834 */
[----:B------:R-:W-:Y:S01]  /*afa0*/  FADD.FTZ R2, R240, R2 ;  /* 0x00000002f0027221 */ /* 0x000fe20000010000 */
[----:B------:R-:W2:Y:S03]  /*afb0*/  MUFU.EX2 R135, R135 ;  /* 0x0000008700877308 */ /* 0x000ea60000000800 */
[C---:B------:R-:W-:Y:S01]  /*afc0*/  HMMA.16816.F32 R56, R140.reuse, R166, R56 ;  /* 0x000000a68c38723c */ /* 0x040fe20000001838 */
[----:B------:R-:W-:Y:S03]  /*afd0*/  LDSM.16.MT88.4 R164, [R208+0x19800] ;  /* 0x01980000d0a4783b */ /* 0x000fe60000004200 */
[C---:B---3--:R-:W-:Y:S01]  /*afe0*/  F2FP.PACK_AB R137, R180.reuse, R181 ;  /* 0x000000b5b489723e */ /* 0x048fe200000000ff */
[----:B------:R-:W-:Y:S02]  /*aff0*/  FADD.FTZ R2, R201, R2 ;  /* 0x00000002c9027221 */ /* 0x000fe40000010000 */
[----:B------:R-:W-:Y:S01]  /*b000*/  FADD.FTZ R0, R180, R0 ;  /* 0x00000000b4007221 */ /* 0x000fe20000010000 */
[C---:B------:R-:W-:Y:S04]  /*b010*/  HMMA.16816.F32 R60, R140.reuse, R160, R60 ;  /* 0x000000a08c3c723c */ /* 0x040fe8000000183c */
[----:B-----5:R-:W-:Y:S01]  /*b020*/  F2FP.PACK_AB R136, R184, R185 ;  /* 0x000000b9b888723e */ /* 0x020fe200000000ff */
[----:B------:R-:W-:Y:S02]  /*b030*/  FADD.FTZ R2, R200, R2 ;  /* 0x00000002c8027221 */ /* 0x000fe40000010000 */
[----:B-1----:R-:W-:Y:S01]  /*b040*/  FADD.FTZ R0, R134, R0 ;  /* 0x0000000086007221 */ /* 0x002fe20000010000 */
[C---:B------:R-:W-:Y:S01]  /*b050*/  HMMA.16816.F32 R64, R140.reuse, R162, R64 ;  /* 0x000000a28c40723c */ /* 0x040fe20000001840 */
[----:B------:R-:W-:Y:S03]  /*b060*/  LDSM.16.MT88.4 R160, [R206+0x19800] ;  /* 0x01980000cea0783b */ /* 0x000fe60000004200 */
[----:B------:R-:W-:Y:S01]  /*b070*/  FADD.FTZ R2, R199, R2 ;  /* 0x00000002c7027221 */ /* 0x000fe20000010000 */
[C---:B--2---:R-:W-:Y:S01]  /*b080*/  F2FP.PACK_AB R139, R135.reuse, R134 ;  /* 0x00000086878b723e */ /* 0x044fe200000000ff */
[----:B------:R-:W-:Y:S01]  /*b090*/  FADD.FTZ R249, R135, R0 ;  /* 0x0000000087f97221 */ /* 0x000fe20000010000 */
[----:B------:R-:W-:Y:S01]  /*b0a0*/  MOV R134, R133 ;  /* 0x0000008500867202 */ /* 0x000fe20000000f00 */
[C---:B------:R-:W-:Y:S04]  /*b0b0*/  HMMA.16816.F32 R68, R140.reuse, R156, R68 ;  /* 0x0000009c8c44723c */ /* 0x040fe80000001844 */
[----:B------:R-:W-:Y:S01]  /*b0c0*/  FADD.FTZ R2, R198, R2 ;  /* 0x00000002c6027221 */ /* 0x000fe20000010000 */
[----:B------:R-:W-:Y:S03]  /*b0d0*/  MOV R135, R132 ;  /* 0x0000008400877202 */ /* 0x000fe60000000f00 */
        /* <DEDUP_REMOVED lines=13> */
[C---:B----4-:R-:W-:Y:S04]  /*b1b0*/  HMMA.16816.F32 R92, R140.reuse, R152, R92 ;  /* 0x000000988c5c723c */ /* 0x050fe8000000185c */
[----:B------:R-:W-:Y:S04]  /*b1c0*/  FADD.FTZ R2, R184, R2 ;  /* 0x00000002b8027221 */ /* 0x000fe80000010000 */
[C---:B------:R-:W-:Y:S01]  /*b1d0*/  HMMA.16816.F32 R96, R140.reuse, R154, R96 ;  /* 0x0000009a8c60723c */ /* 0x040fe20000001860 */
[----:B------:R-:W4:Y:S03]  /*b1e0*/  LDSM.16.MT88.4 R152, [R207+0x1f000] ;  /* 0x01f00000cf98783b */ /* 0x000f260000004200 */
[----:B------:R-:W-:Y:S04]  /*b1f0*/  FADD.FTZ R2, R183, R2 ;  /* 0x00000002b7027221 */ /* 0x000fe80000010000 */
[C---:B-1----:R-:W-:Y:S04]  /*b200*/  HMMA.16816.F32 R100, R140.reuse, R156, R100 ;  /* 0x0000009c8c64723c */ /* 0x042fe80000001864 */
[----:B------:R-:W-:Y:S04]  /*b210*/  FADD.FTZ R248, R182, R2 ;  /* 0x00000002b6f87221 */ /* 0x000fe80000010000 */
[C---:B------:R-:W-:Y:S01]  /*b220*/  HMMA.16816.F32 R104, R140.reuse, R158, R104 ;  /* 0x0000009e8c68723c */ /* 0x040fe20000001868 */
[----:B------:R-:W1:Y:S07]  /*b230*/  LDSM.16.MT88.4 R156, [R205+0x19800] ;  /* 0x01980000cd9c783b */ /* 0x000e6e0000004200 */
[C---:B--2---:R-:W-:Y:S08]  /*b240*/  HMMA.16816.F32 R108, R140.reuse, R144, R108 ;  /* 0x000000908c6c723c */ /* 0x044ff0000000186c */
[C---:B------:R-:W-:Y:S08]  /*b250*/  HMMA.16816.F32 R112, R140.reuse, R146, R112 ;  /* 0x000000928c70723c */ /* 0x040ff00000001870 */
[C---:B---3--:R-:W-:Y:S08]  /*b260*/  HMMA.16816.F32 R116, R140.reuse, R148, R116 ;  /* 0x000000948c74723c */ /* 0x048ff00000001874 */
[C---:B------:R-:W-:Y:S08]  /*b270*/  HMMA.16816.F32 R120, R140.reuse, R150, R120 ;  /* 0x000000968c78723c */ /* 0x040ff00000001878 */
[C---:B----4-:R-:W-:Y:S08]  /*b280*/  HMMA.16816.F32 R124, R140.reuse, R152, R124 ;  /* 0x000000988c7c723c */ /* 0x050ff0000000187c */
[----:B------:R-:W-:Y:S08]  /*b290*/  HMMA.16816.F32 R128, R140, R154, R128 ;  /* 0x0000009a8c80723c */ /* 0x000ff00000001880 */
[C---:B-1----:R-:W-:Y:S01]  /*b2a0*/  HMMA.16816.F32 R140, R136.reuse, R156, R4 ;  /* 0x0000009c888c723c */ /* 0x042fe20000001804 */
[----:B------:R-:W1:Y:S07]  /*b2b0*/  LDSM.16.MT88.4 R4, [R208+0x1b800] ;  /* 0x01b80000d004783b */ /* 0x000e6e0000004200 */
[C---:B------:R-:W-:Y:S01]  /*b2c0*/  HMMA.16816.F32 R144, R136.reuse, R158, R8 ;  /* 0x0000009e8890723c */ /* 0x040fe20000001808 */
[----:B------:R-:W2:Y:S07]  /*b2d0*/  LDSM.16.MT88.4 R8, [R207+0x1b800] ;  /* 0x01b80000cf08783b */ /* 0x000eae0000004200 */
[C---:B------:R-:W-:Y:S01]  /*b2e0*/  HMMA.16816.F32 R148, R136.reuse, R160, R12 ;  /* 0x000000a08894723c */ /* 0x040fe2000000180c */
[----:B------:R-:W3:Y:S07]  /*b2f0*/  LDSM.16.MT88.4 R12, [R205+0x1d800] ;  /* 0x01d80000cd0c783b */ /* 0x000eee0000004200 */
[C---:B------:R-:W-:Y:S01]  /*b300*/  HMMA.16816.F32 R152, R136.reuse, R162, R16 ;  /* 0x000000a28898723c */ /* 0x040fe20000001810 */
[----:B------:R-:W4:Y:S07]  /*b310*/  LDSM.16.MT88.4 R16, [R206+0x1d800] ;  /* 0x01d80000ce10783b */ /* 0x000f2e0000004200 */
[C---:B------:R-:W-:Y:S01]  /*b320*/  HMMA.16816.F32 R156, R136.reuse, R164, R20 ;  /* 0x000000a4889c723c */ /* 0x040fe20000001814 */
[----:B------:R-:W5:Y:S07]  /*b330*/  LDSM.16.MT88.4 R20, [R208+0x1d800] ;  /* 0x01d80000d014783b */ /* 0x000f6e0000004200 */
[C---:B------:R-:W-:Y:S01]  /*b340*/  HMMA.16816.F32 R160, R136.reuse, R166, R24 ;  /* 0x000000a688a0723c */ /* 0x040fe20000001818 */
[----:B------:R-:W1:Y:S07]  /*b350*/  LDSM.16.MT88.4 R24, [R207+0x1d800] ;  /* 0x01d80000cf18783b */ /* 0x000e6e0000004200 */
[C---:B------:R-:W-:Y:S01]  /*b360*/  HMMA.16816.F32 R164, R136.reuse, R168, R28 ;  /* 0x000000a888a4723c */ /* 0x040fe2000000181c */
[----:B------:R-:W1:Y:S07]  /*b370*/  LDSM.16.MT88.4 R28, [R205+0x1f800] ;  /* 0x01f80000cd1c783b */ /* 0x000e6e0000004200 */
[C---:B------:R-:W-:Y:S08]  /*b380*/  HMMA.16816.F32 R168, R136.reuse, R170, R32 ;  /* 0x000000aa88a8723c */ /* 0x040ff00000001820 */
        /* <DEDUP_REMOVED lines=28> */
.L_x_1654:
        /* <DEDUP_REMOVED lines=68> */
[C---:B------:R-:W-:Y:S01]  /*b990*/  FMUL.FTZ R11, R0.reuse, R153 ;  /* 0x00000099000b7220 */ /* 0x040fe20000410000 */
[----:B------:R-:W-:Y:S01]  /*b9a0*/  F2FP.PACK_AB R7, R7, R174 ;  /* 0x000000ae0707723e */ /* 0x000fe200000000ff */
[C---:B------:R-:W-:Y:S01]  /*b9b0*/  FMUL.FTZ R172, R0.reuse, R156 ;  /* 0x0000009c00ac7220 */ /* 0x040fe20000410000 */
[----:B------:R-:W-:Y:S01]  /*b9c0*/  USHF.R.S32.HI UR6, URZ, 0x1f, UR12 ;  /* 0x0000001f3f067899 */ /* 0x000fe2000801140c */
[C---:B------:R-:W-:Y:S01]  /*b9d0*/  FMUL.FTZ R176, R0.reuse, R140 ;  /* 0x0000008c00b07220 */ /* 0x040fe20000410000 */
[----:B------:R-:W-:Y:S01]  /*b9e0*/  F2FP.PACK_AB R11, R11, R173 ;  /* 0x000000ad0b0b723e */ /* 0x000fe200000000ff */
[C---:B------:R-:W-:Y:S01]  /*b9f0*/  FMUL.FTZ R5, R0.reuse, R141 ;  /* 0x0000008d00057220 */ /* 0x040fe20000410000 */
[----:B------:R-:W-:Y:S01]  /*ba00*/  UIADD3 UR5, UP2, UP1, UR5, UR26, UR12 ;  /* 0x0000001a05057290 */ /* 0x000fe2000f95e00c */
[----:B------:R-:W-:-:S02]  /*ba10*/  FMUL.FTZ R175, R0, R144 ;  /* 0x0000009000af7220 */ /* 0x000fc40000410000 */
[C---:B------:R-:W-:Y:S01]  /*ba20*/  FMUL.FTZ R6, R0.reuse, R145 ;  /* 0x0000009100067220 */ /* 0x040fe20000410000 */
[----:B------:R-:W-:Y:S01]  /*ba30*/  F2FP.PACK_AB R5, R5, R176 ;  /* 0x000000b00505723e */ /* 0x000fe200000000ff */
[C---:B------:R-:W-:Y:S01]  /*ba40*/  FMUL.FTZ R156, R0.reuse, R36 ;  /* 0x00000024009c7220 */ /* 0x040fe20000410000 */
[----:B------:R-:W-:Y:S01]  /*ba50*/  UIADD3.X UR4, UR4, UR27, UR6, UP2, UP1 ;  /* 0x0000001b04047290 */ /* 0x000fe200097e2406 */
[----:B------:R-:W-:Y:S01]  /*ba60*/  FMUL.FTZ R153, R0, R40 ;  /* 0x0000002800997220 */ /* 0x000fe20000410000 */
[----:B------:R-:W-:Y:S01]  /*ba70*/  F2FP.PACK_AB R6, R6, R175 ;  /* 0x000000af0606723e */ /* 0x000fe200000000ff */
[C---:B------:R-:W-:Y:S02]  /*ba80*/  FMUL.FTZ R152, R0.reuse, R44 ;  /* 0x0000002c00987220 */ /* 0x040fe40000410000 */
[C---:B------:R-:W-:Y:S02]  /*ba90*/  FMUL.FTZ R149, R0.reuse, R48 ;  /* 0x0000003000957220 */ /* 0x040fe40000410000 */
        /* <DEDUP_REMOVED lines=19> */
[----:B------:R-:W-:Y:S01]  /*bbd0*/  FMUL.FTZ R22, R0, R61 ;  /* 0x0000003d00167220 */ /* 0x000fe20000410000 */
[----:B------:R-:W-:Y:S01]  /*bbe0*/  F2FP.PACK_AB R52, R52, R145 ;  /* 0x000000913434723e */ /* 0x000fe200000000ff */
[C---:B------:R-:W-:Y:S01]  /*bbf0*/  FMUL.FTZ R141, R0.reuse, R64 ;  /* 0x00000040008d7220 */ /* 0x040fe20000410000 */
        /* <DEDUP_REMOVED lines=44> */
[----:B------:R-:W-:Y:S01]  /*bec0*/  SHF.R.S32.HI R0, RZ, 0x1f, R4 ;  /* 0x0000001fff007819 */ /* 0x000fe20000011404 */
[C---:B--2---:R-:W-:Y:S02]  /*bed0*/  FMUL.FTZ R21, R2.reuse, R39 ;  /* 0x0000002702157220 */ /* 0x044fe40000410000 */
        /* <DEDUP_REMOVED lines=55> */
[----:B------:R-:W-:Y:S01]  /*c250*/  SHF.R.S32.HI R9, RZ, 0x5, R177 ;  /* 0x00000005ff097819 */ /* 0x000fe200000114b1 */
        /* <DEDUP_REMOVED lines=139> */
[----:B------:R1:W-:Y:S01]  /*cb10*/  STS [R8+0xc400], R19 ;  /* 0x00c4001308007388 */ /* 0x0003e20000000800 */
[----:B--2---:R-:W2:Y:S01]  /*cb20*/  @P4 MUFU.LG2 R4, R134 ;  /* 0x0000008600044308 */ /* 0x004ea20000000c00 */
[----:B------:R-:W-:Y:S02]  /*cb30*/  LOP3.LUT R2, R2, 0xffffff8, RZ, 0xc0, !PT ;  /* 0x0ffffff802027812 */ /* 0x000fe400078ec0ff */
[----:B------:R-:W-:Y:S02]  /*cb40*/  STS [R6+0xc000], R18 ;  /* 0x00c0001206007388 */ /* 0x000fe40000000800 */
[----:B------:R-:W-:Y:S02]  /*cb50*/  IADD3 R2, R9, -R2, RZ ;  /* 0x8000000209027210 */ /* 0x000fe40007ffe0ff */
[----:B------:R-:W-:Y:S01]  /*cb60*/  STS [R6+0xc400], R17 ;  /* 0x00c4001106007388 */ /* 0x000fe20000000800 */
[----:B---3--:R-:W3:Y:S03]  /*cb70*/  @P3 MUFU.LG2 R3, R135 ;  /* 0x0000008700033308 */ /* 0x008ee60000000c00 */
[----:B------:R-:W-:Y:S04]  /*cb80*/  STS [R5+0xc000], R15 ;  /* 0x00c0000f05007388 */ /* 0x000fe80000000800 */
[----:B------:R1:W-:Y:S01]  /*cb90*/  STS [R5+0xc400], R14 ;  /* 0x00c4000e05007388 */ /* 0x0003e20000000800 */
[----:B--2---:R-:W-:Y:S01]  /*cba0*/  @P4 FMUL.FTZ R4, R4, 0.69314718246459960938 ;  /* 0x3f31721804044820 */ /* 0x004fe20000410000 */
[----:B----4-:R-:W-:-:S02]  /*cbb0*/  MOV R7, 0x7f800000 ;  /* 0x7f80000000077802 */ /* 0x010fc40000000f00 */
[----:B------:R-:W-:Y:S01]  /*cbc0*/  BAR.SYNC.DEFER_BLOCKING 0x0 ;  /* 0x0000000000007b1d */ /* 0x000fe20000010000 */
[----:B------:R-:W-:Y:S02]  /*cbd0*/  @P4 FFMA.FTZ R7, R133, c[0x0][0x238], R4 ;  /* 0x00008e0085074a23 */ /* 0x000fe40000010004 */
[----:B---3--:R-:W-:-:S03]  /*cbe0*/  @P3 FMUL.FTZ R3, R3, 0.69314718246459960938 ;  /* 0x3f31721803033820 */ /* 0x008fc60000410000 */
[----:B------:R-:W2:Y:S01]  /*cbf0*/  S2R R10, SR_TID.X ;  /* 0x00000000000a7919 */ /* 0x000ea20000002100 */
[----:B-1----:R-:W-:Y:S01]  /*cc00*/  MOV R8, 0x7f800000 ;  /* 0x7f80000000087802 */ /* 0x002fe20000000f00 */
[----:B------:R-:W-:Y:S02]  /*cc10*/  @P3 FFMA.FTZ R8, R132, c[0x0][0x238], R3 ;  /* 0x00008e0084083a23 */ /* 0x000fe40000010003 */
[----:B------:R1:W3:Y:S04]  /*cc20*/  LDS.128 R28, [R231] ;  /* 0x00000000e71c7984 */ /* 0x0002e80000000c00 */
[----:B------:R1:W4:Y:S01]  /*cc30*/  LDS.128 R44, [R231+0x1000] ;  /* 0x00100000e72c7984 */ /* 0x0003220000000c00 */
[----:B--2---:R-:W-:-:S03]  /*cc40*/  SHF.R.S32.HI R11, RZ, 0x1f, R10 ;  /* 0x0000001fff0b7819 */ /* 0x004fc6000001140a */
[----:B------:R1:W2:Y:S01]  /*cc50*/  LDS.128 R60, [R231+0x2000] ;  /* 0x00200000e73c7984 */ /* 0x0002a20000000c00 */
        /* <DEDUP_REMOVED lines=37> */
.L_x_1659:
[----:B--234-:R-:W-:Y:S05]  /*ceb0*/  BSYNC B0 ;  /* 0x0000000000007941 */ /* 0x01cfea0003800000 */
.L_x_1658:
[----:B------:R-:W2:Y:S04]  /*cec0*/  LDL.64 R82, [R1+0x18] ;  /* 0x0000180001527983 */ /* 0x000ea80000100a00 */
        /* <DEDUP_REMOVED lines=36> */
.L_x_1661:
[----:B---3--:R-:W-:Y:S05]  /*d110*/  BSYNC B0 ;  /* 0x0000000000007941 */ /* 0x008fea0003800000 */
.L_x_1660:
        /* <DEDUP_REMOVED lines=22> */
.L_x_1663:
[----:B------:R-:W-:Y:S05]  /*d280*/  BSYNC B0 ;  /* 0x0000000000007941 */ /* 0x000fea0003800000 */
.L_x_1662:
        /* <DEDUP_REMOVED lines=22> */
.L_x_1665:
[----:B------:R-:W-:Y:S05]  /*d3f0*/  BSYNC B0 ;  /* 0x0000000000007941 */ /* 0x000fea0003800000 */
.L_x_1664:
        /* <DEDUP_REMOVED lines=23> */
.L_x_1632:
        /* <DEDUP_REMOVED lines=81> */
.L_x_1667:
[----:B------:R-:W-:Y:S05]  /*da80*/  BSYNC B0 ;  /* 0x0000000000007941 */ /* 0x000fea0003800000 */
.L_x_1666:
        /* <DEDUP_REMOVED lines=22> */
.L_x_1669:
[----:B------:R-:W-:Y:S05]  /*dbf0*/  BSYNC B0 ;  /* 0x0000000000007941 */ /* 0x000fea0003800000 */
.L_x_1668:
        /* <DEDUP_REMOVED lines=22> */
.L_x_1671:
[----:B------:R-:W-:Y:S05]  /*dd60*/  BSYNC B0 ;  /* 0x0000000000007941 */ /* 0x000fea0003800000 */
.L_x_1670:
        /* <DEDUP_REMOVED lines=21> */
.L_x_1673:
[----:B------:R-:W-:Y:S05]  /*dec0*/  BSYNC B0 ;  /* 0x0000000000007941 */ /* 0x000fea0003800000 */
.L_x_1672:
        /* <DEDUP_REMOVED lines=35> */
.L_x_1674:
        /* <DEDUP_REMOVED lines=16> */
.L_x_2058:


//--------------------- .text._ZN5flash16flash_fwd_kernelI23Flash_fwd_kernel_traitsILi256ELi128ELi64ELi8ELb0ELb0EN7cutlass6half_tE19Flash_kernel_traitsILi256ELi128ELi64ELi8ES3_EELb1ELb0ELb1ELb0ELb0ELb1ELb0ELb0EEEvNS_16Flash_fwd_paramsE --------------------------
	.section	.text._ZN5flash16flash_fwd_kernelI23Flash_fwd_kernel_traitsILi256ELi128ELi64ELi8ELb0ELb0EN7cutlass6half_tE19Flash_kernel_traitsILi256ELi128ELi64ELi8ES3_EELb1ELb0ELb1ELb0ELb0ELb1ELb0ELb0EEEvNS_16Flash_fwd_paramsE,"ax",@progbits
	.sectioninfo	@"SHI_REGISTERS=255"
	.align	128
        .global         _ZN5flash16flash_fwd_kernelI23Flash_fwd_kernel_traitsILi256ELi128ELi64ELi8ELb0ELb0EN7cutlass6half_tE19Flash_kernel_traitsILi256ELi128ELi64ELi8ES3_EELb1ELb0ELb1ELb0ELb0ELb1ELb0ELb0EEEvNS_16Flash_fwd_paramsE
        .type           _ZN5flash16flash_fwd_kernelI23Flash_fwd_kernel_traitsILi256ELi128ELi64ELi8ELb0ELb0EN7cutlass6half_tE19Flash_kernel_traitsILi256ELi128ELi64ELi8ES3_EELb1ELb0ELb1ELb0ELb0ELb1ELb0ELb0EEEvNS_16Flash_fwd_paramsE,@function
        .size           _ZN5flash16flash_fwd_kernelI23Flash_fwd_kernel_traitsILi256ELi128ELi64ELi8ELb0ELb0EN7cutlass6half_tE19Flash_kernel_traitsILi256ELi128ELi64ELi8ES3_EELb1ELb0ELb1ELb0ELb0ELb1ELb0ELb0EEEvNS_16Flash_fwd_paramsE,(.L_x_2059 - _ZN5flash16flash_fwd_kernelI23Flash_fwd_kernel_traitsILi256ELi128ELi64ELi8ELb0ELb0EN7cutlass6half_tE19Flash_kernel_traitsILi256ELi128ELi64ELi8ES3_EELb1ELb0ELb1ELb0ELb0ELb1ELb0ELb0EEEvNS_16Flash_fwd_paramsE)
        .other          _ZN5flash16flash_fwd_kernelI23Flash_fwd_kernel_traitsILi256ELi128ELi64ELi8ELb0ELb0EN7cutlass6half_tE19Flash_kernel_traitsILi256ELi128ELi64ELi8ES3_EELb1ELb0ELb1ELb0ELb0ELb1ELb0ELb0EEEvNS_16Flash_fwd_paramsE,@"STO_CUDA_ENTRY STV_DEFAULT"
_ZN5flash16flash_fwd_kernelI23Flash_fwd_kernel_traitsILi256ELi128ELi64ELi8ELb0ELb0EN7cutlass6half_tE19Flash_kernel_traitsILi256ELi128ELi64ELi8ES3_EELb1ELb0ELb1ELb0ELb0ELb1ELb0ELb0EEEvNS_16Flash_fwd_paramsE:
.text._ZN5flash16flash_fwd_kernelI23Flash_fwd_kernel_traitsILi256ELi128ELi64ELi8ELb0ELb0EN7cutlass6half_tE19Flash_kernel_traitsILi256ELi128ELi64ELi8ES3_EELb1ELb0ELb1ELb0ELb0ELb1ELb0ELb0EEEvNS_16Flash_fwd_paramsE:
        /* <DEDUP_REMOVED lines=94> */
.L_x_1675:
[----:B------:R-:W-:Y:S02]  /*05e0*/  ULDC UR6, c[0x0][0x218] ;  /* 0x0000860000067ab9 */ /* 0x000fe40000000800 */
.L_x_1676:
        /* <DEDUP_REMOVED lines=50> */
[----:B------:R-:W-:Y:S01]  /*0910*/  ULDC.64 UR6, c[0x0][0x1e8] ;  /* 0x00007a0000067ab9 */ /* 0x000fe20000000a00 */
[----:B------:R-:W2:Y:S01]  /*0920*/  S2R R4, SR_CTAID.X ;  /* 0x0000000000047919 */ /* 0x000ea20000002500 */
[----:B------:R-:W-:Y:S01]  /*0930*/  UISETP.NE.AND UP3, UPT, UR14, URZ, UPT ;  /* 0x0000003f0e00728c */ /* 0x000fe2000bf65270 */
[----:B------:R-:W-:Y:S01]  /*0940*/  SHF.R.S32.HI R6, RZ, 0x3, R6 ;  /* 0x00000003ff067819 */ /* 0x000fe20000011406 */
[----:B------:R-:W-:Y:S01]  /*0950*/  USHF.R.S32.HI UR16, URZ, 0x1f, UR10 ;  /* 0x0000001f3f107899 */ /* 0x000fe2000801140a */
[----:B------:R-:W-:Y:S01]  /*0960*/  IMAD.IADD R0, R104, 0x1, -R0 ;  /* 0x0000000168007824 */ /* 0x000fe200078e0a00 */
[----:B------:R-:W-:Y:S01]  /*0970*/  @!UP0 USHF.R.S32.HI UR15, URZ, 0x1f, UR11 ;  /* 0x0000001f3f0f8899 */ /* 0x000fe2000801140b */
[----:B------:R-:W-:Y:S01]  /*0980*/  SHF.R.S32.HI R7, RZ, 0x1f, R6 ;  /* 0x0000001fff077819 */ /* 0x000fe20000011406 */
[----:B------:R-:W-:Y:S01]  /*0990*/  @!UP0 UIMAD.WIDE.U32 UR18, UR11, UR4, URZ ;  /* 0x000000040b1282a5 */ /* 0x000fe2000f8e003f */
[----:B------:R-:W-:Y:S01]  /*09a0*/  IMAD.SHL.U32 R0, R0, 0x8, RZ ;  /* 0x0000000800007824 */ /* 0x000fe200078e00ff */
[----:B------:R-:W-:Y:S01]  /*09b0*/  @!UP0 UIMAD UR15, UR15, UR4, URZ ;  /* 0x000000040f0f82a4 */ /* 0x000fe2000f8e023f */
[----:B------:R-:W-:Y:S01]  /*09c0*/  BSSY B0, `(.L_x_1678) ;  /* 0x0000039000007945 */ /* 0x000fe20003800000 */
[----:B------:R-:W-:-:S02]  /*09d0*/  @UP0 UIMAD.WIDE.U32 UR12, UR22, UR6, URZ ;  /* 0x00000006160c02a5 */ /* 0x000fc4000f8e003f */
[----:B------:R-:W-:Y:S02]  /*09e0*/  ULDC.U8 UR4, c[0x0][0x329] ;  /* 0x0000ca4000047ab9 */ /* 0x000fe40000000000 */
[----:B------:R-:W-:Y:S02]  /*09f0*/  UISETP.NE.AND UP2, UPT, UR4, URZ, UPT ;  /* 0x0000003f0400728c */ /* 0x000fe4000bf45270 */
[----:B------:R-:W-:Y:S02]  /*0a00*/  @!UP0 UIMAD UR15, UR11, UR5, UR15 ;  /* 0x000000050b0f82a4 */ /* 0x000fe4000f8e020f */
[----:B------:R-:W-:Y:S02]  /*0a10*/  UISETP.EQ.AND UP3, UPT, UR4, URZ, UP3 ;  /* 0x0000003f0400728c */ /* 0x000fe40009f62270 */
[----:B------:R-:W-:Y:S02]  /*0a20*/  @UP0 UIMAD UR7, UR22, UR7, UR13 ;  /* 0x00000007160702a4 */ /* 0x000fe4000f8e020d */
[----:B------:R-:W-:Y:S01]  /*0a30*/  ULDC.64 UR4, c[0x0][0x1f0] ;  /* 0x00007c0000047ab9 */ /* 0x000fe20000000a00 */
[----:B--2---:R-:W-:Y:S01]  /*0a40*/  IMAD.WIDE R4, R4, 0x80, R6 ;  /* 0x0000008004047825 */ /* 0x004fe200078e0206 */
[----:B------:R-:W-:-:S02]  /*0a50*/  UIMAD UR4, UR16, UR4, URZ ;  /* 0x00000004100472a4 */ /* 0x000fc4000f8e023f */
[----:B------:R-:W-:Y:S02]  /*0a60*/  @!UP2 UISETP.NE.AND UP1, UPT, UR14, URZ, UPT ;  /* 0x0000003f0e00a28c */ /* 0x000fe4000bf25270 */
[----:B------:R-:W-:Y:S02]  /*0a70*/  @UP0 UMOV UR16, UR12 ;  /* 0x0000000c00100c82 */ /* 0x000fe40008000000 */
[----:B------:R-:W-:Y:S02]  /*0a80*/  ULDC UR13, c[0x0][0x214] ;  /* 0x00008500000d7ab9 */ /* 0x000fe40000000800 */
        /* <DEDUP_REMOVED lines=44> */
.L_x_1679:
[----:B------:R-:W-:Y:S05]  /*0d50*/  BSYNC B0 ;  /* 0x0000000000007941 */ /* 0x000fea0003800000 */
.L_x_1678:
        /* <DEDUP_REMOVED lines=18> */
.L_x_1681:
[----:B------:R-:W-:Y:S05]  /*0e80*/  BSYNC B0 ;  /* 0x0000000000007941 */ /* 0x000fea0003800000 */
.L_x_1680:
        /* <DEDUP_REMOVED lines=18> */
.L_x_1683:
[----:B------:R-:W-:Y:S05]  /*0fb0*/  BSYNC B0 ;  /* 0x0000000000007941 */ /* 0x000fea0003800000 */
.L_x_1682:
        /* <DEDUP_REMOVED lines=17> */
.L_x_1685:
[----:B------:R-:W-:Y:S05]  /*10d0*/  BSYNC B0 ;  /* 0x0000000000007941 */ /* 0x000fea0003800000 */
.L_x_1684:
        /* <DEDUP_REMOVED lines=35> */
.L_x_1677:
        /* <DEDUP_REMOVED lines=8> */
[----:B------:R-:W-:Y:S02]  /*1390*/  @!UP0 UIMAD UR14, UR14, UR6, URZ ;  /* 0x000000060e0e82a4 */ /* 0x000fe4000f8e023f */
[----:B------:R-:W-:Y:S02]  /*13a0*/  @UP1 UIADD3 UR16, UR13, UR15, URZ ;  /* 0x0000000f0d101290 */ /* 0x000fe4000fffe03f */
[----:B------:R-:W-:Y:S02]  /*13b0*/  @UP0 UIMAD UR12, UR22, UR5, UR31 ;  /* 0x00000005160c02a4 */ /* 0x000fe4000f8e021f */
[----:B------:R-:W-:-:S02]  /*13c0*/  @!UP0 UIMAD UR14, UR11, UR7, UR14 ;  /* 0x000000070b0e82a4 */ /* 0x000fc4000f8e020e */
[----:B------:R-:W-:Y:S02]  /*13d0*/  ULDC.64 UR4, c[0x0][0x198] ;  /* 0x0000660000047ab9 */ /* 0x000fe40000000a00 */
[----:B------:R-:W-:Y:S02]  /*13e0*/  @!UP0 UIMAD.WIDE.U32 UR20, UR11, UR6, URZ ;  /* 0x000000060b1482a5 */ /* 0x000fe4000f8e003f */
[----:B------:R-:W-:Y:S02]  /*13f0*/  @UP1 UIMAD.WIDE.U32 UR32, UR16, UR4, URZ ;  /* 0x00000004102012a5 */ /* 0x000fe4000f8e003f */
[----:B------:R-:W-:Y:S02]  /*1400*/  @!UP0 UIADD3 UR12, UR21, UR14, URZ ;  /* 0x0000000e150c8290 */ /* 0x000fe4000fffe03f */
[----:B------:R-:W-:Y:S02]  /*1410*/  @UP1 UIMAD UR7, UR16, UR5, UR33 ;  /* 0x00000005100712a4 */ /* 0x000fe4000f8e0221 */
[----:B------:R-:W-:-:S02]  /*1420*/  @UP0 UMOV UR14, UR30 ;  /* 0x0000001e000e0c82 */ /* 0x000fc40008000000 */
        /* <DEDUP_REMOVED lines=15> */
.L_x_1686:
        /* <DEDUP_REMOVED lines=11> */
[----:B------:R-:W-:Y:S02]  /*15d0*/  USHF.R.S32.HI UR15, URZ, 0x1f, UR10 ;  /* 0x0000001f3f0f7899 */ /* 0x000fe4000801140a */
[----:B------:R-:W-:Y:S01]  /*15e0*/  @UP1 UMOV UR18, UR20 ;  /* 0x0000001400121c82 */ /* 0x000fe20008000000 */
        /* <DEDUP_REMOVED lines=35> */
.L_x_1687:
[----:B------:R-:W-:Y:S01]  /*1820*/  LEA.HI R2, R24, R104, RZ, 0x3 ;  /* 0x0000006818027211 */ /* 0x000fe200078f18ff */
[----:B------:R-:W1:Y:S01]  /*1830*/  S2R R3, SR_CTAID.Z ;  /* 0x0000000000037919 */ /* 0x000e620000002700 */
[----:B------:R-:W-:Y:S01]  /*1840*/  UIADD3 UR6, -UR8, UR23, URZ ;  /* 0x0000001708067290 */ /* 0x000fe2000fffe13f */
[----:B------:R-:W-:Y:S01]  /*1850*/  SHF.R.S32.HI R105, RZ, 0x5, R25 ;  /* 0x00000005ff697819 */ /* 0x000fe20000011419 */
[----:B------:R-:W-:Y:S01]  /*1860*/  ULDC.64 UR4, c[0x0][0x1a8] ;  /* 0x00006a0000047ab9 */ /* 0x000fe20000000a00 */
[----:B------:R-:W-:Y:S01]  /*1870*/  LOP3.LUT R0, R2, 0xfffffff8, RZ, 0xc0, !PT ;  /* 0xfffffff802007812 */ /* 0x000fe200078ec0ff */
[----:B------:R-:W2:Y:S01]  /*1880*/  S2R R106, SR_CTAID.X ;  /* 0x00000000006a7919 */ /* 0x000ea20000002500 */
[----:B------:R-:W-:Y:S01]  /*1890*/  SHF.R.S32.HI R2, RZ, 0x3, R2 ;  /* 0x00000003ff027819 */ /* 0x000fe20000011402 */
[----:B------:R-:W-:-:S02]  /*18a0*/  UIMAD UR4, UR15, UR4, URZ ;  /* 0x000000040f0472a4 */ /* 0x000fc4000f8e023f */
[----:B------:R-:W-:Y:S01]  /*18b0*/  IMAD.IADD R22, R104, 0x1, -R0 ;  /* 0x0000000168167824 */ /* 0x000fe200078e0a00 */
[C---:B------:R-:W-:Y:S01]  /*18c0*/  IADD3 R19, R2.reuse, 0x20, RZ ;  /* 0x0000002002137810 */ /* 0x040fe20007ffe0ff */
[----:B------:R-:W-:Y:S01]  /*18d0*/  UIMAD UR4, UR10, UR5, UR4 ;  /* 0x000000050a0472a4 */ /* 0x000fe2000f8e0204 */
[----:B------:R-:W-:Y:S01]  /*18e0*/  IADD3 R0, R2, 0x40, RZ ;  /* 0x0000004002007810 */ /* 0x000fe20007ffe0ff */
[----:B------:R-:W-:Y:S01]  /*18f0*/  IMAD.SHL.U32 R30, R22, 0x8, RZ ;  /* 0x00000008161e7824 */ /* 0x000fe200078e00ff */
[----:B------:R-:W-:Y:S01]  /*1900*/  ISETP.GE.AND P2, PT, R19, UR6, PT ;  /* 0x0000000613007c0c */ /* 0x000fe2000bf46270 */
[----:B------:R-:W-:Y:S01]  /*1910*/  UIADD3 UR28, UR29, -0x1, URZ ;  /* 0xffffffff1d1c7890 */ /* 0x000fe2000fffe03f */
[----:B------:R-:W-:Y:S01]  /*1920*/  IADD3 R6, R2, 0x60, RZ ;  /* 0x0000006002067810 */ /* 0x000fe20007ffe0ff */
[----:B------:R-:W-:Y:S01]  /*1930*/  UMOV UR20, 0x6 ;  /* 0x0000000600147882 */ /* 0x000fe20000000000 */
[----:B------:R-:W-:Y:S01]  /*1940*/  SHF.R.S32.HI R31, RZ, 0x1f, R30 ;  /* 0x0000001fff1f7819 */ /* 0x000fe2000001141e */
[----:B------:R-:W-:Y:S01]  /*1950*/  UIMAD UR10, UR28, -0x40, UR9 ;  /* 0xffffffc01c0a78a4 */ /* 0x000fe2000f8e0209 */
[----:B------:R-:W-:Y:S01]  /*1960*/  IADD3 R4, P0, R30, UR14, RZ ;  /* 0x0000000e1e047c10 */ /* 0x000fe2000ff1e0ff */
[----:B------:R-:W-:Y:S01]  /*1970*/  UISETP.GT.AND UP0, UPT, UR28, UR19, UPT ;  /* 0x000000131c00728c */ /* 0x000fe2000bf04270 */
[----:B------:R-:W-:Y:S01]  /*1980*/  ISETP.GE.AND P1, PT, R0, UR6, PT ;  /* 0x0000000600007c0c */ /* 0x000fe2000bf26270 */
[----:B------:R-:W-:Y:S01]  /*1990*/  IMAD.SHL.U32 R0, R2, 0x40, RZ ;  /* 0x0000004002007824 */ /* 0x000fe200078e00ff */
[----:B------:R-:W-:Y:S01]  /*19a0*/  IADD3.X R5, R31, UR12, RZ, P0, !PT ;  /* 0x0000000c1f057c10 */ /* 0x000fe200087fe4ff */
[----:B------:R-:W-:Y:S01]  /*19b0*/  STL.64 [R1+0x58], R30 ;  /* 0x0000581e01007387 */ /* 0x000fe20000100a00 */
[----:B------:R-:W-:Y:S01]  /*19c0*/  ISETP.GE.AND P0, PT, R6, UR6, PT ;  /* 0x0000000606007c0c */ /* 0x000fe2000bf06270 */
[----:B------:R-:W-:Y:S01]  /*19d0*/  UMOV UR12, 0x5 ;  /* 0x00000005000c7882 */ /* 0x000fe20000000000 */
[----:B------:R-:W-:Y:S01]  /*19e0*/  LOP3.LUT R0, R0, 0x1c0, RZ, 0xc0, !PT ;  /* 0x000001c000007812 */ /* 0x000fe200078ec0ff */
[----:B-1----:R-:W-:Y:S01]  /*19f0*/  IMAD.WIDE.U32 R4, R3, c[0x0][0x1a8], R4 ;  /* 0x00006a0003047a25 */ /* 0x002fe200078e0004 */
[----:B------:R-:W-:Y:S01]  /*1a00*/  SHF.R.S32.HI R3, RZ, 0x1f, R2 ;  /* 0x0000001fff037819 */ /* 0x000fe20000011402 */
[----:B------:R1:W-:Y:S01]  /*1a10*/  STL [R1+0x70], R6 ;  /* 0x0000700601007387 */ /* 0x0003e20000100800 */
[----:B------:R-:W-:-:S02]  /*1a20*/  ISETP.GE.AND P3, PT, R2, UR6, PT ;  /* 0x0000000602007c0c */ /* 0x000fc4000bf66270 */
[----:B------:R-:W-:Y:S01]  /*1a30*/  IADD3 R5, R5, UR4, RZ ;  /* 0x0000000405057c10 */ /* 0x000fe2000fffe0ff */
[----:B--2---:R-:W-:Y:S01]  /*1a40*/  IMAD.WIDE R28, R106, 0x80, R2 ;  /* 0x000000806a1c7825 */ /* 0x004fe200078e0202 */
[----:B------:R-:W-:Y:S02]  /*1a50*/  ULDC.64 UR4, c[0x0][0x198] ;  /* 0x0000660000047ab9 */ /* 0x000fe40000000a00 */
[----:B------:R-:W-:Y:S01]  /*1a60*/  USHF.L.U64.HI UR20, UR4, UR20, UR5 ;  /* 0x0000001404147299 */ /* 0x000fe20008010205 */
[--C-:B------:R-:W-:Y:S01]  /*1a70*/  @!P2 IMAD.MOV.U32 R7, RZ, RZ, R5.reuse ;  /* 0x000000ffff07a224 */ /* 0x100fe200078e0005 */
[C---:B------:R-:W-:Y:S01]  /*1a80*/  @!P2 IADD3 R16, P4, R28.reuse, 0x20, RZ ;  /* 0x000000201c10a810 */ /* 0x040fe20007f9e0ff */
[----:B------:R-:W-:Y:S01]  /*1a90*/  @!P1 IMAD.MOV.U32 R8, RZ, RZ, R4 ;  /* 0x000000ffff089224 */ /* 0x000fe200078e0004 */
[----:B------:R-:W-:Y:S01]  /*1aa0*/  @!P1 IADD3 R10, P5, R28, 0x40, RZ ;  /* 0x000000401c0a9810 */ /* 0x000fe20007fbe0ff */
[----:B------:R-:W-:Y:S01]  /*1ab0*/  @!P1 IMAD.MOV.U32 R9, RZ, RZ, R5 ;  /* 0x000000ffff099224 */ /* 0x000fe200078e0005 */
[----:B------:R2:W-:Y:S01]  /*1ac0*/  STL.64 [R1+0x48], R28 ;  /* 0x0000481c01007387 */ /* 0x0005e20000100a00 */
[--C-:B------:R-:W-:Y:S01]  /*1ad0*/  @!P2 IMAD.X R11, RZ, RZ, R29.reuse, P4 ;  /* 0x000000ffff0ba224 */ /* 0x100fe200020e061d */
[----:B------:R-:W-:Y:S01]  /*1ae0*/  USHF.L.U32 UR21, UR4, 0x6, URZ ;  /* 0x0000000604157899 */ /* 0x000fe2000800063f */
[----:B------:R-:W-:Y:S01]  /*1af0*/  @!P3 IMAD R13, R29, c[0x0][0x190], RZ ;  /* 0x000064001d0dba24 */ /* 0x000fe200078e02ff */
[----:B------:R-:W-:Y:S01]  /*1b00*/  UIMAD UR13, UR20, UR28, URZ ;  /* 0x0000001c140d72a4 */ /* 0x000fe2000f8e023f */
[----:B------:R-:W-:Y:S01]  /*1b10*/  @!P2 IMAD R17, R11, c[0x0][0x190], RZ ;  /* 0x000064000b11aa24 */ /* 0x000fe200078e02ff */
[----:B------:R-:W-:Y:S01]  /*1b20*/  USHF.L.U32 UR11, UR4, 0x5, URZ ;  /* 0x00000005040b7899 */ /* 0x000fe2000800063f */
[----:B------:R-:W-:Y:S01]  /*1b30*/  @!P1 IMAD.X R11, RZ, RZ, R29, P5 ;  /* 0x000000ffff0b9224 */ /* 0x000fe200028e061d */
[----:B------:R-:W-:Y:S01]  /*1b40*/  USHF.L.U64.HI UR12, UR4, UR12, UR5 ;  /* 0x0000000c040c7299 */ /* 0x000fe20008010205 */
[----:B------:R-:W-:-:S02]  /*1b50*/  @!P2 IMAD R21, R16, c[0x0][0x194], R17 ;  /* 0x000065001015aa24 */ /* 0x000fc400078e0211 */
[----:B------:R-:W-:Y:S01]  /*1b60*/  @!P1 IMAD R11, R11, c[0x0][0x190], RZ ;  /* 0x000064000b0b9a24 */ /* 0x000fe200078e02ff */
[----:B-1----:R-:W-:Y:S01]  /*1b70*/  SHF.R.U32.HI R6, RZ, 0x3, R0 ;  /* 0x00000003ff067819 */ /* 0x002fe20000011600 */
[----:B------:R-:W-:Y:S01]  /*1b80*/  @!P0 IMAD.MOV.U32 R14, RZ, RZ, R4 ;  /* 0x000000ffff0e8224 */ /* 0x000fe200078e0004 */
[----:B------:R-:W-:Y:S01]  /*1b90*/  LOP3.LUT R0, R0, 0x38, R30, 0xf8, !PT ;  /* 0x0000003800007812 */ /* 0x000fe200078ef81e */
[----:B------:R-:W-:Y:S01]  /*1ba0*/  @!P0 IMAD.MOV.U32 R15, RZ, RZ, R5 ;  /* 0x000000ffff0f8224 */ /* 0x000fe200078e0005 */
[----:B------:R-:W-:Y:S01]  /*1bb0*/  ULDC.64 UR4, c[0x0][0x1a0] ;  /* 0x0000680000047ab9 */ /* 0x000fe20000000a00 */
[----:B------:R-:W-:Y:S01]  /*1bc0*/  @!P3 IMAD R13, R28, c[0x0][0x194], R13 ;  /* 0x000065001c0dba24 */ /* 0x000fe200078e020d */
[----:B------:R-:W-:Y:S01]  /*1bd0*/  LOP3.LUT R23, R0, R6, RZ, 0x3c, !PT ;  /* 0x0000000600177212 */ /* 0x000fe200078e3cff */
[----:B------:R-:W-:Y:S01]  /*1be0*/  @!P2 IMAD.MOV.U32 R6, RZ, RZ, R4 ;  /* 0x000000ffff06a224 */ /* 0x000fe200078e0004 */
[----:B------:R-:W-:Y:S01]  /*1bf0*/  @!P0 IADD3 R0, P4, R28, 0x60, RZ ;  /* 0x000000601c008810 */ /* 0x000fe20007f9e0ff */
[----:B------:R-:W-:Y:S01]  /*1c00*/  @!P1 IMAD R11, R10, c[0x0][0x194], R11 ;  /* 0x000065000a0b9a24 */ /* 0x000fe200078e020b */
[----:B------:R-:W-:Y:S01]  /*1c10*/  UIMAD.WIDE.U32 UR14, UR28, UR4, URZ ;  /* 0x000000041c0e72a5 */ /* 0x000fe2000f8e003f */
[----:B------:R-:W-:-:S04]  /*1c20*/  @!P2 IMAD.WIDE.U32 R16, R16, c[0x0][0x190], R6 ;  /* 0x000064001010aa25 */ /* 0x000fc800078e0006 */
[----:B------:R-:W-:Y:S02]  /*1c30*/  @!P0 IMAD.X R12, RZ, RZ, R29, P4 ;  /* 0x000000ffff0c8224 */ /* 0x000fe400020e061d */
[----:B------:R-:W-:-:S04]  /*1c40*/  @!P3 IMAD.WIDE.U32 R6, R28, c[0x0][0x190], R4 ;  /* 0x000064001c06ba25 */ /* 0x000fc800078e0004 */
[----:B------:R-:W-:Y:S01]  /*1c50*/  @!P0 IMAD R12, R12, c[0x0][0x190], RZ ;  /* 0x000064000c0c8a24 */ /* 0x000fe200078e02ff */
[----:B------:R-:W-:Y:S01]  /*1c60*/  @!P3 LEA R4, P6, R6, c[0x0][0x160], 0x1 ;  /* 0x000058000604ba11 */ /* 0x000fe200078c08ff */
[----:B------:R-:W-:-:S04]  /*1c70*/  @!P1 IMAD.WIDE.U32 R8, R10, c[0x0][0x190], R8 ;  /* 0x000064000a089a25 */ /* 0x000fc800078e0008 */
[----:B------:R-:W-:Y:S01]  /*1c80*/  @!P0 IMAD R20, R0, c[0x0][0x194], R12 ;  /* 0x0000650000148a24 */ /* 0x000fe200078e020c */
[----:B------:R-:W-:Y:S01]  /*1c90*/  @!P1 LEA R10, P4, R8, c[0x0][0x160], 0x1 ;  /* 0x00005800080a9a11 */ /* 0x000fe200078808ff */
[----:B------:R-:W-:Y:S01]  /*1ca0*/  @!P0 IMAD.WIDE.U32 R14, R0, c[0x0][0x190], R14 ;  /* 0x00006400000e8a25 */ /* 0x000fe200078e000e */
[----:B------:R-:W-:-:S03]  /*1cb0*/  @!P2 LEA R12, P5, R16, c[0x0][0x160], 0x1 ;  /* 0x00005800100caa11 */ /* 0x000fc600078a08ff */
[----:B------:R-:W-:Y:S02]  /*1cc0*/  @!P3 IMAD.IADD R0, R7, 0x1, R13 ;  /* 0x000000010700b824 */ /* 0x000fe400078e020d */
[----:B------:R-:W-:Y:S02]  /*1cd0*/  @!P1 IMAD.IADD R9, R9, 0x1, R11 ;  /* 0x0000000109099824 */ /* 0x000fe400078e020b */
[----:B------:R-:W-:Y:S01]  /*1ce0*/  @!P2 IMAD.IADD R7, R17, 0x1, R21 ;  /* 0x000000011107a824 */ /* 0x000fe200078e0215 */
[----:B------:R-:W-:Y:S01]  /*1cf0*/  @!P3 LEA.HI.X R5, R6, c[0x0][0x164], R0, 0x1, P6 ;  /* 0x000059000605ba11 */ /* 0x000fe200030f0c00 */
[----:B------:R-:W-:Y:S01]  /*1d00*/  IMAD R0, R3, c[0x0][0x198], RZ ;  /* 0x0000660003007a24 */ /* 0x000fe200078e02ff */
[----:B------:R-:W-:Y:S01]  /*1d10*/  @!P1 LEA.HI.X R11, R8, c[0x0][0x164], R9, 0x1, P4 ;  /* 0x00005900080b9a11 */ /* 0x000fe200020f0c09 */
[----:B------:R-:W-:Y:S01]  /*1d20*/  @!P0 IMAD.IADD R9, R15, 0x1, R20 ;  /* 0x000000010f098824 */ /* 0x000fe200078e0214 */
[----:B------:R-:W-:Y:S01]  /*1d30*/  @!P2 LEA.HI.X R13, R16, c[0x0][0x164], R7, 0x1, P5 ;  /* 0x00005900100daa11 */ /* 0x000fe200028f0c07 */
[----:B------:R-:W-:Y:S01]  /*1d40*/  IMAD.WIDE.U32 R6, R2, c[0x0][0x198], R30 ;  /* 0x0000660002067a25 */ /* 0x000fe200078e001e */
[----:B------:R-:W-:-:S02]  /*1d50*/  LEA.HI R16, R24, R104, RZ, 0x6 ;  /* 0x0000006818107211 */ /* 0x000fc400078f30ff */
[----:B------:R-:W-:Y:S01]  /*1d60*/  @!P0 LEA R8, P4, R14, c[0x0][0x160], 0x1 ;  /* 0x000058000e088a11 */ /* 0x000fe200078808ff */
[----:B------:R-:W-:Y:S01]  /*1d70*/  IMAD R0, R2, c[0x0][0x19c], R0 ;  /* 0x0000670002007a24 */ /* 0x000fe200078e0200 */
[----:B------:R-:W-:Y:S01]  /*1d80*/  IADD3 R6, P6, R6, UR16, RZ ;  /* 0x0000001006067c10 */ /* 0x000fe2000ffde0ff */
[----:B------:R-:W-:Y:S01]  /*1d90*/  IMAD R3, R3, c[0x0][0x1a0], RZ ;  /* 0x0000680003037a24 */ /* 0x000fe200078e02ff */
[----:B------:R-:W-:Y:S01]  /*1da0*/  @!P0 LEA.HI.X R9, R14, c[0x0][0x164], R9, 0x1, P4 ;  /* 0x000059000e098a11 */ /* 0x000fe200020f0c09 */
[----:B------:R-:W-:Y:S01]  /*1db0*/  IMAD.SHL.U32 R14, R16, 0x8, RZ ;  /* 0x00000008100e7824 */ /* 0x000fe200078e00ff */
[----:B------:R-:W-:Y:S01]  /*1dc0*/  SHF.R.S32.HI R17, RZ, 0x1f, R18 ;  /* 0x0000001fff117819 */ /* 0x000fe20000011412 */
[----:B------:R-:W-:Y:S01]  /*1dd0*/  IMAD R3, R2, c[0x0][0x1a4], R3 ;  /* 0x0000690002037a24 */ /* 0x000fe200078e0203 */
[----:B------:R-:W-:Y:S01]  /*1de0*/  IADD3.X R7, R7, UR7, R0, P6, !PT ;  /* 0x0000000707077c10 */ /* 0x000fe2000b7fe400 */
[----:B------:R-:W-:Y:S01]  /*1df0*/  USHF.R.S32.HI UR7, URZ, 0x1f, UR28 ;  /* 0x0000001f3f077899 */ /* 0x000fe2000801141c */
[----:B------:R-:W-:Y:S01]  /*1e00*/  LOP3.LUT R14, R23, 0xfffffe00, R14, 0xf8, !PT ;  /* 0xfffffe00170e7812 */ /* 0x000fe200078ef80e */
[----:B------:R-:W-:Y:S01]  /*1e10*/  IMAD R0, R17, c[0x0][0x1b0], RZ ;  /* 0x00006c0011007a24 */ /* 0x000fe200078e02ff */
[C---:B------:R-:W-:Y:S01]  /*1e20*/  ISETP.GE.AND P5, PT, R19.reuse, UR10, PT ;  /* 0x0000000a13007c0c */ /* 0x040fe2000bfa6270 */
[----:B--2---:R-:W-:Y:S01]  /*1e30*/  IMAD.WIDE.U32 R28, R18, c[0x0][0x1b0], R6 ;  /* 0x00006c00121c7a25 */ /* 0x004fe200078e0006 */
[----:B------:R-:W-:Y:S01]  /*1e40*/  ISETP.GE.AND P4, PT, R19, UR10, PT ;  /* 0x0000000a13007c0c */ /* 0x000fe2000bf86270 */
[----:B------:R-:W-:Y:S01]  /*1e50*/  UIMAD UR13, UR7, UR21, UR13 ;  /* 0x00000015070d72a4 */ /* 0x000fe2000f8e020d */
[----:B------:R-:W-:Y:S01]  /*1e60*/  LEA.HI R19, R24, R104, RZ, 0x4 ;  /* 0x0000006818137211 */ /* 0x000fe200078f20ff */
[----:B------:R-:W-:Y:S01]  /*1e70*/  IMAD.SHL.U32 R231, R14, 0x2, RZ ;  /* 0x000000020ee77824 */ /* 0x000fe200078e00ff */
[C---:B------:R-:W-:Y:S01]  /*1e80*/  ISETP.GE.AND P6, PT, R2.reuse, UR10, PT ;  /* 0x0000000a02007c0c */ /* 0x040fe2000bfc6270 */
[----:B------:R-:W-:Y:S01]  /*1e90*/  IMAD.WIDE.U32 R6, R2, c[0x0][0x1a0], R30 ;  /* 0x0000680002067a25 */ /* 0x000fe200078e001e */
[----:B------:R-:W-:Y:S01]  /*1ea0*/  LOP3.LUT R14, R19, 0xfffffff0, RZ, 0xc0, !PT ;  /* 0xfffffff0130e7812 */ /* 0x000fe200078ec0ff */
[----:B------:R-:W-:Y:S01]  /*1eb0*/  UIMAD UR4, UR7, UR4, URZ ;  /* 0x00000004070472a4 */ /* 0x000fe2000f8e023f */
[----:B------:R-:W-:Y:S01]  /*1ec0*/  @!PT LDS RZ, [RZ] ;  /* 0x00000000fffff984 */ /* 0x000fe20000000800 */
[----:B------:R-:W-:Y:S01]  /*1ed0*/  @!PT LDS RZ, [RZ] ;  /* 0x00000000fffff984 */ /* 0x000fe20000000800 */
[----:B------:R-:W-:Y:S01]  /*1ee0*/  @!PT LDS RZ, [RZ] ;  /* 0x00000000fffff984 */ /* 0x000fe20000000800 */
[----:B------:R1:W-:Y:S01]  /*1ef0*/  @!P3 LDGSTS.E.BYPASS.LTC128B.128 [R231], [R4.64] ;  /* 0x0000000004e7bfae */ /* 0x0003e2000b901d58 */
[----:B------:R-:W-:Y:S01]  /*1f00*/  IMAD.MOV.U32 R110, RZ, RZ, R28 ;  /* 0x000000ffff6e7224 */ /* 0x000fe200078e001c */
[----:B------:R-:W-:Y:S01]  /*1f10*/  SHF.R.S32.HI R16, RZ, 0x4, R19 ;  /* 0x00000004ff107819 */ /* 0x000fe20000011413 */
[----:B------:R-:W-:Y:S01]  /*1f20*/  UIMAD UR4, UR28, UR5, UR4 ;  /* 0x000000051c0472a4 */ /* 0x000fe2000f8e0204 */
[----:B------:R1:W-:Y:S01]  /*1f30*/  @!P3 LDGSTS.E.BYPASS.LTC128B.128 [R231+0x4000], [R4.64+0x80] ;  /* 0x0400008004e7bfae */ /* 0x0003e2000b901d58 */
[----:B------:R-:W-:-:S02]  /*1f40*/  UIADD3 UR5, UR9, 0x1, -UR23 ;  /* 0x0000000109057890 */ /* 0x000fc4000fffe817 */
[----:B------:R-:W-:Y:S01]  /*1f50*/  UIADD3 UR4, UR15, UR4, URZ ;  /* 0x000000040f047290 */ /* 0x000fe2000fffe03f */
[----:B------:R1:W-:Y:S01]  /*1f60*/  @!P3 LDGSTS.E.BYPASS.LTC128B.128 [R231+0x8000], [R4.64+0x100] ;  /* 0x0800010004e7bfae */ /* 0x0003e2000b901d58 */
[----:B------:R-:W-:Y:S02]  /*1f70*/  ULDC UR7, c[0x0][0x2e8] ;  /* 0x0000ba0000077ab9 */ /* 0x000fe40000000800 */
[----:B------:R-:W-:Y:S01]  /*1f80*/  UIADD3 UR5, UR5, UR7, URZ ;  /* 0x0000000705057290 */ /* 0x000fe2000fffe03f */
[----:B------:R1:W-:Y:S04]  /*1f90*/  @!P3 LDGSTS.E.BYPASS.LTC128B.128 [R231+0xc000], [R4.64+0x180] ;  /* 0x0c00018004e7bfae */ /* 0x0003e8000b901d58 */
[----:B------:R2:W-:Y:S04]  /*1fa0*/  @!P2 LDGSTS.E.BYPASS.LTC128B.128 [R231+0x1000], [R12.64] ;  /* 0x010000000ce7afae */ /* 0x0005e8000b901d58 */
[----:B------:R2:W-:Y:S04]  /*1fb0*/  @!P2 LDGSTS.E.BYPASS.LTC128B.128 [R231+0x5000], [R12.64+0x80] ;  /* 0x050000800ce7afae */ /* 0x0005e8000b901d58 */
[----:B------:R2:W-:Y:S04]  /*1fc0*/  @!P2 LDGSTS.E.BYPASS.LTC128B.128 [R231+0x9000], [R12.64+0x100] ;  /* 0x090001000ce7afae */ /* 0x0005e8000b901d58 */
[----:B------:R2:W-:Y:S01]  /*1fd0*/  @!P2 LDGSTS.E.BYPASS.LTC128B.128 [R231+0xd000], [R12.64+0x180] ;  /* 0x0d0001800ce7afae */ /* 0x0005e2000b901d58 */
[----:B------:R-:W-:-:S03]  /*1fe0*/  ISETP.GE.AND P2, PT, R2, UR10, PT ;  /* 0x0000000a02007c0c */ /* 0x000fc6000bf46270 */
[----:B------:R3:W-:Y:S04]  /*1ff0*/  @!P1 LDGSTS.E.BYPASS.LTC128B.128 [R231+0x2000], [R10.64] ;  /* 0x020000000ae79fae */ /* 0x0007e8000b901d58 */
[----:B------:R3:W-:Y:S01]  /*2000*/  @!P1 LDGSTS.E.BYPASS.LTC128B.128 [R231+0x6000], [R10.64+0x80] ;  /* 0x060000800ae79fae */ /* 0x0007e2000b901d58 */
[----:B-1----:R-:W-:-:S03]  /*2010*/  IMAD R4, R18, c[0x0][0x1b4], R0 ;  /* 0x00006d0012047a24 */ /* 0x002fc600078e0200 */
[----:B------:R3:W-:Y:S01]  /*2020*/  @!P1 LDGSTS.E.BYPASS.LTC128B.128 [R231+0xa000], [R10.64+0x100] ;  /* 0x0a0001000ae79fae */ /* 0x0007e2000b901d58 */
[----:B------:R-:W-:Y:S02]  /*2030*/  IMAD.U32 R5, RZ, RZ, UR28 ;  /* 0x0000001cff057e24 */ /* 0x000fe4000f8e00ff */
[----:B------:R-:W-:Y:S01]  /*2040*/  IMAD.IADD R111, R29, 0x1, R4 ;  /* 0x000000011d6f7824 */ /* 0x000fe200078e0204 */
[----:B------:R3:W-:Y:S01]  /*2050*/  @!P1 LDGSTS.E.BYPASS.LTC128B.128 [R231+0xe000], [R10.64+0x180] ;  /* 0x0e0001800ae79fae */ /* 0x0007e2000b901d58 */
[----:B------:R-:W-:Y:S01]  /*2060*/  IMAD.IADD R0, R104, 0x1, -R14 ;  /* 0x0000000168007824 */ /* 0x000fe200078e0a0e */
[----:B------:R-:W-:Y:S01]  /*2070*/  IADD3 R14, P3, R6, UR18, RZ ;  /* 0x00000012060e7c10 */ /* 0x000fe2000ff7e0ff */
[----:B------:R-:W-:Y:S01]  /*2080*/  IMAD.WIDE.U32 R4, R5, UR21, R110 ;  /* 0x0000001505047c25 */ /* 0x000fe2000f8e006e */
[----:B------:R1:W-:Y:S02]  /*2090*/  @!P0 LDGSTS.E.BYPASS.LTC128B.128 [R231+0x3000], [R8.64] ;  /* 0x0300000008e78fae */ /* 0x0003e4000b901d58 */
[----:B------:R-:W-:Y:S01]  /*20a0*/  IADD3.X R15, R7, UR17, R3, P3, !PT ;  /* 0x00000011070f7c10 */ /* 0x000fe20009ffe403 */
[----:B------:R-:W-:Y:S01]  /*20b0*/  IMAD.SHL.U32 R104, R104, 0x2, RZ ;  /* 0x0000000268687824 */ /* 0x000fe200078e00ff */
[----:B------:R-:W-:Y:S01]  /*20c0*/  LEA.HI R7, R19, R16, RZ, 0x1 ;  /* 0x0000001013077211 */ /* 0x000fe200078f08ff */
[----:B------:R1:W-:Y:S01]  /*20d0*/  @!P0 LDGSTS.E.BYPASS.LTC128B.128 [R231+0x7000], [R8.64+0x80] ;  /* 0x0700008008e78fae */ /* 0x0003e2000b901d58 */
[----:B------:R-:W-:Y:S01]  /*20e0*/  IADD3 R3, R5, UR13, RZ ;  /* 0x0000000d05037c10 */ /* 0x000fe2000fffe0ff */
[----:B--2---:R-:W-:Y:S01]  /*20f0*/  IMAD.MOV.U32 R12, RZ, RZ, 0x20 ;  /* 0x00000020ff0c7424 */ /* 0x004fe200078e00ff */
[----:B------:R-:W-:Y:S01]  /*2100*/  @!P6 LEA R6, P3, R4, c[0x0][0x168], 0x1 ;  /* 0x00005a000406ea11 */ /* 0x000fe200078608ff */
[----:B------:R1:W-:Y:S01]  /*2110*/  @!P0 LDGSTS.E.BYPASS.LTC128B.128 [R231+0xb000], [R8.64+0x100] ;  /* 0x0b00010008e78fae */ /* 0x0003e2000b901d58 */
[----:B------:R-:W-:-:S02]  /*2120*/  LOP3.LUT R19, R7, 0xfffffffe, RZ, 0xc0, !PT ;  /* 0xfffffffe07137812 */ /* 0x000fc400078ec0ff */
[C---:B------:R-:W-:Y:S01]  /*2130*/  @!P6 LEA.HI.X R7, R4.reuse, c[0x0][0x16c], R3, 0x1, P3 ;  /* 0x00005b000407ea11 */ /* 0x040fe200018f0c03 */
[----:B------:R1:W-:Y:S01]  /*2140*/  @!P0 LDGSTS.E.BYPASS.LTC128B.128 [R231+0xf000], [R8.64+0x180] ;  /* 0x0f00018008e78fae */ /* 0x0003e2000b901d58 */
[----:B------:R-:W-:Y:S01]  /*2150*/  @!P5 IADD3 R5, P3, R4, UR11, RZ ;  /* 0x0000000b0405dc10 */ /* 0x000fe2000ff7e0ff */
[----:B------:R-:W-:Y:S01]  /*2160*/  IMAD.IADD R19, R16, 0x1, -R19 ;  /* 0x0000000110137824 */ /* 0x000fe200078e0a13 */
[----:B------:R-:W-:Y:S01]  /*2170*/  SHF.R.S32.HI R21, RZ, 0x1f, R0 ;  /* 0x0000001fff157819 */ /* 0x000fe20000011400 */
[----:B------:R2:W-:Y:S01]  /*2180*/  @!P6 LDGSTS.E.BYPASS.LTC128B.128 [R231+0x10000], [R6.64] ;  /* 0x1000000006e7efae */ /* 0x0005e2000b901d58 */
[----:B------:R-:W-:Y:S01]  /*2190*/  @!P5 IADD3.X R3, R3, UR12, RZ, P3, !PT ;  /* 0x0000000c0303dc10 */ /* 0x000fe20009ffe4ff */
[----:B------:R-:W-:Y:S01]  /*21a0*/  IMAD R16, R17, c[0x0][0x1b8], RZ ;  /* 0x00006e0011107a24 */ /* 0x000fe200078e02ff */
[----:B------:R-:W-:Y:S01]  /*21b0*/  @!P5 LEA R4, P3, R5, c[0x0][0x168], 0x1 ;  /* 0x00005a000504da11 */ /* 0x000fe200078608ff */
[----:B------:R2:W-:Y:S01]  /*21c0*/  @!P6 LDGSTS.E.BYPASS.LTC128B.128 [R231+0x12000], [R6.64+0x80] ;  /* 0x1200008006e7efae */ /* 0x0005e2000b901d58 */
[----:B------:R-:W-:Y:S01]  /*21d0*/  LEA.HI R21, R21, R0, RZ, 0x3 ;  /* 0x0000000015157211 */ /* 0x000fe200078f18ff */
[----:B------:R-:W-:Y:S01]  /*21e0*/  IMAD R16, R18, c[0x0][0x1bc], R16 ;  /* 0x00006f0012107a24 */ /* 0x000fe200078e0210 */
[----:B------:R-:W-:Y:S01]  /*21f0*/  @!P5 LEA.HI.X R5, R5, c[0x0][0x16c], R3, 0x1, P3 ;  /* 0x00005b000505da11 */ /* 0x000fe200018f0c03 */
[----:B------:R2:W-:Y:S01]  /*2200*/  @!P6 LDGSTS.E.BYPASS.LTC128B.128 [R231+0x14000], [R6.64+0x100] ;  /* 0x1400010006e7efae */ /* 0x0005e2000b901d58 */
[----:B------:R-:W-:Y:S01]  /*2210*/  LOP3.LUT R20, R21, 0xfffffff8, RZ, 0xc0, !PT ;  /* 0xfffffff815147812 */ /* 0x000fe200078ec0ff */
[----:B------:R-:W-:Y:S01]  /*2220*/  IMAD.SHL.U32 R3, R2, 0x8, RZ ;  /* 0x0000000802037824 */ /* 0x000fe200078e00ff */
[----:B------:R-:W-:Y:S01]  /*2230*/  LOP3.LUT R109, R104, 0x6, RZ, 0xc0, !PT ;  /* 0x00000006686d7812 */ /* 0x000fe200078ec0ff */
[----:B------:R2:W-:Y:S02]  /*2240*/  @!P6 LDGSTS.E.BYPASS.LTC128B.128 [R231+0x16000], [R6.64+0x180] ;  /* 0x1600018006e7efae */ /* 0x0005e4000b901d58 */
[----:B------:R-:W-:-:S02]  /*2250*/  IMAD.IADD R20, R0, 0x1, -R20 ;  /* 0x0000000100147824 */ /* 0x000fc400078e0a14 */
[----:B------:R4:W-:Y:S01]  /*2260*/  @!P5 LDGSTS.E.BYPASS.LTC128B.128 [R231+0x11000], [R4.64] ;  /* 0x1100000004e7dfae */ /* 0x0009e2000b901d58 */
[----:B------:R-:W-:Y:S02]  /*2270*/  IMAD.SHL.U32 R0, R22, 0x40, RZ ;  /* 0x0000004016007824 */ /* 0x000fe400078e00ff */
[----:B------:R-:W-:Y:S01]  /*2280*/  IMAD.SHL.U32 R2, R20, 0x40, RZ ;  /* 0x0000004014027824 */ /* 0x000fe200078e00ff */
[----:B------:R4:W-:Y:S02]  /*2290*/  @!P5 LDGSTS.E.BYPASS.LTC128B.128 [R231+0x13000], [R4.64+0x80] ;  /* 0x1300008004e7dfae */ /* 0x0009e4000b901d58 */
[----:B------:R-:W-:Y:S01]  /*22a0*/  LOP3.LUT R0, R0, 0x1c0, RZ, 0xc0, !PT ;  /* 0x000001c000007812 */ /* 0x000fe200078ec0ff */
[----:B-1----:R-:W-:Y:S01]  /*22b0*/  IMAD.U32 R8, RZ, RZ, UR14 ;  /* 0x0000000eff087e24 */ /* 0x002fe2000f8e00ff */
[----:B------:R4:W-:Y:S01]  /*22c0*/  @!P5 LDGSTS.E.BYPASS.LTC128B.128 [R231+0x15000], [R4.64+0x100] ;  /* 0x1500010004e7dfae */ /* 0x0009e2000b901d58 */
[----:B------:R-:W-:Y:S01]  /*22d0*/  LOP3.LUT R2, R2, 0x1c0, RZ, 0xc0, !PT ;  /* 0x000001c002027812 */ /* 0x000fe200078ec0ff */
[----:B------:R-:W-:-:S02]  /*22e0*/  IMAD.U32 R9, RZ, RZ, UR15 ;  /* 0x0000000fff097e24 */ /* 0x000fc4000f8e00ff */
[----:B------:R4:W-:Y:S04]  /*22f0*/  @!P5 LDGSTS.E.BYPASS.LTC128B.128 [R231+0x17000], [R4.64+0x180] ;  /* 0x1700018004e7dfae */ /* 0x0009e8000b901d58 */
[----:B------:R-:W0:Y:S04]  /*2300*/  LDGDEPBAR ;  /* 0x00000000000079af */ /* 0x000e280000000000 */
[----:B------:R1:W-:Y:S01]  /*2310*/  STL.64 [R1+0x38], R28 ;  /* 0x0000381c01007387 */ /* 0x0003e20000100a00 */
[----:B--2---:R-:W-:Y:S01]  /*2320*/  LOP3.LUT R6, R0, 0x8, R3, 0xf8, !PT ;  /* 0x0000000800067812 */ /* 0x004fe200078ef803 */
[----:B------:R-:W-:-:S02]  /*2330*/  IMAD.U32 R3, RZ, RZ, UR4 ;  /* 0x00000004ff037e24 */ /* 0x000fc4000f8e00ff */
[----:B------:R-:W-:Y:S01]  /*2340*/  STL.64 [R1+0x20], R110 ;  /* 0x0000206e01007387 */ /* 0x000fe20000100a00 */
[----:B------:R-:W-:Y:S02]  /*2350*/  ULDC UR4, c[0x0][0x2e4] ;  /* 0x0000b90000047ab9 */ /* 0x000fe40000000800 */
[----:B------:R-:W-:Y:S01]  /*2360*/  UIADD3 UR4, UR9, -UR4, -UR23 ;  /* 0x8000000409047290 */ /* 0x000fe2000fffe817 */
[----:B----4-:R-:W-:Y:S01]  /*2370*/  IMAD.SHL.U32 R5, R19, 0x8, RZ ;  /* 0x0000000813057824 */ /* 0x010fe200078e00ff */
[----:B------:R-:W-:-:S04]  /*2380*/  DEPBAR.LE SB0, 0x0 ;  /* 0x000080000000791a */ /* 0x000fc80000000000 */
[----:B------:R-:W-:Y:S01]  /*2390*/  BAR.SYNC.DEFER_BLOCKING 0x0 ;  /* 0x0000000000007b1d */ /* 0x000fe20000010000 */
[----:B------:R-:W-:Y:S01]  /*23a0*/  LOP3.LUT R5, R2, 0x8, R5, 0xf8, !PT ;  /* 0x0000000802057812 */ /* 0x000fe200078ef805 */
[----:B-1----:R-:W-:Y:S01]  /*23b0*/  IMAD.WIDE.U32 R28, R18, c[0x0][0x1b8], R14 ;  /* 0x00006e00121c7a25 */ /* 0x002fe200078e000e */
[----:B------:R-:W-:Y:S02]  /*23c0*/  SHF.R.U32.HI R4, RZ, 0x3, R0 ;  /* 0x00000003ff047819 */ /* 0x000fe40000011600 */
[----:B------:R-:W-:Y:S01]  /*23d0*/  SHF.R.U32.HI R2, RZ, 0x3, R2 ;  /* 0x00000003ff027819 */ /* 0x000fe20000011602 */
[----:B------:R-:W-:Y:S01]  /*23e0*/  IMAD.IADD R27, R29, 0x1, R16 ;  /* 0x000000011d1b7824 */ /* 0x000fe200078e0210 */
[----:B------:R-:W-:Y:S01]  /*23f0*/  LEA R0, P0, R8, R28, 0x6 ;  /* 0x0000001c08007211 */ /* 0x000fe200078030ff */
[----:B------:R-:W-:Y:S01]  /*2400*/  STL.64 [R1+0x60], R28 ;  /* 0x0000601c01007387 */ /* 0x000fe20000100a00 */
[----:B------:R-:W-:Y:S01]  /*2410*/  LOP3.LUT R9, R6, R4, RZ, 0x3c, !PT ;  /* 0x0000000406097212 */ /* 0x000fe200078e3cff */
[----:B------:R-:W-:Y:S01]  /*2420*/  IMAD.WIDE.U32 R6, R12, c[0x0][0x1a0], RZ ;  /* 0x000068000c067a25 */ /* 0x000fe200078e00ff */
[----:B------:R-:W-:Y:S01]  /*2430*/  LOP3.LUT R102, R5, R2, RZ, 0x3c, !PT ;  /* 0x0000000205667212 */ /* 0x000fe200078e3cff */
[----:B------:R-:W-:Y:S01]  /*2440*/  STL [R1+0x34], R27 ;  /* 0x0000341b01007387 */ /* 0x000fe20000100800 */
[----:B------:R-:W-:Y:S01]  /*2450*/  LEA.HI.X R2, R8, R27, R3, 0x6, P0 ;  /* 0x0000001b08027211 */ /* 0x000fe200000f3403 */
[----:B------:R-:W-:Y:S01]  /*2460*/  IMAD.SHL.U32 R5, R21, 0x40, RZ ;  /* 0x0000004015057824 */ /* 0x000fe200078e00ff */
[----:B------:R-:W-:Y:S01]  /*2470*/  @!P4 IADD3 R3, P0, R0, R6, RZ ;  /* 0x000000060003c210 */ /* 0x000fe20007f1e0ff */
[----:B------:R-:W-:Y:S01]  /*2480*/  IMAD R8, R12, c[0x0][0x1a4], RZ ;  /* 0x000069000c087a24 */ /* 0x000fe200078e02ff */
[----:B------:R-:W-:-:S02]  /*2490*/  @!P2 LEA R4, P1, R0, c[0x0][0x170], 0x1 ;  /* 0x00005c000004aa11 */ /* 0x000fc400078208ff */
[----:B------:R-:W-:Y:S02]  /*24a0*/  LOP3.LUT R101, R5, 0xfffffe00, RZ, 0xc0, !PT ;  /* 0xfffffe0005657812 */ /* 0x000fe400078ec0ff */
[----:B------:R-:W-:Y:S02]  /*24b0*/  @!P4 IADD3.X R7, R2, R7, R8, P0, !PT ;  /* 0x000000070207c210 */ /* 0x000fe400007fe408 */
[----:B------:R-:W-:Y:S01]  /*24c0*/  @!P2 LEA.HI.X R5, R0, c[0x0][0x174], R2, 0x1, P1 ;  /* 0x00005d000005aa11 */ /* 0x000fe200008f0c02 */
[----:B------:R-:W-:Y:S01]  /*24d0*/  IMAD R2, R105, 0x400, R101 ;  /* 0x0000040069027824 */ /* 0x000fe200078e0265 */
[----:B------:R-:W-:Y:S01]  /*24e0*/  @!P4 LEA R6, P0, R3, c[0x0][0x170], 0x1 ;  /* 0x00005c000306ca11 */ /* 0x000fe200078008ff */
[----:B------:R-:W-:Y:S01]  /*24f0*/  @P2 STS.128 [R231+0x18000], RZ ;  /* 0x018000ffe7002388 */ /* 0x000fe20000000c00 */
[----:B------:R-:W-:Y:S02]  /*2500*/  IMAD R0, R19, 0x200, R9 ;  /* 0x0000020013007824 */ /* 0x000fe400078e0209 */
[----:B------:R-:W-:Y:S01]  /*2510*/  @!P4 LEA.HI.X R7, R3, c[0x0][0x174], R7, 0x1, P0 ;  /* 0x00005d000307ca11 */ /* 0x000fe200000f0c07 */
[----:B------:R-:W-:Y:S01]  /*2520*/  @P2 STS.128 [R231+0x1a000], RZ ;  /* 0x01a000ffe7002388 */ /* 0x000fe20000000c00 */
[----:B------:R-:W-:Y:S01]  /*2530*/  IMAD.IADD R2, R102, 0x1, R2 ;  /* 0x0000000166027824 */ /* 0x000fe200078e0202 */
[----:B------:R-:W-:Y:S01]  /*2540*/  LEA R3, R105, UR8, 0x4 ;  /* 0x0000000869037c11 */ /* 0x000fe2000f8e20ff */
[----:B------:R-:W-:Y:S01]  /*2550*/  IMAD.SHL.U32 R204, R0, 0x2, RZ ;  /* 0x0000000200cc7824 */ /* 0x000fe200078e00ff */
[----:B------:R-:W-:Y:S01]  /*2560*/  @P2 STS.128 [R231+0x1c000], RZ ;  /* 0x01c000ffe7002388 */ /* 0x000fe20000000c00 */
[----:B------:R-:W-:-:S03]  /*2570*/  IMAD.SHL.U32 R211, R2, 0x2, RZ ;  /* 0x0000000202d37824 */ /* 0x000fc600078e00ff */
[----:B------:R-:W-:Y:S01]  /*2580*/  @P2 STS.128 [R231+0x1e000], RZ ;  /* 0x01e000ffe7002388 */ /* 0x000fe20000000c00 */
[C---:B------:R-:W-:Y:S02]  /*2590*/  IADD3 R2, R204.reuse, 0x10000, RZ ;  /* 0x00010000cc027810 */ /* 0x040fe40007ffe0ff */
[----:B------:R-:W-:Y:S01]  /*25a0*/  IADD3 R215, R204, 0x10020, RZ ;  /* 0x00010020ccd77810 */ /* 0x000fe20007ffe0ff */
[----:B------:R-:W-:Y:S01]  /*25b0*/  @!PT LDS RZ, [RZ] ;  /* 0x00000000fffff984 */ /* 0x000fe20000000800 */
[----:B------:R-:W-:Y:S01]  /*25c0*/  @!PT LDS RZ, [RZ] ;  /* 0x00000000fffff984 */ /* 0x000fe20000000800 */
[----:B------:R-:W-:Y:S01]  /*25d0*/  @!PT LDS RZ, [RZ] ;  /* 0x00000000fffff984 */ /* 0x000fe20000000800 */
[----:B------:R1:W-:Y:S04]  /*25e0*/  @!P2 LDGSTS.E.BYPASS.LTC128B.128 [R231+0x18000], [R4.64] ;  /* 0x1800000004e7afae */ /* 0x0003e8000b901d58 */
[----:B------:R1:W-:Y:S04]  /*25f0*/  @!P2 LDGSTS.E.BYPASS.LTC128B.128 [R231+0x1a000], [R4.64+0x80] ;  /* 0x1a00008004e7afae */ /* 0x0003e8000b901d58 */
[----:B------:R1:W-:Y:S04]  /*2600*/  @!P2 LDGSTS.E.BYPASS.LTC128B.128 [R231+0x1c000], [R4.64+0x100] ;  /* 0x1c00010004e7afae */ /* 0x0003e8000b901d58 */
[----:B------:R1:W-:Y:S01]  /*2610*/  @!P2 LDGSTS.E.BYPASS.LTC128B.128 [R231+0x1e000], [R4.64+0x180] ;  /* 0x1e00018004e7afae */ /* 0x0003e2000b901d58 */
[----:B------:R-:W-:-:S03]  /*2620*/  R2P PR, R20, 0x6 ;  /* 0x0000000614007804 */ /* 0x000fc60000000000 */
[----:B------:R-:W-:Y:S02]  /*2630*/  @P4 STS.128 [R231+0x19000], RZ ;  /* 0x019000ffe7004388 */ /* 0x000fe40000000c00 */
[----:B------:R-:W-:Y:S02]  /*2640*/  SEL R0, R12, 0xffffffe0, !P2 ;  /* 0xffffffe00c007807 */ /* 0x000fe40005000000 */
[----:B------:R-:W-:Y:S03]  /*2650*/  @P4 STS.128 [R231+0x1b000], RZ ;  /* 0x01b000ffe7004388 */ /* 0x000fe60000000c00 */
[----:B------:R-:W-:Y:S01]  /*2660*/  IMAD R214, R0, 0x2, R211 ;  /* 0x0000000200d67824 */ /* 0x000fe200078e02d3 */
        /* <DEDUP_REMOVED lines=10> */
[----:B------:R-:W-:Y:S02]  /*2710*/  SEL R4, R4, 0xfffffff0, !P1 ;  /* 0xfffffff004047807 */ /* 0x000fe40004800000 */
[----:B------:R-:W-:Y:S01]  /*2720*/  R2P PR, R22, 0x6 ;  /* 0x0000000616007804 */ /* 0x000fe20000000000 */
[----:B---3--:R-:W-:Y:S02]  /*2730*/  LDSM.16.M88.4 R8, [R211] ;  /* 0x00000000d308783b */ /* 0x008fe40000000200 */
[----:B------:R-:W-:-:S02]  /*2740*/  IMAD R212, R4, 0x2, R211 ;  /* 0x0000000204d47824 */ /* 0x000fc400078e02d3 */
[----:B------:R-:W1:Y:S02]  /*2750*/  LDSM.16.M88.4 R32, [R204+0x10800] ;  /* 0x01080000cc20783b */ /* 0x000e640000000200 */
[----:B------:R-:W-:Y:S02]  /*2760*/  IMAD R213, R0, 0x2, R212 ;  /* 0x0000000200d57824 */ /* 0x000fe400078e02d4 */
[----:B------:R-:W3:Y:S04]  /*2770*/  LDSM.16.M88.4 R16, [R204+0x10000] ;  /* 0x01000000cc10783b */ /* 0x000ee80000000200 */
[----:B------:R-:W4:Y:S01]  /*2780*/  LDSM.16.M88.4 R28, [R204+0x11000] ;  /* 0x01100000cc1c783b */ /* 0x000f220000000200 */
[----:B------:R-:W-:Y:S01]  /*2790*/  @P1 IADD3 R215, R2, -0x20, RZ ;  /* 0xffffffe002d71810 */ /* 0x000fe20007ffe0ff */
[----:B------:R-:W-:-:S02]  /*27a0*/  IMAD.MOV.U32 R2, RZ, RZ, 0x40 ;  /* 0x00000040ff027424 */ /* 0x000fc400078e00ff */
[----:B------:R-:W5:Y:S01]  /*27b0*/  LDSM.16.M88.4 R24, [R204+0x11800] ;  /* 0x01180000cc18783b */ /* 0x000f620000000200 */
[C---:B------:R-:W-:Y:S02]  /*27c0*/  IADD3 R230, R215.reuse, 0x800, RZ ;  /* 0x00000800d7e67810 */ /* 0x040fe40007ffe0ff */
[----:B------:R-:W-:Y:S01]  /*27d0*/  SEL R2, R2, 0xffffffc0, !P2 ;  /* 0xffffffc002027807 */ /* 0x000fe20005000000 */
[----:B------:R-:W-:Y:S01]  /*27e0*/  LDSM.16.M88.4 R12, [R212] ;  /* 0x00000000d40c783b */ /* 0x000fe20000000200 */
[C---:B------:R-:W-:Y:S02]  /*27f0*/  IADD3 R229, R215.reuse, 0x1000, RZ ;  /* 0x00001000d7e57810 */ /* 0x040fe40007ffe0ff */
[C---:B------:R-:W-:Y:S01]  /*2800*/  IADD3 R228, R215.reuse, 0x1800, RZ ;  /* 0x00001800d7e47810 */ /* 0x040fe20007ffe0ff */
[----:B------:R-:W4:Y:S01]  /*2810*/  LDSM.16.M88.4 R40, [R215] ;  /* 0x00000000d728783b */ /* 0x000f220000000200 */
        /* <DEDUP_REMOVED lines=14> */
[C---:B------:R-:W-:Y:S01]  /*2900*/  IADD3 R223, R215.reuse, 0x4000, RZ ;  /* 0x00004000d7df7810 */ /* 0x040fe20007ffe0ff */
[----:B------:R-:W-:Y:S01]  /*2910*/  IMAD.IADD R3, R112, 0x1, R3 ;  /* 0x0000000170037824 */ /* 0x000fe200078e0203 */
[----:B------:R-:W-:Y:S01]  /*2920*/  IADD3 R222, R215, 0x4800, RZ ;  /* 0x00004800d7de7810 */ /* 0x000fe20007ffe0ff */
[----:B-1----:R-:W-:Y:S01]  /*2930*/  HMMA.16816.F32 R36, R8, R32, RZ ;  /* 0x000000200824723c */ /* 0x002fe200000018ff */
[----:B------:R-:W-:Y:S01]  /*2940*/  LDSM.16.M88.4 R84, [R210+0x11800] ;  /* 0x01180000d254783b */ /* 0x000fe20000000200 */
[----:B------:R-:W-:Y:S01]  /*2950*/  IMAD R2, R2, 0x40, R109 ;  /* 0x0000004002027824 */ /* 0x000fe200078e026d */
[----:B------:R-:W-:-:S02]  /*2960*/  IADD3 R5, R3, 0x8, RZ ;  /* 0x0000000803057810 */ /* 0x000fc40007ffe0ff */
[----:B------:R-:W-:Y:S01]  /*2970*/  LDSM.16.M88.4 R88, [R209+0x1000] ;  /* 0x00100000d158783b */ /* 0x000fe20000000200 */
[----:B--2---:R-:W-:Y:S02]  /*2980*/  IADD3 R7, R3, UR5, RZ ;  /* 0x0000000503077c10 */ /* 0x004fe4000fffe0ff */
[C---:B------:R-:W-:Y:S01]  /*2990*/  HMMA.16816.F32 R44, R8.reuse, R34, RZ ;  /* 0x00000022082c723c */ /* 0x040fe200000018ff */
[----:B------:R-:W1:Y:S01]  /*29a0*/  LDSM.16.M88.4 R32, [R215+0x800] ;  /* 0x00080000d720783b */ /* 0x000e620000000200 */
[----:B------:R-:W-:Y:S02]  /*29b0*/  IADD3 R6, R2, 0x1, RZ ;  /* 0x0000000102067810 */ /* 0x000fe40007ffe0ff */
[----:B------:R-:W-:Y:S01]  /*29c0*/  IMNMX R235, R7, UR9, PT ;  /* 0x0000000907eb7c17 */ /* 0x000fe2000b800200 */
[----:B------:R-:W-:Y:S01]  /*29d0*/  LDSM.16.M88.4 R92, [R209+0x1800] ;  /* 0x00180000d15c783b */ /* 0x000fe20000000200 */
[----:B------:R-:W-:Y:S02]  /*29e0*/  IADD3 R221, R215, 0x5000, RZ ;  /* 0x00005000d7dd7810 */ /* 0x000fe40007ffe0ff */
[----:B---3--:R-:W-:Y:S01]  /*29f0*/  HMMA.16816.F32 R20, R8, R16, RZ ;  /* 0x000000100814723c */ /* 0x008fe200000018ff */
[----:B------:R-:W-:Y:S01]  /*2a00*/  LDSM.16.M88.4 R96, [R209+0x5800] ;  /* 0x00580000d160783b */ /* 0x000fe20000000200 */
[----:B------:R-:W-:-:S02]  /*2a10*/  ISETP.GE.AND P6, PT, R6, R235, PT ;  /* 0x000000eb0600720c */ /* 0x000fc40003fc6270 */
[----:B------:R-:W-:Y:S01]  /*2a20*/  ISETP.GE.AND P0, PT, R2, R235, PT ;  /* 0x000000eb0200720c */ /* 0x000fe20003f06270 */
[----:B------:R-:W0:Y:S01]  /*2a30*/  LDGDEPBAR ;  /* 0x00000000000079af */ /* 0x000e220000000000 */
[C---:B------:R-:W-:Y:S02]  /*2a40*/  IADD3 R220, R215.reuse, 0x5800, RZ ;  /* 0x00005800d7dc7810 */ /* 0x040fe40007ffe0ff */
[----:B------:R-:W-:Y:S01]  /*2a50*/  HMMA.16816.F32 R16, R8, R18, RZ ;  /* 0x000000120810723c */ /* 0x000fe200000018ff */
[----:B------:R-:W-:Y:S01]  /*2a60*/  STL [R1+0x74], R112 ;  /* 0x0000747001007387 */ /* 0x000fe20000100800 */
[C---:B------:R-:W-:Y:S02]  /*2a70*/  IADD3 R219, R215.reuse, 0x6000, RZ ;  /* 0x00006000d7db7810 */ /* 0x040fe40007ffe0ff */
[C---:B------:R-:W-:Y:S02]  /*2a80*/  IADD3 R218, R215.reuse, 0x6800, RZ ;  /* 0x00006800d7da7810 */ /* 0x040fe40007ffe0ff */
[----:B------:R-:W-:-:S02]  /*2a90*/  IADD3 R217, R215, 0x7000, RZ ;  /* 0x00007000d7d97810 */ /* 0x000fc40007ffe0ff */
[----:B----4-:R-:W-:Y:S01]  /*2aa0*/  HMMA.16816.F32 R48, R8, R28, RZ ;  /* 0x0000001c0830723c */ /* 0x010fe200000018ff */
[----:B------:R-:W-:-:S07]  /*2ab0*/  IADD3 R216, R215, 0x7800, RZ ;  /* 0x00007800d7d87810 */ /* 0x000fce0007ffe0ff */
[C---:B------:R-:W-:Y:S08]  /*2ac0*/  HMMA.16816.F32 R52, R8.reuse, R30, RZ ;  /* 0x0000001e0834723c */ /* 0x040ff000000018ff */
[C---:B-----5:R-:W-:Y:S08]  /*2ad0*/  HMMA.16816.F32 R64, R8.reuse, R24, RZ ;  /* 0x000000180840723c */ /* 0x060ff000000018ff */
        /* <DEDUP_REMOVED lines=331> */
.L_x_1688:
        /* <DEDUP_REMOVED lines=59> */
[----:B------:R-:W-:-:S03]  /*4340*/  FMNMX.FTZ R3, R154, R3, !PT ;  /* 0x000000039a037209 */ /* 0x000fc60007810000 */
[----:B------:R-:W-:Y:S01]  /*4350*/  LDSM.16.MT88.4 R112, [R206+0x1a800] ;  /* 0x01a80000ce70783b */ /* 0x000fe20000004200 */
        /* <DEDUP_REMOVED lines=8> */
[----:B------:R-:W-:-:S04]  /*43e0*/  FMNMX.FTZ R3, R159, R3, !PT ;  /* 0x000000039f037209 */ /* 0x000fc80007810000 */
        /* <DEDUP_REMOVED lines=431> */
[----:B------:R-:W1:Y:S01]  /*5ee0*/  LDSM.16.MT88.4 R8, [R208+0x1f000] ;  /* 0x01f00000d008783b */ /* 0x000e620000004200 */
[----:B------:R-:W-:Y:S01]  /*5ef0*/  IMAD.MOV.U32 R70, RZ, RZ, R128 ;  /* 0x000000ffff467224 */ /* 0x000fe200078e0080 */
[----:B------:R-:W-:-:S02]  /*5f00*/  MOV R71, R129 ;  /* 0x0000008100477202 */ /* 0x000fc40000000f00 */
[----:B------:R-:W-:Y:S01]  /*5f10*/  MOV R68, R166 ;  /* 0x000000a600447202 */ /* 0x000fe20000000f00 */
[----:B------:R-:W-:Y:S02]  /*5f20*/  LDSM.16.MT88.4 R80, [R206+0x1d800] ;  /* 0x01d80000ce50783b */ /* 0x000fe40000004200 */
        /* <DEDUP_REMOVED lines=22> */
[----:B------:R-:W-:Y:S02]  /*6090*/  IMAD.MOV.U32 R104, RZ, RZ, R125 ;  /* 0x000000ffff687224 */ /* 0x000fe400078e007d */
        /* <DEDUP_REMOVED lines=24> */
[----:B------:R-:W-:Y:S01]  /*6220*/  IMAD.MOV.U32 R77, RZ, RZ, R130 ;  /* 0x000000ffff4d7224 */ /* 0x000fe200078e0082 */
[----:B------:R-:W-:Y:S01]  /*6230*/  LDSM.16.MT88.4 R40, [R205+0x1b800] ;  /* 0x01b80000cd28783b */ /* 0x000fe20000004200 */
[----:B------:R-:W-:Y:S01]  /*6240*/  MOV R74, R156 ;  /* 0x0000009c004a7202 */ /* 0x000fe20000000f00 */
[----:B------:R-:W-:-:S02]  /*6250*/  IMAD.MOV.U32 R75, RZ, RZ, R157 ;  /* 0x000000ffff4b7224 */ /* 0x000fc400078e009d */
[----:B------:R-:W-:Y:S01]  /*6260*/  IMAD.MOV.U32 R94, RZ, RZ, R164 ;  /* 0x000000ffff5e7224 */ /* 0x000fe200078e00a4 */
[----:B------:R-:W-:Y:S01]  /*6270*/  SHF.R.U32.HI R10, RZ, 0x10, R8 ;  /* 0x00000010ff0a7819 */ /* 0x000fe20000011608 */
[--C-:B------:R-:W-:Y:S01]  /*6280*/  FFMA.FTZ R5, R72, c[0x0][0x23c], -R12.reuse ;  /* 0x00008f0048057a23 */ /* 0x100fe2000001080c */
[----:B------:R-:W-:Y:S01]  /*6290*/  MOV R97, R74 ;  /* 0x0000004a00617202 */ /* 0x000fe20000000f00 */
        /* <DEDUP_REMOVED lines=39> */
[--C-:B------:R-:W-:Y:S01]  /*6510*/  HSET2.LE.AND R7, R10, R72.reuse, PT ;  /* 0x000000480a077233 */ /* 0x100fe20003803000 */
[----:B------:R-:W-:Y:S01]  /*6520*/  MOV R10, R71 ;  /* 0x00000047000a7202 */ /* 0x000fe20000000f00 */
[----:B------:R-:W-:Y:S01]  /*6530*/  IMAD.MOV.U32 R99, RZ, RZ, R76 ;  /* 0x000000ffff637224 */ /* 0x000fe200078e004c */
[----:B------:R-:W-:Y:S01]  /*6540*/  MOV R12, R68 ;  /* 0x00000044000c7202 */ /* 0x000fe20000000f00 */
[----:B------:R-:W-:Y:S01]  /*6550*/  IMAD.MOV.U32 R76, RZ, RZ, R131 ;  /* 0x000000ffff4c7224 */ /* 0x000fe200078e0083 */
[----:B------:R-:W-:Y:S01]  /*6560*/  LDSM.16.MT88.4 R156, [R208+0x19800] ;  /* 0x01980000d09c783b */ /* 0x000fe20000004200 */
[----:B------:R-:W-:Y:S01]  /*6570*/  IMAD.MOV.U32 R11, RZ, RZ, R70 ;  /* 0x000000ffff0b7224 */ /* 0x000fe200078e0046 */
[----:B------:R1:W1:Y:S01]  /*6580*/  MUFU.EX2 R8, R5 ;  /* 0x0000000500087308 */ /* 0x0002620000000800 */
[----:B------:R-:W-:Y:S01]  /*6590*/  IMAD.MOV.U32 R9, RZ, RZ, R69 ;  /* 0x000000ffff097224 */ /* 0x000fe200078e0045 */
[----:B-----5:R-:W-:Y:S01]  /*65a0*/  HSET2.LE.AND R4, R2, R72, PT ;  /* 0x0000004802047233 */ /* 0x020fe20003803000 */
[----:B--2---:R-:W-:Y:S01]  /*65b0*/  F2FP.PACK_AB R2, R35, R133 ;  /* 0x000000852302723e */ /* 0x004fe200000000ff */
[----:B------:R-:W-:Y:S03]  /*65c0*/  LDSM.16.MT88.4 R72, [R205+0x1d800] ;  /* 0x01d80000cd48783b */ /* 0x000fe60000004200 */
[----:B------:R-:W-:Y:S01]  /*65d0*/  LOP3.LUT R128, R0, R2, RZ, 0xc0, !PT ;  /* 0x0000000200807212 */ /* 0x000fe200078ec0ff */
[----:B------:R-:W-:Y:S01]  /*65e0*/  IMAD.MOV.U32 R2, RZ, RZ, R86 ;  /* 0x000000ffff027224 */ /* 0x000fe200078e0056 */
[----:B---3--:R-:W-:-:S02]  /*65f0*/  F2FP.PACK_AB R0, R32, R33 ;  /* 0x000000212000723e */ /* 0x008fc400000000ff */
[----:B-1----:R-:W-:Y:S02]  /*6600*/  F2FP.PACK_AB R5, R14, R15 ;  /* 0x0000000f0e05723e */ /* 0x002fe400000000ff */
        /* <DEDUP_REMOVED lines=18> */
[----:B------:R-:W-:-:S02]  /*6730*/  IMAD.MOV.U32 R250, RZ, RZ, R77 ;  /* 0x000000fffffa7224 */ /* 0x000fc400078e004d */
[----:B------:R-:W-:-:S04]  /*6740*/  IMAD.MOV.U32 R251, RZ, RZ, R76 ;  /* 0x000000fffffb7224 */ /* 0x000fc800078e004c */
[----:B------:R-:W-:Y:S01]  /*6750*/  MOV R238, R106 ;  /* 0x0000006a00ee7202 */ /* 0x000fe20000000f00 */
[----:B------:R-:W-:Y:S01]  /*6760*/  IMAD.MOV.U32 R239, RZ, RZ, R107 ;  /* 0x000000ffffef7224 */ /* 0x000fe200078e006b */
[----:B------:R-:W-:Y:S03]  /*6770*/  HMMA.16816.F32 R160, R128, R164, R160 ;  /* 0x000000a480a0723c */ /* 0x000fe600000018a0 */
[----:B------:R-:W-:Y:S02]  /*6780*/  FADD.FTZ R2, R2, R238 ;  /* 0x000000ee02027221 */ /* 0x000fe40000010000 */
[----:B------:R-:W-:-:S03]  /*6790*/  FADD.FTZ R0, R0, R239 ;  /* 0x000000ef00007221 */ /* 0x000fc60000010000 */
[C---:B--2---:R-:W-:Y:S07]  /*67a0*/  HMMA.16816.F32 R44, R128.reuse, R48, R244 ;  /* 0x00000030802c723c */ /* 0x044fee00000018f4 */
[----:B------:R-:W-:Y:S01]  /*67b0*/  MOV R244, R88 ;  /* 0x0000005800f47202 */ /* 0x000fe20000000f00 */
[----:B------:R-:W-:Y:S01]  /*67c0*/  HMMA.16816.F32 R48, R128, R50, R240 ;  /* 0x000000328030723c */ /* 0x000fe200000018f0 */
[----:B------:R-:W-:Y:S02]  /*67d0*/  IMAD.MOV.U32 R245, RZ, RZ, R89 ;  /* 0x000000fffff57224 */ /* 0x000fe400078e0059 */
[----:B------:R-:W-:-:S02]  /*67e0*/  IMAD.MOV.U32 R246, RZ, RZ, R87 ;  /* 0x000000fffff67224 */ /* 0x000fc400078e0057 */
[----:B------:R-:W-:Y:S02]  /*67f0*/  IMAD.MOV.U32 R247, RZ, RZ, R84 ;  /* 0x000000fffff77224 */ /* 0x000fe400078e0054 */
[----:B------:R-:W-:Y:S01]  /*6800*/  IMAD.MOV.U32 R240, RZ, RZ, R90 ;  /* 0x000000fffff07224 */ /* 0x000fe200078e005a */
[----:B------:R-:W-:Y:S01]  /*6810*/  MOV R241, R91 ;  /* 0x0000005b00f17202 */ /* 0x000fe20000000f00 */
[----:B------:R-:W-:Y:S01]  /*6820*/  IMAD.MOV.U32 R242, RZ, RZ, R104 ;  /* 0x000000fffff27224 */ /* 0x000fe200078e0068 */
[C---:B------:R-:W-:Y:S01]  /*6830*/  HMMA.16816.F32 R164, R128.reuse, R166, R64 ;  /* 0x000000a680a4723c */ /* 0x040fe20000001840 */
[----:B------:R-:W-:Y:S01]  /*6840*/  FADD.FTZ R2, R240, R2 ;  /* 0x00000002f0027221 */ /* 0x000fe20000010000 */
[----:B------:R-:W1:Y:S01]  /*6850*/  LDSM.16.MT88.4 R64, [R207+0x1b800] ;  /* 0x01b80000cf40783b */ /* 0x000e620000004200 */
[----:B------:R-:W-:Y:S02]  /*6860*/  IMAD.MOV.U32 R243, RZ, RZ, R105 ;  /* 0x000000fffff37224 */ /* 0x000fe400078e0069 */
[----:B------:R-:W-:Y:S01]  /*6870*/  FADD.FTZ R0, R241, R0 ;  /* 0x00000000f1007221 */ /* 0x000fe20000010000 */
[----:B------:R-:W2:Y:S01]  /*6880*/  LDSM.16.MT88.4 R88, [R208+0x1d800] ;  /* 0x01d80000d058783b */ /* 0x000ea20000004200 */
[----:B------:R-:W-:Y:S01]  /*6890*/  FADD.FTZ R2, R242, R2 ;  /* 0x00000002f2027221 */ /* 0x000fe20000010000 */
[----:B------:R-:W-:Y:S01]  /*68a0*/  HMMA.16816.F32 R68, R128, R72, R120 ;  /* 0x000000488044723c */ /* 0x000fe20000001878 */
[----:B------:R-:W-:Y:S01]  /*68b0*/  FADD.FTZ R0, R243, R0 ;  /* 0x00000000f3007221 */ /* 0x000fe20000010000 */
[----:B------:R-:W3:Y:S01]  /*68c0*/  LDSM.16.MT88.4 R104, [R205+0x1f800] ;  /* 0x01f80000cd68783b */ /* 0x000ee20000004200 */
[----:B------:R-:W-:-:S02]  /*68d0*/  FADD.FTZ R2, R244, R2 ;  /* 0x00000002f4027221 */ /* 0x000fc40000010000 */
[----:B------:R-:W-:Y:S01]  /*68e0*/  FADD.FTZ R0, R245, R0 ;  /* 0x00000000f5007221 */ /* 0x000fe20000010000 */
[----:B------:R-:W-:Y:S01]  /*68f0*/  LDSM.16.MT88.4 R120, [R208+0x1f800] ;  /* 0x01f80000d078783b */ /* 0x000fe20000004200 */
[----:B------:R-:W-:Y:S01]  /*6900*/  FADD.FTZ R2, R246, R2 ;  /* 0x00000002f6027221 */ /* 0x000fe20000010000 */
[C---:B------:R-:W-:Y:S01]  /*6910*/  HMMA.16816.F32 R76, R128.reuse, R80, R112 ;  /* 0x00000050804c723c */ /* 0x040fe20000001870 */
[----:B------:R-:W-:Y:S01]  /*6920*/  FADD.FTZ R0, R247, R0 ;  /* 0x00000000f7007221 */ /* 0x000fe20000010000 */
[----:B------:R-:W4:Y:S01]  /*6930*/  LDSM.16.MT88.4 R112, [R206+0x1f800] ;  /* 0x01f80000ce70783b */ /* 0x000f220000004200 */
        /* <DEDUP_REMOVED lines=23> */
[----:B--2---:R-:W-:Y:S01]  /*6ab0*/  HMMA.16816.F32 R84, R128, R88, R196 ;  /* 0x000000588054723c */ /* 0x004fe200000018c4 */
[----:B------:R-:W-:-:S03]  /*6ac0*/  FADD.FTZ R241, R8, R0 ;  /* 0x0000000008f17221 */ /* 0x000fc60000010000 */
[----:B------:R1:W-:Y:S04]  /*6ad0*/  STL [R1+0x18], R240 ;  /* 0x000018f001007387 */ /* 0x0003e80000100800 */
[----:B------:R1:W-:Y:S01]  /*6ae0*/  STL [R1+0x1c], R241 ;  /* 0x00001cf101007387 */ /* 0x0003e20000100800 */
        /* <DEDUP_REMOVED lines=25> */
[----:B------:R-:W-:-:S02]  /*6c80*/  UISETP.GT.AND UP0, UPT, UR30, UR19, UPT ;  /* 0x000000131e00728c */ /* 0x000fc4000bf04270 */
[----:B------:R-:W-:Y:S01]  /*6c90*/  UIADD3 UR5, UR33, UR5, URZ ;  /* 0x0000000521057290 */ /* 0x000fe2000fffe03f */
[----:B------:R-:W-:Y:S01]  /*6ca0*/  IMAD.U32 R6, RZ, RZ, UR32 ;  /* 0x00000020ff067e24 */ /* 0x000fe2000f8e00ff */
[----:B------:R-:W-:Y:S01]  /*6cb0*/  UMOV UR28, UR30 ;  /* 0x0000001e001c7c82 */ /* 0x000fe20008000000 */
[----:B------:R-:W-:Y:S02]  /*6cc0*/  IMAD.U32 R7, RZ, RZ, UR33 ;  /* 0x00000021ff077e24 */ /* 0x000fe4000f8e00ff */
[----:B------:R-:W-:Y:S02]  /*6cd0*/  IMAD.MOV.U32 R7, RZ, RZ, 0x40 ;  /* 0x00000040ff077424 */ /* 0x000fe400078e00ff */
[----:B------:R-:W-:Y:S02]  /*6ce0*/  IMAD.U32 R2, RZ, RZ, UR5 ;  /* 0x00000005ff027e24 */ /* 0x000fe4000f8e00ff */
[----:B------:R-:W-:-:S04]  /*6cf0*/  IMAD.WIDE.U32 R8, R7, c[0x0][0x1a0], RZ ;  /* 0x0000680007087a25 */ /* 0x000fc800078e00ff */
[----:B------:R-:W-:Y:S02]  /*6d00*/  IMAD R7, R7, c[0x0][0x1a4], RZ ;  /* 0x0000690007077a24 */ /* 0x000fe400078e02ff */
        /* <DEDUP_REMOVED lines=16> */
[C---:B------:R-:W-:Y:S02]  /*6e10*/  IADD3 R2, R0.reuse, 0x1, RZ ;  /* 0x0000000100027810 */ /* 0x040fe40007ffe0ff */
[----:B------:R1:W-:Y:S01]  /*6e20*/  LDGSTS.E.BYPASS.LTC128B.128 [R231+0x1c000], [R4.64+0x100] ;  /* 0x1c00010004e77fae */ /* 0x0003e2000b901d58 */
[-C--:B------:R-:W-:Y:S02]  /*6e30*/  ISETP.GE.AND P0, PT, R0, R235.reuse, PT ;  /* 0x000000eb0000720c */ /* 0x080fe40003f06270 */
[C---:B------:R-:W-:Y:S01]  /*6e40*/  ISETP.GE.AND P6, PT, R2.reuse, R235, PT ;  /* 0x000000eb0200720c */ /* 0x040fe20003fc6270 */
[----:B------:R1:W-:Y:S01]  /*6e50*/  LDGSTS.E.BYPASS.LTC128B.128 [R231+0x1e000], [R4.64+0x180] ;  /* 0x1e00018004e77fae */ /* 0x0003e2000b901d58 */
[C---:B------:R-:W-:Y:S02]  /*6e60*/  ISETP.GE.AND P2, PT, R2.reuse, R234, PT ;  /* 0x000000ea0200720c */ /* 0x040fe40003f46270 */
[C---:B------:R-:W-:Y:S01]  /*6e70*/  ISETP.LT.OR P6, PT, R2.reuse, R233, P6 ;  /* 0x000000e90200720c */ /* 0x040fe200037c1670 */
[----:B------:R1:W-:Y:S01]  /*6e80*/  LDGSTS.E.BYPASS.LTC128B.128 [R231+0x19000], [R6.64] ;  /* 0x1900000006e77fae */ /* 0x0003e2000b901d58 */
[----:B------:R-:W-:-:S02]  /*6e90*/  ISETP.LT.OR P2, PT, R2, R232, P2 ;  /* 0x000000e80200720c */ /* 0x000fc40001741670 */
[C---:B------:R-:W-:Y:S01]  /*6ea0*/  ISETP.LT.OR P0, PT, R0.reuse, R233, P0 ;  /* 0x000000e90000720c */ /* 0x040fe20000701670 */
[----:B------:R1:W-:Y:S01]  /*6eb0*/  LDGSTS.E.BYPASS.LTC128B.128 [R231+0x1b000], [R6.64+0x80] ;  /* 0x1b00008006e77fae */ /* 0x0003e2000b901d58 */
[C---:B------:R-:W-:Y:S02]  /*6ec0*/  IADD3 R2, R0.reuse, 0x9, RZ ;  /* 0x0000000900027810 */ /* 0x040fe40007ffe0ff */
[----:B------:R-:W-:Y:S01]  /*6ed0*/  ISETP.GE.AND P3, PT, R0, R234, PT ;  /* 0x000000ea0000720c */ /* 0x000fe20003f66270 */
[----:B------:R1:W-:Y:S01]  /*6ee0*/  LDGSTS.E.BYPASS.LTC128B.128 [R231+0x1d000], [R6.64+0x100] ;  /* 0x1d00010006e77fae */ /* 0x0003e2000b901d58 */
[----:B------:R-:W-:Y:S02]  /*6ef0*/  ISETP.GE.AND P5, PT, R2, R235, PT ;  /* 0x000000eb0200720c */ /* 0x000fe40003fa6270 */
[----:B------:R-:W-:Y:S01]  /*6f00*/  ISETP.LT.OR P3, PT, R0, R232, P3 ;  /* 0x000000e80000720c */ /* 0x000fe20001f61670 */
[----:B------:R1:W-:Y:S01]  /*6f10*/  LDGSTS.E.BYPASS.LTC128B.128 [R231+0x1f000], [R6.64+0x180] ;  /* 0x1f00018006e77fae */ /* 0x0003e2000b901d58 */
[----:B------:R-:W-:-:S03]  /*6f20*/  ISETP.LT.OR P5, PT, R2, R233, P5 ;  /* 0x000000e90200720c */ /* 0x000fc60002fa1670 */
[----:B------:R-:W-:Y:S04]  /*6f30*/  LDSM.16.M88.4 R16, [R204+0x10000] ;  /* 0x01000000cc10783b */ /* 0x000fe80000000200 */
[----:B------:R-:W-:Y:S04]  /*6f40*/  LDSM.16.M88.4 R28, [R204+0x11000] ;  /* 0x01100000cc1c783b */ /* 0x000fe80000000200 */
[----:B------:R-:W-:Y:S04]  /*6f50*/  LDSM.16.M88.4 R12, [R204+0x10800] ;  /* 0x01080000cc0c783b */ /* 0x000fe80000000200 */
[----:B------:R-:W-:Y:S04]  /*6f60*/  LDSM.16.M88.4 R8, [R212] ;  /* 0x00000000d408783b */ /* 0x000fe80000000200 */
[----:B------:R-:W-:Y:S04]  /*6f70*/  LDSM.16.M88.4 R172, [R215] ;  /* 0x00000000d7ac783b */ /* 0x000fe80000000200 */
[----:B------:R-:W-:Y:S04]  /*6f80*/  LDSM.16.M88.4 R176, [R204+0x11800] ;  /* 0x01180000ccb0783b */ /* 0x000fe80000000200 */
[----:B-1----:R-:W1:Y:S04]  /*6f90*/  LDSM.16.M88.4 R4, [R211] ;  /* 0x00000000d304783b */ /* 0x002e680000000200 */
[----:B------:R-:W2:Y:S04]  /*6fa0*/  LDSM.16.M88.4 R184, [R229] ;  /* 0x00000000e5b8783b */ /* 0x000ea80000000200 */
[----:B------:R-:W3:Y:S04]  /*6fb0*/  LDSM.16.M88.4 R180, [R230] ;  /* 0x00000000e6b4783b */ /* 0x000ee80000000200 */
[----:B------:R-:W0:Y:S01]  /*6fc0*/  LDGDEPBAR ;  /* 0x00000000000079af */ /* 0x000e220000000000 */
[C---:B-1----:R-:W-:Y:S08]  /*6fd0*/  HMMA.16816.F32 R168, R4.reuse, R16, RZ ;  /* 0x0000001004a8723c */ /* 0x042ff000000018ff */
[C---:B------:R-:W-:Y:S08]  /*6fe0*/  HMMA.16816.F32 R32, R4.reuse, R18, RZ ;  /* 0x000000120420723c */ /* 0x040ff000000018ff */
[C---:B------:R-:W-:Y:S08]  /*6ff0*/  HMMA.16816.F32 R16, R4.reuse, R28, RZ ;  /* 0x0000001c0410723c */ /* 0x040ff000000018ff */
[C---:B------:R-:W-:Y:S08]  /*7000*/  HMMA.16816.F32 R24, R4.reuse, R12, RZ ;  /* 0x0000000c0418723c */ /* 0x040ff000000018ff */
[C---:B------:R-:W-:Y:S08]  /*7010*/  HMMA.16816.F32 R20, R4.reuse, R14, RZ ;  /* 0x0000000e0414723c */ /* 0x040ff000000018ff */
[----:B------:R-:W-:Y:S01]  /*7020*/  HMMA.16816.F32 R12, R4, R30, RZ ;  /* 0x0000001e040c723c */ /* 0x000fe200000018ff */
[----:B------:R-:W1:Y:S07]  /*7030*/  LDSM.16.M88.4 R28, [R228] ;  /* 0x00000000e41c783b */ /* 0x000e6e0000000200 */
[C---:B------:R-:W-:Y:S08]  /*7040*/  HMMA.16816.F32 R236, R8.reuse, R172, R168 ;  /* 0x000000ac08ec723c */ /* 0x040ff000000018a8 */
[----:B------:R-:W-:Y:S08]  /*7050*/  HMMA.16816.F32 R192, R8, R174, R32 ;  /* 0x000000ae08c0723c */ /* 0x000ff00000001820 */
[C---:B------:R-:W-:Y:S08]  /*7060*/  HMMA.16816.F32 R200, R4.reuse, R176, RZ ;  /* 0x000000b004c8723c */ /* 0x040ff000000018ff */
[----:B------:R-:W-:Y:S01]  /*7070*/  HMMA.16816.F32 R196, R4, R178, RZ ;  /* 0x000000b204c4723c */ /* 0x000fe200000018ff */
[----:B------:R-:W-:Y:S07]  /*7080*/  LDSM.16.M88.4 R4, [R214] ;  /* 0x00000000d604783b */ /* 0x000fee0000000200 */
[C---:B--2---:R-:W-:Y:S01]  /*7090*/  HMMA.16816.F32 R172, R8.reuse, R184, R16 ;  /* 0x000000b808ac723c */ /* 0x044fe20000001810 */
[----:B------:R-:W2:Y:S07]  /*70a0*/  LDSM.16.M88.4 R16, [R210+0x10000] ;  /* 0x01000000d210783b */ /* 0x000eae0000000200 */
[C---:B---3--:R-:W-:Y:S01]  /*70b0*/  HMMA.16816.F32 R188, R8.reuse, R180, R24 ;  /* 0x000000b408bc723c */ /* 0x048fe20000001818 */
[----:B------:R-:W3:Y:S07]  /*70c0*/  LDSM.16.M88.4 R24, [R210+0x11000] ;  /* 0x01100000d218783b */ /* 0x000eee0000000200 */
[C---:B------:R-:W-:Y:S01]  /*70d0*/  HMMA.16816.F32 R176, R8.reuse, R182, R20 ;  /* 0x000000b608b0723c */ /* 0x040fe20000001814 */
[----:B------:R-:W-:Y:S07]  /*70e0*/  LDSM.16.M88.4 R180, [R210+0x11800] ;  /* 0x01180000d2b4783b */ /* 0x000fee0000000200 */
[C---:B------:R-:W-:Y:S01]  /*70f0*/  HMMA.16816.F32 R20, R8.reuse, R186, R12 ;  /* 0x000000ba0814723c */ /* 0x040fe2000000180c */
[----:B------:R-:W4:Y:S07]  /*7100*/  LDSM.16.M88.4 R12, [R210+0x10800] ;  /* 0x01080000d20c783b */ /* 0x000f2e0000000200 */
[C---:B-1----:R-:W-:Y:S08]  /*7110*/  HMMA.16816.F32 R200, R8.reuse, R28, R200 ;  /* 0x0000001c08c8723c */ /* 0x042ff000000018c8 */
[----:B------:R-:W-:Y:S01]  /*7120*/  HMMA.16816.F32 R168, R8, R30, R196 ;  /* 0x0000001e08a8723c */ /* 0x000fe200000018c4 */
[----:B------:R-:W-:Y:S07]  /*7130*/  LDSM.16.M88.4 R8, [R213] ;  /* 0x00000000d508783b */ /* 0x000fee0000000200 */
[C---:B--2---:R-:W-:Y:S08]  /*7140*/  HMMA.16816.F32 R32, R4.reuse, R16, R236 ;  /* 0x000000100420723c */ /* 0x044ff000000018ec */
        /* <DEDUP_REMOVED lines=165> */
[----:B------:R-:W-:Y:S01]  /*7ba0*/  HMMA.16816.F32 R12, R4, R28, R12 ;  /* 0x0000001c040c723c */ /* 0x000fe2000000180c */
[----:B------:R-:W3:Y:S01]  /*7bb0*/  LDSM.16.M88.4 R28, [R209+0x7800] ;  /* 0x00780000d11c783b */ /* 0x000ee20000000200 */
[----:B------:R-:W-:-:S06]  /*7bc0*/  DEPBAR.LE SB0, 0x0 ;  /* 0x000080000000791a */ /* 0x000fcc0000000000 */
[C---:B------:R-:W-:Y:S08]  /*7bd0*/  HMMA.16816.F32 R180, R8.reuse, R24, R172 ;  /* 0x0000001808b4723c */ /* 0x040ff000000018ac */
[----:B------:R-:W-:Y:S07]  /*7be0*/  HMMA.16816.F32 R172, R8, R26, R32 ;  /* 0x0000001a08ac723c */ /* 0x000fee0000001820 */
[----:B------:R-:W-:Y:S01]  /*7bf0*/  IADD3 R8, R0, 0x8, RZ ;  /* 0x0000000800087810 */ /* 0x000fe20007ffe0ff */
[----:B-1----:R-:W-:Y:S01]  /*7c00*/  HMMA.16816.F32 R24, R4, R20, R176 ;  /* 0x000000140418723c */ /* 0x002fe200000018b0 */
[----:B------:R-:W-:-:S02]  /*7c10*/  FSEL R9, R12, -INF , !P0 ;  /* 0xff8000000c097808 */ /* 0x000fc40004000000 */
[C---:B------:R-:W-:Y:S02]  /*7c20*/  ISETP.GE.AND P1, PT, R8.reuse, R235, PT ;  /* 0x000000eb0800720c */ /* 0x040fe40003f26270 */
[-C--:B------:R-:W-:Y:S02]  /*7c30*/  ISETP.GE.AND P4, PT, R8, R234.reuse, PT ;  /* 0x000000ea0800720c */ /* 0x080fe40003f86270 */
[----:B------:R-:W-:Y:S01]  /*7c40*/  ISETP.GE.AND P0, PT, R2, R234, PT ;  /* 0x000000ea0200720c */ /* 0x000fe20003f06270 */
[----:B------:R-:W-:Y:S01]  /*7c50*/  HMMA.16816.F32 R20, R4, R22, R188 ;  /* 0x000000160414723c */ /* 0x000fe200000018bc */
[----:B------:R-:W-:Y:S01]  /*7c60*/  BAR.SYNC.DEFER_BLOCKING 0x0 ;  /* 0x0000000000007b1d */ /* 0x000fe20000010000 */
[C---:B------:R-:W-:Y:S02]  /*7c70*/  ISETP.LT.OR P1, PT, R8.reuse, R233, P1 ;  /* 0x000000e90800720c */ /* 0x040fe40000f21670 */
[----:B------:R-:W-:Y:S02]  /*7c80*/  ISETP.LT.OR P4, PT, R8, R232, P4 ;  /* 0x000000e80800720c */ /* 0x000fe40002781670 */
[----:B------:R-:W-:-:S02]  /*7c90*/  IADD3 R8, R0, 0x10, RZ ;  /* 0x0000001000087810 */ /* 0x000fc40007ffe0ff */
[----:B------:R-:W-:Y:S02]  /*7ca0*/  ISETP.LT.OR P0, PT, R2, R232, P0 ;  /* 0x000000e80200720c */ /* 0x000fe40000701670 */
[----:B------:R-:W-:Y:S02]  /*7cb0*/  IADD3 R2, R0, 0x11, RZ ;  /* 0x0000001100027810 */ /* 0x000fe40007ffe0ff */
[----:B------:R-:W-:Y:S02]  /*7cc0*/  FSEL R10, R14, -INF , !P3 ;  /* 0xff8000000e0a7808 */ /* 0x000fe40005800000 */
[----:B------:R-:W-:Y:S02]  /*7cd0*/  FSEL R32, R15, -INF , !P2 ;  /* 0xff8000000f207808 */ /* 0x000fe40005000000 */
[C---:B------:R-:W-:Y:S02]  /*7ce0*/  ISETP.GE.AND P3, PT, R8.reuse, R235, PT ;  /* 0x000000eb0800720c */ /* 0x040fe40003f66270 */
[----:B------:R-:W-:-:S02]  /*7cf0*/  ISETP.GE.AND P2, PT, R8, R234, PT ;  /* 0x000000ea0800720c */ /* 0x000fc40003f46270 */
[----:B------:R-:W-:Y:S02]  /*7d00*/  FSEL R13, R13, -INF , !P6 ;  /* 0xff8000000d0d7808 */ /* 0x000fe40007000000 */
[----:B------:R-:W-:Y:S02]  /*7d10*/  FSEL R12, R16, -INF , !P1 ;  /* 0xff800000100c7808 */ /* 0x000fe40004800000 */
[C---:B------:R-:W-:Y:S02]  /*7d20*/  ISETP.GE.AND P6, PT, R2.reuse, R235, PT ;  /* 0x000000eb0200720c */ /* 0x040fe40003fc6270 */
        /* <DEDUP_REMOVED lines=8> */
[----:B------:R-:W-:-:S02]  /*7db0*/  FSEL R14, R19, -INF , !P0 ;  /* 0xff800000130e7808 */ /* 0x000fc40004000000 */
[----:B------:R-:W-:Y:S01]  /*7dc0*/  IADD3 R2, R0, 0x19, RZ ;  /* 0x0000001900027810 */ /* 0x000fe20007ffe0ff */
[----:B--2---:R-:W-:Y:S01]  /*7dd0*/  HMMA.16816.F32 R16, R4, R168, R192 ;  /* 0x000000a80410723c */ /* 0x004fe200000018c0 */
[CC--:B------:R-:W-:Y:S02]  /*7de0*/  ISETP.GE.AND P0, PT, R8.reuse, R235.reuse, PT ;  /* 0x000000eb0800720c */ /* 0x0c0fe40003f06270 */
[-C--:B------:R-:W-:Y:S02]  /*7df0*/  ISETP.GE.AND P4, PT, R8, R234.reuse, PT ;  /* 0x000000ea0800720c */ /* 0x080fe40003f86270 */
[----:B------:R-:W-:Y:S02]  /*7e00*/  FSEL R35, R24, -INF , !P3 ;  /* 0xff80000018237808 */ /* 0x000fe40005800000 */
        /* <DEDUP_REMOVED lines=8> */
[----:B------:R-:W-:Y:S02]  /*7e90*/  FSEL R33, R25, -INF , !P6 ;  /* 0xff80000019217808 */ /* 0x000fe40007000000 */
[----:B------:R-:W-:Y:S02]  /*7ea0*/  FSEL R169, R27, -INF , !P1 ;  /* 0xff8000001ba97808 */ /* 0x000fe40004800000 */
[----:B------:R-:W-:Y:S01]  /*7eb0*/  HMMA.16816.F32 R24, R4, R170, R184 ;  /* 0x000000aa0418723c */ /* 0x000fe200000018b8 */
[C---:B------:R-:W-:Y:S02]  /*7ec0*/  ISETP.GE.AND P2, PT, R8.reuse, R235, PT ;  /* 0x000000eb0800720c */ /* 0x040fe40003f46270 */
[----:B------:R-:W-:Y:S02]  /*7ed0*/  ISETP.GE.AND P1, PT, R8, R234, PT ;  /* 0x000000ea0800720c */ /* 0x000fe40003f26270 */
[----:B------:R-:W-:Y:S02]  /*7ee0*/  FSEL R133, R20, -INF , !P0 ;  /* 0xff80000014857808 */ /* 0x000fe40004000000 */
[----:B------:R-:W-:-:S02]  /*7ef0*/  FSEL R134, R22, -INF , !P4 ;  /* 0xff80000016867808 */ /* 0x000fc40006000000 */
[----:B------:R-:W-:Y:S02]  /*7f00*/  FSEL R34, R21, -INF , !P5 ;  /* 0xff80000015227808 */ /* 0x000fe40006800000 */
[----:B------:R-:W-:Y:S02]  /*7f10*/  FSEL R135, R23, -INF , !P3 ;  /* 0xff80000017877808 */ /* 0x000fe40005800000 */
[----:B------:R-:W-:Y:S01]  /*7f20*/  IADD3 R2, R0, 0x21, RZ ;  /* 0x0000002100027810 */ /* 0x000fe20007ffe0ff */
[----:B---3--:R-:W-:Y:S01]  /*7f30*/  HMMA.16816.F32 R20, R4, R28, R180 ;  /* 0x0000001c0414723c */ /* 0x008fe200000018b4 */
[C---:B------:R-:W-:Y:S02]  /*7f40*/  ISETP.LT.OR P2, PT, R8.reuse, R233, P2 ;  /* 0x000000e90800720c */ /* 0x040fe40001741670 */
[----:B------:R-:W-:Y:S02]  /*7f50*/  ISETP.LT.OR P1, PT, R8, R232, P1 ;  /* 0x000000e80800720c */ /* 0x000fe40000f21670 */
[----:B------:R-:W-:-:S02]  /*7f60*/  IADD3 R8, R0, 0x28, RZ ;  /* 0x0000002800087810 */ /* 0x000fc40007ffe0ff */
[CC--:B------:R-:W-:Y:S01]  /*7f70*/  ISETP.GE.AND P6, PT, R2.reuse, R235.reuse, PT ;  /* 0x000000eb0200720c */ /* 0x0c0fe20003fc6270 */
[----:B------:R-:W-:Y:S01]  /*7f80*/  HMMA.16816.F32 R4, R4, R30, R172 ;  /* 0x0000001e0404723c */ /* 0x000fe200000018ac */
[-C--:B------:R-:W-:Y:S02]  /*7f90*/  ISETP.GE.AND P0, PT, R2, R234.reuse, PT ;  /* 0x000000ea0200720c */ /* 0x080fe40003f06270 */
        /* <DEDUP_REMOVED lines=8> */
[----:B------:R-:W-:Y:S02]  /*8020*/  IADD3 R8, R0, 0x30, RZ ;  /* 0x0000003000087810 */ /* 0x000fe40007ffe0ff */
[----:B------:R-:W-:-:S02]  /*8030*/  ISETP.GE.AND P5, PT, R2, R235, PT ;  /* 0x000000eb0200720c */ /* 0x000fc40003fa6270 */
[-C--:B------:R-:W-:Y:S02]  /*8040*/  ISETP.GE.AND P2, PT, R2, R234.reuse, PT ;  /* 0x000000ea0200720c */ /* 0x080fe40003f46270 */
[----:B------:R-:W-:Y:S02]  /*8050*/  FSEL R178, R19, -INF , !P0 ;  /* 0xff80000013b27808 */ /* 0x000fe40004000000 */
[----:B------:R-:W-:Y:S02]  /*8060*/  ISETP.GE.AND P0, PT, R8, R234, PT ;  /* 0x000000ea0800720c */ /* 0x000fe40003f06270 */
[C---:B------:R-:W-:Y:S02]  /*8070*/  ISETP.LT.OR P5, PT, R2.reuse, R233, P5 ;  /* 0x000000e90200720c */ /* 0x040fe40002fa1670 */
[----:B------:R-:W-:Y:S02]  /*8080*/  ISETP.LT.OR P2, PT, R2, R232, P2 ;  /* 0x000000e80200720c */ /* 0x000fe40001741670 */
[----:B------:R-:W-:-:S02]  /*8090*/  IADD3 R2, R0, 0x31, RZ ;  /* 0x0000003100027810 */ /* 0x000fc40007ffe0ff */
[----:B------:R-:W-:Y:S02]  /*80a0*/  ISETP.LT.OR P0, PT, R8, R232, P0 ;  /* 0x000000e80800720c */ /* 0x000fe40000701670 */
[----:B------:R-:W-:Y:S02]  /*80b0*/  FSEL R250, R17, -INF , !P6 ;  /* 0xff80000011fa7808 */ /* 0x000fe40007000000 */
[----:B------:R-:W-:Y:S02]  /*80c0*/  FSEL R251, R24, -INF , !P3 ;  /* 0xff80000018fb7808 */ /* 0x000fe40005800000 */
[----:B------:R-:W-:Y:S02]  /*80d0*/  FSEL R195, R18, -INF , !P1 ;  /* 0xff80000012c37808 */ /* 0x000fe40004800000 */
[C---:B------:R-:W-:Y:S02]  /*80e0*/  ISETP.GE.AND P6, PT, R2.reuse, R235, PT ;  /* 0x000000eb0200720c */ /* 0x040fe40003fc6270 */
[----:B------:R-:W-:-:S02]  /*80f0*/  ISETP.GE.AND P3, PT, R2, R234, PT ;  /* 0x000000ea0200720c */ /* 0x000fc40003f66270 */
[----:B------:R-:W-:Y:S02]  /*8100*/  ISETP.GE.AND P1, PT, R8, R235, PT ;  /* 0x000000eb0800720c */ /* 0x000fe40003f26270 */
[----:B------:R-:W-:Y:S02]  /*8110*/  FSEL R192, R22, -INF , !P0 ;  /* 0xff80000016c07808 */ /* 0x000fe40004000000 */
[----:B------:R-:W-:Y:S02]  /*8120*/  PLOP3.LUT P0, PT, PT, PT, UP0, 0x80, 0x0 ;  /* 0x000000000000781c */ /* 0x000fe40003f0f008 */
[CC--:B------:R-:W-:Y:S02]  /*8130*/  ISETP.LT.OR P6, PT, R2.reuse, R233.reuse, P6 ;  /* 0x000000e90200720c */ /* 0x0c0fe400037c1670 */
[----:B------:R-:W-:Y:S02]  /*8140*/  ISETP.LT.OR P3, PT, R2, R232, P3 ;  /* 0x000000e80200720c */ /* 0x000fe40001f61670 */
[----:B------:R-:W-:-:S02]  /*8150*/  ISETP.LT.OR P1, PT, R8, R233, P1 ;  /* 0x000000e90800720c */ /* 0x000fc40000f21670 */
[C---:B------:R-:W-:Y:S02]  /*8160*/  IADD3 R2, R0.reuse, 0x38, RZ ;  /* 0x0000003800027810 */ /* 0x040fe40007ffe0ff */
[----:B------:R-:W-:Y:S02]  /*8170*/  IADD3 R0, R0, 0x39, RZ ;  /* 0x0000003900007810 */ /* 0x000fe40007ffe0ff */
[----:B------:R-:W-:Y:S02]  /*8180*/  FSEL R183, R26, -INF , !P4 ;  /* 0xff8000001ab77808 */ /* 0x000fe40006000000 */
[----:B------:R-:W-:Y:S02]  /*8190*/  FSEL R193, R25, -INF , !P5 ;  /* 0xff80000019c17808 */ /* 0x000fe40006800000 */
[----:B------:R-:W-:Y:S02]  /*81a0*/  FSEL R179, R27, -INF , !P2 ;  /* 0xff8000001bb37808 */ /* 0x000fe40005000000 */
[----:B------:R-:W-:-:S02]  /*81b0*/  FSEL R180, R20, -INF , !P1 ;  /* 0xff80000014b47808 */ /* 0x000fc40004800000 */
[CC--:B------:R-:W-:Y:S02]  /*81c0*/  ISETP.GE.AND P5, PT, R2.reuse, R235.reuse, PT ;  /* 0x000000eb0200720c */ /* 0x0c0fe40003fa6270 */
[-C--:B------:R-:W-:Y:S02]  /*81d0*/  ISETP.GE.AND P2, PT, R2, R234.reuse, PT ;  /* 0x000000ea0200720c */ /* 0x080fe40003f46270 */
[C---:B------:R-:W-:Y:S02]  /*81e0*/  ISETP.GE.AND P4, PT, R0.reuse, R235, PT ;  /* 0x000000eb0000720c */ /* 0x040fe40003f86270 */
[----:B------:R-:W-:Y:S02]  /*81f0*/  ISETP.GE.AND P1, PT, R0, R234, PT ;  /* 0x000000ea0000720c */ /* 0x000fe40003f26270 */
[C---:B------:R-:W-:Y:S02]  /*8200*/  ISETP.LT.OR P5, PT, R2.reuse, R233, P5 ;  /* 0x000000e90200720c */ /* 0x040fe40002fa1670 */
[----:B------:R-:W-:-:S02]  /*8210*/  ISETP.LT.OR P2, PT, R2, R232, P2 ;  /* 0x000000e80200720c */ /* 0x000fc40001741670 */
[C---:B------:R-:W-:Y:S02]  /*8220*/  ISETP.LT.OR P4, PT, R0.reuse, R233, P4 ;  /* 0x000000e90000720c */ /* 0x040fe40002781670 */
        /* <DEDUP_REMOVED lines=8> */
[----:B------:R-:W2:Y:S04]  /*82b0*/  LDL.64 R246, [R1+0x38] ;  /* 0x0000380001f67983 */ /* 0x000ea80000100a00 */
[----:B------:R-:W3:Y:S01]  /*82c0*/  LDL.64 R248, [R1+0x20] ;  /* 0x0000200001f87983 */ /* 0x000ee20000100a00 */
[----:B------:R-:W-:Y:S02]  /*82d0*/  UIADD3 UR31, UR29, -0x3, URZ ;  /* 0xfffffffd1d1f7890 */ /* 0x000fe4000fffe03f */
[----:B------:R-:W-:-:S02]  /*82e0*/  ULDC.64 UR4, c[0x0][0x198] ;  /* 0x0000660000047ab9 */ /* 0x000fc40000000a00 */
        /* <DEDUP_REMOVED lines=26> */
.L_x_1690:
[----:B------:R-:W2:Y:S04]  /*8490*/  LDL.64 R174, [R1+0x28] ;  /* 0x0000280001ae7983 */ /* 0x000ea80000100a00 */
[----:B------:R-:W3:Y:S04]  /*84a0*/  LDL.LU.64 R190, [R1+0x40] ;  /* 0x0000400001be7983 */ /* 0x000ee80000300a00 */
[----:B-1----:R-:W4:Y:S04]  /*84b0*/  LDL R5, [R1+0x6c] ;  /* 0x00006c0001057983 */ /* 0x002f280000100800 */
[----:B------:R-:W5:Y:S01]  /*84c0*/  LDL R8, [R1+0x50] ;  /* 0x0000500001087983 */ /* 0x000f620000100800 */
[----:B------:R-:W-:-:S04]  /*84d0*/  FMNMX.FTZ R0, R132, R9, !PT ;  /* 0x0000000984007209 */ /* 0x000fc80007810000 */
[----:B------:R-:W-:-:S04]  /*84e0*/  FMNMX.FTZ R0, R13, R0, !PT ;  /* 0x000000000d007209 */ /* 0x000fc80007810000 */
[----:B------:R-:W-:-:S04]  /*84f0*/  FMNMX.FTZ R0, R12, R0, !PT ;  /* 0x000000000c007209 */ /* 0x000fc80007810000 */
        /* <DEDUP_REMOVED lines=22> */
[----:B------:R-:W-:-:S04]  /*8660*/  FMNMX.FTZ R2, R178, R2, !PT ;  /* 0x00000002b2027209 */ /* 0x000fc80007810000 */
[----:B------:R-:W-:Y:S01]  /*8670*/  FMNMX.FTZ R2, R183, R2, !PT ;  /* 0x00000002b7027209 */ /* 0x000fe20007810000 */
[----:B------:R-:W1:Y:S03]  /*8680*/  SHFL.BFLY PT, R4, R0, 0x2, 0x1f ;  /* 0x0c401f0000047f89 */ /* 0x000e6600000e0000 */
[----:B------:R-:W-:-:S04]  /*8690*/  FMNMX.FTZ R2, R179, R2, !PT ;  /* 0x00000002b3027209 */ /* 0x000fc80007810000 */
[----:B------:R-:W-:-:S04]  /*86a0*/  FMNMX.FTZ R2, R192, R2, !PT ;  /* 0x00000002c0027209 */ /* 0x000fc80007810000 */
[----:B------:R-:W-:-:S04]  /*86b0*/  FMNMX.FTZ R2, R25, R2, !PT ;  /* 0x0000000219027209 */ /* 0x000fc80007810000 */
[----:B------:R-:W-:-:S04]  /*86c0*/  FMNMX.FTZ R2, R187, R2, !PT ;  /* 0x00000002bb027209 */ /* 0x000fc80007810000 */
[----:B------:R-:W-:Y:S01]  /*86d0*/  FMNMX.FTZ R2, R181, R2, !PT ;  /* 0x00000002b5027209 */ /* 0x000fe20007810000 */
[----:B------:R-:W-:-:S04]  /*86e0*/  USHF.L.U32 UR4, UR28, 0x1, URZ ;  /* 0x000000011c047899 */ /* 0x000fc8000800063f */
[----:B------:R-:W1:Y:S02]  /*86f0*/  SHFL.BFLY PT, R6, R2, 0x2, 0x1f ;  /* 0x0c401f0002067f89 */ /* 0x000e6400000e0000 */
[----:B-1----:R-:W-:-:S05]  /*8700*/  FMNMX.FTZ R0, R0, R4, !PT ;  /* 0x0000000400007209 */ /* 0x002fca0007810000 */
[----:B------:R-:W1:Y:S01]  /*8710*/  SHFL.BFLY PT, R7, R0, 0x1, 0x1f ;  /* 0x0c201f0000077f89 */ /* 0x000e6200000e0000 */
[----:B------:R-:W-:-:S05]  /*8720*/  FMNMX.FTZ R2, R2, R6, !PT ;  /* 0x0000000602027209 */ /* 0x000fca0007810000 */
[----:B------:R-:W1:Y:S02]  /*8730*/  SHFL.BFLY PT, R6, R2, 0x1, 0x1f ;  /* 0x0c201f0002067f89 */ /* 0x000e6400000e0000 */
[----:B-1----:R-:W-:-:S04]  /*8740*/  FMNMX.FTZ R249, R0, R7, !PT ;  /* 0x0000000700f97209 */ /* 0x002fc80007810000 */
[----:B------:R-:W-:Y:S01]  /*8750*/  FSETP.NEU.FTZ.AND P2, PT, R249, -INF , PT ;  /* 0xff800000f900780b */ /* 0x000fe20003f5d000 */
[----:B------:R-:W1:Y:S01]  /*8760*/  LDC.U8 R23, c[0x0][0x2d8] ;  /* 0x0000b600ff177b82 */ /* 0x000e620000000000 */
[----:B------:R-:W-:-:S04]  /*8770*/  FMNMX.FTZ R248, R2, R6, !PT ;  /* 0x0000000602f87209 */ /* 0x000fc80007810000 */
[----:B------:R-:W-:Y:S02]  /*8780*/  FSETP.NEU.FTZ.AND P1, PT, R248, -INF , PT ;  /* 0xff800000f800780b */ /* 0x000fe40003f3d000 */
[----:B-1----:R-:W-:Y:S01]  /*8790*/  PRMT R172, R23, 0x7054, R23 ;  /* 0x0000705417ac7816 */ /* 0x002fe20000000017 */
[----:B----4-:R-:W-:-:S04]  /*87a0*/  IMAD.WIDE.U32 R4, R5, -0x2daee0ad, RZ ;  /* 0xd2511f5305047825 */ /* 0x010fc800078e00ff */
[----:B------:R-:W-:Y:S01]  /*87b0*/  IMAD.U32 R4, RZ, RZ, UR4 ;  /* 0x00000004ff047e24 */ /* 0x000fe2000f8e00ff */
[----:B------:R-:W-:-:S04]  /*87c0*/  MOV R176, R5 ;  /* 0x0000000500b07202 */ /* 0x000fc80000000f00 */
[----:B------:R-:W-:Y:S01]  /*87d0*/  LOP3.LUT R4, R176, UR27, R4, 0x96, !PT ;  /* 0x0000001bb0047c12 */ /* 0x000fe2000f8e9604 */
[----:B-----5:R-:W-:-:S04]  /*87e0*/  IMAD R30, R8, -0x326172a9, RZ ;  /* 0xcd9e8d57081e7824 */ /* 0x020fc800078e02ff */
[----:B------:R-:W-:-:S05]  /*87f0*/  IMAD.WIDE.U32 R4, R4, -0x326172a9, RZ ;  /* 0xcd9e8d5704047825 */ /* 0x000fca00078e00ff */
[----:B------:R-:W-:Y:S02]  /*8800*/  LOP3.LUT R5, R5, UR16, R30, 0x96, !PT ;  /* 0x0000001005057c12 */ /* 0x000fe4000f8e961e */
[----:B--2---:R-:W-:-:S03]  /*8810*/  LOP3.LUT R4, R175, UR14, R4, 0x96, !PT ;  /* 0x0000000eaf047c12 */ /* 0x004fc6000f8e9604 */
[----:B------:R-:W-:-:S04]  /*8820*/  IMAD.WIDE.U32 R16, R5, -0x2daee0ad, RZ ;  /* 0xd2511f5305107825 */ /* 0x000fc800078e00ff */
[----:B------:R-:W-:Y:S01]  /*8830*/  IMAD.WIDE.U32 R20, R4, -0x2daee0ad, RZ ;  /* 0xd2511f5304147825 */ /* 0x000fe200078e00ff */
[----:B---3--:R-:W-:-:S04]  /*8840*/  LOP3.LUT R4, R17, UR13, R190, 0x96, !PT ;  /* 0x0000000d11047c12 */ /* 0x008fc8000f8e96be */
[----:B------:R-:W-:Y:S01]  /*8850*/  LOP3.LUT R0, R21, UR11, R16, 0x96, !PT ;  /* 0x0000000b15007c12 */ /* 0x000fe2000f8e9610 */
[----:B------:R-:W-:-:S04]  /*8860*/  IMAD.WIDE.U32 R16, R4, -0x326172a9, RZ ;  /* 0xcd9e8d5704107825 */ /* 0x000fc800078e00ff */
[----:B------:R-:W-:Y:S01]  /*8870*/  IMAD.WIDE.U32 R18, R0, -0x326172a9, RZ ;  /* 0xcd9e8d5700127825 */ /* 0x000fe200078e00ff */
[----:B------:R-:W-:-:S04]  /*8880*/  LOP3.LUT R4, R17, UR12, R174, 0x96, !PT ;  /* 0x0000000c11047c12 */ /* 0x000fc8000f8e96ae */
[----:B------:R-:W-:Y:S01]  /*8890*/  LOP3.LUT R0, R19, UR10, R16, 0x96, !PT ;  /* 0x0000000a13007c12 */ /* 0x000fe2000f8e9610 */
[----:B------:R-:W-:-:S04]  /*88a0*/  IMAD.WIDE.U32 R4, R4, -0x2daee0ad, RZ ;  /* 0xd2511f5304047825 */ /* 0x000fc800078e00ff */
[----:B------:R-:W-:-:S04]  /*88b0*/  IMAD.WIDE.U32 R26, R0, -0x2daee0ad, RZ ;  /* 0xd2511f53001a7825 */ /* 0x000fc800078e00ff */
[----:B------:R-:W-:Y:S01]  /*88c0*/  FMUL.FTZ R8, R249, c[0x0][0x23c] ;  /* 0x00008f00f9087a20 */ /* 0x000fe20000410000 */
[----:B------:R-:W-:Y:S02]  /*88d0*/  LOP3.LUT R4, R27, UR7, R4, 0x96, !PT ;  /* 0x000000071b047c12 */ /* 0x000fe4000f8e9604 */
[----:B------:R-:W-:Y:S02]  /*88e0*/  LOP3.LUT R6, R5, UR9, R20, 0x96, !PT ;  /* 0x0000000905067c12 */ /* 0x000fe4000f8e9614 */
[----:B------:R-:W-:Y:S01]  /*88f0*/  FSEL R8, R8, RZ, P2 ;  /* 0x000000ff08087208 */ /* 0x000fe20001000000 */
[----:B------:R-:W-:-:S04]  /*8900*/  IMAD.WIDE.U32 R4, R4, -0x326172a9, RZ ;  /* 0xcd9e8d5704047825 */ /* 0x000fc800078e00ff */
[----:B------:R-:W-:Y:S01]  /*8910*/  IMAD.WIDE.U32 R6, R6, -0x326172a9, RZ ;  /* 0xcd9e8d5706067825 */ /* 0x000fe200078e00ff */
[----:B------:R-:W-:-:S03]  /*8920*/  LOP3.LUT R2, R4, 0xffff, RZ, 0xc0, !PT ;  /* 0x0000ffff04027812 */ /* 0x000fc600078ec0ff */
[----:B------:R-:W-:Y:S01]  /*8930*/  FFMA.FTZ R9, R9, c[0x0][0x23c], -R8 ;  /* 0x00008f0009097a23 */ /* 0x000fe20000010808 */
[----:B------:R-:W-:Y:S02]  /*8940*/  LOP3.LUT R24, R7, UR8, R18, 0x96, !PT ;  /* 0x0000000807187c12 */ /* 0x000fe4000f8e9612 */
[----:B------:R-:W-:Y:S01]  /*8950*/  LOP3.LUT R7, R4, 0xff, RZ, 0xc0, !PT ;  /* 0x000000ff04077812 */ /* 0x000fe200078ec0ff */
[----:B------:R1:W-:Y:S01]  /*8960*/  MUFU.EX2 R177, R9 ;  /* 0x0000000900b17308 */ /* 0x0003e20000000800 */
[----:B------:R-:W-:Y:S01]  /*8970*/  SHF.R.U32.HI R2, RZ, 0x8, R2 ;  /* 0x00000008ff027819 */ /* 0x000fe20000011602 */
[----:B------:R-:W-:Y:S01]  /*8980*/  FFMA.FTZ R12, R12, c[0x0][0x23c], -R8 ;  /* 0x00008f000c0c7a23 */ /* 0x000fe20000010808 */
[----:B------:R-:W-:Y:S01]  /*8990*/  LOP3.LUT R0, R5, UR18, R6, 0x96, !PT ;  /* 0x0000001205007c12 */ /* 0x000fe2000f8e9606 */
[----:B------:R-:W-:Y:S01]  /*89a0*/  FFMA.FTZ R11, R11, c[0x0][0x23c], -R8 ;  /* 0x00008f000b0b7a23 */ /* 0x000fe20000010808 */
[----:B------:R-:W-:Y:S01]  /*89b0*/  PRMT R6, R7, 0x5410, R2 ;  /* 0x0000541007067816 */ /* 0x000fe20000000002 */
[----:B------:R-:W-:Y:S01]  /*89c0*/  FFMA.FTZ R13, R13, c[0x0][0x23c], -R8 ;  /* 0x00008f000d0d7a23 */ /* 0x000fe20000010808 */
[----:B------:R-:W-:Y:S01]  /*89d0*/  LOP3.LUT R2, R0, 0xffff, RZ, 0xc0, !PT ;  /* 0x0000ffff00027812 */ /* 0x000fe200078ec0ff */
[----:B------:R2:W3:Y:S01]  /*89e0*/  MUFU.EX2 R22, R12 ;  /* 0x0000000c00167308 */ /* 0x0004e20000000800 */
[----:B------:R-:W4:Y:S01]  /*89f0*/  LDSM.16.MT88.4 R16, [R206+0x18000] ;  /* 0x01800000ce10783b */ /* 0x000f220000004200 */
[----:B-1----:R-:W-:Y:S01]  /*8a00*/  FMUL.FTZ R9, R248, c[0x0][0x23c] ;  /* 0x00008f00f8097a20 */ /* 0x002fe20000410000 */
[----:B------:R-:W-:-:S04]  /*8a10*/  LOP3.LUT R5, R0, 0xff, RZ, 0xc0, !PT ;  /* 0x000000ff00057812 */ /* 0x000fc800078ec0ff */
[----:B------:R-:W-:Y:S02]  /*8a20*/  FSEL R9, R9, RZ, P1 ;  /* 0x000000ff09097208 */ /* 0x000fe40000800000 */
[----:B------:R-:W-:Y:S01]  /*8a30*/  SHF.R.U32.HI R2, RZ, 0x8, R2 ;  /* 0x00000008ff027819 */ /* 0x000fe20000011602 */
[----:B------:R-:W1:Y:S02]  /*8a40*/  MUFU.EX2 R173, R11 ;  /* 0x0000000b00ad7308 */ /* 0x000e640000000800 */
[--C-:B------:R-:W-:Y:S01]  /*8a50*/  FFMA.FTZ R10, R10, c[0x0][0x23c], -R9.reuse ;  /* 0x00008f000a0a7a23 */ /* 0x100fe20000010809 */
[----:B--2---:R-:W-:Y:S01]  /*8a60*/  SHF.R.U32.HI R12, RZ, 0x10, R4 ;  /* 0x00000010ff0c7819 */ /* 0x004fe20000011604 */
[--C-:B------:R-:W-:Y:S02]  /*8a70*/  FFMA.FTZ R15, R15, c[0x0][0x23c], -R9.reuse ;  /* 0x00008f000f0f7a23 */ /* 0x100fe40000010809 */
[----:B------:R-:W-:Y:S02]  /*8a80*/  FFMA.FTZ R14, R14, c[0x0][0x23c], -R9 ;  /* 0x00008f000e0e7a23 */ /* 0x000fe40000010809 */
[----:B------:R2:W-:Y:S01]  /*8a90*/  MUFU.EX2 R184, R13 ;  /* 0x0000000d00b87308 */ /* 0x0005e20000000800 */
[----:B------:R-:W-:-:S02]  /*8aa0*/  LOP3.LUT R12, R12, 0xff, RZ, 0xc0, !PT ;  /* 0x000000ff0c0c7812 */ /* 0x000fc400078ec0ff */
[----:B------:R-:W-:-:S05]  /*8ab0*/  SHF.R.U32.HI R7, RZ, 0x18, R0 ;  /* 0x00000018ff077819 */ /* 0x000fca0000011600 */
[----:B------:R5:W-:Y:S01]  /*8ac0*/  MUFU.EX2 R170, R10 ;  /* 0x0000000a00aa7308 */ /* 0x000be20000000800 */
[----:B--2---:R-:W-:Y:S02]  /*8ad0*/  PRMT R13, R5, 0x5410, R2 ;  /* 0x00005410050d7816 */ /* 0x004fe40000000002 */
[----:B------:R-:W-:-:S05]  /*8ae0*/  SHF.R.U32.HI R2, RZ, 0x10, R0 ;  /* 0x00000010ff027819 */ /* 0x000fca0000011600 */
[----:B------:R-:W-:Y:S01]  /*8af0*/  MUFU.EX2 R171, R15 ;  /* 0x0000000f00ab7308 */ /* 0x000fe20000000800 */
[----:B------:R-:W-:Y:S02]  /*8b00*/  FSEL R5, R248, RZ, P1 ;  /* 0x000000fff8057208 */ /* 0x000fe40000800000 */
[----:B-----5:R-:W-:Y:S02]  /*8b10*/  SHF.R.U32.HI R10, RZ, 0x18, R4 ;  /* 0x00000018ff0a7819 */ /* 0x020fe40000011604 */
[----:B------:R-:W-:-:S03]  /*8b20*/  FSEL R4, R249, RZ, P2 ;  /* 0x000000fff9047208 */ /* 0x000fc60001000000 */
[----:B------:R-:W2:Y:S01]  /*8b30*/  MUFU.EX2 R31, R14 ;  /* 0x0000000e001f7308 */ /* 0x000ea20000000800 */
[----:B------:R-:W-:Y:S02]  /*8b40*/  LOP3.LUT R2, R2, 0xff, RZ, 0xc0, !PT ;  /* 0x000000ff02027812 */ /* 0x000fe400078ec0ff */
[----:B------:R-:W-:Y:S01]  /*8b50*/  PRMT R12, R12, 0x5410, R10 ;  /* 0x000054100c0c7816 */ /* 0x000fe2000000000a */
[----:B------:R-:W-:Y:S01]  /*8b60*/  FADD.FTZ R10, R132, -R4 ;  /* 0x80000004840a7221 */ /* 0x000fe20000010000 */
[----:B------:R-:W-:Y:S01]  /*8b70*/  PRMT R11, R2, 0x5410, R7 ;  /* 0x00005410020b7816 */ /* 0x000fe20000000007 */
[----:B------:R-:W-:Y:S01]  /*8b80*/  FFMA.FTZ R4, R32, c[0x0][0x23c], -R9 ;  /* 0x00008f0020047a23 */ /* 0x000fe20000010809 */
[----:B---3--:R-:W-:Y:S01]  /*8b90*/  MOV R32, R22 ;  /* 0x0000001600207202 */ /* 0x008fe20000000f00 */
[----:B------:R-:W-:Y:S01]  /*8ba0*/  FADD.FTZ R2, R3, -R5 ;  /* 0x8000000503027221 */ /* 0x000fe20000010000 */
[--C-:B------:R-:W-:Y:S01]  /*8bb0*/  HSET2.LE.AND R6, R6, R172.reuse, PT ;  /* 0x000000ac06067233 */ /* 0x100fe20003803000 */
[----:B------:R3:W5:Y:S01]  /*8bc0*/  MUFU.EX2 R185, R4 ;  /* 0x0000000400b97308 */ /* 0x0007620000000800 */
[----:B-1----:R-:W-:Y:S01]  /*8bd0*/  F2FP.PACK_AB R0, R173, R32 ;  /* 0x00000020ad00723e */ /* 0x002fe200000000ff */
[----:B------:R-:W-:Y:S01]  /*8be0*/  FMUL.FTZ R28, R2, c[0x0][0x23c] ;  /* 0x00008f00021c7a20 */ /* 0x000fe20000410000 */
[----:B------:R-:W-:Y:S01]  /*8bf0*/  MOV R188, R240 ;  /* 0x000000f000bc7202 */ /* 0x000fe20000000f00 */
[----:B------:R-:W-:Y:S01]  /*8c00*/  FMUL.FTZ R10, R10, c[0x0][0x23c] ;  /* 0x00008f000a0a7a20 */ /* 0x000fe20000410000 */
[----:B------:R-:W-:Y:S01]  /*8c10*/  LOP3.LUT R6, R6, R0, RZ, 0xc0, !PT ;  /* 0x0000000006067212 */ /* 0x000fe200078ec0ff */
[----:B------:R-:W-:Y:S01]  /*8c20*/  HSET2.LE.AND R0, R12, R172, PT ;  /* 0x000000ac0c007233 */ /* 0x000fe20003803000 */
[----:B--2---:R-:W-:Y:S01]  /*8c30*/  F2FP.PACK_AB R2, R31, R171 ;  /* 0x000000ab1f02723e */ /* 0x004fe200000000ff */
[----:B------:R-:W1:Y:S01]  /*8c40*/  MUFU.EX2 R29, R10 ;  /* 0x0000000a001d7308 */ /* 0x000e620000000800 */
[----:B------:R-:W-:Y:S02]  /*8c50*/  LDSM.16.MT88.4 R20, [R205+0x18000] ;  /* 0x01800000cd14783b */ /* 0x000fe40000004200 */
[----:B------:R-:W-:-:S05]  /*8c60*/  LOP3.LUT R7, R0, R2, RZ, 0xc0, !PT ;  /* 0x0000000200077212 */ /* 0x000fca00078ec0ff */
[----:B------:R-:W2:Y:S01]  /*8c70*/  MUFU.EX2 R28, R28 ;  /* 0x0000001c001c7308 */ /* 0x000ea20000000800 */
[--C-:B------:R-:W-:Y:S01]  /*8c80*/  HSET2.LE.AND R0, R13, R172.reuse, PT ;  /* 0x000000ac0d007233 */ /* 0x100fe20003803000 */
[----:B------:R-:W-:Y:S01]  /*8c90*/  F2FP.PACK_AB R2, R184, R177 ;  /* 0x000000b1b802723e */ /* 0x000fe200000000ff */
[----:B------:R-:W4:Y:S03]  /*8ca0*/  LDSM.16.MT88.4 R12, [R208+0x18000] ;  /* 0x01800000d00c783b */ /* 0x000f260000004200 */
[----:B---3--:R-:W-:Y:S01]  /*8cb0*/  LOP3.LUT R4, R0, R2, RZ, 0xc0, !PT ;  /* 0x0000000200047212 */ /* 0x008fe200078ec0ff */
[----:B------:R-:W-:Y:S01]  /*8cc0*/  HSET2.LE.AND R0, R11, R172, PT ;  /* 0x000000ac0b007233 */ /* 0x000fe20003803000 */
[----:B-----5:R-:W-:Y:S01]  /*8cd0*/  F2FP.PACK_AB R2, R185, R170 ;  /* 0x000000aab902723e */ /* 0x020fe200000000ff */
[-C--:B-1----:R-:W-:Y:S02]  /*8ce0*/  FMUL.FTZ R144, R144, R29.reuse ;  /* 0x0000001d90907220 */ /* 0x082fe40000410000 */
[-C--:B------:R-:W-:Y:S01]  /*8cf0*/  FMUL.FTZ R145, R145, R29.reuse ;  /* 0x0000001d91917220 */ /* 0x080fe20000410000 */
[----:B------:R-:W-:Y:S01]  /*8d00*/  LOP3.LUT R5, R0, R2, RZ, 0xc0, !PT ;  /* 0x0000000200057212 */ /* 0x000fe200078ec0ff */
[----:B------:R-:W-:-:S02]  /*8d10*/  FMUL.FTZ R148, R148, R29 ;  /* 0x0000001d94947220 */ /* 0x000fc40000410000 */
[----:B------:R-:W-:Y:S02]  /*8d20*/  FMUL.FTZ R149, R149, R29 ;  /* 0x0000001d95957220 */ /* 0x000fe40000410000 */
[-C--:B--2---:R-:W-:Y:S02]  /*8d30*/  FMUL.FTZ R146, R146, R28.reuse ;  /* 0x0000001c92927220 */ /* 0x084fe40000410000 */
[-C--:B------:R-:W-:Y:S02]  /*8d40*/  FMUL.FTZ R147, R147, R28.reuse ;  /* 0x0000001c93937220 */ /* 0x080fe40000410000 */
[-C--:B------:R-:W-:Y:S02]  /*8d50*/  FMUL.FTZ R150, R150, R28.reuse ;  /* 0x0000001c96967220 */ /* 0x080fe40000410000 */
[----:B------:R-:W-:-:S03]  /*8d60*/  FMUL.FTZ R151, R151, R28 ;  /* 0x0000001c97977220 */ /* 0x000fc60000410000 */
[C---:B----4-:R-:W-:Y:S08]  /*8d70*/  HMMA.16816.F32 R144, R4.reuse, R16, R144 ;  /* 0x000000100490723c */ /* 0x050ff00000001890 */
        /* <DEDUP_REMOVED lines=18> */
[----:B------:R-:W-:Y:S01]  /*8ea0*/  HMMA.16816.F32 R152, R4, R12, R152 ;  /* 0x0000000c0498723c */ /* 0x000fe20000001898 */
[----:B------:R-:W-:-:S07]  /*8eb0*/  IMAD.MOV.U32 R172, RZ, RZ, R241 ;  /* 0x000000ffffac7224 */ /* 0x000fce00078e00f1 */
        /* <DEDUP_REMOVED lines=21> */
[C---:B--2---:R-:W-:Y:S07]  /*9010*/  HMMA.16816.F32 R196, R4.reuse, R14, R40 ;  /* 0x0000000e04c4723c */ /* 0x044fee0000001828 */
[----:B------:R-:W-:Y:S01]  /*9020*/  IMAD.MOV.U32 R42, RZ, RZ, R190 ;  /* 0x000000ffff2a7224 */ /* 0x000fe200078e00be */
[----:B------:R-:W-:Y:S01]  /*9030*/  MOV R43, R191 ;  /* 0x000000bf002b7202 */ /* 0x000fe20000000f00 */
[----:B------:R-:W-:Y:S01]  /*9040*/  IMAD.MOV.U32 R41, RZ, RZ, R188 ;  /* 0x000000ffff297224 */ /* 0x000fe200078e00bc */
[C---:B------:R-:W-:Y:S01]  /*9050*/  HMMA.16816.F32 R200, R4.reuse, R12, R36 ;  /* 0x0000000c04c8723c */ /* 0x040fe20000001824 */
[----:B------:R-:W-:Y:S01]  /*9060*/  MOV R40, R178 ;  /* 0x000000b200287202 */ /* 0x000fe20000000f00 */
[----:B------:R-:W2:Y:S06]  /*9070*/  LDSM.16.MT88.4 R12, [R208+0x1a000] ;  /* 0x01a00000d00c783b */ /* 0x000eac0000004200 */
[----:B-1----:R-:W-:Y:S07]  /*9080*/  HMMA.16816.F32 R188, R4, R16, R44 ;  /* 0x0000001004bc723c */ /* 0x002fee000000182c */
[----:B------:R-:W-:Y:S01]  /*9090*/  IMAD.MOV.U32 R47, RZ, RZ, R177 ;  /* 0x000000ffff2f7224 */ /* 0x000fe200078e00b1 */
[----:B------:R-:W-:-:S02]  /*90a0*/  MOV R46, R176 ;  /* 0x000000b0002e7202 */ /* 0x000fc40000000f00 */
[----:B------:R-:W-:Y:S02]  /*90b0*/  MOV R44, R179 ;  /* 0x000000b3002c7202 */ /* 0x000fe40000000f00 */
[----:B------:R-:W-:Y:S01]  /*90c0*/  HMMA.16816.F32 R176, R4, R18, R48 ;  /* 0x0000001204b0723c */ /* 0x000fe20000001830 */
[----:B------:R-:W1:Y:S01]  /*90d0*/  LDSM.16.MT88.4 R16, [R207+0x1a000] ;  /* 0x01a00000cf10783b */ /* 0x000e620000004200 */
        /* <DEDUP_REMOVED lines=15> */
[----:B------:R-:W-:Y:S01]  /*91d0*/  FMUL.FTZ R67, R67, R28 ;  /* 0x0000001c43437220 */ /* 0x000fe20000410000 */
        /* <DEDUP_REMOVED lines=13> */
[----:B------:R-:W-:-:S07]  /*92b0*/  IMAD.MOV.U32 R53, RZ, RZ, R172 ;  /* 0x000000ffff357224 */ /* 0x000fce00078e00ac */
[C---:B------:R-:W-:Y:S01]  /*92c0*/  HMMA.16816.F32 R192, R4.reuse, R14, R56 ;  /* 0x0000000e04c0723c */ /* 0x040fe20000001838 */
[----:B------:R-:W1:Y:S07]  /*92d0*/  LDSM.16.MT88.4 R12, [R205+0x1c000] ;  /* 0x01c00000cd0c783b */ /* 0x000e6e0000004200 */
[----:B------:R-:W-:Y:S01]  /*92e0*/  HMMA.16816.F32 R172, R4, R18, R64 ;  /* 0x0000001204ac723c */ /* 0x000fe20000001840 */
[----:B------:R-:W2:Y:S01]  /*92f0*/  LDSM.16.MT88.4 R16, [R206+0x1c000] ;  /* 0x01c00000ce10783b */ /* 0x000ea20000004200 */
        /* <DEDUP_REMOVED lines=21> */
[----:B------:R-:W-:Y:S02]  /*9450*/  FMUL.FTZ R81, R81, R29 ;  /* 0x0000001d51517220 */ /* 0x000fe40000410000 */
[-C--:B------:R-:W-:Y:S02]  /*9460*/  FMUL.FTZ R82, R82, R28.reuse ;  /* 0x0000001c52527220 */ /* 0x080fe40000410000 */
[----:B------:R-:W-:Y:S01]  /*9470*/  FMUL.FTZ R83, R83, R28 ;  /* 0x0000001c53537220 */ /* 0x000fe20000410000 */
[----:B------:R-:W-:Y:S01]  /*9480*/  HMMA.16816.F32 R136, R4, R20, R136 ;  /* 0x000000140488723c */ /* 0x000fe20000001888 */
[----:B------:R-:W-:Y:S01]  /*9490*/  MOV R63, R185 ;  /* 0x000000b9003f7202 */ /* 0x000fe20000000f00 */
[----:B------:R-:W-:Y:S01]  /*94a0*/  IMAD.MOV.U32 R61, RZ, RZ, R184 ;  /* 0x000000ffff3d7224 */ /* 0x000fe200078e00b8 */
[----:B------:R-:W-:Y:S01]  /*94b0*/  MOV R38, R186 ;  /* 0x000000ba00267202 */ /* 0x000fe20000000f00 */
[----:B------:R-:W-:-:S04]  /*94c0*/  IMAD.MOV.U32 R39, RZ, RZ, R187 ;  /* 0x000000ffff277224 */ /* 0x000fc800078e00bb */
[C---:B------:R-:W-:Y:S08]  /*94d0*/  HMMA.16816.F32 R20, R4.reuse, R22, R140 ;  /* 0x000000160414723c */ /* 0x040ff0000000188c */
[C---:B-1----:R-:W-:Y:S08]  /*94e0*/  HMMA.16816.F32 R184, R4.reuse, R12, R68 ;  /* 0x0000000c04b8723c */ /* 0x042ff00000001844 */
[C---:B------:R-:W-:Y:S01]  /*94f0*/  HMMA.16816.F32 R156, R4.reuse, R14, R72 ;  /* 0x0000000e049c723c */ /* 0x040fe20000001848 */
[----:B------:R-:W1:Y:S07]  /*9500*/  LDSM.16.MT88.4 R12, [R208+0x1c000] ;  /* 0x01c00000d00c783b */ /* 0x000e6e0000004200 */
[C---:B--2---:R-:W-:Y:S08]  /*9510*/  HMMA.16816.F32 R148, R4.reuse, R16, R76 ;  /* 0x000000100494723c */ /* 0x044ff0000000184c */
        /* <DEDUP_REMOVED lines=46> */
[----:B------:R-:W-:Y:S01]  /*9800*/  FFMA.FTZ R0, R35, c[0x0][0x23c], -R8 ;  /* 0x00008f0023007a23 */ /* 0x000fe20000010808 */
[----:B------:R-:W-:Y:S01]  /*9810*/  MOV R52, R3 ;  /* 0x0000000300347202 */ /* 0x000fe20000000f00 */
[----:B------:R-:W-:-:S02]  /*9820*/  IMAD.MOV.U32 R37, RZ, RZ, R31 ;  /* 0x000000ffff257224 */ /* 0x000fc400078e001f */
[-C--:B------:R-:W-:Y:S01]  /*9830*/  FMUL.FTZ R116, R116, R29.reuse ;  /* 0x0000001d74747220 */ /* 0x080fe20000410000 */
[----:B------:R3:W-:Y:S01]  /*9840*/  MUFU.EX2 R31, R0 ;  /* 0x00000000001f7308 */ /* 0x0007e20000000800 */
        /* <DEDUP_REMOVED lines=15> */
[----:B---3--:R-:W-:Y:S02]  /*9940*/  FFMA.FTZ R0, R33, c[0x0][0x23c], -R8 ;  /* 0x00008f0021007a23 */ /* 0x008fe40000010808 */
[----:B------:R-:W-:Y:S01]  /*9950*/  IMAD.WIDE.U32 R2, R24, -0x2daee0ad, RZ ;  /* 0xd2511f5318027825 */ /* 0x000fe200078e00ff */
[----:B------:R-:W-:-:S02]  /*9960*/  MOV R36, R170 ;  /* 0x000000aa00247202 */ /* 0x000fc40000000f00 */
[----:B------:R-:W-:Y:S01]  /*9970*/  MOV R66, R10 ;  /* 0x0000000a00427202 */ /* 0x000fe20000000f00 */
[----:B------:R3:W-:Y:S01]  /*9980*/  MUFU.EX2 R170, R0 ;  /* 0x0000000000aa7308 */ /* 0x0007e20000000800 */
[----:B------:R-:W-:Y:S01]  /*9990*/  LOP3.LUT R10, R2, 0xffff, RZ, 0xc0, !PT ;  /* 0x0000ffff020a7812 */ /* 0x000fe200078ec0ff */
[----:B-1----:R-:W-:Y:S01]  /*99a0*/  HMMA.16816.F32 R116, R4, R12, R116 ;  /* 0x0000000c0474723c */ /* 0x002fe20000001874 */
[----:B------:R-:W-:Y:S01]  /*99b0*/  IMAD.MOV.U32 R67, RZ, RZ, R11 ;  /* 0x000000ffff437224 */ /* 0x000fe200078e000b */
[----:B------:R-:W-:-:S05]  /*99c0*/  SHF.R.U32.HI R11, RZ, 0x18, R2 ;  /* 0x00000018ff0b7819 */ /* 0x000fca0000011602 */
[----:B------:R-:W-:Y:S01]  /*99d0*/  SHF.R.U32.HI R12, RZ, 0x10, R2 ;  /* 0x00000010ff0c7819 */ /* 0x000fe20000011602 */
[----:B------:R-:W-:Y:S01]  /*99e0*/  HMMA.16816.F32 R120, R4, R14, R120 ;  /* 0x0000000e0478723c */ /* 0x000fe20000001878 */
[----:B------:R-:W-:Y:S01]  /*99f0*/  LOP3.LUT R13, R2, 0xff, RZ, 0xc0, !PT ;  /* 0x000000ff020d7812 */ /* 0x000fe200078ec0ff */
[----:B------:R-:W-:Y:S01]  /*9a00*/  FFMA.FTZ R2, R34, c[0x0][0x23c], -R8 ;  /* 0x00008f0022027a23 */ /* 0x000fe20000010808 */
[----:B---3--:R-:W-:Y:S01]  /*9a10*/  LOP3.LUT R0, R3, UR17, R26, 0x96, !PT ;  /* 0x0000001103007c12 */ /* 0x008fe2000f8e961a */
[----:B------:R-:W-:-:S04]  /*9a20*/  FFMA.FTZ R3, R133, c[0x0][0x23c], -R8 ;  /* 0x00008f0085037a23 */ /* 0x000fc80000010808 */
[C---:B--2---:R-:W-:Y:S01]  /*9a30*/  HMMA.16816.F32 R124, R4.reuse, R16, R124 ;  /* 0x00000010047c723c */ /* 0x044fe2000000187c */
[----:B------:R1:W-:Y:S07]  /*9a40*/  MUFU.EX2 R81, R3 ;  /* 0x0000000300517308 */ /* 0x0003ee0000000800 */
[----:B------:R-:W-:Y:S01]  /*9a50*/  HMMA.16816.F32 R128, R4, R18, R128 ;  /* 0x000000120480723c */ /* 0x000fe20000001880 */
[----:B------:R-:W-:-:S06]  /*9a60*/  SHF.R.U32.HI R10, RZ, 0x8, R10 ;  /* 0x00000008ff0a7819 */ /* 0x000fcc000001160a */
[----:B------:R-:W-:Y:S01]  /*9a70*/  FFMA.FTZ R4, R135, c[0x0][0x23c], -R9 ;  /* 0x00008f0087047a23 */ /* 0x000fe20000010809 */
[----:B------:R2:W-:Y:S01]  /*9a80*/  MUFU.EX2 R87, R2 ;  /* 0x0000000200577308 */ /* 0x0005e20000000800 */
[----:B-1----:R-:W-:-:S07]  /*9a90*/  LOP3.LUT R3, R12, 0xff, RZ, 0xc0, !PT ;  /* 0x000000ff0c037812 */ /* 0x002fce00078ec0ff */
[----:B------:R-:W1:Y:S01]  /*9aa0*/  MUFU.EX2 R60, R4 ;  /* 0x00000004003c7308 */ /* 0x000e620000000800 */
[----:B------:R-:W-:Y:S01]  /*9ab0*/  PRMT R16, R3, 0x5410, R11 ;  /* 0x0000541003107816 */ /* 0x000fe2000000000b */
[----:B------:R-:W-:Y:S01]  /*9ac0*/  FFMA.FTZ R3, R168, c[0x0][0x23c], -R9 ;  /* 0x00008f00a8037a23 */ /* 0x000fe20000010809 */
[----:B------:R-:W-:Y:S02]  /*9ad0*/  PRMT R17, R13, 0x5410, R10 ;  /* 0x000054100d117816 */ /* 0x000fe4000000000a */
[----:B--2---:R-:W-:-:S03]  /*9ae0*/  LOP3.LUT R2, R0, 0xffff, RZ, 0xc0, !PT ;  /* 0x0000ffff00027812 */ /* 0x004fc600078ec0ff */
[----:B------:R2:W-:Y:S01]  /*9af0*/  MUFU.EX2 R86, R3 ;  /* 0x0000000300567308 */ /* 0x0005e20000000800 */
[----:B------:R-:W-:Y:S01]  /*9b00*/  FFMA.FTZ R11, R134, c[0x0][0x23c], -R9 ;  /* 0x00008f00860b7a23 */ /* 0x000fe20000010809 */
[----:B------:R-:W3:Y:S01]  /*9b10*/  LDSM.16.MT88.4 R12, [R205+0x18800] ;  /* 0x01880000cd0c783b */ /* 0x000ee20000004200 */
[----:B------:R-:W-:Y:S02]  /*9b20*/  SHF.R.U32.HI R10, RZ, 0x8, R2 ;  /* 0x00000008ff0a7819 */ /* 0x000fe40000011602 */
[----:B------:R-:W-:-:S04]  /*9b30*/  LOP3.LUT R2, R0, 0xff, RZ, 0xc0, !PT ;  /* 0x000000ff00027812 */ /* 0x000fc800078ec0ff */
[----:B------:R-:W-:Y:S02]  /*9b40*/  PRMT R10, R2, 0x5410, R10 ;  /* 0x00005410020a7816 */ /* 0x000fe4000000000a */
[--C-:B------:R-:W-:Y:S02]  /*9b50*/  SHF.R.U32.HI R2, RZ, 0x18, R0.reuse ;  /* 0x00000018ff027819 */ /* 0x100fe40000011600 */
[----:B--2---:R-:W-:-:S04]  /*9b60*/  SHF.R.U32.HI R3, RZ, 0x10, R0 ;  /* 0x00000010ff037819 */ /* 0x004fc80000011600 */
[----:B------:R-:W-:Y:S01]  /*9b70*/  LOP3.LUT R0, R3, 0xff, RZ, 0xc0, !PT ;  /* 0x000000ff03007812 */ /* 0x000fe200078ec0ff */
[----:B------:R-:W-:Y:S01]  /*9b80*/  FFMA.FTZ R3, R169, c[0x0][0x23c], -R9 ;  /* 0x00008f00a9037a23 */ /* 0x000fe20000010809 */
[----:B-1----:R-:W-:Y:S02]  /*9b90*/  MOV R169, R60 ;  /* 0x0000003c00a97202 */ /* 0x002fe40000000f00 */
[----:B------:R-:W1:Y:S01]  /*9ba0*/  LDC.U8 R60, c[0x0][0x2d8] ;  /* 0x0000b600ff3c7b82 */ /* 0x000e620000000000 */
[----:B------:R-:W2:Y:S01]  /*9bb0*/  MUFU.EX2 R80, R11 ;  /* 0x0000000b00507308 */ /* 0x000ea20000000800 */
[----:B------:R-:W-:Y:S02]  /*9bc0*/  PRMT R5, R0, 0x5410, R2 ;  /* 0x0000541000057816 */ /* 0x000fe40000000002 */
[----:B------:R-:W-:-:S05]  /*9bd0*/  F2FP.PACK_AB R2, R87, R81 ;  /* 0x000000515702723e */ /* 0x000fca00000000ff */
[----:B------:R-:W4:Y:S01]  /*9be0*/  MUFU.EX2 R3, R3 ;  /* 0x0000000300037308 */ /* 0x000f220000000800 */
[----:B-1----:R-:W-:-:S05]  /*9bf0*/  PRMT R60, R60, 0x7054, R60 ;  /* 0x000070543c3c7816 */ /* 0x002fca000000003c */
[----:B------:R-:W-:-:S05]  /*9c00*/  HSET2.LE.AND R0, R17, R60, PT ;  /* 0x0000003c11007233 */ /* 0x000fca0003803000 */
[----:B------:R-:W-:Y:S01]  /*9c10*/  LOP3.LUT R6, R0, R2, RZ, 0xc0, !PT ;  /* 0x0000000200067212 */ /* 0x000fe200078ec0ff */
[--C-:B------:R-:W-:Y:S01]  /*9c20*/  HSET2.LE.AND R0, R16, R60.reuse, PT ;  /* 0x0000003c10007233 */ /* 0x100fe20003803000 */
[----:B--2---:R-:W-:Y:S01]  /*9c30*/  F2FP.PACK_AB R2, R169, R80 ;  /* 0x00000050a902723e */ /* 0x004fe200000000ff */
[----:B------:R-:W-:Y:S01]  /*9c40*/  IMAD.MOV.U32 R71, RZ, RZ, R61 ;  /* 0x000000ffff477224 */ /* 0x000fe200078e003d */
[----:B------:R-:W-:Y:S01]  /*9c50*/  MOV R73, R54 ;  /* 0x0000003600497202 */ /* 0x000fe20000000f00 */
[----:B------:R-:W-:Y:S01]  /*9c60*/  IMAD.MOV.U32 R72, RZ, RZ, R53 ;  /* 0x000000ffff487224 */ /* 0x000fe200078e0035 */
[----:B------:R-:W-:Y:S01]  /*9c70*/  LOP3.LUT R7, R0, R2, RZ, 0xc0, !PT ;  /* 0x0000000200077212 */ /* 0x000fe200078ec0ff */
[--C-:B------:R-:W-:Y:S01]  /*9c80*/  HSET2.LE.AND R0, R10, R60.reuse, PT ;  /* 0x0000003c0a007233 */ /* 0x100fe20003803000 */
[----:B------:R-:W-:Y:S01]  /*9c90*/  F2FP.PACK_AB R2, R170, R31 ;  /* 0x0000001faa02723e */ /* 0x000fe200000000ff */
[----:B------:R-:W-:Y:S01]  /*9ca0*/  IMAD.MOV.U32 R62, RZ, RZ, R32 ;  /* 0x000000ffff3e7224 */ /* 0x000fe200078e0020 */
[----:B------:R-:W-:Y:S01]  /*9cb0*/  MOV R61, R52 ;  /* 0x00000034003d7202 */ /* 0x000fe20000000f00 */
[----:B------:R-:W-:Y:S01]  /*9cc0*/  IMAD.MOV.U32 R54, RZ, RZ, R41 ;  /* 0x000000ffff367224 */ /* 0x000fe200078e0029 */
[----:B------:R-:W-:Y:S01]  /*9cd0*/  LOP3.LUT R4, R0, R2, RZ, 0xc0, !PT ;  /* 0x0000000200047212 */ /* 0x000fe200078ec0ff */
[----:B------:R-:W-:Y:S01]  /*9ce0*/  HSET2.LE.AND R0, R5, R60, PT ;  /* 0x0000003c05007233 */ /* 0x000fe20003803000 */
[----:B----4-:R-:W-:Y:S01]  /*9cf0*/  F2FP.PACK_AB R2, R3, R86 ;  /* 0x000000560302723e */ /* 0x010fe200000000ff */
[----:B------:R-:W-:Y:S01]  /*9d00*/  IMAD.MOV.U32 R53, RZ, RZ, R43 ;  /* 0x000000ffff357224 */ /* 0x000fe200078e002b */
[----:B------:R-:W1:Y:S02]  /*9d10*/  LDSM.16.MT88.4 R32, [R206+0x18800] ;  /* 0x01880000ce20783b */ /* 0x000e640000004200 */
[----:B------:R-:W-:-:S02]  /*9d20*/  LOP3.LUT R5, R0, R2, RZ, 0xc0, !PT ;  /* 0x0000000200057212 */ /* 0x000fc400078ec0ff */
[----:B------:R-:W-:Y:S01]  /*9d30*/  MOV R60, R40 ;  /* 0x00000028003c7202 */ /* 0x000fe20000000f00 */
[----:B------:R-:W-:Y:S01]  /*9d40*/  LDSM.16.MT88.4 R16, [R205+0x1a800] ;  /* 0x01a80000cd10783b */ /* 0x000fe20000004200 */
[----:B------:R-:W-:-:S03]  /*9d50*/  MOV R52, R42 ;  /* 0x0000002a00347202 */ /* 0x000fc60000000f00 */
[C---:B---3--:R-:W-:Y:S01]  /*9d60*/  HMMA.16816.F32 R40, R4.reuse, R14, R20 ;  /* 0x0000000e0428723c */ /* 0x048fe20000001814 */
[----:B------:R-:W2:Y:S07]  /*9d70*/  LDSM.16.MT88.4 R20, [R207+0x18800] ;  /* 0x01880000cf14783b */ /* 0x000eae0000004200 */
[----:B------:R-:W-:Y:S01]  /*9d80*/  HMMA.16816.F32 R136, R4, R12, R136 ;  /* 0x0000000c0488723c */ /* 0x000fe20000001888 */
[----:B------:R-:W3:Y:S01]  /*9d90*/  LDSM.16.MT88.4 R12, [R206+0x1a800] ;  /* 0x01a80000ce0c783b */ /* 0x000ee20000004200 */
[----:B------:R-:W-:Y:S01]  /*9da0*/  IMAD.MOV.U32 R70, RZ, RZ, R51 ;  /* 0x000000ffff467224 */ /* 0x000fe200078e0033 */
[----:B------:R-:W-:-:S02]  /*9db0*/  MOV R51, R25 ;  /* 0x0000001900337202 */ /* 0x000fc40000000f00 */
        /* <DEDUP_REMOVED lines=19> */
[----:B------:R-:W-:Y:S01]  /*9ef0*/  MOV R83, R53 ;  /* 0x0000003500537202 */ /* 0x000fe20000000f00 */
[----:B------:R-:W-:Y:S01]  /*9f00*/  IMAD.MOV.U32 R76, RZ, RZ, R55 ;  /* 0x000000ffff4c7224 */ /* 0x000fe200078e0037 */
[----:B------:R-:W-:Y:S01]  /*9f10*/  MOV R168, R69 ;  /* 0x0000004500a87202 */ /* 0x000fe20000000f00 */
[----:B------:R-:W-:-:S02]  /*9f20*/  IMAD.MOV.U32 R135, RZ, RZ, R74 ;  /* 0x000000ffff877224 */ /* 0x000fc400078e004a */
        /* <DEDUP_REMOVED lines=15> */
[----:B------:R-:W1:Y:S01]  /*a020*/  LDSM.16.MT88.4 R36, [R208+0x1a800] ;  /* 0x01a80000d024783b */ /* 0x000e620000004200 */
[----:B------:R-:W-:Y:S01]  /*a030*/  HMMA.16816.F32 R60, R4, R16, R200 ;  /* 0x00000010043c723c */ /* 0x000fe200000018c8 */
[----:B------:R-:W-:Y:S01]  /*a040*/  MOV R11, R75 ;  /* 0x0000004b000b7202 */ /* 0x000fe20000000f00 */
[----:B------:R-:W-:Y:S01]  /*a050*/  IMAD.MOV.U32 R236, RZ, RZ, R168 ;  /* 0x000000ffffec7224 */ /* 0x000fe200078e00a8 */
[----:B------:R-:W-:-:S04]  /*a060*/  MOV R168, R79 ;  /* 0x0000004f00a87202 */ /* 0x000fc80000000f00 */
[----:B------:R-:W-:Y:S01]  /*a070*/  IMAD.MOV.U32 R203, RZ, RZ, R71 ;  /* 0x000000ffffcb7224 */ /* 0x000fe200078e0047 */
[----:B---3--:R-:W-:Y:S01]  /*a080*/  HMMA.16816.F32 R72, R4, R12, R188 ;  /* 0x0000000c0448723c */ /* 0x008fe200000018bc */
[----:B------:R-:W-:Y:S01]  /*a090*/  MOV R201, R134 ;  /* 0x0000008600c97202 */ /* 0x000fe20000000f00 */
[----:B------:R-:W-:-:S06]  /*a0a0*/  IMAD.MOV.U32 R134, RZ, RZ, R78 ;  /* 0x000000ffff867224 */ /* 0x000fcc00078e004e */
[C---:B------:R-:W-:Y:S01]  /*a0b0*/  HMMA.16816.F32 R68, R4.reuse, R18, R196 ;  /* 0x000000120444723c */ /* 0x040fe200000018c4 */
[----:B------:R-:W-:Y:S01]  /*a0c0*/  IMAD.MOV.U32 R190, RZ, RZ, R76 ;  /* 0x000000ffffbe7224 */ /* 0x000fe200078e004c */
[----:B------:R-:W-:Y:S01]  /*a0d0*/  MOV R84, R64 ;  /* 0x0000004000547202 */ /* 0x000fe20000000f00 */
[----:B------:R-:W-:Y:S04]  /*a0e0*/  LDSM.16.MT88.4 R16, [R206+0x1c800] ;  /* 0x01c80000ce10783b */ /* 0x000fe80000004200 */
[----:B------:R-:W-:Y:S02]  /*a0f0*/  MOV R199, R135 ;  /* 0x0000008700c77202 */ /* 0x000fe40000000f00 */
[----:B------:R-:W-:Y:S02]  /*a100*/  MOV R135, R77 ;  /* 0x0000004d00877202 */ /* 0x000fe40000000f00 */
[----:B------:R-:W-:Y:S01]  /*a110*/  HMMA.16816.F32 R76, R4, R14, R176 ;  /* 0x0000000e044c723c */ /* 0x000fe200000018b0 */
[----:B------:R-:W2:Y:S01]  /*a120*/  LDSM.16.MT88.4 R12, [R208+0x1c800] ;  /* 0x01c80000d00c783b */ /* 0x000ea20000004200 */
[----:B------:R-:W-:-:S06]  /*a130*/  IMAD.MOV.U32 R64, RZ, RZ, R51 ;  /* 0x000000ffff407224 */ /* 0x000fcc00078e0033 */
[C---:B----4-:R-:W-:Y:S08]  /*a140*/  HMMA.16816.F32 R152, R4.reuse, R24, R152 ;  /* 0x000000180498723c */ /* 0x050ff00000001898 */
[----:B------:R-:W-:Y:S01]  /*a150*/  HMMA.16816.F32 R48, R4, R26, R240 ;  /* 0x0000001a0430723c */ /* 0x000fe200000018f0 */
[----:B------:R-:W3:Y:S01]  /*a160*/  LDSM.16.MT88.4 R24, [R207+0x1a800] ;  /* 0x01a80000cf18783b */ /* 0x000ee20000004200 */
[----:B------:R-:W-:Y:S01]  /*a170*/  MOV R191, R2 ;  /* 0x0000000200bf7202 */ /* 0x000fe20000000f00 */
[----:B------:R-:W-:Y:S01]  /*a180*/  IMAD.MOV.U32 R198, RZ, RZ, R10 ;  /* 0x000000ffffc67224 */ /* 0x000fe200078e000a */
[----:B------:R-:W-:Y:S01]  /*a190*/  MOV R2, R81 ;  /* 0x0000005100027202 */ /* 0x000fe20000000f00 */
[----:B------:R-:W-:-:S03]  /*a1a0*/  IMAD.MOV.U32 R200, RZ, RZ, R11 ;  /* 0x000000ffffc87224 */ /* 0x000fc600078e000b */
[----:B------:R-:W-:Y:S01]  /*a1b0*/  HMMA.16816.F32 R144, R4, R32, R144 ;  /* 0x000000200490723c */ /* 0x000fe20000001890 */
[----:B------:R-:W4:Y:S01]  /*a1c0*/  LDSM.16.MT88.4 R32, [R207+0x1c800] ;  /* 0x01c80000cf20783b */ /* 0x000f220000004200 */
[----:B------:R-:W-:Y:S01]  /*a1d0*/  IMAD.MOV.U32 R0, RZ, RZ, R80 ;  /* 0x000000ffff007224 */ /* 0x000fe200078e0050 */
[----:B------:R-:W-:Y:S01]  /*a1e0*/  MOV R11, R83 ;  /* 0x00000053000b7202 */ /* 0x000fe20000000f00 */
[----:B------:R-:W-:-:S04]  /*a1f0*/  IMAD.MOV.U32 R10, RZ, RZ, R82 ;  /* 0x000000ffff0a7224 */ /* 0x000fc800078e0052 */
[----:B-1----:R-:W-:Y:S01]  /*a200*/  HMMA.16816.F32 R80, R4, R36, R164 ;  /* 0x000000240450723c */ /* 0x002fe200000018a4 */
[----:B------:R-:W-:Y:S01]  /*a210*/  MOV R240, R133 ;  /* 0x0000008500f07202 */ /* 0x000fe20000000f00 */
[----:B------:R-:W-:Y:S01]  /*a220*/  IMAD.MOV.U32 R133, RZ, RZ, R64 ;  /* 0x000000ffff857224 */ /* 0x000fe200078e0040 */
[----:B------:R-:W-:Y:S01]  /*a230*/  MOV R189, R65 ;  /* 0x0000004100bd7202 */ /* 0x000fe20000000f00 */
[----:B------:R-:W-:-:S04]  /*a240*/  IMAD.MOV.U32 R188, RZ, RZ, R66 ;  /* 0x000000ffffbc7224 */ /* 0x000fc800078e0042 */
[----:B------:R-:W-:Y:S01]  /*a250*/  HMMA.16816.F32 R160, R4, R20, R160 ;  /* 0x0000001404a0723c */ /* 0x000fe200000018a0 */
[----:B------:R-:W1:Y:S01]  /*a260*/  LDSM.16.MT88.4 R20, [R205+0x1c800] ;  /* 0x01c80000cd14783b */ /* 0x000e620000004200 */
[----:B------:R-:W-:-:S06]  /*a270*/  MOV R202, R67 ;  /* 0x0000004300ca7202 */ /* 0x000fcc0000000f00 */
[C---:B--2---:R-:W-:Y:S08]  /*a280*/  HMMA.16816.F32 R164, R4.reuse, R12, R56 ;  /* 0x0000000c04a4723c */ /* 0x044ff00000001838 */
[C---:B------:R-:W-:Y:S01]  /*a290*/  HMMA.16816.F32 R56, R4.reuse, R14, R88 ;  /* 0x0000000e0438723c */ /* 0x040fe20000001858 */
[----:B------:R-:W2:Y:S07]  /*a2a0*/  LDSM.16.MT88.4 R12, [R205+0x1e800] ;  /* 0x01e80000cd0c783b */ /* 0x000eae0000004200 */
[C---:B---3--:R-:W-:Y:S08]  /*a2b0*/  HMMA.16816.F32 R64, R4.reuse, R24, R180 ;  /* 0x000000180440723c */ /* 0x048ff000000018b4 */
[C---:B------:R-:W-:Y:S08]  /*a2c0*/  HMMA.16816.F32 R180, R4.reuse, R16, R148 ;  /* 0x0000001004b4723c */ /* 0x040ff00000001894 */
        /* <DEDUP_REMOVED lines=15> */
[----:B------:R-:W-:Y:S01]  /*a3c0*/  UIADD3 UR4, UR4, 0x1, URZ ;  /* 0x0000000104047890 */ /* 0x000fe2000fffe03f */
[----:B------:R-:W-:Y:S01]  /*a3d0*/  IMAD.MOV.U32 R241, RZ, RZ, R84 ;  /* 0x000000fffff17224 */ /* 0x000fe200078e0054 */
[----:B------:R-:W-:Y:S01]  /*a3e0*/  MOV R37, R236 ;  /* 0x000000ec00257202 */ /* 0x000fe20000000f00 */
[----:B------:R-:W-:Y:S01]  /*a3f0*/  IMAD.MOV.U32 R236, RZ, RZ, R240 ;  /* 0x000000ffffec7224 */ /* 0x000fe200078e00f0 */
[----:B------:R-:W-:-:S02]  /*a400*/  MOV R240, R244 ;  /* 0x000000f400f07202 */ /* 0x000fc40000000f00 */
[----:B------:R-:W-:Y:S02]  /*a410*/  MOV R244, R0 ;  /* 0x0000000000f47202 */ /* 0x000fe40000000f00 */
[----:B------:R-:W-:Y:S02]  /*a420*/  MOV R196, R199 ;  /* 0x000000c700c47202 */ /* 0x000fe40000000f00 */
[----:B------:R-:W-:Y:S02]  /*a430*/  MOV R0, UR4 ;  /* 0x0000000400007c02 */ /* 0x000fe40008000f00 */
[----:B------:R-:W-:Y:S01]  /*a440*/  MOV R199, R241 ;  /* 0x000000f100c77202 */ /* 0x000fe20000000f00 */
[----:B------:R-:W-:Y:S01]  /*a450*/  IMAD.MOV.U32 R3, RZ, RZ, R168 ;  /* 0x000000ffff037224 */ /* 0x000fe200078e00a8 */
[----:B------:R-:W-:Y:S02]  /*a460*/  MOV R241, R2 ;  /* 0x0000000200f17202 */ /* 0x000fe40000000f00 */
[----:B------:R-:W-:-:S02]  /*a470*/  MOV R2, R135 ;  /* 0x0000008700027202 */ /* 0x000fc40000000f00 */
[----:B------:R-:W-:Y:S01]  /*a480*/  LOP3.LUT R0, R245, UR27, R0, 0x96, !PT ;  /* 0x0000001bf5007c12 */ /* 0x000fe2000f8e9600 */
[----:B----4-:R-:W-:Y:S02]  /*a490*/  HMMA.16816.F32 R148, R4, R32, R92 ;  /* 0x000000200494723c */ /* 0x010fe4000000185c */
[----:B------:R-:W-:Y:S01]  /*a4a0*/  IMAD.MOV.U32 R36, RZ, RZ, R2 ;  /* 0x000000ffff247224 */ /* 0x000fe200078e0002 */
[----:B------:R-:W-:-:S04]  /*a4b0*/  MOV R24, R134 ;  /* 0x0000008600187202 */ /* 0x000fc80000000f00 */
[----:B------:R-:W-:Y:S01]  /*a4c0*/  MOV R92, R3 ;  /* 0x00000003005c7202 */ /* 0x000fe20000000f00 */
[----:B------:R-:W-:Y:S01]  /*a4d0*/  IMAD.WIDE.U32 R2, R0, -0x326172a9, RZ ;  /* 0xcd9e8d5700027825 */ /* 0x000fe200078e00ff */
[----:B------:R-:W-:Y:S02]  /*a4e0*/  MOV R169, R133 ;  /* 0x0000008500a97202 */ /* 0x000fe40000000f00 */
[----:B------:R-:W-:Y:S01]  /*a4f0*/  MOV R168, R132 ;  /* 0x0000008400a87202 */ /* 0x000fe20000000f00 */
[----:B-1----:R-:W-:Y:S01]  /*a500*/  HMMA.16816.F32 R184, R4, R20, R184 ;  /* 0x0000001404b8723c */ /* 0x002fe200000018b8 */
[----:B------:R-:W-:Y:S02]  /*a510*/  LOP3.LUT R0, R3, UR16, R30, 0x96, !PT ;  /* 0x0000001003007c12 */ /* 0x000fe4000f8e961e */
[----:B------:R-:W-:-:S05]  /*a520*/  LOP3.LUT R3, R247, UR14, R2, 0x96, !PT ;  /* 0x0000000ef7037c12 */ /* 0x000fca000f8e9602 */
[----:B------:R-:W-:Y:S01]  /*a530*/  HMMA.16816.F32 R132, R4, R26, R172 ;  /* 0x0000001a0484723c */ /* 0x000fe200000018ac */
[----:B------:R-:W-:Y:S01]  /*a540*/  MOV R33, R169 ;  /* 0x000000a900217202 */ /* 0x000fe20000000f00 */
[----:B------:R-:W-:Y:S01]  /*a550*/  IMAD.MOV.U32 R93, RZ, RZ, R168 ;  /* 0x000000ffff5d7224 */ /* 0x000fe200078e00a8 */
[----:B------:R-:W-:-:S05]  /*a560*/  MOV R94, R171 ;  /* 0x000000ab005e7202 */ /* 0x000fca0000000f00 */
[----:B------:R-:W-:Y:S01]  /*a570*/  HMMA.16816.F32 R156, R4, R22, R156 ;  /* 0x00000016049c723c */ /* 0x000fe2000000189c */
[----:B------:R-:W1:Y:S01]  /*a580*/  LDSM.16.MT88.4 R20, [R208+0x1e800] ;  /* 0x01e80000d014783b */ /* 0x000e620000004200 */
[----:B------:R-:W-:Y:S01]  /*a590*/  MOV R95, R170 ;  /* 0x000000aa005f7202 */ /* 0x000fe20000000f00 */
[----:B------:R-:W-:-:S05]  /*a5a0*/  IMAD.MOV.U32 R27, RZ, RZ, R188 ;  /* 0x000000ffff1b7224 */ /* 0x000fca00078e00bc */
[----:B--2---:R-:W-:Y:S01]  /*a5b0*/  HMMA.16816.F32 R172, R4, R12, R100 ;  /* 0x0000000c04ac723c */ /* 0x004fe20000001864 */
[----:B------:R-:W-:-:S07]  /*a5c0*/  IMAD.MOV.U32 R26, RZ, RZ, R191 ;  /* 0x000000ffff1a7224 */ /* 0x000fce00078e00bf */
[----:B------:R-:W-:Y:S01]  /*a5d0*/  HMMA.16816.F32 R176, R4, R14, R104 ;  /* 0x0000000e04b0723c */ /* 0x000fe20000001868 */
[----:B------:R-:W2:Y:S01]  /*a5e0*/  LDSM.16.MT88.4 R12, [R207+0x1e800] ;  /* 0x01e80000cf0c783b */ /* 0x000ea20000004200 */
[----:B------:R-:W-:-:S06]  /*a5f0*/  MOV R91, R196 ;  /* 0x000000c4005b7202 */ /* 0x000fcc0000000f00 */
[----:B------:R-:W-:Y:S01]  /*a600*/  HMMA.16816.F32 R84, R4, R38, R192 ;  /* 0x000000260454723c */ /* 0x000fe200000018c0 */
[----:B------:R-:W-:-:S06]  /*a610*/  MOV R90, R197 ;  /* 0x000000c5005a7202 */ /* 0x000fcc0000000f00 */
[----:B------:R-:W-:Y:S01]  /*a620*/  MOV R39, R189 ;  /* 0x000000bd00277202 */ /* 0x000fe20000000f00 */
[----:B------:R-:W-:Y:S01]  /*a630*/  HMMA.16816.F32 R168, R4, R34, R96 ;  /* 0x0000002204a8723c */ /* 0x000fe20000001860 */
[----:B------:R-:W-:-:S06]  /*a640*/  MOV R38, R190 ;  /* 0x000000be00267202 */ /* 0x000fcc0000000f00 */
[----:B------:R-:W-:Y:S01]  /*a650*/  IMAD.MOV.U32 R98, RZ, RZ, R10 ;  /* 0x000000ffff627224 */ /* 0x000fe200078e000a */
[----:B------:R-:W-:Y:S01]  /*a660*/  MOV R99, R11 ;  /* 0x0000000b00637202 */ /* 0x000fe20000000f00 */
[----:B---3--:R-:W-:Y:S01]  /*a670*/  HMMA.16816.F32 R188, R4, R16, R108 ;  /* 0x0000001004bc723c */ /* 0x008fe2000000186c */
[----:B------:R-:W-:-:S06]  /*a680*/  IMAD.WIDE.U32 R10, R0, -0x2daee0ad, RZ ;  /* 0xd2511f53000a7825 */ /* 0x000fcc00078e00ff */
[----:B------:R-:W-:Y:S01]  /*a690*/  IMAD.WIDE.U32 R16, R3, -0x2daee0ad, RZ ;  /* 0xd2511f5303107825 */ /* 0x000fe200078e00ff */
[----:B------:R-:W-:Y:S02]  /*a6a0*/  LOP3.LUT R2, R11, UR13, R98, 0x96, !PT ;  /* 0x0000000d0b027c12 */ /* 0x000fe4000f8e9662 */
[----:B------:R-:W-:Y:S02]  /*a6b0*/  MOV R35, R90 ;  /* 0x0000005a00237202 */ /* 0x000fe40000000f00 */
[----:B------:R-:W-:Y:S01]  /*a6c0*/  LOP3.LUT R0, R17, UR11, R10, 0x96, !PT ;  /* 0x0000000b11007c12 */ /* 0x000fe2000f8e960a */
[----:B------:R-:W-:Y:S01]  /*a6d0*/  IMAD.MOV.U32 R90, RZ, RZ, R91 ;  /* 0x000000ffff5a7224 */ /* 0x000fe200078e005b */
[----:B------:R-:W-:Y:S01]  /*a6e0*/  MOV R91, R26 ;  /* 0x0000001a005b7202 */ /* 0x000fe20000000f00 */
[----:B------:R-:W-:Y:S01]  /*a6f0*/  IMAD.WIDE.U32 R10, R2, -0x326172a9, RZ ;  /* 0xcd9e8d57020a7825 */ /* 0x000fe200078e00ff */
[----:B------:R-:W-:-:S03]  /*a700*/  MOV R34, R27 ;  /* 0x0000001b00227202 */ /* 0x000fc60000000f00 */
[----:B------:R-:W-:Y:S01]  /*a710*/  IMAD.WIDE.U32 R26, R0, -0x326172a9, RZ ;  /* 0xcd9e8d57001a7825 */ /* 0x000fe200078e00ff */
[----:B------:R-:W-:-:S04]  /*a720*/  LOP3.LUT R2, R11, UR12, R246, 0x96, !PT ;  /* 0x0000000c0b027c12 */ /* 0x000fc8000f8e96f6 */
[----:B------:R-:W-:Y:S02]  /*a730*/  LOP3.LUT R10, R27, UR10, R10, 0x96, !PT ;  /* 0x0000000a1b0a7c12 */ /* 0x000fe4000f8e960a */
[----:B------:R-:W-:Y:S01]  /*a740*/  MOV R99, R94 ;  /* 0x0000005e00637202 */ /* 0x000fe20000000f00 */
[----:B------:R-:W-:Y:S01]  /*a750*/  IMAD.WIDE.U32 R2, R2, -0x2daee0ad, RZ ;  /* 0xd2511f5302027825 */ /* 0x000fe200078e00ff */
[----:B------:R-:W-:-:S03]  /*a760*/  MOV R94, R31 ;  /* 0x0000001f005e7202 */ /* 0x000fc60000000f00 */
[----:B------:R-:W-:Y:S02]  /*a770*/  FFMA.FTZ R0, R252, c[0x0][0x23c], -R8 ;  /* 0x00008f00fc007a23 */ /* 0x000fe40000010808 */
[----:B------:R-:W-:Y:S01]  /*a780*/  IMAD.WIDE.U32 R30, R10, -0x2daee0ad, RZ ;  /* 0xd2511f530a1e7825 */ /* 0x000fe200078e00ff */
[----:B------:R-:W-:Y:S02]  /*a790*/  MOV R88, R199 ;  /* 0x000000c700587202 */ /* 0x000fe40000000f00 */
[----:B------:R-:W-:Y:S02]  /*a7a0*/  MOV R98, R95 ;  /* 0x0000005f00627202 */ /* 0x000fe40000000f00 */
[----:B------:R-:W-:Y:S02]  /*a7b0*/  MOV R95, R239 ;  /* 0x000000ef005f7202 */ /* 0x000fe40000000f00 */
[----:B------:R3:W-:Y:S01]  /*a7c0*/  MUFU.EX2 R239, R0 ;  /* 0x0000000000ef7308 */ /* 0x0007e20000000800 */
[----:B------:R-:W-:-:S02]  /*a7d0*/  LOP3.LUT R10, R3, UR9, R16, 0x96, !PT ;  /* 0x00000009030a7c12 */ /* 0x000fc4000f8e9610 */
[----:B------:R-:W-:Y:S01]  /*a7e0*/  LOP3.LUT R2, R31, UR7, R2, 0x96, !PT ;  /* 0x000000071f027c12 */ /* 0x000fe2000f8e9602 */
[----:B------:R-:W-:Y:S02]  /*a7f0*/  IMAD.MOV.U32 R89, RZ, RZ, R198 ;  /* 0x000000ffff597224 */ /* 0x000fe400078e00c6 */
[----:B------:R-:W-:Y:S01]  /*a800*/  IMAD.MOV.U32 R97, RZ, RZ, R88 ;  /* 0x000000ffff617224 */ /* 0x000fe200078e0058 */
[----:B------:R-:W-:Y:S01]  /*a810*/  MOV R103, R25 ;  /* 0x0000001900677202 */ /* 0x000fe20000000f00 */
[----:B------:R-:W-:Y:S02]  /*a820*/  IMAD.MOV.U32 R32, RZ, RZ, R93 ;  /* 0x000000ffff207224 */ /* 0x000fe400078e005d */
[----:B------:R-:W-:Y:S02]  /*a830*/  IMAD.MOV.U32 R88, RZ, RZ, R238 ;  /* 0x000000ffff587224 */ /* 0x000fe400078e00ee */
[----:B------:R-:W-:Y:S02]  /*a840*/  IMAD.MOV.U32 R93, RZ, RZ, R24 ;  /* 0x000000ffff5d7224 */ /* 0x000fe400078e0018 */
[----:B---3--:R-:W-:-:S02]  /*a850*/  FFMA.FTZ R0, R250, c[0x0][0x23c], -R8 ;  /* 0x00008f00fa007a23 */ /* 0x008fc40000010808 */
[----:B------:R-:W-:Y:S02]  /*a860*/  IMAD.WIDE.U32 R2, R2, -0x326172a9, RZ ;  /* 0xcd9e8d5702027825 */ /* 0x000fe400078e00ff */
[----:B------:R3:W4:Y:S02]  /*a870*/  MUFU.EX2 R238, R0 ;  /* 0x0000000000ee7308 */ /* 0x0007240000000800 */
[----:B------:R-:W-:Y:S01]  /*a880*/  IMAD.WIDE.U32 R24, R10, -0x326172a9, RZ ;  /* 0xcd9e8d570a187825 */ /* 0x000fe200078e00ff */
[----:B------:R-:W-:Y:S01]  /*a890*/  MOV R96, R89 ;  /* 0x0000005900607202 */ /* 0x000fe20000000f00 */
[----:B------:R-:W-:Y:S01]  /*a8a0*/  HMMA.16816.F32 R196, R4, R18, R112 ;  /* 0x0000001204c4723c */ /* 0x000fe20000001870 */
[----:B------:R-:W-:-:S07]  /*a8b0*/  MOV R89, R237 ;  /* 0x000000ed00597202 */ /* 0x000fce0000000f00 */
[----:B-1----:R-:W-:Y:S01]  /*a8c0*/  HMMA.16816.F32 R120, R4, R22, R120 ;  /* 0x000000160478723c */ /* 0x002fe20000001878 */
[----:B---3--:R-:W-:-:S07]  /*a8d0*/  FFMA.FTZ R0, R251, c[0x0][0x23c], -R8 ;  /* 0x00008f00fb007a23 */ /* 0x008fce0000010808 */
[C---:B------:R-:W-:Y:S01]  /*a8e0*/  HMMA.16816.F32 R192, R4.reuse, R20, R116 ;  /* 0x0000001404c0723c */ /* 0x040fe20000001874 */
[----:B------:R1:W-:Y:S07]  /*a8f0*/  MUFU.EX2 R237, R0 ;  /* 0x0000000000ed7308 */ /* 0x0003ee0000000800 */
[C---:B--2---:R-:W-:Y:S08]  /*a900*/  HMMA.16816.F32 R124, R4.reuse, R12, R124 ;  /* 0x0000000c047c723c */ /* 0x044ff0000000187c */
[----:B------:R-:W-:Y:S01]  /*a910*/  HMMA.16816.F32 R128, R4, R14, R128 ;  /* 0x0000000e0480723c */ /* 0x000fe20000001880 */
[----:B-1----:R-:W-:Y:S01]  /*a920*/  LOP3.LUT R0, R3, UR18, R24, 0x96, !PT ;  /* 0x0000001203007c12 */ /* 0x002fe2000f8e9618 */
[----:B------:R-:W1:Y:S01]  /*a930*/  LDC.U8 R102, c[0x0][0x2d8] ;  /* 0x0000b600ff667b82 */ /* 0x000e620000000000 */
[----:B------:R-:W-:Y:S01]  /*a940*/  SHF.R.U32.HI R10, RZ, 0x18, R2 ;  /* 0x00000018ff0a7819 */ /* 0x000fe20000011602 */
[----:B------:R-:W2:Y:S03]  /*a950*/  LDSM.16.MT88.4 R16, [R205+0x19000] ;  /* 0x01900000cd10783b */ /* 0x000ea60000004200 */
[C---:B------:R-:W-:Y:S01]  /*a960*/  LOP3.LUT R4, R2.reuse, 0xffff, RZ, 0xc0, !PT ;  /* 0x0000ffff02047812 */ /* 0x040fe200078ec0ff */
[----:B------:R-:W-:Y:S01]  /*a970*/  FFMA.FTZ R3, R103, c[0x0][0x23c], -R9 ;  /* 0x00008f0067037a23 */ /* 0x000fe20000010809 */
[----:B------:R-:W-:Y:S01]  /*a980*/  LOP3.LUT R5, R2, 0xff, RZ, 0xc0, !PT ;  /* 0x000000ff02057812 */ /* 0x000fe200078ec0ff */
[----:B------:R-:W-:Y:S01]  /*a990*/  IMAD.MOV.U32 R103, RZ, RZ, R34 ;  /* 0x000000ffff677224 */ /* 0x000fe200078e0022 */
[----:B------:R-:W-:Y:S01]  /*a9a0*/  MOV R34, R35 ;  /* 0x0000002300227202 */ /* 0x000fe20000000f00 */
[----:B------:R-:W3:Y:S01]  /*a9b0*/  LDSM.16.MT88.4 R12, [R206+0x19000] ;  /* 0x01900000ce0c783b */ /* 0x000ee20000004200 */
[----:B------:R-:W-:Y:S01]  /*a9c0*/  MOV R35, R96 ;  /* 0x0000006000237202 */ /* 0x000fe20000000f00 */
[----:B------:R-:W-:Y:S01]  /*a9d0*/  IMAD.MOV.U32 R96, RZ, RZ, R97 ;  /* 0x000000ffff607224 */ /* 0x000fe200078e0061 */
[----:B------:R-:W-:Y:S01]  /*a9e0*/  MOV R97, R98 ;  /* 0x0000006200617202 */ /* 0x000fe20000000f00 */
[----:B------:R-:W-:Y:S01]  /*a9f0*/  IMAD.MOV.U32 R31, RZ, RZ, R36 ;  /* 0x000000ffff1f7224 */ /* 0x000fe200078e0024 */
[----:B------:R-:W-:Y:S01]  /*aa00*/  SHF.R.U32.HI R4, RZ, 0x8, R4 ;  /* 0x00000008ff047819 */ /* 0x000fe20000011604 */
[----:B------:R-:W-:Y:S01]  /*aa10*/  LDSM.16.MT88.4 R20, [R208+0x1d000] ;  /* 0x01d00000d014783b */ /* 0x000fe20000004200 */
[----:B------:R-:W-:Y:S01]  /*aa20*/  MOV R98, R99 ;  /* 0x0000006300627202 */ /* 0x000fe20000000f00 */
[----:B------:R-:W-:Y:S01]  /*aa30*/  IMAD.MOV.U32 R99, RZ, RZ, R32 ;  /* 0x000000ffff637224 */ /* 0x000fe200078e0020 */
[----:B------:R-:W-:-:S02]  /*aa40*/  MOV R32, R33 ;  /* 0x0000002100207202 */ /* 0x000fc40000000f00 */
[----:B------:R-:W-:Y:S01]  /*aa50*/  MOV R33, R92 ;  /* 0x0000005c00217202 */ /* 0x000fe20000000f00 */
[----:B------:R-:W-:Y:S01]  /*aa60*/  IMAD.MOV.U32 R92, RZ, RZ, R236 ;  /* 0x000000ffff5c7224 */ /* 0x000fe200078e00ec */
[----:B------:R-:W-:Y:S01]  /*aa70*/  SHF.R.U32.HI R7, RZ, 0x10, R2 ;  /* 0x00000010ff077819 */ /* 0x000fe20000011602 */
[----:B------:R5:W-:Y:S01]  /*aa80*/  MUFU.EX2 R236, R3 ;  /* 0x0000000300ec7308 */ /* 0x000be20000000800 */
[----:B------:R-:W-:Y:S01]  /*aa90*/  PRMT R11, R5, 0x5410, R4 ;  /* 0x00005410050b7816 */ /* 0x000fe20000000004 */
[----:B------:R-:W-:Y:S01]  /*aaa0*/  FFMA.FTZ R4, R103, c[0x0][0x23c], -R9 ;  /* 0x00008f0067047a23 */ /* 0x000fe20000010809 */
[C---:B------:R-:W-:Y:S02]  /*aab0*/  LOP3.LUT R2, R0.reuse, 0xffff, RZ, 0xc0, !PT ;  /* 0x0000ffff00027812 */ /* 0x040fe400078ec0ff */
[----:B------:R-:W-:Y:S02]  /*aac0*/  MOV R103, R34 ;  /* 0x0000002200677202 */ /* 0x000fe40000000f00 */
[----:B------:R-:W-:Y:S01]  /*aad0*/  MOV R34, R35 ;  /* 0x0000002300227202 */ /* 0x000fe20000000f00 */
[----:B------:R-:W-:Y:S01]  /*aae0*/  IMAD.MOV.U32 R35, RZ, RZ, R96 ;  /* 0x000000ffff237224 */ /* 0x000fe200078e0060 */
[----:B------:R-:W-:-:S02]  /*aaf0*/  LOP3.LUT R6, R0, 0xff, RZ, 0xc0, !PT ;  /* 0x000000ff00067812 */ /* 0x000fc400078ec0ff */
[--C-:B------:R-:W-:Y:S02]  /*ab00*/  SHF.R.U32.HI R5, RZ, 0x18, R0.reuse ;  /* 0x00000018ff057819 */ /* 0x100fe40000011600 */
[----:B------:R-:W-:Y:S02]  /*ab10*/  MOV R96, R97 ;  /* 0x0000006100607202 */ /* 0x000fe40000000f00 */
[----:B-----5:R-:W-:Y:S02]  /*ab20*/  SHF.R.U32.HI R3, RZ, 0x10, R0 ;  /* 0x00000010ff037819 */ /* 0x020fe40000011600 */
[----:B------:R-:W-:Y:S02]  /*ab30*/  SHF.R.U32.HI R0, RZ, 0x8, R2 ;  /* 0x00000008ff007819 */ /* 0x000fe40000011602 */
[----:B------:R-:W-:Y:S01]  /*ab40*/  MOV R97, R98 ;  /* 0x0000006200617202 */ /* 0x000fe20000000f00 */
[----:B------:R-:W-:Y:S01]  /*ab50*/  IMAD.MOV.U32 R98, RZ, RZ, R99 ;  /* 0x000000ffff627224 */ /* 0x000fe200078e0063 */
[----:B------:R-:W-:Y:S01]  /*ab60*/  LOP3.LUT R2, R3, 0xff, RZ, 0xc0, !PT ;  /* 0x000000ff03027812 */ /* 0x000fe200078ec0ff */
[----:B------:R-:W-:Y:S01]  /*ab70*/  FFMA.FTZ R3, R103, c[0x0][0x23c], -R8 ;  /* 0x00008f0067037a23 */ /* 0x000fe20000010808 */
[----:B------:R-:W-:Y:S01]  /*ab80*/  MOV R99, R32 ;  /* 0x0000002000637202 */ /* 0x000fe20000000f00 */
[----:B------:R-:W-:Y:S01]  /*ab90*/  IMAD.MOV.U32 R103, RZ, RZ, R34 ;  /* 0x000000ffff677224 */ /* 0x000fe200078e0022 */
[----:B------:R-:W-:Y:S01]  /*aba0*/  MOV R32, R33 ;  /* 0x0000002100207202 */ /* 0x000fe20000000f00 */
[----:B------:R-:W-:Y:S01]  /*abb0*/  IMAD.MOV.U32 R33, RZ, RZ, R88 ;  /* 0x000000ffff217224 */ /* 0x000fe200078e0058 */
[----:B------:R-:W-:-:S02]  /*abc0*/  MOV R34, R35 ;  /* 0x0000002300227202 */ /* 0x000fc40000000f00 */
[----:B------:R-:W-:Y:S01]  /*abd0*/  MOV R35, R96 ;  /* 0x0000006000237202 */ /* 0x000fe20000000f00 */
[----:B------:R-:W-:Y:S01]  /*abe0*/  IMAD.MOV.U32 R96, RZ, RZ, R97 ;  /* 0x000000ffff607224 */ /* 0x000fe200078e0061 */
[----:B------:R-:W-:Y:S02]  /*abf0*/  MOV R88, R89 ;  /* 0x0000005900587202 */ /* 0x000fe40000000f00 */
[----:B------:R-:W-:Y:S02]  /*ac00*/  MOV R89, R203 ;  /* 0x000000cb00597202 */ /* 0x000fe40000000f00 */
[----:B------:R-:W-:Y:S02]  /*ac10*/  MOV R97, R98 ;  /* 0x0000006200617202 */ /* 0x000fe40000000f00 */
[----:B------:R-:W-:Y:S01]  /*ac20*/  MOV R98, R99 ;  /* 0x0000006300627202 */ /* 0x000fe20000000f00 */
[----:B------:R-:W-:Y:S01]  /*ac30*/  IMAD.MOV.U32 R99, RZ, RZ, R32 ;  /* 0x000000ffff637224 */ /* 0x000fe200078e0020 */
[----:B------:R-:W-:-:S02]  /*ac40*/  MOV R32, R33 ;  /* 0x0000002100207202 */ /* 0x000fc40000000f00 */
[----:B------:R-:W-:Y:S01]  /*ac50*/  MOV R33, R88 ;  /* 0x0000005800217202 */ /* 0x000fe20000000f00 */
[----:B------:R-:W-:Y:S01]  /*ac60*/  IMAD.MOV.U32 R88, RZ, RZ, R89 ;  /* 0x000000ffff587224 */ /* 0x000fe200078e0059 */
[----:B------:R-:W-:Y:S02]  /*ac70*/  MOV R89, R90 ;  /* 0x0000005a00597202 */ /* 0x000fe40000000f00 */
[----:B------:R-:W-:Y:S01]  /*ac80*/  MOV R90, R91 ;  /* 0x0000005b005a7202 */ /* 0x000fe20000000f00 */
[----:B------:R-:W-:Y:S01]  /*ac90*/  IMAD.MOV.U32 R91, RZ, RZ, R38 ;  /* 0x000000ffff5b7224 */ /* 0x000fe200078e0026 */
[----:B------:R-:W-:Y:S02]  /*aca0*/  MOV R38, R39 ;  /* 0x0000002700267202 */ /* 0x000fe40000000f00 */
[----:B------:R-:W-:Y:S02]  /*acb0*/  MOV R39, R202 ;  /* 0x000000ca00277202 */ /* 0x000fe40000000f00 */
[----:B------:R5:W-:Y:S02]  /*acc0*/  MUFU.EX2 R202, R3 ;  /* 0x0000000300ca7308 */ /* 0x000be40000000800 */
[----:B-----5:R-:W-:-:S02]  /*acd0*/  FFMA.FTZ R3, R103, c[0x0][0x23c], -R9 ;  /* 0x00008f0067037a23 */ /* 0x020fc40000010809 */
[----:B------:R-:W-:Y:S01]  /*ace0*/  IMAD.MOV.U32 R103, RZ, RZ, R34 ;  /* 0x000000ffff677224 */ /* 0x000fe200078e0022 */
[----:B------:R-:W-:Y:S02]  /*acf0*/  MOV R34, R35 ;  /* 0x0000002300227202 */ /* 0x000fe40000000f00 */
[----:B------:R-:W-:Y:S01]  /*ad00*/  MOV R35, R96 ;  /* 0x0000006000237202 */ /* 0x000fe20000000f00 */
[----:B------:R-:W-:Y:S01]  /*ad10*/  IMAD.MOV.U32 R96, RZ, RZ, R32 ;  /* 0x000000ffff607224 */ /* 0x000fe200078e0020 */
[----:B------:R-:W-:Y:S02]  /*ad20*/  MOV R32, R33 ;  /* 0x0000002100207202 */ /* 0x000fe40000000f00 */
[----:B------:R-:W-:Y:S01]  /*ad30*/  MOV R33, R88 ;  /* 0x0000005800217202 */ /* 0x000fe20000000f00 */
[----:B------:R-:W-:Y:S01]  /*ad40*/  IMAD.MOV.U32 R88, RZ, RZ, R89 ;  /* 0x000000ffff587224 */ /* 0x000fe200078e0059 */
[----:B------:R-:W-:Y:S02]  /*ad50*/  MOV R89, R90 ;  /* 0x0000005a00597202 */ /* 0x000fe40000000f00 */
[----:B------:R-:W-:Y:S01]  /*ad60*/  MOV R90, R91 ;  /* 0x0000005b005a7202 */ /* 0x000fe20000000f00 */
[----:B------:R-:W-:Y:S01]  /*ad70*/  IMAD.MOV.U32 R91, RZ, RZ, R38 ;  /* 0x000000ffff5b7224 */ /* 0x000fe200078e0026 */
[----:B------:R-:W-:-:S02]  /*ad80*/  MOV R38, R39 ;  /* 0x0000002700267202 */ /* 0x000fc40000000f00 */
[----:B------:R-:W-:Y:S02]  /*ad90*/  MOV R39, R201 ;  /* 0x000000c900277202 */ /* 0x000fe40000000f00 */
[----:B------:R5:W-:Y:S01]  /*ada0*/  MUFU.EX2 R201, R3 ;  /* 0x0000000300c97308 */ /* 0x000be20000000800 */
[----:B-1----:R-:W-:Y:S02]  /*adb0*/  PRMT R102, R102, 0x7054, R102 ;  /* 0x0000705466667816 */ /* 0x002fe40000000066 */
[----:B------:R-:W-:-:S05]  /*adc0*/  PRMT R0, R6, 0x5410, R0 ;  /* 0x0000541006007816 */ /* 0x000fca0000000000 */
[----:B------:R1:W1:Y:S01]  /*add0*/  MUFU.EX2 R203, R4 ;  /* 0x0000000400cb7308 */ /* 0x0002620000000800 */
[----:B-----5:R-:W-:Y:S02]  /*ade0*/  FFMA.FTZ R3, R103, c[0x0][0x23c], -R9 ;  /* 0x00008f0067037a23 */ /* 0x020fe40000010809 */
[----:B------:R-:W-:Y:S01]  /*adf0*/  IMAD.MOV.U32 R103, RZ, RZ, R34 ;  /* 0x000000ffff677224 */ /* 0x000fe200078e0022 */
[----:B------:R-:W-:Y:S02]  /*ae00*/  MOV R34, R35 ;  /* 0x0000002300227202 */ /* 0x000fe40000000f00 */
[----:B------:R-:W-:Y:S01]  /*ae10*/  MOV R35, R96 ;  /* 0x0000006000237202 */ /* 0x000fe20000000f00 */
[----:B------:R-:W-:Y:S01]  /*ae20*/  IMAD.MOV.U32 R96, RZ, RZ, R32 ;  /* 0x000000ffff607224 */ /* 0x000fe200078e0020 */
[----:B------:R-:W-:Y:S02]  /*ae30*/  MOV R32, R33 ;  /* 0x0000002100207202 */ /* 0x000fe40000000f00 */
[----:B------:R-:W-:Y:S01]  /*ae40*/  MOV R33, R88 ;  /* 0x0000005800217202 */ /* 0x000fe20000000f00 */
[----:B------:R-:W-:Y:S01]  /*ae50*/  IMAD.MOV.U32 R88, RZ, RZ, R89 ;  /* 0x000000ffff587224 */ /* 0x000fe200078e0059 */
[----:B------:R-:W-:Y:S01]  /*ae60*/  MOV R89, R90 ;  /* 0x0000005a00597202 */ /* 0x000fe20000000f00 */
[----:B------:R-:W-:Y:S01]  /*ae70*/  HSET2.LE.AND R0, R0, R102, PT ;  /* 0x0000006600007233 */ /* 0x000fe20003803000 */
[----:B------:R-:W-:Y:S01]  /*ae80*/  MOV R90, R91 ;  /* 0x0000005b005a7202 */ /* 0x000fe20000000f00 */
[----:B------:R-:W-:Y:S01]  /*ae90*/  IMAD.MOV.U32 R91, RZ, RZ, R38 ;  /* 0x000000ffff5b7224 */ /* 0x000fe200078e0026 */
[----:B------:R-:W-:-:S02]  /*aea0*/  PRMT R5, R2, 0x5410, R5 ;  /* 0x0000541002057816 */ /* 0x000fc40000000005 */
[----:B----4-:R-:W-:Y:S02]  /*aeb0*/  F2FP.PACK_AB R2, R238, R239 ;  /* 0x000000efee02723e */ /* 0x010fe400000000ff */
[----:B------:R-:W-:Y:S02]  /*aec0*/  MOV R38, R39 ;  /* 0x0000002700267202 */ /* 0x000fe40000000f00 */
[----:B------:R-:W-:Y:S02]  /*aed0*/  MOV R39, R200 ;  /* 0x000000c800277202 */ /* 0x000fe40000000f00 */
[----:B------:R-:W4:Y:S01]  /*aee0*/  MUFU.EX2 R200, R3 ;  /* 0x0000000300c87308 */ /* 0x000f220000000800 */
[----:B-1----:R-:W-:Y:S01]  /*aef0*/  LOP3.LUT R4, R0, R2, RZ, 0xc0, !PT ;  /* 0x0000000200047212 */ /* 0x002fe200078ec0ff */
[----:B------:R-:W-:Y:S01]  /*af00*/  HSET2.LE.AND R0, R5, R102, PT ;  /* 0x0000006605007233 */ /* 0x000fe20003803000 */
[----:B------:R-:W-:Y:S02]  /*af10*/  F2FP.PACK_AB R2, R203, R236 ;  /* 0x000000eccb02723e */ /* 0x000fe400000000ff */
[----:B------:R-:W-:-:S02]  /*af20*/  LOP3.LUT R7, R7, 0xff, RZ, 0xc0, !PT ;  /* 0x000000ff07077812 */ /* 0x000fc400078ec0ff */
[----:B------:R-:W-:Y:S01]  /*af30*/  LOP3.LUT R5, R0, R2, RZ, 0xc0, !PT ;  /* 0x0000000200057212 */ /* 0x000fe200078ec0ff */
[----:B------:R-:W-:Y:S01]  /*af40*/  HSET2.LE.AND R0, R11, R102, PT ;  /* 0x000000660b007233 */ /* 0x000fe20003803000 */
[----:B------:R-:W-:Y:S02]  /*af50*/  PRMT R7, R7, 0x5410, R10 ;  /* 0x0000541007077816 */ /* 0x000fe4000000000a */
[----:B------:R-:W-:-:S04]  /*af60*/  F2FP.PACK_AB R2, R202, R237 ;  /* 0x000000edca02723e */ /* 0x000fc800000000ff */
[----:B------:R-:W-:Y:S01]  /*af70*/  LOP3.LUT R6, R0, R2, RZ, 0xc0, !PT ;  /* 0x0000000200067212 */ /* 0x000fe200078ec0ff */
[----:B------:R-:W-:Y:S01]  /*af80*/  HSET2.LE.AND R0, R7, R102, PT ;  /* 0x0000006607007233 */ /* 0x000fe20003803000 */
[----:B----4-:R-:W-:-:S04]  /*af90*/  F2FP.PACK_AB R2, R200, R201 ;  /* 0x000000c9c802723e */ /* 0x010fc800000000ff */
[----:B------:R-:W-:Y:S01]  /*afa0*/  LOP3.LUT R7, R0, R2, RZ, 0xc0, !PT ;  /* 0x0000000200077212 */ /* 0x000fe200078ec0ff */
[----:B------:R-:W-:Y:S01]  /*afb0*/  IMAD.MOV.U32 R252, RZ, RZ, R103 ;  /* 0x000000fffffc7224 */ /* 0x000fe200078e0067 */
[----:B------:R-:W-:Y:S02]  /*afc0*/  MOV R106, R34 ;  /* 0x00000022006a7202 */ /* 0x000fe40000000f00 */
[----:B------:R-:W-:Y:S02]  /*afd0*/  MOV R107, R35 ;  /* 0x00000023006b7202 */ /* 0x000fe40000000f00 */
[----:B------:R-:W-:Y:S01]  /*afe0*/  MOV R101, R32 ;  /* 0x0000002000657202 */ /* 0x000fe20000000f00 */
[----:B--2---:R-:W-:Y:S01]  /*aff0*/  HMMA.16816.F32 R136, R4, R16, R136 ;  /* 0x000000100488723c */ /* 0x004fe20000001888 */
        /* <DEDUP_REMOVED lines=9> */
[----:B---3--:R-:W-:Y:S01]  /*b090*/  HMMA.16816.F32 R144, R4, R12, R144 ;  /* 0x0000000c0490723c */ /* 0x008fe20000001890 */
[----:B------:R-:W-:Y:S02]  /*b0a0*/  MOV R91, R39 ;  /* 0x00000027005b7202 */ /* 0x000fe40000000f00 */
[----:B------:R-:W-:-:S05]  /*b0b0*/  MOV R3, R37 ;  /* 0x0000002500037202 */ /* 0x000fca0000000f00 */
        /* <DEDUP_REMOVED lines=13> */
[----:B------:R-:W2:Y:S01]  /*b190*/  LDSM.16.MT88.4 R12, [R207+0x1b000] ;  /* 0x01b00000cf0c783b */ /* 0x000ea20000004200 */
[----:B------:R-:W-:Y:S01]  /*b1a0*/  MOV R42, R88 ;  /* 0x00000058002a7202 */ /* 0x000fe20000000f00 */
[----:B------:R-:W-:Y:S01]  /*b1b0*/  IMAD.MOV.U32 R43, RZ, RZ, R89 ;  /* 0x000000ffff2b7224 */ /* 0x000fe200078e0059 */
[----:B------:R-:W-:-:S02]  /*b1c0*/  MOV R11, R90 ;  /* 0x0000005a000b7202 */ /* 0x000fc40000000f00 */
[----:B------:R-:W-:Y:S02]  /*b1d0*/  MOV R0, R91 ;  /* 0x0000005b00007202 */ /* 0x000fe40000000f00 */
[C---:B-1----:R-:W-:Y:S08]  /*b1e0*/  HMMA.16816.F32 R80, R4.reuse, R16, R80 ;  /* 0x000000100450723c */ /* 0x042ff00000001850 */
[----:B------:R-:W-:Y:S01]  /*b1f0*/  HMMA.16816.F32 R84, R4, R18, R84 ;  /* 0x000000120454723c */ /* 0x000fe20000001854 */
[----:B------:R-:W1:Y:S01]  /*b200*/  LDSM.16.MT88.4 R16, [R205+0x1d000] ;  /* 0x01d00000cd10783b */ /* 0x000e620000004200 */
[----:B------:R-:W-:Y:S01]  /*b210*/  IMAD.MOV.U32 R250, RZ, RZ, R92 ;  /* 0x000000fffffa7224 */ /* 0x000fe200078e005c */
[----:B------:R-:W-:-:S05]  /*b220*/  MOV R251, R94 ;  /* 0x0000005e00fb7202 */ /* 0x000fca0000000f00 */
[C---:B--2---:R-:W-:Y:S07]  /*b230*/  HMMA.16816.F32 R88, R4.reuse, R12, R64 ;  /* 0x0000000c0458723c */ /* 0x044fee0000001840 */
[----:B------:R-:W-:Y:S01]  /*b240*/  MOV R64, R93 ;  /* 0x0000005d00407202 */ /* 0x000fe20000000f00 */
[----:B------:R-:W-:Y:S02]  /*b250*/  IMAD.MOV.U32 R65, RZ, RZ, R95 ;  /* 0x000000ffff417224 */ /* 0x000fe400078e005f */
[----:B------:R-:W-:Y:S01]  /*b260*/  HMMA.16816.F32 R92, R4, R14, R132 ;  /* 0x0000000e045c723c */ /* 0x000fe20000001884 */
[----:B------:R-:W2:Y:S01]  /*b270*/  LDSM.16.MT88.4 R12, [R206+0x1d000] ;  /* 0x01d00000ce0c783b */ /* 0x000ea20000004200 */
[----:B------:R-:W-:Y:S01]  /*b280*/  MOV R41, R96 ;  /* 0x0000006000297202 */ /* 0x000fe20000000f00 */
[----:B------:R-:W-:Y:S01]  /*b290*/  IMAD.MOV.U32 R67, RZ, RZ, R97 ;  /* 0x000000ffff437224 */ /* 0x000fe200078e0061 */
[----:B------:R-:W-:-:S02]  /*b2a0*/  MOV R10, R98 ;  /* 0x00000062000a7202 */ /* 0x000fc40000000f00 */
[----:B------:R-:W-:Y:S01]  /*b2b0*/  MOV R66, R99 ;  /* 0x0000006300427202 */ /* 0x000fe20000000f00 */
[----:B------:R-:W-:Y:S01]  /*b2c0*/  IMAD.MOV.U32 R40, RZ, RZ, R102 ;  /* 0x000000ffff287224 */ /* 0x000fe200078e0066 */
[----:B------:R-:W-:Y:S02]  /*b2d0*/  MOV R50, R100 ;  /* 0x0000006400327202 */ /* 0x000fe40000000f00 */
[----:B------:R-:W-:Y:S01]  /*b2e0*/  MOV R51, R101 ;  /* 0x0000006500337202 */ /* 0x000fe20000000f00 */
[----:B-1----:R-:W-:Y:S07]  /*b2f0*/  HMMA.16816.F32 R96, R4, R16, R184 ;  /* 0x000000100460723c */ /* 0x002fee00000018b8 */
[----:B------:R-:W-:-:S02]  /*b300*/  MOV R187, R103 ;  /* 0x0000006700bb7202 */ /* 0x000fc40000000f00 */
[C---:B------:R-:W-:Y:S01]  /*b310*/  HMMA.16816.F32 R100, R4.reuse, R18, R156 ;  /* 0x000000120464723c */ /* 0x040fe2000000189c */
[----:B------:R-:W1:Y:S01]  /*b320*/  LDSM.16.MT88.4 R16, [R207+0x1d000] ;  /* 0x01d00000cf10783b */ /* 0x000e620000004200 */
[----:B------:R-:W-:Y:S01]  /*b330*/  MOV R48, R106 ;  /* 0x0000006a00307202 */ /* 0x000fe20000000f00 */
[----:B------:R-:W-:Y:S02]  /*b340*/  IMAD.MOV.U32 R49, RZ, RZ, R107 ;  /* 0x000000ffff317224 */ /* 0x000fe400078e006b */
[----:B------:R-:W-:Y:S01]  /*b350*/  FFMA.FTZ R0, R0, c[0x0][0x23c], -R8 ;  /* 0x00008f0000007a23 */ /* 0x000fe20000010808 */
[----:B------:R-:W-:Y:S01]  /*b360*/  LOP3.LUT R2, R25, UR8, R26, 0x96, !PT ;  /* 0x0000000819027c12 */ /* 0x000fe2000f8e961a */
[----:B------:R-:W-:Y:S01]  /*b370*/  LDSM.16.MT88.4 R156, [R208+0x19800] ;  /* 0x01980000d09c783b */ /* 0x000fe20000004200 */
[C---:B--2---:R-:W-:Y:S08]  /*b380*/  HMMA.16816.F32 R104, R4.reuse, R12, R180 ;  /* 0x0000000c0468723c */ /* 0x044ff000000018b4 */
[C---:B------:R-:W-:Y:S01]  /*b390*/  HMMA.16816.F32 R108, R4.reuse, R14, R140 ;  /* 0x0000000e046c723c */ /* 0x040fe2000000188c */
[----:B------:R-:W2:Y:S04]  /*b3a0*/  LDSM.16.MT88.4 R12, [R205+0x1f000] ;  /* 0x01f00000cd0c783b */ /* 0x000ea80000004200 */
[----:B------:R-:W-:Y:S03]  /*b3b0*/  LDSM.16.MT88.4 R140, [R205+0x19800] ;  /* 0x01980000cd8c783b */ /* 0x000fe60000004200 */
[C---:B-1----:R-:W-:Y:S01]  /*b3c0*/  HMMA.16816.F32 R132, R4.reuse, R16, R148 ;  /* 0x000000100484723c */ /* 0x042fe20000001894 */
[----:B------:R-:W-:Y:S07]  /*b3d0*/  LDSM.16.MT88.4 R148, [R206+0x19800] ;  /* 0x01980000ce94783b */ /* 0x000fee0000004200 */
[C---:B------:R-:W-:Y:S01]  /*b3e0*/  HMMA.16816.F32 R168, R4.reuse, R18, R168 ;  /* 0x0000001204a8723c */ /* 0x040fe200000018a8 */
[----:B------:R-:W1:Y:S07]  /*b3f0*/  LDSM.16.MT88.4 R16, [R206+0x1f000] ;  /* 0x01f00000ce10783b */ /* 0x000e6e0000004200 */
[C---:B--2---:R-:W-:Y:S08]  /*b400*/  HMMA.16816.F32 R172, R4.reuse, R12, R172 ;  /* 0x0000000c04ac723c */ /* 0x044ff000000018ac */
[C---:B------:R-:W-:Y:S01]  /*b410*/  HMMA.16816.F32 R176, R4.reuse, R14, R176 ;  /* 0x0000000e04b0723c */ /* 0x040fe200000018b0 */
[----:B------:R-:W2:Y:S07]  /*b420*/  LDSM.16.MT88.4 R12, [R208+0x1f000] ;  /* 0x01f00000d00c783b */ /* 0x000eae0000004200 */
[C---:B------:R-:W-:Y:S01]  /*b430*/  HMMA.16816.F32 R112, R4.reuse, R20, R164 ;  /* 0x000000140470723c */ /* 0x040fe200000018a4 */
[----:B------:R-:W-:Y:S07]  /*b440*/  LDSM.16.MT88.4 R164, [R207+0x19800] ;  /* 0x01980000cfa4783b */ /* 0x000fee0000004200 */
[C---:B------:R-:W-:Y:S01]  /*b450*/  HMMA.16816.F32 R116, R4.reuse, R22, R56 ;  /* 0x000000160474723c */ /* 0x040fe20000001838 */
[----:B------:R-:W3:Y:S04]  /*b460*/  LDSM.16.MT88.4 R20, [R207+0x1f000] ;  /* 0x01f00000cf14783b */ /* 0x000ee80000004200 */
[----:B------:R-:W-:Y:S03]  /*b470*/  LDSM.16.MT88.4 R56, [R208+0x1b800] ;  /* 0x01b80000d038783b */ /* 0x000fe60000004200 */
[----:B-1----:R-:W-:Y:S01]  /*b480*/  HMMA.16816.F32 R24, R4, R16, R188 ;  /* 0x000000100418723c */ /* 0x002fe200000018bc */
[----:B------:R1:W-:Y:S02]  /*b490*/  MUFU.EX2 R189, R0 ;  /* 0x0000000000bd7308 */ /* 0x0003e40000000800 */
[----:B-1----:R-:W-:-:S06]  /*b4a0*/  FFMA.FTZ R0, R187, c[0x0][0x23c], -R8 ;  /* 0x00008f00bb007a23 */ /* 0x002fcc0000010808 */
[----:B------:R1:W4:Y:S01]  /*b4b0*/  MUFU.EX2 R190, R0 ;  /* 0x0000000000be7308 */ /* 0x0003220000000800 */
[----:B--2---:R-:W-:Y:S01]  /*b4c0*/  HMMA.16816.F32 R180, R4, R14, R120 ;  /* 0x0000000e04b4723c */ /* 0x004fe20000001878 */
[----:B------:R-:W-:Y:S01]  /*b4d0*/  LDSM.16.MT88.4 R120, [R208+0x1f800] ;  /* 0x01f80000d078783b */ /* 0x000fe20000004200 */
[----:B-1----:R-:W-:Y:S01]  /*b4e0*/  FFMA.FTZ R0, R64, c[0x0][0x23c], -R8 ;  /* 0x00008f0040007a23 */ /* 0x002fe20000010808 */
[----:B------:R-:W-:-:S04]  /*b4f0*/  MOV R64, R66 ;  /* 0x0000004200407202 */ /* 0x000fc80000000f00 */
[----:B------:R1:W-:Y:S01]  /*b500*/  MUFU.EX2 R188, R0 ;  /* 0x0000000000bc7308 */ /* 0x0003e20000000800 */
[----:B------:R-:W-:Y:S01]  /*b510*/  MOV R66, R31 ;  /* 0x0000001f00427202 */ /* 0x000fe20000000f00 */
[----:B-1----:R-:W-:Y:S02]  /*b520*/  FFMA.FTZ R0, R65, c[0x0][0x23c], -R8 ;  /* 0x00008f0041007a23 */ /* 0x002fe40000010808 */
[----:B------:R-:W-:Y:S01]  /*b530*/  IMAD.MOV.U32 R65, RZ, RZ, R67 ;  /* 0x000000ffff417224 */ /* 0x000fe200078e0043 */
[----:B------:R-:W-:-:S03]  /*b540*/  MOV R67, R3 ;  /* 0x0000000300437202 */ /* 0x000fc60000000f00 */
[----:B------:R1:W-:Y:S01]  /*b550*/  MUFU.EX2 R31, R0 ;  /* 0x00000000001f7308 */ /* 0x0003e20000000800 */
[----:B------:R-:W-:-:S04]  /*b560*/  IMAD.WIDE.U32 R2, R2, -0x2daee0ad, RZ ;  /* 0xd2511f5302027825 */ /* 0x000fc800078e00ff */
[--C-:B------:R-:W-:Y:S01]  /*b570*/  FFMA.FTZ R8, R10, c[0x0][0x23c], -R9.reuse ;  /* 0x00008f000a087a23 */ /* 0x100fe20000010809 */
[----:B------:R-:W-:Y:S01]  /*b580*/  LOP3.LUT R10, R2, 0xffff, RZ, 0xc0, !PT ;  /* 0x0000ffff020a7812 */ /* 0x000fe200078ec0ff */
[----:B-1----:R-:W-:-:S04]  /*b590*/  FFMA.FTZ R0, R11, c[0x0][0x23c], -R9 ;  /* 0x00008f000b007a23 */ /* 0x002fc80000010809 */
[----:B------:R1:W-:Y:S02]  /*b5a0*/  MUFU.EX2 R15, R0 ;  /* 0x00000000000f7308 */ /* 0x0003e40000000800 */
[----:B-1----:R-:W-:Y:S01]  /*b5b0*/  LOP3.LUT R0, R3, UR17, R30, 0x96, !PT ;  /* 0x0000001103007c12 */ /* 0x002fe2000f8e961e */
[--C-:B------:R-:W-:Y:S02]  /*b5c0*/  FFMA.FTZ R3, R64, c[0x0][0x23c], -R9.reuse ;  /* 0x00008f0040037a23 */ /* 0x100fe40000010809 */
[----:B------:R-:W-:Y:S02]  /*b5d0*/  FFMA.FTZ R9, R65, c[0x0][0x23c], -R9 ;  /* 0x00008f0041097a23 */ /* 0x000fe40000010809 */
[----:B------:R-:W1:Y:S01]  /*b5e0*/  LDC.U8 R65, c[0x0][0x2d8] ;  /* 0x0000b600ff417b82 */ /* 0x000e620000000000 */
[----:B------:R-:W-:Y:S01]  /*b5f0*/  HMMA.16816.F32 R184, R4, R12, R192 ;  /* 0x0000000c04b8723c */ /* 0x000fe200000018c0 */
[----:B------:R2:W5:Y:S01]  /*b600*/  MUFU.EX2 R14, R8 ;  /* 0x00000008000e7308 */ /* 0x0005620000000800 */
[----:B------:R-:W-:-:S05]  /*b610*/  SHF.R.U32.HI R11, RZ, 0x10, R2 ;  /* 0x00000010ff0b7819 */ /* 0x000fca0000011602 */
[----:B------:R-:W-:Y:S02]  /*b620*/  LOP3.LUT R12, R2, 0xff, RZ, 0xc0, !PT ;  /* 0x000000ff020c7812 */ /* 0x000fe400078ec0ff */
[----:B------:R1:W-:Y:S01]  /*b630*/  MUFU.EX2 R13, R3 ;  /* 0x00000003000d7308 */ /* 0x0003e20000000800 */
[----:B---3--:R-:W-:Y:S01]  /*b640*/  HMMA.16816.F32 R124, R4, R20, R124 ;  /* 0x00000014047c723c */ /* 0x008fe2000000187c */
[----:B--2---:R-:W-:Y:S02]  /*b650*/  SHF.R.U32.HI R8, RZ, 0x18, R2 ;  /* 0x00000018ff087819 */ /* 0x004fe40000011602 */
[----:B------:R-:W-:-:S05]  /*b660*/  LOP3.LUT R2, R0, 0xffff, RZ, 0xc0, !PT ;  /* 0x0000ffff00027812 */ /* 0x000fca00078ec0ff */
[----:B------:R-:W-:Y:S01]  /*b670*/  HMMA.16816.F32 R16, R4, R18, R196 ;  /* 0x000000120410723c */ /* 0x000fe200000018c4 */
[----:B-1----:R-:W-:-:S07]  /*b680*/  SHF.R.U32.HI R3, RZ, 0x10, R0 ;  /* 0x00000010ff037819 */ /* 0x002fce0000011600 */
[----:B------:R-:W-:Y:S01]  /*b690*/  HMMA.16816.F32 R20, R4, R22, R128 ;  /* 0x000000160414723c */ /* 0x000fe20000001880 */
[----:B------:R-:W-:-:S06]  /*b6a0*/  LOP3.LUT R3, R3, 0xff, RZ, 0xc0, !PT ;  /* 0x000000ff03037812 */ /* 0x000fcc00078ec0ff */
[----:B------:R-:W-:Y:S02]  /*b6b0*/  LOP3.LUT R5, R0, 0xff, RZ, 0xc0, !PT ;  /* 0x000000ff00057812 */ /* 0x000fe400078ec0ff */
[----:B------:R-:W-:Y:S02]  /*b6c0*/  SHF.R.U32.HI R4, RZ, 0x18, R0 ;  /* 0x00000018ff047819 */ /* 0x000fe40000011600 */
[----:B------:R-:W-:Y:S02]  /*b6d0*/  SHF.R.U32.HI R7, RZ, 0x8, R10 ;  /* 0x00000008ff077819 */ /* 0x000fe4000001160a */
[----:B------:R-:W-:Y:S02]  /*b6e0*/  LOP3.LUT R6, R11, 0xff, RZ, 0xc0, !PT ;  /* 0x000000ff0b067812 */ /* 0x000fe400078ec0ff */
[----:B------:R-:W-:Y:S02]  /*b6f0*/  SHF.R.U32.HI R0, RZ, 0x8, R2 ;  /* 0x00000008ff007819 */ /* 0x000fe40000011602 */
[----:B------:R-:W-:-:S02]  /*b700*/  PRMT R7, R12, 0x5410, R7 ;  /* 0x000054100c077816 */ /* 0x000fc40000000007 */
[----:B------:R-:W-:Y:S02]  /*b710*/  PRMT R65, R65, 0x7054, R65 ;  /* 0x0000705441417816 */ /* 0x000fe40000000041 */
[----:B------:R-:W-:Y:S02]  /*b720*/  PRMT R6, R6, 0x5410, R8 ;  /* 0x0000541006067816 */ /* 0x000fe40000000008 */
[----:B------:R-:W-:Y:S02]  /*b730*/  PRMT R0, R5, 0x5410, R0 ;  /* 0x0000541005007816 */ /* 0x000fe40000000000 */
[----:B------:R-:W-:Y:S01]  /*b740*/  PRMT R3, R3, 0x5410, R4 ;  /* 0x0000541003037816 */ /* 0x000fe20000000004 */
[----:B------:R-:W-:Y:S01]  /*b750*/  IMAD.MOV.U32 R194, RZ, RZ, R40 ;  /* 0x000000ffffc27224 */ /* 0x000fe200078e0028 */
[----:B------:R-:W-:Y:S01]  /*b760*/  MOV R193, R41 ;  /* 0x0000002900c17202 */ /* 0x000fe20000000f00 */
[----:B------:R-:W-:Y:S01]  /*b770*/  IMAD.MOV.U32 R30, RZ, RZ, R43 ;  /* 0x000000ffff1e7224 */ /* 0x000fe200078e002b */
[----:B------:R-:W-:Y:S01]  /*b780*/  MOV R192, R42 ;  /* 0x0000002a00c07202 */ /* 0x000fe20000000f00 */
[--C-:B------:R-:W-:Y:S01]  /*b790*/  HSET2.LE.AND R0, R0, R65.reuse, PT ;  /* 0x0000004100007233 */ /* 0x100fe20003803000 */
[----:B------:R-:W-:Y:S01]  /*b7a0*/  IMAD.MOV.U32 R191, RZ, RZ, R66 ;  /* 0x000000ffffbf7224 */ /* 0x000fe200078e0042 */
[--C-:B------:R-:W-:Y:S01]  /*b7b0*/  HSET2.LE.AND R3, R3, R65.reuse, PT ;  /* 0x0000004103037233 */ /* 0x100fe20003803000 */
[----:B------:R-:W-:Y:S01]  /*b7c0*/  MOV R199, R67 ;  /* 0x0000004300c77202 */ /* 0x000fe20000000f00 */
[--C-:B------:R-:W-:Y:S01]  /*b7d0*/  HSET2.LE.AND R5, R7, R65.reuse, PT ;  /* 0x0000004107057233 */ /* 0x100fe20003803000 */
[----:B------:R-:W-:Y:S01]  /*b7e0*/  MOV R198, R48 ;  /* 0x0000003000c67202 */ /* 0x000fe20000000f00 */
[----:B------:R-:W-:Y:S01]  /*b7f0*/  HSET2.LE.AND R6, R6, R65, PT ;  /* 0x0000004106067233 */ /* 0x000fe20003803000 */
[----:B------:R-:W-:Y:S01]  /*b800*/  IMAD.MOV.U32 R197, RZ, RZ, R49 ;  /* 0x000000ffffc57224 */ /* 0x000fe200078e0031 */
[----:B------:R-:W-:Y:S01]  /*b810*/  MOV R196, R50 ;  /* 0x0000003200c47202 */ /* 0x000fe20000000f00 */
[----:B------:R-:W1:Y:S01]  /*b820*/  LDSM.16.MT88.4 R40, [R205+0x1b800] ;  /* 0x01b80000cd28783b */ /* 0x000e620000004200 */
[----:B------:R-:W-:-:S03]  /*b830*/  MOV R195, R51 ;  /* 0x0000003300c37202 */ /* 0x000fc60000000f00 */
[----:B------:R-:W2:Y:S04]  /*b840*/  LDSM.16.MT88.4 R48, [R206+0x1b800] ;  /* 0x01b80000ce30783b */ /* 0x000ea80000004200 */
[----:B------:R-:W3:Y:S01]  /*b850*/  LDSM.16.MT88.4 R64, [R207+0x1b800] ;  /* 0x01b80000cf40783b */ /* 0x000ee20000004200 */
[----:B------:R-:W5:Y:S01]  /*b860*/  MUFU.EX2 R9, R9 ;  /* 0x0000000900097308 */ /* 0x000f620000000800 */
[----:B----4-:R-:W-:Y:S02]  /*b870*/  F2FP.PACK_AB R2, R190, R189 ;  /* 0x000000bdbe02723e */ /* 0x010fe400000000ff */
[----:B-----5:R-:W-:Y:S02]  /*b880*/  F2FP.PACK_AB R4, R14, R15 ;  /* 0x0000000f0e04723e */ /* 0x020fe400000000ff */
[----:B------:R-:W-:-:S02]  /*b890*/  LOP3.LUT R128, R0, R2, RZ, 0xc0, !PT ;  /* 0x0000000200807212 */ /* 0x000fc400078ec0ff */
[----:B------:R-:W-:Y:S02]  /*b8a0*/  F2FP.PACK_AB R0, R31, R188 ;  /* 0x000000bc1f00723e */ /* 0x000fe400000000ff */
[----:B------:R-:W-:Y:S02]  /*b8b0*/  LOP3.LUT R129, R3, R4, RZ, 0xc0, !PT ;  /* 0x0000000403817212 */ /* 0x000fe400078ec0ff */
[----:B------:R-:W-:Y:S02]  /*b8c0*/  LOP3.LUT R130, R5, R0, RZ, 0xc0, !PT ;  /* 0x0000000005827212 */ /* 0x000fe400078ec0ff */
[----:B------:R-:W-:-:S04]  /*b8d0*/  F2FP.PACK_AB R2, R9, R13 ;  /* 0x0000000d0902723e */ /* 0x000fc800000000ff */
[----:B------:R-:W-:Y:S01]  /*b8e0*/  LOP3.LUT R131, R6, R2, RZ, 0xc0, !PT ;  /* 0x0000000206837212 */ /* 0x000fe200078ec0ff */
[----:B------:R-:W-:Y:S01]  /*b8f0*/  FFMA.FTZ R2, R192, R29, R30 ;  /* 0x0000001dc0027223 */ /* 0x000fe2000001001e */
[----:B------:R-:W-:Y:S05]  /*b900*/  LDSM.16.MT88.4 R4, [R207+0x1f800] ;  /* 0x01f80000cf04783b */ /* 0x000fea0000004200 */
[----:B------:R-:W-:Y:S01]  /*b910*/  HMMA.16816.F32 R144, R128, R148, R144 ;  /* 0x000000948090723c */ /* 0x000fe20000001890 */
[----:B------:R-:W-:-:S07]  /*b920*/  FFMA.FTZ R0, R194, R28, R193 ;  /* 0x0000001cc2007223 */ /* 0x000fce00000100c1 */
[----:B------:R-:W-:Y:S01]  /*b930*/  HMMA.16816.F32 R148, R128, R150, R36 ;  /* 0x000000968094723c */ /* 0x000fe20000001824 */
[----:B------:R-:W-:-:S07]  /*b940*/  FADD.FTZ R2, R195, R2 ;  /* 0x00000002c3027221 */ /* 0x000fce0000010000 */
[C---:B------:R-:W-:Y:S08]  /*b950*/  HMMA.16816.F32 R152, R128.reuse, R156, R152 ;  /* 0x0000009c8098723c */ /* 0x040ff00000001898 */
[----:B------:R-:W-:Y:S01]  /*b960*/  HMMA.16816.F32 R160, R128, R164, R160 ;  /* 0x000000a480a0723c */ /* 0x000fe200000018a0 */
[----:B------:R-:W-:-:S07]  /*b970*/  FADD.FTZ R0, R196, R0 ;  /* 0x00000000c4007221 */ /* 0x000fce0000010000 */
[C---:B------:R-:W-:Y:S08]  /*b980*/  HMMA.16816.F32 R156, R128.reuse, R158, R44 ;  /* 0x0000009e809c723c */ /* 0x040ff0000000182c */
[C---:B------:R-:W-:Y:S08]  /*b990*/  HMMA.16816.F32 R164, R128.reuse, R166, R52 ;  /* 0x000000a680a4723c */ /* 0x040ff00000001834 */
[C---:B-1----:R-:W-:Y:S08]  /*b9a0*/  HMMA.16816.F32 R36, R128.reuse, R40, R60 ;  /* 0x000000288024723c */ /* 0x042ff0000000183c */
[C---:B--2---:R-:W-:Y:S01]  /*b9b0*/  HMMA.16816.F32 R44, R128.reuse, R48, R72 ;  /* 0x00000030802c723c */ /* 0x044fe20000001848 */
[----:B------:R-:W1:Y:S07]  /*b9c0*/  LDSM.16.MT88.4 R72, [R205+0x1d800] ;  /* 0x01d80000cd48783b */ /* 0x000e6e0000004200 */
[C---:B------:R-:W-:Y:S01]  /*b9d0*/  HMMA.16816.F32 R52, R128.reuse, R56, R80 ;  /* 0x000000388034723c */ /* 0x040fe20000001850 */
[----:B------:R-:W2:Y:S07]  /*b9e0*/  LDSM.16.MT88.4 R80, [R206+0x1d800] ;  /* 0x01d80000ce50783b */ /* 0x000eae0000004200 */
[----:B---3--:R-:W-:Y:S01]  /*b9f0*/  HMMA.16816.F32 R60, R128, R64, R88 ;  /* 0x00000040803c723c */ /* 0x008fe20000001858 */
        /* <DEDUP_REMOVED lines=24> */
[C---:B-1----:R-:W-:Y:S01]  /*bb80*/  HMMA.16816.F32 R68, R128.reuse, R72, R96 ;  /* 0x000000488044723c */ /* 0x042fe20000001860 */
[----:B------:R-:W1:Y:S07]  /*bb90*/  LDSM.16.MT88.4 R96, [R207+0x1d800] ;  /* 0x01d80000cf60783b */ /* 0x000e6e0000004200 */
[C---:B--2---:R-:W-:Y:S01]  /*bba0*/  HMMA.16816.F32 R76, R128.reuse, R80, R104 ;  /* 0x00000050804c723c */ /* 0x044fe20000001868 */
        /* <DEDUP_REMOVED lines=10> */
[----:B------:R-:W-:-:S03]  /*bc50*/  FADD.FTZ R252, R9, R0 ;  /* 0x0000000009fc7221 */ /* 0x000fc60000010000 */
[----:B------:R4:W-:Y:S04]  /*bc60*/  STL [R1+0x18], R251 ;  /* 0x000018fb01007387 */ /* 0x0009e80000100800 */
[----:B------:R4:W-:Y:S01]  /*bc70*/  STL [R1+0x1c], R252 ;  /* 0x00001cfc01007387 */ /* 0x0009e20000100800 */
[----:B------:R-:W-:Y:S01]  /*bc80*/  HMMA.16816.F32 R64, R128, R66, R92 ;  /* 0x000000428040723c */ /* 0x000fe2000000185c */
[----:B------:R-:W-:-:S07]  /*bc90*/  MOV R3, R248 ;  /* 0x000000f800037202 */ /* 0x000fce0000000f00 */
[C---:B------:R-:W-:Y:S08]  /*bca0*/  HMMA.16816.F32 R72, R128.reuse, R74, R100 ;  /* 0x0000004a8048723c */ /* 0x040ff00000001864 */
[C---:B------:R-:W-:Y:S08]  /*bcb0*/  HMMA.16816.F32 R80, R128.reuse, R82, R108 ;  /* 0x000000528050723c */ /* 0x040ff0000000186c */
[C---:B------:R-:W-:Y:S08]  /*bcc0*/  HMMA.16816.F32 R88, R128.reuse, R90, R116 ;  /* 0x0000005a8058723c */ /* 0x040ff00000001874 */
[C---:B------:R-:W-:Y:S08]  /*bcd0*/  HMMA.16816.F32 R136, R128.reuse, R140, R136 ;  /* 0x0000008c8088723c */ /* 0x040ff00000001888 */
[C---:B-1----:R-:W-:Y:S08]  /*bce0*/  HMMA.16816.F32 R92, R128.reuse, R96, R132 ;  /* 0x00000060805c723c */ /* 0x042ff00000001884 */
[----:B--2---:R-:W-:Y:S01]  /*bcf0*/  HMMA.16816.F32 R100, R128, R104, R172 ;  /* 0x000000688064723c */ /* 0x004fe200000018ac */
[----:B------:R-:W-:-:S07]  /*bd00*/  MOV R132, R249 ;  /* 0x000000f900847202 */ /* 0x000fce0000000f00 */
        /* <DEDUP_REMOVED lines=64> */
[----:B------:R-:W-:Y:S08]  /*c110*/  HMMA.16816.F32 R16, R4, R28, RZ ;  /* 0x0000001c0410723c */ /* 0x000ff000000018ff */
[C---:B------:R-:W-:Y:S08]  /*c120*/  HMMA.16816.F32 R176, R8.reuse, R184, R176 ;  /* 0x000000b808b0723c */ /* 0x040ff000000018b0 */
[----:B------:R-:W-:Y:S08]  /*c130*/  HMMA.16816.F32 R196, R8, R186, R168 ;  /* 0x000000ba08c4723c */ /* 0x000ff000000018a8 */
[----:B------:R-:W-:Y:S01]  /*c140*/  HMMA.16816.F32 R12, R4, R30, RZ ;  /* 0x0000001e040c723c */ /* 0x000fe200000018ff */
[----:B------:R-:W2:Y:S07]  /*c150*/  LDSM.16.M88.4 R4, [R214] ;  /* 0x00000000d604783b */ /* 0x000eae0000000200 */
[C---:B---3--:R-:W-:Y:S01]  /*c160*/  HMMA.16816.F32 R188, R8.reuse, R172, R132 ;  /* 0x000000ac08bc723c */ /* 0x048fe20000001884 */
[----:B------:R-:W3:Y:S07]  /*c170*/  LDSM.16.M88.4 R132, [R210+0x10800] ;  /* 0x01080000d284783b */ /* 0x000eee0000000200 */
[C---:B------:R-:W-:Y:S01]  /*c180*/  HMMA.16816.F32 R184, R8.reuse, R174, R32 ;  /* 0x000000ae08b8723c */ /* 0x040fe20000001820 */
[----:B------:R-:W-:Y:S07]  /*c190*/  LDSM.16.M88.4 R32, [R209] ;  /* 0x00000000d120783b */ /* 0x000fee0000000200 */
[C---:B----4-:R-:W-:Y:S01]  /*c1a0*/  HMMA.16816.F32 R172, R8.reuse, R180, R24 ;  /* 0x000000b408ac723c */ /* 0x050fe20000001818 */
[----:B------:R-:W4:Y:S07]  /*c1b0*/  LDSM.16.M88.4 R24, [R210+0x11000] ;  /* 0x01100000d218783b */ /* 0x000f2e0000000200 */
[C---:B------:R-:W-:Y:S01]  /*c1c0*/  HMMA.16816.F32 R168, R8.reuse, R182, R20 ;  /* 0x000000b608a8723c */ /* 0x040fe20000001814 */
[----:B------:R-:W1:Y:S04]  /*c1d0*/  LDSM.16.M88.4 R20, [R210+0x11800] ;  /* 0x01180000d214783b */ /* 0x000e680000000200 */
[----:B------:R-:W-:Y:S03]  /*c1e0*/  LDSM.16.M88.4 R180, [R204+0x12800] ;  /* 0x01280000ccb4783b */ /* 0x000fe60000000200 */
[C---:B-----5:R-:W-:Y:S08]  /*c1f0*/  HMMA.16816.F32 R28, R8.reuse, R192, R16 ;  /* 0x000000c0081c723c */ /* 0x060ff00000001810 */
[----:B------:R-:W-:Y:S01]  /*c200*/  HMMA.16816.F32 R16, R8, R194, R12 ;  /* 0x000000c20810723c */ /* 0x000fe2000000180c */
[----:B------:R-:W5:Y:S07]  /*c210*/  LDSM.16.M88.4 R8, [R213] ;  /* 0x00000000d508783b */ /* 0x000f6e0000000200 */
[C---:B--2---:R-:W-:Y:S08]  /*c220*/  HMMA.16816.F32 R12, R4.reuse, R200, R176 ;  /* 0x000000c8040c723c */ /* 0x044ff000000018b0 */
[C---:B---3--:R-:W-:Y:S08]  /*c230*/  HMMA.16816.F32 R192, R4.reuse, R134, R184 ;  /* 0x0000008604c0723c */ /* 0x048ff000000018b8 */
[C---:B------:R-:W-:Y:S08]  /*c240*/  HMMA.16816.F32 R176, R4.reuse, R202, R196 ;  /* 0x000000ca04b0723c */ /* 0x040ff000000018c4 */
[C---:B----4-:R-:W-:Y:S01]  /*c250*/  HMMA.16816.F32 R184, R4.reuse, R26, R168 ;  /* 0x0000001a04b8723c */ /* 0x050fe200000018a8 */
[----:B------:R-:W2:Y:S07]  /*c260*/  LDSM.16.M88.4 R168, [R209+0x800] ;  /* 0x00080000d1a8783b */ /* 0x000eae0000000200 */
[C---:B------:R-:W-:Y:S08]  /*c270*/  HMMA.16816.F32 R196, R4.reuse, R132, R188 ;  /* 0x0000008404c4723c */ /* 0x040ff000000018bc */
[C---:B------:R-:W-:Y:S01]  /*c280*/  HMMA.16816.F32 R188, R4.reuse, R24, R172 ;  /* 0x0000001804bc723c */ /* 0x040fe200000018ac */
[----:B------:R-:W-:Y:S07]  /*c290*/  LDSM.16.M88.4 R24, [R209+0x1800] ;  /* 0x00180000d118783b */ /* 0x000fee0000000200 */
[C---:B-1----:R-:W-:Y:S01]  /*c2a0*/  HMMA.16816.F32 R172, R4.reuse, R20, R28 ;  /* 0x0000001404ac723c */ /* 0x042fe2000000181c */
[----:B------:R-:W1:Y:S07]  /*c2b0*/  LDSM.16.M88.4 R28, [R209+0x1000] ;  /* 0x00100000d11c783b */ /* 0x000e6e0000000200 */
[----:B------:R-:W-:Y:S01]  /*c2c0*/  HMMA.16816.F32 R132, R4, R22, R16 ;  /* 0x000000160484723c */ /* 0x000fe20000001810 */
[----:B------:R-:W-:Y:S04]  /*c2d0*/  LDSM.16.M88.4 R4, [R211+0x4000] ;  /* 0x00400000d304783b */ /* 0x000fe80000000200 */
[----:B------:R-:W3:Y:S03]  /*c2e0*/  LDSM.16.M88.4 R20, [R204+0x12000] ;  /* 0x01200000cc14783b */ /* 0x000ee60000000200 */
[C---:B-----5:R-:W-:Y:S08]  /*c2f0*/  HMMA.16816.F32 R16, R8.reuse, R32, R12 ;  /* 0x000000200810723c */ /* 0x060ff0000000180c */
[C---:B------:R-:W-:Y:S08]  /*c300*/  HMMA.16816.F32 R12, R8.reuse, R34, R176 ;  /* 0x00000022080c723c */ /* 0x040ff000000018b0 */
[C---:B--2---:R-:W-:Y:S08]  /*c310*/  HMMA.16816.F32 R32, R8.reuse, R168, R196 ;  /* 0x000000a80820723c */ /* 0x044ff000000018c4 */
[C---:B------:R-:W-:Y:S01]  /*c320*/  HMMA.16816.F32 R168, R8.reuse, R170, R192 ;  /* 0x000000aa08a8723c */ /* 0x040fe200000018c0 */
[----:B------:R-:W-:Y:S07]  /*c330*/  LDSM.16.M88.4 R192, [R225] ;  /* 0x00000000e1c0783b */ /* 0x000fee0000000200 */
[C---:B-1----:R-:W-:Y:S08]  /*c340*/  HMMA.16816.F32 R196, R8.reuse, R28, R188 ;  /* 0x0000001c08c4723c */ /* 0x042ff000000018bc */
[C---:B------:R-:W-:Y:S01]  /*c350*/  HMMA.16816.F32 R188, R8.reuse, R30, R184 ;  /* 0x0000001e08bc723c */ /* 0x040fe200000018b8 */
[----:B------:R-:W-:Y:S07]  /*c360*/  LDSM.16.M88.4 R28, [R226] ;  /* 0x00000000e21c783b */ /* 0x000fee0000000200 */
[C---:B------:R-:W-:Y:S08]  /*c370*/  HMMA.16816.F32 R184, R8.reuse, R24, R172 ;  /* 0x0000001808b8723c */ /* 0x040ff000000018ac */
[----:B------:R-:W-:Y:S01]  /*c380*/  HMMA.16816.F32 R176, R8, R26, R132 ;  /* 0x0000001a08b0723c */ /* 0x000fe20000001884 */
[----:B------:R-:W1:Y:S04]  /*c390*/  LDSM.16.M88.4 R132, [R204+0x13000] ;  /* 0x01300000cc84783b */ /* 0x000e680000000200 */
[----:B------:R-:W2:Y:S03]  /*c3a0*/  LDSM.16.M88.4 R24, [R204+0x13800] ;  /* 0x01380000cc18783b */ /* 0x000ea60000000200 */
[C---:B---3--:R-:W-:Y:S01]  /*c3b0*/  HMMA.16816.F32 R172, R4.reuse, R20, R16 ;  /* 0x0000001404ac723c */ /* 0x048fe20000001810 */
[----:B------:R-:W-:Y:S07]  /*c3c0*/  LDSM.16.M88.4 R8, [R212+0x4000] ;  /* 0x00400000d408783b */ /* 0x000fee0000000200 */
[C---:B------:R-:W-:Y:S01]  /*c3d0*/  HMMA.16816.F32 R16, R4.reuse, R22, R12 ;  /* 0x000000160410723c */ /* 0x040fe2000000180c */
[----:B------:R-:W3:Y:S07]  /*c3e0*/  LDSM.16.M88.4 R20, [R227] ;  /* 0x00000000e314783b */ /* 0x000eee0000000200 */
[C---:B------:R-:W-:Y:S08]  /*c3f0*/  HMMA.16816.F32 R12, R4.reuse, R180, R32 ;  /* 0x000000b4040c723c */ /* 0x040ff00000001820 */
[C---:B------:R-:W-:Y:S08]  /*c400*/  HMMA.16816.F32 R32, R4.reuse, R182, R168 ;  /* 0x000000b60420723c */ /* 0x040ff000000018a8 */
[C---:B-1----:R-:W-:Y:S08]  /*c410*/  HMMA.16816.F32 R168, R4.reuse, R132, R196 ;  /* 0x0000008404a8723c */ /* 0x042ff000000018c4 */
[C---:B------:R-:W-:Y:S01]  /*c420*/  HMMA.16816.F32 R200, R4.reuse, R134, R188 ;  /* 0x0000008604c8723c */ /* 0x040fe200000018bc */
[----:B------:R-:W-:Y:S07]  /*c430*/  LDSM.16.M88.4 R132, [R210+0x13000] ;  /* 0x01300000d284783b */ /* 0x000fee0000000200 */
[C---:B--2---:R-:W-:Y:S01]  /*c440*/  HMMA.16816.F32 R196, R4.reuse, R24, R184 ;  /* 0x0000001804c4723c */ /* 0x044fe200000018b8 */
[----:B------:R-:W1:Y:S07]  /*c450*/  LDSM.16.M88.4 R184, [R224] ;  /* 0x00000000e0b8783b */ /* 0x000e6e0000000200 */
[----:B------:R-:W-:Y:S01]  /*c460*/  HMMA.16816.F32 R188, R4, R26, R176 ;  /* 0x0000001a04bc723c */ /* 0x000fe200000018b0 */
[----:B------:R-:W-:Y:S04]  /*c470*/  LDSM.16.M88.4 R4, [R214+0x4000] ;  /* 0x00400000d604783b */ /* 0x000fe80000000200 */
[----:B------:R-:W2:Y:S03]  /*c480*/  LDSM.16.M88.4 R24, [R210+0x12800] ;  /* 0x01280000d218783b */ /* 0x000ea60000000200 */
[C---:B---3--:R-:W-:Y:S08]  /*c490*/  HMMA.16816.F32 R180, R8.reuse, R20, R172 ;  /* 0x0000001408b4723c */ /* 0x048ff000000018ac */
[C---:B------:R-:W-:Y:S08]  /*c4a0*/  HMMA.16816.F32 R176, R8.reuse, R22, R16 ;  /* 0x0000001608b0723c */ /* 0x040ff00000001810 */
[C---:B------:R-:W-:Y:S08]  /*c4b0*/  HMMA.16816.F32 R20, R8.reuse, R28, R12 ;  /* 0x0000001c0814723c */ /* 0x040ff0000000180c */
[C---:B------:R-:W-:Y:S01]  /*c4c0*/  HMMA.16816.F32 R16, R8.reuse, R30, R32 ;  /* 0x0000001e0810723c */ /* 0x040fe20000001820 */
[----:B------:R-:W3:Y:S04]  /*c4d0*/  LDSM.16.M88.4 R28, [R210+0x12000] ;  /* 0x01200000d21c783b */ /* 0x000ee80000000200 */
[----:B------:R-:W-:Y:S03]  /*c4e0*/  LDSM.16.M88.4 R32, [R209+0x2000] ;  /* 0x00200000d120783b */ /* 0x000fe60000000200 */
[C---:B------:R-:W-:Y:S08]  /*c4f0*/  HMMA.16816.F32 R12, R8.reuse, R192, R168 ;  /* 0x000000c0080c723c */ /* 0x040ff000000018a8 */
[C---:B------:R-:W-:Y:S01]  /*c500*/  HMMA.16816.F32 R172, R8.reuse, R194, R200 ;  /* 0x000000c208ac723c */ /* 0x040fe200000018c8 */
[----:B------:R-:W4:Y:S07]  /*c510*/  LDSM.16.M88.4 R192, [R210+0x13800] ;  /* 0x01380000d2c0783b */ /* 0x000f2e0000000200 */
[C---:B-1----:R-:W-:Y:S08]  /*c520*/  HMMA.16816.F32 R200, R8.reuse, R184, R196 ;  /* 0x000000b808c8723c */ /* 0x042ff000000018c4 */
[----:B------:R-:W-:Y:S01]  /*c530*/  HMMA.16816.F32 R196, R8, R186, R188 ;  /* 0x000000ba08c4723c */ /* 0x000fe200000018bc */
[----:B------:R-:W1:Y:S07]  /*c540*/  LDSM.16.M88.4 R8, [R213+0x4000] ;  /* 0x00400000d508783b */ /* 0x000e6e0000000200 */
[C---:B--2---:R-:W-:Y:S08]  /*c550*/  HMMA.16816.F32 R168, R4.reuse, R26, R16 ;  /* 0x0000001a04a8723c */ /* 0x044ff00000001810 */
[C---:B---3--:R-:W-:Y:S08]  /*c560*/  HMMA.16816.F32 R188, R4.reuse, R28, R180 ;  /* 0x0000001c04bc723c */ /* 0x048ff000000018b4 */
[C---:B------:R-:W-:Y:S01]  /*c570*/  HMMA.16816.F32 R184, R4.reuse, R30, R176 ;  /* 0x0000001e04b8723c */ /* 0x040fe200000018b0 */
[----:B------:R-:W2:Y:S07]  /*c580*/  LDSM.16.M88.4 R28, [R209+0x2800] ;  /* 0x00280000d11c783b */ /* 0x000eae0000000200 */
[C---:B------:R-:W-:Y:S01]  /*c590*/  HMMA.16816.F32 R176, R4.reuse, R24, R20 ;  /* 0x0000001804b0723c */ /* 0x040fe20000001814 */
[----:B------:R-:W3:Y:S07]  /*c5a0*/  LDSM.16.M88.4 R24, [R209+0x3000] ;  /* 0x00300000d118783b */ /* 0x000eee0000000200 */
[C---:B------:R-:W-:Y:S08]  /*c5b0*/  HMMA.16816.F32 R20, R4.reuse, R132, R12 ;  /* 0x000000840414723c */ /* 0x040ff0000000180c */
[C---:B------:R-:W-:Y:S01]  /*c5c0*/  HMMA.16816.F32 R16, R4.reuse, R134, R172 ;  /* 0x000000860410723c */ /* 0x040fe200000018ac */
[----:B------:R-:W5:Y:S07]  /*c5d0*/  LDSM.16.M88.4 R172, [R209+0x3800] ;  /* 0x00380000d1ac783b */ /* 0x000f6e0000000200 */
[C---:B----4-:R-:W-:Y:S01]  /*c5e0*/  HMMA.16816.F32 R12, R4.reuse, R192, R200 ;  /* 0x000000c0040c723c */ /* 0x050fe200000018c8 */
[----:B------:R-:W-:Y:S07]  /*c5f0*/  LDSM.16.M88.4 R200, [R223] ;  /* 0x00000000dfc8783b */ /* 0x000fee0000000200 */
[----:B------:R-:W-:Y:S01]  /*c600*/  HMMA.16816.F32 R180, R4, R194, R196 ;  /* 0x000000c204b4723c */ /* 0x000fe200000018c4 */
[----:B------:R-:W-:Y:S07]  /*c610*/  LDSM.16.M88.4 R4, [R211+0x8000] ;  /* 0x00800000d304783b */ /* 0x000fee0000000200 */
[C---:B-1----:R-:W-:Y:S08]  /*c620*/  HMMA.16816.F32 R192, R8.reuse, R34, R184 ;  /* 0x0000002208c0723c */ /* 0x042ff000000018b8 */
[C---:B------:R-:W-:Y:S01]  /*c630*/  HMMA.16816.F32 R196, R8.reuse, R32, R188 ;  /* 0x0000002008c4723c */ /* 0x040fe200000018bc */
[----:B------:R-:W1:Y:S07]  /*c640*/  LDSM.16.M88.4 R32, [R204+0x14000] ;  /* 0x01400000cc20783b */ /* 0x000e6e0000000200 */
[C---:B--2---:R-:W-:Y:S08]  /*c650*/  HMMA.16816.F32 R184, R8.reuse, R30, R168 ;  /* 0x0000001e08b8723c */ /* 0x044ff000000018a8 */
[C---:B------:R-:W-:Y:S01]  /*c660*/  HMMA.16816.F32 R188, R8.reuse, R28, R176 ;  /* 0x0000001c08bc723c */ /* 0x040fe200000018b0 */
[----:B------:R-:W2:Y:S07]  /*c670*/  LDSM.16.M88.4 R28, [R204+0x14800] ;  /* 0x01480000cc1c783b */ /* 0x000eae0000000200 */
[C---:B---3--:R-:W-:Y:S01]  /*c680*/  HMMA.16816.F32 R168, R8.reuse, R24, R20 ;  /* 0x0000001808a8723c */ /* 0x048fe20000001814 */
[----:B------:R-:W3:Y:S07]  /*c690*/  LDSM.16.M88.4 R20, [R204+0x15000] ;  /* 0x01500000cc14783b */ /* 0x000eee0000000200 */
[C---:B------:R-:W-:Y:S01]  /*c6a0*/  HMMA.16816.F32 R132, R8.reuse, R26, R16 ;  /* 0x0000001a0884723c */ /* 0x040fe20000001810 */
[----:B------:R-:W4:Y:S07]  /*c6b0*/  LDSM.16.M88.4 R16, [R204+0x15800] ;  /* 0x01580000cc10783b */ /* 0x000f2e0000000200 */
[C---:B-----5:R-:W-:Y:S08]  /*c6c0*/  HMMA.16816.F32 R24, R8.reuse, R172, R12 ;  /* 0x000000ac0818723c */ /* 0x060ff0000000180c */
[----:B------:R-:W-:Y:S01]  /*c6d0*/  HMMA.16816.F32 R12, R8, R174, R180 ;  /* 0x000000ae080c723c */ /* 0x000fe200000018b4 */
[----:B------:R-:W5:Y:S07]  /*c6e0*/  LDSM.16.M88.4 R8, [R212+0x8000] ;  /* 0x00800000d408783b */ /* 0x000f6e0000000200 */
[C---:B-1----:R-:W-:Y:S08]  /*c6f0*/  HMMA.16816.F32 R192, R4.reuse, R34, R192 ;  /* 0x0000002204c0723c */ /* 0x042ff000000018c0 */
[C---:B--2---:R-:W-:Y:S08]  /*c700*/  HMMA.16816.F32 R188, R4.reuse, R28, R188 ;  /* 0x0000001c04bc723c */ /* 0x044ff000000018bc */
[C---:B------:R-:W-:Y:S08]  /*c710*/  HMMA.16816.F32 R184, R4.reuse, R30, R184 ;  /* 0x0000001e04b8723c */ /* 0x040ff000000018b8 */
[C---:B---3--:R-:W-:Y:S01]  /*c720*/  HMMA.16816.F32 R172, R4.reuse, R22, R132 ;  /* 0x0000001604ac723c */ /* 0x048fe20000001884 */
[----:B------:R-:W1:Y:S07]  /*c730*/  LDSM.16.M88.4 R132, [R222] ;  /* 0x00000000de84783b */ /* 0x000e6e0000000200 */
[C---:B----4-:R-:W-:Y:S01]  /*c740*/  HMMA.16816.F32 R28, R4.reuse, R16, R24 ;  /* 0x00000010041c723c */ /* 0x050fe20000001818 */
[----:B------:R-:W2:Y:S07]  /*c750*/  LDSM.16.M88.4 R24, [R221] ;  /* 0x00000000dd18783b */ /* 0x000eae0000000200 */
[C---:B------:R-:W-:Y:S01]  /*c760*/  HMMA.16816.F32 R180, R4.reuse, R20, R168 ;  /* 0x0000001404b4723c */ /* 0x040fe200000018a8 */
[----:B------:R-:W3:Y:S07]  /*c770*/  LDSM.16.M88.4 R20, [R220] ;  /* 0x00000000dc14783b */ /* 0x000eee0000000200 */
[C---:B------:R-:W-:Y:S01]  /*c780*/  HMMA.16816.F32 R176, R4.reuse, R32, R196 ;  /* 0x0000002004b0723c */ /* 0x040fe200000018c4 */
[----:B------:R-:W-:Y:S07]  /*c790*/  LDSM.16.M88.4 R32, [R210+0x14000] ;  /* 0x01400000d220783b */ /* 0x000fee0000000200 */
[----:B------:R-:W-:Y:S01]  /*c7a0*/  HMMA.16816.F32 R16, R4, R18, R12 ;  /* 0x000000120410723c */ /* 0x000fe2000000180c */
[----:B------:R-:W4:Y:S07]  /*c7b0*/  LDSM.16.M88.4 R4, [R214+0x8000] ;  /* 0x00800000d604783b */ /* 0x000f2e0000000200 */
[C---:B-----5:R-:W-:Y:S08]  /*c7c0*/  HMMA.16816.F32 R168, R8.reuse, R202, R192 ;  /* 0x000000ca08a8723c */ /* 0x060ff000000018c0 */
[C---:B-1----:R-:W-:Y:S08]  /*c7d0*/  HMMA.16816.F32 R192, R8.reuse, R134, R184 ;  /* 0x0000008608c0723c */ /* 0x042ff000000018b8 */
[C---:B--2---:R-:W-:Y:S01]  /*c7e0*/  HMMA.16816.F32 R184, R8.reuse, R26, R172 ;  /* 0x0000001a08b8723c */ /* 0x044fe200000018ac */
[----:B------:R-:W1:Y:S07]  /*c7f0*/  LDSM.16.M88.4 R172, [R210+0x14800] ;  /* 0x01480000d2ac783b */ /* 0x000e6e0000000200 */
[C---:B------:R-:W-:Y:S08]  /*c800*/  HMMA.16816.F32 R12, R8.reuse, R200, R176 ;  /* 0x000000c8080c723c */ /* 0x040ff000000018b0 */
[C---:B------:R-:W-:Y:S08]  /*c810*/  HMMA.16816.F32 R196, R8.reuse, R132, R188 ;  /* 0x0000008408c4723c */ /* 0x040ff000000018bc */
[C---:B---3--:R-:W-:Y:S01]  /*c820*/  HMMA.16816.F32 R176, R8.reuse, R20, R28 ;  /* 0x0000001408b0723c */ /* 0x048fe2000000181c */
[----:B------:R-:W2:Y:S07]  /*c830*/  LDSM.16.M88.4 R28, [R210+0x15000] ;  /* 0x01500000d21c783b */ /* 0x000eae0000000200 */
[C---:B------:R-:W-:Y:S01]  /*c840*/  HMMA.16816.F32 R188, R8.reuse, R24, R180 ;  /* 0x0000001808bc723c */ /* 0x040fe200000018b4 */
[----:B------:R-:W3:Y:S04]  /*c850*/  LDSM.16.M88.4 R24, [R210+0x15800] ;  /* 0x01580000d218783b */ /* 0x000ee80000000200 */
[----:B------:R-:W-:Y:S03]  /*c860*/  LDSM.16.M88.4 R180, [R209+0x4800] ;  /* 0x00480000d1b4783b */ /* 0x000fe60000000200 */
[----:B------:R-:W-:Y:S01]  /*c870*/  HMMA.16816.F32 R132, R8, R22, R16 ;  /* 0x000000160884723c */ /* 0x000fe20000001810 */
[----:B------:R-:W-:Y:S04]  /*c880*/  LDSM.16.M88.4 R8, [R213+0x8000] ;  /* 0x00800000d508783b */ /* 0x000fe80000000200 */
[----:B------:R-:W5:Y:S03]  /*c890*/  LDSM.16.M88.4 R20, [R209+0x4000] ;  /* 0x00400000d114783b */ /* 0x000f660000000200 */
[C---:B----4-:R-:W-:Y:S08]  /*c8a0*/  HMMA.16816.F32 R16, R4.reuse, R32, R12 ;  /* 0x000000200410723c */ /* 0x050ff0000000180c */
[C---:B------:R-:W-:Y:S01]  /*c8b0*/  HMMA.16816.F32 R12, R4.reuse, R34, R168 ;  /* 0x00000022040c723c */ /* 0x040fe200000018a8 */
[----:B------:R-:W4:Y:S07]  /*c8c0*/  LDSM.16.M88.4 R32, [R209+0x5000] ;  /* 0x00500000d120783b */ /* 0x000f2e0000000200 */
[C---:B-1----:R-:W-:Y:S08]  /*c8d0*/  HMMA.16816.F32 R168, R4.reuse, R172, R196 ;  /* 0x000000ac04a8723c */ /* 0x042ff000000018c4 */
[C---:B------:R-:W-:Y:S08]  /*c8e0*/  HMMA.16816.F32 R172, R4.reuse, R174, R192 ;  /* 0x000000ae04ac723c */ /* 0x040ff000000018c0 */
[C---:B--2---:R-:W-:Y:S01]  /*c8f0*/  HMMA.16816.F32 R192, R4.reuse, R28, R188 ;  /* 0x0000001c04c0723c */ /* 0x044fe200000018bc */
[----:B------:R-:W-:Y:S07]  /*c900*/  LDSM.16.M88.4 R188, [R204+0x17000] ;  /* 0x01700000ccbc783b */ /* 0x000fee0000000200 */
[C---:B------:R-:W-:Y:S08]  /*c910*/  HMMA.16816.F32 R184, R4.reuse, R30, R184 ;  /* 0x0000001e04b8723c */ /* 0x040ff000000018b8 */
[C---:B---3--:R-:W-:Y:S08]  /*c920*/  HMMA.16816.F32 R176, R4.reuse, R24, R176 ;  /* 0x0000001804b0723c */ /* 0x048ff000000018b0 */
[----:B------:R-:W-:Y:S01]  /*c930*/  HMMA.16816.F32 R132, R4, R26, R132 ;  /* 0x0000001a0484723c */ /* 0x000fe20000001884 */
[----:B------:R-:W1:Y:S04]  /*c940*/  LDSM.16.M88.4 R24, [R209+0x5800] ;  /* 0x00580000d118783b */ /* 0x000e680000000200 */
[----:B------:R-:W-:Y:S03]  /*c950*/  LDSM.16.M88.4 R4, [R211+0xc000] ;  /* 0x00c00000d304783b */ /* 0x000fe60000000200 */
[C---:B-----5:R-:W-:Y:S08]  /*c960*/  HMMA.16816.F32 R28, R8.reuse, R20, R16 ;  /* 0x00000014081c723c */ /* 0x060ff00000001810 */
[C---:B------:R-:W-:Y:S01]  /*c970*/  HMMA.16816.F32 R16, R8.reuse, R22, R12 ;  /* 0x000000160810723c */ /* 0x040fe2000000180c */
[----:B------:R-:W2:Y:S07]  /*c980*/  LDSM.16.M88.4 R20, [R204+0x16000] ;  /* 0x01600000cc14783b */ /* 0x000eae0000000200 */
[C---:B------:R-:W-:Y:S01]  /*c990*/  HMMA.16816.F32 R12, R8.reuse, R180, R168 ;  /* 0x000000b4080c723c */ /* 0x040fe200000018a8 */
[----:B------:R-:W3:Y:S07]  /*c9a0*/  LDSM.16.M88.4 R168, [R204+0x16800] ;  /* 0x01680000cca8783b */ /* 0x000eee0000000200 */
[C---:B------:R-:W-:Y:S08]  /*c9b0*/  HMMA.16816.F32 R172, R8.reuse, R182, R172 ;  /* 0x000000b608ac723c */ /* 0x040ff000000018ac */
[C---:B----4-:R-:W-:Y:S08]  /*c9c0*/  HMMA.16816.F32 R180, R8.reuse, R32, R192 ;  /* 0x0000002008b4723c */ /* 0x050ff000000018c0 */
[C---:B------:R-:W-:Y:S08]  /*c9d0*/  HMMA.16816.F32 R196, R8.reuse, R34, R184 ;  /* 0x0000002208c4723c */ /* 0x040ff000000018b8 */
[----:B-1----:R-:W-:Y:S08]  /*c9e0*/  HMMA.16816.F32 R192, R8, R24, R176 ;  /* 0x0000001808c0723c */ /* 0x002ff000000018b0 */
[C---:B--2---:R-:W-:Y:S01]  /*c9f0*/  HMMA.16816.F32 R176, R4.reuse, R20, R28 ;  /* 0x0000001404b0723c */ /* 0x044fe2000000181c */
[----:B------:R-:W-:Y:S07]  /*ca00*/  LDSM.16.M88.4 R28, [R219] ;  /* 0x00000000db1c783b */ /* 0x000fee0000000200 */
[----:B------:R-:W-:Y:S08]  /*ca10*/  HMMA.16816.F32 R32, R4, R22, R16 ;  /* 0x000000160420723c */ /* 0x000ff00000001810 */
[----:B------:R-:W-:Y:S01]  /*ca20*/  HMMA.16816.F32 R184, R8, R26, R132 ;  /* 0x0000001a08b8723c */ /* 0x000fe20000001884 */
[----:B------:R-:W1:Y:S04]  /*ca30*/  LDSM.16.M88.4 R132, [R204+0x17800] ;  /* 0x01780000cc84783b */ /* 0x000e680000000200 */
[----:B------:R-:W-:Y:S03]  /*ca40*/  LDSM.16.M88.4 R24, [R218] ;  /* 0x00000000da18783b */ /* 0x000fe60000000200 */
[C---:B---3--:R-:W-:Y:S01]  /*ca50*/  HMMA.16816.F32 R20, R4.reuse, R168, R12 ;  /* 0x000000a80414723c */ /* 0x048fe2000000180c */
[----:B------:R-:W2:Y:S07]  /*ca60*/  LDSM.16.M88.4 R12, [R212+0xc000] ;  /* 0x00c00000d40c783b */ /* 0x000eae0000000200 */
[C---:B------:R-:W-:Y:S01]  /*ca70*/  HMMA.16816.F32 R16, R4.reuse, R170, R172 ;  /* 0x000000aa0410723c */ /* 0x040fe200000018ac */
[----:B------:R-:W3:Y:S07]  /*ca80*/  LDSM.16.M88.4 R168, [R217] ;  /* 0x00000000d9a8783b */ /* 0x000eee0000000200 */
[C---:B------:R-:W-:Y:S08]  /*ca90*/  HMMA.16816.F32 R8, R4.reuse, R188, R180 ;  /* 0x000000bc0408723c */ /* 0x040ff000000018b4 */
[C---:B------:R-:W-:Y:S01]  /*caa0*/  HMMA.16816.F32 R180, R4.reuse, R190, R196 ;  /* 0x000000be04b4723c */ /* 0x040fe200000018c4 */
[----:B------:R-:W-:Y:S07]  /*cab0*/  LDSM.16.M88.4 R196, [R210+0x17800] ;  /* 0x01780000d2c4783b */ /* 0x000fee0000000200 */
[----:B-1----:R-:W-:Y:S01]  /*cac0*/  HMMA.16816.F32 R188, R4, R134, R184 ;  /* 0x0000008604bc723c */ /* 0x002fe200000018b8 */
[----:B------:R-:W1:Y:S07]  /*cad0*/  LDSM.16.M88.4 R184, [R216] ;  /* 0x00000000d8b8783b */ /* 0x000e6e0000000200 */
[C---:B--2---:R-:W-:Y:S08]  /*cae0*/  HMMA.16816.F32 R172, R12.reuse, R30, R32 ;  /* 0x0000001e0cac723c */ /* 0x044ff00000001820 */
[----:B------:R-:W-:Y:S08]  /*caf0*/  HMMA.16816.F32 R32, R12, R26, R16 ;  /* 0x0000001a0c20723c */ /* 0x000ff00000001810 */
[----:B------:R-:W-:Y:S08]  /*cb00*/  HMMA.16816.F32 R192, R4, R132, R192 ;  /* 0x0000008404c0723c */ /* 0x000ff000000018c0 */
[C---:B------:R-:W-:Y:S01]  /*cb10*/  HMMA.16816.F32 R176, R12.reuse, R28, R176 ;  /* 0x0000001c0cb0723c */ /* 0x040fe200000018b0 */
[----:B------:R-:W-:Y:S07]  /*cb20*/  LDSM.16.M88.4 R28, [R210+0x16000] ;  /* 0x01600000d21c783b */ /* 0x000fee0000000200 */
[C---:B---3--:R-:W-:Y:S01]  /*cb30*/  HMMA.16816.F32 R16, R12.reuse, R168, R8 ;  /* 0x000000a80c10723c */ /* 0x048fe20000001808 */
[----:B------:R-:W2:Y:S07]  /*cb40*/  LDSM.16.M88.4 R8, [R214+0xc000] ;  /* 0x00c00000d608783b */ /* 0x000eae0000000200 */
[C---:B------:R-:W-:Y:S01]  /*cb50*/  HMMA.16816.F32 R132, R12.reuse, R24, R20 ;  /* 0x000000180c84723c */ /* 0x040fe20000001814 */
[----:B------:R-:W3:Y:S04]  /*cb60*/  LDSM.16.M88.4 R24, [R210+0x16800] ;  /* 0x01680000d218783b */ /* 0x000ee80000000200 */
[----:B------:R-:W4:Y:S03]  /*cb70*/  LDSM.16.M88.4 R20, [R210+0x17000] ;  /* 0x01700000d214783b */ /* 0x000f260000000200 */
[C---:B------:R-:W-:Y:S08]  /*cb80*/  HMMA.16816.F32 R4, R12.reuse, R170, R180 ;  /* 0x000000aa0c04723c */ /* 0x040ff000000018b4 */
[C---:B-1----:R-:W-:Y:S08]  /*cb90*/  HMMA.16816.F32 R168, R12.reuse, R184, R192 ;  /* 0x000000b80ca8723c */ /* 0x042ff000000018c0 */
[----:B------:R-:W-:Y:S08]  /*cba0*/  HMMA.16816.F32 R188, R12, R186, R188 ;  /* 0x000000ba0cbc723c */ /* 0x000ff000000018bc */
[C---:B--2---:R-:W-:Y:S08]  /*cbb0*/  HMMA.16816.F32 R184, R8.reuse, R28, R176 ;  /* 0x0000001c08b8723c */ /* 0x044ff000000018b0 */
[C---:B---3--:R-:W-:Y:S08]  /*cbc0*/  HMMA.16816.F32 R176, R8.reuse, R24, R132 ;  /* 0x0000001808b0723c */ /* 0x048ff00000001884 */
[C---:B------:R-:W-:Y:S01]  /*cbd0*/  HMMA.16816.F32 R180, R8.reuse, R30, R172 ;  /* 0x0000001e08b4723c */ /* 0x040fe200000018ac */
[----:B------:R-:W-:Y:S07]  /*cbe0*/  LDSM.16.M88.4 R28, [R209+0x6800] ;  /* 0x00680000d11c783b */ /* 0x000fee0000000200 */
[C---:B----4-:R-:W-:Y:S08]  /*cbf0*/  HMMA.16816.F32 R132, R8.reuse, R20, R16 ;  /* 0x000000140884723c */ /* 0x050ff00000001810 */
[C---:B------:R-:W-:Y:S01]  /*cc00*/  HMMA.16816.F32 R172, R8.reuse, R26, R32 ;  /* 0x0000001a08ac723c */ /* 0x040fe20000001820 */
[----:B------:R-:W-:Y:S04]  /*cc10*/  LDSM.16.M88.4 R24, [R209+0x7000] ;  /* 0x00700000d118783b */ /* 0x000fe80000000200 */
[----:B------:R-:W-:Y:S03]  /*cc20*/  LDSM.16.M88.4 R32, [R209+0x6000] ;  /* 0x00600000d120783b */ /* 0x000fe60000000200 */
[----:B------:R-:W-:Y:S01]  /*cc30*/  HMMA.16816.F32 R16, R8, R22, R4 ;  /* 0x000000160810723c */ /* 0x000fe20000001804 */
[----:B------:R-:W1:Y:S04]  /*cc40*/  LDSM.16.M88.4 R4, [R213+0xc000] ;  /* 0x00c00000d504783b */ /* 0x000e680000000200 */
[----:B------:R-:W2:Y:S01]  /*cc50*/  LDSM.16.M88.4 R20, [R209+0x7800] ;  /* 0x00780000d114783b */ /* 0x000ea20000000200 */
[----:B------:R-:W-:-:S04]  /*cc60*/  DEPBAR.LE SB0, 0x0 ;  /* 0x000080000000791a */ /* 0x000fc80000000000 */
[C---:B------:R-:W-:Y:S08]  /*cc70*/  HMMA.16816.F32 R12, R8.reuse, R196, R168 ;  /* 0x000000c4080c723c */ /* 0x040ff000000018a8 */
[----:B------:R-:W-:Y:S08]  /*cc80*/  HMMA.16816.F32 R8, R8, R198, R188 ;  /* 0x000000c60808723c */ /* 0x000ff000000018bc */
[C---:B-1----:R-:W-:Y:S08]  /*cc90*/  HMMA.16816.F32 R132, R4.reuse, R24, R132 ;  /* 0x000000180484723c */ /* 0x042ff00000001884 */
[C---:B------:R-:W-:Y:S08]  /*cca0*/  HMMA.16816.F32 R24, R4.reuse, R26, R16 ;  /* 0x0000001a0418723c */ /* 0x040ff00000001810 */
        /* <DEDUP_REMOVED lines=38> */
.L_x_1691:
[----:B-1----:R-:W2:Y:S04]  /*cf10*/  LDL R2, [R1+0x50] ;  /* 0x0000500001027983 */ /* 0x002ea80000100800 */
[----:B------:R-:W3:Y:S01]  /*cf20*/  LDL R0, [R1+0x68] ;  /* 0x0000680001007983 */ /* 0x000ee20000100800 */
[----:B------:R-:W-:Y:S01]  /*cf30*/  IMAD.MOV.U32 R180, RZ, RZ, R246 ;  /* 0x000000ffffb47224 */ /* 0x000fe200078e00f6 */
[----:B------:R-:W-:Y:S01]  /*cf40*/  MOV R181, R247 ;  /* 0x000000f700b57202 */ /* 0x000fe20000000f00 */
[----:B------:R-:W-:Y:S01]  /*cf50*/  USHF.L.U32 UR4, UR28, 0x1, URZ ;  /* 0x000000011c047899 */ /* 0x000fe2000800063f */
[----:B------:R-:W1:Y:S02]  /*cf60*/  S2R R4, SR_TID.X ;  /* 0x0000000000047919 */ /* 0x000e640000002100 */
[----:B-1----:R-:W-:-:S05]  /*cf70*/  IMAD.SHL.U32 R4, R4, 0x2, RZ ;  /* 0x0000000204047824 */ /* 0x002fca00078e00ff */
[----:B------:R-:W-:Y:S01]  /*cf80*/  LOP3.LUT R4, R4, 0x6, RZ, 0xc0, !PT ;  /* 0x0000000604047812 */ /* 0x000fe200078ec0ff */
[----:B--2---:R-:W-:Y:S02]  /*cf90*/  IMAD.MOV.U32 R3, RZ, RZ, R2 ;  /* 0x000000ffff037224 */ /* 0x004fe400078e0002 */
[----:B---3--:R-:W-:Y:S01]  /*cfa0*/  IMAD.MOV.U32 R2, RZ, RZ, R0 ;  /* 0x000000ffff027224 */ /* 0x008fe200078e0000 */
[----:B------:R-:W-:Y:S01]  /*cfb0*/  MOV R0, UR28 ;  /* 0x0000001c00007c02 */ /* 0x000fe20008000f00 */
[----:B------:R-:W-:-:S03]  /*cfc0*/  IMAD.MOV.U32 R5, RZ, RZ, R3 ;  /* 0x000000ffff057224 */ /* 0x000fc600078e0003 */
[----:B------:R-:W-:Y:S01]  /*cfd0*/  MOV R12, R2 ;  /* 0x00000002000c7202 */ /* 0x000fe20000000f00 */
[----:B------:R-:W-:Y:S02]  /*cfe0*/  IMAD R0, R0, 0x40, R4 ;  /* 0x0000004000007824 */ /* 0x000fe400078e0204 */
[----:B------:R-:W-:Y:S02]  /*cff0*/  IMAD.MOV.U32 R183, RZ, RZ, R5 ;  /* 0x000000ffffb77224 */ /* 0x000fe400078e0005 */
[----:B------:R-:W-:Y:S01]  /*d000*/  IMAD.MOV.U32 R182, RZ, RZ, R12 ;  /* 0x000000ffffb67224 */ /* 0x000fe200078e000c */
[C---:B------:R-:W-:Y:S01]  /*d010*/  IADD3 R2, R0.reuse, 0x8, RZ ;  /* 0x0000000800027810 */ /* 0x040fe20007ffe0ff */
[----:B------:R-:W-:Y:S01]  /*d020*/  IMAD.WIDE.U32 R240, R183, -0x326172a9, RZ ;  /* 0xcd9e8d57b7f07825 */ /* 0x000fe200078e00ff */
[-C--:B------:R-:W-:Y:S02]  /*d030*/  ISETP.GE.AND P0, PT, R0, R235.reuse, PT ;  /* 0x000000eb0000720c */ /* 0x080fe40003f06270 */
[----:B------:R-:W-:-:S02]  /*d040*/  ISETP.GE.AND P5, PT, R2, R235, PT ;  /* 0x000000eb0200720c */ /* 0x000fc40003fa6270 */
[----:B------:R-:W-:Y:S02]  /*d050*/  ISETP.GE.AND P1, PT, R2, R234, PT ;  /* 0x000000ea0200720c */ /* 0x000fe40003f26270 */
[----:B------:R-:W-:Y:S02]  /*d060*/  IADD3 R3, R0, 0x1, RZ ;  /* 0x0000000100037810 */ /* 0x000fe40007ffe0ff */
[CC--:B------:R-:W-:Y:S02]  /*d070*/  ISETP.LT.OR P5, PT, R2.reuse, R233.reuse, P5 ;  /* 0x000000e90200720c */ /* 0x0c0fe40002fa1670 */
[----:B------:R-:W-:Y:S02]  /*d080*/  ISETP.LT.OR P1, PT, R2, R232, P1 ;  /* 0x000000e80200720c */ /* 0x000fe40000f21670 */
[C---:B------:R-:W-:Y:S02]  /*d090*/  ISETP.LT.OR P0, PT, R0.reuse, R233, P0 ;  /* 0x000000e90000720c */ /* 0x040fe40000701670 */
[----:B------:R-:W-:-:S02]  /*d0a0*/  IADD3 R2, R0, 0x9, RZ ;  /* 0x0000000900027810 */ /* 0x000fc40007ffe0ff */
[CC--:B------:R-:W-:Y:S02]  /*d0b0*/  ISETP.GE.AND P6, PT, R3.reuse, R235.reuse, PT ;  /* 0x000000eb0300720c */ /* 0x0c0fe40003fc6270 */
[-C--:B------:R-:W-:Y:S02]  /*d0c0*/  ISETP.GE.AND P2, PT, R3, R234.reuse, PT ;  /* 0x000000ea0300720c */ /* 0x080fe40003f46270 */
[-C--:B------:R-:W-:Y:S02]  /*d0d0*/  ISETP.GE.AND P3, PT, R0, R234.reuse, PT ;  /* 0x000000ea0000720c */ /* 0x080fe40003f66270 */
[----:B------:R-:W-:Y:S02]  /*d0e0*/  FSEL R6, R168, -INF , !P0 ;  /* 0xff800000a8067808 */ /* 0x000fe40004000000 */
[C---:B------:R-:W-:Y:S02]  /*d0f0*/  ISETP.GE.AND P4, PT, R2.reuse, R235, PT ;  /* 0x000000eb0200720c */ /* 0x040fe40003f86270 */
[----:B------:R-:W-:-:S02]  /*d100*/  ISETP.GE.AND P0, PT, R2, R234, PT ;  /* 0x000000ea0200720c */ /* 0x000fc40003f06270 */
[CC--:B------:R-:W-:Y:S02]  /*d110*/  ISETP.LT.OR P6, PT, R3.reuse, R233.reuse, P6 ;  /* 0x000000e90300720c */ /* 0x0c0fe400037c1670 */
[-C--:B------:R-:W-:Y:S02]  /*d120*/  ISETP.LT.OR P2, PT, R3, R232.reuse, P2 ;  /* 0x000000e80300720c */ /* 0x080fe40001741670 */
[CC--:B------:R-:W-:Y:S02]  /*d130*/  ISETP.LT.OR P3, PT, R0.reuse, R232.reuse, P3 ;  /* 0x000000e80000720c */ /* 0x0c0fe40001f61670 */
[----:B------:R-:W-:Y:S02]  /*d140*/  IADD3 R3, R0, 0x10, RZ ;  /* 0x0000001000037810 */ /* 0x000fe40007ffe0ff */
[C---:B------:R-:W-:Y:S02]  /*d150*/  ISETP.LT.OR P4, PT, R2.reuse, R233, P4 ;  /* 0x000000e90200720c */ /* 0x040fe40002781670 */
[----:B------:R-:W-:-:S02]  /*d160*/  ISETP.LT.OR P0, PT, R2, R232, P0 ;  /* 0x000000e80200720c */ /* 0x000fc40000701670 */
[----:B------:R-:W-:Y:S02]  /*d170*/  IADD3 R2, R0, 0x11, RZ ;  /* 0x0000001100027810 */ /* 0x000fe40007ffe0ff */
[----:B------:R-:W-:Y:S02]  /*d180*/  FSEL R9, R170, -INF , !P3 ;  /* 0xff800000aa097808 */ /* 0x000fe40005800000 */
[----:B------:R-:W-:Y:S02]  /*d190*/  FSEL R10, R169, -INF , !P6 ;  /* 0xff800000a90a7808 */ /* 0x000fe40007000000 */
[C---:B------:R-:W-:Y:S02]  /*d1a0*/  ISETP.GE.AND P3, PT, R3.reuse, R235, PT ;  /* 0x000000eb0300720c */ /* 0x040fe40003f66270 */
[----:B------:R-:W-:Y:S02]  /*d1b0*/  ISETP.GE.AND P6, PT, R3, R234, PT ;  /* 0x000000ea0300720c */ /* 0x000fe40003fc6270 */
[----:B------:R-:W-:-:S02]  /*d1c0*/  FSEL R14, R171, -INF , !P2 ;  /* 0xff800000ab0e7808 */ /* 0x000fc40005000000 */
[----:B------:R-:W-:Y:S02]  /*d1d0*/  ISETP.GE.AND P2, PT, R2, R235, PT ;  /* 0x000000eb0200720c */ /* 0x000fe40003f46270 */
[----:B------:R-:W-:Y:S02]  /*d1e0*/  FSEL R7, R32, -INF , !P5 ;  /* 0xff80000020077808 */ /* 0x000fe40006800000 */
[C---:B------:R-:W-:Y:S02]  /*d1f0*/  ISETP.LT.OR P3, PT, R3.reuse, R233, P3 ;  /* 0x000000e90300720c */ /* 0x040fe40001f61670 */
[----:B------:R-:W-:Y:S02]  /*d200*/  ISETP.LT.OR P6, PT, R3, R232, P6 ;  /* 0x000000e80300720c */ /* 0x000fe400037c1670 */
[----:B------:R-:W-:Y:S02]  /*d210*/  ISETP.GE.AND P5, PT, R2, R234, PT ;  /* 0x000000ea0200720c */ /* 0x000fe40003fa6270 */
[----:B------:R-:W-:-:S02]  /*d220*/  IADD3 R3, R0, 0x18, RZ ;  /* 0x0000001800037810 */ /* 0x000fc40007ffe0ff */
[----:B------:R-:W-:Y:S02]  /*d230*/  ISETP.LT.OR P2, PT, R2, R233, P2 ;  /* 0x000000e90200720c */ /* 0x000fe40001741670 */
[----:B------:R-:W-:Y:S02]  /*d240*/  IADD3 R4, R0, 0x20, RZ ;  /* 0x0000002000047810 */ /* 0x000fe40007ffe0ff */
[----:B------:R-:W-:Y:S02]  /*d250*/  FSEL R13, R34, -INF , !P1 ;  /* 0xff800000220d7808 */ /* 0x000fe40004800000 */
[----:B------:R-:W-:Y:S02]  /*d260*/  FSEL R8, R33, -INF , !P4 ;  /* 0xff80000021087808 */ /* 0x000fe40006000000 */
[----:B------:R-:W-:Y:S02]  /*d270*/  ISETP.LT.OR P5, PT, R2, R232, P5 ;  /* 0x000000e80200720c */ /* 0x000fe40002fa1670 */
[----:B------:R-:W-:-:S02]  /*d280*/  ISETP.GE.AND P1, PT, R3, R235, PT ;  /* 0x000000eb0300720c */ /* 0x000fc40003f26270 */
[-C--:B------:R-:W-:Y:S02]  /*d290*/  ISETP.GE.AND P4, PT, R3, R234.reuse, PT ;  /* 0x000000ea0300720c */ /* 0x080fe40003f86270 */
[----:B------:R-:W-:Y:S02]  /*d2a0*/  IADD3 R2, R0, 0x19, RZ ;  /* 0x0000001900027810 */ /* 0x000fe40007ffe0ff */
[----:B------:R-:W-:Y:S02]  /*d2b0*/  FSEL R32, R178, -INF , !P6 ;  /* 0xff800000b2207808 */ /* 0x000fe40007000000 */
[----:B------:R-:W-:Y:S02]  /*d2c0*/  FSEL R29, R177, -INF , !P2 ;  /* 0xff800000b11d7808 */ /* 0x000fe40005000000 */
[C---:B------:R-:W-:Y:S02]  /*d2d0*/  ISETP.GE.AND P6, PT, R4.reuse, R235, PT ;  /* 0x000000eb0400720c */ /* 0x040fe40003fc6270 */
[----:B------:R-:W-:-:S02]  /*d2e0*/  ISETP.GE.AND P2, PT, R4, R234, PT ;  /* 0x000000ea0400720c */ /* 0x000fc40003f46270 */
[----:B------:R-:W-:Y:S02]  /*d2f0*/  FSEL R11, R35, -INF , !P0 ;  /* 0xff800000230b7808 */ /* 0x000fe40004000000 */
[----:B------:R-:W-:Y:S02]  /*d300*/  FSEL R28, R176, -INF , !P3 ;  /* 0xff800000b01c7808 */ /* 0x000fe40005800000 */
[C---:B------:R-:W-:Y:S02]  /*d310*/  ISETP.LT.OR P1, PT, R3.reuse, R233, P1 ;  /* 0x000000e90300720c */ /* 0x040fe40000f21670 */
[----:B------:R-:W-:Y:S02]  /*d320*/  ISETP.LT.OR P4, PT, R3, R232, P4 ;  /* 0x000000e80300720c */ /* 0x000fe40002781670 */
[C---:B------:R-:W-:Y:S02]  /*d330*/  ISETP.GE.AND P0, PT, R2.reuse, R235, PT ;  /* 0x000000eb0200720c */ /* 0x040fe40003f06270 */
[----:B------:R-:W-:-:S02]  /*d340*/  ISETP.GE.AND P3, PT, R2, R234, PT ;  /* 0x000000ea0200720c */ /* 0x000fc40003f66270 */
[----:B------:R-:W-:Y:S02]  /*d350*/  IADD3 R3, R0, 0x21, RZ ;  /* 0x0000002100037810 */ /* 0x000fe40007ffe0ff */
[CC--:B------:R-:W-:Y:S02]  /*d360*/  ISETP.LT.OR P6, PT, R4.reuse, R233.reuse, P6 ;  /* 0x000000e90400720c */ /* 0x0c0fe400037c1670 */
[----:B------:R-:W-:Y:S02]  /*d370*/  ISETP.LT.OR P2, PT, R4, R232, P2 ;  /* 0x000000e80400720c */ /* 0x000fe40001741670 */
[----:B------:R-:W-:Y:S02]  /*d380*/  FMNMX.FTZ R4, R249, R6, !PT ;  /* 0x00000006f9047209 */ /* 0x000fe40007810000 */
[C---:B------:R-:W-:Y:S02]  /*d390*/  ISETP.LT.OR P0, PT, R2.reuse, R233, P0 ;  /* 0x000000e90200720c */ /* 0x040fe40000701670 */
[----:B------:R-:W-:-:S02]  /*d3a0*/  ISETP.LT.OR P3, PT, R2, R232, P3 ;  /* 0x000000e80200720c */ /* 0x000fc40001f61670 */
[----:B------:R-:W-:Y:S02]  /*d3b0*/  FSEL R33, R179, -INF , !P5 ;  /* 0xff800000b3217808 */ /* 0x000fe40006800000 */
[----:B------:R-:W-:Y:S02]  /*d3c0*/  FSEL R30, R172, -INF , !P1 ;  /* 0xff800000ac1e7808 */ /* 0x000fe40004800000 */
[----:B------:R-:W-:Y:S02]  /*d3d0*/  IADD3 R2, R0, 0x28, RZ ;  /* 0x0000002800027810 */ /* 0x000fe40007ffe0ff */
[C---:B------:R-:W-:Y:S02]  /*d3e0*/  ISETP.GE.AND P5, PT, R3.reuse, R235, PT ;  /* 0x000000eb0300720c */ /* 0x040fe40003fa6270 */
[----:B------:R-:W-:Y:S02]  /*d3f0*/  ISETP.GE.AND P1, PT, R3, R234, PT ;  /* 0x000000ea0300720c */ /* 0x000fe40003f26270 */
[----:B------:R-:W-:-:S02]  /*d400*/  FMNMX.FTZ R4, R10, R4, !PT ;  /* 0x000000040a047209 */ /* 0x000fc40007810000 */
[----:B------:R-:W-:Y:S01]  /*d410*/  FSEL R35, R174, -INF , !P4 ;  /* 0xff800000ae237808 */ /* 0x000fe20006000000 */
[----:B------:R-:W-:Y:S01]  /*d420*/  IMAD.MOV.U32 R174, RZ, RZ, R245 ;  /* 0x000000ffffae7224 */ /* 0x000fe200078e00f5 */
[----:B------:R-:W-:Y:S02]  /*d430*/  FSEL R31, R173, -INF , !P0 ;  /* 0xff800000ad1f7808 */ /* 0x000fe40004000000 */
[C---:B------:R-:W-:Y:S02]  /*d440*/  ISETP.GE.AND P4, PT, R2.reuse, R235, PT ;  /* 0x000000eb0200720c */ /* 0x040fe40003f86270 */
[----:B------:R-:W-:Y:S02]  /*d450*/  ISETP.GE.AND P0, PT, R2, R234, PT ;  /* 0x000000ea0200720c */ /* 0x000fe40003f06270 */
[C---:B------:R-:W-:Y:S02]  /*d460*/  ISETP.LT.OR P5, PT, R3.reuse, R233, P5 ;  /* 0x000000e90300720c */ /* 0x040fe40002fa1670 */
[----:B------:R-:W-:-:S02]  /*d470*/  ISETP.LT.OR P1, PT, R3, R232, P1 ;  /* 0x000000e80300720c */ /* 0x000fc40000f21670 */
[----:B------:R-:W-:Y:S02]  /*d480*/  FMNMX.FTZ R3, R7, R4, !PT ;  /* 0x0000000407037209 */ /* 0x000fe40007810000 */
[C---:B------:R-:W-:Y:S02]  /*d490*/  ISETP.LT.OR P4, PT, R2.reuse, R233, P4 ;  /* 0x000000e90200720c */ /* 0x040fe40002781670 */
[----:B------:R-:W-:Y:S02]  /*d4a0*/  ISETP.LT.OR P0, PT, R2, R232, P0 ;  /* 0x000000e80200720c */ /* 0x000fe40000701670 */
[----:B------:R-:W-:Y:S02]  /*d4b0*/  FMNMX.FTZ R2, R8, R3, !PT ;  /* 0x0000000308027209 */ /* 0x000fe40007810000 */
[----:B------:R-:W-:Y:S02]  /*d4c0*/  IADD3 R5, R0, 0x29, RZ ;  /* 0x0000002900057810 */ /* 0x000fe40007ffe0ff */
[----:B------:R-:W-:-:S02]  /*d4d0*/  FMNMX.FTZ R12, R28, R2, !PT ;  /* 0x000000021c0c7209 */ /* 0x000fc40007810000 */
[----:B------:R-:W-:Y:S02]  /*d4e0*/  FSEL R236, R132, -INF , !P6 ;  /* 0xff80000084ec7808 */ /* 0x000fe40007000000 */
[----:B------:R-:W-:Y:S02]  /*d4f0*/  FMNMX.FTZ R12, R29, R12, !PT ;  /* 0x0000000c1d0c7209 */ /* 0x000fe40007810000 */
[----:B------:R-:W-:Y:S02]  /*d500*/  FSEL R34, R175, -INF , !P3 ;  /* 0xff800000af227808 */ /* 0x000fe40005800000 */
[----:B------:R-:W-:Y:S02]  /*d510*/  FMNMX.FTZ R15, R30, R12, !PT ;  /* 0x0000000c1e0f7209 */ /* 0x000fe40007810000 */
[----:B------:R-:W-:Y:S02]  /*d520*/  FMNMX.FTZ R12, R248, R9, !PT ;  /* 0x00000009f80c7209 */ /* 0x000fe40007810000 */
[----:B------:R-:W-:-:S02]  /*d530*/  FMNMX.FTZ R15, R31, R15, !PT ;  /* 0x0000000f1f0f7209 */ /* 0x000fc40007810000 */
[----:B------:R-:W-:Y:S02]  /*d540*/  FMNMX.FTZ R12, R14, R12, !PT ;  /* 0x0000000c0e0c7209 */ /* 0x000fe40007810000 */
[----:B------:R-:W-:Y:S02]  /*d550*/  IADD3 R4, R0, 0x30, RZ ;  /* 0x0000003000047810 */ /* 0x000fe40007ffe0ff */
[----:B------:R-:W-:Y:S02]  /*d560*/  ISETP.GE.AND P3, PT, R5, R235, PT ;  /* 0x000000eb0500720c */ /* 0x000fe40003f66270 */
[----:B------:R-:W-:Y:S02]  /*d570*/  FSEL R237, R133, -INF , !P5 ;  /* 0xff80000085ed7808 */ /* 0x000fe40006800000 */
[----:B------:R-:W-:Y:S02]  /*d580*/  FMNMX.FTZ R15, R236, R15, !PT ;  /* 0x0000000fec0f7209 */ /* 0x000fe40007810000 */
[----:B------:R-:W-:-:S02]  /*d590*/  FMNMX.FTZ R12, R13, R12, !PT ;  /* 0x0000000c0d0c7209 */ /* 0x000fc40007810000 */
[----:B------:R-:W-:Y:S02]  /*d5a0*/  IADD3 R3, R0, 0x31, RZ ;  /* 0x0000003100037810 */ /* 0x000fe40007ffe0ff */
[----:B------:R-:W-:Y:S02]  /*d5b0*/  ISETP.GE.AND P6, PT, R4, R235, PT ;  /* 0x000000eb0400720c */ /* 0x000fe40003fc6270 */
[----:B------:R-:W-:Y:S02]  /*d5c0*/  ISETP.LT.OR P3, PT, R5, R233, P3 ;  /* 0x000000e90500720c */ /* 0x000fe40001f61670 */
[----:B------:R-:W-:Y:S02]  /*d5d0*/  FSEL R238, R24, -INF , !P4 ;  /* 0xff80000018ee7808 */ /* 0x000fe40006000000 */
[----:B------:R-:W-:Y:S02]  /*d5e0*/  FMNMX.FTZ R15, R237, R15, !PT ;  /* 0x0000000fed0f7209 */ /* 0x000fe40007810000 */
[----:B------:R-:W-:-:S02]  /*d5f0*/  FMNMX.FTZ R12, R11, R12, !PT ;  /* 0x0000000c0b0c7209 */ /* 0x000fc40007810000 */
[----:B------:R-:W-:Y:S02]  /*d600*/  IADD3 R2, R0, 0x38, RZ ;  /* 0x0000003800027810 */ /* 0x000fe40007ffe0ff */
[----:B------:R-:W-:Y:S02]  /*d610*/  ISETP.GE.AND P5, PT, R3, R235, PT ;  /* 0x000000eb0300720c */ /* 0x000fe40003fa6270 */
[----:B------:R-:W-:Y:S02]  /*d620*/  FSEL R250, R25, -INF , !P3 ;  /* 0xff80000019fa7808 */ /* 0x000fe40005800000 */
[----:B------:R-:W-:Y:S02]  /*d630*/  ISETP.LT.OR P6, PT, R4, R233, P6 ;  /* 0x000000e90400720c */ /* 0x000fe400037c1670 */
        /* <DEDUP_REMOVED lines=8> */
[----:B------:R-:W-:Y:S02]  /*d6c0*/  ISETP.GE.AND P3, PT, R0, R235, PT ;  /* 0x000000eb0000720c */ /* 0x000fe40003f66270 */
[----:B------:R-:W-:Y:S02]  /*d6d0*/  ISETP.LT.OR P4, PT, R2, R233, P4 ;  /* 0x000000e90200720c */ /* 0x000fe40002781670 */
[----:B------:R-:W-:Y:S02]  /*d6e0*/  FSEL R171, R17, -INF , !P5 ;  /* 0xff80000011ab7808 */ /* 0x000fe40006800000 */
[----:B------:R-:W-:Y:S02]  /*d6f0*/  FMNMX.FTZ R15, R170, R15, !PT ;  /* 0x0000000faa0f7209 */ /* 0x000fe40007810000 */
[----:B------:R-:W-:Y:S02]  /*d700*/  FMNMX.FTZ R12, R35, R12, !PT ;  /* 0x0000000c230c7209 */ /* 0x000fe40007810000 */
[----:B------:R-:W-:-:S02]  /*d710*/  ISETP.LT.OR P3, PT, R0, R233, P3 ;  /* 0x000000e90000720c */ /* 0x000fc40001f61670 */
[----:B------:R-:W-:Y:S02]  /*d720*/  FSEL R239, R20, -INF , !P4 ;  /* 0xff80000014ef7808 */ /* 0x000fe40006000000 */
[----:B------:R-:W-:Y:S02]  /*d730*/  FMNMX.FTZ R132, R171, R15, !PT ;  /* 0x0000000fab847209 */ /* 0x000fe40007810000 */
[----:B------:R-:W-:Y:S02]  /*d740*/  FSEL R246, R134, -INF , !P2 ;  /* 0xff80000086f67808 */ /* 0x000fe40005000000 */
[----:B------:R-:W-:Y:S02]  /*d750*/  FMNMX.FTZ R12, R34, R12, !PT ;  /* 0x0000000c220c7209 */ /* 0x000fe40007810000 */
[----:B------:R-:W-:Y:S02]  /*d760*/  FSEL R175, R21, -INF , !P3 ;  /* 0xff80000015af7808 */ /* 0x000fe40005800000 */
[----:B------:R-:W-:-:S02]  /*d770*/  FMNMX.FTZ R132, R239, R132, !PT ;  /* 0x00000084ef847209 */ /* 0x000fc40007810000 */
[----:B------:R-:W-:Y:S02]  /*d780*/  FSEL R245, R135, -INF , !P1 ;  /* 0xff80000087f57808 */ /* 0x000fe40004800000 */
[-C--:B------:R-:W-:Y:S02]  /*d790*/  ISETP.GE.AND P1, PT, R4, R234.reuse, PT ;  /* 0x000000ea0400720c */ /* 0x080fe40003f26270 */
[----:B------:R-:W-:Y:S02]  /*d7a0*/  ISETP.GE.AND P2, PT, R5, R234, PT ;  /* 0x000000ea0500720c */ /* 0x000fe40003f46270 */
[----:B------:R-:W-:Y:S02]  /*d7b0*/  FMNMX.FTZ R12, R246, R12, !PT ;  /* 0x0000000cf60c7209 */ /* 0x000fe40007810000 */
[----:B------:R-:W-:Y:S02]  /*d7c0*/  FMNMX.FTZ R132, R175, R132, !PT ;  /* 0x00000084af847209 */ /* 0x000fe40007810000 */
[----:B------:R-:W-:-:S02]  /*d7d0*/  ISETP.LT.OR P1, PT, R4, R232, P1 ;  /* 0x000000e80400720c */ /* 0x000fc40000f21670 */
[----:B------:R-:W-:Y:S02]  /*d7e0*/  ISETP.LT.OR P2, PT, R5, R232, P2 ;  /* 0x000000e80500720c */ /* 0x000fe40001741670 */
[----:B------:R-:W-:Y:S01]  /*d7f0*/  FSEL R134, R26, -INF , !P0 ;  /* 0xff8000001a867808 */ /* 0x000fe20004000000 */
[----:B------:R-:W1:Y:S01]  /*d800*/  SHFL.BFLY PT, R5, R132, 0x2, 0x1f ;  /* 0x0c401f0084057f89 */ /* 0x000e6200000e0000 */
[----:B------:R-:W-:Y:S02]  /*d810*/  FMNMX.FTZ R4, R245, R12, !PT ;  /* 0x0000000cf5047209 */ /* 0x000fe40007810000 */
[----:B------:R-:W-:Y:S02]  /*d820*/  ISETP.GE.AND P0, PT, R3, R234, PT ;  /* 0x000000ea0300720c */ /* 0x000fe40003f06270 */
[----:B------:R-:W-:Y:S02]  /*d830*/  FSEL R244, R27, -INF , !P2 ;  /* 0xff8000001bf47808 */ /* 0x000fe40005000000 */
[----:B------:R-:W-:-:S02]  /*d840*/  FMNMX.FTZ R4, R134, R4, !PT ;  /* 0x0000000486047209 */ /* 0x000fc40007810000 */
[----:B------:R-:W-:Y:S02]  /*d850*/  ISETP.GE.AND P2, PT, R2, R234, PT ;  /* 0x000000ea0200720c */ /* 0x000fe40003f46270 */
[----:B------:R-:W-:Y:S02]  /*d860*/  ISETP.LT.OR P0, PT, R3, R232, P0 ;  /* 0x000000e80300720c */ /* 0x000fe40000701670 */
[----:B------:R-:W-:Y:S02]  /*d870*/  FSEL R247, R18, -INF , !P1 ;  /* 0xff80000012f77808 */ /* 0x000fe40004800000 */
[----:B------:R-:W-:Y:S02]  /*d880*/  FMNMX.FTZ R3, R244, R4, !PT ;  /* 0x00000004f4037209 */ /* 0x000fe40007810000 */
[----:B------:R-:W-:Y:S02]  /*d890*/  ISETP.LT.OR P2, PT, R2, R232, P2 ;  /* 0x000000e80200720c */ /* 0x000fe40001741670 */
[----:B------:R-:W-:-:S02]  /*d8a0*/  ISETP.GE.AND P1, PT, R0, R234, PT ;  /* 0x000000ea0000720c */ /* 0x000fc40003f26270 */
[----:B------:R-:W-:Y:S02]  /*d8b0*/  FSEL R169, R19, -INF , !P0 ;  /* 0xff80000013a97808 */ /* 0x000fe40004000000 */
[----:B------:R-:W-:Y:S02]  /*d8c0*/  FMNMX.FTZ R2, R247, R3, !PT ;  /* 0x00000003f7027209 */ /* 0x000fe40007810000 */
[----:B------:R-:W-:Y:S02]  /*d8d0*/  ISETP.LT.OR P1, PT, R0, R232, P1 ;  /* 0x000000e80000720c */ /* 0x000fe40000f21670 */
[----:B------:R-:W-:Y:S02]  /*d8e0*/  FSEL R22, R22, -INF , !P2 ;  /* 0xff80000016167808 */ /* 0x000fe40005000000 */
[----:B------:R-:W-:Y:S02]  /*d8f0*/  FMNMX.FTZ R0, R169, R2, !PT ;  /* 0x00000002a9007209 */ /* 0x000fe40007810000 */
[----:B------:R-:W-:-:S02]  /*d900*/  FSEL R26, R23, -INF , !P1 ;  /* 0xff800000171a7808 */ /* 0x000fc40004800000 */
[----:B------:R-:W-:Y:S02]  /*d910*/  FMNMX.FTZ R0, R22, R0, !PT ;  /* 0x0000000016007209 */ /* 0x000fe40007810000 */
[----:B-1----:R-:W-:Y:S02]  /*d920*/  FMNMX.FTZ R132, R132, R5, !PT ;  /* 0x0000000584847209 */ /* 0x002fe40007810000 */
[----:B------:R-:W-:Y:S02]  /*d930*/  FMNMX.FTZ R0, R26, R0, !PT ;  /* 0x000000001a007209 */ /* 0x000fe40007810000 */
[----:B------:R-:W-:Y:S01]  /*d940*/  MOV R2, UR4 ;  /* 0x0000000400027c02 */ /* 0x000fe20008000f00 */
[----:B------:R-:W1:Y:S01]  /*d950*/  SHFL.BFLY PT, R12, R132, 0x1, 0x1f ;  /* 0x0c201f00840c7f89 */ /* 0x000e6200000e0000 */
[----:B------:R-:W-:Y:S01]  /*d960*/  LOP3.LUT R4, R241, R182, RZ, 0x3c, !PT ;  /* 0x000000b6f1047212 */ /* 0x000fe200078e3cff */
[----:B------:R-:W-:Y:S01]  /*d970*/  UIADD3 UR4, UR4, 0x1, URZ ;  /* 0x0000000104047890 */ /* 0x000fe2000fffe03f */
[----:B------:R-:W-:Y:S01]  /*d980*/  LOP3.LUT R2, R174, UR27, R2, 0x96, !PT ;  /* 0x0000001bae027c12 */ /* 0x000fe2000f8e9602 */
[----:B------:R-:W2:Y:S01]  /*d990*/  SHFL.BFLY PT, R3, R0, 0x2, 0x1f ;  /* 0x0c401f0000037f89 */ /* 0x000ea200000e0000 */
[----:B------:R-:W-:Y:S01]  /*d9a0*/  MOV R241, R169 ;  /* 0x000000a900f17202 */ /* 0x000fe20000000f00 */
[----:B------:R-:W-:-:S02]  /*d9b0*/  IMAD R133, R4, -0x2daee0ad, RZ ;  /* 0xd2511f5304857824 */ /* 0x000fc400078e02ff */
[----:B------:R-:W-:-:S05]  /*d9c0*/  IMAD.WIDE.U32 R16, R2, -0x326172a9, RZ ;  /* 0xcd9e8d5702107825 */ /* 0x000fca00078e00ff */
[----:B------:R-:W-:Y:S02]  /*d9d0*/  LOP3.LUT R5, R17, UR16, R240, 0x96, !PT ;  /* 0x0000001011057c12 */ /* 0x000fe4000f8e96f0 */
[----:B------:R-:W-:-:S03]  /*d9e0*/  LOP3.LUT R2, R181, UR14, R16, 0x96, !PT ;  /* 0x0000000eb5027c12 */ /* 0x000fc6000f8e9610 */
[----:B------:R-:W-:-:S04]  /*d9f0*/  IMAD.WIDE.U32 R16, R5, -0x2daee0ad, RZ ;  /* 0xd2511f5305107825 */ /* 0x000fc800078e00ff */
[----:B------:R-:W-:Y:S01]  /*da00*/  IMAD.WIDE.U32 R20, R2, -0x2daee0ad, RZ ;  /* 0xd2511f5302147825 */ /* 0x000fe200078e00ff */
[----:B------:R-:W-:Y:S02]  /*da10*/  LOP3.LUT R4, R17, UR13, R133, 0x96, !PT ;  /* 0x0000000d11047c12 */ /* 0x000fe4000f8e9685 */
[----:B-1----:R-:W-:Y:S02]  /*da20*/  FMNMX.FTZ R132, R132, R12, !PT ;  /* 0x0000000c84847209 */ /* 0x002fe40007810000 */
[----:B--2---:R-:W-:-:S03]  /*da30*/  FMNMX.FTZ R0, R0, R3, !PT ;  /* 0x0000000300007209 */ /* 0x004fc60007810000 */
[C---:B------:R-:W-:Y:S01]  /*da40*/  FMUL.FTZ R3, R132.reuse, c[0x0][0x23c] ;  /* 0x00008f0084037a20 */ /* 0x040fe20000410000 */
[----:B------:R-:W-:Y:S01]  /*da50*/  FSETP.NEU.FTZ.AND P1, PT, R132, -INF , PT ;  /* 0xff8000008400780b */ /* 0x000fe20003f3d000 */
[----:B------:R-:W1:Y:S03]  /*da60*/  SHFL.BFLY PT, R12, R0, 0x1, 0x1f ;  /* 0x0c201f00000c7f89 */ /* 0x000e6600000e0000 */
[----:B------:R-:W-:Y:S02]  /*da70*/  FSEL R2, R3, RZ, P1 ;  /* 0x000000ff03027208 */ /* 0x000fe40000800000 */
[----:B------:R-:W-:Y:S01]  /*da80*/  LOP3.LUT R3, R21, UR11, R16, 0x96, !PT ;  /* 0x0000000b15037c12 */ /* 0x000fe2000f8e9610 */
[----:B------:R-:W-:-:S04]  /*da90*/  IMAD.WIDE.U32 R16, R4, -0x326172a9, RZ ;  /* 0xcd9e8d5704107825 */ /* 0x000fc800078e00ff */
[----:B------:R-:W-:Y:S01]  /*daa0*/  IMAD.WIDE.U32 R18, R3, -0x326172a9, RZ ;  /* 0xcd9e8d5703127825 */ /* 0x000fe200078e00ff */
[----:B------:R-:W-:-:S03]  /*dab0*/  LOP3.LUT R4, R17, UR12, R180, 0x96, !PT ;  /* 0x0000000c11047c12 */ /* 0x000fc6000f8e96b4 */
[----:B------:R-:W-:Y:S01]  /*dac0*/  FFMA.FTZ R6, R6, c[0x0][0x23c], -R2 ;  /* 0x00008f0006067a23 */ /* 0x000fe20000010802 */
[----:B------:R-:W-:Y:S01]  /*dad0*/  LOP3.LUT R3, R19, UR10, R16, 0x96, !PT ;  /* 0x0000000a13037c12 */ /* 0x000fe2000f8e9610 */
[----:B------:R-:W-:Y:S01]  /*dae0*/  IMAD.WIDE.U32 R4, R4, -0x2daee0ad, RZ ;  /* 0xd2511f5304047825 */ /* 0x000fe200078e00ff */
[----:B------:R-:W2:Y:S01]  /*daf0*/  LDC.U8 R16, c[0x0][0x2d8] ;  /* 0x0000b600ff107b82 */ /* 0x000ea20000000000 */
[----:B------:R3:W-:Y:S02]  /*db00*/  MUFU.EX2 R27, R6 ;  /* 0x00000006001b7308 */ /* 0x0007e40000000800 */
[----:B------:R-:W-:-:S04]  /*db10*/  IMAD.WIDE.U32 R24, R3, -0x2daee0ad, RZ ;  /* 0xd2511f5303187825 */ /* 0x000fc800078e00ff */
[--C-:B------:R-:W-:Y:S01]  /*db20*/  FFMA.FTZ R7, R7, c[0x0][0x23c], -R2.reuse ;  /* 0x00008f0007077a23 */ /* 0x100fe20000010802 */
[----:B-1----:R-:W-:Y:S01]  /*db30*/  FMNMX.FTZ R3, R0, R12, !PT ;  /* 0x0000000c00037209 */ /* 0x002fe20007810000 */
[----:B------:R-:W-:Y:S01]  /*db40*/  FFMA.FTZ R10, R10, c[0x0][0x23c], -R2 ;  /* 0x00008f000a0a7a23 */ /* 0x000fe20000010802 */
[----:B------:R-:W-:Y:S01]  /*db50*/  LOP3.LUT R4, R25, UR7, R4, 0x96, !PT ;  /* 0x0000000719047c12 */ /* 0x000fe2000f8e9604 */
[----:B------:R1:W-:Y:S01]  /*db60*/  MUFU.EX2 R242, R7 ;  /* 0x0000000700f27308 */ /* 0x0003e20000000800 */
[C---:B------:R-:W-:Y:S01]  /*db70*/  FSETP.NEU.FTZ.AND P0, PT, R3.reuse, -INF , PT ;  /* 0xff8000000300780b */ /* 0x040fe20003f1d000 */
[----:B------:R-:W-:Y:S02]  /*db80*/  FMUL.FTZ R12, R3, c[0x0][0x23c] ;  /* 0x00008f00030c7a20 */ /* 0x000fe40000410000 */
[----:B------:R-:W-:Y:S01]  /*db90*/  FFMA.FTZ R8, R8, c[0x0][0x23c], -R2 ;  /* 0x00008f0008087a23 */ /* 0x000fe20000010802 */
[----:B---3--:R-:W-:Y:S01]  /*dba0*/  LOP3.LUT R6, R5, UR9, R20, 0x96, !PT ;  /* 0x0000000905067c12 */ /* 0x008fe2000f8e9614 */
[----:B------:R-:W-:Y:S01]  /*dbb0*/  IMAD.WIDE.U32 R4, R4, -0x326172a9, RZ ;  /* 0xcd9e8d5704047825 */ /* 0x000fe200078e00ff */
[----:B------:R-:W-:Y:S01]  /*dbc0*/  FSEL R12, R12, RZ, P0 ;  /* 0x000000ff0c0c7208 */ /* 0x000fe20000000000 */
[----:B------:R3:W-:Y:S03]  /*dbd0*/  MUFU.EX2 R173, R10 ;  /* 0x0000000a00ad7308 */ /* 0x0007e60000000800 */
[----:B------:R-:W-:Y:S01]  /*dbe0*/  LOP3.LUT R0, R4, 0xffff, RZ, 0xc0, !PT ;  /* 0x0000ffff04007812 */ /* 0x000fe200078ec0ff */
[----:B------:R-:W-:Y:S01]  /*dbf0*/  FFMA.FTZ R9, R9, c[0x0][0x23c], -R12 ;  /* 0x00008f0009097a23 */ /* 0x000fe2000001080c */
[----:B--2---:R-:W-:Y:S01]  /*dc00*/  PRMT R168, R16, 0x7054, R16 ;  /* 0x0000705410a87816 */ /* 0x004fe20000000010 */
[----:B------:R-:W-:-:S02]  /*dc10*/  FFMA.FTZ R13, R13, c[0x0][0x23c], -R12 ;  /* 0x00008f000d0d7a23 */ /* 0x000fc4000001080c */
[----:B-1----:R-:W-:Y:S01]  /*dc20*/  IMAD.WIDE.U32 R6, R6, -0x326172a9, RZ ;  /* 0xcd9e8d5706067825 */ /* 0x002fe200078e00ff */
[----:B------:R1:W-:Y:S03]  /*dc30*/  MUFU.EX2 R172, R9 ;  /* 0x0000000900ac7308 */ /* 0x0003e60000000800 */
[----:B------:R-:W-:Y:S01]  /*dc40*/  FFMA.FTZ R14, R14, c[0x0][0x23c], -R12 ;  /* 0x00008f000e0e7a23 */ /* 0x000fe2000001080c */
[----:B------:R-:W-:Y:S01]  /*dc50*/  LOP3.LUT R15, R7, UR8, R18, 0x96, !PT ;  /* 0x00000008070f7c12 */ /* 0x000fe2000f8e9612 */
[----:B------:R-:W-:Y:S01]  /*dc60*/  FFMA.FTZ R11, R11, c[0x0][0x23c], -R12 ;  /* 0x00008f000b0b7a23 */ /* 0x000fe2000001080c */
[--C-:B------:R-:W-:Y:S01]  /*dc70*/  SHF.R.U32.HI R7, RZ, 0x18, R4.reuse ;  /* 0x00000018ff077819 */ /* 0x100fe20000011604 */
[----:B------:R-:W2:Y:S01]  /*dc80*/  LDSM.16.MT88.4 R16, [R206+0x18000] ;  /* 0x01800000ce10783b */ /* 0x000ea20000004200 */
[----:B------:R4:W5:Y:S01]  /*dc90*/  MUFU.EX2 R135, R8 ;  /* 0x0000000800877308 */ /* 0x0009620000000800 */
[----:B---3--:R-:W-:-:S04]  /*dca0*/  SHF.R.U32.HI R10, RZ, 0x10, R4 ;  /* 0x00000010ff0a7819 */ /* 0x008fc80000011604 */
[----:B------:R-:W-:Y:S02]  /*dcb0*/  LOP3.LUT R10, R10, 0xff, RZ, 0xc0, !PT ;  /* 0x000000ff0a0a7812 */ /* 0x000fe400078ec0ff */
[----:B-1----:R-:W-:Y:S01]  /*dcc0*/  SHF.R.U32.HI R9, RZ, 0x8, R0 ;  /* 0x00000008ff097819 */ /* 0x002fe20000011600 */
[----:B------:R-:W-:Y:S01]  /*dcd0*/  MUFU.EX2 R243, R13 ;  /* 0x0000000d00f37308 */ /* 0x000fe20000000800 */
[----:B------:R-:W-:Y:S02]  /*dce0*/  LOP3.LUT R0, R5, UR18, R6, 0x96, !PT ;  /* 0x0000001205007c12 */ /* 0x000fe4000f8e9606 */
[----:B------:R-:W-:Y:S02]  /*dcf0*/  PRMT R10, R10, 0x5410, R7 ;  /* 0x000054100a0a7816 */ /* 0x000fe40000000007 */
[----:B------:R-:W-:Y:S02]  /*dd00*/  LOP3.LUT R6, R0, 0xff, RZ, 0xc0, !PT ;  /* 0x000000ff00067812 */ /* 0x000fe400078ec0ff */
[----:B----4-:R-:W-:Y:S01]  /*dd10*/  LOP3.LUT R8, R4, 0xff, RZ, 0xc0, !PT ;  /* 0x000000ff04087812 */ /* 0x010fe200078ec0ff */
[----:B------:R-:W-:Y:S01]  /*dd20*/  MUFU.EX2 R13, R14 ;  /* 0x0000000e000d7308 */ /* 0x000fe20000000800 */
[----:B------:R-:W-:-:S02]  /*dd30*/  LOP3.LUT R4, R0, 0xffff, RZ, 0xc0, !PT ;  /* 0x0000ffff00047812 */ /* 0x000fc400078ec0ff */
[----:B------:R-:W-:Y:S02]  /*dd40*/  PRMT R9, R8, 0x5410, R9 ;  /* 0x0000541008097816 */ /* 0x000fe40000000009 */
[----:B------:R-:W-:Y:S02]  /*dd50*/  SHF.R.U32.HI R5, RZ, 0x8, R4 ;  /* 0x00000008ff057819 */ /* 0x000fe40000011604 */
[----:B------:R-:W-:Y:S01]  /*dd60*/  FSEL R4, R132, RZ, P1 ;  /* 0x000000ff84047208 */ /* 0x000fe20000800000 */
[----:B------:R1:W3:Y:S01]  /*dd70*/  MUFU.EX2 R176, R11 ;  /* 0x0000000b00b07308 */ /* 0x0002e20000000800 */
[----:B------:R-:W-:-:S03]  /*dd80*/  SHF.R.U32.HI R7, RZ, 0x18, R0 ;  /* 0x00000018ff077819 */ /* 0x000fc60000011600 */
[----:B------:R-:W-:Y:S01]  /*dd90*/  FADD.FTZ R8, R249, -R4 ;  /* 0x80000004f9087221 */ /* 0x000fe20000010000 */
[----:B------:R-:W-:Y:S01]  /*dda0*/  SHF.R.U32.HI R4, RZ, 0x10, R0 ;  /* 0x00000010ff047819 */ /* 0x000fe20000011600 */
[----:B------:R-:W-:Y:S01]  /*ddb0*/  IMAD.MOV.U32 R249, RZ, RZ, R22 ;  /* 0x000000fffff97224 */ /* 0x000fe200078e0016 */
[----:B-----5:R-:W-:Y:S01]  /*ddc0*/  F2FP.PACK_AB R0, R135, R242 ;  /* 0x000000f28700723e */ /* 0x020fe200000000ff */
[----:B------:R-:W-:Y:S01]  /*ddd0*/  FMUL.FTZ R8, R8, c[0x0][0x23c] ;  /* 0x00008f0008087a20 */ /* 0x000fe20000410000 */
[----:B------:R-:W-:Y:S03]  /*dde0*/  LDSM.16.MT88.4 R20, [R205+0x18000] ;  /* 0x01800000cd14783b */ /* 0x000fe60000004200 */
[----:B------:R-:W4:Y:S01]  /*ddf0*/  MUFU.EX2 R14, R8 ;  /* 0x00000008000e7308 */ /* 0x000f220000000800 */
[----:B-1----:R-:W-:Y:S01]  /*de00*/  PRMT R11, R6, 0x5410, R5 ;  /* 0x00005410060b7816 */ /* 0x002fe20000000005 */
[----:B------:R-:W-:Y:S01]  /*de10*/  HSET2.LE.AND R6, R9, R168, PT ;  /* 0x000000a809067233 */ /* 0x000fe20003803000 */
[----:B------:R-:W-:-:S02]  /*de20*/  LOP3.LUT R5, R4, 0xff, RZ, 0xc0, !PT ;  /* 0x000000ff04057812 */ /* 0x000fc400078ec0ff */
[----:B------:R-:W-:Y:S02]  /*de30*/  FSEL R4, R3, RZ, P0 ;  /* 0x000000ff03047208 */ /* 0x000fe40000000000 */
[----:B------:R-:W-:Y:S01]  /*de40*/  LOP3.LUT R6, R6, R0, RZ, 0xc0, !PT ;  /* 0x0000000006067212 */ /* 0x000fe200078ec0ff */
[--C-:B------:R-:W-:Y:S01]  /*de50*/  HSET2.LE.AND R0, R10, R168.reuse, PT ;  /* 0x000000a80a007233 */ /* 0x100fe20003803000 */
[----:B------:R-:W-:Y:S01]  /*de60*/  PRMT R5, R5, 0x5410, R7 ;  /* 0x0000541005057816 */ /* 0x000fe20000000007 */
[----:B------:R-:W-:Y:S01]  /*de70*/  FADD.FTZ R4, R248, -R4 ;  /* 0x80000004f8047221 */ /* 0x000fe20000010000 */
[----:B---3--:R-:W-:Y:S01]  /*de80*/  F2FP.PACK_AB R7, R176, R243 ;  /* 0x000000f3b007723e */ /* 0x008fe200000000ff */
[----:B------:R-:W-:Y:S02]  /*de90*/  IMAD.MOV.U32 R248, RZ, RZ, R13 ;  /* 0x000000fffff87224 */ /* 0x000fe400078e000d */
[----:B------:R-:W-:Y:S01]  /*dea0*/  FMUL.FTZ R4, R4, c[0x0][0x23c] ;  /* 0x00008f0004047a20 */ /* 0x000fe20000410000 */
[----:B------:R-:W-:Y:S01]  /*deb0*/  LOP3.LUT R7, R0, R7, RZ, 0xc0, !PT ;  /* 0x0000000700077212 */ /* 0x000fe200078ec0ff */
[----:B------:R-:W-:Y:S01]  /*dec0*/  HSET2.LE.AND R0, R11, R168, PT ;  /* 0x000000a80b007233 */ /* 0x000fe20003803000 */
[-C--:B----4-:R-:W-:Y:S01]  /*ded0*/  FMUL.FTZ R144, R144, R14.reuse ;  /* 0x0000000e90907220 */ /* 0x090fe20000410000 */
[----:B------:R1:W3:Y:S01]  /*dee0*/  MUFU.EX2 R13, R4 ;  /* 0x00000004000d7308 */ /* 0x0002e20000000800 */
[----:B------:R-:W4:Y:S01]  /*def0*/  LDSM.16.MT88.4 R8, [R208+0x18000] ;  /* 0x01800000d008783b */ /* 0x000f220000004200 */
[----:B------:R-:W-:-:S02]  /*df00*/  FMUL.FTZ R145, R145, R14 ;  /* 0x0000000e91917220 */ /* 0x000fc40000410000 */
[-C--:B------:R-:W-:Y:S02]  /*df10*/  FMUL.FTZ R148, R148, R14.reuse ;  /* 0x0000000e94947220 */ /* 0x080fe40000410000 */
[-C--:B------:R-:W-:Y:S02]  /*df20*/  FMUL.FTZ R149, R149, R14.reuse ;  /* 0x0000000e95957220 */ /* 0x080fe40000410000 */
[-C--:B------:R-:W-:Y:S02]  /*df30*/  FMUL.FTZ R152, R152, R14.reuse ;  /* 0x0000000e98987220 */ /* 0x080fe40000410000 */
[-C--:B------:R-:W-:Y:S02]  /*df40*/  FMUL.FTZ R153, R153, R14.reuse ;  /* 0x0000000e99997220 */ /* 0x080fe40000410000 */
[-C--:B------:R-:W-:Y:S02]  /*df50*/  FMUL.FTZ R156, R156, R14.reuse ;  /* 0x0000000e9c9c7220 */ /* 0x080fe40000410000 */
[----:B------:R-:W-:Y:S01]  /*df60*/  FMUL.FTZ R157, R157, R14 ;  /* 0x0000000e9d9d7220 */ /* 0x000fe20000410000 */
[----:B-1----:R-:W-:Y:S01]  /*df70*/  F2FP.PACK_AB R4, R173, R27 ;  /* 0x0000001bad04723e */ /* 0x002fe200000000ff */
[----:B---3--:R-:W-:-:S02]  /*df80*/  FMUL.FTZ R146, R146, R13 ;  /* 0x0000000d92927220 */ /* 0x008fc40000410000 */
[-C--:B------:R-:W-:Y:S01]  /*df90*/  FMUL.FTZ R147, R147, R13.reuse ;  /* 0x0000000d93937220 */ /* 0x080fe20000410000 */
[----:B------:R-:W-:Y:S01]  /*dfa0*/  LOP3.LUT R4, R0, R4, RZ, 0xc0, !PT ;  /* 0x0000000400047212 */ /* 0x000fe200078ec0ff */
[----:B------:R-:W-:Y:S01]  /*dfb0*/  HSET2.LE.AND R0, R5, R168, PT ;  /* 0x000000a805007233 */ /* 0x000fe20003803000 */
[----:B------:R-:W-:Y:S01]  /*dfc0*/  F2FP.PACK_AB R5, R248, R172 ;  /* 0x000000acf805723e */ /* 0x000fe200000000ff */
[-C--:B------:R-:W-:Y:S02]  /*dfd0*/  FMUL.FTZ R150, R150, R13.reuse ;  /* 0x0000000d96967220 */ /* 0x080fe40000410000 */
[----:B------:R-:W-:Y:S01]  /*dfe0*/  FMUL.FTZ R151, R151, R13 ;  /* 0x0000000d97977220 */ /* 0x000fe20000410000 */
[----:B------:R-:W-:Y:S01]  /*dff0*/  LOP3.LUT R5, R0, R5, RZ, 0xc0, !PT ;  /* 0x0000000500057212 */ /* 0x000fe200078ec0ff */
[-C--:B------:R-:W-:Y:S02]  /*e000*/  FMUL.FTZ R154, R154, R13.reuse ;  /* 0x0000000d9a9a7220 */ /* 0x080fe40000410000 */
[----:B------:R-:W-:-:S02]  /*e010*/  FMUL.FTZ R155, R155, R13 ;  /* 0x0000000d9b9b7220 */ /* 0x000fc40000410000 */
[-C--:B------:R-:W-:Y:S02]  /*e020*/  FMUL.FTZ R158, R158, R13.reuse ;  /* 0x0000000d9e9e7220 */ /* 0x080fe40000410000 */
[C---:B--2---:R-:W-:Y:S01]  /*e030*/  HMMA.16816.F32 R144, R4.reuse, R16, R144 ;  /* 0x000000100490723c */ /* 0x044fe20000001890 */
[-C--:B------:R-:W-:Y:S02]  /*e040*/  FMUL.FTZ R159, R159, R13.reuse ;  /* 0x0000000d9f9f7220 */ /* 0x080fe40000410000 */
[-C--:B------:R-:W-:Y:S02]  /*e050*/  FMUL.FTZ R136, R136, R14.reuse ;  /* 0x0000000e88887220 */ /* 0x080fe40000410000 */
[----:B------:R-:W-:Y:S02]  /*e060*/  FMUL.FTZ R137, R137, R14 ;  /* 0x0000000e89897220 */ /* 0x000fe40000410000 */
[-C--:B------:R-:W-:Y:S01]  /*e070*/  FMUL.FTZ R138, R138, R13.reuse ;  /* 0x0000000d8a8a7220 */ /* 0x080fe20000410000 */
[----:B------:R-:W-:Y:S01]  /*e080*/  HMMA.16816.F32 R196, R4, R18, R148 ;  /* 0x0000001204c4723c */ /* 0x000fe20000001894 */
[----:B------:R-:W1:Y:S01]  /*e090*/  LDSM.16.MT88.4 R16, [R207+0x18000] ;  /* 0x01800000cf10783b */ /* 0x000e620000004200 */
[----:B------:R-:W-:-:S02]  /*e0a0*/  FMUL.FTZ R139, R139, R13 ;  /* 0x0000000d8b8b7220 */ /* 0x000fc40000410000 */
[-C--:B------:R-:W-:Y:S02]  /*e0b0*/  FMUL.FTZ R140, R140, R14.reuse ;  /* 0x0000000e8c8c7220 */ /* 0x080fe40000410000 */
[----:B------:R-:W-:Y:S01]  /*e0c0*/  FMUL.FTZ R141, R141, R14 ;  /* 0x0000000e8d8d7220 */ /* 0x000fe20000410000 */
[----:B------:R-:W-:Y:S01]  /*e0d0*/  MOV R150, R180 ;  /* 0x000000b400967202 */ /* 0x000fe20000000f00 */
[C---:B----4-:R-:W-:Y:S01]  /*e0e0*/  HMMA.16816.F32 R152, R4.reuse, R8, R152 ;  /* 0x000000080498723c */ /* 0x050fe20000001898 */
        /* <DEDUP_REMOVED lines=10> */
[----:B------:R-:W-:Y:S01]  /*e190*/  HMMA.16816.F32 R136, R4, R20, R136 ;  /* 0x000000140488723c */ /* 0x000fe20000001888 */
[-C--:B------:R-:W-:Y:S02]  /*e1a0*/  FMUL.FTZ R166, R166, R13.reuse ;  /* 0x0000000da6a67220 */ /* 0x080fe40000410000 */
[----:B------:R-:W-:Y:S02]  /*e1b0*/  FMUL.FTZ R167, R167, R13 ;  /* 0x0000000da7a77220 */ /* 0x000fe40000410000 */
[----:B------:R-:W-:-:S02]  /*e1c0*/  FMUL.FTZ R36, R36, R14 ;  /* 0x0000000e24247220 */ /* 0x000fc40000410000 */
[----:B------:R-:W-:Y:S01]  /*e1d0*/  MOV R20, R135 ;  /* 0x0000008700147202 */ /* 0x000fe20000000f00 */
[C---:B------:R-:W-:Y:S01]  /*e1e0*/  HMMA.16816.F32 R200, R4.reuse, R22, R140 ;  /* 0x0000001604c8723c */ /* 0x040fe2000000188c */
[----:B------:R-:W-:Y:S02]  /*e1f0*/  IMAD.MOV.U32 R135, RZ, RZ, R171 ;  /* 0x000000ffff877224 */ /* 0x000fe400078e00ab */
[----:B------:R-:W-:Y:S02]  /*e200*/  IMAD.MOV.U32 R21, RZ, RZ, R170 ;  /* 0x000000ffff157224 */ /* 0x000fe400078e00aa */
[----:B------:R-:W-:Y:S02]  /*e210*/  FMUL.FTZ R37, R37, R14 ;  /* 0x0000000e25257220 */ /* 0x000fe40000410000 */
[----:B------:R-:W-:Y:S01]  /*e220*/  IMAD.MOV.U32 R23, RZ, RZ, R168 ;  /* 0x000000ffff177224 */ /* 0x000fe200078e00a8 */
        /* <DEDUP_REMOVED lines=19> */
[----:B------:R-:W-:Y:S01]  /*e360*/  FMUL.FTZ R51, R51, R13 ;  /* 0x0000000d33337220 */ /* 0x000fe20000410000 */
[----:B------:R-:W-:Y:S01]  /*e370*/  MOV R42, R174 ;  /* 0x000000ae002a7202 */ /* 0x000fe20000000f00 */
[----:B------:R-:W-:Y:S02]  /*e380*/  IMAD.MOV.U32 R151, RZ, RZ, R181 ;  /* 0x000000ffff977224 */ /* 0x000fe400078e00b5 */
[-C--:B------:R-:W-:Y:S02]  /*e390*/  FMUL.FTZ R52, R52, R14.reuse ;  /* 0x0000000e34347220 */ /* 0x080fe40000410000 */
[----:B------:R-:W-:Y:S01]  /*e3a0*/  FMUL.FTZ R53, R53, R14 ;  /* 0x0000000e35357220 */ /* 0x000fe20000410000 */
[----:B------:R-:W-:Y:S01]  /*e3b0*/  MOV R39, R151 ;  /* 0x0000009700277202 */ /* 0x000fe20000000f00 */
[----:B------:R-:W-:-:S02]  /*e3c0*/  FMUL.FTZ R54, R54, R13 ;  /* 0x0000000d36367220 */ /* 0x000fc40000410000 */
[-C--:B------:R-:W-:Y:S02]  /*e3d0*/  FMUL.FTZ R55, R55, R13.reuse ;  /* 0x0000000d37377220 */ /* 0x080fe40000410000 */
[-C--:B------:R-:W-:Y:S02]  /*e3e0*/  FMUL.FTZ R56, R56, R14.reuse ;  /* 0x0000000e38387220 */ /* 0x080fe40000410000 */
[-C--:B------:R-:W-:Y:S02]  /*e3f0*/  FMUL.FTZ R57, R57, R14.reuse ;  /* 0x0000000e39397220 */ /* 0x080fe40000410000 */
[-C--:B------:R-:W-:Y:S02]  /*e400*/  FMUL.FTZ R58, R58, R13.reuse ;  /* 0x0000000d3a3a7220 */ /* 0x080fe40000410000 */
[----:B------:R-:W-:Y:S01]  /*e410*/  FMUL.FTZ R59, R59, R13 ;  /* 0x0000000d3b3b7220 */ /* 0x000fe20000410000 */
[----:B-1----:R-:W-:Y:S01]  /*e420*/  HMMA.16816.F32 R180, R4, R16, R44 ;  /* 0x0000001004b4723c */ /* 0x002fe2000000182c */
[----:B------:R-:W-:-:S02]  /*e430*/  FMUL.FTZ R60, R60, R14 ;  /* 0x0000000e3c3c7220 */ /* 0x000fc40000410000 */
[-C--:B------:R-:W-:Y:S02]  /*e440*/  FMUL.FTZ R61, R61, R14.reuse ;  /* 0x0000000e3d3d7220 */ /* 0x080fe40000410000 */
[-C--:B------:R-:W-:Y:S02]  /*e450*/  FMUL.FTZ R62, R62, R13.reuse ;  /* 0x0000000d3e3e7220 */ /* 0x080fe40000410000 */
[-C--:B------:R-:W-:Y:S01]  /*e460*/  FMUL.FTZ R63, R63, R13.reuse ;  /* 0x0000000d3f3f7220 */ /* 0x080fe20000410000 */
[C---:B------:R-:W-:Y:S01]  /*e470*/  HMMA.16816.F32 R164, R4.reuse, R18, R48 ;  /* 0x0000001204a4723c */ /* 0x040fe20000001830 */
[----:B------:R-:W1:Y:S01]  /*e480*/  LDSM.16.MT88.4 R16, [R207+0x1a000] ;  /* 0x01a00000cf10783b */ /* 0x000e620000004200 */
[-C--:B------:R-:W-:Y:S02]  /*e490*/  FMUL.FTZ R64, R64, R14.reuse ;  /* 0x0000000e40407220 */ /* 0x080fe40000410000 */
[----:B------:R-:W-:Y:S02]  /*e4a0*/  FMUL.FTZ R65, R65, R14 ;  /* 0x0000000e41417220 */ /* 0x000fe40000410000 */
[-C--:B------:R-:W-:Y:S01]  /*e4b0*/  FMUL.FTZ R66, R66, R13.reuse ;  /* 0x0000000d42427220 */ /* 0x080fe20000410000 */
[----:B------:R-:W-:Y:S01]  /*e4c0*/  MOV R51, R252 ;  /* 0x000000fc00337202 */ /* 0x000fe20000000f00 */
[----:B--2---:R-:W-:Y:S01]  /*e4d0*/  HMMA.16816.F32 R140, R4, R8, R52 ;  /* 0x00000008048c723c */ /* 0x004fe20000001834 */
[----:B------:R-:W-:-:S02]  /*e4e0*/  FMUL.FTZ R67, R67, R13 ;  /* 0x0000000d43437220 */ /* 0x000fc40000410000 */
[----:B------:R-:W-:Y:S02]  /*e4f0*/  IMAD.MOV.U32 R0, RZ, RZ, R176 ;  /* 0x000000ffff007224 */ /* 0x000fe400078e00b0 */
[----:B------:R-:W-:Y:S02]  /*e500*/  IMAD.MOV.U32 R43, RZ, RZ, R175 ;  /* 0x000000ffff2b7224 */ /* 0x000fe400078e00af */
[----:B------:R-:W-:Y:S01]  /*e510*/  IMAD.MOV.U32 R41, RZ, RZ, R173 ;  /* 0x000000ffff297224 */ /* 0x000fe200078e00ad */
[----:B------:R-:W-:Y:S01]  /*e520*/  HMMA.16816.F32 R192, R4, R10, R56 ;  /* 0x0000000a04c0723c */ /* 0x000fe20000001838 */
[----:B------:R-:W2:Y:S01]  /*e530*/  LDSM.16.MT88.4 R8, [R205+0x1c000] ;  /* 0x01c00000cd08783b */ /* 0x000ea20000004200 */
[----:B------:R-:W-:Y:S02]  /*e540*/  IMAD.MOV.U32 R40, RZ, RZ, R172 ;  /* 0x000000ffff287224 */ /* 0x000fe400078e00ac */
        /* <DEDUP_REMOVED lines=8> */
[----:B------:R-:W-:Y:S02]  /*e5d0*/  IMAD.MOV.U32 R38, RZ, RZ, R150 ;  /* 0x000000ffff267224 */ /* 0x000fe400078e0096 */
        /* <DEDUP_REMOVED lines=9> */
[----:B------:R-:W-:Y:S01]  /*e670*/  FMUL.FTZ R82, R82, R13 ;  /* 0x0000000d52527220 */ /* 0x000fe20000410000 */
[----:B------:R-:W-:Y:S01]  /*e680*/  MOV R60, R241 ;  /* 0x000000f1003c7202 */ /* 0x000fe20000000f00 */
[----:B------:R-:W-:Y:S02]  /*e690*/  FMUL.FTZ R83, R83, R13 ;  /* 0x0000000d53537220 */ /* 0x000fe40000410000 */
[-C--:B------:R-:W-:Y:S01]  /*e6a0*/  FMUL.FTZ R84, R84, R14.reuse ;  /* 0x0000000e54547220 */ /* 0x080fe20000410000 */
[----:B------:R-:W-:Y:S01]  /*e6b0*/  MOV R67, R51 ;  /* 0x0000003300437202 */ /* 0x000fe20000000f00 */
[----:B--2---:R-:W-:Y:S01]  /*e6c0*/  HMMA.16816.F32 R148, R4, R8, R68 ;  /* 0x000000080494723c */ /* 0x004fe20000001844 */
[----:B------:R-:W-:Y:S01]  /*e6d0*/  FMUL.FTZ R85, R85, R14 ;  /* 0x0000000e55557220 */ /* 0x000fe20000410000 */
[----:B------:R-:W-:Y:S01]  /*e6e0*/  MOV R64, R42 ;  /* 0x0000002a00407202 */ /* 0x000fe20000000f00 */
[----:B------:R-:W-:-:S02]  /*e6f0*/  FMUL.FTZ R86, R86, R13 ;  /* 0x0000000d56567220 */ /* 0x000fc40000410000 */
[----:B------:R-:W-:Y:S02]  /*e700*/  FMUL.FTZ R87, R87, R13 ;  /* 0x0000000d57577220 */ /* 0x000fe40000410000 */
[-C--:B------:R-:W-:Y:S01]  /*e710*/  FMUL.FTZ R88, R88, R14.reuse ;  /* 0x0000000e58587220 */ /* 0x080fe20000410000 */
[----:B------:R-:W-:Y:S01]  /*e720*/  HMMA.16816.F32 R72, R4, R10, R72 ;  /* 0x0000000a0448723c */ /* 0x000fe20000001848 */
[----:B------:R-:W2:Y:S01]  /*e730*/  LDSM.16.MT88.4 R8, [R208+0x1c000] ;  /* 0x01c00000d008783b */ /* 0x000ea20000004200 */
[-C--:B------:R-:W-:Y:S01]  /*e740*/  FMUL.FTZ R89, R89, R14.reuse ;  /* 0x0000000e59597220 */ /* 0x080fe20000410000 */
[----:B------:R-:W-:Y:S01]  /*e750*/  MOV R69, R247 ;  /* 0x000000f700457202 */ /* 0x000fe20000000f00 */
        /* <DEDUP_REMOVED lines=10> */
[-C--:B------:R-:W-:Y:S01]  /*e800*/  FMUL.FTZ R100, R100, R14.reuse ;  /* 0x0000000e64647220 */ /* 0x080fe20000410000 */
[C---:B-1----:R-:W-:Y:S01]  /*e810*/  HMMA.16816.F32 R76, R4.reuse, R16, R76 ;  /* 0x00000010044c723c */ /* 0x042fe2000000184c */
        /* <DEDUP_REMOVED lines=28> */
[----:B-1----:R-:W-:Y:S01]  /*e9e0*/  HMMA.16816.F32 R92, R4, R16, R92 ;  /* 0x00000010045c723c */ /* 0x002fe2000000185c */
[----:B------:R-:W-:Y:S01]  /*e9f0*/  IMAD.MOV.U32 R62, RZ, RZ, R23 ;  /* 0x000000ffff3e7224 */ /* 0x000fe200078e0017 */
[----:B------:R-:W-:Y:S01]  /*ea00*/  MOV R23, R0 ;  /* 0x0000000000177202 */ /* 0x000fe20000000f00 */
[----:B------:R-:W-:-:S02]  /*ea10*/  FFMA.FTZ R0, R28, c[0x0][0x23c], -R2 ;  /* 0x00008f001c007a23 */ /* 0x000fc40000010802 */
[-C--:B------:R-:W-:Y:S02]  /*ea20*/  FMUL.FTZ R124, R124, R14.reuse ;  /* 0x0000000e7c7c7220 */ /* 0x080fe40000410000 */
[----:B------:R-:W-:Y:S01]  /*ea30*/  FMUL.FTZ R125, R125, R14 ;  /* 0x0000000e7d7d7220 */ /* 0x000fe20000410000 */
[C---:B------:R-:W-:Y:S01]  /*ea40*/  HMMA.16816.F32 R96, R4.reuse, R18, R96 ;  /* 0x000000120460723c */ /* 0x040fe20000001860 */
[----:B------:R-:W1:Y:S01]  /*ea50*/  LDSM.16.MT88.4 R16, [R206+0x1e000] ;  /* 0x01e00000ce10783b */ /* 0x000e620000004200 */
[-C--:B------:R-:W-:Y:S01]  /*ea60*/  FMUL.FTZ R126, R126, R13.reuse ;  /* 0x0000000d7e7e7220 */ /* 0x080fe20000410000 */
[----:B------:R3:W-:Y:S01]  /*ea70*/  MUFU.EX2 R48, R0 ;  /* 0x0000000000307308 */ /* 0x0007e20000000800 */
[----:B------:R-:W-:Y:S02]  /*ea80*/  FMUL.FTZ R127, R127, R13 ;  /* 0x0000000d7f7f7220 */ /* 0x000fe40000410000 */
[----:B------:R-:W-:Y:S02]  /*ea90*/  IMAD.MOV.U32 R50, RZ, RZ, R251 ;  /* 0x000000ffff327224 */ /* 0x000fe400078e00fb */
[----:B--2---:R-:W-:Y:S01]  /*eaa0*/  HMMA.16816.F32 R100, R4, R8, R100 ;  /* 0x000000080464723c */ /* 0x004fe20000001864 */
[----:B------:R-:W-:-:S02]  /*eab0*/  IMAD.MOV.U32 R22, RZ, RZ, R248 ;  /* 0x000000ffff167224 */ /* 0x000fc400078e00f8 */
[----:B------:R-:W-:Y:S02]  /*eac0*/  IMAD.MOV.U32 R37, RZ, RZ, R249 ;  /* 0x000000ffff257224 */ /* 0x000fe400078e00f9 */
[-C--:B------:R-:W-:Y:S02]  /*ead0*/  FMUL.FTZ R128, R128, R14.reuse ;  /* 0x0000000e80807220 */ /* 0x080fe40000410000 */
[----:B------:R-:W-:Y:S01]  /*eae0*/  FMUL.FTZ R129, R129, R14 ;  /* 0x0000000e81817220 */ /* 0x000fe20000410000 */
[----:B------:R-:W-:Y:S01]  /*eaf0*/  HMMA.16816.F32 R104, R4, R10, R104 ;  /* 0x0000000a0468723c */ /* 0x000fe20000001868 */
[----:B------:R-:W2:Y:S01]  /*eb00*/  LDSM.16.MT88.4 R8, [R208+0x1e000] ;  /* 0x01e00000d008783b */ /* 0x000ea20000004200 */
[-C--:B------:R-:W-:Y:S02]  /*eb10*/  FMUL.FTZ R130, R130, R13.reuse ;  /* 0x0000000d82827220 */ /* 0x080fe40000410000 */
[----:B------:R-:W-:Y:S02]  /*eb20*/  FMUL.FTZ R131, R131, R13 ;  /* 0x0000000d83837220 */ /* 0x000fe40000410000 */
        /* <DEDUP_REMOVED lines=10> */
[C---:B-1----:R-:W-:Y:S08]  /*ebd0*/  HMMA.16816.F32 R108, R4.reuse, R16, R108 ;  /* 0x00000010046c723c */ /* 0x042ff0000000186c */
[C---:B------:R-:W-:Y:S01]  /*ebe0*/  HMMA.16816.F32 R112, R4.reuse, R18, R112 ;  /* 0x000000120470723c */ /* 0x040fe20000001870 */
[----:B------:R-:W1:Y:S07]  /*ebf0*/  LDSM.16.MT88.4 R16, [R207+0x1e000] ;  /* 0x01e00000cf10783b */ /* 0x000e6e0000004200 */
[C---:B--2---:R-:W-:Y:S07]  /*ec00*/  HMMA.16816.F32 R56, R4.reuse, R8, R116 ;  /* 0x000000080438723c */ /* 0x044fee0000001874 */
[----:B------:R-:W-:Y:S01]  /*ec10*/  IMAD.WIDE.U32 R8, R15, -0x2daee0ad, RZ ;  /* 0xd2511f530f087825 */ /* 0x000fe200078e00ff */
[----:B------:R-:W-:Y:S01]  /*ec20*/  HMMA.16816.F32 R44, R4, R10, R120 ;  /* 0x0000000a042c723c */ /* 0x000fe20000001878 */
[----:B------:R-:W-:-:S03]  /*ec30*/  MOV R119, R51 ;  /* 0x0000003300777202 */ /* 0x000fc60000000f00 */
[----:B---3--:R-:W-:Y:S02]  /*ec40*/  LOP3.LUT R0, R9, UR17, R24, 0x96, !PT ;  /* 0x0000001109007c12 */ /* 0x008fe4000f8e9618 */
[C---:B------:R-:W-:Y:S01]  /*ec50*/  LOP3.LUT R15, R8.reuse, 0xff, RZ, 0xc0, !PT ;  /* 0x000000ff080f7812 */ /* 0x040fe200078ec0ff */
[----:B------:R-:W-:Y:S01]  /*ec60*/  LDSM.16.MT88.4 R24, [R206+0x18800] ;  /* 0x01880000ce18783b */ /* 0x000fe20000004200 */
[----:B------:R-:W-:Y:S01]  /*ec70*/  LOP3.LUT R10, R8, 0xffff, RZ, 0xc0, !PT ;  /* 0x0000ffff080a7812 */ /* 0x000fe200078ec0ff */
[----:B------:R-:W-:Y:S01]  /*ec80*/  FFMA.FTZ R9, R29, c[0x0][0x23c], -R2 ;  /* 0x00008f001d097a23 */ /* 0x000fe20000010802 */
[----:B------:R-:W-:-:S03]  /*ec90*/  SHF.R.U32.HI R11, RZ, 0x10, R8 ;  /* 0x00000010ff0b7819 */ /* 0x000fc60000011608 */
[----:B------:R2:W-:Y:S01]  /*eca0*/  MUFU.EX2 R252, R9 ;  /* 0x0000000900fc7308 */ /* 0x0005e20000000800 */
[----:B-1----:R-:W-:Y:S01]  /*ecb0*/  HMMA.16816.F32 R124, R4, R16, R124 ;  /* 0x00000010047c723c */ /* 0x002fe2000000187c */
[----:B--2---:R-:W-:Y:S01]  /*ecc0*/  SHF.R.U32.HI R9, RZ, 0x8, R10 ;  /* 0x00000008ff097819 */ /* 0x004fe2000001160a */
[----:B------:R-:W-:-:S05]  /*ecd0*/  FFMA.FTZ R10, R31, c[0x0][0x23c], -R2 ;  /* 0x00008f001f0a7a23 */ /* 0x000fca0000010802 */
[----:B------:R-:W-:Y:S01]  /*ece0*/  SHF.R.U32.HI R16, RZ, 0x18, R8 ;  /* 0x00000018ff107819 */ /* 0x000fe20000011608 */
[----:B------:R-:W-:Y:S01]  /*ecf0*/  FFMA.FTZ R8, R30, c[0x0][0x23c], -R2 ;  /* 0x00008f001e087a23 */ /* 0x000fe20000010802 */
[----:B------:R-:W-:Y:S01]  /*ed00*/  PRMT R15, R15, 0x5410, R9 ;  /* 0x000054100f0f7816 */ /* 0x000fe20000000009 */
[----:B------:R1:W-:Y:S01]  /*ed10*/  MUFU.EX2 R251, R10 ;  /* 0x0000000a00fb7308 */ /* 0x0003e20000000800 */
[----:B------:R-:W-:Y:S01]  /*ed20*/  LOP3.LUT R9, R11, 0xff, RZ, 0xc0, !PT ;  /* 0x000000ff0b097812 */ /* 0x000fe200078ec0ff */
[----:B------:R-:W2:Y:S01]  /*ed30*/  LDSM.16.MT88.4 R28, [R205+0x18800] ;  /* 0x01880000cd1c783b */ /* 0x000ea20000004200 */
[----:B------:R-:W-:Y:S02]  /*ed40*/  HMMA.16816.F32 R40, R4, R18, R128 ;  /* 0x000000120428723c */ /* 0x000fe40000001880 */
[----:B------:R-:W-:Y:S02]  /*ed50*/  PRMT R11, R9, 0x5410, R16 ;  /* 0x00005410090b7816 */ /* 0x000fe40000000010 */
[----:B------:R-:W3:Y:S01]  /*ed60*/  LDSM.16.MT88.4 R16, [R207+0x18800] ;  /* 0x01880000cf10783b */ /* 0x000ee20000004200 */
[----:B------:R4:W5:Y:S01]  /*ed70*/  MUFU.EX2 R68, R8 ;  /* 0x0000000800447308 */ /* 0x0009620000000800 */
[----:B-1----:R-:W-:-:S07]  /*ed80*/  FFMA.FTZ R10, R32, c[0x0][0x23c], -R12 ;  /* 0x00008f00200a7a23 */ /* 0x002fce000001080c */
[----:B------:R1:W-:Y:S01]  /*ed90*/  MUFU.EX2 R249, R10 ;  /* 0x0000000a00f97308 */ /* 0x0003e20000000800 */
[----:B----4-:R-:W-:-:S04]  /*eda0*/  LOP3.LUT R8, R0, 0xffff, RZ, 0xc0, !PT ;  /* 0x0000ffff00087812 */ /* 0x010fc800078ec0ff */
[----:B------:R-:W-:Y:S02]  /*edb0*/  SHF.R.U32.HI R9, RZ, 0x8, R8 ;  /* 0x00000008ff097819 */ /* 0x000fe40000011608 */
[----:B------:R-:W-:-:S04]  /*edc0*/  LOP3.LUT R8, R0, 0xff, RZ, 0xc0, !PT ;  /* 0x000000ff00087812 */ /* 0x000fc800078ec0ff */
[----:B------:R-:W-:Y:S02]  /*edd0*/  PRMT R36, R8, 0x5410, R9 ;  /* 0x0000541008247816 */ /* 0x000fe40000000009 */
[--C-:B------:R-:W-:Y:S01]  /*ede0*/  SHF.R.U32.HI R8, RZ, 0x10, R0.reuse ;  /* 0x00000010ff087819 */ /* 0x100fe20000011600 */
[----:B-1----:R-:W-:Y:S01]  /*edf0*/  HSET2.LE.AND R10, R15, R62, PT ;  /* 0x0000003e0f0a7233 */ /* 0x002fe20003803000 */
[----:B------:R-:W-:Y:S01]  /*ee00*/  SHF.R.U32.HI R9, RZ, 0x18, R0 ;  /* 0x00000018ff097819 */ /* 0x000fe20000011600 */
[----:B------:R-:W-:Y:S01]  /*ee10*/  IMAD.MOV.U32 R15, RZ, RZ, R50 ;  /* 0x000000ffff0f7224 */ /* 0x000fe200078e0032 */
[----:B------:R-:W-:Y:S01]  /*ee20*/  LOP3.LUT R0, R8, 0xff, RZ, 0xc0, !PT ;  /* 0x000000ff08007812 */ /* 0x000fe200078ec0ff */
[--C-:B------:R-:W-:Y:S01]  /*ee30*/  FFMA.FTZ R8, R33, c[0x0][0x23c], -R12.reuse ;  /* 0x00008f0021087a23 */ /* 0x100fe2000001080c */
[----:B------:R-:W-:Y:S02]  /*ee40*/  MOV R50, R38 ;  /* 0x0000002600327202 */ /* 0x000fe40000000f00 */
[----:B------:R-:W-:Y:S01]  /*ee50*/  PRMT R9, R0, 0x5410, R9 ;  /* 0x0000541000097816 */ /* 0x000fe20000000009 */
[----:B------:R1:W-:Y:S01]  /*ee60*/  MUFU.EX2 R248, R8 ;  /* 0x0000000800f87308 */ /* 0x0003e20000000800 */
[----:B------:R-:W-:Y:S01]  /*ee70*/  FFMA.FTZ R0, R35, c[0x0][0x23c], -R12 ;  /* 0x00008f0023007a23 */ /* 0x000fe2000001080c */
[----:B------:R-:W-:Y:S01]  /*ee80*/  MOV R38, R23 ;  /* 0x0000001700267202 */ /* 0x000fe20000000f00 */
[----:B------:R-:W-:Y:S01]  /*ee90*/  IMAD.MOV.U32 R118, RZ, RZ, R50 ;  /* 0x000000ffff767224 */ /* 0x000fe200078e0032 */
[----:B------:R-:W4:Y:S04]  /*eea0*/  LDSM.16.MT88.4 R20, [R208+0x18800] ;  /* 0x01880000d014783b */ /* 0x000f280000004200 */
[----:B------:R5:W-:Y:S01]  /*eeb0*/  MUFU.EX2 R247, R0 ;  /* 0x0000000000f77308 */ /* 0x000be20000000800 */
[----:B-1----:R-:W-:-:S02]  /*eec0*/  FFMA.FTZ R8, R34, c[0x0][0x23c], -R12 ;  /* 0x00008f0022087a23 */ /* 0x002fc4000001080c */
[----:B------:R-:W-:Y:S05]  /*eed0*/  LDSM.16.MT88.4 R32, [R205+0x1a800] ;  /* 0x01a80000cd20783b */ /* 0x000fea0000004200 */
[----:B------:R-:W1:Y:S01]  /*eee0*/  MUFU.EX2 R241, R8 ;  /* 0x0000000800f17308 */ /* 0x000e620000000800 */
[----:B-----5:R-:W-:-:S04]  /*eef0*/  F2FP.PACK_AB R0, R251, R68 ;  /* 0x00000044fb00723e */ /* 0x020fc800000000ff */
[----:B------:R-:W-:Y:S01]  /*ef00*/  LOP3.LUT R10, R10, R0, RZ, 0xc0, !PT ;  /* 0x000000000a0a7212 */ /* 0x000fe200078ec0ff */
[----:B------:R-:W-:Y:S01]  /*ef10*/  HSET2.LE.AND R0, R11, R62, PT ;  /* 0x0000003e0b007233 */ /* 0x000fe20003803000 */
[----:B-1----:R-:W-:-:S04]  /*ef20*/  F2FP.PACK_AB R4, R241, R247 ;  /* 0x000000f7f104723e */ /* 0x002fc800000000ff */
[----:B------:R-:W-:Y:S01]  /*ef30*/  LOP3.LUT R11, R0, R4, RZ, 0xc0, !PT ;  /* 0x00000004000b7212 */ /* 0x000fe200078ec0ff */
[----:B------:R-:W-:Y:S01]  /*ef40*/  HSET2.LE.AND R0, R36, R62, PT ;  /* 0x0000003e24007233 */ /* 0x000fe20003803000 */
[----:B------:R-:W-:Y:S01]  /*ef50*/  F2FP.PACK_AB R4, R252, R48 ;  /* 0x00000030fc04723e */ /* 0x000fe200000000ff */
[----:B------:R-:W-:-:S03]  /*ef60*/  IMAD.MOV.U32 R36, RZ, RZ, R49 ;  /* 0x000000ffff247224 */ /* 0x000fc600078e0031 */
[----:B------:R-:W-:Y:S01]  /*ef70*/  LOP3.LUT R8, R0, R4, RZ, 0xc0, !PT ;  /* 0x0000000400087212 */ /* 0x000fe200078ec0ff */
[----:B------:R-:W-:Y:S01]  /*ef80*/  HSET2.LE.AND R0, R9, R62, PT ;  /* 0x0000003e09007233 */ /* 0x000fe20003803000 */
[----:B------:R-:W-:-:S04]  /*ef90*/  F2FP.PACK_AB R4, R248, R249 ;  /* 0x000000f9f804723e */ /* 0x000fc800000000ff */
[----:B------:R-:W-:Y:S01]  /*efa0*/  LOP3.LUT R9, R0, R4, RZ, 0xc0, !PT ;  /* 0x0000000400097212 */ /* 0x000fe200078ec0ff */
[----:B------:R-:W-:Y:S01]  /*efb0*/  IMAD.MOV.U32 R0, RZ, RZ, R48 ;  /* 0x000000ffff007224 */ /* 0x000fe200078e0030 */
[----:B------:R-:W1:Y:S05]  /*efc0*/  LDSM.16.MT88.4 R4, [R205+0x1c800] ;  /* 0x01c80000cd04783b */ /* 0x000e6a0000004200 */
[C---:B--2---:R-:W-:Y:S07]  /*efd0*/  HMMA.16816.F32 R48, R8.reuse, R30, R200 ;  /* 0x0000001e0830723c */ /* 0x044fee00000018c8 */
[----:B------:R-:W-:Y:S01]  /*efe0*/  MOV R203, R60 ;  /* 0x0000003c00cb7202 */ /* 0x000fe20000000f00 */
[----:B------:R-:W-:Y:S01]  /*eff0*/  IMAD.MOV.U32 R201, RZ, RZ, R61 ;  /* 0x000000ffffc97224 */ /* 0x000fe200078e003d */
[----:B------:R-:W-:Y:S01]  /*f000*/  MOV R200, R63 ;  /* 0x0000003f00c87202 */ /* 0x000fe20000000f00 */
[----:B------:R-:W-:Y:S01]  /*f010*/  IMAD.MOV.U32 R202, RZ, RZ, R62 ;  /* 0x000000ffffca7224 */ /* 0x000fe200078e003e */
[C---:B---3--:R-:W-:Y:S08]  /*f020*/  HMMA.16816.F32 R160, R8.reuse, R16, R160 ;  /* 0x0000001008a0723c */ /* 0x048ff000000018a0 */
[C---:B----4-:R-:W-:Y:S07]  /*f030*/  HMMA.16816.F32 R60, R8.reuse, R22, R188 ;  /* 0x00000016083c723c */ /* 0x050fee00000018bc */
[----:B------:R-:W-:Y:S01]  /*f040*/  IMAD.MOV.U32 R188, RZ, RZ, R64 ;  /* 0x000000ffffbc7224 */ /* 0x000fe200078e0040 */
[----:B------:R-:W-:Y:S01]  /*f050*/  MOV R190, R66 ;  /* 0x0000004200be7202 */ /* 0x000fe20000000f00 */
[----:B------:R-:W-:Y:S01]  /*f060*/  IMAD.MOV.U32 R189, RZ, RZ, R65 ;  /* 0x000000ffffbd7224 */ /* 0x000fe200078e0041 */
[----:B------:R-:W-:Y:S01]  /*f070*/  HMMA.16816.F32 R144, R8, R24, R144 ;  /* 0x000000180890723c */ /* 0x000fe20000001890 */
[----:B------:R-:W-:-:S07]  /*f080*/  IMAD.MOV.U32 R191, RZ, RZ, R67 ;  /* 0x000000ffffbf7224 */ /* 0x000fce00078e0043 */
[C---:B------:R-:W-:Y:S01]  /*f090*/  HMMA.16816.F32 R64, R8.reuse, R18, R168 ;  /* 0x000000120840723c */ /* 0x040fe200000018a8 */
[----:B------:R-:W2:Y:S07]  /*f0a0*/  LDSM.16.MT88.4 R16, [R207+0x1a800] ;  /* 0x01a80000cf10783b */ /* 0x000eae0000004200 */
[C---:B------:R-:W-:Y:S01]  /*f0b0*/  HMMA.16816.F32 R52, R8.reuse, R26, R196 ;  /* 0x0000001a0834723c */ /* 0x040fe200000018c4 */
[----:B------:R-:W3:Y:S06]  /*f0c0*/  LDSM.16.MT88.4 R24, [R206+0x1a800] ;  /* 0x01a80000ce18783b */ /* 0x000eec0000004200 */
[----:B------:R-:W-:Y:S01]  /*f0d0*/  IMAD.MOV.U32 R199, RZ, RZ, R68 ;  /* 0x000000ffffc77224 */ /* 0x000fe200078e0044 */
[----:B------:R-:W-:Y:S01]  /*f0e0*/  HMMA.16816.F32 R136, R8, R28, R136 ;  /* 0x0000001c0888723c */ /* 0x000fe20000001888 */
[----:B------:R-:W4:Y:S01]  /*f0f0*/  LDSM.16.MT88.4 R28, [R206+0x1c800] ;  /* 0x01c80000ce1c783b */ /* 0x000f220000004200 */
[----:B------:R-:W-:Y:S01]  /*f100*/  MOV R198, R69 ;  /* 0x0000004500c67202 */ /* 0x000fe20000000f00 */
[----:B------:R-:W-:-:S02]  /*f110*/  IMAD.MOV.U32 R197, RZ, RZ, R70 ;  /* 0x000000ffffc57224 */ /* 0x000fc400078e0046 */
[----:B------:R-:W-:-:S03]  /*f120*/  IMAD.MOV.U32 R196, RZ, RZ, R71 ;  /* 0x000000ffffc47224 */ /* 0x000fc600078e0047 */
[C---:B------:R-:W-:Y:S01]  /*f130*/  HMMA.16816.F32 R152, R8.reuse, R20, R152 ;  /* 0x000000140898723c */ /* 0x040fe20000001898 */
[----:B------:R-:W5:Y:S07]  /*f140*/  LDSM.16.MT88.4 R20, [R208+0x1a800] ;  /* 0x01a80000d014783b */ /* 0x000f6e0000004200 */
[C---:B-1----:R-:W-:Y:S08]  /*f150*/  HMMA.16816.F32 R168, R8.reuse, R4, R148 ;  /* 0x0000000408a8723c */ /* 0x042ff00000001894 */
[C---:B------:R-:W-:Y:S07]  /*f160*/  HMMA.16816.F32 R68, R8.reuse, R32, R156 ;  /* 0x000000200844723c */ /* 0x040fee000000189c */
[----:B------:R-:W-:Y:S01]  /*f170*/  IMAD.MOV.U32 R32, RZ, RZ, R118 ;  /* 0x000000ffff207224 */ /* 0x000fe200078e0076 */
[----:B--2---:R-:W-:Y:S01]  /*f180*/  HMMA.16816.F32 R176, R8, R16, R176 ;  /* 0x0000001008b0723c */ /* 0x004fe200000018b0 */
[----:B------:R-:W-:-:S07]  /*f190*/  MOV R33, R119 ;  /* 0x0000007700217202 */ /* 0x000fce0000000f00 */
[C---:B------:R-:W-:Y:S01]  /*f1a0*/  HMMA.16816.F32 R172, R8.reuse, R18, R172 ;  /* 0x0000001208ac723c */ /* 0x040fe200000018ac */
[----:B------:R-:W1:Y:S07]  /*f1b0*/  LDSM.16.MT88.4 R16, [R208+0x1c800] ;  /* 0x01c80000d010783b */ /* 0x000e6e0000004200 */
[C---:B---3--:R-:W-:Y:S07]  /*f1c0*/  HMMA.16816.F32 R128, R8.reuse, R26, R164 ;  /* 0x0000001a0880723c */ /* 0x048fee00000018a4 */
[----:B------:R-:W-:Y:S01]  /*f1d0*/  IMAD.MOV.U32 R26, RZ, RZ, R189 ;  /* 0x000000ffff1a7224 */ /* 0x000fe200078e00bd */
[----:B------:R-:W-:Y:S01]  /*f1e0*/  HMMA.16816.F32 R164, R8, R6, R72 ;  /* 0x0000000608a4723c */ /* 0x000fe20000001848 */
[----:B------:R-:W2:Y:S01]  /*f1f0*/  LDSM.16.MT88.4 R4, [R207+0x1c800] ;  /* 0x01c80000cf04783b */ /* 0x000ea20000004200 */
[----:B------:R-:W-:-:S06]  /*f200*/  IMAD.MOV.U32 R27, RZ, RZ, R190 ;  /* 0x000000ffff1b7224 */ /* 0x000fcc00078e00be */
[C---:B----4-:R-:W-:Y:S07]  /*f210*/  HMMA.16816.F32 R156, R8.reuse, R28, R76 ;  /* 0x0000001c089c723c */ /* 0x050fee000000184c */
[----:B------:R-:W-:Y:S01]  /*f220*/  IMAD.MOV.U32 R28, RZ, RZ, R32 ;  /* 0x000000ffff1c7224 */ /* 0x000fe200078e0020 */
[----:B------:R-:W-:Y:S01]  /*f230*/  HMMA.16816.F32 R116, R8, R34, R184 ;  /* 0x000000220874723c */ /* 0x000fe200000018b8 */
[----:B------:R-:W-:Y:S01]  /*f240*/  IMAD.MOV.U32 R32, RZ, RZ, R199 ;  /* 0x000000ffff207224 */ /* 0x000fe200078e00c7 */
[----:B------:R-:W-:Y:S01]  /*f250*/  MOV R79, R188 ;  /* 0x000000bc004f7202 */ /* 0x000fe20000000f00 */
[----:B------:R-:W-:-:S02]  /*f260*/  IMAD.MOV.U32 R29, RZ, RZ, R33 ;  /* 0x000000ffff1d7224 */ /* 0x000fc400078e0021 */
[----:B------:R-:W-:Y:S01]  /*f270*/  IMAD.MOV.U32 R33, RZ, RZ, R0 ;  /* 0x000000ffff217224 */ /* 0x000fe200078e0000 */
[----:B------:R-:W-:Y:S01]  /*f280*/  MOV R0, UR4 ;  /* 0x0000000400007c02 */ /* 0x000fe20008000f00 */
[----:B------:R-:W-:Y:S01]  /*f290*/  IMAD.MOV.U32 R34, RZ, RZ, R197 ;  /* 0x000000ffff227224 */ /* 0x000fe200078e00c5 */
[C---:B------:R-:W-:Y:S01]  /*f2a0*/  HMMA.16816.F32 R120, R8.reuse, R24, R180 ;  /* 0x000000180878723c */ /* 0x040fe200000018b4 */
[----:B------:R-:W-:Y:S01]  /*f2b0*/  MOV R35, R198 ;  /* 0x000000c600237202 */ /* 0x000fe20000000f00 */
[----:B------:R-:W-:Y:S01]  /*f2c0*/  IMAD.MOV.U32 R78, RZ, RZ, R27 ;  /* 0x000000ffff4e7224 */ /* 0x000fe200078e001b */
[----:B------:R-:W-:Y:S01]  /*f2d0*/  LOP3.LUT R0, R79, UR27, R0, 0x96, !PT ;  /* 0x0000001b4f007c12 */ /* 0x000fe2000f8e9600 */
[----:B------:R-:W-:Y:S01]  /*f2e0*/  IMAD.MOV.U32 R79, RZ, RZ, R26 ;  /* 0x000000ffff4f7224 */ /* 0x000fe200078e001a */
[----:B------:R-:W-:Y:S01]  /*f2f0*/  MOV R27, R35 ;  /* 0x00000023001b7202 */ /* 0x000fe20000000f00 */
[----:B------:R-:W-:Y:S01]  /*f300*/  IMAD.MOV.U32 R26, RZ, RZ, R34 ;  /* 0x000000ffff1a7224 */ /* 0x000fe200078e0022 */
[----:B------:R-:W-:Y:S01]  /*f310*/  MOV R24, R191 ;  /* 0x000000bf00187202 */ /* 0x000fe20000000f00 */
[----:B-----5:R-:W-:Y:S01]  /*f320*/  HMMA.16816.F32 R140, R8, R20, R140 ;  /* 0x00000014088c723c */ /* 0x020fe2000000188c */
[----:B------:R-:W-:-:S02]  /*f330*/  IMAD.MOV.U32 R25, RZ, RZ, R196 ;  /* 0x000000ffff197224 */ /* 0x000fc400078e00c4 */
[----:B------:R-:W-:Y:S01]  /*f340*/  MOV R77, R24 ;  /* 0x00000018004d7202 */ /* 0x000fe20000000f00 */
[----:B------:R-:W-:Y:S01]  /*f350*/  IMAD.MOV.U32 R34, RZ, RZ, R32 ;  /* 0x000000ffff227224 */ /* 0x000fe200078e0020 */
[----:B------:R-:W-:Y:S01]  /*f360*/  MOV R32, R36 ;  /* 0x0000002400207202 */ /* 0x000fe20000000f00 */
[----:B------:R-:W-:Y:S02]  /*f370*/  IMAD.MOV.U32 R76, RZ, RZ, R25 ;  /* 0x000000ffff4c7224 */ /* 0x000fe400078e0019 */
[----:B------:R-:W-:Y:S01]  /*f380*/  HMMA.16816.F32 R192, R8, R22, R192 ;  /* 0x0000001608c0723c */ /* 0x000fe200000018c0 */
[----:B------:R-:W3:Y:S01]  /*f390*/  LDSM.16.MT88.4 R20, [R205+0x1e800] ;  /* 0x01e80000cd14783b */ /* 0x000ee20000004200 */
[----:B------:R-:W-:Y:S02]  /*f3a0*/  IMAD.MOV.U32 R35, RZ, RZ, R33 ;  /* 0x000000ffff237224 */ /* 0x000fe400078e0021 */
[----:B------:R-:W-:Y:S01]  /*f3b0*/  IMAD.MOV.U32 R33, RZ, RZ, R15 ;  /* 0x000000ffff217224 */ /* 0x000fe200078e000f */
[----:B------:R-:W-:Y:S01]  /*f3c0*/  MOV R15, R242 ;  /* 0x000000f2000f7202 */ /* 0x000fe20000000f00 */
[----:B------:R-:W-:-:S02]  /*f3d0*/  IMAD.MOV.U32 R36, RZ, RZ, R243 ;  /* 0x000000ffff247224 */ /* 0x000fc400078e00f3 */
[C---:B-1----:R-:W-:Y:S07]  /*f3e0*/  HMMA.16816.F32 R196, R8.reuse, R16, R84 ;  /* 0x0000001008c4723c */ /* 0x042fee0000001854 */
[----:B------:R-:W-:Y:S01]  /*f3f0*/  IMAD.MOV.U32 R85, RZ, RZ, R38 ;  /* 0x000000ffff557224 */ /* 0x000fe200078e0026 */
[----:B------:R-:W-:Y:S01]  /*f400*/  HMMA.16816.F32 R184, R8, R18, R88 ;  /* 0x0000001208b8723c */ /* 0x000fe20000001858 */
[----:B------:R-:W1:Y:S01]  /*f410*/  LDSM.16.MT88.4 R16, [R206+0x1e800] ;  /* 0x01e80000ce10783b */ /* 0x000e620000004200 */
[----:B------:R-:W-:Y:S01]  /*f420*/  IMAD.MOV.U32 R84, RZ, RZ, R39 ;  /* 0x000000ffff547224 */ /* 0x000fe200078e0027 */
[----:B------:R-:W-:Y:S01]  /*f430*/  MOV R87, R37 ;  /* 0x0000002500577202 */ /* 0x000fe20000000f00 */
[----:B------:R-:W-:-:S03]  /*f440*/  IMAD.MOV.U32 R86, RZ, RZ, R35 ;  /* 0x000000ffff567224 */ /* 0x000fc600078e0023 */
[----:B------:R-:W-:Y:S01]  /*f450*/  IMAD.MOV.U32 R90, RZ, RZ, R239 ;  /* 0x000000ffff5a7224 */ /* 0x000fe200078e00ef */
[----:B--2---:R-:W-:Y:S01]  /*f460*/  HMMA.16816.F32 R148, R8, R6, R96 ;  /* 0x000000060894723c */ /* 0x004fe20000001860 */
[----:B------:R-:W-:Y:S01]  /*f470*/  MOV R91, R135 ;  /* 0x00000087005b7202 */ /* 0x000fe20000000f00 */
[----:B------:R-:W-:Y:S02]  /*f480*/  IMAD.MOV.U32 R88, RZ, RZ, R76 ;  /* 0x000000ffff587224 */ /* 0x000fe400078e004c */
[----:B------:R-:W-:-:S03]  /*f490*/  IMAD.MOV.U32 R89, RZ, RZ, R77 ;  /* 0x000000ffff597224 */ /* 0x000fc600078e004d */
[----:B------:R-:W-:Y:S01]  /*f4a0*/  IMAD.WIDE.U32 R6, R0, -0x326172a9, RZ ;  /* 0xcd9e8d5700067825 */ /* 0x000fe200078e00ff */
[C---:B------:R-:W-:Y:S04]  /*f4b0*/  HMMA.16816.F32 R180, R8.reuse, R4, R92 ;  /* 0x0000000408b4723c */ /* 0x040fe8000000185c */
[----:B------:R-:W-:Y:S01]  /*f4c0*/  LOP3.LUT R0, R29, UR14, R6, 0x96, !PT ;  /* 0x0000000e1d007c12 */ /* 0x000fe2000f8e9606 */
[----:B------:R-:W-:Y:S02]  /*f4d0*/  IMAD.MOV.U32 R29, RZ, RZ, R26 ;  /* 0x000000ffff1d7224 */ /* 0x000fe400078e001a */
[----:B------:R-:W-:Y:S01]  /*f4e0*/  LOP3.LUT R4, R7, UR16, R240, 0x96, !PT ;  /* 0x0000001007047c12 */ /* 0x000fe2000f8e96f0 */
[----:B------:R-:W-:Y:S01]  /*f4f0*/  HMMA.16816.F32 R188, R8, R30, R80 ;  /* 0x0000001e08bc723c */ /* 0x000fe20000001850 */
[----:B------:R-:W-:Y:S01]  /*f500*/  IMAD.WIDE.U32 R24, R0, -0x2daee0ad, RZ ;  /* 0xd2511f5300187825 */ /* 0x000fe200078e00ff */
[----:B------:R-:W-:-:S03]  /*f510*/  MOV R95, R29 ;  /* 0x0000001d005f7202 */ /* 0x000fc60000000f00 */
[----:B------:R-:W-:Y:S02]  /*f520*/  IMAD.WIDE.U32 R6, R4, -0x2daee0ad, RZ ;  /* 0xd2511f5304067825 */ /* 0x000fe400078e00ff */
[----:B------:R-:W-:Y:S01]  /*f530*/  MOV R30, R34 ;  /* 0x00000022001e7202 */ /* 0x000fe20000000f00 */
[C---:B---3--:R-:W-:Y:S01]  /*f540*/  HMMA.16816.F32 R72, R8.reuse, R20, R100 ;  /* 0x000000140848723c */ /* 0x048fe20000001864 */
[----:B------:R-:W-:Y:S01]  /*f550*/  IMAD.MOV.U32 R81, RZ, RZ, R36 ;  /* 0x000000ffff517224 */ /* 0x000fe200078e0024 */
[----:B------:R-:W-:Y:S01]  /*f560*/  LOP3.LUT R4, R7, UR13, R133, 0x96, !PT ;  /* 0x0000000d07047c12 */ /* 0x000fe2000f8e9685 */
[----:B------:R-:W-:Y:S01]  /*f570*/  IMAD.MOV.U32 R80, RZ, RZ, R15 ;  /* 0x000000ffff507224 */ /* 0x000fe200078e000f */
[----:B------:R-:W-:Y:S01]  /*f580*/  LOP3.LUT R0, R25, UR11, R6, 0x96, !PT ;  /* 0x0000000b19007c12 */ /* 0x000fe2000f8e9606 */
[----:B------:R-:W-:Y:S01]  /*f590*/  IMAD.MOV.U32 R31, RZ, RZ, R27 ;  /* 0x000000ffff1f7224 */ /* 0x000fe200078e001b */
[----:B------:R-:W-:Y:S01]  /*f5a0*/  MOV R82, R33 ;  /* 0x0000002100527202 */ /* 0x000fe20000000f00 */
[----:B------:R-:W-:Y:S01]  /*f5b0*/  IMAD.WIDE.U32 R4, R4, -0x326172a9, RZ ;  /* 0xcd9e8d5704047825 */ /* 0x000fe200078e00ff */
[----:B------:R-:W-:Y:S01]  /*f5c0*/  HMMA.16816.F32 R104, R8, R22, R104 ;  /* 0x000000160868723c */ /* 0x000fe20000001868 */
[----:B------:R-:W2:Y:S02]  /*f5d0*/  LDSM.16.MT88.4 R20, [R208+0x1e800] ;  /* 0x01e80000d014783b */ /* 0x000ea40000004200 */
[----:B------:R-:W-:Y:S01]  /*f5e0*/  IMAD.WIDE.U32 R242, R0, -0x326172a9, RZ ;  /* 0xcd9e8d5700f27825 */ /* 0x000fe200078e00ff */
[----:B------:R-:W-:-:S03]  /*f5f0*/  LOP3.LUT R0, R5, UR12, R28, 0x96, !PT ;  /* 0x0000000c05007c12 */ /* 0x000fc6000f8e961c */
[----:B------:R-:W-:Y:S01]  /*f600*/  IMAD.MOV.U32 R83, RZ, RZ, R32 ;  /* 0x000000ffff537224 */ /* 0x000fe200078e0020 */
[----:B------:R-:W-:Y:S01]  /*f610*/  LOP3.LUT R6, R243, UR10, R4, 0x96, !PT ;  /* 0x0000000af3067c12 */ /* 0x000fe2000f8e9604 */
[C---:B-1----:R-:W-:Y:S01]  /*f620*/  HMMA.16816.F32 R108, R8.reuse, R16, R108 ;  /* 0x00000010086c723c */ /* 0x042fe2000000186c */
[----:B------:R-:W-:Y:S01]  /*f630*/  IMAD.WIDE.U32 R4, R0, -0x2daee0ad, RZ ;  /* 0xd2511f5300047825 */ /* 0x000fe200078e00ff */
[----:B------:R-:W-:Y:S03]  /*f640*/  LDSM.16.MT88.4 R32, [R205+0x1b000] ;  /* 0x01b00000cd20783b */ /* 0x000fe60000004200 */
[----:B------:R-:W-:Y:S01]  /*f650*/  IMAD.WIDE.U32 R38, R6, -0x2daee0ad, RZ ;  /* 0xd2511f5306267825 */ /* 0x000fe200078e00ff */
[----:B------:R-:W-:Y:S02]  /*f660*/  LOP3.LUT R7, R5, UR9, R24, 0x96, !PT ;  /* 0x0000000905077c12 */ /* 0x000fe4000f8e9618 */
[----:B------:R-:W-:Y:S01]  /*f670*/  HMMA.16816.F32 R112, R8, R18, R112 ;  /* 0x000000120870723c */ /* 0x000fe20000001870 */
[----:B------:R-:W1:Y:S01]  /*f680*/  LDSM.16.MT88.4 R16, [R207+0x1e800] ;  /* 0x01e80000cf10783b */ /* 0x000e620000004200 */
[----:B------:R-:W-:Y:S01]  /*f690*/  LOP3.LUT R0, R39, UR7, R4, 0x96, !PT ;  /* 0x0000000727007c12 */ /* 0x000fe2000f8e9604 */
[----:B------:R-:W-:-:S02]  /*f6a0*/  FFMA.FTZ R6, R236, c[0x0][0x23c], -R2 ;  /* 0x00008f00ec067a23 */ /* 0x000fc40000010802 */
[----:B------:R-:W-:Y:S01]  /*f6b0*/  IMAD.WIDE.U32 R36, R7, -0x326172a9, RZ ;  /* 0xcd9e8d5707247825 */ /* 0x000fe200078e00ff */
[----:B------:R-:W3:Y:S01]  /*f6c0*/  LDSM.16.MT88.4 R24, [R205+0x19000] ;  /* 0x01900000cd18783b */ /* 0x000ee20000004200 */
[----:B------:R4:W-:Y:S02]  /*f6d0*/  MUFU.EX2 R240, R6 ;  /* 0x0000000600f07308 */ /* 0x0009e40000000800 */
[----:B------:R-:W-:-:S04]  /*f6e0*/  IMAD.WIDE.U32 R4, R0, -0x326172a9, RZ ;  /* 0xcd9e8d5700047825 */ /* 0x000fc800078e00ff */
[----:B------:R-:W-:Y:S01]  /*f6f0*/  FFMA.FTZ R0, R237, c[0x0][0x23c], -R2 ;  /* 0x00008f00ed007a23 */ /* 0x000fe20000010802 */
[C---:B------:R-:W-:Y:S01]  /*f700*/  LOP3.LUT R15, R4.reuse, 0xff, RZ, 0xc0, !PT ;  /* 0x000000ff040f7812 */ /* 0x040fe200078ec0ff */
[----:B------:R-:W-:Y:S01]  /*f710*/  IMAD.MOV.U32 R94, RZ, RZ, R31 ;  /* 0x000000ffff5e7224 */ /* 0x000fe200078e001f */
[----:B------:R-:W-:Y:S01]  /*f720*/  SHF.R.U32.HI R7, RZ, 0x18, R4 ;  /* 0x00000018ff077819 */ /* 0x000fe20000011604 */
[----:B------:R5:W1:Y:S01]  /*f730*/  MUFU.EX2 R239, R0 ;  /* 0x0000000000ef7308 */ /* 0x000a620000000800 */
[----:B----4-:R-:W-:Y:S01]  /*f740*/  LOP3.LUT R6, R4, 0xffff, RZ, 0xc0, !PT ;  /* 0x0000ffff04067812 */ /* 0x010fe200078ec0ff */
[----:B--2---:R-:W-:Y:S03]  /*f750*/  HMMA.16816.F32 R56, R8, R20, R56 ;  /* 0x000000140838723c */ /* 0x004fe60000001838 */
[----:B------:R-:W-:-:S04]  /*f760*/  SHF.R.U32.HI R6, RZ, 0x8, R6 ;  /* 0x00000008ff067819 */ /* 0x000fc80000011606 */
[----:B------:R-:W-:Y:S01]  /*f770*/  PRMT R28, R15, 0x5410, R6 ;  /* 0x000054100f1c7816 */ /* 0x000fe20000000006 */
[C---:B------:R-:W-:Y:S01]  /*f780*/  HMMA.16816.F32 R44, R8.reuse, R22, R44 ;  /* 0x00000016082c723c */ /* 0x040fe2000000182c */
[----:B-----5:R-:W-:Y:S01]  /*f790*/  FFMA.FTZ R0, R238, c[0x0][0x23c], -R2 ;  /* 0x00008f00ee007a23 */ /* 0x020fe20000010802 */
[----:B------:R-:W-:Y:S01]  /*f7a0*/  SHF.R.U32.HI R6, RZ, 0x10, R4 ;  /* 0x00000010ff067819 */ /* 0x000fe20000011604 */
[----:B------:R-:W2:Y:S02]  /*f7b0*/  LDSM.16.MT88.4 R20, [R206+0x19000] ;  /* 0x01900000ce14783b */ /* 0x000ea40000004200 */
[----:B------:R4:W-:Y:S01]  /*f7c0*/  MUFU.EX2 R238, R0 ;  /* 0x0000000000ee7308 */ /* 0x0009e20000000800 */
[----:B------:R-:W-:Y:S02]  /*f7d0*/  LOP3.LUT R6, R6, 0xff, RZ, 0xc0, !PT ;  /* 0x000000ff06067812 */ /* 0x000fe400078ec0ff */
[----:B-1----:R-:W-:Y:S02]  /*f7e0*/  HMMA.16816.F32 R124, R8, R16, R124 ;  /* 0x00000010087c723c */ /* 0x002fe4000000187c */
[----:B------:R-:W-:Y:S01]  /*f7f0*/  PRMT R15, R6, 0x5410, R7 ;  /* 0x00005410060f7816 */ /* 0x000fe20000000007 */
[----:B------:R-:W-:Y:S01]  /*f800*/  FFMA.FTZ R6, R246, c[0x0][0x23c], -R12 ;  /* 0x00008f00f6067a23 */ /* 0x000fe2000001080c */
[----:B------:R-:W-:-:S03]  /*f810*/  MOV R246, R86 ;  /* 0x0000005600f67202 */ /* 0x000fc60000000f00 */
[----:B------:R1:W-:Y:S01]  /*f820*/  MUFU.EX2 R135, R6 ;  /* 0x0000000600877308 */ /* 0x0003e20000000800 */
[----:B------:R-:W-:Y:S01]  /*f830*/  HMMA.16816.F32 R40, R8, R18, R40 ;  /* 0x000000120828723c */ /* 0x000fe20000001828 */
[----:B------:R-:W5:Y:S01]  /*f840*/  LDSM.16.MT88.4 R16, [R208+0x19000] ;  /* 0x01900000d010783b */ /* 0x000f620000004200 */
[----:B----4-:R-:W-:Y:S01]  /*f850*/  LOP3.LUT R0, R5, UR18, R36, 0x96, !PT ;  /* 0x0000001205007c12 */ /* 0x010fe2000f8e9624 */
[----:B------:R-:W-:Y:S02]  /*f860*/  FFMA.FTZ R5, R250, c[0x0][0x23c], -R2 ;  /* 0x00008f00fa057a23 */ /* 0x000fe40000010802 */
[----:B------:R-:W4:Y:S01]  /*f870*/  LDSM.16.MT88.4 R8, [R207+0x19000] ;  /* 0x01900000cf08783b */ /* 0x000f220000004200 */
[----:B------:R-:W-:Y:S01]  /*f880*/  IMAD.MOV.U32 R250, RZ, RZ, R30 ;  /* 0x000000fffffa7224 */ /* 0x000fe200078e001e */
[----:B------:R-:W-:Y:S01]  /*f890*/  LOP3.LUT R4, R0, 0xffff, RZ, 0xc0, !PT ;  /* 0x0000ffff00047812 */ /* 0x000fe200078ec0ff */
[----:B------:R3:W2:Y:S01]  /*f8a0*/  MUFU.EX2 R237, R5 ;  /* 0x0000000500ed7308 */ /* 0x0006a20000000800 */
[----:B-1----:R-:W-:-:S02]  /*f8b0*/  SHF.R.U32.HI R6, RZ, 0x18, R0 ;  /* 0x00000018ff067819 */ /* 0x002fc40000011600 */
[----:B---3--:R-:W-:Y:S02]  /*f8c0*/  SHF.R.U32.HI R5, RZ, 0x8, R4 ;  /* 0x00000008ff057819 */ /* 0x008fe40000011604 */
[----:B------:R-:W-:-:S04]  /*f8d0*/  LOP3.LUT R4, R0, 0xff, RZ, 0xc0, !PT ;  /* 0x000000ff00047812 */ /* 0x000fc800078ec0ff */
[----:B------:R-:W-:Y:S01]  /*f8e0*/  PRMT R7, R4, 0x5410, R5 ;  /* 0x0000541004077816 */ /* 0x000fe20000000005 */
[----:B------:R-:W-:Y:S01]  /*f8f0*/  FFMA.FTZ R5, R245, c[0x0][0x23c], -R12 ;  /* 0x00008f00f5057a23 */ /* 0x000fe2000001080c */
[----:B------:R-:W-:Y:S01]  /*f900*/  SHF.R.U32.HI R4, RZ, 0x10, R0 ;  /* 0x00000010ff047819 */ /* 0x000fe20000011600 */
[----:B------:R-:W-:Y:S02]  /*f910*/  IMAD.MOV.U32 R245, RZ, RZ, R85 ;  /* 0x000000fffff57224 */ /* 0x000fe400078e0055 */
[----:B------:R1:W3:Y:S01]  /*f920*/  MUFU.EX2 R236, R5 ;  /* 0x0000000500ec7308 */ /* 0x0002e20000000800 */
[----:B------:R-:W-:Y:S01]  /*f930*/  LOP3.LUT R0, R4, 0xff, RZ, 0xc0, !PT ;  /* 0x000000ff04007812 */ /* 0x000fe200078ec0ff */
[----:B------:R-:W-:-:S03]  /*f940*/  FFMA.FTZ R4, R134, c[0x0][0x23c], -R12 ;  /* 0x00008f0086047a23 */ /* 0x000fc6000001080c */
[----:B------:R-:W-:Y:S01]  /*f950*/  PRMT R6, R0, 0x5410, R6 ;  /* 0x0000541000067816 */ /* 0x000fe20000000006 */
[----:B------:R-:W-:Y:S02]  /*f960*/  HSET2.LE.AND R0, R7, R202, PT ;  /* 0x000000ca07007233 */ /* 0x000fe40003803000 */
[----:B------:R2:W-:Y:S01]  /*f970*/  MUFU.EX2 R134, R4 ;  /* 0x0000000400867308 */ /* 0x0005e20000000800 */
[----:B-1----:R-:W-:Y:S02]  /*f980*/  FFMA.FTZ R5, R244, c[0x0][0x23c], -R12 ;  /* 0x00008f00f4057a23 */ /* 0x002fe4000001080c */
[----:B------:R-:W-:-:S05]  /*f990*/  IMAD.MOV.U32 R244, RZ, RZ, R84 ;  /* 0x000000fffff47224 */ /* 0x000fca00078e0054 */
[----:B------:R3:W1:Y:S01]  /*f9a0*/  MUFU.EX2 R133, R5 ;  /* 0x0000000500857308 */ /* 0x0006620000000800 */
[----:B--2---:R-:W-:-:S04]  /*f9b0*/  F2FP.PACK_AB R4, R239, R240 ;  /* 0x000000f0ef04723e */ /* 0x004fc800000000ff */
[----:B------:R-:W-:Y:S01]  /*f9c0*/  LOP3.LUT R4, R0, R4, RZ, 0xc0, !PT ;  /* 0x0000000400047212 */ /* 0x000fe200078ec0ff */
[--C-:B------:R-:W-:Y:S01]  /*f9d0*/  HSET2.LE.AND R0, R6, R202.reuse, PT ;  /* 0x000000ca06007233 */ /* 0x100fe20003803000 */
[----:B------:R-:W-:Y:S02]  /*f9e0*/  F2FP.PACK_AB R6, R237, R238 ;  /* 0x000000eeed06723e */ /* 0x000fe400000000ff */
[----:B---3--:R-:W-:Y:S02]  /*f9f0*/  F2FP.PACK_AB R5, R236, R135 ;  /* 0x00000087ec05723e */ /* 0x008fe400000000ff */
[----:B-1----:R-:W-:Y:S02]  /*fa00*/  F2FP.PACK_AB R7, R133, R134 ;  /* 0x000000868507723e */ /* 0x002fe400000000ff */
[----:B------:R-:W-:Y:S01]  /*fa10*/  LOP3.LUT R5, R0, R5, RZ, 0xc0, !PT ;  /* 0x0000000500057212 */ /* 0x000fe200078ec0ff */
[--C-:B------:R-:W-:Y:S02]  /*fa20*/  HSET2.LE.AND R0, R28, R202.reuse, PT ;  /* 0x000000ca1c007233 */ /* 0x100fe40003803000 */
[----:B------:R-:W-:Y:S03]  /*fa30*/  LDSM.16.MT88.4 R28, [R206+0x1d000] ;  /* 0x01d00000ce1c783b */ /* 0x000fe60000004200 */
[----:B------:R-:W-:Y:S01]  /*fa40*/  LOP3.LUT R6, R0, R6, RZ, 0xc0, !PT ;  /* 0x0000000600067212 */ /* 0x000fe200078ec0ff */
[----:B------:R-:W-:Y:S01]  /*fa50*/  HSET2.LE.AND R0, R15, R202, PT ;  /* 0x000000ca0f007233 */ /* 0x000fe20003803000 */
[----:B------:R-:W-:Y:S01]  /*fa60*/  IMAD.MOV.U32 R15, RZ, RZ, R90 ;  /* 0x000000ffff0f7224 */ /* 0x000fe200078e005a */
[----:B------:R-:W-:-:S03]  /*fa70*/  MOV R90, R78 ;  /* 0x0000004e005a7202 */ /* 0x000fc60000000f00 */
[----:B------:R-:W-:Y:S02]  /*fa80*/  LOP3.LUT R7, R0, R7, RZ, 0xc0, !PT ;  /* 0x0000000700077212 */ /* 0x000fe400078ec0ff */
[----:B------:R-:W-:Y:S01]  /*fa90*/  MOV R0, R91 ;  /* 0x0000005b00007202 */ /* 0x000fe20000000f00 */
[----:B------:R-:W-:-:S04]  /*faa0*/  IMAD.MOV.U32 R91, RZ, RZ, R79 ;  /* 0x000000ffff5b7224 */ /* 0x000fc800078e004f */
[C---:B------:R-:W-:Y:S08]  /*fab0*/  HMMA.16816.F32 R136, R4.reuse, R24, R136 ;  /* 0x000000180488723c */ /* 0x040ff00000001888 */
[C---:B------:R-:W-:Y:S01]  /*fac0*/  HMMA.16816.F32 R48, R4.reuse, R26, R48 ;  /* 0x0000001a0430723c */ /* 0x040fe20000001830 */
[----:B------:R-:W1:Y:S07]  /*fad0*/  LDSM.16.MT88.4 R24, [R206+0x1b000] ;  /* 0x01b00000ce18783b */ /* 0x000e6e0000004200 */
[C---:B------:R-:W-:Y:S08]  /*fae0*/  HMMA.16816.F32 R144, R4.reuse, R20, R144 ;  /* 0x000000140490723c */ /* 0x040ff00000001890 */
        /* <DEDUP_REMOVED lines=8> */
[C---:B-1----:R-:W-:Y:S07]  /*fb70*/  HMMA.16816.F32 R76, R4.reuse, R24, R120 ;  /* 0x00000018044c723c */ /* 0x042fee0000001878 */
[----:B------:R-:W-:Y:S01]  /*fb80*/  IMAD.MOV.U32 R25, RZ, RZ, R87 ;  /* 0x000000ffff197224 */ /* 0x000fe200078e0057 */
[----:B------:R-:W-:Y:S01]  /*fb90*/  HMMA.16816.F32 R68, R4, R32, R68 ;  /* 0x000000200444723c */ /* 0x000fe20000001844 */
[----:B------:R-:W-:Y:S01]  /*fba0*/  MOV R120, R80 ;  /* 0x0000005000787202 */ /* 0x000fe20000000f00 */
[----:B------:R-:W-:Y:S01]  /*fbb0*/  IMAD.MOV.U32 R121, RZ, RZ, R81 ;  /* 0x000000ffff797224 */ /* 0x000fe200078e0051 */
[----:B------:R-:W-:Y:S01]  /*fbc0*/  MOV R123, R83 ;  /* 0x00000053007b7202 */ /* 0x000fe20000000f00 */
[----:B------:R-:W-:-:S04]  /*fbd0*/  IMAD.MOV.U32 R122, RZ, RZ, R82 ;  /* 0x000000ffff7a7224 */ /* 0x000fc800078e0052 */
[C---:B--2---:R-:W-:Y:S07]  /*fbe0*/  HMMA.16816.F32 R84, R4.reuse, R20, R140 ;  /* 0x000000140454723c */ /* 0x044fee000000188c */
[----:B------:R-:W-:Y:S01]  /*fbf0*/  IMAD.MOV.U32 R142, RZ, RZ, R94 ;  /* 0x000000ffff8e7224 */ /* 0x000fe200078e005e */
[----:B------:R-:W-:Y:S01]  /*fc00*/  HMMA.16816.F32 R32, R4, R34, R116 ;  /* 0x000000220420723c */ /* 0x000fe20000001874 */
[----:B------:R-:W-:Y:S01]  /*fc10*/  IMAD.MOV.U32 R141, RZ, RZ, R95 ;  /* 0x000000ffff8d7224 */ /* 0x000fe200078e005f */
[----:B------:R-:W-:Y:S01]  /*fc20*/  MOV R140, R91 ;  /* 0x0000005b008c7202 */ /* 0x000fe20000000f00 */
[----:B------:R-:W-:-:S05]  /*fc30*/  IMAD.MOV.U32 R143, RZ, RZ, R203 ;  /* 0x000000ffff8f7224 */ /* 0x000fca00078e00cb */
[C---:B---3--:R-:W-:Y:S08]  /*fc40*/  HMMA.16816.F32 R92, R4.reuse, R16, R176 ;  /* 0x00000010045c723c */ /* 0x048ff000000018b0 */
[C---:B------:R-:W-:Y:S01]  /*fc50*/  HMMA.16816.F32 R96, R4.reuse, R18, R172 ;  /* 0x000000120460723c */ /* 0x040fe200000018ac */
[----:B------:R-:W1:Y:S07]  /*fc60*/  LDSM.16.MT88.4 R16, [R208+0x1d000] ;  /* 0x01d00000d010783b */ /* 0x000e6e0000004200 */
[C---:B----4-:R-:W-:Y:S08]  /*fc70*/  HMMA.16816.F32 R100, R4.reuse, R8, R168 ;  /* 0x000000080464723c */ /* 0x050ff000000018a8 */
[C---:B------:R-:W-:Y:S01]  /*fc80*/  HMMA.16816.F32 R116, R4.reuse, R10, R164 ;  /* 0x0000000a0474723c */ /* 0x040fe200000018a4 */
[----:B------:R-:W2:Y:S06]  /*fc90*/  LDSM.16.MT88.4 R8, [R207+0x1d000] ;  /* 0x01d00000cf08783b */ /* 0x000eac0000004200 */
[----:B------:R-:W-:Y:S01]  /*fca0*/  IMAD.MOV.U32 R167, RZ, RZ, R25 ;  /* 0x000000ffffa77224 */ /* 0x000fe200078e0019 */
[----:B------:R-:W-:Y:S01]  /*fcb0*/  HMMA.16816.F32 R80, R4, R26, R128 ;  /* 0x0000001a0450723c */ /* 0x000fe20000001880 */
[----:B------:R-:W3:Y:S01]  /*fcc0*/  LDSM.16.MT88.4 R24, [R206+0x1f000] ;  /* 0x01f00000ce18783b */ /* 0x000ee20000004200 */
[----:B------:R-:W-:Y:S01]  /*fcd0*/  IMAD.MOV.U32 R166, RZ, RZ, R120 ;  /* 0x000000ffffa67224 */ /* 0x000fe200078e0078 */
[----:B------:R-:W-:Y:S01]  /*fce0*/  MOV R165, R121 ;  /* 0x0000007900a57202 */ /* 0x000fe20000000f00 */
[----:B------:R-:W-:-:S03]  /*fcf0*/  IMAD.MOV.U32 R164, RZ, RZ, R123 ;  /* 0x000000ffffa47224 */ /* 0x000fc600078e007b */
[----:B------:R-:W-:Y:S01]  /*fd00*/  MOV R131, R88 ;  /* 0x0000005800837202 */ /* 0x000fe20000000f00 */
[----:B------:R-:W-:Y:S02]  /*fd10*/  IMAD.MOV.U32 R128, RZ, RZ, R89 ;  /* 0x000000ffff807224 */ /* 0x000fe400078e0059 */
[----:B------:R-:W-:Y:S02]  /*fd20*/  IMAD.MOV.U32 R129, RZ, RZ, R90 ;  /* 0x000000ffff817224 */ /* 0x000fe400078e005a */
[----:B------:R-:W-:Y:S01]  /*fd30*/  HMMA.16816.F32 R88, R4, R22, R192 ;  /* 0x000000160458723c */ /* 0x000fe200000018c0 */
[----:B------:R-:W4:Y:S01]  /*fd40*/  LDSM.16.MT88.4 R20, [R205+0x1f000] ;  /* 0x01f00000cd14783b */ /* 0x000f220000004200 */
[----:B------:R-:W-:-:S06]  /*fd50*/  IMAD.MOV.U32 R130, RZ, RZ, R122 ;  /* 0x000000ffff827224 */ /* 0x000fcc00078e007a */
[C---:B-1----:R-:W-:Y:S08]  /*fd60*/  HMMA.16816.F32 R168, R4.reuse, R16, R196 ;  /* 0x0000001004a8723c */ /* 0x042ff000000018c4 */
[C---:B------:R-:W-:Y:S07]  /*fd70*/  HMMA.16816.F32 R120, R4.reuse, R28, R156 ;  /* 0x0000001c0478723c */ /* 0x040fee000000189c */
[----:B------:R-:W-:Y:S01]  /*fd80*/  MOV R157, R0 ;  /* 0x00000000009d7202 */ /* 0x000fe20000000f00 */
[----:B--2---:R-:W-:Y:S01]  /*fd90*/  HMMA.16816.F32 R196, R4, R8, R180 ;  /* 0x0000000804c4723c */ /* 0x004fe200000018b4 */
[----:B------:R-:W-:-:S02]  /*fda0*/  FFMA.FTZ R0, R201, c[0x0][0x23c], -R2 ;  /* 0x00008f00c9007a23 */ /* 0x000fc40000010802 */
[----:B------:R-:W-:Y:S01]  /*fdb0*/  IMAD.MOV.U32 R158, RZ, RZ, R15 ;  /* 0x000000ffff9e7224 */ /* 0x000fe200078e000f */
[----:B------:R-:W-:Y:S01]  /*fdc0*/  MOV R15, R202 ;  /* 0x000000ca000f7202 */ /* 0x000fe20000000f00 */
[----:B------:R-:W-:-:S03]  /*fdd0*/  IMAD.MOV.U32 R159, RZ, RZ, R200 ;  /* 0x000000ffff9f7224 */ /* 0x000fc600078e00c8 */
[C---:B------:R-:W-:Y:S01]  /*fde0*/  HMMA.16816.F32 R192, R4.reuse, R10, R148 ;  /* 0x0000000a04c0723c */ /* 0x040fe20000001894 */
[----:B------:R-:W1:Y:S04]  /*fdf0*/  LDSM.16.MT88.4 R8, [R208+0x1f000] ;  /* 0x01f00000d008783b */ /* 0x000e680000004200 */
[----:B------:R-:W-:Y:S03]  /*fe00*/  LDSM.16.MT88.4 R148, [R206+0x19800] ;  /* 0x01980000ce94783b */ /* 0x000fe60000004200 */
[C---:B---3--:R-:W-:Y:S01]  /*fe10*/  HMMA.16816.F32 R108, R4.reuse, R24, R108 ;  /* 0x00000018046c723c */ /* 0x048fe2000000186c */
[----:B------:R2:W-:Y:S07]  /*fe20*/  MUFU.EX2 R25, R0 ;  /* 0x0000000000197308 */ /* 0x0005ee0000000800 */
[C---:B------:R-:W-:Y:S01]  /*fe30*/  HMMA.16816.F32 R200, R4.reuse, R26, R112 ;  /* 0x0000001a04c8723c */ /* 0x040fe20000001870 */
[----:B------:R-:W-:Y:S07]  /*fe40*/  LDSM.16.MT88.4 R112, [R206+0x1f800] ;  /* 0x01f80000ce70783b */ /* 0x000fee0000004200 */
[----:B------:R-:W-:Y:S01]  /*fe50*/  HMMA.16816.F32 R28, R4, R30, R188 ;  /* 0x0000001e041c723c */ /* 0x000fe200000018bc */
[----:B--2---:R-:W-:-:S02]  /*fe60*/  FFMA.FTZ R0, R157, c[0x0][0x23c], -R2 ;  /* 0x00008f009d007a23 */ /* 0x004fc40000010802 */
[----:B------:R-:W-:Y:S01]  /*fe70*/  IMAD.MOV.U32 R157, RZ, RZ, R164 ;  /* 0x000000ffff9d7224 */ /* 0x000fe200078e00a4 */
[----:B------:R-:W-:Y:S01]  /*fe80*/  MOV R164, R165 ;  /* 0x000000a500a47202 */ /* 0x000fe20000000f00 */
[----:B------:R2:W-:Y:S01]  /*fe90*/  MUFU.EX2 R26, R0 ;  /* 0x00000000001a7308 */ /* 0x0005e20000000800 */
[----:B------:R-:W-:Y:S02]  /*fea0*/  IMAD.MOV.U32 R165, RZ, RZ, R166 ;  /* 0x000000ffffa57224 */ /* 0x000fe400078e00a6 */
[----:B----4-:R-:W-:Y:S01]  /*feb0*/  HMMA.16816.F32 R188, R4, R20, R72 ;  /* 0x0000001404bc723c */ /* 0x010fe20000001848 */
[----:B------:R-:W-:Y:S01]  /*fec0*/  IMAD.MOV.U32 R166, RZ, RZ, R167 ;  /* 0x000000ffffa67224 */ /* 0x000fe200078e00a7 */
[----:B------:R-:W-:Y:S01]  /*fed0*/  MOV R167, R140 ;  /* 0x0000008c00a77202 */ /* 0x000fe20000000f00 */
[----:B------:R-:W-:Y:S01]  /*fee0*/  LDSM.16.MT88.4 R72, [R205+0x1d800] ;  /* 0x01d80000cd48783b */ /* 0x000fe20000004200 */
[----:B------:R-:W-:-:S04]  /*fef0*/  MOV R243, R164 ;  /* 0x000000a400f37202 */ /* 0x000fc80000000f00 */
[----:B------:R-:W-:Y:S01]  /*ff00*/  HMMA.16816.F32 R172, R4, R22, R104 ;  /* 0x0000001604ac723c */ /* 0x000fe20000001868 */
[----:B------:R-:W3:Y:S01]  /*ff10*/  LDSM.16.MT88.4 R20, [R207+0x1f000] ;  /* 0x01f00000cf14783b */ /* 0x000ee20000004200 */
[----:B--2---:R-:W-:-:S03]  /*ff20*/  FFMA.FTZ R0, R158, c[0x0][0x23c], -R2 ;  /* 0x00008f009e007a23 */ /* 0x004fc60000010802 */
[----:B------:R-:W-:Y:S01]  /*ff30*/  LDSM.16.MT88.4 R104, [R205+0x1f800] ;  /* 0x01f80000cd68783b */ /* 0x000fe20000004200 */
[----:B------:R-:W-:Y:S02]  /*ff40*/  FFMA.FTZ R2, R159, c[0x0][0x23c], -R2 ;  /* 0x00008f009f027a23 */ /* 0x000fe40000010802 */
[----:B------:R-:W-:Y:S01]  /*ff50*/  HMMA.16816.F32 R176, R4, R18, R184 ;  /* 0x0000001204b0723c */ /* 0x000fe200000018b8 */
[----:B------:R2:W-:Y:S01]  /*ff60*/  MUFU.EX2 R27, R0 ;  /* 0x00000000001b7308 */ /* 0x0005e20000000800 */
[----:B------:R-:W-:Y:S02]  /*ff70*/  IMAD.MOV.U32 R158, RZ, RZ, R141 ;  /* 0x000000ffff9e7224 */ /* 0x000fe400078e008d */
[----:B------:R-:W-:-:S04]  /*ff80*/  IMAD.MOV.U32 R159, RZ, RZ, R15 ;  /* 0x000000ffff9f7224 */ /* 0x000fc800078e000f */
[C---:B-1----:R-:W-:Y:S01]  /*ff90*/  HMMA.16816.F32 R184, R4.reuse, R8, R56 ;  /* 0x0000000804b8723c */ /* 0x042fe20000001838 */
[----:B------:R1:W4:Y:S01]  /*ffa0*/  MUFU.EX2 R24, R2 ;  /* 0x0000000200187308 */ /* 0x0003220000000800 */
[----:B------:R-:W-:Y:S06]  /*ffb0*/  LDSM.16.MT88.4 R56, [R208+0x1b800] ;  /* 0x01b80000d038783b */ /* 0x000fec0000004200 */
[----:B------:R-:W-:Y:S01]  /*ffc0*/  HMMA.16816.F32 R180, R4, R10, R44 ;  /* 0x0000000a04b4723c */ /* 0x000fe2000000182c */
[----:B--2---:R-:W-:Y:S01]  /*ffd0*/  LOP3.LUT R0, R37, UR8, R242, 0x96, !PT ;  /* 0x0000000825007c12 */ /* 0x004fe2000f8e96f2 */
[----:B------:R-:W-:-:S04]  /*ffe0*/  IMAD.MOV.U32 R242, RZ, RZ, R165 ;  /* 0x000000fffff27224 */ /* 0x000fc800078e00a5 */
[----:B------:R-:W-:-:S04]  /*fff0*/  IMAD.WIDE.U32 R8, R0, -0x2daee0ad, RZ ;  /* 0xd2511f5300087825 */ /* 0x000fc800078e00ff */
[--C-:B-1----:R-:W-:Y:S01]  /*10000*/  FFMA.FTZ R2, R142, c[0x0][0x23c], -R12.reuse ;  /* 0x00008f008e027a23 */ /* 0x102fe2000001080c */
[C---:B------:R-:W-:Y:S01]  /*10010*/  LOP3.LUT R10, R8.reuse, 0xffff, RZ, 0xc0, !PT ;  /* 0x0000ffff080a7812 */ /* 0x040fe200078ec0ff */
[----:B------:R-:W-:Y:S01]  /*10020*/  FFMA.FTZ R0, R143, c[0x0][0x23c], -R12 ;  /* 0x00008f008f007a23 */ /* 0x000fe2000001080c */
[----:B------:R-:W-:Y:S01]  /*10030*/  LOP3.LUT R11, R8, 0xff, RZ, 0xc0, !PT ;  /* 0x000000ff080b7812 */ /* 0x000fe200078ec0ff */
[----:B------:R-:W1:Y:S01]  /*10040*/  LDSM.16.MT88.4 R140, [R205+0x19800] ;  /* 0x01980000cd8c783b */ /* 0x000e620000004200 */
[----:B------:R2:W-:Y:S01]  /*10050*/  MUFU.EX2 R19, R2 ;  /* 0x0000000200137308 */ /* 0x0005e20000000800 */
[----:B------:R-:W-:Y:S01]  /*10060*/  SHF.R.U32.HI R10, RZ, 0x8, R10 ;  /* 0x00000008ff0a7819 */ /* 0x000fe2000001160a */
[----:B---3--:R-:W-:Y:S01]  /*10070*/  HMMA.16816.F32 R124, R4, R20, R124 ;  /* 0x00000014047c723c */ /* 0x008fe2000000187c */
[----:B------:R-:W-:Y:S02]  /*10080*/  SHF.R.U32.HI R15, RZ, 0x18, R8 ;  /* 0x00000018ff0f7819 */ /* 0x000fe40000011608 */
[----:B------:R-:W-:Y:S01]  /*10090*/  PRMT R16, R11, 0x5410, R10 ;  /* 0x000054100b107816 */ /* 0x000fe2000000000a */
[----:B------:R-:W-:-:S02]  /*100a0*/  FFMA.FTZ R11, R158, c[0x0][0x23c], -R12 ;  /* 0x00008f009e0b7a23 */ /* 0x000fc4000001080c */
[----:B------:R3:W-:Y:S02]  /*100b0*/  MUFU.EX2 R18, R0 ;  /* 0x0000000000127308 */ /* 0x0007e40000000800 */
[----:B------:R-:W-:Y:S01]  /*100c0*/  HMMA.16816.F32 R20, R4, R22, R40 ;  /* 0x000000160414723c */ /* 0x000fe20000001828 */
[----:B------:R-:W-:Y:S01]  /*100d0*/  LDSM.16.MT88.4 R40, [R205+0x1b800] ;  /* 0x01b80000cd28783b */ /* 0x000fe20000004200 */
[----:B--2---:R-:W-:-:S05]  /*100e0*/  SHF.R.U32.HI R2, RZ, 0x10, R8 ;  /* 0x00000010ff027819 */ /* 0x004fca0000011608 */
[----:B------:R-:W-:Y:S01]  /*100f0*/  IMAD.MOV.U32 R7, RZ, RZ, R128 ;  /* 0x000000ffff077224 */ /* 0x000fe200078e0080 */
[----:B----4-:R-:W-:Y:S01]  /*10100*/  F2FP.PACK_AB R4, R24, R27 ;  /* 0x0000001b1804723e */ /* 0x010fe200000000ff */
[----:B------:R-:W-:Y:S01]  /*10110*/  IMAD.MOV.U32 R6, RZ, RZ, R129 ;  /* 0x000000ffff067224 */ /* 0x000fe200078e0081 */
[----:B------:R-:W-:Y:S01]  /*10120*/  LOP3.LUT R8, R2, 0xff, RZ, 0xc0, !PT ;  /* 0x000000ff02087812 */ /* 0x000fe200078ec0ff */
[----:B------:R-:W-:Y:S02]  /*10130*/  FFMA.FTZ R2, R157, c[0x0][0x23c], -R12 ;  /* 0x00008f009d027a23 */ /* 0x000fe4000001080c */
[----:B------:R2:W-:Y:S01]  /*10140*/  MUFU.EX2 R12, R11 ;  /* 0x0000000b000c7308 */ /* 0x0005e20000000800 */
[----:B---3--:R-:W-:Y:S02]  /*10150*/  LOP3.LUT R0, R9, UR17, R38, 0x96, !PT ;  /* 0x0000001109007c12 */ /* 0x008fe4000f8e9626 */
[----:B------:R-:W-:Y:S02]  /*10160*/  PRMT R15, R8, 0x5410, R15 ;  /* 0x00005410080f7816 */ /* 0x000fe4000000000f */
[----:B------:R-:W-:-:S02]  /*10170*/  SHF.R.U32.HI R8, RZ, 0x10, R0 ;  /* 0x00000010ff087819 */ /* 0x000fc40000011600 */
[C---:B------:R-:W-:Y:S01]  /*10180*/  LOP3.LUT R10, R0.reuse, 0xff, RZ, 0xc0, !PT ;  /* 0x000000ff000a7812 */ /* 0x040fe200078ec0ff */
[----:B------:R3:W4:Y:S01]  /*10190*/  MUFU.EX2 R17, R2 ;  /* 0x0000000200117308 */ /* 0x0007220000000800 */
[----:B------:R-:W-:Y:S01]  /*101a0*/  SHF.R.U32.HI R9, RZ, 0x18, R0 ;  /* 0x00000018ff097819 */ /* 0x000fe20000011600 */
[----:B--2---:R-:W-:Y:S01]  /*101b0*/  HSET2.LE.AND R11, R15, R159, PT ;  /* 0x0000009f0f0b7233 */ /* 0x004fe20003803000 */
[----:B------:R-:W-:Y:S02]  /*101c0*/  MOV R15, R167 ;  /* 0x000000a7000f7202 */ /* 0x000fe40000000f00 */
[----:B---3--:R-:W-:Y:S02]  /*101d0*/  LOP3.LUT R2, R0, 0xffff, RZ, 0xc0, !PT ;  /* 0x0000ffff00027812 */ /* 0x008fe400078ec0ff */
[----:B------:R-:W-:Y:S02]  /*101e0*/  LOP3.LUT R0, R8, 0xff, RZ, 0xc0, !PT ;  /* 0x000000ff08007812 */ /* 0x000fe400078ec0ff */
[----:B------:R-:W-:-:S02]  /*101f0*/  SHF.R.U32.HI R2, RZ, 0x8, R2 ;  /* 0x00000008ff027819 */ /* 0x000fc40000011602 */
[----:B------:R-:W-:Y:S02]  /*10200*/  PRMT R0, R0, 0x5410, R9 ;  /* 0x0000541000007816 */ /* 0x000fe40000000009 */
[----:B------:R-:W-:Y:S01]  /*10210*/  PRMT R2, R10, 0x5410, R2 ;  /* 0x000054100a027816 */ /* 0x000fe20000000002 */
[--C-:B------:R-:W-:Y:S01]  /*10220*/  HSET2.LE.AND R10, R16, R159.reuse, PT ;  /* 0x0000009f100a7233 */ /* 0x100fe20003803000 */
[----:B----4-:R-:W-:Y:S01]  /*10230*/  F2FP.PACK_AB R5, R12, R17 ;  /* 0x000000110c05723e */ /* 0x010fe200000000ff */
[--C-:B------:R-:W-:Y:S01]  /*10240*/  HSET2.LE.AND R9, R0, R159.reuse, PT ;  /* 0x0000009f00097233 */ /* 0x100fe20003803000 */
[----:B------:R-:W-:Y:S01]  /*10250*/  F2FP.PACK_AB R0, R26, R25 ;  /* 0x000000191a00723e */ /* 0x000fe200000000ff */
[----:B------:R-:W-:Y:S01]  /*10260*/  HSET2.LE.AND R8, R2, R159, PT ;  /* 0x0000009f02087233 */ /* 0x000fe20003803000 */
[----:B------:R-:W-:Y:S01]  /*10270*/  F2FP.PACK_AB R2, R18, R19 ;  /* 0x000000131202723e */ /* 0x000fe200000000ff */
[----:B------:R-:W-:Y:S01]  /*10280*/  IMAD.MOV.U32 R16, RZ, RZ, R166 ;  /* 0x000000ffff107224 */ /* 0x000fe200078e00a6 */
[----:B------:R-:W2:Y:S02]  /*10290*/  LDSM.16.MT88.4 R156, [R208+0x19800] ;  /* 0x01980000d09c783b */ /* 0x000ea40000004200 */
[----:B------:R-:W-:-:S02]  /*102a0*/  LOP3.LUT R128, R8, R0, RZ, 0xc0, !PT ;  /* 0x0000000008807212 */ /* 0x000fc400078ec0ff */
[----:B------:R-:W-:Y:S01]  /*102b0*/  LOP3.LUT R129, R9, R2, RZ, 0xc0, !PT ;  /* 0x0000000209817212 */ /* 0x000fe200078ec0ff */
[----:B------:R-:W-:Y:S01]  /*102c0*/  IMAD.MOV.U32 R2, RZ, RZ, R131 ;  /* 0x000000ffff027224 */ /* 0x000fe200078e0083 */
[----:B------:R-:W-:Y:S01]  /*102d0*/  MOV R0, R130 ;  /* 0x0000008200007202 */ /* 0x000fe20000000f00 */
[----:B------:R-:W3:Y:S01]  /*102e0*/  LDSM.16.MT88.4 R164, [R207+0x19800] ;  /* 0x01980000cfa4783b */ /* 0x000ee20000004200 */
[----:B------:R-:W-:Y:S02]  /*102f0*/  LOP3.LUT R130, R10, R4, RZ, 0xc0, !PT ;  /* 0x000000040a827212 */ /* 0x000fe400078ec0ff */
[----:B------:R-:W-:Y:S01]  /*10300*/  LOP3.LUT R131, R11, R5, RZ, 0xc0, !PT ;  /* 0x000000050b837212 */ /* 0x000fe200078ec0ff */
[----:B------:R-:W-:Y:S01]  /*10310*/  FFMA.FTZ R0, R0, R14, R2 ;  /* 0x0000000e00007223 */ /* 0x000fe20000010002 */
[----:B------:R-:W-:Y:S01]  /*10320*/  LDSM.16.MT88.4 R8, [R207+0x1f800] ;  /* 0x01f80000cf08783b */ /* 0x000fe20000004200 */
[----:B------:R-:W-:Y:S02]  /*10330*/  FFMA.FTZ R2, R7, R13, R6 ;  /* 0x0000000d07027223 */ /* 0x000fe40000010006 */
[----:B------:R-:W-:-:S02]  /*10340*/  FADD.FTZ R4, R15, R0 ;  /* 0x000000000f047221 */ /* 0x000fc40000010000 */
        /* <DEDUP_REMOVED lines=16> */
[C---:B--2---:R-:W-:Y:S01]  /*10450*/  HMMA.16816.F32 R152, R128.reuse, R156, R152 ;  /* 0x0000009c8098723c */ /* 0x044fe20000001898 */
        /* <DEDUP_REMOVED lines=8> */
[----:B------:R-:W-:Y:S01]  /*104e0*/  FADD.FTZ R2, R237, R2 ;  /* 0x00000002ed027221 */ /* 0x000fe20000010000 */
[----:B------:R-:W-:Y:S01]  /*104f0*/  HMMA.16816.F32 R164, R128, R166, R64 ;  /* 0x000000a680a4723c */ /* 0x000fe20000001840 */
[----:B------:R-:W2:Y:S01]  /*10500*/  LDSM.16.MT88.4 R64, [R207+0x1b800] ;  /* 0x01b80000cf40783b */ /* 0x000ea20000004200 */
[----:B------:R-:W-:Y:S02]  /*10510*/  FADD.FTZ R0, R133, R0 ;  /* 0x0000000085007221 */ /* 0x000fe40000010000 */
[----:B------:R-:W-:Y:S02]  /*10520*/  FADD.FTZ R2, R25, R2 ;  /* 0x0000000219027221 */ /* 0x000fe40000010000 */
        /* <DEDUP_REMOVED lines=9> */
[----:B------:R-:W-:-:S04]  /*105c0*/  FADD.FTZ R0, R12, R0 ;  /* 0x000000000c007221 */ /* 0x000fc80000010000 */
[C---:B------:R-:W-:Y:S01]  /*105d0*/  HMMA.16816.F32 R148, R128.reuse, R150, R52 ;  /* 0x000000968094723c */ /* 0x040fe20000001834 */
[----:B------:R-:W-:Y:S04]  /*105e0*/  STL [R1+0x1c], R0 ;  /* 0x00001c0001007387 */ /* 0x000fe80000100800 */
[----:B------:R-:W-:Y:S03]  /*105f0*/  STL [R1+0x18], R2 ;  /* 0x0000180201007387 */ /* 0x000fe60000100800 */
[C---:B------:R-:W-:Y:S08]  /*10600*/  HMMA.16816.F32 R156, R128.reuse, R158, R60 ;  /* 0x0000009e809c723c */ /* 0x040ff0000000183c */
[C---:B------:R-:W-:Y:S08]  /*10610*/  HMMA.16816.F32 R52, R128.reuse, R56, R84 ;  /* 0x000000388034723c */ /* 0x040ff00000001854 */
[C---:B--2---:R-:W-:Y:S08]  /*10620*/  HMMA.16816.F32 R60, R128.reuse, R64, R92 ;  /* 0x00000040803c723c */ /* 0x044ff0000000185c */
[C---:B------:R-:W-:Y:S01]  /*10630*/  HMMA.16816.F32 R56, R128.reuse, R58, R88 ;  /* 0x0000003a8038723c */ /* 0x040fe20000001858 */
[----:B------:R-:W2:Y:S07]  /*10640*/  LDSM.16.MT88.4 R88, [R208+0x1d800] ;  /* 0x01d80000d058783b */ /* 0x000eae0000004200 */
[C---:B------:R-:W-:Y:S01]  /*10650*/  HMMA.16816.F32 R64, R128.reuse, R66, R96 ;  /* 0x000000428040723c */ /* 0x040fe20000001860 */
[----:B------:R-:W3:Y:S07]  /*10660*/  LDSM.16.MT88.4 R96, [R207+0x1d800] ;  /* 0x01d80000cf60783b */ /* 0x000eee0000004200 */
[C---:B-1----:R-:W-:Y:S01]  /*10670*/  HMMA.16816.F32 R76, R128.reuse, R80, R120 ;  /* 0x00000050804c723c */ /* 0x042fe20000001878 */
[----:B------:R-:W1:Y:S07]  /*10680*/  LDSM.16.MT88.4 R120, [R208+0x1f800] ;  /* 0x01f80000d078783b */ /* 0x000e6e0000004200 */
[C---:B------:R-:W-:Y:S08]  /*10690*/  HMMA.16816.F32 R36, R128.reuse, R40, R68 ;  /* 0x000000288024723c */ /* 0x040ff00000001844 */
[C---:B------:R-:W-:Y:S08]  /*106a0*/  HMMA.16816.F32 R68, R128.reuse, R72, R100 ;  /* 0x000000488044723c */ /* 0x040ff00000001864 */
[C---:B------:R-:W-:Y:S08]  /*106b0*/  HMMA.16816.F32 R72, R128.reuse, R74, R116 ;  /* 0x0000004a8048723c */ /* 0x040ff00000001874 */
[C---:B--2---:R-:W-:Y:S08]  /*106c0*/  HMMA.16816.F32 R84, R128.reuse, R88, R168 ;  /* 0x000000588054723c */ /* 0x044ff000000018a8 */
[C---:B---3--:R-:W-:Y:S08]  /*106d0*/  HMMA.16816.F32 R92, R128.reuse, R96, R196 ;  /* 0x00000060805c723c */ /* 0x048ff000000018c4 */
        /* <DEDUP_REMOVED lines=12> */
.L_x_1689:
[----:B-1--4-:R-:W-:-:S06]  /*107a0*/  UISETP.GT.AND UP0, UPT, UR28, UR19, UPT ;  /* 0x000000131c00728c */ /* 0x012fcc000bf04270 */
[----:B------:R-:W-:-:S13]  /*107b0*/  PLOP3.LUT P0, PT, PT, PT, UP0, 0x80, 0x0 ;  /* 0x000000000000781c */ /* 0x000fda0003f0f008 */
[----:B------:R-:W-:Y:S05]  /*107c0*/  @!P0 BRA `(.L_x_1692) ;  /* 0x0000433000008947 */ /* 0x000fea0003800000 */
[----:B------:R-:W2:Y:S01]  /*107d0*/  LDL.LU R9, [R1+0x68] ;  /* 0x0000680001097983 */ /* 0x000ea20000300800 */
[----:B------:R-:W1:Y:S01]  /*107e0*/  LDC.U8 R0, c[0x0][0x2d8] ;  /* 0x0000b600ff007b82 */ /* 0x000e620000000000 */
[----:B------:R-:W-:Y:S01]  /*107f0*/  MOV R134, R3 ;  /* 0x0000000300867202 */ /* 0x000fe20000000f00 */
[----:B------:R-:W-:Y:S01]  /*10800*/  ULDC.64 UR4, c[0x0][0x1a0] ;  /* 0x0000680000047ab9 */ /* 0x000fe20000000a00 */
[----:B------:R-:W3:Y:S01]  /*10810*/  LDL.LU R2, [R1+0x6c] ;  /* 0x00006c0001027983 */ /* 0x000ee20000300800 */
[----:B------:R-:W-:Y:S01]  /*10820*/  USHF.L.U64.HI UR32, UR4, 0x5, UR5 ;  /* 0x0000000504207899 */ /* 0x000fe20008010205 */
[----:B------:R-:W-:Y:S01]  /*10830*/  MOV R133, R132 ;  /* 0x0000008400857202 */ /* 0x000fe20000000f00 */
[----:B------:R-:W-:Y:S01]  /*10840*/  USHF.L.U32 UR33, UR4, 0x5, URZ ;  /* 0x0000000504217899 */ /* 0x000fe2000800063f */
[----:B------:R-:W4:Y:S01]  /*10850*/  LDL.LU.64 R6, [R1+0x60] ;  /* 0x0000600001067983 */ /* 0x000f220000300a00 */
[----:B------:R-:W-:Y:S02]  /*10860*/  USHF.L.U64.HI UR29, UR4, 0x6, UR5 ;  /* 0x00000006041d7899 */ /* 0x000fe40008010205 */
[----:B------:R-:W-:Y:S01]  /*10870*/  USHF.L.U64.HI UR32, UR33, 0x1, UR32 ;  /* 0x0000000121207899 */ /* 0x000fe20008010220 */
[----:B------:R-:W4:Y:S01]  /*10880*/  LDL.LU.64 R4, [R1+0x30] ;  /* 0x0000300001047983 */ /* 0x000f220000300a00 */
[----:B------:R-:W-:-:S02]  /*10890*/  USHF.L.U32 UR31, UR4, 0x6, URZ ;  /* 0x00000006041f7899 */ /* 0x000fc4000800063f */
[----:B------:R-:W-:Y:S01]  /*108a0*/  USHF.L.U32 UR33, UR33, 0x1, URZ ;  /* 0x0000000121217899 */ /* 0x000fe2000800063f */
[----:B------:R-:W5:Y:S01]  /*108b0*/  LDL.LU R8, [R1+0x50] ;  /* 0x0000500001087983 */ /* 0x000f620000300800 */
[----:B-1----:R-:W-:Y:S02]  /*108c0*/  PRMT R0, R0, 0x7054, R0 ;  /* 0x0000705400007816 */ /* 0x002fe40000000000 */
[----:B--2---:R-:W-:Y:S01]  /*108d0*/  MOV R10, R9 ;  /* 0x00000009000a7202 */ /* 0x004fe20000000f00 */
[----:B-----5:R-:W-:Y:S01]  /*108e0*/  IMAD.WIDE.U32 R8, R8, -0x326172a9, RZ ;  /* 0xcd9e8d5708087825 */ /* 0x020fe200078e00ff */
[----:B----4-:R-:W-:-:S04]  /*108f0*/  MOV R4, R6 ;  /* 0x0000000600047202 */ /* 0x010fc80000000f00 */
[----:B------:R-:W-:Y:S01]  /*10900*/  LOP3.LUT R0, R9, R10, RZ, 0x3c, !PT ;  /* 0x0000000a09007212 */ /* 0x000fe200078e3cff */
[----:B------:R3:W-:Y:S02]  /*10910*/  STL.64 [R1+0x10], R8 ;  /* 0x0000100801007387 */ /* 0x0007e40000100a00 */
[----:B---3--:R-:W-:-:S04]  /*10920*/  IMAD.WIDE.U32 R8, R2, -0x2daee0ad, RZ ;  /* 0xd2511f5302087825 */ /* 0x008fc800078e00ff */
[----:B------:R-:W-:Y:S01]  /*10930*/  IMAD.WIDE.U32 R2, R0, -0x2daee0ad, RZ ;  /* 0xd2511f5300027825 */ /* 0x000fe200078e00ff */
[----:B------:R1:W-:Y:S04]  /*10940*/  STL.64 [R1+0x8], R8 ;  /* 0x0000080801007387 */ /* 0x0003e80000100a00 */
[----:B------:R1:W-:Y:S04]  /*10950*/  STL.64 [R1+0x30], R4 ;  /* 0x0000300401007387 */ /* 0x0003e80000100a00 */
[----:B------:R1:W-:Y:S01]  /*10960*/  STL.64 [R1], R2 ;  /* 0x0000000201007387 */ /* 0x0003e20000100a00 */
[----:B------:R-:W-:Y:S05]  /*10970*/  BRA `(.L_x_1693) ;  /* 0x000001f000007947 */ /* 0x000fea0003800000 */
.L_x_1695:
        /* <DEDUP_REMOVED lines=31> */
.L_x_1693:
[----:B------:R-:W2:Y:S01]  /*10b70*/  LDL.64 R6, [R1+0x30] ;  /* 0x0000300001067983 */ /* 0x000ea20000100a00 */
[----:B------:R-:W-:Y:S04]  /*10b80*/  DEPBAR.LE SB0, 0x0 ;  /* 0x000080000000791a */ /* 0x000fe80000000000 */
[----:B------:R-:W-:Y:S01]  /*10b90*/  BAR.SYNC.DEFER_BLOCKING 0x0 ;  /* 0x0000000000007b1d */ /* 0x000fe20000010000 */
[----:B------:R-:W-:Y:S01]  /*10ba0*/  UIADD3 UR30, UR28, -0x1, URZ ;  /* 0xffffffff1c1e7890 */ /* 0x000fe2000fffe03f */
[----:B-1----:R-:W-:Y:S03]  /*10bb0*/  IMAD.U32 R4, RZ, RZ, UR31 ;  /* 0x0000001fff047e24 */ /* 0x002fe6000f8e00ff */
[----:B------:R-:W-:Y:S02]  /*10bc0*/  USHF.R.S32.HI UR5, URZ, 0x1f, UR30 ;  /* 0x0000001f3f057899 */ /* 0x000fe4000801141e */
[----:B------:R-:W-:Y:S02]  /*10bd0*/  UIMAD UR4, UR29, UR30, URZ ;  /* 0x0000001e1d0472a4 */ /* 0x000fe4000f8e023f */
[----:B------:R-:W-:Y:S02]  /*10be0*/  UISETP.GT.AND UP0, UPT, UR30, UR19, UPT ;  /* 0x000000131e00728c */ /* 0x000fe4000bf04270 */
[----:B------:R-:W-:Y:S01]  /*10bf0*/  UIMAD UR4, UR5, UR31, UR4 ;  /* 0x0000001f050472a4 */ /* 0x000fe2000f8e0204 */
[----:B--2---:R-:W-:Y:S05]  /*10c00*/  IMAD.WIDE.U32 R4, R4, UR30, R6 ;  /* 0x0000001e04047c25 */ /* 0x004fea000f8e0006 */
[----:B------:R-:W-:Y:S02]  /*10c10*/  LEA R2, P1, R4, c[0x0][0x170], 0x1 ;  /* 0x00005c0004027a11 */ /* 0x000fe400078208ff */
        /* <DEDUP_REMOVED lines=18> */
[----:B------:R-:W2:Y:S04]  /*10d40*/  LDSM.16.M88.4 R16, [R204+0x10800] ;  /* 0x01080000cc10783b */ /* 0x000ea80000000200 */
[----:B------:R-:W4:Y:S04]  /*10d50*/  LDSM.16.M88.4 R24, [R204+0x11000] ;  /* 0x01100000cc18783b */ /* 0x000f280000000200 */
[----:B------:R-:W0:Y:S04]  /*10d60*/  LDGDEPBAR ;  /* 0x00000000000079af */ /* 0x000e280000000000 */
[----:B------:R-:W5:Y:S04]  /*10d70*/  LDSM.16.M88.4 R168, [R204+0x11800] ;  /* 0x01180000cca8783b */ /* 0x000f680000000200 */
[----:B------:R-:W-:Y:S04]  /*10d80*/  LDSM.16.M88.4 R172, [R212] ;  /* 0x00000000d4ac783b */ /* 0x000fe80000000200 */
[----:B------:R-:W1:Y:S04]  /*10d90*/  LDSM.16.M88.4 R176, [R215] ;  /* 0x00000000d7b0783b */ /* 0x000e680000000200 */
[----:B------:R-:W1:Y:S04]  /*10da0*/  LDSM.16.M88.4 R180, [R230] ;  /* 0x00000000e6b4783b */ /* 0x000e680000000200 */
[----:B------:R-:W1:Y:S04]  /*10db0*/  LDSM.16.M88.4 R184, [R229] ;  /* 0x00000000e5b8783b */ /* 0x000e680000000200 */
[----:B------:R-:W1:Y:S01]  /*10dc0*/  LDSM.16.M88.4 R188, [R228] ;  /* 0x00000000e4bc783b */ /* 0x000e620000000200 */
[C---:B---3--:R-:W-:Y:S03]  /*10dd0*/  HMMA.16816.F32 R4, R32.reuse, R8, RZ ;  /* 0x000000082004723c */ /* 0x048fe600000018ff */
[----:B------:R-:W-:Y:S04]  /*10de0*/  LDSM.16.M88.4 R192, [R210+0x10000] ;  /* 0x01000000d2c0783b */ /* 0x000fe80000000200 */
[----:B------:R-:W-:Y:S01]  /*10df0*/  LDSM.16.M88.4 R196, [R210+0x10800] ;  /* 0x01080000d2c4783b */ /* 0x000fe20000000200 */
[C---:B------:R-:W-:Y:S03]  /*10e00*/  HMMA.16816.F32 R8, R32.reuse, R10, RZ ;  /* 0x0000000a2008723c */ /* 0x040fe600000018ff */
[----:B------:R-:W-:Y:S05]  /*10e10*/  LDSM.16.M88.4 R200, [R210+0x11800] ;  /* 0x01180000d2c8783b */ /* 0x000fea0000000200 */
[C---:B--2---:R-:W-:Y:S08]  /*10e20*/  HMMA.16816.F32 R12, R32.reuse, R16, RZ ;  /* 0x00000010200c723c */ /* 0x044ff000000018ff */
[C---:B------:R-:W-:Y:S08]  /*10e30*/  HMMA.16816.F32 R16, R32.reuse, R18, RZ ;  /* 0x000000122010723c */ /* 0x040ff000000018ff */
[C---:B----4-:R-:W-:Y:S08]  /*10e40*/  HMMA.16816.F32 R20, R32.reuse, R24, RZ ;  /* 0x000000182014723c */ /* 0x050ff000000018ff */
[C---:B------:R-:W-:Y:S08]  /*10e50*/  HMMA.16816.F32 R24, R32.reuse, R26, RZ ;  /* 0x0000001a2018723c */ /* 0x040ff000000018ff */
[C---:B-----5:R-:W-:Y:S08]  /*10e60*/  HMMA.16816.F32 R28, R32.reuse, R168, RZ ;  /* 0x000000a8201c723c */ /* 0x060ff000000018ff */
[----:B------:R-:W-:Y:S01]  /*10e70*/  HMMA.16816.F32 R32, R32, R170, RZ ;  /* 0x000000aa2020723c */ /* 0x000fe200000018ff */
[----:B------:R-:W2:Y:S07]  /*10e80*/  LDSM.16.M88.4 R168, [R214] ;  /* 0x00000000d6a8783b */ /* 0x000eae0000000200 */
[C---:B-1----:R-:W-:Y:S08]  /*10e90*/  HMMA.16816.F32 R4, R172.reuse, R176, R4 ;  /* 0x000000b0ac04723c */ /* 0x042ff00000001804 */
[C---:B------:R-:W-:Y:S01]  /*10ea0*/  HMMA.16816.F32 R8, R172.reuse, R178, R8 ;  /* 0x000000b2ac08723c */ /* 0x040fe20000001808 */
[----:B------:R-:W1:Y:S07]  /*10eb0*/  LDSM.16.M88.4 R176, [R210+0x11000] ;  /* 0x01100000d2b0783b */ /* 0x000e6e0000000200 */
        /* <DEDUP_REMOVED lines=10> */
[C---:B--2---:R-:W-:Y:S08]  /*10f60*/  HMMA.16816.F32 R4, R168.reuse, R192, R4 ;  /* 0x000000c0a804723c */ /* 0x044ff00000001804 */
        /* <DEDUP_REMOVED lines=73> */
[C---:B-----5:R-:W-:Y:S08]  /*11400*/  HMMA.16816.F32 R28, R168.reuse, R196, R28 ;  /* 0x000000c4a81c723c */ /* 0x060ff0000000181c */
[----:B------:R-:W-:Y:S01]  /*11410*/  HMMA.16816.F32 R32, R168, R198, R32 ;  /* 0x000000c6a820723c */ /* 0x000fe20000001820 */
[----:B------:R-:W3:Y:S04]  /*11420*/  LDSM.16.M88.4 R168, [R204+0x15800] ;  /* 0x01580000cca8783b */ /* 0x000ee80000000200 */
[----:B------:R-:W5:Y:S03]  /*11430*/  LDSM.16.M88.4 R196, [R222] ;  /* 0x00000000dec4783b */ /* 0x000f660000000200 */
        /* <DEDUP_REMOVED lines=31> */
[----:B------:R-:W5:Y:S07]  /*11630*/  LDSM.16.M88.4 R176, [R209+0x5800] ;  /* 0x00580000d1b0783b */ /* 0x000f6e0000000200 */
        /* <DEDUP_REMOVED lines=16> */
[C---:B-----5:R-:W-:Y:S08]  /*11740*/  HMMA.16816.F32 R28, R188.reuse, R176, R28 ;  /* 0x000000b0bc1c723c */ /* 0x060ff0000000181c */
        /* <DEDUP_REMOVED lines=28> */
[----:B------:R-:W5:Y:S03]  /*11910*/  LDSM.16.M88.4 R188, [R209+0x7000] ;  /* 0x00700000d1bc783b */ /* 0x000f660000000200 */
        /* <DEDUP_REMOVED lines=15> */
[C---:B-----5:R-:W-:Y:S08]  /*11a10*/  HMMA.16816.F32 R20, R168.reuse, R188, R20 ;  /* 0x000000bca814723c */ /* 0x060ff00000001814 */
[C---:B------:R-:W-:Y:S08]  /*11a20*/  HMMA.16816.F32 R24, R168.reuse, R190, R24 ;  /* 0x000000bea818723c */ /* 0x040ff00000001818 */
[C---:B----4-:R-:W-:Y:S08]  /*11a30*/  HMMA.16816.F32 R28, R168.reuse, R200, R28 ;  /* 0x000000c8a81c723c */ /* 0x050ff0000000181c */
[----:B------:R-:W-:Y:S01]  /*11a40*/  HMMA.16816.F32 R32, R168, R202, R32 ;  /* 0x000000caa820723c */ /* 0x000fe20000001820 */
[----:B------:R-:W-:-:S07]  /*11a50*/  @P0 BRA `(.L_x_1695) ;  /* 0xffffef2000000947 */ /* 0x000fce000383ffff */
.L_x_1694:
[----:B------:R-:W2:Y:S01]  /*11a60*/  LDL.64 R202, [R1+0x8] ;  /* 0x0000080001ca7983 */ /* 0x000ea20000100a00 */
[----:B------:R-:W-:Y:S01]  /*11a70*/  IMAD.U32 R0, RZ, RZ, UR30 ;  /* 0x0000001eff007e24 */ /* 0x000fe2000f8e00ff */
[----:B------:R-:W-:Y:S01]  /*11a80*/  USHF.L.U32 UR4, UR30, 0x1, URZ ;  /* 0x000000011e047899 */ /* 0x000fe2000800063f */
[----:B------:R-:W3:Y:S01]  /*11a90*/  LDC.U8 R240, c[0x0][0x2d8] ;  /* 0x0000b600fff07b82 */ /* 0x000ee20000000000 */
[----:B------:R-:W-:Y:S02]  /*11aa0*/  UISETP.GT.AND UP0, UPT, UR30, UR19, UPT ;  /* 0x000000131e00728c */ /* 0x000fe4000bf04270 */
[----:B------:R-:W4:Y:S01]  /*11ab0*/  LDL.64 R238, [R1] ;  /* 0x0000000001ee7983 */ /* 0x000f220000100a00 */
[----:B------:R-:W-:Y:S04]  /*11ac0*/  UMOV UR28, UR30 ;  /* 0x0000001e001c7c82 */ /* 0x000fe80008000000 */
[----:B------:R-:W3:Y:S01]  /*11ad0*/  LDC.U8 R201, c[0x0][0x2d8] ;  /* 0x0000b600ffc97b82 */ /* 0x000ee20000000000 */
[----:B------:R-:W5:Y:S06]  /*11ae0*/  LDL.64 R236, [R1+0x10] ;  /* 0x0000100001ec7983 */ /* 0x000f6c0000100a00 */
[----:B-1----:R-:W1:Y:S01]  /*11af0*/  S2R R2, SR_TID.X ;  /* 0x0000000000027919 */ /* 0x002e620000002100 */
[----:B---3--:R-:W-:Y:S01]  /*11b00*/  PRMT R201, R201, 0x7054, R240 ;  /* 0x00007054c9c97816 */ /* 0x008fe200000000f0 */
[----:B-1----:R-:W-:Y:S05]  /*11b10*/  IMAD.SHL.U32 R2, R2, 0x2, RZ ;  /* 0x0000000202027824 */ /* 0x002fea00078e00ff */
        /* <DEDUP_REMOVED lines=40> */
[C---:B------:R-:W-:Y:S02]  /*11da0*/  ISETP.GE.OR P4, PT, R3.reuse, R235, !P4 ;  /* 0x000000eb0300720c */ /* 0x040fe40006786670 */
[-C--:B------:R-:W-:Y:S02]  /*11db0*/  ISETP.GE.OR P0, PT, R3, R234.reuse, !P0 ;  /* 0x000000ea0300720c */ /* 0x080fe40004706670 */
[----:B------:R-:W-:Y:S02]  /*11dc0*/  IADD3 R3, R0, 0x19, RZ ;  /* 0x0000001900037810 */ /* 0x000fe40007ffe0ff */
[-C--:B------:R-:W-:Y:S02]  /*11dd0*/  ISETP.GE.OR P3, PT, R132, R234.reuse, !P3 ;  /* 0x000000ea8400720c */ /* 0x080fe40005f66670 */
[----:B------:R-:W-:Y:S02]  /*11de0*/  ISETP.GE.OR P5, PT, R2, R234, !P5 ;  /* 0x000000ea0200720c */ /* 0x000fe40006fa6670 */
[----:B------:R-:W-:Y:S02]  /*11df0*/  FMNMX.FTZ R5, R8, R5, !PT ;  /* 0x0000000508057209 */ /* 0x000fe40007810000 */
[----:B------:R-:W-:Y:S02]  /*11e00*/  ISETP.GE.OR P6, PT, R2, R235, !P6 ;  /* 0x000000eb0200720c */ /* 0x000fe400077c6670 */
[----:B------:R-:W-:Y:S02]  /*11e10*/  IADD3 R2, R0, 0x20, RZ ;  /* 0x0000002000027810 */ /* 0x000fe40007ffe0ff */
        /* <DEDUP_REMOVED lines=17> */
[C---:B------:R-:W-:Y:S01]  /*11f30*/  ISETP.GE.AND P0, PT, R3.reuse, R233, PT ;  /* 0x000000e90300720c */ /* 0x040fe20003f06270 */
[----:B------:R-:W-:Y:S01]  /*11f40*/  LDSM.16.MT88.4 R12, [R205+0x18000] ;  /* 0x01800000cd0c783b */ /* 0x000fe20000004200 */
[----:B------:R-:W-:Y:S02]  /*11f50*/  FSEL R180, R16, -INF , !P6 ;  /* 0xff80000010b47808 */ /* 0x000fe40007000000 */
        /* <DEDUP_REMOVED lines=31> */
[----:B------:R-:W-:Y:S01]  /*12150*/  FSEL R190, R24, -INF , !P2 ;  /* 0xff80000018be7808 */ /* 0x000fe20005000000 */
[----:B------:R-:W-:Y:S01]  /*12160*/  LDSM.16.MT88.4 R20, [R206+0x18000] ;  /* 0x01800000ce14783b */ /* 0x000fe20000004200 */
[----:B------:R-:W-:Y:S02]  /*12170*/  FMNMX.FTZ R132, R198, R132, !PT ;  /* 0x00000084c6847209 */ /* 0x000fe40007810000 */
[C---:B------:R-:W-:Y:S02]  /*12180*/  ISETP.GE.AND P6, PT, R2.reuse, R233, PT ;  /* 0x000000e90200720c */ /* 0x040fe40003fc6270 */
[----:B------:R-:W-:Y:S02]  /*12190*/  ISETP.GE.AND P2, PT, R2, R232, PT ;  /* 0x000000e80200720c */ /* 0x000fe40003f46270 */
        /* <DEDUP_REMOVED lines=47> */
[----:B------:R-:W3:Y:S01]  /*12490*/  SHFL.BFLY PT, R2, R0, 0x2, 0x1f ;  /* 0x0c401f0000027f89 */ /* 0x000ee200000e0000 */
[----:B-1----:R-:W-:Y:S04]  /*124a0*/  FMNMX.FTZ R132, R132, R3, !PT ;  /* 0x0000000384847209 */ /* 0x002fe80007810000 */
[C---:B------:R-:W-:Y:S01]  /*124b0*/  FSETP.NEU.FTZ.AND P1, PT, R132.reuse, -INF , PT ;  /* 0xff8000008400780b */ /* 0x040fe20003f3d000 */
[----:B------:R-:W-:Y:S01]  /*124c0*/  FMUL.FTZ R172, R132, c[0x0][0x23c] ;  /* 0x00008f0084ac7a20 */ /* 0x000fe20000410000 */
[----:B---3--:R-:W-:Y:S04]  /*124d0*/  FMNMX.FTZ R0, R0, R2, !PT ;  /* 0x0000000200007209 */ /* 0x008fe80007810000 */
        /* <DEDUP_REMOVED lines=14> */
[----:B----4-:R-:W-:Y:S02]  /*125c0*/  LOP3.LUT R0, R239, UR15, R202, 0x96, !PT ;  /* 0x0000000fef007c12 */ /* 0x010fe4000f8e96ca */
[----:B------:R-:W-:Y:S03]  /*125d0*/  FSEL R173, R173, RZ, P0 ;  /* 0x000000ffadad7208 */ /* 0x000fe60000000000 */
[----:B------:R-:W-:Y:S04]  /*125e0*/  IMAD.WIDE.U32 R174, R0, -0x326172a9, RZ ;  /* 0xcd9e8d5700ae7825 */ /* 0x000fe800078e00ff */
[----:B---3--:R-:W-:Y:S04]  /*125f0*/  IMAD.WIDE.U32 R8, R2, -0x326172a9, RZ ;  /* 0xcd9e8d5702087825 */ /* 0x008fe800078e00ff */
[--C-:B------:R-:W-:Y:S01]  /*12600*/  FFMA.FTZ R10, R10, c[0x0][0x23c], -R173.reuse ;  /* 0x00008f000a0a7a23 */ /* 0x100fe200000108ad */
[----:B-----5:R-:W-:Y:S01]  /*12610*/  LOP3.LUT R0, R9, UR16, R236, 0x96, !PT ;  /* 0x0000001009007c12 */ /* 0x020fe2000f8e96ec */
        /* <DEDUP_REMOVED lines=19> */
[----:B------:R-:W-:Y:S01]  /*12750*/  LOP3.LUT R8, R11, UR12, R174, 0x96, !PT ;  /* 0x0000000c0b087c12 */ /* 0x000fe2000f8e96ae */
[----:B------:R-:W-:Y:S02]  /*12760*/  IMAD.MOV.U32 R180, RZ, RZ, R238 ;  /* 0x000000ffffb47224 */ /* 0x000fe400078e00ee */
        /* <DEDUP_REMOVED lines=17> */
[----:B------:R-:W-:Y:S01]  /*12880*/  LOP3.LUT R6, R4, 0xffff, RZ, 0xc0, !PT ;  /* 0x0000ffff04067812 */ /* 0x000fe200078ec0ff */
[----:B------:R-:W-:Y:S01]  /*12890*/  IMAD.MOV.U32 R181, RZ, RZ, R239 ;  /* 0x000000ffffb57224 */ /* 0x000fe200078e00ef */
        /* <DEDUP_REMOVED lines=49> */
[----:B------:R1:W2:Y:S01]  /*12bb0*/  MUFU.EX2 R239, R133 ;  /* 0x0000008500ef7308 */ /* 0x0002a20000000800 */
[C---:B------:R-:W-:Y:S02]  /*12bc0*/  FMUL.FTZ R27, R0.reuse, R159 ;  /* 0x0000009f001b7220 */ /* 0x040fe40000410000 */
[----:B------:R-:W-:Y:S01]  /*12bd0*/  FMUL.FTZ R34, R0, R166 ;  /* 0x000000a600227220 */ /* 0x000fe20000410000 */
[C---:B------:R-:W-:Y:S02]  /*12be0*/  HMMA.16816.F32 R4, R168.reuse, R12, R4 ;  /* 0x0000000ca804723c */ /* 0x040fe40000001804 */
[----:B------:R-:W3:Y:S03]  /*12bf0*/  LDSM.16.MT88.4 R136, [R207+0x18000] ;  /* 0x01800000cf88783b */ /* 0x000ee60000004200 */
[----:B------:R-:W-:Y:S02]  /*12c00*/  IMAD.MOV.U32 R166, RZ, RZ, R201 ;  /* 0x000000ffffa67224 */ /* 0x000fe400078e00c9 */
[C---:B------:R-:W-:Y:S01]  /*12c10*/  FMUL.FTZ R12, R2.reuse, R144 ;  /* 0x00000090020c7220 */ /* 0x040fe20000410000 */
[C---:B------:R-:W-:Y:S02]  /*12c20*/  HMMA.16816.F32 R8, R168.reuse, R14, R8 ;  /* 0x0000000ea808723c */ /* 0x040fe40000001808 */
[----:B------:R-:W4:Y:S02]  /*12c30*/  LDSM.16.MT88.4 R140, [R205+0x1a000] ;  /* 0x01a00000cd8c783b */ /* 0x000f240000004200 */
[----:B------:R-:W-:Y:S02]  /*12c40*/  FMUL.FTZ R13, R2, R145 ;  /* 0x00000091020d7220 */ /* 0x000fe40000410000 */
[C---:B------:R-:W-:Y:S02]  /*12c50*/  FMUL.FTZ R35, R0.reuse, R167 ;  /* 0x000000a700237220 */ /* 0x040fe40000410000 */
[C---:B------:R-:W-:Y:S02]  /*12c60*/  FMUL.FTZ R14, R0.reuse, R146 ;  /* 0x00000092000e7220 */ /* 0x040fe40000410000 */
[----:B------:R-:W-:Y:S02]  /*12c70*/  LDSM.16.MT88.4 R156, [R207+0x18800] ;  /* 0x01880000cf9c783b */ /* 0x000fe40000004200 */
[C---:B------:R-:W-:Y:S02]  /*12c80*/  FMUL.FTZ R15, R0.reuse, R147 ;  /* 0x00000093000f7220 */ /* 0x040fe40000410000 */
[----:B------:R-:W-:Y:S02]  /*12c90*/  IMAD.MOV.U32 R167, RZ, RZ, R193 ;  /* 0x000000ffffa77224 */ /* 0x000fe400078e00c1 */
[C---:B------:R-:W-:Y:S02]  /*12ca0*/  FMUL.FTZ R38, R0.reuse, R38 ;  /* 0x0000002600267220 */ /* 0x040fe40000410000 */
[----:B------:R-:W5:Y:S01]  /*12cb0*/  LDSM.16.MT88.4 R144, [R206+0x1a000] ;  /* 0x01a00000ce90783b */ /* 0x000f620000004200 */
[C---:B------:R-:W-:Y:S03]  /*12cc0*/  HMMA.16816.F32 R12, R168.reuse, R20, R12 ;  /* 0x00000014a80c723c */ /* 0x040fe6000000180c */
[----:B------:R-:W-:Y:S02]  /*12cd0*/  FMUL.FTZ R39, R0, R39 ;  /* 0x0000002700277220 */ /* 0x000fe40000410000 */
[C---:B------:R-:W-:Y:S02]  /*12ce0*/  FMUL.FTZ R41, R2.reuse, R41 ;  /* 0x0000002902297220 */ /* 0x040fe40000410000 */
[C---:B------:R-:W-:Y:S01]  /*12cf0*/  FMUL.FTZ R21, R2.reuse, R153 ;  /* 0x0000009902157220 */ /* 0x040fe20000410000 */
[C---:B------:R-:W-:Y:S04]  /*12d00*/  HMMA.16816.F32 R16, R168.reuse, R22, R16 ;  /* 0x00000016a810723c */ /* 0x040fe80000001810 */
[----:B------:R-:W-:Y:S02]  /*12d10*/  FMUL.FTZ R20, R2, R152 ;  /* 0x0000009802147220 */ /* 0x000fe40000410000 */
[C---:B------:R-:W-:Y:S02]  /*12d20*/  FMUL.FTZ R42, R0.reuse, R42 ;  /* 0x0000002a002a7220 */ /* 0x040fe40000410000 */
[C---:B------:R-:W-:Y:S04]  /*12d30*/  FMUL.FTZ R23, R0.reuse, R155 ;  /* 0x0000009b00177220 */ /* 0x040fe80000410000 */
[C---:B------:R-:W-:Y:S02]  /*12d40*/  FMUL.FTZ R22, R0.reuse, R154 ;  /* 0x0000009a00167220 */ /* 0x040fe40000410000 */
[----:B------:R-:W-:Y:S02]  /*12d50*/  FMUL.FTZ R43, R0, R43 ;  /* 0x0000002b002b7220 */ /* 0x000fe40000410000 */
[C---:B------:R-:W-:Y:S02]  /*12d60*/  FMUL.FTZ R44, R2.reuse, R44 ;  /* 0x0000002c022c7220 */ /* 0x040fe40000410000 */
[----:B------:R-:W-:Y:S01]  /*12d70*/  FMUL.FTZ R45, R2, R45 ;  /* 0x0000002d022d7220 */ /* 0x000fe20000410000 */
        /* <DEDUP_REMOVED lines=9> */
[----:B------:R-:W-:Y:S02]  /*12e10*/  FMUL.FTZ R49, R2, R49 ;  /* 0x0000003102317220 */ /* 0x000fe40000410000 */
[C---:B------:R-:W-:Y:S02]  /*12e20*/  FMUL.FTZ R50, R0.reuse, R50 ;  /* 0x0000003200327220 */ /* 0x040fe40000410000 */
[----:B------:R-:W-:Y:S01]  /*12e30*/  FMUL.FTZ R51, R0, R51 ;  /* 0x0000003300337220 */ /* 0x000fe20000410000 */
[C---:B---3--:R-:W-:Y:S03]  /*12e40*/  HMMA.16816.F32 R28, R168.reuse, R136, R28 ;  /* 0x00000088a81c723c */ /* 0x048fe6000000181c */
[C---:B------:R-:W-:Y:S02]  /*12e50*/  FMUL.FTZ R52, R2.reuse, R52 ;  /* 0x0000003402347220 */ /* 0x040fe40000410000 */
[----:B------:R-:W-:Y:S02]  /*12e60*/  FMUL.FTZ R53, R2, R53 ;  /* 0x0000003502357220 */ /* 0x000fe40000410000 */
[C---:B------:R-:W-:Y:S01]  /*12e70*/  FMUL.FTZ R54, R0.reuse, R54 ;  /* 0x0000003600367220 */ /* 0x040fe20000410000 */
[C---:B------:R-:W-:Y:S01]  /*12e80*/  HMMA.16816.F32 R32, R168.reuse, R138, R32 ;  /* 0x0000008aa820723c */ /* 0x040fe20000001820 */
[----:B------:R-:W3:Y:S03]  /*12e90*/  LDSM.16.MT88.4 R136, [R208+0x1a000] ;  /* 0x01a00000d088783b */ /* 0x000ee60000004200 */
        /* <DEDUP_REMOVED lines=17> */
[C---:B---3--:R-:W-:Y:S03]  /*12fb0*/  HMMA.16816.F32 R52, R168.reuse, R136, R52 ;  /* 0x00000088a834723c */ /* 0x048fe60000001834 */
[C---:B------:R-:W-:Y:S02]  /*12fc0*/  FMUL.FTZ R66, R0.reuse, R66 ;  /* 0x0000004200427220 */ /* 0x040fe40000410000 */
[----:B------:R-:W-:Y:S02]  /*12fd0*/  FMUL.FTZ R67, R0, R67 ;  /* 0x0000004300437220 */ /* 0x000fe40000410000 */
[--C-:B-1----:R-:W-:Y:S01]  /*12fe0*/  FFMA.FTZ R133, R182, c[0x0][0x23c], -R173.reuse ;  /* 0x00008f00b6857a23 */ /* 0x102fe200000108ad */
[C---:B------:R-:W-:Y:S01]  /*12ff0*/  HMMA.16816.F32 R56, R168.reuse, R138, R56 ;  /* 0x0000008aa838723c */ /* 0x040fe20000001838 */
[----:B------:R-:W1:Y:S02]  /*13000*/  LDSM.16.MT88.4 R136, [R206+0x1c000] ;  /* 0x01c00000ce88783b */ /* 0x000e640000004200 */
[----:B------:R3:W-:Y:S01]  /*13010*/  MUFU.EX2 R238, R133 ;  /* 0x0000008500ee7308 */ /* 0x0007e20000000800 */
[C---:B------:R-:W-:Y:S02]  /*13020*/  FMUL.FTZ R68, R2.reuse, R68 ;  /* 0x0000004402447220 */ /* 0x040fe40000410000 */
[----:B------:R-:W-:Y:S02]  /*13030*/  FMUL.FTZ R69, R2, R69 ;  /* 0x0000004502457220 */ /* 0x000fe40000410000 */
[C---:B----4-:R-:W-:Y:S04]  /*13040*/  HMMA.16816.F32 R60, R168.reuse, R140, R60 ;  /* 0x0000008ca83c723c */ /* 0x050fe8000000183c */
[C---:B------:R-:W-:Y:S02]  /*13050*/  FMUL.FTZ R70, R0.reuse, R70 ;  /* 0x0000004600467220 */ /* 0x040fe40000410000 */
[----:B------:R-:W-:Y:S02]  /*13060*/  FMUL.FTZ R71, R0, R71 ;  /* 0x0000004700477220 */ /* 0x000fe40000410000 */
[C---:B------:R-:W-:Y:S01]  /*13070*/  HMMA.16816.F32 R64, R168.reuse, R142, R64 ;  /* 0x0000008ea840723c */ /* 0x040fe20000001840 */
[----:B------:R-:W4:Y:S03]  /*13080*/  LDSM.16.MT88.4 R140, [R208+0x1c000] ;  /* 0x01c00000d08c783b */ /* 0x000f260000004200 */
[C---:B------:R-:W-:Y:S02]  /*13090*/  FMUL.FTZ R72, R2.reuse, R72 ;  /* 0x0000004802487220 */ /* 0x040fe40000410000 */
[----:B------:R-:W-:Y:S02]  /*130a0*/  FMUL.FTZ R73, R2, R73 ;  /* 0x0000004902497220 */ /* 0x000fe40000410000 */
[C---:B-----5:R-:W-:Y:S04]  /*130b0*/  HMMA.16816.F32 R68, R168.reuse, R144, R68 ;  /* 0x00000090a844723c */ /* 0x060fe80000001844 */
[C---:B------:R-:W-:Y:S02]  /*130c0*/  FMUL.FTZ R74, R0.reuse, R74 ;  /* 0x0000004a004a7220 */ /* 0x040fe40000410000 */
[----:B------:R-:W-:Y:S02]  /*130d0*/  FMUL.FTZ R75, R0, R75 ;  /* 0x0000004b004b7220 */ /* 0x000fe40000410000 */
[C---:B------:R-:W-:Y:S04]  /*130e0*/  FMUL.FTZ R76, R2.reuse, R76 ;  /* 0x0000004c024c7220 */ /* 0x040fe80000410000 */
[----:B------:R-:W-:Y:S01]  /*130f0*/  FMUL.FTZ R77, R2, R77 ;  /* 0x0000004d024d7220 */ /* 0x000fe20000410000 */
[C---:B------:R-:W-:Y:S01]  /*13100*/  HMMA.16816.F32 R72, R168.reuse, R146, R72 ;  /* 0x00000092a848723c */ /* 0x040fe20000001848 */
[----:B------:R-:W5:Y:S02]  /*13110*/  LDSM.16.MT88.4 R144, [R207+0x1c000] ;  /* 0x01c00000cf90783b */ /* 0x000f640000004200 */
[C---:B------:R-:W-:Y:S02]  /*13120*/  FMUL.FTZ R78, R0.reuse, R78 ;  /* 0x0000004e004e7220 */ /* 0x040fe40000410000 */
[----:B------:R-:W-:Y:S02]  /*13130*/  FMUL.FTZ R79, R0, R79 ;  /* 0x0000004f004f7220 */ /* 0x000fe40000410000 */
[----:B---3--:R-:W-:Y:S02]  /*13140*/  FFMA.FTZ R133, R183, c[0x0][0x23c], -R173 ;  /* 0x00008f00b7857a23 */ /* 0x008fe400000108ad */
[----:B------:R-:W-:Y:S02]  /*13150*/  IMAD.MOV.U32 R183, RZ, RZ, R237 ;  /* 0x000000ffffb77224 */ /* 0x000fe400078e00ed */
[----:B------:R3:W2:Y:S01]  /*13160*/  MUFU.EX2 R237, R133 ;  /* 0x0000008500ed7308 */ /* 0x0006a20000000800 */
        /* <DEDUP_REMOVED lines=25> */
[C---:B-----5:R-:W-:Y:S03]  /*13300*/  HMMA.16816.F32 R92, R168.reuse, R144, R92 ;  /* 0x00000090a85c723c */ /* 0x060fe6000000185c */
[C---:B------:R-:W-:Y:S02]  /*13310*/  FMUL.FTZ R96, R2.reuse, R96 ;  /* 0x0000006002607220 */ /* 0x040fe40000410000 */
[----:B------:R-:W-:Y:S02]  /*13320*/  FMUL.FTZ R97, R2, R97 ;  /* 0x0000006102617220 */ /* 0x000fe40000410000 */
[C---:B------:R-:W-:Y:S02]  /*13330*/  FMUL.FTZ R98, R0.reuse, R98 ;  /* 0x0000006200627220 */ /* 0x040fe40000410000 */
[----:B------:R-:W-:Y:S03]  /*13340*/  FMUL.FTZ R99, R0, R99 ;  /* 0x0000006300637220 */ /* 0x000fe60000410000 */
[C---:B------:R-:W-:Y:S02]  /*13350*/  FMUL.FTZ R100, R2.reuse, R100 ;  /* 0x0000006402647220 */ /* 0x040fe40000410000 */
[----:B------:R-:W-:Y:S02]  /*13360*/  FMUL.FTZ R101, R2, R101 ;  /* 0x0000006502657220 */ /* 0x000fe40000410000 */
        /* <DEDUP_REMOVED lines=9> */
[----:B---3--:R-:W-:Y:S02]  /*13400*/  FFMA.FTZ R133, R185, c[0x0][0x23c], -R172 ;  /* 0x00008f00b9857a23 */ /* 0x008fe400000108ac */
[----:B------:R-:W-:Y:S02]  /*13410*/  IMAD.MOV.U32 R165, RZ, RZ, R203 ;  /* 0x000000ffffa57224 */ /* 0x000fe400078e00cb */
[----:B------:R1:W3:Y:S01]  /*13420*/  MUFU.EX2 R203, R133 ;  /* 0x0000008500cb7308 */ /* 0x0002e20000000800 */
[C---:B------:R-:W-:Y:S01]  /*13430*/  HMMA.16816.F32 R104, R168.reuse, R138, R104 ;  /* 0x0000008aa868723c */ /* 0x040fe20000001868 */
[----:B------:R-:W1:Y:S02]  /*13440*/  LDSM.16.MT88.4 R136, [R207+0x1e000] ;  /* 0x01e00000cf88783b */ /* 0x000e640000004200 */
[C---:B------:R-:W-:Y:S02]  /*13450*/  FMUL.FTZ R108, R2.reuse, R108 ;  /* 0x0000006c026c7220 */ /* 0x040fe40000410000 */
[----:B------:R-:W-:Y:S02]  /*13460*/  FMUL.FTZ R109, R2, R109 ;  /* 0x0000006d026d7220 */ /* 0x000fe40000410000 */
[C---:B------:R-:W-:Y:S02]  /*13470*/  FMUL.FTZ R110, R0.reuse, R110 ;  /* 0x0000006e006e7220 */ /* 0x040fe40000410000 */
[----:B------:R-:W-:Y:S03]  /*13480*/  FMUL.FTZ R111, R0, R111 ;  /* 0x0000006f006f7220 */ /* 0x000fe60000410000 */
[C---:B------:R-:W-:Y:S02]  /*13490*/  FMUL.FTZ R116, R2.reuse, R116 ;  /* 0x0000007402747220 */ /* 0x040fe40000410000 */
[C---:B------:R-:W-:Y:S02]  /*134a0*/  FMUL.FTZ R117, R2.reuse, R117 ;  /* 0x0000007502757220 */ /* 0x040fe40000410000 */
[C---:B----4-:R-:W-:Y:S03]  /*134b0*/  HMMA.16816.F32 R108, R168.reuse, R140, R108 ;  /* 0x0000008ca86c723c */ /* 0x050fe6000000186c */
[C---:B------:R-:W-:Y:S02]  /*134c0*/  FMUL.FTZ R112, R2.reuse, R112 ;  /* 0x0000007002707220 */ /* 0x040fe40000410000 */
[----:B------:R-:W-:Y:S02]  /*134d0*/  FMUL.FTZ R113, R2, R113 ;  /* 0x0000007102717220 */ /* 0x000fe40000410000 */
[C---:B------:R-:W-:Y:S01]  /*134e0*/  FMUL.FTZ R114, R0.reuse, R114 ;  /* 0x0000007200727220 */ /* 0x040fe20000410000 */
[----:B------:R-:W-:Y:S01]  /*134f0*/  LOP3.LUT R140, R189, UR8, R176, 0x96, !PT ;  /* 0x00000008bd8c7c12 */ /* 0x000fe2000f8e96b0 */
[C---:B------:R-:W-:Y:S03]  /*13500*/  FMUL.FTZ R115, R0.reuse, R115 ;  /* 0x0000007300737220 */ /* 0x040fe60000410000 */
[C---:B------:R-:W-:Y:S02]  /*13510*/  FMUL.FTZ R118, R0.reuse, R118 ;  /* 0x0000007600767220 */ /* 0x040fe40000410000 */
[----:B------:R-:W-:Y:S02]  /*13520*/  FMUL.FTZ R119, R0, R119 ;  /* 0x0000007700777220 */ /* 0x000fe40000410000 */
[C---:B------:R-:W-:Y:S03]  /*13530*/  HMMA.16816.F32 R112, R168.reuse, R142, R112 ;  /* 0x0000008ea870723c */ /* 0x040fe60000001870 */
[----:B------:R-:W-:Y:S04]  /*13540*/  IMAD.WIDE.U32 R140, R140, -0x2daee0ad, RZ ;  /* 0xd2511f538c8c7825 */ /* 0x000fe800078e00ff */
[----:B------:R-:W-:Y:S01]  /*13550*/  IMAD.MOV.U32 R164, RZ, RZ, R202 ;  /* 0x000000ffffa47224 */ /* 0x000fe200078e00ca */
[C---:B-----5:R-:W-:Y:S01]  /*13560*/  HMMA.16816.F32 R116, R168.reuse, R144, R116 ;  /* 0x00000090a874723c */ /* 0x060fe20000001874 */
[----:B------:R4:W-:Y:S03]  /*13570*/  MUFU.EX2 R202, R134 ;  /* 0x0000008600ca7308 */ /* 0x0009e60000000800 */
[----:B-1----:R-:W-:Y:S01]  /*13580*/  LOP3.LUT R133, R141, UR17, R178, 0x96, !PT ;  /* 0x000000118d857c12 */ /* 0x002fe2000f8e96b2 */
[----:B------:R-:W-:Y:S01]  /*13590*/  FMUL.FTZ R120, R2, R120 ;  /* 0x0000007802787220 */ /* 0x000fe20000410000 */
[----:B------:R-:W-:Y:S01]  /*135a0*/  LOP3.LUT R143, R140, 0xffff, RZ, 0xc0, !PT ;  /* 0x0000ffff8c8f7812 */ /* 0x000fe200078ec0ff */
[----:B------:R-:W-:Y:S01]  /*135b0*/  FFMA.FTZ R141, R187, c[0x0][0x23c], -R173 ;  /* 0x00008f00bb8d7a23 */ /* 0x000fe200000108ad */
[--C-:B------:R-:W-:Y:S01]  /*135c0*/  SHF.R.U32.HI R152, RZ, 0x10, R140.reuse ;  /* 0x00000010ff987819 */ /* 0x100fe2000001168c */
[----:B------:R-:W-:Y:S01]  /*135d0*/  FMUL.FTZ R121, R2, R121 ;  /* 0x0000007902797220 */ /* 0x000fe20000410000 */
[----:B------:R-:W-:Y:S01]  /*135e0*/  LDSM.16.MT88.4 R176, [R206+0x1b800] ;  /* 0x01b80000ceb0783b */ /* 0x000fe20000004200 */
[----:B------:R1:W5:Y:S01]  /*135f0*/  MUFU.EX2 R201, R141 ;  /* 0x0000008d00c97308 */ /* 0x0003620000000800 */
[----:B------:R-:W-:Y:S01]  /*13600*/  FMUL.FTZ R122, R0, R122 ;  /* 0x0000007a007a7220 */ /* 0x000fe20000410000 */
[----:B------:R-:W-:Y:S01]  /*13610*/  LOP3.LUT R154, R140, 0xff, RZ, 0xc0, !PT ;  /* 0x000000ff8c9a7812 */ /* 0x000fe200078ec0ff */
[----:B------:R-:W-:Y:S01]  /*13620*/  FMUL.FTZ R123, R0, R123 ;  /* 0x0000007b007b7220 */ /* 0x000fe20000410000 */
[----:B------:R-:W-:Y:S01]  /*13630*/  SHF.R.U32.HI R153, RZ, 0x18, R140 ;  /* 0x00000018ff997819 */ /* 0x000fe2000001168c */
[----:B------:R-:W-:Y:S01]  /*13640*/  FMUL.FTZ R124, R2, R124 ;  /* 0x0000007c027c7220 */ /* 0x000fe20000410000 */
[----:B------:R-:W-:Y:S01]  /*13650*/  LOP3.LUT R152, R152, 0xff, RZ, 0xc0, !PT ;  /* 0x000000ff98987812 */ /* 0x000fe200078ec0ff */
[----:B------:R-:W-:Y:S01]  /*13660*/  FMUL.FTZ R125, R2, R125 ;  /* 0x0000007d027d7220 */ /* 0x000fe20000410000 */
[----:B------:R-:W-:Y:S01]  /*13670*/  SHF.R.U32.HI R143, RZ, 0x8, R143 ;  /* 0x00000008ff8f7819 */ /* 0x000fe2000001168f */
[C---:B------:R-:W-:Y:S01]  /*13680*/  FMUL.FTZ R126, R0.reuse, R126 ;  /* 0x0000007e007e7220 */ /* 0x040fe20000410000 */
[C---:B------:R-:W-:Y:S01]  /*13690*/  HMMA.16816.F32 R120, R168.reuse, R146, R120 ;  /* 0x00000092a878723c */ /* 0x040fe20000001878 */
[----:B------:R-:W5:Y:S02]  /*136a0*/  LDSM.16.MT88.4 R144, [R205+0x18800] ;  /* 0x01880000cd90783b */ /* 0x000f640000004200 */
[--C-:B------:R-:W-:Y:S01]  /*136b0*/  SHF.R.U32.HI R140, RZ, 0x10, R133.reuse ;  /* 0x00000010ff8c7819 */ /* 0x100fe20000011685 */
[----:B------:R-:W-:Y:S01]  /*136c0*/  FMUL.FTZ R127, R0, R127 ;  /* 0x0000007f007f7220 */ /* 0x000fe20000410000 */
[C---:B----4-:R-:W-:Y:S01]  /*136d0*/  LOP3.LUT R134, R133.reuse, 0xffff, RZ, 0xc0, !PT ;  /* 0x0000ffff85867812 */ /* 0x050fe200078ec0ff */
[C---:B------:R-:W-:Y:S01]  /*136e0*/  FMUL.FTZ R128, R2.reuse, R128 ;  /* 0x0000008002807220 */ /* 0x040fe20000410000 */
[----:B------:R-:W-:Y:S01]  /*136f0*/  LOP3.LUT R142, R133, 0xff, RZ, 0xc0, !PT ;  /* 0x000000ff858e7812 */ /* 0x000fe200078ec0ff */
[----:B------:R-:W-:Y:S01]  /*13700*/  FMUL.FTZ R129, R2, R129 ;  /* 0x0000008102817220 */ /* 0x000fe20000410000 */
[----:B------:R-:W-:Y:S02]  /*13710*/  SHF.R.U32.HI R133, RZ, 0x18, R133 ;  /* 0x00000018ff857819 */ /* 0x000fe40000011685 */
[C---:B------:R-:W-:Y:S03]  /*13720*/  HMMA.16816.F32 R124, R168.reuse, R136, R124 ;  /* 0x00000088a87c723c */ /* 0x040fe6000000187c */
[----:B-1----:R-:W-:Y:S01]  /*13730*/  PRMT R141, R154, 0x5410, R143 ;  /* 0x000054109a8d7816 */ /* 0x002fe2000000008f */
[----:B------:R-:W-:Y:S01]  /*13740*/  FMUL.FTZ R130, R0, R130 ;  /* 0x0000008200827220 */ /* 0x000fe20000410000 */
[----:B------:R-:W-:Y:S01]  /*13750*/  PRMT R143, R152, 0x5410, R153 ;  /* 0x00005410988f7816 */ /* 0x000fe20000000099 */
[----:B------:R-:W-:Y:S01]  /*13760*/  FMUL.FTZ R131, R0, R131 ;  /* 0x0000008300837220 */ /* 0x000fe20000410000 */
[----:B------:R-:W-:Y:S01]  /*13770*/  SHF.R.U32.HI R134, RZ, 0x8, R134 ;  /* 0x00000008ff867819 */ /* 0x000fe20000011686 */
[----:B------:R-:W1:Y:S01]  /*13780*/  LDSM.16.MT88.4 R152, [R208+0x18800] ;  /* 0x01880000d098783b */ /* 0x000e620000004200 */
[----:B------:R-:W-:Y:S03]  /*13790*/  LOP3.LUT R140, R140, 0xff, RZ, 0xc0, !PT ;  /* 0x000000ff8c8c7812 */ /* 0x000fe600078ec0ff */
[----:B------:R-:W-:Y:S01]  /*137a0*/  PRMT R161, R142, 0x5410, R134 ;  /* 0x000054108ea17816 */ /* 0x000fe20000000086 */
[----:B------:R-:W-:Y:S03]  /*137b0*/  HMMA.16816.F32 R128, R168, R138, R128 ;  /* 0x0000008aa880723c */ /* 0x000fe60000001880 */
[----:B------:R-:W-:Y:S01]  /*137c0*/  PRMT R160, R140, 0x5410, R133 ;  /* 0x000054108ca07816 */ /* 0x000fe20000000085 */
[--C-:B------:R-:W-:Y:S01]  /*137d0*/  HSET2.LE.AND R142, R141, R166.reuse, PT ;  /* 0x000000a68d8e7233 */ /* 0x100fe20003803000 */
[----:B--2---:R-:W-:Y:S01]  /*137e0*/  F2FP.PACK_AB R133, R239, R240 ;  /* 0x000000f0ef85723e */ /* 0x004fe200000000ff */
[--C-:B------:R-:W-:Y:S01]  /*137f0*/  HSET2.LE.AND R143, R143, R166.reuse, PT ;  /* 0x000000a68f8f7233 */ /* 0x100fe20003803000 */
[----:B------:R-:W-:Y:S01]  /*13800*/  F2FP.PACK_AB R134, R237, R238 ;  /* 0x000000eeed86723e */ /* 0x000fe200000000ff */
[--C-:B------:R-:W-:Y:S01]  /*13810*/  HSET2.LE.AND R140, R161, R166.reuse, PT ;  /* 0x000000a6a18c7233 */ /* 0x100fe20003803000 */
[----:B------:R-:W-:Y:S01]  /*13820*/  LOP3.LUT R142, R142, R133, RZ, 0xc0, !PT ;  /* 0x000000858e8e7212 */ /* 0x000fe200078ec0ff */
[----:B------:R-:W2:Y:S02]  /*13830*/  LDSM.16.MT88.4 R136, [R205+0x1a800] ;  /* 0x01a80000cd88783b */ /* 0x000ea40000004200 */
[----:B------:R-:W-:Y:S01]  /*13840*/  HSET2.LE.AND R141, R160, R166, PT ;  /* 0x000000a6a08d7233 */ /* 0x000fe20003803000 */
[----:B------:R-:W-:Y:S01]  /*13850*/  LOP3.LUT R143, R143, R134, RZ, 0xc0, !PT ;  /* 0x000000868f8f7212 */ /* 0x000fe200078ec0ff */
[----:B------:R-:W-:Y:S01]  /*13860*/  IMAD.MOV.U32 R169, RZ, RZ, R166 ;  /* 0x000000ffffa97224 */ /* 0x000fe200078e00a6 */
[----:B---3--:R-:W-:Y:S01]  /*13870*/  F2FP.PACK_AB R133, R203, R236 ;  /* 0x000000eccb85723e */ /* 0x008fe200000000ff */
[----:B------:R-:W-:Y:S01]  /*13880*/  IMAD.MOV.U32 R164, RZ, RZ, R195 ;  /* 0x000000ffffa47224 */ /* 0x000fe200078e00c3 */
[----:B-----5:R-:W-:Y:S01]  /*13890*/  F2FP.PACK_AB R134, R201, R202 ;  /* 0x000000cac986723e */ /* 0x020fe200000000ff */
[----:B------:R-:W-:Y:S01]  /*138a0*/  LDSM.16.MT88.4 R160, [R205+0x1c800] ;  /* 0x01c80000cda0783b */ /* 0x000fe20000004200 */
[----:B------:R-:W-:Y:S01]  /*138b0*/  LOP3.LUT R140, R140, R133, RZ, 0xc0, !PT ;  /* 0x000000858c8c7212 */ /* 0x000fe200078ec0ff */
[----:B------:R-:W-:Y:S01]  /*138c0*/  IMAD.U32 R133, RZ, RZ, UR4 ;  /* 0x00000004ff857e24 */ /* 0x000fe2000f8e00ff */
[----:B------:R-:W-:Y:S01]  /*138d0*/  LOP3.LUT R141, R141, R134, RZ, 0xc0, !PT ;  /* 0x000000868d8d7212 */ /* 0x000fe200078ec0ff */
[----:B------:R-:W-:Y:S03]  /*138e0*/  FFMA.FTZ R134, R190, c[0x0][0x23c], -R172 ;  /* 0x00008f00be867a23 */ /* 0x000fe600000108ac */
[----:B------:R-:W-:Y:S01]  /*138f0*/  LOP3.LUT R133, R165, UR27, R133, 0x96, !PT ;  /* 0x0000001ba5857c12 */ /* 0x000fe2000f8e9685 */
[----:B------:R-:W-:Y:S01]  /*13900*/  IMAD.MOV.U32 R165, RZ, RZ, R194 ;  /* 0x000000ffffa57224 */ /* 0x000fe200078e00c2 */
[----:B------:R3:W-:Y:S01]  /*13910*/  MUFU.EX2 R195, R134 ;  /* 0x0000008600c37308 */ /* 0x0007e20000000800 */
        /* <DEDUP_REMOVED lines=31> */
[----:B---3--:R-:W-:Y:S01]  /*13b10*/  LOP3.LUT R134, R157, UR16, R182, 0x96, !PT ;  /* 0x000000109d867c12 */ /* 0x008fe2000f8e96b6 */
[C---:B--2---:R-:W-:Y:S01]  /*13b20*/  HMMA.16816.F32 R84, R140.reuse, R136, R84 ;  /* 0x000000888c54723c */ /* 0x044fe20000001854 */
[----:B------:R1:W2:Y:S03]  /*13b30*/  MUFU.EX2 R194, R133 ;  /* 0x0000008500c27308 */ /* 0x0002a60000000800 */
[----:B------:R-:W-:Y:S04]  /*13b40*/  IMAD.WIDE.U32 R156, R156, -0x2daee0ad, RZ ;  /* 0xd2511f539c9c7825 */ /* 0x000fe800078e00ff */
[C---:B------:R-:W-:Y:S01]  /*13b50*/  HMMA.16816.F32 R88, R140.reuse, R138, R88 ;  /* 0x0000008a8c58723c */ /* 0x040fe20000001858 */
[----:B------:R-:W3:Y:S07]  /*13b60*/  LDSM.16.MT88.4 R136, [R206+0x1e800] ;  /* 0x01e80000ce88783b */ /* 0x000eee0000004200 */
[C---:B----4-:R-:W-:Y:S08]  /*13b70*/  HMMA.16816.F32 R92, R140.reuse, R144, R92 ;  /* 0x000000908c5c723c */ /* 0x050ff0000000185c */
        /* <DEDUP_REMOVED lines=10> */
[C---:B---3--:R-:W-:Y:S03]  /*13c20*/  HMMA.16816.F32 R108, R140.reuse, R136, R108 ;  /* 0x000000888c6c723c */ /* 0x048fe6000000186c */
        /* <DEDUP_REMOVED lines=9> */
[----:B------:R-:W-:Y:S01]  /*13cc0*/  FFMA.FTZ R138, R200, c[0x0][0x23c], -R173 ;  /* 0x00008f00c88a7a23 */ /* 0x000fe200000108ad */
[----:B------:R-:W-:Y:S01]  /*13cd0*/  LOP3.LUT R156, R149, UR9, R156, 0x96, !PT ;  /* 0x00000009959c7c12 */ /* 0x000fe2000f8e969c */
[----:B------:R-:W-:Y:S01]  /*13ce0*/  IMAD.MOV.U32 R196, RZ, RZ, R164 ;  /* 0x000000ffffc47224 */ /* 0x000fe200078e00a4 */
[----:B------:R-:W4:Y:S01]  /*13cf0*/  LDL.LU R200, [R1+0x18] ;  /* 0x0000180001c87983 */ /* 0x000f220000300800 */
        /* <DEDUP_REMOVED lines=11> */
[----:B------:R2:W1:Y:S02]  /*13db0*/  MUFU.EX2 R190, R133 ;  /* 0x0000008500be7308 */ /* 0x0004640000000800 */
[----:B------:R-:W-:Y:S05]  /*13dc0*/  IMAD.WIDE.U32 R136, R136, -0x326172a9, RZ ;  /* 0xcd9e8d5788887825 */ /* 0x000fea00078e00ff */
[--C-:B------:R-:W-:Y:S02]  /*13dd0*/  SHF.R.U32.HI R156, RZ, 0x10, R136.reuse ;  /* 0x00000010ff9c7819 */ /* 0x100fe40000011688 */
[C---:B------:R-:W-:Y:S02]  /*13de0*/  LOP3.LUT R139, R136.reuse, 0xff, RZ, 0xc0, !PT ;  /* 0x000000ff888b7812 */ /* 0x040fe400078ec0ff */
[----:B------:R-:W-:Y:S01]  /*13df0*/  SHF.R.U32.HI R158, RZ, 0x18, R136 ;  /* 0x00000018ff9e7819 */ /* 0x000fe20000011688 */
[----:B--2---:R-:W-:Y:S02]  /*13e00*/  FFMA.FTZ R133, R199, c[0x0][0x23c], -R173 ;  /* 0x00008f00c7857a23 */ /* 0x004fe400000108ad */
        /* <DEDUP_REMOVED lines=151> */
[----:B------:R-:W-:Y:S01]  /*14780*/  STL [R1+0x18], R2 ;  /* 0x0000180201007387 */ /* 0x000fe20000100800 */
        /* <DEDUP_REMOVED lines=55> */
.L_x_1692:
[----:B------:R-:W2:Y:S04]  /*14b00*/  LDL.LU R5, [R1+0x18] ;  /* 0x0000180001057983 */ /* 0x000ea80000300800 */
[----:B------:R-:W1:Y:S01]  /*14b10*/  S2R R174, SR_TID.X ;  /* 0x0000000000ae7919 */ /* 0x000e620000002100 */
[----:B------:R-:W3:Y:S01]  /*14b20*/  S2UR UR7, SR_CTAID.Y ;  /* 0x00000000000779c3 */ /* 0x000ee20000002600 */
[----:B------:R-:W-:-:S02]  /*14b30*/  UISETP.NE.AND UP4, UPT, UR22, -0x1, UPT ;  /* 0xffffffff1600788c */ /* 0x000fc4000bf85270 */
[----:B------:R-:W4:Y:S01]  /*14b40*/  LDL.LU R4, [R1+0x1c] ;  /* 0x00001c0001047983 */ /* 0x000f220000300800 */
[----:B------:R-:W-:-:S03]  /*14b50*/  ULDC.64 UR4, c[0x0][0x1e8] ;  /* 0x00007a0000047ab9 */ /* 0x000fc60000000a00 */
[----:B------:R-:W5:Y:S01]  /*14b60*/  LDL.LU R176, [R1+0x74] ;  /* 0x0000740001b07983 */ /* 0x000f620000300800 */
        /* <DEDUP_REMOVED lines=379> */
[----:B-----5:R-:W-:Y:S01]  /*16320*/  LEA R0, R0, R176, 0x4 ;  /* 0x000000b000007211 */ /* 0x020fe200078e20ff */
        /* <DEDUP_REMOVED lines=17> */
.L_x_1697:
[----:B---3--:R-:W-:Y:S05]  /*16440*/  BSYNC B0 ;  /* 0x0000000000007941 */ /* 0x008fea0003800000 */
.L_x_1696:
        /* <DEDUP_REMOVED lines=29> */
.L_x_1699:
[----:B--2---:R-:W-:Y:S05]  /*16620*/  BSYNC B0 ;  /* 0x0000000000007941 */ /* 0x004fea0003800000 */
.L_x_1698:
        /* <DEDUP_REMOVED lines=18> */
.L_x_1701:
[----:B------:R-:W-:Y:S05]  /*16750*/  BSYNC B0 ;  /* 0x0000000000007941 */ /* 0x000fea0003800000 */
.L_x_1700:
        /* <DEDUP_REMOVED lines=18> */
.L_x_1703:
[----:B------:R-:W-:Y:S05]  /*16880*/  BSYNC B0 ;  /* 0x0000000000007941 */ /* 0x000fea0003800000 */
.L_x_1702:
        /* <DEDUP_REMOVED lines=18> */
.L_x_1704:
        /* <DEDUP_REMOVED lines=13> */
.L_x_2059:


//--------------------- .text._ZN5flash16flash_fwd_kernelI23Flash_fwd_kernel_traitsILi256ELi128ELi64ELi8ELb0ELb0EN7cutlass6half_tE19Flash_kernel_traitsILi256ELi128ELi64ELi8ES3_EELb0ELb0ELb1ELb0ELb0ELb1ELb1ELb0EEEvNS_16Flash_fwd_paramsE --------------------------
	.section	.text._ZN5flash16flash_fwd_kernelI23Flash_fwd_kernel_traitsILi256ELi128ELi64ELi8ELb0ELb0EN7cutlass6half_tE19Flash_kernel_traitsILi256ELi128ELi64ELi8ES3_EELb0ELb0ELb1ELb0ELb0ELb1ELb1ELb0EEEvNS_16Flash_fwd_paramsE,"ax",@progbits
	.sectioninfo	@"SHI_REGISTERS=255"
	.align	128
        .global         _ZN5flash16flash_fwd_kernelI23Flash_fwd_kernel_traitsILi256ELi128ELi64ELi8ELb0ELb0EN7cutlass6half_tE19Flash_kernel_traitsILi256ELi128ELi64ELi8ES3_EELb0ELb0ELb1ELb0ELb0ELb1ELb1ELb0EEEvNS_16Flash_fwd_paramsE
        .type           _ZN5flash16flash_fwd_kernelI23Flash_fwd_kernel_traitsILi256ELi128ELi64ELi8ELb0ELb0EN7cutlass6half_tE19Flash_kernel_traitsILi256ELi128ELi64ELi8ES3_EELb0ELb0ELb1ELb0ELb0ELb1ELb1ELb0EEEvNS_16Flash_fwd_paramsE,@function
        .size           _ZN5flash16flash_fwd_kernelI23Flash_fwd_kernel_traitsILi256ELi128ELi64ELi8ELb0ELb0EN7cutlass6half_tE19Flash_kernel_traitsILi256ELi128ELi64ELi8ES3_EELb0ELb0ELb1ELb0ELb0ELb1ELb1ELb0EEEvNS_16Flash_fwd_paramsE,(.L_x_2060 - _ZN5flash16flash_fwd_kernelI23Flash_fwd_kernel_traitsILi256ELi128ELi64ELi8ELb0ELb0EN7cutlass6half_tE19Flash_kernel_traitsILi256ELi128ELi64ELi8ES3_EELb0ELb0ELb1ELb0ELb0ELb1ELb1ELb0EEEvNS_16Flash_fwd_paramsE)
        .other          _ZN5flash16flash_fwd_kernelI23Flash_fwd_kernel_traitsILi256ELi128ELi64ELi8ELb0ELb0EN7cutlass6half_tE19Flash_kernel_traitsILi256ELi128ELi64ELi8ES3_EELb0ELb0ELb1ELb0ELb0ELb1ELb1ELb0EEEvNS_16Flash_fwd_paramsE,@"STO_CUDA_ENTRY STV_DEFAULT"
_ZN5flash16flash_fwd_kernelI23Flash_fwd_kernel_traitsILi256ELi128ELi64ELi8ELb0ELb0EN7cutlass6half_tE19Flash_kernel_traitsILi256ELi128ELi64ELi8ES3_EELb0ELb0ELb1ELb0ELb0ELb1ELb1ELb0EEEvNS_16Flash_fwd_paramsE:
.text._ZN5flash16flash_fwd_kernelI23Flash_fwd_kernel_traitsILi256ELi128ELi64ELi8ELb0ELb0EN7cutlass6half_tE19Flash_kernel_traitsILi256ELi128ELi64ELi8ES3_EELb0ELb0ELb1ELb0ELb0ELb1ELb1ELb0EEEvNS_16Flash_fwd_paramsE:
        /* <DEDUP_REMOVED lines=57> */
.L_x_1705:
[----:B------:R-:W-:Y:S02]  /*0390*/  ULDC UR6, c[0x0][0x218] ;  /* 0x0000860000067ab9 */ /* 0x000fe40000000800 */
.L_x_1706:
        /* <DEDUP_REMOVED lines=117> */
.L_x_1709:
[----:B------:R-:W-:Y:S05]  /*0af0*/  BSYNC B0 ;  /* 0x0000000000007941 */ /* 0x000fea0003800000 */
.L_x_1708:
        /* <DEDUP_REMOVED lines=18> */
.L_x_1711:
[----:B------:R-:W-:Y:S05]  /*0c20*/  BSYNC B0 ;  /* 0x0000000000007941 */ /* 0x000fea0003800000 */
.L_x_1710:
        /* <DEDUP_REMOVED lines=18> */
.L_x_1713:
[----:B------:R-:W-:Y:S05]  /*0d50*/  BSYNC B0 ;  /* 0x0000000000007941 */ /* 0x000fea0003800000 */
.L_x_1712:
        /* <DEDUP_REMOVED lines=17> */
.L_x_1715:
[----:B------:R-:W-:Y:S05]  /*0e70*/  BSYNC B0 ;  /* 0x0000000000007941 */ /* 0x000fea0003800000 */
.L_x_1714:
        /* <DEDUP_REMOVED lines=35> */
.L_x_1707:
        /* <DEDUP_REMOVED lines=32> */
.L_x_1716:
        /* <DEDUP_REMOVED lines=44> */
.L_x_1717:
        /* <DEDUP_REMOVED lines=10> */
[----:B------:R-:W-:Y:S01]  /*1610*/  UIADD3 UR15, UR8, -0x1, URZ ;  /* 0xffffffff080f7890 */ /* 0x000fe2000fffe03f */
[----:B------:R-:W-:Y:S01]  /*1620*/  LOP3.LUT R3, R3, 0xfffffff8, RZ, 0xc0, !PT ;  /* 0xfffffff803037812 */ /* 0x000fe200078ec0ff */
[----:B------:R-:W-:Y:S01]  /*1630*/  UIMAD UR4, UR12, UR5, UR4 ;  /* 0x000000050c0472a4 */ /* 0x000fe2000f8e0204 */
[C---:B------:R-:W-:Y:S01]  /*1640*/  IADD3 R2, R12.reuse, 0x20, RZ ;  /* 0x000000200c027810 */ /* 0x040fe20007ffe0ff */
[----:B------:R-:W-:Y:S01]  /*1650*/  IMAD.SHL.U32 R7, R12, 0x40, RZ ;  /* 0x000000400c077824 */ /* 0x000fe200078e00ff */
[----:B------:R-:W-:Y:S01]  /*1660*/  SHF.R.S32.HI R13, RZ, 0x1f, R12 ;  /* 0x0000001fff0d7819 */ /* 0x000fe2000001140c */
[----:B------:R-:W-:Y:S01]  /*1670*/  IMAD.IADD R0, R4, 0x1, -R3 ;  /* 0x0000000104007824 */ /* 0x000fe200078e0a03 */
[----:B------:R-:W-:Y:S01]  /*1680*/  ISETP.GE.AND P2, PT, R2, UR11, PT ;  /* 0x0000000b02007c0c */ /* 0x000fe2000bf46270 */
[----:B------:R-:W-:Y:S01]  /*1690*/  UIMAD UR12, UR15, -0x40, UR14 ;  /* 0xffffffc00f0c78a4 */ /* 0x000fe2000f8e020e */
[----:B------:R-:W-:Y:S01]  /*16a0*/  IADD3 R3, R12, 0x40, RZ ;  /* 0x000000400c037810 */ /* 0x000fe20007ffe0ff */
[----:B------:R-:W-:Y:S01]  /*16b0*/  IMAD.SHL.U32 R250, R0, 0x8, RZ ;  /* 0x0000000800fa7824 */ /* 0x000fe200078e00ff */
[----:B------:R-:W-:Y:S01]  /*16c0*/  ISETP.GE.AND P3, PT, R12, UR11, PT ;  /* 0x0000000b0c007c0c */ /* 0x000fe2000bf66270 */
[----:B------:R-:W-:Y:S01]  /*16d0*/  IMAD R249, R8, c[0x0][0x1b4], R249 ;  /* 0x00006d0008f97a24 */ /* 0x000fe200078e02f9 */
[----:B------:R-:W-:Y:S01]  /*16e0*/  ISETP.GE.AND P1, PT, R3, UR11, PT ;  /* 0x0000000b03007c0c */ /* 0x000fe2000bf26270 */
[----:B------:R-:W-:Y:S01]  /*16f0*/  UMOV UR20, 0x5 ;  /* 0x0000000500147882 */ /* 0x000fe20000000000 */
[----:B------:R-:W-:Y:S01]  /*1700*/  SHF.R.S32.HI R251, RZ, 0x1f, R250 ;  /* 0x0000001ffffb7819 */ /* 0x000fe200000114fa */
[----:B-1----:R-:W-:Y:S01]  /*1710*/  IMAD.WIDE R236, R237, 0x80, R12 ;  /* 0x00000080edec7825 */ /* 0x002fe200078e020c */
[----:B------:R-:W-:Y:S01]  /*1720*/  IADD3 R14, P0, R250, UR6, RZ ;  /* 0x00000006fa0e7c10 */ /* 0x000fe2000ff1e0ff */
[----:B------:R-:W-:Y:S01]  /*1730*/  UMOV UR6, 0x6 ;  /* 0x0000000600067882 */ /* 0x000fe20000000000 */
[----:B------:R-:W-:Y:S01]  /*1740*/  IADD3 R3, R12, 0x60, RZ ;  /* 0x000000600c037810 */ /* 0x000fe20007ffe0ff */
[----:B------:R-:W-:Y:S01]  /*1750*/  IMAD R245, R245, c[0x0][0x1b8], RZ ;  /* 0x00006e00f5f57a24 */ /* 0x000fe200078e02ff */
[----:B------:R-:W-:Y:S01]  /*1760*/  IADD3.X R15, R251, UR17, RZ, P0, !PT ;  /* 0x00000011fb0f7c10 */ /* 0x000fe200087fe4ff */
[----:B------:R-:W-:Y:S01]  /*1770*/  USHF.R.S32.HI UR17, URZ, 0x1f, UR15 ;  /* 0x0000001f3f117899 */ /* 0x000fe2000801140f */
[----:B------:R-:W-:Y:S01]  /*1780*/  @!P2 IADD3 R25, P0, R236, 0x20, RZ ;  /* 0x00000020ec19a810 */ /* 0x000fe20007f1e0ff */
[----:B------:R-:W-:Y:S01]  /*1790*/  @!P3 IMAD R5, R237, c[0x0][0x190], RZ ;  /* 0x00006400ed05ba24 */ /* 0x000fe200078e02ff */
[----:B------:R-:W-:Y:S01]  /*17a0*/  LOP3.LUT R7, R7, 0x1c0, RZ, 0xc0, !PT ;  /* 0x000001c007077812 */ /* 0x000fe200078ec0ff */
[----:B--2---:R-:W-:Y:S01]  /*17b0*/  IMAD.WIDE.U32 R18, R18, c[0x0][0x1a8], R14 ;  /* 0x00006a0012127a25 */ /* 0x004fe200078e000e */
[----:B------:R-:W-:Y:S01]  /*17c0*/  @!P1 IADD3 R16, P4, R236, 0x40, RZ ;  /* 0x00000040ec109810 */ /* 0x000fe20007f9e0ff */
[----:B------:R-:W-:Y:S01]  /*17d0*/  UISETP.GT.AND UP0, UPT, UR15, UR9, UPT ;  /* 0x000000090f00728c */ /* 0x000fe2000bf04270 */
[----:B------:R-:W-:Y:S01]  /*17e0*/  LOP3.LUT R10, R7, 0x38, R250, 0xf8, !PT ;  /* 0x00000038070a7812 */ /* 0x000fe200078ef8fa */
[----:B------:R-:W-:Y:S01]  /*17f0*/  @!P2 IMAD.X R6, RZ, RZ, R237, P0 ;  /* 0x000000ffff06a224 */ /* 0x000fe200000e06ed */
[----:B------:R-:W-:Y:S01]  /*1800*/  IADD3 R19, R19, UR4, RZ ;  /* 0x0000000413137c10 */ /* 0x000fe2000fffe0ff */
[----:B------:R-:W-:Y:S01]  /*1810*/  @!P3 IMAD.MOV.U32 R26, RZ, RZ, R18 ;  /* 0x000000ffff1ab224 */ /* 0x000fe200078e0012 */
[----:B------:R-:W-:Y:S01]  /*1820*/  ISETP.GE.AND P0, PT, R3, UR11, PT ;  /* 0x0000000b03007c0c */ /* 0x000fe2000bf06270 */
[----:B------:R-:W-:Y:S01]  /*1830*/  @!P2 IMAD R6, R6, c[0x0][0x190], RZ ;  /* 0x000064000606aa24 */ /* 0x000fe200078e02ff */
[----:B------:R-:W-:Y:S01]  /*1840*/  ULDC.64 UR4, c[0x0][0x198] ;  /* 0x0000660000047ab9 */ /* 0x000fe20000000a00 */
[----:B------:R-:W-:Y:S01]  /*1850*/  @!P3 IMAD.MOV.U32 R27, RZ, RZ, R19 ;  /* 0x000000ffff1bb224 */ /* 0x000fe200078e0013 */
[----:B------:R-:W-:Y:S01]  /*1860*/  USHF.L.U64.HI UR6, UR4, UR6, UR5 ;  /* 0x0000000604067299 */ /* 0x000fe20008010205 */
[----:B------:R-:W-:Y:S01]  /*1870*/  @!P1 IMAD.X R3, RZ, RZ, R237, P4 ;  /* 0x000000ffff039224 */ /* 0x000fe200020e06ed */
[----:B------:R-:W-:Y:S01]  /*1880*/  USHF.L.U64.HI UR20, UR4, UR20, UR5 ;  /* 0x0000001404147299 */ /* 0x000fe20008010205 */
[C---:B------:R-:W-:Y:S01]  /*1890*/  @!P3 IMAD R5, R236.reuse, c[0x0][0x194], R5 ;  /* 0x00006500ec05ba24 */ /* 0x040fe200078e0205 */
[----:B------:R-:W-:Y:S01]  /*18a0*/  LEA.HI R233, R11, R4, RZ, 0x4 ;  /* 0x000000040be97211 */ /* 0x000fe200078f20ff */
[----:B------:R-:W-:-:S04]  /*18b0*/  @!P3 IMAD.WIDE.U32 R26, R236, c[0x0][0x190], R26 ;  /* 0x00006400ec1aba25 */ /* 0x000fc800078e001a */
[C---:B------:R-:W-:Y:S01]  /*18c0*/  @!P2 IMAD R6, R25.reuse, c[0x0][0x194], R6 ;  /* 0x000065001906aa24 */ /* 0x040fe200078e0206 */
[----:B------:R-:W-:Y:S01]  /*18d0*/  @!P0 IADD3 R22, P4, R236, 0x60, RZ ;  /* 0x00000060ec168810 */ /* 0x000fe20007f9e0ff */
[----:B------:R-:W-:Y:S01]  /*18e0*/  @!P2 IMAD.WIDE.U32 R24, R25, c[0x0][0x190], R18 ;  /* 0x000064001918aa25 */ /* 0x000fe200078e0012 */
[----:B------:R-:W-:-:S03]  /*18f0*/  @!P3 LEA R14, P6, R26, c[0x0][0x160], 0x1 ;  /* 0x000058001a0eba11 */ /* 0x000fc600078c08ff */
[----:B------:R-:W-:Y:S01]  /*1900*/  @!P1 IMAD R3, R3, c[0x0][0x190], RZ ;  /* 0x0000640003039a24 */ /* 0x000fe200078e02ff */
[----:B------:R-:W-:Y:S01]  /*1910*/  @!P2 LEA R20, P5, R24, c[0x0][0x160], 0x1 ;  /* 0x000058001814aa11 */ /* 0x000fe200078a08ff */
[----:B------:R-:W-:Y:S02]  /*1920*/  @!P3 IMAD.IADD R5, R27, 0x1, R5 ;  /* 0x000000011b05b824 */ /* 0x000fe400078e0205 */
[----:B------:R-:W-:Y:S02]  /*1930*/  @!P2 IMAD.IADD R6, R25, 0x1, R6 ;  /* 0x000000011906a824 */ /* 0x000fe400078e0206 */
[----:B------:R-:W-:Y:S01]  /*1940*/  @!P1 IMAD R3, R16, c[0x0][0x194], R3 ;  /* 0x0000650010039a24 */ /* 0x000fe200078e0203 */
[----:B------:R-:W-:Y:S01]  /*1950*/  @!P3 LEA.HI.X R15, R26, c[0x0][0x164], R5, 0x1, P6 ;  /* 0x000059001a0fba11 */ /* 0x000fe200030f0c05 */
[----:B------:R-:W-:Y:S01]  /*1960*/  @!P1 IMAD.WIDE.U32 R16, R16, c[0x0][0x190], R18 ;  /* 0x0000640010109a25 */ /* 0x000fe200078e0012 */
[----:B------:R-:W-:Y:S02]  /*1970*/  @!P2 LEA.HI.X R21, R24, c[0x0][0x164], R6, 0x1, P5 ;  /* 0x000059001815aa11 */ /* 0x000fe400028f0c06 */
[C---:B------:R-:W-:Y:S01]  /*1980*/  ISETP.GE.AND P5, PT, R2.reuse, UR12, PT ;  /* 0x0000000c02007c0c */ /* 0x040fe2000bfa6270 */
[----:B------:R-:W-:Y:S01]  /*1990*/  @!P0 IMAD.X R5, RZ, RZ, R237, P4 ;  /* 0x000000ffff058224 */ /* 0x000fe200020e06ed */
[----:B------:R-:W-:Y:S01]  /*19a0*/  ISETP.GE.AND P4, PT, R2, UR12, PT ;  /* 0x0000000c02007c0c */ /* 0x000fe2000bf86270 */
[----:B------:R-:W-:Y:S01]  /*19b0*/  @!P0 IMAD.MOV.U32 R24, RZ, RZ, R18 ;  /* 0x000000ffff188224 */ /* 0x000fe200078e0012 */
[C---:B------:R-:W-:Y:S01]  /*19c0*/  @!P1 LEA R18, P6, R16.reuse, c[0x0][0x160], 0x1 ;  /* 0x0000580010129a11 */ /* 0x040fe200078c08ff */
[----:B------:R-:W-:Y:S01]  /*19d0*/  @!P1 IMAD.IADD R3, R17, 0x1, R3 ;  /* 0x0000000111039824 */ /* 0x000fe200078e0203 */
[-C--:B------:R-:W-:Y:S01]  /*19e0*/  LEA.HI R6, R11, R4.reuse, RZ, 0x6 ;  /* 0x000000040b067211 */ /* 0x080fe200078f30ff */
[----:B------:R-:W-:Y:S01]  /*19f0*/  @!P0 IMAD R5, R5, c[0x0][0x190], RZ ;  /* 0x0000640005058a24 */ /* 0x000fe200078e02ff */
[----:B------:R-:W-:Y:S01]  /*1a00*/  LEA.HI R11, R11, R4, RZ, 0x5 ;  /* 0x000000040b0b7211 */ /* 0x000fe200078f28ff */
[----:B------:R-:W-:Y:S01]  /*1a10*/  @!P0 IMAD.MOV.U32 R25, RZ, RZ, R19 ;  /* 0x000000ffff198224 */ /* 0x000fe200078e0013 */
[----:B------:R-:W-:Y:S01]  /*1a20*/  @!P1 LEA.HI.X R19, R16, c[0x0][0x164], R3, 0x1, P6 ;  /* 0x0000590010139a11 */ /* 0x000fe200030f0c03 */
[C---:B------:R-:W-:Y:S01]  /*1a30*/  @!P0 IMAD R2, R22.reuse, c[0x0][0x194], R5 ;  /* 0x0000650016028a24 */ /* 0x040fe200078e0205 */
[----:B------:R-:W-:Y:S01]  /*1a40*/  SHF.R.U32.HI R3, RZ, 0x3, R7 ;  /* 0x00000003ff037819 */ /* 0x000fe20000011607 */
[----:B------:R-:W-:Y:S01]  /*1a50*/  @!P0 IMAD.WIDE.U32 R22, R22, c[0x0][0x190], R24 ;  /* 0x0000640016168a25 */ /* 0x000fe200078e0018 */
[----:B------:R-:W-:-:S02]  /*1a60*/  LOP3.LUT R7, R233, 0xfffffff0, RZ, 0xc0, !PT ;  /* 0xfffffff0e9077812 */ /* 0x000fc400078ec0ff */
[----:B------:R-:W-:Y:S01]  /*1a70*/  LOP3.LUT R3, R10, R3, RZ, 0x3c, !PT ;  /* 0x000000030a037212 */ /* 0x000fe200078e3cff */
[----:B------:R-:W-:Y:S01]  /*1a80*/  IMAD.SHL.U32 R6, R6, 0x8, RZ ;  /* 0x0000000806067824 */ /* 0x000fe200078e00ff */
[----:B------:R-:W-:Y:S01]  /*1a90*/  @!P0 LEA R16, P6, R22, c[0x0][0x160], 0x1 ;  /* 0x0000580016108a11 */ /* 0x000fe200078c08ff */
[----:B------:R-:W-:Y:S01]  /*1aa0*/  @!P0 IMAD.IADD R2, R23, 0x1, R2 ;  /* 0x0000000117028824 */ /* 0x000fe200078e0202 */
[----:B------:R-:W-:Y:S01]  /*1ab0*/  SHF.R.S32.HI R10, RZ, 0x4, R233 ;  /* 0x00000004ff0a7819 */ /* 0x000fe200000114e9 */
[----:B------:R-:W-:Y:S01]  /*1ac0*/  IMAD R5, R13, c[0x0][0x198], RZ ;  /* 0x000066000d057a24 */ /* 0x000fe200078e02ff */
[----:B------:R-:W-:Y:S01]  /*1ad0*/  LOP3.LUT R3, R3, 0xfffffe00, R6, 0xf8, !PT ;  /* 0xfffffe0003037812 */ /* 0x000fe200078ef806 */
[----:B------:R-:W-:Y:S01]  /*1ae0*/  IMAD.WIDE.U32 R24, R12, c[0x0][0x198], R250 ;  /* 0x000066000c187a25 */ /* 0x000fe200078e00fa */
[----:B------:R-:W-:Y:S02]  /*1af0*/  @!P0 LEA.HI.X R17, R22, c[0x0][0x164], R2, 0x1, P6 ;  /* 0x0000590016118a11 */ /* 0x000fe400030f0c02 */
[----:B------:R-:W-:Y:S01]  /*1b00*/  LEA.HI R233, R233, R10, RZ, 0x1 ;  /* 0x0000000ae9e97211 */ /* 0x000fe200078f08ff */
[----:B------:R-:W-:Y:S01]  /*1b10*/  IMAD R2, R12, c[0x0][0x19c], R5 ;  /* 0x000067000c027a24 */ /* 0x000fe200078e0205 */
[----:B------:R-:W-:Y:S01]  /*1b20*/  IADD3 R238, P6, R24, UR22, RZ ;  /* 0x0000001618ee7c10 */ /* 0x000fe2000ffde0ff */
[----:B------:R-:W-:Y:S01]  /*1b30*/  IMAD.SHL.U32 R235, R3, 0x2, RZ ;  /* 0x0000000203eb7824 */ /* 0x000fe200078e00ff */
[----:B------:R-:W-:Y:S01]  /*1b40*/  UIMAD UR22, UR6, UR15, URZ ;  /* 0x0000000f061672a4 */ /* 0x000fe2000f8e023f */
[----:B------:R-:W-:Y:S01]  /*1b50*/  IMAD R5, R13, c[0x0][0x1a0], RZ ;  /* 0x000068000d057a24 */ /* 0x000fe200078e02ff */
[----:B------:R-:W-:Y:S01]  /*1b60*/  IADD3.X R239, R25, UR7, R2, P6, !PT ;  /* 0x0000000719ef7c10 */ /* 0x000fe2000b7fe402 */
[----:B------:R-:W-:Y:S01]  /*1b70*/  USHF.L.U32 UR7, UR4, 0x6, URZ ;  /* 0x0000000604077899 */ /* 0x000fe2000800063f */
        /* <DEDUP_REMOVED lines=9> */
[----:B------:R-:W-:-:S02]  /*1c10*/  LOP3.LUT R233, R233, 0xfffffffe, RZ, 0xc0, !PT ;  /* 0xfffffffee9e97812 */ /* 0x000fc400078ec0ff */
[----:B------:R1:W-:Y:S01]  /*1c20*/  @!P3 LDGSTS.E.BYPASS.LTC128B.128 [R235+0x8000], [R14.64+0x100] ;  /* 0x080001000eebbfae */ /* 0x0003e2000b901d52 */
[----:B------:R-:W-:Y:S01]  /*1c30*/  IMAD.IADD R249, R239, 0x1, R249 ;  /* 0x00000001eff97824 */ /* 0x000fe200078e02f9 */
[----:B------:R-:W-:Y:S01]  /*1c40*/  LOP3.LUT R247, R11, 0xffffffe0, RZ, 0xc0, !PT ;  /* 0xffffffe00bf77812 */ /* 0x000fe200078ec0ff */
[----:B------:R-:W-:Y:S01]  /*1c50*/  IMAD.MOV.U32 R248, RZ, RZ, R238 ;  /* 0x000000fffff87224 */ /* 0x000fe200078e00ee */
[----:B------:R1:W-:Y:S01]  /*1c60*/  @!P3 LDGSTS.E.BYPASS.LTC128B.128 [R235+0xc000], [R14.64+0x180] ;  /* 0x0c0001800eebbfae */ /* 0x0003e2000b901d52 */
[----:B------:R-:W-:Y:S02]  /*1c70*/  IMAD R5, R12, c[0x0][0x1a4], R5 ;  /* 0x000069000c057a24 */ /* 0x000fe400078e0205 */
[----:B------:R-:W-:Y:S01]  /*1c80*/  IMAD.WIDE.U32 R24, R3, UR7, R248 ;  /* 0x0000000703187c25 */ /* 0x000fe2000f8e00f8 */
[----:B------:R2:W-:Y:S03]  /*1c90*/  @!P2 LDGSTS.E.BYPASS.LTC128B.128 [R235+0x1000], [R20.64] ;  /* 0x0100000014ebafae */ /* 0x0005e6000b901d52 */
[----:B------:R-:W-:Y:S01]  /*1ca0*/  IMAD.IADD R7, R4, 0x1, -R7 ;  /* 0x0000000104077824 */ /* 0x000fe200078e0a07 */
[----:B------:R2:W-:Y:S01]  /*1cb0*/  @!P2 LDGSTS.E.BYPASS.LTC128B.128 [R235+0x5000], [R20.64+0x80] ;  /* 0x0500008014ebafae */ /* 0x0005e2000b901d52 */
[----:B------:R-:W-:-:S02]  /*1cc0*/  IMAD.IADD R233, R10, 0x1, -R233 ;  /* 0x000000010ae97824 */ /* 0x000fc400078e0ae9 */
[----:B------:R-:W-:Y:S01]  /*1cd0*/  IMAD R245, R8, c[0x0][0x1bc], R245 ;  /* 0x00006f0008f57a24 */ /* 0x000fe200078e02f5 */
[----:B------:R2:W-:Y:S01]  /*1ce0*/  @!P2 LDGSTS.E.BYPASS.LTC128B.128 [R235+0x9000], [R20.64+0x100] ;  /* 0x0900010014ebafae */ /* 0x0005e2000b901d52 */
[----:B------:R-:W-:Y:S01]  /*1cf0*/  SHF.R.S32.HI R2, RZ, 0x1f, R7 ;  /* 0x0000001fff027819 */ /* 0x000fe20000011407 */
[----:B------:R-:W-:Y:S02]  /*1d00*/  IMAD.SHL.U32 R13, R233, 0x8, RZ ;  /* 0x00000008e90d7824 */ /* 0x000fe400078e00ff */
[----:B------:R2:W-:Y:S01]  /*1d10*/  @!P2 LDGSTS.E.BYPASS.LTC128B.128 [R235+0xd000], [R20.64+0x180] ;  /* 0x0d00018014ebafae */ /* 0x0005e2000b901d52 */
[----:B------:R-:W-:Y:S01]  /*1d20*/  LEA.HI R3, R2, R7, RZ, 0x3 ;  /* 0x0000000702037211 */ /* 0x000fe200078f18ff */
[----:B------:R-:W-:Y:S01]  /*1d30*/  IMAD.IADD R247, R4, 0x1, -R247 ;  /* 0x0000000104f77824 */ /* 0x000fe200078e0af7 */
[----:B------:R-:W-:Y:S01]  /*1d40*/  ISETP.GE.AND P2, PT, R12, UR12, PT ;  /* 0x0000000c0c007c0c */ /* 0x000fe2000bf46270 */
[----:B------:R3:W-:Y:S01]  /*1d50*/  @!P1 LDGSTS.E.BYPASS.LTC128B.128 [R235+0x2000], [R18.64] ;  /* 0x0200000012eb9fae */ /* 0x0007e2000b901d52 */
[C---:B------:R-:W-:Y:S01]  /*1d60*/  LOP3.LUT R2, R3.reuse, 0xfffffff8, RZ, 0xc0, !PT ;  /* 0xfffffff803027812 */ /* 0x040fe200078ec0ff */
[----:B------:R-:W-:Y:S01]  /*1d70*/  IMAD.SHL.U32 R10, R3, 0x40, RZ ;  /* 0x00000040030a7824 */ /* 0x000fe200078e00ff */
[----:B------:R-:W-:Y:S01]  /*1d80*/  SHF.R.S32.HI R3, RZ, 0x5, R11 ;  /* 0x00000005ff037819 */ /* 0x000fe2000001140b */
[----:B------:R3:W-:Y:S01]  /*1d90*/  @!P1 LDGSTS.E.BYPASS.LTC128B.128 [R235+0x6000], [R18.64+0x80] ;  /* 0x0600008012eb9fae */ /* 0x0007e2000b901d52 */
[----:B------:R-:W-:Y:S01]  /*1da0*/  IMAD.SHL.U32 R246, R4, 0x2, RZ ;  /* 0x0000000204f67824 */ /* 0x000fe200078e00ff */
[----:B------:R-:W-:Y:S01]  /*1db0*/  UIADD3 UR12, UR14, 0x1, -UR16 ;  /* 0x000000010e0c7890 */ /* 0x000fe2000fffe810 */
[----:B-1----:R-:W-:Y:S01]  /*1dc0*/  IMAD.WIDE.U32 R14, R12, c[0x0][0x1a0], R250 ;  /* 0x000068000c0e7a25 */ /* 0x002fe200078e00fa */
[----:B------:R3:W-:Y:S01]  /*1dd0*/  @!P1 LDGSTS.E.BYPASS.LTC128B.128 [R235+0xa000], [R18.64+0x100] ;  /* 0x0a00010012eb9fae */ /* 0x0007e2000b901d52 */
[----:B------:R-:W-:-:S02]  /*1de0*/  LOP3.LUT R10, R10, 0xfffffe00, RZ, 0xc0, !PT ;  /* 0xfffffe000a0a7812 */ /* 0x000fc400078ec0ff */
[----:B------:R-:W-:Y:S01]  /*1df0*/  IMAD.IADD R2, R7, 0x1, -R2 ;  /* 0x0000000107027824 */ /* 0x000fe200078e0a02 */
[----:B------:R-:W-:Y:S01]  /*1e00*/  IADD3 R22, P3, R14, UR24, RZ ;  /* 0x000000180e167c10 */ /* 0x000fe2000ff7e0ff */
[----:B------:R3:W-:Y:S01]  /*1e10*/  @!P1 LDGSTS.E.BYPASS.LTC128B.128 [R235+0xe000], [R18.64+0x180] ;  /* 0x0e00018012eb9fae */ /* 0x0007e2000b901d52 */
[----:B------:R-:W-:Y:S01]  /*1e20*/  IMAD.SHL.U32 R7, R0, 0x40, RZ ;  /* 0x0000004000077824 */ /* 0x000fe200078e00ff */
[----:B------:R-:W-:Y:S02]  /*1e30*/  LEA R242, R3, UR13, 0x4 ;  /* 0x0000000d03f27c11 */ /* 0x000fe4000f8e20ff */
[----:B------:R-:W-:Y:S01]  /*1e40*/  IADD3.X R23, R15, UR21, R5, P3, !PT ;  /* 0x000000150f177c10 */ /* 0x000fe20009ffe405 */
[----:B------:R-:W-:Y:S01]  /*1e50*/  USHF.L.U32 UR21, UR4, 0x5, URZ ;  /* 0x0000000504157899 */ /* 0x000fe2000800063f */
[----:B------:R-:W-:Y:S01]  /*1e60*/  IADD3 R5, R25, UR22, RZ ;  /* 0x0000001619057c10 */ /* 0x000fe2000fffe0ff */
[----:B------:R1:W-:Y:S01]  /*1e70*/  @!P0 LDGSTS.E.BYPASS.LTC128B.128 [R235+0x3000], [R16.64] ;  /* 0x0300000010eb8fae */ /* 0x0003e2000b901d52 */
[----:B------:R-:W-:Y:S01]  /*1e80*/  @!P6 LEA R14, P3, R24, c[0x0][0x168], 0x1 ;  /* 0x00005a00180eea11 */ /* 0x000fe200078608ff */
[----:B------:R-:W-:Y:S01]  /*1e90*/  ULDC.64 UR4, c[0x0][0x1a0] ;  /* 0x0000680000047ab9 */ /* 0x000fe20000000a00 */
[----:B------:R-:W-:Y:S01]  /*1ea0*/  IMAD.WIDE.U32 R8, R8, c[0x0][0x1b8], R22 ;  /* 0x00006e0008087a25 */ /* 0x000fe200078e0016 */
[----:B------:R1:W-:Y:S01]  /*1eb0*/  @!P0 LDGSTS.E.BYPASS.LTC128B.128 [R235+0x7000], [R16.64+0x80] ;  /* 0x0700008010eb8fae */ /* 0x0003e2000b901d52 */
[C---:B------:R-:W-:Y:S01]  /*1ec0*/  @!P6 LEA.HI.X R15, R24.reuse, c[0x0][0x16c], R5, 0x1, P3 ;  /* 0x00005b00180fea11 */ /* 0x040fe200018f0c05 */
[----:B------:R-:W-:Y:S01]  /*1ed0*/  UIMAD.WIDE.U32 UR22, UR15, UR4, URZ ;  /* 0x000000040f1672a5 */ /* 0x000fe2000f8e003f */
[----:B------:R-:W-:Y:S01]  /*1ee0*/  @!P5 IADD3 R6, P3, R24, UR21, RZ ;  /* 0x000000151806dc10 */ /* 0x000fe2000ff7e0ff */
[----:B------:R1:W-:Y:S01]  /*1ef0*/  @!P0 LDGSTS.E.BYPASS.LTC128B.128 [R235+0xb000], [R16.64+0x100] ;  /* 0x0b00010010eb8fae */ /* 0x0003e2000b901d52 */
[----:B------:R-:W-:Y:S01]  /*1f00*/  UIMAD UR4, UR17, UR4, URZ ;  /* 0x00000004110472a4 */ /* 0x000fe2000f8e023f */
[----:B------:R-:W-:Y:S01]  /*1f10*/  IMAD.IADD R245, R9, 0x1, R245 ;  /* 0x0000000109f57824 */ /* 0x000fe200078e02f5 */
[----:B------:R-:W-:Y:S01]  /*1f20*/  @!P5 IADD3.X R5, R5, UR20, RZ, P3, !PT ;  /* 0x000000140505dc10 */ /* 0x000fe20009ffe4ff */
[----:B------:R1:W-:Y:S01]  /*1f30*/  @!P0 LDGSTS.E.BYPASS.LTC128B.128 [R235+0xf000], [R16.64+0x180] ;  /* 0x0f00018010eb8fae */ /* 0x0003e2000b901d52 */
[----:B------:R-:W-:Y:S01]  /*1f40*/  @!P5 LEA R24, P3, R6, c[0x0][0x168], 0x1 ;  /* 0x00005a000618da11 */ /* 0x000fe200078608ff */
[----:B------:R-:W-:Y:S01]  /*1f50*/  UIMAD UR4, UR15, UR5, UR4 ;  /* 0x000000050f0472a4 */ /* 0x000fe2000f8e0204 */
[----:B------:R-:W-:Y:S01]  /*1f60*/  LOP3.LUT R246, R246, 0x6, RZ, 0xc0, !PT ;  /* 0x00000006f6f67812 */ /* 0x000fe200078ec0ff */
[----:B------:R4:W-:Y:S01]  /*1f70*/  @!P6 LDGSTS.E.BYPASS.LTC128B.128 [R235+0x10000], [R14.64] ;  /* 0x100000000eebefae */ /* 0x0009e2000b901d52 */
[----:B------:R-:W-:Y:S01]  /*1f80*/  @!P5 LEA.HI.X R25, R6, c[0x0][0x16c], R5, 0x1, P3 ;  /* 0x00005b000619da11 */ /* 0x000fe200018f0c05 */
[----:B------:R-:W-:Y:S01]  /*1f90*/  IMAD.SHL.U32 R6, R2, 0x40, RZ ;  /* 0x0000004002067824 */ /* 0x000fe200078e00ff */
[----:B------:R-:W-:Y:S01]  /*1fa0*/  UIADD3 UR4, UR23, UR4, URZ ;  /* 0x0000000417047290 */ /* 0x000fe2000fffe03f */
[----:B------:R4:W-:Y:S01]  /*1fb0*/  @!P6 LDGSTS.E.BYPASS.LTC128B.128 [R235+0x12000], [R14.64+0x80] ;  /* 0x120000800eebefae */ /* 0x0009e2000b901d52 */
[----:B------:R-:W-:Y:S01]  /*1fc0*/  IMAD.MOV.U32 R5, RZ, RZ, 0x20 ;  /* 0x00000020ff057424 */ /* 0x000fe200078e00ff */
[----:B------:R-:W-:Y:S01]  /*1fd0*/  ULDC UR5, c[0x0][0x2e4] ;  /* 0x0000b90000057ab9 */ /* 0x000fe20000000800 */
[----:B------:R-:W-:Y:S01]  /*1fe0*/  LOP3.LUT R6, R6, 0x1c0, RZ, 0xc0, !PT ;  /* 0x000001c006067812 */ /* 0x000fe200078ec0ff */
[----:B------:R4:W-:Y:S01]  /*1ff0*/  @!P6 LDGSTS.E.BYPASS.LTC128B.128 [R235+0x14000], [R14.64+0x100] ;  /* 0x140001000eebefae */ /* 0x0009e2000b901d52 */
[----:B---3--:R-:W-:Y:S01]  /*2000*/  IMAD.WIDE.U32 R18, R5, c[0x0][0x1a0], RZ ;  /* 0x0000680005127a25 */ /* 0x008fe200078e00ff */
[----:B------:R-:W-:Y:S01]  /*2010*/  UIADD3 UR5, UR14, -UR5, -UR16 ;  /* 0x800000050e057290 */ /* 0x000fe2000fffe810 */
[----:B------:R-:W-:Y:S01]  /*2020*/  LOP3.LUT R13, R6, 0x8, R13, 0xf8, !PT ;  /* 0x00000008060d7812 */ /* 0x000fe200078ef80d */
[----:B------:R4:W-:Y:S01]  /*2030*/  @!P6 LDGSTS.E.BYPASS.LTC128B.128 [R235+0x16000], [R14.64+0x180] ;  /* 0x160001800eebefae */ /* 0x0009e2000b901d52 */
[----:B------:R-:W-:-:S03]  /*2040*/  SHF.R.U32.HI R6, RZ, 0x3, R6 ;  /* 0x00000003ff067819 */ /* 0x000fc60000011606 */
[----:B------:R3:W-:Y:S01]  /*2050*/  @!P5 LDGSTS.E.BYPASS.LTC128B.128 [R235+0x11000], [R24.64] ;  /* 0x1100000018ebdfae */ /* 0x0007e2000b901d52 */
[----:B------:R-:W-:-:S03]  /*2060*/  LOP3.LUT R6, R13, R6, RZ, 0x3c, !PT ;  /* 0x000000060d067212 */ /* 0x000fc600078e3cff */
[----:B------:R3:W-:Y:S01]  /*2070*/  @!P5 LDGSTS.E.BYPASS.LTC128B.128 [R235+0x13000], [R24.64+0x80] ;  /* 0x1300008018ebdfae */ /* 0x0007e2000b901d52 */
[----:B-1----:R-:W-:-:S03]  /*2080*/  IMAD.U32 R16, RZ, RZ, UR22 ;  /* 0x00000016ff107e24 */ /* 0x002fc6000f8e00ff */
[----:B------:R3:W-:Y:S01]  /*2090*/  @!P5 LDGSTS.E.BYPASS.LTC128B.128 [R235+0x15000], [R24.64+0x100] ;  /* 0x1500010018ebdfae */ /* 0x0007e2000b901d52 */
[----:B------:R-:W-:-:S03]  /*20a0*/  IMAD.U32 R17, RZ, RZ, UR23 ;  /* 0x00000017ff117e24 */ /* 0x000fc6000f8e00ff */
[----:B------:R3:W-:Y:S04]  /*20b0*/  @!P5 LDGSTS.E.BYPASS.LTC128B.128 [R235+0x17000], [R24.64+0x180] ;  /* 0x1700018018ebdfae */ /* 0x0007e8000b901d52 */
[----:B------:R-:W0:Y:S01]  /*20c0*/  LDGDEPBAR ;  /* 0x00000000000079af */ /* 0x000e220000000000 */
[----:B----4-:R-:W-:Y:S01]  /*20d0*/  LOP3.LUT R14, R7, 0x1c0, RZ, 0xc0, !PT ;  /* 0x000001c0070e7812 */ /* 0x010fe200078ec0ff */
[----:B------:R-:W-:Y:S01]  /*20e0*/  IMAD.SHL.U32 R15, R12, 0x8, RZ ;  /* 0x000000080c0f7824 */ /* 0x000fe200078e00ff */
[----:B------:R-:W-:Y:S01]  /*20f0*/  LEA R12, P0, R16, R8, 0x6 ;  /* 0x00000008100c7211 */ /* 0x000fe200078030ff */
[----:B------:R-:W-:Y:S01]  /*2100*/  IMAD.U32 R7, RZ, RZ, UR4 ;  /* 0x00000004ff077e24 */ /* 0x000fe2000f8e00ff */
[----:B------:R-:W-:Y:S02]  /*2110*/  ULDC UR4, c[0x0][0x2e8] ;  /* 0x0000ba0000047ab9 */ /* 0x000fe40000000800 */
[----:B------:R-:W-:Y:S01]  /*2120*/  LOP3.LUT R15, R14, 0x8, R15, 0xf8, !PT ;  /* 0x000000080e0f7812 */ /* 0x000fe200078ef80f */
[----:B------:R-:W-:Y:S01]  /*2130*/  UIADD3 UR4, UR12, UR4, URZ ;  /* 0x000000040c047290 */ /* 0x000fe2000fffe03f */
[----:B------:R-:W-:Y:S01]  /*2140*/  LEA.HI.X R7, R16, R245, R7, 0x6, P0 ;  /* 0x000000f510077211 */ /* 0x000fe200000f3407 */
[----:B------:R-:W-:Y:S01]  /*2150*/  IMAD R16, R5, c[0x0][0x1a4], RZ ;  /* 0x0000690005107a24 */ /* 0x000fe200078e02ff */
[----:B------:R-:W-:-:S02]  /*2160*/  @!P4 IADD3 R13, P0, R12, R18, RZ ;  /* 0x000000120c0dc210 */ /* 0x000fc40007f1e0ff */
[----:B------:R-:W-:Y:S02]  /*2170*/  SHF.R.U32.HI R14, RZ, 0x3, R14 ;  /* 0x00000003ff0e7819 */ /* 0x000fe4000001160e */
[----:B------:R-:W-:Y:S02]  /*2180*/  @!P2 LEA R18, P1, R12, c[0x0][0x170], 0x1 ;  /* 0x00005c000c12aa11 */ /* 0x000fe400078208ff */
[----:B------:R-:W-:Y:S01]  /*2190*/  @!P4 IADD3.X R16, R7, R19, R16, P0, !PT ;  /* 0x000000130710c210 */ /* 0x000fe200007fe410 */
[----:B------:R-:W-:-:S04]  /*21a0*/  DEPBAR.LE SB0, 0x0 ;  /* 0x000080000000791a */ /* 0x000fc80000000000 */
[----:B------:R-:W-:Y:S01]  /*21b0*/  BAR.SYNC.DEFER_BLOCKING 0x0 ;  /* 0x0000000000007b1d */ /* 0x000fe20000010000 */
[----:B------:R-:W-:Y:S02]  /*21c0*/  LOP3.LUT R14, R15, R14, RZ, 0x3c, !PT ;  /* 0x0000000e0f0e7212 */ /* 0x000fe400078e3cff */
[----:B------:R-:W-:Y:S01]  /*21d0*/  @!P2 LEA.HI.X R19, R12, c[0x0][0x174], R7, 0x1, P1 ;  /* 0x00005d000c13aa11 */ /* 0x000fe200008f0c07 */
[----:B------:R-:W-:Y:S01]  /*21e0*/  IMAD R7, R3, 0x400, R10 ;  /* 0x0000040003077824 */ /* 0x000fe200078e020a */
[----:B------:R-:W-:Y:S01]  /*21f0*/  @!P4 LEA R12, P0, R13, c[0x0][0x170], 0x1 ;  /* 0x00005c000d0cca11 */ /* 0x000fe200078008ff */
[----:B------:R-:W-:Y:S02]  /*2200*/  IMAD R233, R233, 0x200, R14 ;  /* 0x00000200e9e97824 */ /* 0x000fe400078e020e */
[----:B------:R-:W-:Y:S01]  /*2210*/  IMAD.IADD R234, R6, 0x1, R7 ;  /* 0x0000000106ea7824 */ /* 0x000fe200078e0207 */
[----:B------:R-:W-:Y:S01]  /*2220*/  @!P4 LEA.HI.X R13, R13, c[0x0][0x174], R16, 0x1, P0 ;  /* 0x00005d000d0dca11 */ /* 0x000fe200000f0c10 */
[----:B------:R-:W-:-:S02]  /*2230*/  IMAD.SHL.U32 R233, R233, 0x2, RZ ;  /* 0x00000002e9e97824 */ /* 0x000fc400078e00ff */
[----:B------:R-:W-:Y:S02]  /*2240*/  IMAD.SHL.U32 R234, R234, 0x2, RZ ;  /* 0x00000002eaea7824 */ /* 0x000fe400078e00ff */
        /* <DEDUP_REMOVED lines=31> */
[----:B------:R-:W-:Y:S02]  /*2440*/  @P1 IADD3 R231, R0, -0x20, RZ ;  /* 0xffffffe000e71810 */ /* 0x000fe40007ffe0ff */
[----:B------:R-:W-:Y:S01]  /*2450*/  SEL R0, R2, 0xffffffc0, !P2 ;  /* 0xffffffc002007807 */ /* 0x000fe20005000000 */
[----:B------:R4:W-:Y:S01]  /*2460*/  @!P4 LDGSTS.E.BYPASS.LTC128B.128 [R235+0x1d000], [R12.64+0x100] ;  /* 0x1d0001000cebcfae */ /* 0x0009e2000b901d52 */
[----:B------:R-:W-:-:S02]  /*2470*/  IADD3 R223, R231, 0x800, RZ ;  /* 0x00000800e7df7810 */ /* 0x000fc40007ffe0ff */
[----:B------:R-:W-:Y:S01]  /*2480*/  IADD3 R222, R231, 0x1000, RZ ;  /* 0x00001000e7de7810 */ /* 0x000fe20007ffe0ff */
[----:B------:R4:W-:Y:S01]  /*2490*/  @!P4 LDGSTS.E.BYPASS.LTC128B.128 [R235+0x1f000], [R12.64+0x180] ;  /* 0x1f0001800cebcfae */ /* 0x0009e2000b901d52 */
[----:B------:R-:W-:Y:S01]  /*24a0*/  IMAD.IADD R227, R233, 0x1, R0 ;  /* 0x00000001e9e37824 */ /* 0x000fe200078e0200 */
[C---:B------:R-:W-:Y:S01]  /*24b0*/  IADD3 R221, R231.reuse, 0x1800, RZ ;  /* 0x00001800e7dd7810 */ /* 0x040fe20007ffe0ff */
[----:B------:R-:W-:Y:S01]  /*24c0*/  IMAD.IADD R220, R0, 0x1, R231 ;  /* 0x0000000100dc7824 */ /* 0x000fe200078e02e7 */
[----:B---3--:R-:W-:Y:S01]  /*24d0*/  LDSM.16.M88.4 R24, [R234] ;  /* 0x00000000ea18783b */ /* 0x008fe20000000200 */
[----:B------:R-:W-:Y:S02]  /*24e0*/  SHF.R.S32.HI R0, RZ, 0x1f, R247 ;  /* 0x0000001fff007819 */ /* 0x000fe400000114f7 */
[C---:B------:R-:W-:Y:S01]  /*24f0*/  IADD3 R219, R231.reuse, 0x2000, RZ ;  /* 0x00002000e7db7810 */ /* 0x040fe20007ffe0ff */
[----:B------:R-:W2:Y:S01]  /*2500*/  LDSM.16.M88.4 R32, [R233+0x10000] ;  /* 0x01000000e920783b */ /* 0x000ea20000000200 */
[----:B------:R-:W-:Y:S01]  /*2510*/  LEA.HI R247, R0, R247, RZ, 0x2 ;  /* 0x000000f700f77211 */ /* 0x000fe200078f10ff */
[----:B------:R-:W-:Y:S01]  /*2520*/  IMAD.IADD R0, R10, 0x1, R6 ;  /* 0x000000010a007824 */ /* 0x000fe200078e0206 */
[----:B------:R-:W-:Y:S01]  /*2530*/  IADD3 R218, R231, 0x2800, RZ ;  /* 0x00002800e7da7810 */ /* 0x000fe20007ffe0ff */
[----:B------:R-:W-:Y:S01]  /*2540*/  LDSM.16.M88.4 R36, [R232] ;  /* 0x00000000e824783b */ /* 0x000fe20000000200 */
[----:B------:R-:W-:-:S02]  /*2550*/  SHF.R.S32.HI R247, RZ, 0x2, R247 ;  /* 0x00000002fff77819 */ /* 0x000fc400000114f7 */
[C---:B------:R-:W-:Y:S01]  /*2560*/  IADD3 R217, R231.reuse, 0x3000, RZ ;  /* 0x00003000e7d97810 */ /* 0x040fe20007ffe0ff */
[----:B------:R-:W3:Y:S01]  /*2570*/  LDSM.16.M88.4 R44, [R233+0x10800] ;  /* 0x01080000e92c783b */ /* 0x000ee20000000200 */
[----:B------:R-:W-:Y:S01]  /*2580*/  IADD3 R216, R231, 0x3800, RZ ;  /* 0x00003800e7d87810 */ /* 0x000fe20007ffe0ff */
[----:B------:R-:W-:Y:S01]  /*2590*/  IMAD.IADD R242, R247, 0x1, R242 ;  /* 0x00000001f7f27824 */ /* 0x000fe200078e02f2 */
[C---:B------:R-:W-:Y:S01]  /*25a0*/  IADD3 R215, R231.reuse, 0x4000, RZ ;  /* 0x00004000e7d77810 */ /* 0x040fe20007ffe0ff */
[----:B------:R-:W-:Y:S01]  /*25b0*/  LDSM.16.M88.4 R76, [R233+0x11000] ;  /* 0x01100000e94c783b */ /* 0x000fe20000000200 */
[----:B------:R-:W-:Y:S02]  /*25c0*/  IADD3 R214, R231, 0x4800, RZ ;  /* 0x00004800e7d67810 */ /* 0x000fe40007ffe0ff */
[C---:B------:R-:W-:Y:S01]  /*25d0*/  IADD3 R240, R242.reuse, 0x8, RZ ;  /* 0x00000008f2f07810 */ /* 0x040fe20007ffe0ff */
[----:B------:R-:W-:Y:S01]  /*25e0*/  LDSM.16.M88.4 R28, [R233+0x11800] ;  /* 0x01180000e91c783b */ /* 0x000fe20000000200 */
[----:B------:R-:W-:-:S02]  /*25f0*/  IADD3 R243, R242, UR5, RZ ;  /* 0x00000005f2f37c10 */ /* 0x000fc4000fffe0ff */
[----:B------:R-:W-:Y:S01]  /*2600*/  IADD3 R241, R240, UR5, RZ ;  /* 0x00000005f0f17c10 */ /* 0x000fe2000fffe0ff */
[----:B----4-:R-:W4:Y:S01]  /*2610*/  LDSM.16.M88.4 R12, [R231] ;  /* 0x00000000e70c783b */ /* 0x010f220000000200 */
[----:B------:R-:W-:Y:S02]  /*2620*/  IADD3 R242, R242, UR4, RZ ;  /* 0x00000004f2f27c10 */ /* 0x000fe4000fffe0ff */
[----:B------:R-:W-:Y:S01]  /*2630*/  IADD3 R240, R240, UR4, RZ ;  /* 0x00000004f0f07c10 */ /* 0x000fe2000fffe0ff */
[----:B------:R-:W-:Y:S01]  /*2640*/  LDSM.16.M88.4 R68, [R230] ;  /* 0x00000000e644783b */ /* 0x000fe20000000200 */
[----:B------:R-:W-:Y:S02]  /*2650*/  IMNMX R242, R242, UR14, PT ;  /* 0x0000000ef2f27c17 */ /* 0x000fe4000b800200 */
[----:B------:R-:W-:Y:S01]  /*2660*/  IMNMX R240, R240, UR14, PT ;  /* 0x0000000ef0f07c17 */ /* 0x000fe2000b800200 */
[----:B-1----:R-:W1:Y:S01]  /*2670*/  LDSM.16.M88.4 R16, [R227+0x10000] ;  /* 0x01000000e310783b */ /* 0x002e620000000200 */
[----:B------:R-:W-:-:S02]  /*2680*/  IMNMX R243, RZ, R243, !PT ;  /* 0x000000f3fff37217 */ /* 0x000fc40007800200 */
[----:B------:R-:W-:Y:S01]  /*2690*/  IMNMX R241, RZ, R241, !PT ;  /* 0x000000f1fff17217 */ /* 0x000fe20007800200 */
[----:B------:R-:W5:Y:S01]  /*26a0*/  LDSM.16.M88.4 R84, [R231+0x800] ;  /* 0x00080000e754783b */ /* 0x000f620000000200 */
[C---:B------:R-:W-:Y:S02]  /*26b0*/  IADD3 R213, R231.reuse, 0x5000, RZ ;  /* 0x00005000e7d57810 */ /* 0x040fe40007ffe0ff */
[C---:B------:R-:W-:Y:S01]  /*26c0*/  IADD3 R212, R231.reuse, 0x5800, RZ ;  /* 0x00005800e7d47810 */ /* 0x040fe20007ffe0ff */
[----:B------:R-:W1:Y:S01]  /*26d0*/  LDSM.16.M88.4 R52, [R231+0x1000] ;  /* 0x00100000e734783b */ /* 0x000e620000000200 */
[C---:B------:R-:W-:Y:S02]  /*26e0*/  IADD3 R211, R231.reuse, 0x6000, RZ ;  /* 0x00006000e7d37810 */ /* 0x040fe40007ffe0ff */
[C---:B------:R-:W-:Y:S01]  /*26f0*/  IADD3 R210, R231.reuse, 0x6800, RZ ;  /* 0x00006800e7d27810 */ /* 0x040fe20007ffe0ff */
[----:B--2---:R-:W-:Y:S01]  /*2700*/  HMMA.16816.F32 R20, R24, R32, RZ ;  /* 0x000000201814723c */ /* 0x004fe200000018ff */
[----:B------:R-:W2:Y:S01]  /*2710*/  LDSM.16.M88.4 R40, [R231+0x1800] ;  /* 0x00180000e728783b */ /* 0x000ea20000000200 */
[----:B------:R-:W-:-:S02]  /*2720*/  IADD3 R209, R231, 0x7000, RZ ;  /* 0x00007000e7d17810 */ /* 0x000fc40007ffe0ff */
[----:B------:R-:W-:Y:S01]  /*2730*/  IADD3 R208, R231, 0x7800, RZ ;  /* 0x00007800e7d07810 */ /* 0x000fe20007ffe0ff */
[----:B------:R-:W-:Y:S03]  /*2740*/  LDSM.16.M88.4 R64, [R227+0x10800] ;  /* 0x01080000e340783b */ /* 0x000fe60000000200 */
[C---:B------:R-:W-:Y:S01]  /*2750*/  HMMA.16816.F32 R32, R24.reuse, R34, RZ ;  /* 0x000000221820723c */ /* 0x040fe200000018ff */
[----:B------:R-:W-:Y:S04]  /*2760*/  LDSM.16.M88.4 R60, [R227+0x11000] ;  /* 0x01100000e33c783b */ /* 0x000fe80000000200 */
[----:B------:R-:W-:Y:S03]  /*2770*/  LDSM.16.M88.4 R56, [R227+0x11800] ;  /* 0x01180000e338783b */ /* 0x000fe60000000200 */
[----:B---3--:R-:W-:Y:S01]  /*2780*/  HMMA.16816.F32 R48, R24, R44, RZ ;  /* 0x0000002c1830723c */ /* 0x008fe200000018ff */
[----:B------:R-:W-:Y:S04]  /*2790*/  LDSM.16.M88.4 R92, [R230+0x8000] ;  /* 0x00800000e65c783b */ /* 0x000fe80000000200 */
[----:B------:R-:W-:Y:S03]  /*27a0*/  LDSM.16.M88.4 R88, [R227+0x15000] ;  /* 0x01500000e358783b */ /* 0x000fe60000000200 */
[C---:B----4-:R-:W-:Y:S01]  /*27b0*/  HMMA.16816.F32 R20, R36.reuse, R12, R20 ;  /* 0x0000000c2414723c */ /* 0x050fe20000001814 */
[----:B------:R-:W-:Y:S04]  /*27c0*/  LDSM.16.M88.4 R96, [R233+0x16000] ;  /* 0x01600000e960783b */ /* 0x000fe80000000200 */
[----:B------:R-:W0:Y:S03]  /*27d0*/  LDGDEPBAR ;  /* 0x00000000000079af */ /* 0x000e260000000000 */
[----:B------:R-:W-:Y:S01]  /*27e0*/  HMMA.16816.F32 R32, R36, R14, R32 ;  /* 0x0000000e2420723c */ /* 0x000fe20000001820 */
[----:B------:R-:W-:Y:S07]  /*27f0*/  LDSM.16.M88.4 R12, [R220] ;  /* 0x00000000dc0c783b */ /* 0x000fee0000000200 */
[C---:B------:R-:W-:Y:S08]  /*2800*/  HMMA.16816.F32 R80, R24.reuse, R76, RZ ;  /* 0x0000004c1850723c */ /* 0x040ff000000018ff */
[C---:B------:R-:W-:Y:S08]  /*2810*/  HMMA.16816.F32 R44, R24.reuse, R46, RZ ;  /* 0x0000002e182c723c */ /* 0x040ff000000018ff */
[C---:B------:R-:W-:Y:S08]  /*2820*/  HMMA.16816.F32 R76, R24.reuse, R78, RZ ;  /* 0x0000004e184c723c */ /* 0x040ff000000018ff */
[C---:B------:R-:W-:Y:S08]  /*2830*/  HMMA.16816.F32 R72, R24.reuse, R28, RZ ;  /* 0x0000001c1848723c */ /* 0x040ff000000018ff */
[----:B------:R-:W-:Y:S01]  /*2840*/  HMMA.16816.F32 R24, R24, R30, RZ ;  /* 0x0000001e1818723c */ /* 0x000fe200000018ff */
[----:B------:R-:W3:Y:S07]  /*2850*/  LDSM.16.M88.4 R28, [R229] ;  /* 0x00000000e51c783b */ /* 0x000eee0000000200 */
[C---:B-1----:R-:W-:Y:S08]  /*2860*/  HMMA.16816.F32 R20, R68.reuse, R16, R20 ;  /* 0x000000104414723c */ /* 0x042ff00000001814 */
[----:B------:R-:W-:Y:S01]  /*2870*/  HMMA.16816.F32 R32, R68, R18, R32 ;  /* 0x000000124420723c */ /* 0x000fe20000001820 */
[----:B------:R-:W-:Y:S07]  /*2880*/  LDSM.16.M88.4 R16, [R233+0x12000] ;  /* 0x01200000e910783b */ /* 0x000fee0000000200 */
[C---:B-----5:R-:W-:Y:S08]  /*2890*/  HMMA.16816.F32 R48, R36.reuse, R84, R48 ;  /* 0x000000542430723c */ /* 0x060ff00000001830 */
[C---:B------:R-:W-:Y:S01]  /*28a0*/  HMMA.16816.F32 R44, R36.reuse, R86, R44 ;  /* 0x00000056242c723c */ /* 0x040fe2000000182c */
[----:B------:R-:W-:Y:S07]  /*28b0*/  LDSM.16.M88.4 R84, [R220+0x800] ;  /* 0x00080000dc54783b */ /* 0x000fee0000000200 */
[C---:B------:R-:W-:Y:S08]  /*28c0*/  HMMA.16816.F32 R80, R36.reuse, R52, R80 ;  /* 0x000000342450723c */ /* 0x040ff00000001850 */
[C---:B------:R-:W-:Y:S01]  /*28d0*/  HMMA.16816.F32 R76, R36.reuse, R54, R76 ;  /* 0x00000036244c723c */ /* 0x040fe2000000184c */
[----:B------:R-:W-:Y:S07]  /*28e0*/  LDSM.16.M88.4 R52, [R220+0x1000] ;  /* 0x00100000dc34783b */ /* 0x000fee0000000200 */
[C---:B--2---:R-:W-:Y:S08]  /*28f0*/  HMMA.16816.F32 R72, R36.reuse, R40, R72 ;  /* 0x000000282448723c */ /* 0x044ff00000001848 */
[----:B------:R-:W-:Y:S01]  /*2900*/  HMMA.16816.F32 R24, R36, R42, R24 ;  /* 0x0000002a2418723c */ /* 0x000fe20000001818 */
[----:B------:R-:W1:Y:S04]  /*2910*/  LDSM.16.M88.4 R36, [R234+0x4000] ;  /* 0x00400000ea24783b */ /* 0x000e680000000200 */
[----:B------:R-:W2:Y:S03]  /*2920*/  LDSM.16.M88.4 R40, [R220+0x1800] ;  /* 0x00180000dc28783b */ /* 0x000ea60000000200 */
[C---:B---3--:R-:W-:Y:S08]  /*2930*/  HMMA.16816.F32 R20, R28.reuse, R12, R20 ;  /* 0x0000000c1c14723c */ /* 0x048ff00000001814 */
        /* <DEDUP_REMOVED lines=10> */
[----:B------:R-:W3:Y:S04]  /*29e0*/  LDSM.16.M88.4 R24, [R232+0x4000] ;  /* 0x00400000e818783b */ /* 0x000ee80000000200 */
[----:B------:R-:W4:Y:S03]  /*29f0*/  LDSM.16.M88.4 R56, [R233+0x13800] ;  /* 0x01380000e938783b */ /* 0x000f260000000200 */
        /* <DEDUP_REMOVED lines=54> */
[----:B------:R-:W1:Y:S07]  /*2d60*/  LDSM.16.M88.4 R24, [R227+0x14000] ;  /* 0x01400000e318783b */ /* 0x000e6e0000000200 */
        /* <DEDUP_REMOVED lines=8> */
[----:B------:R-:W2:Y:S04]  /*2df0*/  LDSM.16.M88.4 R40, [R231+0x5000] ;  /* 0x00500000e728783b */ /* 0x000ea80000000200 */
[----:B------:R-:W5:Y:S03]  /*2e00*/  LDSM.16.M88.4 R36, [R231+0x5800] ;  /* 0x00580000e724783b */ /* 0x000f660000000200 */
[C---:B---3--:R-:W-:Y:S08]  /*2e10*/  HMMA.16816.F32 R20, R28.reuse, R12, R20 ;  /* 0x0000000c1c14723c */ /* 0x048ff00000001814 */
[----:B------:R-:W-:Y:S01]  /*2e20*/  HMMA.16816.F32 R32, R28, R14, R32 ;  /* 0x0000000e1c20723c */ /* 0x000fe20000001820 */
[----:B------:R-:W-:Y:S07]  /*2e30*/  LDSM.16.M88.4 R12, [R220+0x4000] ;  /* 0x00400000dc0c783b */ /* 0x000fee0000000200 */
        /* <DEDUP_REMOVED lines=9> */
[----:B------:R-:W-:Y:S03]  /*2ed0*/  LDSM.16.M88.4 R56, [R220+0x5000] ;  /* 0x00500000dc38783b */ /* 0x000fe60000000200 */
[C---:B-1----:R-:W-:Y:S08]  /*2ee0*/  HMMA.16816.F32 R20, R92.reuse, R24, R20 ;  /* 0x000000185c14723c */ /* 0x042ff00000001814 */
[----:B------:R-:W-:Y:S01]  /*2ef0*/  HMMA.16816.F32 R32, R92, R26, R32 ;  /* 0x0000001a5c20723c */ /* 0x000fe20000001820 */
[----:B------:R-:W-:Y:S07]  /*2f00*/  LDSM.16.M88.4 R24, [R231+0x6000] ;  /* 0x00600000e718783b */ /* 0x000fee0000000200 */
[C---:B--2---:R-:W-:Y:S08]  /*2f10*/  HMMA.16816.F32 R80, R28.reuse, R40, R80 ;  /* 0x000000281c50723c */ /* 0x044ff00000001850 */
[C---:B------:R-:W-:Y:S01]  /*2f20*/  HMMA.16816.F32 R76, R28.reuse, R42, R76 ;  /* 0x0000002a1c4c723c */ /* 0x040fe2000000184c */
[----:B------:R-:W1:Y:S07]  /*2f30*/  LDSM.16.M88.4 R40, [R234+0xc000] ;  /* 0x00c00000ea28783b */ /* 0x000e6e0000000200 */
[C---:B------:R-:W-:Y:S08]  /*2f40*/  HMMA.16816.F32 R48, R28.reuse, R52, R48 ;  /* 0x000000341c30723c */ /* 0x040ff00000001830 */
[C---:B------:R-:W-:Y:S01]  /*2f50*/  HMMA.16816.F32 R44, R28.reuse, R54, R44 ;  /* 0x000000361c2c723c */ /* 0x040fe2000000182c */
[----:B------:R-:W-:Y:S07]  /*2f60*/  LDSM.16.M88.4 R52, [R220+0x5800] ;  /* 0x00580000dc34783b */ /* 0x000fee0000000200 */
[C---:B-----5:R-:W-:Y:S08]  /*2f70*/  HMMA.16816.F32 R72, R28.reuse, R36, R72 ;  /* 0x000000241c48723c */ /* 0x060ff00000001848 */
[----:B------:R-:W-:Y:S01]  /*2f80*/  HMMA.16816.F32 R68, R28, R38, R68 ;  /* 0x000000261c44723c */ /* 0x000fe20000001844 */
[----:B------:R-:W2:Y:S04]  /*2f90*/  LDSM.16.M88.4 R28, [R232+0xc000] ;  /* 0x00c00000e81c783b */ /* 0x000ea80000000200 */
[----:B------:R-:W-:Y:S03]  /*2fa0*/  LDSM.16.M88.4 R36, [R233+0x16800] ;  /* 0x01680000e924783b */ /* 0x000fe60000000200 */
[C---:B---3--:R-:W-:Y:S08]  /*2fb0*/  HMMA.16816.F32 R20, R64.reuse, R12, R20 ;  /* 0x0000000c4014723c */ /* 0x048ff00000001814 */
[----:B------:R-:W-:Y:S01]  /*2fc0*/  HMMA.16816.F32 R32, R64, R14, R32 ;  /* 0x0000000e4020723c */ /* 0x000fe20000001820 */
[----:B------:R-:W-:Y:S07]  /*2fd0*/  LDSM.16.M88.4 R12, [R230+0xc000] ;  /* 0x00c00000e60c783b */ /* 0x000fee0000000200 */
[C---:B------:R-:W-:Y:S08]  /*2fe0*/  HMMA.16816.F32 R80, R92.reuse, R88, R80 ;  /* 0x000000585c50723c */ /* 0x040ff00000001850 */
[C---:B----4-:R-:W-:Y:S08]  /*2ff0*/  HMMA.16816.F32 R48, R92.reuse, R16, R48 ;  /* 0x000000105c30723c */ /* 0x050ff00000001830 */
[----:B------:R-:W-:Y:S01]  /*3000*/  HMMA.16816.F32 R44, R92, R18, R44 ;  /* 0x000000125c2c723c */ /* 0x000fe2000000182c */
[----:B------:R-:W-:Y:S07]  /*3010*/  LDSM.16.M88.4 R16, [R227+0x16000] ;  /* 0x01600000e310783b */ /* 0x000fee0000000200 */
[----:B-1----:R-:W-:Y:S08]  /*3020*/  HMMA.16816.F32 R20, R40, R96, R20 ;  /* 0x000000602814723c */ /* 0x002ff00000001814 */
[C---:B------:R-:W-:Y:S01]  /*3030*/  HMMA.16816.F32 R76, R92.reuse, R90, R76 ;  /* 0x0000005a5c4c723c */ /* 0x040fe2000000184c */
[----:B------:R-:W-:Y:S07]  /*3040*/  LDSM.16.M88.4 R88, [R233+0x17800] ;  /* 0x01780000e958783b */ /* 0x000fee0000000200 */
        /* <DEDUP_REMOVED lines=8> */
[----:B------:R-:W-:Y:S08]  /*30d0*/  HMMA.16816.F32 R44, R64, R62, R44 ;  /* 0x0000003e402c723c */ /* 0x000ff0000000182c */
[----:B--2---:R-:W-:Y:S01]  /*30e0*/  HMMA.16816.F32 R60, R28, R24, R20 ;  /* 0x000000181c3c723c */ /* 0x004fe20000001814 */
[----:B------:R-:W-:Y:S07]  /*30f0*/  LDSM.16.M88.4 R20, [R229+0xc000] ;  /* 0x00c00000e514783b */ /* 0x000fee0000000200 */
[----:B------:R-:W-:Y:S08]  /*3100*/  HMMA.16816.F32 R76, R64, R58, R76 ;  /* 0x0000003a404c723c */ /* 0x000ff0000000184c */
[----:B------:R-:W-:Y:S01]  /*3110*/  HMMA.16816.F32 R32, R28, R26, R32 ;  /* 0x0000001a1c20723c */ /* 0x000fe20000001820 */
[----:B------:R-:W2:Y:S07]  /*3120*/  LDSM.16.M88.4 R24, [R231+0x7000] ;  /* 0x00700000e718783b */ /* 0x000eae0000000200 */
[----:B-1----:R-:W-:Y:S08]  /*3130*/  HMMA.16816.F32 R96, R40, R92, R96 ;  /* 0x0000005c2860723c */ /* 0x002ff00000001860 */
[----:B------:R-:W-:Y:S08]  /*3140*/  HMMA.16816.F32 R60, R12, R16, R60 ;  /* 0x000000100c3c723c */ /* 0x000ff0000000183c */
[----:B------:R-:W-:Y:S08]  /*3150*/  HMMA.16816.F32 R76, R40, R94, R76 ;  /* 0x0000005e284c723c */ /* 0x000ff0000000184c */
[----:B------:R-:W-:Y:S01]  /*3160*/  HMMA.16816.F32 R32, R12, R18, R32 ;  /* 0x000000120c20723c */ /* 0x000fe20000001820 */
[----:B------:R-:W1:Y:S07]  /*3170*/  LDSM.16.M88.4 R16, [R227+0x17000] ;  /* 0x01700000e310783b */ /* 0x000e6e0000000200 */
[----:B------:R-:W-:Y:S08]  /*3180*/  HMMA.16816.F32 R48, R40, R36, R48 ;  /* 0x000000242830723c */ /* 0x000ff00000001830 */
[C---:B--2---:R-:W-:Y:S08]  /*3190*/  HMMA.16816.F32 R96, R28.reuse, R24, R96 ;  /* 0x000000181c60723c */ /* 0x044ff00000001860 */
[----:B------:R-:W-:Y:S01]  /*31a0*/  HMMA.16816.F32 R76, R28, R26, R76 ;  /* 0x0000001a1c4c723c */ /* 0x000fe2000000184c */
[----:B------:R-:W2:Y:S07]  /*31b0*/  LDSM.16.M88.4 R24, [R220+0x7000] ;  /* 0x00700000dc18783b */ /* 0x000eae0000000200 */
[----:B------:R-:W-:Y:S08]  /*31c0*/  HMMA.16816.F32 R72, R64, R52, R72 ;  /* 0x000000344048723c */ /* 0x000ff00000001848 */
[----:B------:R-:W-:Y:S01]  /*31d0*/  HMMA.16816.F32 R44, R40, R38, R44 ;  /* 0x00000026282c723c */ /* 0x000fe2000000182c */
[----:B------:R-:W3:Y:S07]  /*31e0*/  LDSM.16.M88.4 R36, [R227+0x16800] ;  /* 0x01680000e324783b */ /* 0x000eee0000000200 */
[----:B------:R-:W-:Y:S01]  /*31f0*/  HMMA.16816.F32 R68, R64, R54, R68 ;  /* 0x000000364044723c */ /* 0x000fe20000001844 */
[----:B------:R-:W4:Y:S07]  /*3200*/  LDSM.16.M88.4 R52, [R231+0x7800] ;  /* 0x00780000e734783b */ /* 0x000f2e0000000200 */
[----:B-1----:R-:W-:Y:S08]  /*3210*/  HMMA.16816.F32 R96, R12, R16, R96 ;  /* 0x000000100c60723c */ /* 0x002ff00000001860 */
[----:B------:R-:W-:Y:S08]  /*3220*/  HMMA.16816.F32 R48, R28, R84, R48 ;  /* 0x000000541c30723c */ /* 0x000ff00000001830 */
[C---:B------:R-:W-:Y:S08]  /*3230*/  HMMA.16816.F32 R72, R40.reuse, R88, R72 ;  /* 0x000000582848723c */ /* 0x040ff00000001848 */
[----:B------:R-:W-:Y:S01]  /*3240*/  HMMA.16816.F32 R68, R40, R90, R68 ;  /* 0x0000005a2844723c */ /* 0x000fe20000001844 */
[----:B------:R-:W1:Y:S07]  /*3250*/  LDSM.16.M88.4 R40, [R220+0x6800] ;  /* 0x00680000dc28783b */ /* 0x000e6e0000000200 */
[----:B------:R-:W-:Y:S08]  /*3260*/  HMMA.16816.F32 R44, R28, R86, R44 ;  /* 0x000000561c2c723c */ /* 0x000ff0000000182c */
[----:B------:R-:W-:Y:S01]  /*3270*/  HMMA.16816.F32 R76, R12, R18, R76 ;  /* 0x000000120c4c723c */ /* 0x000fe2000000184c */
[----:B------:R-:W5:Y:S07]  /*3280*/  LDSM.16.M88.4 R16, [R227+0x17800] ;  /* 0x01780000e310783b */ /* 0x000f6e0000000200 */
[----:B--2---:R-:W-:Y:S07]  /*3290*/  HMMA.16816.F32 R96, R20, R24, R96 ;  /* 0x000000181460723c */ /* 0x004fee0000001860 */
[----:B------:R-:W-:Y:S01]  /*32a0*/  IMAD.U32 R25, RZ, RZ, UR15 ;  /* 0x0000000fff197e24 */ /* 0x000fe2000f8e00ff */
[----:B---3--:R-:W-:Y:S03]  /*32b0*/  HMMA.16816.F32 R48, R12, R36, R48 ;  /* 0x000000240c30723c */ /* 0x008fe60000001830 */
[----:B------:R-:W-:-:S05]  /*32c0*/  IMAD R3, R25, 0x40, R246 ;  /* 0x0000004019037824 */ /* 0x000fca00078e02f6 */
[C---:B------:R-:W-:Y:S01]  /*32d0*/  IADD3 R25, R3.reuse, 0x1, RZ ;  /* 0x0000000103197810 */ /* 0x040fe20007ffe0ff */
[----:B----4-:R-:W-:Y:S01]  /*32e0*/  HMMA.16816.F32 R72, R28, R52, R72 ;  /* 0x000000341c48723c */ /* 0x010fe20000001848 */
[----:B------:R-:W-:Y:S02]  /*32f0*/  IADD3 R24, R3, 0x8, RZ ;  /* 0x0000000803187810 */ /* 0x000fe40007ffe0ff */
[CC--:B------:R-:W-:Y:S02]  /*3300*/  ISETP.GE.AND P2, PT, R25.reuse, R242.reuse, PT ;  /* 0x000000f21900720c */ /* 0x0c0fe40003f46270 */
[C---:B------:R-:W-:Y:S02]  /*3310*/  ISETP.GE.AND P5, PT, R24.reuse, R242, PT ;  /* 0x000000f21800720c */ /* 0x040fe40003fa6270 */
[-C--:B------:R-:W-:Y:S01]  /*3320*/  ISETP.GE.AND P4, PT, R25, R240.reuse, PT ;  /* 0x000000f01900720c */ /* 0x080fe20003f86270 */
[----:B------:R-:W-:Y:S01]  /*3330*/  HMMA.16816.F32 R44, R12, R38, R44 ;  /* 0x000000260c2c723c */ /* 0x000fe2000000182c */
[-C--:B------:R-:W-:Y:S01]  /*3340*/  ISETP.GE.AND P0, PT, R24, R240.reuse, PT ;  /* 0x000000f01800720c */ /* 0x080fe20003f06270 */
[----:B------:R-:W-:Y:S01]  /*3350*/  FMUL.FTZ R97, R97, c[0x0][0x2ec] ;  /* 0x0000bb0061617a20 */ /* 0x000fe20000410000 */
[C---:B------:R-:W-:Y:S01]  /*3360*/  ISETP.LT.OR P2, PT, R25.reuse, R243, P2 ;  /* 0x000000f31900720c */ /* 0x040fe20001741670 */
[----:B------:R-:W-:Y:S01]  /*3370*/  FMUL.FTZ R96, R96, c[0x0][0x2ec] ;  /* 0x0000bb0060607a20 */ /* 0x000fe20000410000 */
[----:B------:R-:W-:Y:S01]  /*3380*/  ISETP.LT.OR P4, PT, R25, R241, P4 ;  /* 0x000000f11900720c */ /* 0x000fe20002781670 */
[----:B------:R-:W-:Y:S01]  /*3390*/  MUFU.TANH R188, R97 ;  /* 0x0000006100bc7308 */ /* 0x000fe20000002400 */
[C---:B------:R-:W-:Y:S01]  /*33a0*/  ISETP.LT.OR P5, PT, R24.reuse, R243, P5 ;  /* 0x000000f31800720c */ /* 0x040fe20002fa1670 */
[C---:B------:R-:W-:Y:S01]  /*33b0*/  HMMA.16816.F32 R60, R20.reuse, R80, R60 ;  /* 0x00000050143c723c */ /* 0x040fe2000000183c */
[-C--:B------:R-:W-:Y:S01]  /*33c0*/  ISETP.LT.OR P0, PT, R24, R241.reuse, P0 ;  /* 0x000000f11800720c */ /* 0x080fe20000701670 */
[----:B------:R-:W-:Y:S01]  /*33d0*/  FMUL.FTZ R98, R98, c[0x0][0x2ec] ;  /* 0x0000bb0062627a20 */ /* 0x000fe20000410000 */
[----:B------:R-:W-:Y:S01]  /*33e0*/  ISETP.GE.AND P3, PT, R3, R240, PT ;  /* 0x000000f00300720c */ /* 0x000fe20003f66270 */
[----:B------:R-:W-:Y:S01]  /*33f0*/  FMUL.FTZ R99, R99, c[0x0][0x2ec] ;  /* 0x0000bb0063637a20 */ /* 0x000fe20000410000 */
[C---:B------:R-:W-:Y:S01]  /*3400*/  ISETP.GE.AND P1, PT, R3.reuse, R242, PT ;  /* 0x000000f20300720c */ /* 0x040fe20003f26270 */
[----:B------:R-:W-:Y:S01]  /*3410*/  MUFU.TANH R182, R96 ;  /* 0x0000006000b67308 */ /* 0x000fe20000002400 */
[C---:B------:R-:W-:Y:S01]  /*3420*/  ISETP.LT.OR P3, PT, R3.reuse, R241, P3 ;  /* 0x000000f10300720c */ /* 0x040fe20001f61670 */
[----:B------:R-:W-:Y:S01]  /*3430*/  HMMA.16816.F32 R76, R20, R26, R76 ;  /* 0x0000001a144c723c */ /* 0x000fe2000000184c */
[----:B------:R-:W2:Y:S01]  /*3440*/  LDSM.16.M88.4 R24, [R220+0x7800] ;  /* 0x00780000dc18783b */ /* 0x000ea20000000200 */
[----:B------:R-:W-:Y:S01]  /*3450*/  ISETP.LT.OR P1, PT, R3, R243, P1 ;  /* 0x000000f30300720c */ /* 0x000fe20000f21670 */
[----:B------:R-:W-:-:S04]  /*3460*/  DEPBAR.LE SB0, 0x0 ;  /* 0x000080000000791a */ /* 0x000fc80000000000 */
[----:B------:R-:W-:Y:S01]  /*3470*/  MUFU.TANH R197, R98 ;  /* 0x0000006200c57308 */ /* 0x000fe20000002400 */
[----:B------:R-:W-:Y:S07]  /*3480*/  HMMA.16816.F32 R68, R28, R54, R68 ;  /* 0x000000361c44723c */ /* 0x000fee0000001844 */
[----:B------:R-:W-:Y:S01]  /*3490*/  MUFU.TANH R187, R99 ;  /* 0x0000006300bb7308 */ /* 0x000fe20000002400 */
[----:B------:R-:W-:Y:S01]  /*34a0*/  HMMA.16816.F32 R32, R20, R82, R32 ;  /* 0x000000521420723c */ /* 0x000fe20000001820 */
[----:B------:R-:W-:-:S02]  /*34b0*/  FMUL.FTZ R39, R62, c[0x0][0x2ec] ;  /* 0x0000bb003e277a20 */ /* 0x000fc40000410000 */
[----:B------:R-:W-:Y:S02]  /*34c0*/  FMUL.FTZ R36, R60, c[0x0][0x2ec] ;  /* 0x0000bb003c247a20 */ /* 0x000fe40000410000 */
[----:B------:R-:W-:Y:S02]  /*34d0*/  FMUL.FTZ R37, R63, c[0x0][0x2ec] ;  /* 0x0000bb003f257a20 */ /* 0x000fe40000410000 */
[----:B------:R-:W3:Y:S01]  /*34e0*/  MUFU.TANH R39, R39 ;  /* 0x0000002700277308 */ /* 0x000ee20000002400 */
[----:B-1----:R-:W-:Y:S01]  /*34f0*/  HMMA.16816.F32 R48, R20, R40, R48 ;  /* 0x000000281430723c */ /* 0x002fe20000001830 */
[----:B------:R-:W-:Y:S02]  /*3500*/  FMUL.FTZ R38, R61, c[0x0][0x2ec] ;  /* 0x0000bb003d267a20 */ /* 0x000fe40000410000 */
[----:B------:R-:W-:Y:S02]  /*3510*/  FMUL.FTZ R76, R76, c[0x0][0x2ec] ;  /* 0x0000bb004c4c7a20 */ /* 0x000fe40000410000 */
[----:B------:R-:W-:-:S02]  /*3520*/  FMUL.FTZ R77, R77, c[0x0][0x2ec] ;  /* 0x0000bb004d4d7a20 */ /* 0x000fc40000410000 */
[----:B------:R-:W1:Y:S01]  /*3530*/  MUFU.TANH R36, R36 ;  /* 0x0000002400247308 */ /* 0x000e620000002400 */
[----:B-----5:R-:W-:Y:S01]  /*3540*/  HMMA.16816.F32 R72, R12, R16, R72 ;  /* 0x000000100c48723c */ /* 0x020fe20000001848 */
[----:B------:R-:W-:Y:S02]  /*3550*/  FMUL.FTZ R78, R78, c[0x0][0x2ec] ;  /* 0x0000bb004e4e7a20 */ /* 0x000fe40000410000 */
[----:B------:R-:W-:-:S04]  /*3560*/  FMUL.FTZ R79, R79, c[0x0][0x2ec] ;  /* 0x0000bb004f4f7a20 */ /* 0x000fc80000410000 */
[----:B------:R-:W4:Y:S01]  /*3570*/  MUFU.TANH R37, R37 ;  /* 0x0000002500257308 */ /* 0x000f220000002400 */
[----:B------:R-:W-:Y:S01]  /*3580*/  HMMA.16816.F32 R44, R20, R42, R44 ;  /* 0x0000002a142c723c */ /* 0x000fe2000000182c */
[----:B------:R-:W-:Y:S01]  /*3590*/  FMUL.FTZ R29, R34, c[0x0][0x2ec] ;  /* 0x0000bb00221d7a20 */ /* 0x000fe20000410000 */
[----:B---3--:R-:W-:Y:S01]  /*35a0*/  FSEL R31, R39, -INF , !P3 ;  /* 0xff800000271f7808 */ /* 0x008fe20005800000 */
[----:B------:R-:W-:Y:S01]  /*35b0*/  FMUL.FTZ R33, R33, c[0x0][0x2ec] ;  /* 0x0000bb0021217a20 */ /* 0x000fe20000410000 */
[C---:B------:R-:W-:Y:S01]  /*35c0*/  IADD3 R17, R3.reuse, 0x9, RZ ;  /* 0x0000000903117810 */ /* 0x040fe20007ffe0ff */
[----:B------:R-:W-:Y:S01]  /*35d0*/  FMUL.FTZ R32, R32, c[0x0][0x2ec] ;  /* 0x0000bb0020207a20 */ /* 0x000fe20000410000 */
[C---:B------:R-:W-:Y:S01]  /*35e0*/  IADD3 R16, R3.reuse, 0x10, RZ ;  /* 0x0000001003107810 */ /* 0x040fe20007ffe0ff */
[----:B------:R-:W3:Y:S01]  /*35f0*/  MUFU.TANH R38, R38 ;  /* 0x0000002600267308 */ /* 0x000ee20000002400 */
[----:B------:R-:W-:Y:S01]  /*3600*/  HMMA.16816.F32 R68, R12, R18, R68 ;  /* 0x000000120c44723c */ /* 0x000fe20000001844 */
[----:B------:R-:W-:Y:S01]  /*3610*/  FMUL.FTZ R30, R48, c[0x0][0x2ec] ;  /* 0x0000bb00301e7a20 */ /* 0x000fe20000410000 */
[----:B------:R-:W-:Y:S01]  /*3620*/  IADD3 R39, R3, 0x11, RZ ;  /* 0x0000001103277810 */ /* 0x000fe20007ffe0ff */
[----:B------:R-:W-:Y:S01]  /*3630*/  FMUL.FTZ R6, R49, c[0x0][0x2ec] ;  /* 0x0000bb0031067a20 */ /* 0x000fe20000410000 */
[----:B-1----:R-:W-:Y:S01]  /*3640*/  FSEL R36, R36, -INF , !P1 ;  /* 0xff80000024247808 */ /* 0x002fe20004800000 */
[----:B------:R-:W-:Y:S01]  /*3650*/  FMUL.FTZ R11, R35, c[0x0][0x2ec] ;  /* 0x0000bb00230b7a20 */ /* 0x000fe20000410000 */
[-C--:B------:R-:W-:Y:S01]  /*3660*/  ISETP.GE.AND P6, PT, R17, R242.reuse, PT ;  /* 0x000000f21100720c */ /* 0x080fe20003fc6270 */
[----:B------:R1:W-:Y:S01]  /*3670*/  MUFU.TANH R28, R33 ;  /* 0x00000021001c7308 */ /* 0x0003e20000002400 */
[----:B--2---:R-:W-:Y:S01]  /*3680*/  HMMA.16816.F32 R72, R20, R24, R72 ;  /* 0x000000181448723c */ /* 0x004fe20000001848 */
[----:B------:R-:W-:Y:S01]  /*3690*/  FMUL.FTZ R34, R50, c[0x0][0x2ec] ;  /* 0x0000bb0032227a20 */ /* 0x000fe20000410000 */
[----:B----4-:R-:W-:Y:S01]  /*36a0*/  FSEL R37, R37, -INF , !P4 ;  /* 0xff80000025257808 */ /* 0x010fe20006000000 */
[----:B------:R-:W-:Y:S01]  /*36b0*/  FMUL.FTZ R10, R51, c[0x0][0x2ec] ;  /* 0x0000bb00330a7a20 */ /* 0x000fe20000410000 */
[----:B------:R-:W-:-:S02]  /*36c0*/  ISETP.GE.AND P1, PT, R16, R242, PT ;  /* 0x000000f21000720c */ /* 0x000fc40003f26270 */
[----:B------:R-:W-:Y:S01]  /*36d0*/  ISETP.GE.AND P3, PT, R17, R240, PT ;  /* 0x000000f01100720c */ /* 0x000fe20003f66270 */
[----:B------:R-:W2:Y:S01]  /*36e0*/  MUFU.TANH R29, R29 ;  /* 0x0000001d001d7308 */ /* 0x000ea20000002400 */
[----:B------:R-:W-:Y:S01]  /*36f0*/  FMUL.FTZ R40, R46, c[0x0][0x2ec] ;  /* 0x0000bb002e287a20 */ /* 0x000fe20000410000 */
[----:B------:R-:W-:Y:S01]  /*3700*/  ISETP.GE.AND P4, PT, R39, R242, PT ;  /* 0x000000f22700720c */ /* 0x000fe20003f86270 */
[----:B------:R-:W-:Y:S01]  /*3710*/  FMUL.FTZ R4, R44, c[0x0][0x2ec] ;  /* 0x0000bb002c047a20 */ /* 0x000fe20000410000 */
[----:B---3--:R-:W-:Y:S01]  /*3720*/  FSEL R38, R38, -INF , !P2 ;  /* 0xff80000026267808 */ /* 0x008fe20005000000 */
[----:B------:R-:W-:Y:S01]  /*3730*/  FMUL.FTZ R35, R45, c[0x0][0x2ec] ;  /* 0x0000bb002d237a20 */ /* 0x000fe20000410000 */
[C---:B------:R-:W-:Y:S02]  /*3740*/  ISETP.GE.AND P2, PT, R16.reuse, R240, PT ;  /* 0x000000f01000720c */ /* 0x040fe40003f46270 */
[----:B------:R-:W3:Y:S01]  /*3750*/  MUFU.TANH R30, R30 ;  /* 0x0000001e001e7308 */ /* 0x000ee20000002400 */
[C---:B------:R-:W-:Y:S01]  /*3760*/  ISETP.LT.OR P6, PT, R17.reuse, R243, P6 ;  /* 0x000000f31100720c */ /* 0x040fe200037c1670 */
[----:B------:R-:W-:Y:S01]  /*3770*/  HMMA.16816.F32 R68, R20, R26, R68 ;  /* 0x0000001a1444723c */ /* 0x000fe20000001844 */
[----:B------:R-:W-:Y:S01]  /*3780*/  ISETP.LT.OR P3, PT, R17, R241, P3 ;  /* 0x000000f11100720c */ /* 0x000fe20001f61670 */
[----:B-1----:R-:W-:Y:S01]  /*3790*/  FMUL.FTZ R33, R47, c[0x0][0x2ec] ;  /* 0x0000bb002f217a20 */ /* 0x002fe20000410000 */
[----:B------:R-:W-:-:S02]  /*37a0*/  ISETP.LT.OR P1, PT, R16, R243, P1 ;  /* 0x000000f31000720c */ /* 0x000fc40000f21670 */
[----:B------:R-:W-:Y:S01]  /*37b0*/  ISETP.LT.OR P4, PT, R39, R243, P4 ;  /* 0x000000f32700720c */ /* 0x000fe20002781670 */
[----:B------:R-:W1:Y:S01]  /*37c0*/  MUFU.TANH R6, R6 ;  /* 0x0000000600067308 */ /* 0x000e620000002400 */
[C---:B------:R-:W-:Y:S01]  /*37d0*/  IADD3 R17, R3.reuse, 0x18, RZ ;  /* 0x0000001803117810 */ /* 0x040fe20007ffe0ff */
[----:B------:R-:W-:Y:S01]  /*37e0*/  FMUL.FTZ R74, R74, c[0x0][0x2ec] ;  /* 0x0000bb004a4a7a20 */ /* 0x000fe20000410000 */
[----:B------:R-:W-:Y:S01]  /*37f0*/  IADD3 R14, R3, 0x20, RZ ;  /* 0x00000020030e7810 */ /* 0x000fe20007ffe0ff */
[----:B------:R-:W-:Y:S01]  /*3800*/  FMUL.FTZ R72, R72, c[0x0][0x2ec] ;  /* 0x0000bb0048487a20 */ /* 0x000fe20000410000 */
[----:B------:R-:W-:Y:S01]  /*3810*/  ISETP.LT.OR P2, PT, R16, R241, P2 ;  /* 0x000000f11000720c */ /* 0x000fe20001741670 */
[----:B------:R-:W-:Y:S01]  /*3820*/  FMUL.FTZ R73, R73, c[0x0][0x2ec] ;  /* 0x0000bb0049497a20 */ /* 0x000fe20000410000 */
[----:B--2---:R-:W-:Y:S01]  /*3830*/  FSEL R29, R29, -INF , !P0 ;  /* 0xff8000001d1d7808 */ /* 0x004fe20004000000 */
[----:B------:R-:W2:Y:S01]  /*3840*/  MUFU.TANH R32, R32 ;  /* 0x0000002000207308 */ /* 0x000ea20000002400 */
[----:B------:R-:W-:Y:S01]  /*3850*/  FSEL R16, R28, -INF , !P6 ;  /* 0xff8000001c107808 */ /* 0x000fe20007000000 */
[----:B------:R-:W-:Y:S01]  /*3860*/  FMUL.FTZ R75, R75, c[0x0][0x2ec] ;  /* 0x0000bb004b4b7a20 */ /* 0x000fe20000410000 */
[----:B---3--:R-:W-:-:S02]  /*3870*/  FSEL R12, R30, -INF , !P1 ;  /* 0xff8000001e0c7808 */ /* 0x008fc40004800000 */
[-C--:B------:R-:W-:Y:S02]  /*3880*/  ISETP.GE.AND P0, PT, R39, R240.reuse, PT ;  /* 0x000000f02700720c */ /* 0x080fe40003f06270 */
[----:B------:R-:W-:Y:S01]  /*3890*/  ISETP.GE.AND P6, PT, R17, R240, PT ;  /* 0x000000f01100720c */ /* 0x000fe20003fc6270 */
[----:B------:R-:W3:Y:S01]  /*38a0*/  MUFU.TANH R11, R11 ;  /* 0x0000000b000b7308 */ /* 0x000ee20000002400 */
[----:B-1----:R-:W-:Y:S01]  /*38b0*/  FSEL R6, R6, -INF , !P4 ;  /* 0xff80000006067808 */ /* 0x002fe20006000000 */
[----:B------:R-:W-:Y:S01]  /*38c0*/  FMUL.FTZ R68, R68, c[0x0][0x2ec] ;  /* 0x0000bb0044447a20 */ /* 0x000fe20000410000 */
[C---:B------:R-:W-:Y:S01]  /*38d0*/  ISETP.GE.AND P1, PT, R14.reuse, R242, PT ;  /* 0x000000f20e00720c */ /* 0x040fe20003f26270 */
[----:B------:R-:W-:Y:S01]  /*38e0*/  FMUL.FTZ R69, R69, c[0x0][0x2ec] ;  /* 0x0000bb0045457a20 */ /* 0x000fe20000410000 */
[----:B------:R-:W-:Y:S01]  /*38f0*/  ISETP.GE.AND P4, PT, R14, R240, PT ;  /* 0x000000f00e00720c */ /* 0x000fe20003f86270 */
[----:B------:R-:W-:Y:S01]  /*3900*/  FMUL.FTZ R70, R70, c[0x0][0x2ec] ;  /* 0x0000bb0046467a20 */ /* 0x000fe20000410000 */
[----:B------:R-:W-:Y:S01]  /*3910*/  ISETP.LT.OR P0, PT, R39, R241, P0 ;  /* 0x000000f12700720c */ /* 0x000fe20000701670 */
[----:B------:R-:W1:Y:S01]  /*3920*/  MUFU.TANH R34, R34 ;  /* 0x0000002200227308 */ /* 0x000e620000002400 */
[----:B--2---:R-:W-:Y:S01]  /*3930*/  FSEL R32, R32, -INF , !P5 ;  /* 0xff80000020207808 */ /* 0x004fe20006800000 */
[----:B------:R-:W-:Y:S01]  /*3940*/  FMUL.FTZ R71, R71, c[0x0][0x2ec] ;  /* 0x0000bb0047477a20 */ /* 0x000fe20000410000 */
[----:B------:R-:W-:-:S02]  /*3950*/  ISETP.GE.AND P5, PT, R17, R242, PT ;  /* 0x000000f21100720c */ /* 0x000fc40003fa6270 */
[----:B------:R-:W-:Y:S02]  /*3960*/  ISETP.LT.OR P6, PT, R17, R241, P6 ;  /* 0x000000f11100720c */ /* 0x000fe400037c1670 */
[C---:B------:R-:W-:Y:S01]  /*3970*/  ISETP.LT.OR P1, PT, R14.reuse, R243, P1 ;  /* 0x000000f30e00720c */ /* 0x040fe20000f21670 */
[----:B------:R-:W2:Y:S01]  /*3980*/  MUFU.TANH R10, R10 ;  /* 0x0000000a000a7308 */ /* 0x000ea20000002400 */
[----:B------:R-:W-:Y:S02]  /*3990*/  ISETP.LT.OR P4, PT, R14, R241, P4 ;  /* 0x000000f10e00720c */ /* 0x000fe40002781670 */
[C---:B------:R-:W-:Y:S02]  /*39a0*/  IADD3 R13, R3.reuse, 0x19, RZ ;  /* 0x00000019030d7810 */ /* 0x040fe40007ffe0ff */
[----:B------:R-:W-:Y:S02]  /*39b0*/  IADD3 R14, R3, 0x21, RZ ;  /* 0x00000021030e7810 */ /* 0x000fe40007ffe0ff */
[----:B------:R-:W-:Y:S01]  /*39c0*/  ISETP.LT.OR P5, PT, R17, R243, P5 ;  /* 0x000000f31100720c */ /* 0x000fe20002fa1670 */
[----:B------:R-:W4:Y:S01]  /*39d0*/  MUFU.TANH R40, R40 ;  /* 0x0000002800287308 */ /* 0x000f220000002400 */
[----:B---3--:R-:W-:-:S02]  /*39e0*/  FSEL R19, R11, -INF , !P3 ;  /* 0xff8000000b137808 */ /* 0x008fc40005800000 */
[----:B-1----:R-:W-:Y:S02]  /*39f0*/  FSEL R17, R34, -INF , !P2 ;  /* 0xff80000022117808 */ /* 0x002fe40005000000 */
[C---:B------:R-:W-:Y:S02]  /*3a00*/  ISETP.GE.AND P3, PT, R13.reuse, R242, PT ;  /* 0x000000f20d00720c */ /* 0x040fe40003f66270 */
[C---:B------:R-:W-:Y:S01]  /*3a10*/  ISETP.GE.AND P2, PT, R13.reuse, R240, PT ;  /* 0x000000f00d00720c */ /* 0x040fe20003f46270 */
[----:B------:R-:W1:Y:S01]  /*3a20*/  MUFU.TANH R4, R4 ;  /* 0x0000000400047308 */ /* 0x000e620000002400 */
[----:B--2---:R-:W-:Y:S02]  /*3a30*/  FSEL R15, R10, -INF , !P0 ;  /* 0xff8000000a0f7808 */ /* 0x004fe40004000000 */
[----:B------:R-:W-:Y:S02]  /*3a40*/  ISETP.GE.AND P0, PT, R14, R242, PT ;  /* 0x000000f20e00720c */ /* 0x000fe40003f06270 */
[----:B------:R-:W-:-:S02]  /*3a50*/  ISETP.LT.OR P3, PT, R13, R243, P3 ;  /* 0x000000f30d00720c */ /* 0x000fc40001f61670 */
[----:B------:R-:W-:Y:S01]  /*3a60*/  ISETP.LT.OR P2, PT, R13, R241, P2 ;  /* 0x000000f10d00720c */ /* 0x000fe20001741670 */
[----:B------:R-:W2:Y:S01]  /*3a70*/  MUFU.TANH R35, R35 ;  /* 0x0000002300237308 */ /* 0x000ea20000002400 */
[----:B----4-:R-:W-:Y:S02]  /*3a80*/  FSEL R11, R40, -INF , !P6 ;  /* 0xff800000280b7808 */ /* 0x010fe40007000000 */
[C---:B------:R-:W-:Y:S02]  /*3a90*/  ISETP.GE.AND P6, PT, R14.reuse, R240, PT ;  /* 0x000000f00e00720c */ /* 0x040fe40003fc6270 */
[C---:B------:R-:W-:Y:S02]  /*3aa0*/  ISETP.LT.OR P0, PT, R14.reuse, R243, P0 ;  /* 0x000000f30e00720c */ /* 0x040fe40000701670 */
[----:B------:R-:W-:Y:S01]  /*3ab0*/  ISETP.LT.OR P6, PT, R14, R241, P6 ;  /* 0x000000f10e00720c */ /* 0x000fe200037c1670 */
[----:B------:R-:W3:Y:S01]  /*3ac0*/  MUFU.TANH R33, R33 ;  /* 0x0000002100217308 */ /* 0x000ee20000002400 */
[----:B------:R-:W-:-:S02]  /*3ad0*/  IADD3 R13, R3, 0x28, RZ ;  /* 0x00000028030d7810 */ /* 0x000fc40007ffe0ff */
[----:B------:R-:W-:Y:S02]  /*3ae0*/  IADD3 R14, R3, 0x30, RZ ;  /* 0x00000030030e7810 */ /* 0x000fe40007ffe0ff */
[----:B-1----:R-:W-:Y:S02]  /*3af0*/  FSEL R4, R4, -INF , !P5 ;  /* 0xff80000004047808 */ /* 0x002fe40006800000 */
[----:B------:R-:W-:Y:S01]  /*3b00*/  FSEL R188, R188, -INF , !P0 ;  /* 0xff800000bcbc7808 */ /* 0x000fe20004000000 */
[----:B------:R-:W1:Y:S01]  /*3b10*/  MUFU.TANH R191, R74 ;  /* 0x0000004a00bf7308 */ /* 0x000e620000002400 */
[----:B--2---:R-:W-:Y:S02]  /*3b20*/  FSEL R10, R35, -INF , !P3 ;  /* 0xff800000230a7808 */ /* 0x004fe40005800000 */
[C---:B------:R-:W-:Y:S02]  /*3b30*/  ISETP.GE.AND P5, PT, R13.reuse, R242, PT ;  /* 0x000000f20d00720c */ /* 0x040fe40003fa6270 */
[----:B------:R-:W-:-:S02]  /*3b40*/  ISETP.GE.AND P3, PT, R13, R240, PT ;  /* 0x000000f00d00720c */ /* 0x000fc40003f66270 */
[C---:B------:R-:W-:Y:S01]  /*3b50*/  ISETP.GE.AND P0, PT, R14.reuse, R240, PT ;  /* 0x000000f00e00720c */ /* 0x040fe20003f06270 */
[----:B------:R-:W2:Y:S01]  /*3b60*/  MUFU.TANH R184, R76 ;  /* 0x0000004c00b87308 */ /* 0x000ea20000002400 */
[----:B------:R-:W-:Y:S02]  /*3b70*/  IADD3 R18, R3, 0x29, RZ ;  /* 0x0000002903127810 */ /* 0x000fe40007ffe0ff */
[C---:B------:R-:W-:Y:S02]  /*3b80*/  ISETP.LT.OR P5, PT, R13.reuse, R243, P5 ;  /* 0x000000f30d00720c */ /* 0x040fe40002fa1670 */
[-C--:B------:R-:W-:Y:S02]  /*3b90*/  ISETP.LT.OR P3, PT, R13, R241.reuse, P3 ;  /* 0x000000f10d00720c */ /* 0x080fe40001f61670 */
[----:B------:R-:W-:Y:S01]  /*3ba0*/  ISETP.LT.OR P0, PT, R14, R241, P0 ;  /* 0x000000f10e00720c */ /* 0x000fe20000701670 */
[----:B------:R-:W-:Y:S01]  /*3bb0*/  MUFU.TANH R186, R77 ;  /* 0x0000004d00ba7308 */ /* 0x000fe20000002400 */
[----:B---3--:R-:W-:-:S02]  /*3bc0*/  FSEL R13, R33, -INF , !P2 ;  /* 0xff800000210d7808 */ /* 0x008fc40005000000 */
[----:B------:R-:W-:Y:S02]  /*3bd0*/  FSEL R182, R182, -INF , !P1 ;  /* 0xff800000b6b67808 */ /* 0x000fe40004800000 */
[----:B------:R-:W-:Y:S02]  /*3be0*/  FSEL R197, R197, -INF , !P4 ;  /* 0xff800000c5c57808 */ /* 0x000fe40006000000 */
[-C--:B------:R-:W-:Y:S01]  /*3bf0*/  ISETP.GE.AND P2, PT, R18, R242.reuse, PT ;  /* 0x000000f21200720c */ /* 0x080fe20003f46270 */
[----:B------:R-:W3:Y:S01]  /*3c00*/  MUFU.TANH R195, R78 ;  /* 0x0000004e00c37308 */ /* 0x000ee20000002400 */
[----:B------:R-:W-:Y:S02]  /*3c10*/  ISETP.GE.AND P1, PT, R14, R242, PT ;  /* 0x000000f20e00720c */ /* 0x000fe40003f26270 */
[----:B------:R-:W-:Y:S02]  /*3c20*/  ISETP.GE.AND P4, PT, R18, R240, PT ;  /* 0x000000f01200720c */ /* 0x000fe40003f86270 */
[----:B-1----:R-:W-:-:S02]  /*3c30*/  FSEL R191, R191, -INF , !P0 ;  /* 0xff800000bfbf7808 */ /* 0x002fc40004000000 */
[----:B------:R-:W-:Y:S01]  /*3c40*/  PLOP3.LUT P0, PT, PT, PT, UP0, 0x80, 0x0 ;  /* 0x000000000000781c */ /* 0x000fe20003f0f008 */
[----:B------:R-:W1:Y:S01]  /*3c50*/  MUFU.TANH R189, R79 ;  /* 0x0000004f00bd7308 */ /* 0x000e620000002400 */
[C---:B------:R-:W-:Y:S02]  /*3c60*/  ISETP.LT.OR P2, PT, R18.reuse, R243, P2 ;  /* 0x000000f31200720c */ /* 0x040fe40001741670 */
[----:B------:R-:W-:Y:S02]  /*3c70*/  ISETP.LT.OR P4, PT, R18, R241, P4 ;  /* 0x000000f11200720c */ /* 0x000fe40002781670 */
[----:B------:R-:W-:Y:S02]  /*3c80*/  ISETP.LT.OR P1, PT, R14, R243, P1 ;  /* 0x000000f30e00720c */ /* 0x000fe40000f21670 */
[C---:B------:R-:W-:Y:S01]  /*3c90*/  IADD3 R14, R3.reuse, 0x31, RZ ;  /* 0x00000031030e7810 */ /* 0x040fe20007ffe0ff */
[----:B------:R-:W4:Y:S01]  /*3ca0*/  MUFU.TANH R196, R72 ;  /* 0x0000004800c47308 */ /* 0x000f220000002400 */
[----:B------:R-:W-:-:S02]  /*3cb0*/  IADD3 R18, R3, 0x38, RZ ;  /* 0x0000003803127810 */ /* 0x000fc40007ffe0ff */
[----:B------:R-:W-:Y:S02]  /*3cc0*/  IADD3 R3, R3, 0x39, RZ ;  /* 0x0000003903037810 */ /* 0x000fe40007ffe0ff */
[----:B------:R-:W-:Y:S02]  /*3cd0*/  FSEL R187, R187, -INF , !P6 ;  /* 0xff800000bbbb7808 */ /* 0x000fe40007000000 */
[----:B--2---:R-:W-:Y:S01]  /*3ce0*/  FSEL R184, R184, -INF , !P5 ;  /* 0xff800000b8b87808 */ /* 0x004fe20006800000 */
[----:B------:R-:W2:Y:S01]  /*3cf0*/  MUFU.TANH R194, R73 ;  /* 0x0000004900c27308 */ /* 0x000ea20000002400 */
[----:B---3--:R-:W-:Y:S02]  /*3d00*/  FSEL R195, R195, -INF , !P3 ;  /* 0xff800000c3c37808 */ /* 0x008fe40005800000 */
[----:B------:R-:W-:Y:S02]  /*3d10*/  FSEL R186, R186, -INF , !P2 ;  /* 0xff800000baba7808 */ /* 0x000fe40005000000 */
[----:B-1----:R-:W-:-:S02]  /*3d20*/  FSEL R189, R189, -INF , !P4 ;  /* 0xff800000bdbd7808 */ /* 0x002fc40006000000 */
[-C--:B------:R-:W-:Y:S01]  /*3d30*/  ISETP.GE.AND P6, PT, R14, R242.reuse, PT ;  /* 0x000000f20e00720c */ /* 0x080fe20003fc6270 */
[----:B------:R-:W1:Y:S01]  /*3d40*/  MUFU.TANH R171, R75 ;  /* 0x0000004b00ab7308 */ /* 0x000e620000002400 */
[----:B----4-:R-:W-:Y:S02]  /*3d50*/  FSEL R196, R196, -INF , !P1 ;  /* 0xff800000c4c47808 */ /* 0x010fe40004800000 */
[----:B------:R-:W-:Y:S02]  /*3d60*/  ISETP.GE.AND P5, PT, R18, R242, PT ;  /* 0x000000f21200720c */ /* 0x000fe40003fa6270 */
[-C--:B------:R-:W-:Y:S02]  /*3d70*/  ISETP.GE.AND P3, PT, R14, R240.reuse, PT ;  /* 0x000000f00e00720c */ /* 0x080fe40003f66270 */
[----:B------:R-:W-:Y:S01]  /*3d80*/  ISETP.GE.AND P2, PT, R18, R240, PT ;  /* 0x000000f01200720c */ /* 0x000fe20003f46270 */
[----:B------:R-:W3:Y:S01]  /*3d90*/  MUFU.TANH R192, R68 ;  /* 0x0000004400c07308 */ /* 0x000ee20000002400 */
[----:B------:R-:W-:-:S02]  /*3da0*/  ISETP.GE.AND P4, PT, R3, R242, PT ;  /* 0x000000f20300720c */ /* 0x000fc40003f86270 */
[C---:B------:R-:W-:Y:S02]  /*3db0*/  ISETP.GE.AND P1, PT, R3.reuse, R240, PT ;  /* 0x000000f00300720c */ /* 0x040fe40003f26270 */
[C---:B------:R-:W-:Y:S02]  /*3dc0*/  ISETP.LT.OR P6, PT, R14.reuse, R243, P6 ;  /* 0x000000f30e00720c */ /* 0x040fe400037c1670 */
[----:B------:R-:W-:Y:S01]  /*3dd0*/  ISETP.LT.OR P3, PT, R14, R241, P3 ;  /* 0x000000f10e00720c */ /* 0x000fe20001f61670 */
[----:B------:R-:W4:Y:S01]  /*3de0*/  MUFU.TANH R190, R69 ;  /* 0x0000004500be7308 */ /* 0x000f220000002400 */
[C---:B------:R-:W-:Y:S02]  /*3df0*/  ISETP.LT.OR P5, PT, R18.reuse, R243, P5 ;  /* 0x000000f31200720c */ /* 0x040fe40002fa1670 */
[----:B------:R-:W-:Y:S01]  /*3e00*/  ISETP.LT.OR P2, PT, R18, R241, P2 ;  /* 0x000000f11200720c */ /* 0x000fe20001741670 */
[----:B------:R-:W-:Y:S01]  /*3e10*/  BAR.SYNC.DEFER_BLOCKING 0x0 ;  /* 0x0000000000007b1d */ /* 0x000fe20000010000 */
[----:B------:R-:W-:-:S02]  /*3e20*/  ISETP.LT.OR P4, PT, R3, R243, P4 ;  /* 0x000000f30300720c */ /* 0x000fc40002781670 */
[----:B------:R-:W-:Y:S02]  /*3e30*/  ISETP.LT.OR P1, PT, R3, R241, P1 ;  /* 0x000000f10300720c */ /* 0x000fe40000f21670 */
[----:B--2---:R-:W-:Y:S01]  /*3e40*/  FSEL R194, R194, -INF , !P6 ;  /* 0xff800000c2c27808 */ /* 0x004fe20007000000 */
[----:B------:R-:W2:Y:S01]  /*3e50*/  MUFU.TANH R169, R70 ;  /* 0x0000004600a97308 */ /* 0x000ea20000002400 */
[----:B-1----:R-:W-:Y:S02]  /*3e60*/  FSEL R171, R171, -INF , !P3 ;  /* 0xff800000abab7808 */ /* 0x002fe40005800000 */
[----:B---3--:R-:W-:Y:S02]  /*3e70*/  FSEL R192, R192, -INF , !P5 ;  /* 0xff800000c0c07808 */ /* 0x008fe40006800000 */
[----:B----4-:R-:W-:-:S03]  /*3e80*/  FSEL R190, R190, -INF , !P4 ;  /* 0xff800000bebe7808 */ /* 0x010fc60006000000 */
[----:B------:R-:W1:Y:S01]  /*3e90*/  MUFU.TANH R168, R71 ;  /* 0x0000004700a87308 */ /* 0x000e620000002400 */
[----:B--2---:R-:W-:Y:S02]  /*3ea0*/  FSEL R169, R169, -INF , !P2 ;  /* 0xff800000a9a97808 */ /* 0x004fe40005000000 */
[----:B-1----:R-:W-:Y:S01]  /*3eb0*/  FSEL R168, R168, -INF , !P1 ;  /* 0xff800000a8a87808 */ /* 0x002fe20004800000 */
[----:B------:R-:W-:Y:S05]  /*3ec0*/  @!P0 BRA `(.L_x_1718) ;  /* 0x0000019000008947 */ /* 0x000fea0003800000 */
[----:B------:R-:W-:Y:S01]  /*3ed0*/  UIADD3 UR12, UR8, -0x2, URZ ;  /* 0xfffffffe080c7890 */ /* 0x000fe2000fffe03f */
        /* <DEDUP_REMOVED lines=24> */
.L_x_1718:
        /* <DEDUP_REMOVED lines=27> */
[----:B-1----:R-:W-:Y:S02]  /*4210*/  FMNMX.FTZ R23, R169, R14, !PT ;  /* 0x0000000ea9177209 */ /* 0x002fe40007810000 */
[----:B------:R-:W-:Y:S02]  /*4220*/  FMNMX.FTZ R18, R190, R3, !PT ;  /* 0x00000003be127209 */ /* 0x000fe40007810000 */
[----:B------:R-:W-:Y:S02]  /*4230*/  FMNMX.FTZ R23, R168, R23, !PT ;  /* 0x00000017a8177209 */ /* 0x000fe40007810000 */
[----:B------:R-:W-:Y:S01]  /*4240*/  SHF.L.U32 R228, R0, 0x1, RZ ;  /* 0x0000000100e47819 */ /* 0x000fe200000006ff */
[----:B------:R-:W1:Y:S03]  /*4250*/  SHFL.BFLY PT, R21, R18, 0x2, 0x1f ;  /* 0x0c401f0012157f89 */ /* 0x000e6600000e0000 */
[-C--:B------:R-:W-:Y:S01]  /*4260*/  LEA R225, R5, R228.reuse, 0x1 ;  /* 0x000000e405e17211 */ /* 0x080fe200078e08ff */
[----:B------:R-:W2:Y:S01]  /*4270*/  SHFL.BFLY PT, R14, R23, 0x2, 0x1f ;  /* 0x0c401f00170e7f89 */ /* 0x000ea200000e0000 */
[----:B------:R-:W-:-:S03]  /*4280*/  LEA R226, R7, R228, 0x1 ;  /* 0x000000e407e27211 */ /* 0x000fc600078e08ff */
[----:B------:R-:W-:Y:S01]  /*4290*/  LDSM.16.MT88.4 R156, [R228+0x18000] ;  /* 0x01800000e49c783b */ /* 0x000fe20000004200 */
[----:B------:R-:W-:-:S03]  /*42a0*/  LEA R224, R5, R226, 0x1 ;  /* 0x000000e205e07211 */ /* 0x000fc600078e08ff */
        /* <DEDUP_REMOVED lines=41> */
[--C-:B------:R-:W-:Y:S01]  /*4540*/  FFMA.FTZ R175, R12, c[0x0][0x23c], -R193.reuse ;  /* 0x00008f000caf7a23 */ /* 0x100fe200000108c1 */
[----:B------:R-:W1:Y:S01]  /*4550*/  LDSM.16.MT88.4 R4, [R224+0x1e000] ;  /* 0x01e00000e004783b */ /* 0x000e620000004200 */
[----:B------:R-:W-:Y:S01]  /*4560*/  FFMA.FTZ R10, R10, c[0x0][0x23c], -R193 ;  /* 0x00008f000a0a7a23 */ /* 0x000fe200000108c1 */
        /* <DEDUP_REMOVED lines=148> */
[C---:B------:R-:W-:Y:S01]  /*4eb0*/  HMMA.16816.F32 R96, R4.reuse, R26, R96 ;  /* 0x0000001a0460723c */ /* 0x040fe20000001860 */
[----:B------:R-:W4:Y:S07]  /*4ec0*/  LDSM.16.MT88.4 R24, [R225+0x19000] ;  /* 0x01900000e118783b */ /* 0x000f2e0000004200 */
        /* <DEDUP_REMOVED lines=53> */
[----:B------:R-:W2:Y:S07]  /*5220*/  LDSM.16.MT88.4 R32, [R225+0x19800] ;  /* 0x01980000e120783b */ /* 0x000eae0000004200 */
[C---:B-----5:R-:W-:Y:S08]  /*5230*/  HMMA.16816.F32 R100, R4.reuse, R28, R100 ;  /* 0x0000001c0464723c */ /* 0x060ff00000001864 */
[C---:B------:R-:W-:Y:S01]  /*5240*/  HMMA.16816.F32 R104, R4.reuse, R30, R104 ;  /* 0x0000001e0468723c */ /* 0x040fe20000001868 */
[----:B------:R-:W-:Y:S07]  /*5250*/  LDSM.16.MT88.4 R28, [R224+0x19800] ;  /* 0x01980000e01c783b */ /* 0x000fee0000004200 */
[C---:B----4-:R-:W-:Y:S08]  /*5260*/  HMMA.16816.F32 R108, R4.reuse, R24, R108 ;  /* 0x00000018046c723c */ /* 0x050ff0000000186c */
[C---:B------:R-:W-:Y:S01]  /*5270*/  HMMA.16816.F32 R112, R4.reuse, R26, R112 ;  /* 0x0000001a0470723c */ /* 0x040fe20000001870 */
[----:B------:R-:W-:Y:S07]  /*5280*/  LDSM.16.MT88.4 R24, [R226+0x1b800] ;  /* 0x01b80000e218783b */ /* 0x000fee0000004200 */
[C---:B-1----:R-:W-:Y:S08]  /*5290*/  HMMA.16816.F32 R116, R4.reuse, R20, R116 ;  /* 0x000000140474723c */ /* 0x042ff00000001874 */
[C---:B------:R-:W-:Y:S01]  /*52a0*/  HMMA.16816.F32 R120, R4.reuse, R22, R120 ;  /* 0x000000160478723c */ /* 0x040fe20000001878 */
[----:B------:R-:W-:Y:S07]  /*52b0*/  LDSM.16.MT88.4 R20, [R224+0x1b800] ;  /* 0x01b80000e014783b */ /* 0x000fee0000004200 */
[C---:B---3--:R-:W-:Y:S08]  /*52c0*/  HMMA.16816.F32 R124, R4.reuse, R16, R124 ;  /* 0x00000010047c723c */ /* 0x048ff0000000187c */
        /* <DEDUP_REMOVED lines=15> */
[----:B------:R-:W-:Y:S02]  /*53c0*/  STL [R1], R204 ;  /* 0x000000cc01007387 */ /* 0x000fe40000100800 */
[C---:B------:R-:W-:Y:S02]  /*53d0*/  HMMA.16816.F32 R156, R4.reuse, R14, R156 ;  /* 0x0000000e049c723c */ /* 0x040fe4000000189c */
[----:B------:R-:W2:Y:S06]  /*53e0*/  LDSM.16.MT88.4 R12, [R225+0x1b800] ;  /* 0x01b80000e10c783b */ /* 0x000eac0000004200 */
[C---:B------:R-:W-:Y:S08]  /*53f0*/  HMMA.16816.F32 R144, R4.reuse, R32, R144 ;  /* 0x000000200490723c */ /* 0x040ff00000001890 */
[C---:B-1----:R-:W-:Y:S08]  /*5400*/  HMMA.16816.F32 R36, R4.reuse, R16, R36 ;  /* 0x000000100424723c */ /* 0x042ff00000001824 */
[C---:B------:R-:W-:Y:S01]  /*5410*/  HMMA.16816.F32 R40, R4.reuse, R18, R40 ;  /* 0x000000120428723c */ /* 0x040fe20000001828 */
[----:B------:R-:W1:Y:S07]  /*5420*/  LDSM.16.MT88.4 R16, [R228+0x1d800] ;  /* 0x01d80000e410783b */ /* 0x000e6e0000004200 */
[C---:B------:R-:W-:Y:S01]  /*5430*/  HMMA.16816.F32 R140, R4.reuse, R34, R140 ;  /* 0x00000022048c723c */ /* 0x040fe2000000188c */
[----:B------:R-:W-:Y:S07]  /*5440*/  LDSM.16.MT88.4 R32, [R226+0x1d800] ;  /* 0x01d80000e220783b */ /* 0x000fee0000004200 */
[C---:B------:R-:W-:Y:S08]  /*5450*/  HMMA.16816.F32 R136, R4.reuse, R28, R136 ;  /* 0x0000001c0488723c */ /* 0x040ff00000001888 */
[C---:B--2---:R-:W-:Y:S08]  /*5460*/  HMMA.16816.F32 R52, R4.reuse, R12, R52 ;  /* 0x0000000c0434723c */ /* 0x044ff00000001834 */
[C---:B------:R-:W-:Y:S01]  /*5470*/  HMMA.16816.F32 R56, R4.reuse, R14, R56 ;  /* 0x0000000e0438723c */ /* 0x040fe20000001838 */
        /* <DEDUP_REMOVED lines=19> */
[C---:B---3--:R-:W-:Y:S08]  /*55b0*/  HMMA.16816.F32 R84, R4.reuse, R28, R84 ;  /* 0x0000001c0454723c */ /* 0x048ff00000001854 */
        /* <DEDUP_REMOVED lines=13> */
[C---:B------:R-:W-:Y:S01]  /*5690*/  IMAD.WIDE.U32 R6, R2.reuse, c[0x0][0x1a0], RZ ;  /* 0x0000680002067a25 */ /* 0x040fe200078e00ff */
[----:B------:R-:W-:Y:S02]  /*56a0*/  ULDC.64 UR4, c[0x0][0x1a0] ;  /* 0x0000680000047ab9 */ /* 0x000fe40000000a00 */
[----:B------:R-:W-:Y:S01]  /*56b0*/  UIMAD UR12, UR12, UR4, URZ ;  /* 0x000000040c0c72a4 */ /* 0x000fe2000f8e023f */
[----:B------:R-:W-:Y:S01]  /*56c0*/  IMAD R2, R2, c[0x0][0x1a4], RZ ;  /* 0x0000690002027a24 */ /* 0x000fe200078e02ff */
[----:B------:R-:W-:Y:S02]  /*56d0*/  UIMAD.WIDE.U32 UR20, UR15, UR4, URZ ;  /* 0x000000040f1472a5 */ /* 0x000fe4000f8e003f */
[----:B------:R-:W-:Y:S02]  /*56e0*/  UIMAD UR5, UR15, UR5, UR12 ;  /* 0x000000050f0572a4 */ /* 0x000fe4000f8e020c */
[----:B------:R-:W-:-:S02]  /*56f0*/  UISETP.GT.AND UP0, UPT, UR15, UR9, UPT ;  /* 0x000000090f00728c */ /* 0x000fc4000bf04270 */
[----:B------:R-:W-:Y:S01]  /*5700*/  UIADD3 UR5, UR21, UR5, URZ ;  /* 0x0000000515057290 */ /* 0x000fe2000fffe03f */
[----:B------:R-:W-:Y:S02]  /*5710*/  IMAD.U32 R10, RZ, RZ, UR20 ;  /* 0x00000014ff0a7e24 */ /* 0x000fe4000f8e00ff */
[----:B------:R-:W-:-:S03]  /*5720*/  IMAD.U32 R11, RZ, RZ, UR21 ;  /* 0x00000015ff0b7e24 */ /* 0x000fc6000f8e00ff */
[----:B------:R-:W-:Y:S01]  /*5730*/  IMAD.U32 R5, RZ, RZ, UR5 ;  /* 0x00000005ff057e24 */ /* 0x000fe2000f8e00ff */
[----:B------:R-:W-:Y:S01]  /*5740*/  BAR.SYNC.DEFER_BLOCKING 0x0 ;  /* 0x0000000000007b1d */ /* 0x000fe20000010000 */
[----:B------:R-:W-:-:S04]  /*5750*/  LEA R0, P0, R10, R8, 0x6 ;  /* 0x000000080a007211 */ /* 0x000fc800078030ff */
[----:B------:R-:W-:Y:S02]  /*5760*/  LEA R4, P1, R0, c[0x0][0x170], 0x1 ;  /* 0x00005c0000047a11 */ /* 0x000fe400078208ff */
[----:B------:R-:W-:Y:S02]  /*5770*/  LEA.HI.X R5, R10, R245, R5, 0x6, P0 ;  /* 0x000000f50a057211 */ /* 0x000fe400000f3405 */
[----:B------:R-:W-:Y:S02]  /*5780*/  IADD3 R10, P0, R6, R4, RZ ;  /* 0x00000004060a7210 */ /* 0x000fe40007f1e0ff */
[----:B------:R-:W-:-:S04]  /*5790*/  LEA.HI.X R5, R0, c[0x0][0x174], R5, 0x1, P1 ;  /* 0x00005d0000057a11 */ /* 0x000fc800008f0c05 */
[----:B------:R-:W-:Y:S01]  /*57a0*/  IADD3.X R11, R5, R7, R2, P0, !PT ;  /* 0x00000007050b7210 */ /* 0x000fe200007fe402 */
        /* <DEDUP_REMOVED lines=13> */
[----:B------:R-:W1:Y:S04]  /*5880*/  LDSM.16.M88.4 R12, [R233+0x10000] ;  /* 0x01000000e90c783b */ /* 0x000e680000000200 */
[----:B------:R-:W4:Y:S04]  /*5890*/  LDSM.16.M88.4 R176, [R233+0x11000] ;  /* 0x01100000e9b0783b */ /* 0x000f280000000200 */
[----:B------:R-:W5:Y:S04]  /*58a0*/  LDSM.16.M88.4 R192, [R233+0x11800] ;  /* 0x01180000e9c0783b */ /* 0x000f680000000200 */
[----:B------:R-:W-:Y:S04]  /*58b0*/  LDSM.16.M88.4 R28, [R232] ;  /* 0x00000000e81c783b */ /* 0x000fe80000000200 */
[----:B------:R-:W2:Y:S04]  /*58c0*/  LDSM.16.M88.4 R16, [R223] ;  /* 0x00000000df10783b */ /* 0x000ea80000000200 */
[----:B------:R-:W2:Y:S04]  /*58d0*/  LDSM.16.M88.4 R32, [R231] ;  /* 0x00000000e720783b */ /* 0x000ea80000000200 */
[----:B------:R-:W2:Y:S04]  /*58e0*/  LDSM.16.M88.4 R20, [R222] ;  /* 0x00000000de14783b */ /* 0x000ea80000000200 */
[----:B------:R-:W2:Y:S04]  /*58f0*/  LDSM.16.M88.4 R188, [R221] ;  /* 0x00000000ddbc783b */ /* 0x000ea80000000200 */
[----:B------:R-:W-:Y:S01]  /*5900*/  LDSM.16.M88.4 R196, [R227+0x10000] ;  /* 0x01000000e3c4783b */ /* 0x000fe20000000200 */
[C---:B---3--:R-:W-:Y:S03]  /*5910*/  HMMA.16816.F32 R24, R168.reuse, R184, RZ ;  /* 0x000000b8a818723c */ /* 0x048fe600000018ff */
[----:B------:R-:W-:Y:S04]  /*5920*/  LDSM.16.M88.4 R200, [R210] ;  /* 0x00000000d2c8783b */ /* 0x000fe80000000200 */
[----:B------:R-:W0:Y:S01]  /*5930*/  LDGDEPBAR ;  /* 0x00000000000079af */ /* 0x000e220000000000 */
[C---:B------:R-:W-:Y:S08]  /*5940*/  HMMA.16816.F32 R184, R168.reuse, R186, RZ ;  /* 0x000000baa8b8723c */ /* 0x040ff000000018ff */
[C---:B-1----:R-:W-:Y:S08]  /*5950*/  HMMA.16816.F32 R4, R168.reuse, R12, RZ ;  /* 0x0000000ca804723c */ /* 0x042ff000000018ff */
[C---:B----4-:R-:W-:Y:S08]  /*5960*/  HMMA.16816.F32 R180, R168.reuse, R176, RZ ;  /* 0x000000b0a8b4723c */ /* 0x050ff000000018ff */
[C---:B------:R-:W-:Y:S08]  /*5970*/  HMMA.16816.F32 R12, R168.reuse, R14, RZ ;  /* 0x0000000ea80c723c */ /* 0x040ff000000018ff */
[C---:B------:R-:W-:Y:S08]  /*5980*/  HMMA.16816.F32 R176, R168.reuse, R178, RZ ;  /* 0x000000b2a8b0723c */ /* 0x040ff000000018ff */
[C---:B-----5:R-:W-:Y:S08]  /*5990*/  HMMA.16816.F32 R172, R168.reuse, R192, RZ ;  /* 0x000000c0a8ac723c */ /* 0x060ff000000018ff */
        /* <DEDUP_REMOVED lines=169> */
[C---:B---3--:R-:W-:Y:S08]  /*6430*/  HMMA.16816.F32 R24, R32.reuse, R28, R24 ;  /* 0x0000001c2018723c */ /* 0x048ff00000001818 */
[----:B------:R-:W-:Y:S01]  /*6440*/  FMUL.FTZ R2, R4, c[0x0][0x2ec] ;  /* 0x0000bb0004027a20 */ /* 0x000fe20000410000 */
[----:B------:R-:W-:Y:S01]  /*6450*/  HMMA.16816.F32 R184, R32, R30, R184 ;  /* 0x0000001e20b8723c */ /* 0x000fe200000018b8 */
[----:B------:R-:W-:Y:S01]  /*6460*/  FMUL.FTZ R0, R5, c[0x0][0x2ec] ;  /* 0x0000bb0005007a20 */ /* 0x000fe20000410000 */
[----:B------:R-:W-:Y:S01]  /*6470*/  LDSM.16.M88.4 R28, [R220+0x7000] ;  /* 0x00700000dc1c783b */ /* 0x000fe20000000200 */
[----:B------:R-:W-:-:S02]  /*6480*/  FMUL.FTZ R10, R6, c[0x0][0x2ec] ;  /* 0x0000bb00060a7a20 */ /* 0x000fc40000410000 */
[----:B------:R-:W-:Y:S01]  /*6490*/  FMUL.FTZ R11, R7, c[0x0][0x2ec] ;  /* 0x0000bb00070b7a20 */ /* 0x000fe20000410000 */
[----:B------:R-:W3:Y:S01]  /*64a0*/  MUFU.TANH R2, R2 ;  /* 0x0000000200027308 */ /* 0x000ee20000002400 */
[----:B------:R-:W4:Y:S01]  /*64b0*/  LDSM.16.M88.4 R4, [R208] ;  /* 0x00000000d004783b */ /* 0x000f220000000200 */
[----:B------:R-:W-:Y:S01]  /*64c0*/  FMUL.FTZ R12, R12, c[0x0][0x2ec] ;  /* 0x0000bb000c0c7a20 */ /* 0x000fe20000410000 */
[----:B------:R-:W-:Y:S01]  /*64d0*/  HMMA.16816.F32 R180, R192, R188, R180 ;  /* 0x000000bcc0b4723c */ /* 0x000fe200000018b4 */
[----:B------:R-:W-:Y:S02]  /*64e0*/  FMUL.FTZ R165, R14, c[0x0][0x2ec] ;  /* 0x0000bb000ea57a20 */ /* 0x000fe40000410000 */
[----:B------:R-:W-:Y:S02]  /*64f0*/  FMUL.FTZ R166, R15, c[0x0][0x2ec] ;  /* 0x0000bb000fa67a20 */ /* 0x000fe40000410000 */
[----:B------:R-:W-:Y:S03]  /*6500*/  MUFU.TANH R0, R0 ;  /* 0x0000000000007308 */ /* 0x000fe60000002400 */
[----:B-1----:R-:W-:Y:S05]  /*6510*/  HMMA.16816.F32 R24, R20, R16, R24 ;  /* 0x000000101418723c */ /* 0x002fea0000001818 */
[----:B------:R1:W-:Y:S02]  /*6520*/  MUFU.TANH R16, R12 ;  /* 0x0000000c00107308 */ /* 0x0003e40000002400 */
[----:B------:R-:W-:Y:S01]  /*6530*/  FMUL.FTZ R17, R13, c[0x0][0x2ec] ;  /* 0x0000bb000d117a20 */ /* 0x000fe20000410000 */
[----:B------:R-:W-:Y:S05]  /*6540*/  HMMA.16816.F32 R176, R192, R190, R176 ;  /* 0x000000bec0b0723c */ /* 0x000fea00000018b0 */
[----:B------:R-:W5:Y:S03]  /*6550*/  MUFU.TANH R10, R10 ;  /* 0x0000000a000a7308 */ /* 0x000f660000002400 */
[----:B------:R-:W-:Y:S01]  /*6560*/  HMMA.16816.F32 R184, R20, R18, R184 ;  /* 0x0000001214b8723c */ /* 0x000fe200000018b8 */
[----:B-1----:R-:W1:Y:S04]  /*6570*/  LDSM.16.M88.4 R12, [R227+0x17800] ;  /* 0x01780000e30c783b */ /* 0x002e680000000200 */
[----:B------:R-:W1:Y:S03]  /*6580*/  MUFU.TANH R11, R11 ;  /* 0x0000000b000b7308 */ /* 0x000e660000002400 */
[----:B------:R-:W-:Y:S01]  /*6590*/  FMUL.FTZ R18, R25, c[0x0][0x2ec] ;  /* 0x0000bb0019127a20 */ /* 0x000fe20000410000 */
[----:B--2---:R-:W-:Y:S01]  /*65a0*/  HMMA.16816.F32 R180, R32, R196, R180 ;  /* 0x000000c420b4723c */ /* 0x004fe200000018b4 */
[----:B------:R-:W-:-:S02]  /*65b0*/  FMUL.FTZ R25, R26, c[0x0][0x2ec] ;  /* 0x0000bb001a197a20 */ /* 0x000fc40000410000 */
[----:B------:R-:W-:Y:S01]  /*65c0*/  FMUL.FTZ R24, R24, c[0x0][0x2ec] ;  /* 0x0000bb0018187a20 */ /* 0x000fe20000410000 */
[----:B------:R-:W-:Y:S01]  /*65d0*/  MUFU.TANH R17, R17 ;  /* 0x0000001100117308 */ /* 0x000fe20000002400 */
[----:B------:R-:W-:-:S03]  /*65e0*/  FMUL.FTZ R27, R27, c[0x0][0x2ec] ;  /* 0x0000bb001b1b7a20 */ /* 0x000fc60000410000 */
[C---:B----4-:R-:W-:Y:S04]  /*65f0*/  HMMA.16816.F32 R172, R192.reuse, R4, R172 ;  /* 0x00000004c0ac723c */ /* 0x050fe800000018ac */
[----:B------:R-:W2:Y:S03]  /*6600*/  MUFU.TANH R165, R165 ;  /* 0x000000a500a57308 */ /* 0x000ea60000002400 */
[----:B------:R-:W-:Y:S01]  /*6610*/  IMAD.U32 R5, RZ, RZ, UR15 ;  /* 0x0000000fff057e24 */ /* 0x000fe2000f8e00ff */
[----:B------:R-:W-:Y:S01]  /*6620*/  HMMA.16816.F32 R168, R192, R6, R168 ;  /* 0x00000006c0a8723c */ /* 0x000fe200000018a8 */
[----:B------:R-:W-:Y:S02]  /*6630*/  FMUL.FTZ R187, R187, c[0x0][0x2ec] ;  /* 0x0000bb00bbbb7a20 */ /* 0x000fe40000410000 */
[----:B------:R-:W-:-:S02]  /*6640*/  IMAD R26, R5, 0x40, R246 ;  /* 0x00000040051a7824 */ /* 0x000fc400078e02f6 */
[----:B------:R-:W4:Y:S01]  /*6650*/  LDSM.16.M88.4 R4, [R220+0x7800] ;  /* 0x00780000dc04783b */ /* 0x000f220000000200 */
[----:B------:R1:W1:Y:S01]  /*6660*/  MUFU.TANH R19, R166 ;  /* 0x000000a600137308 */ /* 0x0002620000002400 */
[----:B------:R-:W-:Y:S01]  /*6670*/  FMUL.FTZ R167, R185, c[0x0][0x2ec] ;  /* 0x0000bb00b9a77a20 */ /* 0x000fe20000410000 */
[----:B------:R-:W-:Y:S01]  /*6680*/  HMMA.16816.F32 R176, R32, R198, R176 ;  /* 0x000000c620b0723c */ /* 0x000fe200000018b0 */
[----:B------:R-:W-:Y:S01]  /*6690*/  ISETP.GE.AND P2, PT, R26, R242, PT ;  /* 0x000000f21a00720c */ /* 0x000fe20003f46270 */
[----:B------:R-:W-:Y:S01]  /*66a0*/  FMUL.FTZ R186, R186, c[0x0][0x2ec] ;  /* 0x0000bb00baba7a20 */ /* 0x000fe20000410000 */
[----:B------:R-:W-:-:S04]  /*66b0*/  DEPBAR.LE SB0, 0x0 ;  /* 0x000080000000791a */ /* 0x000fc80000000000 */
[----:B------:R-:W-:Y:S01]  /*66c0*/  ISETP.LT.OR P2, PT, R26, R243, P2 ;  /* 0x000000f31a00720c */ /* 0x000fe20001741670 */
[----:B------:R-:W-:Y:S01]  /*66d0*/  HMMA.16816.F32 R180, R20, R28, R180 ;  /* 0x0000001c14b4723c */ /* 0x000fe200000018b4 */
[----:B------:R-:W2:Y:S01]  /*66e0*/  MUFU.TANH R24, R24 ;  /* 0x0000001800187308 */ /* 0x000ea20000002400 */
[----:B-1----:R-:W-:-:S06]  /*66f0*/  FMUL.FTZ R166, R184, c[0x0][0x2ec] ;  /* 0x0000bb00b8a67a20 */ /* 0x002fcc0000410000 */
[C---:B------:R-:W-:Y:S01]  /*6700*/  HMMA.16816.F32 R172, R32.reuse, R12, R172 ;  /* 0x0000000c20ac723c */ /* 0x040fe200000018ac */
[----:B------:R-:W-:Y:S06]  /*6710*/  MUFU.TANH R18, R18 ;  /* 0x0000001200127308 */ /* 0x000fec0000002400 */
[C---:B------:R-:W-:Y:S01]  /*6720*/  IADD3 R13, R26.reuse, 0x8, RZ ;  /* 0x000000081a0d7810 */ /* 0x040fe20007ffe0ff */
[----:B------:R-:W-:Y:S01]  /*6730*/  HMMA.16816.F32 R168, R32, R14, R168 ;  /* 0x0000000e20a8723c */ /* 0x000fe200000018a8 */
[----:B------:R-:W-:Y:S01]  /*6740*/  IADD3 R12, R26, 0x1, RZ ;  /* 0x000000011a0c7810 */ /* 0x000fe20007ffe0ff */
[----:B------:R-:W1:Y:S01]  /*6750*/  MUFU.TANH R25, R25 ;  /* 0x0000001900197308 */ /* 0x000e620000002400 */
[----:B------:R-:W-:-:S02]  /*6760*/  ISETP.GE.AND P0, PT, R13, R242, PT ;  /* 0x000000f20d00720c */ /* 0x000fc40003f06270 */
[C---:B------:R-:W-:Y:S02]  /*6770*/  ISETP.GE.AND P6, PT, R13.reuse, R240, PT ;  /* 0x000000f00d00720c */ /* 0x040fe40003fc6270 */
[C---:B------:R-:W-:Y:S01]  /*6780*/  ISETP.GE.AND P4, PT, R12.reuse, R242, PT ;  /* 0x000000f20c00720c */ /* 0x040fe20003f86270 */
[C---:B------:R-:W-:Y:S01]  /*6790*/  HMMA.16816.F32 R176, R20.reuse, R30, R176 ;  /* 0x0000001e14b0723c */ /* 0x040fe200000018b0 */
[-C--:B------:R-:W-:Y:S01]  /*67a0*/  ISETP.GE.AND P1, PT, R12, R240.reuse, PT ;  /* 0x000000f00c00720c */ /* 0x080fe20003f26270 */
[----:B------:R-:W-:Y:S01]  /*67b0*/  FMUL.FTZ R180, R180, c[0x0][0x2ec] ;  /* 0x0000bb00b4b47a20 */ /* 0x000fe20000410000 */
[C---:B------:R-:W-:Y:S01]  /*67c0*/  ISETP.LT.OR P0, PT, R13.reuse, R243, P0 ;  /* 0x000000f30d00720c */ /* 0x040fe20000701670 */
[----:B------:R-:W1:Y:S01]  /*67d0*/  MUFU.TANH R27, R27 ;  /* 0x0000001b001b7308 */ /* 0x000e620000002400 */
[----:B------:R-:W-:Y:S01]  /*67e0*/  ISETP.LT.OR P6, PT, R13, R241, P6 ;  /* 0x000000f10d00720c */ /* 0x000fe200037c1670 */
[----:B------:R-:W-:Y:S01]  /*67f0*/  FMUL.FTZ R181, R181, c[0x0][0x2ec] ;  /* 0x0000bb00b5b57a20 */ /* 0x000fe20000410000 */
[----:B---3--:R-:W-:Y:S01]  /*6800*/  FSEL R13, R2, -INF , !P2 ;  /* 0xff800000020d7808 */ /* 0x008fe20005000000 */
[C---:B----4-:R-:W-:Y:S01]  /*6810*/  HMMA.16816.F32 R172, R20.reuse, R4, R172 ;  /* 0x0000000414ac723c */ /* 0x050fe200000018ac */
[C---:B------:R-:W-:Y:S01]  /*6820*/  ISETP.LT.OR P4, PT, R12.reuse, R243, P4 ;  /* 0x000000f30c00720c */ /* 0x040fe20002781670 */
[----:B------:R-:W-:Y:S01]  /*6830*/  FMUL.FTZ R183, R183, c[0x0][0x2ec] ;  /* 0x0000bb00b7b77a20 */ /* 0x000fe20000410000 */
[-C--:B------:R-:W-:Y:S01]  /*6840*/  ISETP.LT.OR P1, PT, R12, R241.reuse, P1 ;  /* 0x000000f10c00720c */ /* 0x080fe20000f21670 */
[----:B------:R-:W3:Y:S01]  /*6850*/  MUFU.TANH R166, R166 ;  /* 0x000000a600a67308 */ /* 0x000ee20000002400 */
[----:B------:R-:W-:Y:S01]  /*6860*/  ISETP.GE.AND P2, PT, R26, R240, PT ;  /* 0x000000f01a00720c */ /* 0x000fe20003f46270 */
[----:B------:R-:W-:Y:S01]  /*6870*/  FMUL.FTZ R182, R182, c[0x0][0x2ec] ;  /* 0x0000bb00b6b67a20 */ /* 0x000fe20000410000 */
[C---:B------:R-:W-:Y:S01]  /*6880*/  IADD3 R12, R26.reuse, 0x9, RZ ;  /* 0x000000091a0c7810 */ /* 0x040fe20007ffe0ff */
[----:B------:R-:W-:Y:S01]  /*6890*/  HMMA.16816.F32 R168, R20, R6, R168 ;  /* 0x0000000614a8723c */ /* 0x000fe200000018a8 */
[----:B------:R-:W-:-:S02]  /*68a0*/  ISETP.LT.OR P2, PT, R26, R241, P2 ;  /* 0x000000f11a00720c */ /* 0x000fc40001741670 */
[C---:B------:R-:W-:Y:S01]  /*68b0*/  ISETP.GE.AND P3, PT, R12.reuse, R242, PT ;  /* 0x000000f20c00720c */ /* 0x040fe20003f66270 */
[----:B------:R-:W4:Y:S01]  /*68c0*/  MUFU.TANH R192, R187 ;  /* 0x000000bb00c07308 */ /* 0x000f220000002400 */
[----:B------:R-:W-:Y:S02]  /*68d0*/  ISETP.GE.AND P5, PT, R12, R240, PT ;  /* 0x000000f00c00720c */ /* 0x000fe40003fa6270 */
[----:B------:R-:W-:Y:S01]  /*68e0*/  IADD3 R2, R26, 0x10, RZ ;  /* 0x000000101a027810 */ /* 0x000fe20007ffe0ff */
[----:B------:R-:W-:Y:S01]  /*68f0*/  FMUL.FTZ R35, R176, c[0x0][0x2ec] ;  /* 0x0000bb00b0237a20 */ /* 0x000fe20000410000 */
[----:B------:R-:W-:Y:S01]  /*6900*/  IADD3 R14, R26, 0x11, RZ ;  /* 0x000000111a0e7810 */ /* 0x000fe20007ffe0ff */
[----:B------:R-:W-:Y:S01]  /*6910*/  FMUL.FTZ R33, R177, c[0x0][0x2ec] ;  /* 0x0000bb00b1217a20 */ /* 0x000fe20000410000 */
[----:B-----5:R-:W-:Y:S01]  /*6920*/  FSEL R10, R10, -INF , !P2 ;  /* 0xff8000000a0a7808 */ /* 0x020fe20005000000 */
[----:B------:R-:W5:Y:S01]  /*6930*/  MUFU.TANH R193, R180 ;  /* 0x000000b400c17308 */ /* 0x000f620000002400 */
[----:B------:R-:W-:Y:S01]  /*6940*/  FSEL R15, R0, -INF , !P4 ;  /* 0xff800000000f7808 */ /* 0x000fe20006000000 */
[----:B------:R-:W-:Y:S01]  /*6950*/  FMUL.FTZ R34, R178, c[0x0][0x2ec] ;  /* 0x0000bb00b2227a20 */ /* 0x000fe20000410000 */
[----:B------:R-:W-:Y:S01]  /*6960*/  ISETP.LT.OR P3, PT, R12, R243, P3 ;  /* 0x000000f30c00720c */ /* 0x000fe20001f61670 */
[----:B------:R-:W-:Y:S01]  /*6970*/  FMUL.FTZ R176, R174, c[0x0][0x2ec] ;  /* 0x0000bb00aeb07a20 */ /* 0x000fe20000410000 */
[----:B------:R-:W-:Y:S01]  /*6980*/  ISETP.LT.OR P5, PT, R12, R241, P5 ;  /* 0x000000f10c00720c */ /* 0x000fe20002fa1670 */
[----:B------:R-:W-:Y:S01]  /*6990*/  FMUL.FTZ R32, R179, c[0x0][0x2ec] ;  /* 0x0000bb00b3207a20 */ /* 0x000fe20000410000 */
[C---:B------:R-:W-:Y:S01]  /*69a0*/  ISETP.GE.AND P2, PT, R2.reuse, R242, PT ;  /* 0x000000f20200720c */ /* 0x040fe20003f46270 */
[----:B------:R-:W-:Y:S01]  /*69b0*/  MUFU.TANH R167, R167 ;  /* 0x000000a700a77308 */ /* 0x000fe20000002400 */
[----:B------:R-:W-:Y:S01]  /*69c0*/  ISETP.GE.AND P4, PT, R2, R240, PT ;  /* 0x000000f00200720c */ /* 0x000fe20003f86270 */
[----:B------:R-:W-:Y:S01]  /*69d0*/  FMUL.FTZ R172, R172, c[0x0][0x2ec] ;  /* 0x0000bb00acac7a20 */ /* 0x000fe20000410000 */
[----:B------:R-:W-:Y:S01]  /*69e0*/  FSEL R12, R11, -INF , !P1 ;  /* 0xff8000000b0c7808 */ /* 0x000fe20004800000 */
[----:B------:R-:W-:Y:S01]  /*69f0*/  FMUL.FTZ R174, R175, c[0x0][0x2ec] ;  /* 0x0000bb00afae7a20 */ /* 0x000fe20000410000 */
[----:B------:R-:W-:Y:S01]  /*6a00*/  FSEL R11, R16, -INF , !P0 ;  /* 0xff800000100b7808 */ /* 0x000fe20004000000 */
[----:B------:R-:W-:Y:S01]  /*6a10*/  FMUL.FTZ R173, R173, c[0x0][0x2ec] ;  /* 0x0000bb00adad7a20 */ /* 0x000fe20000410000 */
[C---:B------:R-:W-:Y:S01]  /*6a20*/  ISETP.GE.AND P1, PT, R14.reuse, R242, PT ;  /* 0x000000f20e00720c */ /* 0x040fe20003f26270 */
[----:B------:R-:W1:Y:S01]  /*6a30*/  MUFU.TANH R186, R186 ;  /* 0x000000ba00ba7308 */ /* 0x000e620000002400 */
[----:B------:R-:W-:Y:S01]  /*6a40*/  ISETP.GE.AND P0, PT, R14, R240, PT ;  /* 0x000000f00e00720c */ /* 0x000fe20003f06270 */
[----:B------:R-:W-:Y:S01]  /*6a50*/  FMUL.FTZ R168, R168, c[0x0][0x2ec] ;  /* 0x0000bb00a8a87a20 */ /* 0x000fe20000410000 */
[C---:B------:R-:W-:Y:S01]  /*6a60*/  ISETP.LT.OR P2, PT, R2.reuse, R243, P2 ;  /* 0x000000f30200720c */ /* 0x040fe20001741670 */
[----:B------:R-:W-:Y:S01]  /*6a70*/  FMUL.FTZ R169, R169, c[0x0][0x2ec] ;  /* 0x0000bb00a9a97a20 */ /* 0x000fe20000410000 */
[----:B------:R-:W-:-:S02]  /*6a80*/  ISETP.LT.OR P4, PT, R2, R241, P4 ;  /* 0x000000f10200720c */ /* 0x000fc40002781670 */
[----:B------:R-:W-:Y:S01]  /*6a90*/  IADD3 R2, R26, 0x18, RZ ;  /* 0x000000181a027810 */ /* 0x000fe20007ffe0ff */
[----:B------:R-:W1:Y:S01]  /*6aa0*/  MUFU.TANH R191, R181 ;  /* 0x000000b500bf7308 */ /* 0x000e620000002400 */
[C---:B------:R-:W-:Y:S02]  /*6ab0*/  ISETP.LT.OR P1, PT, R14.reuse, R243, P1 ;  /* 0x000000f30e00720c */ /* 0x040fe40000f21670 */
[----:B------:R-:W-:Y:S02]  /*6ac0*/  ISETP.LT.OR P0, PT, R14, R241, P0 ;  /* 0x000000f10e00720c */ /* 0x000fe40000701670 */
[----:B--2---:R-:W-:Y:S02]  /*6ad0*/  FSEL R14, R165, -INF , !P6 ;  /* 0xff800000a50e7808 */ /* 0x004fe40007000000 */
[----:B------:R-:W-:Y:S01]  /*6ae0*/  FSEL R17, R17, -INF , !P3 ;  /* 0xff80000011117808 */ /* 0x000fe20005800000 */
[----:B------:R-:W2:Y:S01]  /*6af0*/  MUFU.TANH R188, R183 ;  /* 0x000000b700bc7308 */ /* 0x000ea20000002400 */
[----:B------:R-:W-:-:S02]  /*6b00*/  ISETP.GE.AND P6, PT, R2, R242, PT ;  /* 0x000000f20200720c */ /* 0x000fc40003fc6270 */
[----:B------:R-:W-:Y:S02]  /*6b10*/  ISETP.GE.AND P3, PT, R2, R240, PT ;  /* 0x000000f00200720c */ /* 0x000fe40003f66270 */
[----:B------:R-:W-:Y:S02]  /*6b20*/  IADD3 R0, R26, 0x19, RZ ;  /* 0x000000191a007810 */ /* 0x000fe40007ffe0ff */
[C---:B------:R-:W-:Y:S01]  /*6b30*/  ISETP.LT.OR P6, PT, R2.reuse, R243, P6 ;  /* 0x000000f30200720c */ /* 0x040fe200037c1670 */
[----:B------:R-:W2:Y:S01]  /*6b40*/  MUFU.TANH R35, R35 ;  /* 0x0000002300237308 */ /* 0x000ea20000002400 */
[----:B------:R-:W-:Y:S02]  /*6b50*/  ISETP.LT.OR P3, PT, R2, R241, P3 ;  /* 0x000000f10200720c */ /* 0x000fe40001f61670 */
[----:B------:R-:W-:Y:S02]  /*6b60*/  FSEL R4, R19, -INF , !P5 ;  /* 0xff80000013047808 */ /* 0x000fe40006800000 */
[----:B------:R-:W-:-:S02]  /*6b70*/  FSEL R31, R24, -INF , !P2 ;  /* 0xff800000181f7808 */ /* 0x000fc40005000000 */
[----:B------:R-:W-:Y:S01]  /*6b80*/  IADD3 R2, R26, 0x20, RZ ;  /* 0x000000201a027810 */ /* 0x000fe20007ffe0ff */
[----:B------:R-:W2:Y:S01]  /*6b90*/  MUFU.TANH R190, R182 ;  /* 0x000000b600be7308 */ /* 0x000ea20000002400 */
[C---:B------:R-:W-:Y:S02]  /*6ba0*/  ISETP.GE.AND P5, PT, R0.reuse, R242, PT ;  /* 0x000000f20000720c */ /* 0x040fe40003fa6270 */
[----:B------:R-:W-:Y:S02]  /*6bb0*/  ISETP.GE.AND P2, PT, R0, R240, PT ;  /* 0x000000f00000720c */ /* 0x000fe40003f46270 */
[----:B-1----:R-:W-:Y:S02]  /*6bc0*/  FSEL R30, R25, -INF , !P4 ;  /* 0xff800000191e7808 */ /* 0x002fe40006000000 */
[----:B------:R-:W-:Y:S01]  /*6bd0*/  FSEL R29, R18, -INF , !P1 ;  /* 0xff800000121d7808 */ /* 0x000fe20004800000 */
[----:B------:R-:W1:Y:S01]  /*6be0*/  MUFU.TANH R176, R176 ;  /* 0x000000b000b07308 */ /* 0x000e620000002400 */
[----:B------:R-:W-:-:S02]  /*6bf0*/  ISETP.GE.AND P4, PT, R2, R242, PT ;  /* 0x000000f20200720c */ /* 0x000fc40003f86270 */
[----:B------:R-:W-:Y:S02]  /*6c00*/  ISETP.GE.AND P1, PT, R2, R240, PT ;  /* 0x000000f00200720c */ /* 0x000fe40003f26270 */
[C---:B------:R-:W-:Y:S02]  /*6c10*/  ISETP.LT.OR P5, PT, R0.reuse, R243, P5 ;  /* 0x000000f30000720c */ /* 0x040fe40002fa1670 */
[----:B------:R-:W-:Y:S01]  /*6c20*/  ISETP.LT.OR P2, PT, R0, R241, P2 ;  /* 0x000000f10000720c */ /* 0x000fe20001741670 */
[----:B------:R-:W-:Y:S01]  /*6c30*/  MUFU.TANH R33, R33 ;  /* 0x0000002100217308 */ /* 0x000fe20000002400 */
[----:B------:R-:W-:Y:S02]  /*6c40*/  IADD3 R0, R26, 0x21, RZ ;  /* 0x000000211a007810 */ /* 0x000fe40007ffe0ff */
[C---:B------:R-:W-:Y:S02]  /*6c50*/  ISETP.LT.OR P4, PT, R2.reuse, R243, P4 ;  /* 0x000000f30200720c */ /* 0x040fe40002781670 */
[----:B------:R-:W-:-:S02]  /*6c60*/  ISETP.LT.OR P1, PT, R2, R241, P1 ;  /* 0x000000f10200720c */ /* 0x000fc40000f21670 */
[----:B------:R-:W-:Y:S01]  /*6c70*/  FSEL R28, R27, -INF , !P0 ;  /* 0xff8000001b1c7808 */ /* 0x000fe20004000000 */
[----:B------:R-:W1:Y:S01]  /*6c80*/  MUFU.TANH R34, R34 ;  /* 0x0000002200227308 */ /* 0x000e620000002400 */
[----:B---3--:R-:W-:Y:S02]  /*6c90*/  FSEL R25, R166, -INF , !P6 ;  /* 0xff800000a6197808 */ /* 0x008fe40007000000 */
[----:B------:R-:W-:Y:S02]  /*6ca0*/  IADD3 R2, R26, 0x29, RZ ;  /* 0x000000291a027810 */ /* 0x000fe40007ffe0ff */
[C---:B------:R-:W-:Y:S02]  /*6cb0*/  ISETP.GE.AND P0, PT, R0.reuse, R242, PT ;  /* 0x000000f20000720c */ /* 0x040fe40003f06270 */
[----:B------:R-:W-:Y:S01]  /*6cc0*/  ISETP.GE.AND P6, PT, R0, R240, PT ;  /* 0x000000f00000720c */ /* 0x000fe20003fc6270 */
[----:B------:R-:W3:Y:S01]  /*6cd0*/  MUFU.TANH R32, R32 ;  /* 0x0000002000207308 */ /* 0x000ee20000002400 */
[----:B----4-:R-:W-:-:S02]  /*6ce0*/  FSEL R192, R192, -INF , !P2 ;  /* 0xff800000c0c07808 */ /* 0x010fc40005000000 */
[----:B-----5:R-:W-:Y:S02]  /*6cf0*/  FSEL R193, R193, -INF , !P4 ;  /* 0xff800000c1c17808 */ /* 0x020fe40006000000 */
[C---:B------:R-:W-:Y:S02]  /*6d00*/  ISETP.GE.AND P2, PT, R2.reuse, R242, PT ;  /* 0x000000f20200720c */ /* 0x040fe40003f46270 */
[----:B------:R-:W-:Y:S01]  /*6d10*/  ISETP.GE.AND P4, PT, R2, R240, PT ;  /* 0x000000f00200720c */ /* 0x000fe20003f86270 */
[----:B------:R4:W5:Y:S01]  /*6d20*/  MUFU.TANH R181, R172 ;  /* 0x000000ac00b57308 */ /* 0x0009620000002400 */
[C---:B------:R-:W-:Y:S02]  /*6d30*/  ISETP.LT.OR P0, PT, R0.reuse, R243, P0 ;  /* 0x000000f30000720c */ /* 0x040fe40000701670 */
[----:B------:R-:W-:Y:S02]  /*6d40*/  ISETP.LT.OR P6, PT, R0, R241, P6 ;  /* 0x000000f10000720c */ /* 0x000fe400037c1670 */
[----:B------:R-:W-:-:S02]  /*6d50*/  IADD3 R0, R26, 0x28, RZ ;  /* 0x000000281a007810 */ /* 0x000fc40007ffe0ff */
[C---:B------:R-:W-:Y:S01]  /*6d60*/  ISETP.LT.OR P2, PT, R2.reuse, R243, P2 ;  /* 0x000000f30200720c */ /* 0x040fe20001741670 */
[----:B------:R-:W1:Y:S01]  /*6d70*/  MUFU.TANH R179, R173 ;  /* 0x000000ad00b37308 */ /* 0x000e620000002400 */
[----:B------:R-:W-:Y:S02]  /*6d80*/  ISETP.LT.OR P4, PT, R2, R241, P4 ;  /* 0x000000f10200720c */ /* 0x000fe40002781670 */
[----:B------:R-:W-:Y:S02]  /*6d90*/  FSEL R186, R186, -INF , !P3 ;  /* 0xff800000baba7808 */ /* 0x000fe40005800000 */
[----:B------:R-:W-:Y:S02]  /*6da0*/  FSEL R27, R167, -INF , !P5 ;  /* 0xff800000a71b7808 */ /* 0x000fe40006800000 */
[----:B------:R-:W-:Y:S01]  /*6db0*/  IADD3 R2, R26, 0x30, RZ ;  /* 0x000000301a027810 */ /* 0x000fe20007ffe0ff */
[----:B----4-:R-:W-:Y:S01]  /*6dc0*/  FMUL.FTZ R172, R170, c[0x0][0x2ec] ;  /* 0x0000bb00aaac7a20 */ /* 0x010fe20000410000 */
[C---:B------:R-:W-:Y:S01]  /*6dd0*/  ISETP.GE.AND P3, PT, R0.reuse, R242, PT ;  /* 0x000000f20000720c */ /* 0x040fe20003f66270 */
[----:B------:R-:W-:Y:S01]  /*6de0*/  FMUL.FTZ R170, R171, c[0x0][0x2ec] ;  /* 0x0000bb00abaa7a20 */ /* 0x000fe20000410000 */
[----:B------:R-:W-:Y:S01]  /*6df0*/  ISETP.GE.AND P5, PT, R0, R240, PT ;  /* 0x000000f00000720c */ /* 0x000fe20003fa6270 */
[----:B------:R-:W4:Y:S01]  /*6e00*/  MUFU.TANH R174, R174 ;  /* 0x000000ae00ae7308 */ /* 0x000f220000002400 */
[----:B------:R-:W-:-:S02]  /*6e10*/  FSEL R191, R191, -INF , !P0 ;  /* 0xff800000bfbf7808 */ /* 0x000fc40004000000 */
[----:B------:R-:W-:Y:S02]  /*6e20*/  ISETP.GE.AND P0, PT, R2, R240, PT ;  /* 0x000000f00200720c */ /* 0x000fe40003f06270 */
[C---:B------:R-:W-:Y:S02]  /*6e30*/  ISETP.LT.OR P3, PT, R0.reuse, R243, P3 ;  /* 0x000000f30000720c */ /* 0x040fe40001f61670 */
[-C--:B------:R-:W-:Y:S01]  /*6e40*/  ISETP.LT.OR P5, PT, R0, R241.reuse, P5 ;  /* 0x000000f10000720c */ /* 0x080fe20002fa1670 */
[----:B------:R-:W1:Y:S01]  /*6e50*/  MUFU.TANH R177, R168 ;  /* 0x000000a800b17308 */ /* 0x000e620000002400 */
[----:B------:R-:W-:Y:S02]  /*6e60*/  IADD3 R0, R26, 0x31, RZ ;  /* 0x000000311a007810 */ /* 0x000fe40007ffe0ff */
[----:B------:R-:W-:Y:S02]  /*6e70*/  ISETP.LT.OR P0, PT, R2, R241, P0 ;  /* 0x000000f10200720c */ /* 0x000fe40000701670 */
[----:B--2---:R-:W-:-:S02]  /*6e80*/  FSEL R188, R188, -INF , !P6 ;  /* 0xff800000bcbc7808 */ /* 0x004fc40007000000 */
[----:B------:R-:W-:Y:S01]  /*6e90*/  FSEL R35, R35, -INF , !P3 ;  /* 0xff80000023237808 */ /* 0x000fe20005800000 */
[----:B------:R-:W-:Y:S01]  /*6ea0*/  MUFU.TANH R175, R169 ;  /* 0x000000a900af7308 */ /* 0x000fe20000002400 */
[----:B------:R-:W-:Y:S02]  /*6eb0*/  FSEL R190, R190, -INF , !P1 ;  /* 0xff800000bebe7808 */ /* 0x000fe40004800000 */
[C---:B------:R-:W-:Y:S02]  /*6ec0*/  ISETP.GE.AND P6, PT, R0.reuse, R242, PT ;  /* 0x000000f20000720c */ /* 0x040fe40003fc6270 */
[----:B------:R-:W-:Y:S02]  /*6ed0*/  ISETP.GE.AND P3, PT, R0, R240, PT ;  /* 0x000000f00000720c */ /* 0x000fe40003f66270 */
[----:B------:R-:W-:Y:S01]  /*6ee0*/  ISETP.GE.AND P1, PT, R2, R242, PT ;  /* 0x000000f20200720c */ /* 0x000fe20003f26270 */
[----:B------:R-:W2:Y:S01]  /*6ef0*/  MUFU.TANH R172, R172 ;  /* 0x000000ac00ac7308 */ /* 0x000ea20000002400 */
[----:B-1----:R-:W-:-:S02]  /*6f00*/  FSEL R176, R176, -INF , !P0 ;  /* 0xff800000b0b07808 */ /* 0x002fc40004000000 */
[----:B------:R-:W-:Y:S01]  /*6f10*/  PLOP3.LUT P0, PT, PT, PT, UP0, 0x80, 0x0 ;  /* 0x000000000000781c */ /* 0x000fe20003f0f008 */
[----:B------:R-:W-:Y:S01]  /*6f20*/  BAR.SYNC.DEFER_BLOCKING 0x0 ;  /* 0x0000000000007b1d */ /* 0x000fe20000010000 */
[C---:B------:R-:W-:Y:S02]  /*6f30*/  ISETP.LT.OR P6, PT, R0.reuse, R243, P6 ;  /* 0x000000f30000720c */ /* 0x040fe400037c1670 */
[----:B------:R-:W-:Y:S02]  /*6f40*/  ISETP.LT.OR P3, PT, R0, R241, P3 ;  /* 0x000000f10000720c */ /* 0x000fe40001f61670 */
[----:B------:R-:W-:Y:S01]  /*6f50*/  ISETP.LT.OR P1, PT, R2, R243, P1 ;  /* 0x000000f30200720c */ /* 0x000fe20000f21670 */
[----:B------:R-:W1:Y:S01]  /*6f60*/  MUFU.TANH R170, R170 ;  /* 0x000000aa00aa7308 */ /* 0x000e620000002400 */
[C---:B------:R-:W-:Y:S02]  /*6f70*/  IADD3 R0, R26.reuse, 0x38, RZ ;  /* 0x000000381a007810 */ /* 0x040fe40007ffe0ff */
[----:B------:R-:W-:-:S02]  /*6f80*/  IADD3 R26, R26, 0x39, RZ ;  /* 0x000000391a1a7810 */ /* 0x000fc40007ffe0ff */
[----:B------:R-:W-:Y:S02]  /*6f90*/  FSEL R34, R34, -INF , !P5 ;  /* 0xff80000022227808 */ /* 0x000fe40006800000 */
[----:B------:R-:W-:Y:S02]  /*6fa0*/  FSEL R33, R33, -INF , !P2 ;  /* 0xff80000021217808 */ /* 0x000fe40005000000 */
[----:B---3--:R-:W-:Y:S02]  /*6fb0*/  FSEL R32, R32, -INF , !P4 ;  /* 0xff80000020207808 */ /* 0x008fe40006000000 */
[----:B-----5:R-:W-:Y:S02]  /*6fc0*/  FSEL R181, R181, -INF , !P1 ;  /* 0xff800000b5b57808 */ /* 0x020fe40004800000 */
[C---:B------:R-:W-:Y:S02]  /*6fd0*/  ISETP.GE.AND P5, PT, R0.reuse, R242, PT ;  /* 0x000000f20000720c */ /* 0x040fe40003fa6270 */
[----:B------:R-:W-:-:S02]  /*6fe0*/  ISETP.GE.AND P2, PT, R0, R240, PT ;  /* 0x000000f00000720c */ /* 0x000fc40003f46270 */
[C---:B------:R-:W-:Y:S02]  /*6ff0*/  ISETP.GE.AND P4, PT, R26.reuse, R242, PT ;  /* 0x000000f21a00720c */ /* 0x040fe40003f86270 */
[----:B------:R-:W-:Y:S02]  /*7000*/  ISETP.GE.AND P1, PT, R26, R240, PT ;  /* 0x000000f01a00720c */ /* 0x000fe40003f26270 */
[C---:B------:R-:W-:Y:S02]  /*7010*/  ISETP.LT.OR P5, PT, R0.reuse, R243, P5 ;  /* 0x000000f30000720c */ /* 0x040fe40002fa1670 */
[----:B------:R-:W-:Y:S02]  /*7020*/  ISETP.LT.OR P2, PT, R0, R241, P2 ;  /* 0x000000f10000720c */ /* 0x000fe40001741670 */
[C---:B------:R-:W-:Y:S02]  /*7030*/  ISETP.LT.OR P4, PT, R26.reuse, R243, P4 ;  /* 0x000000f31a00720c */ /* 0x040fe40002781670 */
[----:B------:R-:W-:-:S02]  /*7040*/  ISETP.LT.OR P1, PT, R26, R241, P1 ;  /* 0x000000f11a00720c */ /* 0x000fc40000f21670 */
[----:B------:R-:W-:Y:S02]  /*7050*/  FSEL R179, R179, -INF , !P6 ;  /* 0xff800000b3b37808 */ /* 0x000fe40007000000 */
[----:B----4-:R-:W-:Y:S02]  /*7060*/  FSEL R174, R174, -INF , !P3 ;  /* 0xff800000aeae7808 */ /* 0x010fe40005800000 */
[----:B------:R-:W-:Y:S02]  /*7070*/  FSEL R177, R177, -INF , !P5 ;  /* 0xff800000b1b17808 */ /* 0x000fe40006800000 */
[----:B--2---:R-:W-:Y:S02]  /*7080*/  FSEL R172, R172, -INF , !P2 ;  /* 0xff800000acac7808 */ /* 0x004fe40005000000 */
[----:B------:R-:W-:Y:S02]  /*7090*/  FSEL R175, R175, -INF , !P4 ;  /* 0xff800000afaf7808 */ /* 0x000fe40006000000 */
[----:B-1----:R-:W-:Y:S01]  /*70a0*/  FSEL R170, R170, -INF , !P1 ;  /* 0xff800000aaaa7808 */ /* 0x002fe20004800000 */
[----:B------:R-:W-:Y:S05]  /*70b0*/  @!P0 BRA `(.L_x_1720) ;  /* 0x000001c000008947 */ /* 0x000fea0003800000 */
        /* <DEDUP_REMOVED lines=11> */
[----:B------:R-:W-:-:S04]  /*7170*/  LEA R6, P2, R0, c[0x0][0x168], 0x1 ;  /* 0x00005a0000067a11 */ /* 0x000fc800078408ff */
[----:B------:R-:W-:Y:S02]  /*7180*/  LEA.HI.X R5, R18, R249, R5, 0x6, P1 ;  /* 0x000000f912057211 */ /* 0x000fe400008f3405 */
        /* <DEDUP_REMOVED lines=15> */
.L_x_1720:
        /* <DEDUP_REMOVED lines=31> */
[----:B-1----:R-:W-:Y:S02]  /*7470*/  FMNMX.FTZ R6, R170, R5, !PT ;  /* 0x00000005aa067209 */ /* 0x002fe40007810000 */
        /* <DEDUP_REMOVED lines=24> */
[----:B------:R-:W-:Y:S02]  /*7600*/  FFMA.FTZ R165, R10, c[0x0][0x23c], -R173 ;  /* 0x00008f000aa57a23 */ /* 0x000fe400000108ad */
[--C-:B------:R-:W-:Y:S02]  /*7610*/  FFMA.FTZ R169, R13, c[0x0][0x23c], -R178.reuse ;  /* 0x00008f000da97a23 */ /* 0x100fe400000108b2 */
[----:B------:R-:W-:-:S02]  /*7620*/  FFMA.FTZ R168, R15, c[0x0][0x23c], -R178 ;  /* 0x00008f000fa87a23 */ /* 0x000fc400000108b2 */
[--C-:B------:R-:W-:Y:S01]  /*7630*/  FFMA.FTZ R11, R12, c[0x0][0x23c], -R173.reuse ;  /* 0x00008f000c0b7a23 */ /* 0x100fe200000108ad */
[----:B------:R-:W-:Y:S01]  /*7640*/  MUFU.EX2 R167, R167 ;  /* 0x000000a700a77308 */ /* 0x000fe20000000800 */
[----:B------:R-:W-:Y:S02]  /*7650*/  FFMA.FTZ R10, R14, c[0x0][0x23c], -R173 ;  /* 0x00008f000e0a7a23 */ /* 0x000fe400000108ad */
[----:B------:R-:W-:Y:S01]  /*7660*/  FMUL.FTZ R164, R5, c[0x0][0x23c] ;  /* 0x00008f0005a47a20 */ /* 0x000fe20000410000 */
[----:B------:R-:W2:Y:S01]  /*7670*/  LDSM.16.MT88.4 R12, [R225+0x18000] ;  /* 0x01800000e10c783b */ /* 0x000ea20000004200 */
[----:B------:R-:W-:Y:S02]  /*7680*/  FMUL.FTZ R3, R4, c[0x0][0x23c] ;  /* 0x00008f0004037a20 */ /* 0x000fe40000410000 */
[--C-:B------:R-:W-:Y:S01]  /*7690*/  FFMA.FTZ R182, R25, c[0x0][0x23c], -R178.reuse ;  /* 0x00008f0019b67a23 */ /* 0x100fe200000108b2 */
[----:B------:R-:W-:Y:S01]  /*76a0*/  MUFU.EX2 R169, R169 ;  /* 0x000000a900a97308 */ /* 0x000fe20000000800 */
[----:B------:R-:W-:-:S02]  /*76b0*/  FFMA.FTZ R185, R27, c[0x0][0x23c], -R178 ;  /* 0x00008f001bb97a23 */ /* 0x000fc400000108b2 */
[----:B------:R-:W-:Y:S01]  /*76c0*/  LDSM.16.MT88.4 R24, [R224+0x1e000] ;  /* 0x01e00000e018783b */ /* 0x000fe20000004200 */
[--C-:B------:R-:W-:Y:S02]  /*76d0*/  FFMA.FTZ R180, R31, c[0x0][0x23c], -R178.reuse ;  /* 0x00008f001fb47a23 */ /* 0x100fe400000108b2 */
[--C-:B------:R-:W-:Y:S02]  /*76e0*/  FFMA.FTZ R183, R29, c[0x0][0x23c], -R178.reuse ;  /* 0x00008f001db77a23 */ /* 0x100fe400000108b2 */
[----:B------:R-:W3:Y:S01]  /*76f0*/  MUFU.EX2 R168, R168 ;  /* 0x000000a800a87308 */ /* 0x000ee20000000800 */
[--C-:B------:R-:W-:Y:S02]  /*7700*/  FFMA.FTZ R184, R30, c[0x0][0x23c], -R173.reuse ;  /* 0x00008f001eb87a23 */ /* 0x100fe400000108ad */
[--C-:B------:R-:W-:Y:S02]  /*7710*/  FFMA.FTZ R187, R28, c[0x0][0x23c], -R173.reuse ;  /* 0x00008f001cbb7a23 */ /* 0x100fe400000108ad */
[--C-:B------:R-:W-:Y:S01]  /*7720*/  FFMA.FTZ R186, R186, c[0x0][0x23c], -R173.reuse ;  /* 0x00008f00baba7a23 */ /* 0x100fe200000108ad */
[----:B------:R-:W-:Y:S01]  /*7730*/  LDSM.16.MT88.4 R28, [R228+0x18800] ;  /* 0x01880000e41c783b */ /* 0x000fe20000004200 */
[----:B------:R-:W-:Y:S01]  /*7740*/  FFMA.FTZ R189, R192, c[0x0][0x23c], -R173 ;  /* 0x00008f00c0bd7a23 */ /* 0x000fe200000108ad */
[----:B------:R-:W4:Y:S01]  /*7750*/  MUFU.EX2 R166, R166 ;  /* 0x000000a600a67308 */ /* 0x000f220000000800 */
[----:B------:R-:W-:-:S02]  /*7760*/  FFMA.FTZ R192, R193, c[0x0][0x23c], -R178 ;  /* 0x00008f00c1c07a23 */ /* 0x000fc400000108b2 */
[--C-:B------:R-:W-:Y:S02]  /*7770*/  FFMA.FTZ R195, R188, c[0x0][0x23c], -R173.reuse ;  /* 0x00008f00bcc37a23 */ /* 0x100fe400000108ad */
[--C-:B------:R-:W-:Y:S02]  /*7780*/  FFMA.FTZ R191, R191, c[0x0][0x23c], -R178.reuse ;  /* 0x00008f00bfbf7a23 */ /* 0x100fe400000108b2 */
[--C-:B------:R-:W-:Y:S01]  /*7790*/  FFMA.FTZ R193, R35, c[0x0][0x23c], -R178.reuse ;  /* 0x00008f0023c17a23 */ /* 0x100fe200000108b2 */
[----:B------:R-:W-:Y:S01]  /*77a0*/  MUFU.EX2 R165, R165 ;  /* 0x000000a500a57308 */ /* 0x000fe20000000800 */
[----:B---3--:R-:W-:Y:S01]  /*77b0*/  F2FP.PACK_AB R4, R168, R169 ;  /* 0x000000a9a804723e */ /* 0x008fe200000000ff */
[----:B------:R-:W-:Y:S02]  /*77c0*/  FFMA.FTZ R194, R33, c[0x0][0x23c], -R178 ;  /* 0x00008f0021c27a23 */ /* 0x000fe400000108b2 */
[--C-:B------:R-:W-:Y:S02]  /*77d0*/  FFMA.FTZ R190, R190, c[0x0][0x23c], -R173.reuse ;  /* 0x00008f00bebe7a23 */ /* 0x100fe400000108ad */
[----:B------:R-:W-:-:S02]  /*77e0*/  FFMA.FTZ R188, R34, c[0x0][0x23c], -R173 ;  /* 0x00008f0022bc7a23 */ /* 0x000fc400000108ad */
[----:B------:R-:W3:Y:S01]  /*77f0*/  MUFU.EX2 R11, R11 ;  /* 0x0000000b000b7308 */ /* 0x000ee20000000800 */
[----:B----4-:R-:W-:Y:S01]  /*7800*/  F2FP.PACK_AB R6, R166, R167 ;  /* 0x000000a7a606723e */ /* 0x010fe200000000ff */
[----:B------:R-:W-:Y:S02]  /*7810*/  FFMA.FTZ R197, R32, c[0x0][0x23c], -R173 ;  /* 0x00008f0020c57a23 */ /* 0x000fe400000108ad */
[----:B------:R-:W-:Y:S01]  /*7820*/  LDSM.16.MT88.4 R32, [R224+0x19000] ;  /* 0x01900000e020783b */ /* 0x000fe20000004200 */
[--C-:B------:R-:W-:Y:S02]  /*7830*/  FFMA.FTZ R181, R181, c[0x0][0x23c], -R178.reuse ;  /* 0x00008f00b5b57a23 */ /* 0x100fe400000108b2 */
[--C-:B------:R-:W-:Y:S01]  /*7840*/  FFMA.FTZ R196, R179, c[0x0][0x23c], -R178.reuse ;  /* 0x00008f00b3c47a23 */ /* 0x100fe200000108b2 */
[----:B------:R-:W4:Y:S01]  /*7850*/  MUFU.EX2 R10, R10 ;  /* 0x0000000a000a7308 */ /* 0x000f220000000800 */
[--C-:B------:R-:W-:Y:S02]  /*7860*/  FFMA.FTZ R177, R177, c[0x0][0x23c], -R178.reuse ;  /* 0x00008f00b1b17a23 */ /* 0x100fe400000108b2 */
[----:B------:R-:W-:-:S02]  /*7870*/  FFMA.FTZ R178, R175, c[0x0][0x23c], -R178 ;  /* 0x00008f00afb27a23 */ /* 0x000fc400000108b2 */
[--C-:B------:R-:W-:Y:S02]  /*7880*/  FFMA.FTZ R175, R176, c[0x0][0x23c], -R173.reuse ;  /* 0x00008f00b0af7a23 */ /* 0x100fe400000108ad */
[--C-:B------:R-:W-:Y:S01]  /*7890*/  FFMA.FTZ R174, R174, c[0x0][0x23c], -R173.reuse ;  /* 0x00008f00aeae7a23 */ /* 0x100fe200000108ad */
[----:B------:R-:W5:Y:S01]  /*78a0*/  MUFU.EX2 R164, R164 ;  /* 0x000000a400a47308 */ /* 0x000f620000000800 */
[----:B---3--:R-:W-:Y:S01]  /*78b0*/  F2FP.PACK_AB R5, R11, R165 ;  /* 0x000000a50b05723e */ /* 0x008fe200000000ff */
[--C-:B------:R-:W-:Y:S02]  /*78c0*/  FFMA.FTZ R172, R172, c[0x0][0x23c], -R173.reuse ;  /* 0x00008f00acac7a23 */ /* 0x100fe400000108ad */
        /* <DEDUP_REMOVED lines=199> */
[-C--:B------:R-:W-:Y:S01]  /*8540*/  FMUL.FTZ R131, R131, R3.reuse ;  /* 0x0000000383837220 */ /* 0x080fe20000410000 */
        /* <DEDUP_REMOVED lines=187> */
[----:B------:R-:W-:Y:S01]  /*9100*/  HMMA.16816.F32 R128, R4, R22, R128 ;  /* 0x000000160480723c */ /* 0x000fe20000001880 */
[----:B------:R-:W-:Y:S07]  /*9110*/  @!P0 BRA `(.L_x_1719) ;  /* 0x00003a9000008947 */ /* 0x000fee0003800000 */
[----:B------:R-:W-:Y:S01]  /*9120*/  UIADD3 UR15, UR8, -0x3, URZ ;  /* 0xfffffffd080f7890 */ /* 0x000fe2000fffe03f */
[----:B------:R-:W-:-:S04]  /*9130*/  DEPBAR.LE SB0, 0x0 ;  /* 0x000080000000791a */ /* 0x000fc80000000000 */
[----:B------:R-:W-:Y:S01]  /*9140*/  USHF.R.S32.HI UR12, URZ, 0x1f, UR15 ;  /* 0x0000001f3f0c7899 */ /* 0x000fe2000801140f */
[----:B------:R-:W-:Y:S01]  /*9150*/  MOV R4, c[0x0][0x1a0] ;  /* 0x0000680000047a02 */ /* 0x000fe20000000f00 */
[----:B------:R-:W-:Y:S01]  /*9160*/  ULDC.64 UR4, c[0x0][0x1a0] ;  /* 0x0000680000047ab9 */ /* 0x000fe20000000a00 */
[----:B------:R-:W-:Y:S01]  /*9170*/  MOV R3, c[0x0][0x1a4] ;  /* 0x0000690000037a02 */ /* 0x000fe20000000f00 */
[----:B------:R-:W-:Y:S02]  /*9180*/  UIMAD UR12, UR12, UR4, URZ ;  /* 0x000000040c0c72a4 */ /* 0x000fe4000f8e023f */
[----:B------:R-:W-:Y:S02]  /*9190*/  UIMAD.WIDE.U32 UR20, UR15, UR4, URZ ;  /* 0x000000040f1472a5 */ /* 0x000fe4000f8e003f */
[----:B------:R-:W-:Y:S02]  /*91a0*/  UIMAD UR5, UR15, UR5, UR12 ;  /* 0x000000050f0572a4 */ /* 0x000fe4000f8e020c */
[----:B------:R-:W-:-:S02]  /*91b0*/  UISETP.GT.AND UP0, UPT, UR15, UR9, UPT ;  /* 0x000000090f00728c */ /* 0x000fc4000bf04270 */
[----:B------:R-:W-:Y:S01]  /*91c0*/  UIADD3 UR5, UR21, UR5, URZ ;  /* 0x0000000515057290 */ /* 0x000fe2000fffe03f */
[----:B------:R-:W-:Y:S02]  /*91d0*/  MOV R12, UR20 ;  /* 0x00000014000c7c02 */ /* 0x000fe40008000f00 */
[----:B------:R-:W-:Y:S01]  /*91e0*/  MOV R13, UR21 ;  /* 0x00000015000d7c02 */ /* 0x000fe20008000f00 */
[----:B------:R-:W-:Y:S01]  /*91f0*/  BAR.SYNC.DEFER_BLOCKING 0x0 ;  /* 0x0000000000007b1d */ /* 0x000fe20000010000 */
[----:B------:R-:W-:Y:S02]  /*9200*/  LEA R6, P0, R12, R8, 0x6 ;  /* 0x000000080c067211 */ /* 0x000fe400078030ff */
[----:B------:R-:W-:Y:S02]  /*9210*/  MOV R5, UR5 ;  /* 0x0000000500057c02 */ /* 0x000fe40008000f00 */
[----:B------:R-:W-:Y:S02]  /*9220*/  LEA R10, P1, R6, c[0x0][0x170], 0x1 ;  /* 0x00005c00060a7a11 */ /* 0x000fe400078208ff */
[----:B------:R-:W-:-:S02]  /*9230*/  LEA.HI.X R5, R12, R245, R5, 0x6, P0 ;  /* 0x000000f50c057211 */ /* 0x000fc400000f3405 */
[----:B------:R-:W-:Y:S02]  /*9240*/  LEA R24, P0, R4, R10, 0x6 ;  /* 0x0000000a04187211 */ /* 0x000fe400078030ff */
[----:B------:R-:W-:-:S04]  /*9250*/  LEA.HI.X R11, R6, c[0x0][0x174], R5, 0x1, P1 ;  /* 0x00005d00060b7a11 */ /* 0x000fc800008f0c05 */
[----:B------:R-:W-:Y:S02]  /*9260*/  LEA.HI.X R25, R4, R11, R3, 0x6, P0 ;  /* 0x0000000b04197211 */ /* 0x000fe400000f3403 */
[----:B------:R-:W-:Y:S01]  /*9270*/  PLOP3.LUT P0, PT, PT, PT, UP0, 0x80, 0x0 ;  /* 0x000000000000781c */ /* 0x000fe20003f0f008 */
        /* <DEDUP_REMOVED lines=15> */
[----:B------:R-:W5:Y:S04]  /*9370*/  LDSM.16.M88.4 R20, [R233+0x11800] ;  /* 0x01180000e914783b */ /* 0x000f680000000200 */
[----:B------:R-:W-:Y:S04]  /*9380*/  LDSM.16.M88.4 R16, [R232] ;  /* 0x00000000e810783b */ /* 0x000fe80000000200 */
[----:B------:R-:W1:Y:S04]  /*9390*/  LDSM.16.M88.4 R184, [R231] ;  /* 0x00000000e7b8783b */ /* 0x000e680000000200 */
[----:B------:R-:W1:Y:S04]  /*93a0*/  LDSM.16.M88.4 R32, [R223] ;  /* 0x00000000df20783b */ /* 0x000e680000000200 */
[----:B------:R-:W1:Y:S04]  /*93b0*/  LDSM.16.M88.4 R28, [R221] ;  /* 0x00000000dd1c783b */ /* 0x000e680000000200 */
[----:B------:R-:W1:Y:S04]  /*93c0*/  LDSM.16.M88.4 R192, [R222] ;  /* 0x00000000dec0783b */ /* 0x000e680000000200 */
[----:B------:R-:W-:Y:S01]  /*93d0*/  LDSM.16.M88.4 R188, [R227+0x10000] ;  /* 0x01000000e3bc783b */ /* 0x000fe20000000200 */
[C---:B---3--:R-:W-:Y:S03]  /*93e0*/  HMMA.16816.F32 R4, R164.reuse, R12, RZ ;  /* 0x0000000ca404723c */ /* 0x048fe600000018ff */
[----:B------:R-:W-:Y:S04]  /*93f0*/  LDSM.16.M88.4 R196, [R210] ;  /* 0x00000000d2c4783b */ /* 0x000fe80000000200 */
[----:B------:R-:W0:Y:S01]  /*9400*/  LDGDEPBAR ;  /* 0x00000000000079af */ /* 0x000e220000000000 */
[C---:B------:R-:W-:Y:S08]  /*9410*/  HMMA.16816.F32 R12, R164.reuse, R14, RZ ;  /* 0x0000000ea40c723c */ /* 0x040ff000000018ff */
[C---:B--2---:R-:W-:Y:S08]  /*9420*/  HMMA.16816.F32 R24, R164.reuse, R180, RZ ;  /* 0x000000b4a418723c */ /* 0x044ff000000018ff */
[C---:B------:R-:W-:Y:S08]  /*9430*/  HMMA.16816.F32 R180, R164.reuse, R182, RZ ;  /* 0x000000b6a4b4723c */ /* 0x040ff000000018ff */
[C---:B----4-:R-:W-:Y:S08]  /*9440*/  HMMA.16816.F32 R176, R164.reuse, R172, RZ ;  /* 0x000000aca4b0723c */ /* 0x050ff000000018ff */
[C---:B------:R-:W-:Y:S08]  /*9450*/  HMMA.16816.F32 R172, R164.reuse, R174, RZ ;  /* 0x000000aea4ac723c */ /* 0x040ff000000018ff */
[C---:B-----5:R-:W-:Y:S08]  /*9460*/  HMMA.16816.F32 R168, R164.reuse, R20, RZ ;  /* 0x00000014a4a8723c */ /* 0x060ff000000018ff */
[----:B------:R-:W-:Y:S01]  /*9470*/  HMMA.16816.F32 R164, R164, R22, RZ ;  /* 0x00000016a4a4723c */ /* 0x000fe200000018ff */
[----:B------:R-:W-:Y:S07]  /*9480*/  LDSM.16.M88.4 R20, [R230] ;  /* 0x00000000e614783b */ /* 0x000fee0000000200 */
[C---:B-1----:R-:W-:Y:S08]  /*9490*/  HMMA.16816.F32 R4, R16.reuse, R184, R4 ;  /* 0x000000b81004723c */ /* 0x042ff00000001804 */
        /* <DEDUP_REMOVED lines=33> */
[----:B------:R-:W5:Y:S07]  /*96b0*/  LDSM.16.M88.4 R188, [R233+0x13000] ;  /* 0x01300000e9bc783b */ /* 0x000f6e0000000200 */
[C---:B--2---:R-:W-:Y:S08]  /*96c0*/  HMMA.16816.F32 R168, R16.reuse, R32, R168 ;  /* 0x0000002010a8723c */ /* 0x044ff000000018a8 */
[----:B------:R-:W-:Y:S01]  /*96d0*/  HMMA.16816.F32 R164, R16, R34, R164 ;  /* 0x0000002210a4723c */ /* 0x000fe200000018a4 */
[----:B------:R-:W-:Y:S04]  /*96e0*/  LDSM.16.M88.4 R16, [R232+0x4000] ;  /* 0x00400000e810783b */ /* 0x000fe80000000200 */
[----:B------:R-:W2:Y:S03]  /*96f0*/  LDSM.16.M88.4 R32, [R219] ;  /* 0x00000000db20783b */ /* 0x000ea60000000200 */
        /* <DEDUP_REMOVED lines=9> */
[C---:B-----5:R-:W-:Y:S08]  /*9790*/  HMMA.16816.F32 R176, R20.reuse, R188, R176 ;  /* 0x000000bc14b0723c */ /* 0x060ff000000018b0 */
        /* <DEDUP_REMOVED lines=11> */
[----:B------:R-:W-:Y:S07]  /*9850*/  LDSM.16.M88.4 R192, [R220+0x2000] ;  /* 0x00200000dcc0783b */ /* 0x000fee0000000200 */
        /* <DEDUP_REMOVED lines=13> */
[C---:B-1----:R-:W-:Y:S08]  /*9930*/  HMMA.16816.F32 R168, R20.reuse, R184, R168 ;  /* 0x000000b814a8723c */ /* 0x042ff000000018a8 */
[----:B------:R-:W-:Y:S01]  /*9940*/  HMMA.16816.F32 R164, R20, R186, R164 ;  /* 0x000000ba14a4723c */ /* 0x000fe200000018a4 */
[----:B------:R-:W-:Y:S04]  /*9950*/  LDSM.16.M88.4 R20, [R234+0x8000] ;  /* 0x00800000ea14783b */ /* 0x000fe80000000200 */
[----:B------:R-:W1:Y:S03]  /*9960*/  LDSM.16.M88.4 R184, [R233+0x14000] ;  /* 0x01400000e9b8783b */ /* 0x000e660000000200 */
[C---:B----4-:R-:W-:Y:S08]  /*9970*/  HMMA.16816.F32 R4, R16.reuse, R192, R4 ;  /* 0x000000c01004723c */ /* 0x050ff00000001804 */
[C---:B------:R-:W-:Y:S01]  /*9980*/  HMMA.16816.F32 R12, R16.reuse, R194, R12 ;  /* 0x000000c2100c723c */ /* 0x040fe2000000180c */
[----:B------:R-:W4:Y:S07]  /*9990*/  LDSM.16.M88.4 R192, [R233+0x14800] ;  /* 0x01480000e9c0783b */ /* 0x000f2e0000000200 */
[C---:B--2---:R-:W-:Y:S08]  /*99a0*/  HMMA.16816.F32 R176, R16.reuse, R32, R176 ;  /* 0x0000002010b0723c */ /* 0x044ff000000018b0 */
[C---:B------:R-:W-:Y:S01]  /*99b0*/  HMMA.16816.F32 R172, R16.reuse, R34, R172 ;  /* 0x0000002210ac723c */ /* 0x040fe200000018ac */
[----:B------:R-:W2:Y:S07]  /*99c0*/  LDSM.16.M88.4 R32, [R233+0x15800] ;  /* 0x01580000e920783b */ /* 0x000eae0000000200 */
[C---:B-----5:R-:W-:Y:S08]  /*99d0*/  HMMA.16816.F32 R24, R16.reuse, R188, R24 ;  /* 0x000000bc1018723c */ /* 0x060ff00000001818 */
[C---:B------:R-:W-:Y:S01]  /*99e0*/  HMMA.16816.F32 R180, R16.reuse, R190, R180 ;  /* 0x000000be10b4723c */ /* 0x040fe200000018b4 */
[----:B------:R-:W5:Y:S07]  /*99f0*/  LDSM.16.M88.4 R188, [R233+0x15000] ;  /* 0x01500000e9bc783b */ /* 0x000f6e0000000200 */
[C---:B---3--:R-:W-:Y:S08]  /*9a00*/  HMMA.16816.F32 R168, R16.reuse, R28, R168 ;  /* 0x0000001c10a8723c */ /* 0x048ff000000018a8 */
[----:B------:R-:W-:Y:S01]  /*9a10*/  HMMA.16816.F32 R164, R16, R30, R164 ;  /* 0x0000001e10a4723c */ /* 0x000fe200000018a4 */
[----:B------:R-:W-:Y:S04]  /*9a20*/  LDSM.16.M88.4 R28, [R232+0x8000] ;  /* 0x00800000e81c783b */ /* 0x000fe80000000200 */
[----:B------:R-:W3:Y:S03]  /*9a30*/  LDSM.16.M88.4 R16, [R215] ;  /* 0x00000000d710783b */ /* 0x000ee60000000200 */
[C---:B-1----:R-:W-:Y:S08]  /*9a40*/  HMMA.16816.F32 R4, R20.reuse, R184, R4 ;  /* 0x000000b81404723c */ /* 0x042ff00000001804 */
[C---:B------:R-:W-:Y:S01]  /*9a50*/  HMMA.16816.F32 R12, R20.reuse, R186, R12 ;  /* 0x000000ba140c723c */ /* 0x040fe2000000180c */
[----:B------:R-:W1:Y:S07]  /*9a60*/  LDSM.16.M88.4 R184, [R214] ;  /* 0x00000000d6b8783b */ /* 0x000e6e0000000200 */
[C---:B----4-:R-:W-:Y:S08]  /*9a70*/  HMMA.16816.F32 R24, R20.reuse, R192, R24 ;  /* 0x000000c01418723c */ /* 0x050ff00000001818 */
[C---:B------:R-:W-:Y:S01]  /*9a80*/  HMMA.16816.F32 R180, R20.reuse, R194, R180 ;  /* 0x000000c214b4723c */ /* 0x040fe200000018b4 */
[----:B------:R-:W4:Y:S07]  /*9a90*/  LDSM.16.M88.4 R192, [R213] ;  /* 0x00000000d5c0783b */ /* 0x000f2e0000000200 */
[C---:B--2---:R-:W-:Y:S08]  /*9aa0*/  HMMA.16816.F32 R168, R20.reuse, R32, R168 ;  /* 0x0000002014a8723c */ /* 0x044ff000000018a8 */
[C---:B------:R-:W-:Y:S01]  /*9ab0*/  HMMA.16816.F32 R164, R20.reuse, R34, R164 ;  /* 0x0000002214a4723c */ /* 0x040fe200000018a4 */
[----:B------:R-:W2:Y:S07]  /*9ac0*/  LDSM.16.M88.4 R32, [R212] ;  /* 0x00000000d420783b */ /* 0x000eae0000000200 */
[C---:B-----5:R-:W-:Y:S08]  /*9ad0*/  HMMA.16816.F32 R176, R20.reuse, R188, R176 ;  /* 0x000000bc14b0723c */ /* 0x060ff000000018b0 */
        /* <DEDUP_REMOVED lines=37> */
[----:B------:R-:W-:Y:S07]  /*9d30*/  LDSM.16.M88.4 R188, [R232+0xc000] ;  /* 0x00c00000e8bc783b */ /* 0x000fee0000000200 */
[C---:B-1----:R-:W-:Y:S08]  /*9d40*/  HMMA.16816.F32 R168, R28.reuse, R184, R168 ;  /* 0x000000b81ca8723c */ /* 0x042ff000000018a8 */
[----:B------:R-:W-:Y:S01]  /*9d50*/  HMMA.16816.F32 R164, R28, R186, R164 ;  /* 0x000000ba1ca4723c */ /* 0x000fe200000018a4 */
[----:B------:R-:W1:Y:S04]  /*9d60*/  LDSM.16.M88.4 R28, [R211] ;  /* 0x00000000d31c783b */ /* 0x000e680000000200 */
[----:B------:R-:W4:Y:S03]  /*9d70*/  LDSM.16.M88.4 R184, [R233+0x17800] ;  /* 0x01780000e9b8783b */ /* 0x000f260000000200 */
[C---:B--2---:R-:W-:Y:S08]  /*9d80*/  HMMA.16816.F32 R4, R20.reuse, R32, R4 ;  /* 0x000000201404723c */ /* 0x044ff00000001804 */
[C---:B------:R-:W-:Y:S01]  /*9d90*/  HMMA.16816.F32 R12, R20.reuse, R34, R12 ;  /* 0x00000022140c723c */ /* 0x040fe2000000180c */
[----:B------:R-:W-:Y:S07]  /*9da0*/  LDSM.16.M88.4 R32, [R230+0xc000] ;  /* 0x00c00000e620783b */ /* 0x000fee0000000200 */
[C---:B---3--:R-:W-:Y:S08]  /*9db0*/  HMMA.16816.F32 R24, R20.reuse, R16, R24 ;  /* 0x000000101418723c */ /* 0x048ff00000001818 */
[C---:B------:R-:W-:Y:S01]  /*9dc0*/  HMMA.16816.F32 R180, R20.reuse, R18, R180 ;  /* 0x0000001214b4723c */ /* 0x040fe200000018b4 */
[----:B------:R-:W2:Y:S07]  /*9dd0*/  LDSM.16.M88.4 R16, [R227+0x16000] ;  /* 0x01600000e310783b */ /* 0x000eae0000000200 */
[----:B-----5:R-:W-:Y:S08]  /*9de0*/  HMMA.16816.F32 R176, R20, R192, R176 ;  /* 0x000000c014b0723c */ /* 0x020ff000000018b0 */
[C---:B-1----:R-:W-:Y:S08]  /*9df0*/  HMMA.16816.F32 R4, R188.reuse, R28, R4 ;  /* 0x0000001cbc04723c */ /* 0x042ff00000001804 */
[----:B------:R-:W-:Y:S01]  /*9e00*/  HMMA.16816.F32 R12, R188, R30, R12 ;  /* 0x0000001ebc0c723c */ /* 0x000fe2000000180c */
[----:B------:R-:W-:Y:S07]  /*9e10*/  LDSM.16.M88.4 R28, [R227+0x16800] ;  /* 0x01680000e31c783b */ /* 0x000fee0000000200 */
[C---:B------:R-:W-:Y:S01]  /*9e20*/  HMMA.16816.F32 R172, R20.reuse, R194, R172 ;  /* 0x000000c214ac723c */ /* 0x040fe200000018ac */
[----:B------:R-:W-:Y:S07]  /*9e30*/  LDSM.16.M88.4 R192, [R220+0x6000] ;  /* 0x00600000dcc0783b */ /* 0x000fee0000000200 */
[C---:B----4-:R-:W-:Y:S08]  /*9e40*/  HMMA.16816.F32 R168, R20.reuse, R184, R168 ;  /* 0x000000b814a8723c */ /* 0x050ff000000018a8 */
[----:B------:R-:W-:Y:S01]  /*9e50*/  HMMA.16816.F32 R164, R20, R186, R164 ;  /* 0x000000ba14a4723c */ /* 0x000fe200000018a4 */
[----:B------:R-:W1:Y:S04]  /*9e60*/  LDSM.16.M88.4 R20, [R229+0xc000] ;  /* 0x00c00000e514783b */ /* 0x000e680000000200 */
[----:B------:R-:W3:Y:S03]  /*9e70*/  LDSM.16.M88.4 R184, [R209] ;  /* 0x00000000d1b8783b */ /* 0x000ee60000000200 */
[C---:B--2---:R-:W-:Y:S08]  /*9e80*/  HMMA.16816.F32 R4, R32.reuse, R16, R4 ;  /* 0x000000102004723c */ /* 0x044ff00000001804 */
[----:B------:R-:W-:Y:S01]  /*9e90*/  HMMA.16816.F32 R12, R32, R18, R12 ;  /* 0x00000012200c723c */ /* 0x000fe2000000180c */
[----:B------:R-:W2:Y:S07]  /*9ea0*/  LDSM.16.M88.4 R16, [R220+0x6800] ;  /* 0x00680000dc10783b */ /* 0x000eae0000000200 */
[C---:B------:R-:W-:Y:S08]  /*9eb0*/  HMMA.16816.F32 R24, R188.reuse, R196, R24 ;  /* 0x000000c4bc18723c */ /* 0x040ff00000001818 */
[----:B------:R-:W-:Y:S08]  /*9ec0*/  HMMA.16816.F32 R180, R188, R198, R180 ;  /* 0x000000c6bcb4723c */ /* 0x000ff000000018b4 */
[C---:B-1----:R-:W-:Y:S08]  /*9ed0*/  HMMA.16816.F32 R4, R20.reuse, R192, R4 ;  /* 0x000000c01404723c */ /* 0x042ff00000001804 */
[----:B------:R-:W-:Y:S01]  /*9ee0*/  HMMA.16816.F32 R12, R20, R194, R12 ;  /* 0x000000c2140c723c */ /* 0x000fe2000000180c */
[----:B------:R-:W1:Y:S07]  /*9ef0*/  LDSM.16.M88.4 R192, [R227+0x17000] ;  /* 0x01700000e3c0783b */ /* 0x000e6e0000000200 */
[----:B------:R-:W-:Y:S08]  /*9f00*/  HMMA.16816.F32 R24, R32, R28, R24 ;  /* 0x0000001c2018723c */ /* 0x000ff00000001818 */
[----:B---3--:R-:W-:Y:S01]  /*9f10*/  HMMA.16816.F32 R176, R188, R184, R176 ;  /* 0x000000b8bcb0723c */ /* 0x008fe200000018b0 */
[----:B------:R-:W-:-:S02]  /*9f20*/  FMUL.FTZ R3, R4, c[0x0][0x2ec] ;  /* 0x0000bb0004037a20 */ /* 0x000fc40000410000 */
[----:B------:R-:W-:Y:S02]  /*9f30*/  FMUL.FTZ R10, R5, c[0x0][0x2ec] ;  /* 0x0000bb00050a7a20 */ /* 0x000fe40000410000 */
[----:B------:R-:W-:Y:S02]  /*9f40*/  FMUL.FTZ R11, R6, c[0x0][0x2ec] ;  /* 0x0000bb00060b7a20 */ /* 0x000fe40000410000 */
[----:B------:R-:W-:Y:S01]  /*9f50*/  FMUL.FTZ R184, R7, c[0x0][0x2ec] ;  /* 0x0000bb0007b87a20 */ /* 0x000fe20000410000 */
[----:B------:R-:W-:Y:S01]  /*9f60*/  HMMA.16816.F32 R172, R188, R186, R172 ;  /* 0x000000babcac723c */ /* 0x000fe200000018ac */
[----:B------:R-:W3:Y:S01]  /*9f70*/  LDSM.16.M88.4 R4, [R208] ;  /* 0x00000000d004783b */ /* 0x000ee20000000200 */
[----:B------:R-:W-:Y:S01]  /*9f80*/  FMUL.FTZ R12, R12, c[0x0][0x2ec] ;  /* 0x0000bb000c0c7a20 */ /* 0x000fe20000410000 */
[----:B------:R-:W4:Y:S04]  /*9f90*/  MUFU.TANH R3, R3 ;  /* 0x0000000300037308 */ /* 0x000f280000002400 */
[----:B------:R-:W-:Y:S01]  /*9fa0*/  FMUL.FTZ R187, R14, c[0x0][0x2ec] ;  /* 0x0000bb000ebb7a20 */ /* 0x000fe20000410000 */
[----:B--2---:R-:W-:Y:S03]  /*9fb0*/  HMMA.16816.F32 R24, R20, R16, R24 ;  /* 0x000000101418723c */ /* 0x004fe60000001818 */
[----:B------:R2:W2:Y:S04]  /*9fc0*/  MUFU.TANH R185, R12 ;  /* 0x0000000c00b97308 */ /* 0x0004a80000002400 */
[----:B------:R-:W-:Y:S01]  /*9fd0*/  FMUL.FTZ R16, R13, c[0x0][0x2ec] ;  /* 0x0000bb000d107a20 */ /* 0x000fe20000410000 */
[C---:B------:R-:W-:Y:S01]  /*9fe0*/  HMMA.16816.F32 R180, R32.reuse, R30, R180 ;  /* 0x0000001e20b4723c */ /* 0x040fe200000018b4 */
[----:B------:R-:W5:Y:S02]  /*9ff0*/  LDSM.16.M88.4 R28, [R220+0x7000] ;  /* 0x00700000dc1c783b */ /* 0x000f640000000200 */
[----:B------:R3:W3:Y:S05]  /*a000*/  MUFU.TANH R186, R16 ;  /* 0x0000001000ba7308 */ /* 0x0006ea0000002400 */
[C---:B-1----:R-:W-:Y:S03]  /*a010*/  HMMA.16816.F32 R176, R32.reuse, R192, R176 ;  /* 0x000000c020b0723c */ /* 0x042fe600000018b0 */
[----:B------:R-:W1:Y:S04]  /*a020*/  MUFU.TANH R10, R10 ;  /* 0x0000000a000a7308 */ /* 0x000e680000002400 */
[----:B------:R-:W-:Y:S01]  /*a030*/  FMUL.FTZ R192, R15, c[0x0][0x2ec] ;  /* 0x0000bb000fc07a20 */ /* 0x000fe20000410000 */
[----:B------:R-:W-:Y:S01]  /*a040*/  HMMA.16816.F32 R172, R32, R194, R172 ;  /* 0x000000c220ac723c */ /* 0x000fe200000018ac */
[----:B--2---:R-:W2:Y:S01]  /*a050*/  LDSM.16.M88.4 R12, [R227+0x17800] ;  /* 0x01780000e30c783b */ /* 0x004ea20000000200 */
[----:B------:R-:W-:Y:S01]  /*a060*/  FMUL.FTZ R193, R24, c[0x0][0x2ec] ;  /* 0x0000bb0018c17a20 */ /* 0x000fe20000410000 */
[----:B------:R-:W1:Y:S01]  /*a070*/  MUFU.TANH R11, R11 ;  /* 0x0000000b000b7308 */ /* 0x000e620000002400 */
[----:B------:R-:W-:-:S04]  /*a080*/  FMUL.FTZ R24, R25, c[0x0][0x2ec] ;  /* 0x0000bb0019187a20 */ /* 0x000fc80000410000 */
[----:B------:R-:W-:Y:S01]  /*a090*/  HMMA.16816.F32 R180, R20, R18, R180 ;  /* 0x0000001214b4723c */ /* 0x000fe200000018b4 */
[----:B---3--:R-:W3:Y:S01]  /*a0a0*/  LDSM.16.M88.4 R16, [R220+0x7800] ;  /* 0x00780000dc10783b */ /* 0x008ee20000000200 */
[----:B------:R-:W-:-:S04]  /*a0b0*/  DEPBAR.LE SB0, 0x0 ;  /* 0x000080000000791a */ /* 0x000fc80000000000 */
[----:B------:R-:W1:Y:S02]  /*a0c0*/  MUFU.TANH R184, R184 ;  /* 0x000000b800b87308 */ /* 0x000e640000002400 */
[C---:B------:R-:W-:Y:S06]  /*a0d0*/  HMMA.16816.F32 R168, R188.reuse, R4, R168 ;  /* 0x00000004bca8723c */ /* 0x040fec00000018a8 */
[----:B------:R-:W1:Y:S01]  /*a0e0*/  MUFU.TANH R187, R187 ;  /* 0x000000bb00bb7308 */ /* 0x000e620000002400 */
[----:B------:R-:W-:Y:S01]  /*a0f0*/  FMUL.FTZ R5, R27, c[0x0][0x2ec] ;  /* 0x0000bb001b057a20 */ /* 0x000fe20000410000 */
[----:B------:R-:W-:Y:S01]  /*a100*/  HMMA.16816.F32 R164, R188, R6, R164 ;  /* 0x00000006bca4723c */ /* 0x000fe200000018a4 */
[----:B------:R-:W-:-:S05]  /*a110*/  FMUL.FTZ R4, R26, c[0x0][0x2ec] ;  /* 0x0000bb001a047a20 */ /* 0x000fca0000410000 */
[----:B------:R-:W1:Y:S02]  /*a120*/  MUFU.TANH R192, R192 ;  /* 0x000000c000c07308 */ /* 0x000e640000002400 */
[C---:B-----5:R-:W-:Y:S01]  /*a130*/  HMMA.16816.F32 R176, R20.reuse, R28, R176 ;  /* 0x0000001c14b0723c */ /* 0x060fe200000018b0 */
[----:B------:R-:W-:Y:S02]  /*a140*/  FMUL.FTZ R27, R180, c[0x0][0x2ec] ;  /* 0x0000bb00b41b7a20 */ /* 0x000fe40000410000 */
[----:B------:R-:W-:Y:S02]  /*a150*/  FMUL.FTZ R25, R181, c[0x0][0x2ec] ;  /* 0x0000bb00b5197a20 */ /* 0x000fe40000410000 */
[----:B------:R-:W-:Y:S01]  /*a160*/  FMUL.FTZ R6, R183, c[0x0][0x2ec] ;  /* 0x0000bb00b7067a20 */ /* 0x000fe20000410000 */
[----:B------:R-:W1:Y:S01]  /*a170*/  MUFU.TANH R193, R193 ;  /* 0x000000c100c17308 */ /* 0x000e620000002400 */
[----:B------:R-:W-:Y:S01]  /*a180*/  FMUL.FTZ R182, R182, c[0x0][0x2ec] ;  /* 0x0000bb00b6b67a20 */ /* 0x000fe20000410000 */
[----:B------:R-:W-:Y:S06]  /*a190*/  HMMA.16816.F32 R172, R20, R30, R172 ;  /* 0x0000001e14ac723c */ /* 0x000fec00000018ac */
[----:B------:R-:W1:Y:S02]  /*a1a0*/  MUFU.TANH R24, R24 ;  /* 0x0000001800187308 */ /* 0x000e640000002400 */
[C---:B--2---:R-:W-:Y:S06]  /*a1b0*/  HMMA.16816.F32 R168, R32.reuse, R12, R168 ;  /* 0x0000000c20a8723c */ /* 0x044fec00000018a8 */
[----:B------:R-:W2:Y:S02]  /*a1c0*/  MUFU.TANH R4, R4 ;  /* 0x0000000400047308 */ /* 0x000ea40000002400 */
[----:B------:R-:W-:Y:S01]  /*a1d0*/  HMMA.16816.F32 R164, R32, R14, R164 ;  /* 0x0000000e20a4723c */ /* 0x000fe200000018a4 */
        /* <DEDUP_REMOVED lines=8> */
[----:B------:R1:W1:Y:S01]  /*a260*/  MUFU.TANH R197, R179 ;  /* 0x000000b300c57308 */ /* 0x0002620000002400 */
[----:B------:R-:W-:Y:S01]  /*a270*/  FMUL.FTZ R172, R172, c[0x0][0x2ec] ;  /* 0x0000bb00acac7a20 */ /* 0x000fe20000410000 */
[C---:B---3--:R-:W-:Y:S06]  /*a280*/  HMMA.16816.F32 R168, R20.reuse, R16, R168 ;  /* 0x0000001014a8723c */ /* 0x048fec00000018a8 */
[----:B------:R3:W1:Y:S02]  /*a290*/  MUFU.TANH R201, R173 ;  /* 0x000000ad00c97308 */ /* 0x0006640000002400 */
[----:B------:R-:W-:Y:S06]  /*a2a0*/  HMMA.16816.F32 R164, R20, R18, R164 ;  /* 0x0000001214a4723c */ /* 0x000fec00000018a4 */
[----:B------:R-:W1:Y:S08]  /*a2b0*/  MUFU.TANH R5, R5 ;  /* 0x0000000500057308 */ /* 0x000e700000002400 */
[----:B------:R-:W1:Y:S02]  /*a2c0*/  MUFU.TANH R27, R27 ;  /* 0x0000001b001b7308 */ /* 0x000e640000002400 */
[----:B------:R-:W-:-:S02]  /*a2d0*/  FMUL.FTZ R14, R168, c[0x0][0x2ec] ;  /* 0x0000bb00a80e7a20 */ /* 0x000fc40000410000 */
[----:B------:R-:W-:Y:S02]  /*a2e0*/  FMUL.FTZ R12, R169, c[0x0][0x2ec] ;  /* 0x0000bb00a90c7a20 */ /* 0x000fe40000410000 */
[----:B------:R-:W-:Y:S02]  /*a2f0*/  FMUL.FTZ R170, R170, c[0x0][0x2ec] ;  /* 0x0000bb00aaaa7a20 */ /* 0x000fe40000410000 */
[----:B------:R-:W-:Y:S01]  /*a300*/  FMUL.FTZ R171, R171, c[0x0][0x2ec] ;  /* 0x0000bb00abab7a20 */ /* 0x000fe20000410000 */
[----:B------:R-:W1:Y:S01]  /*a310*/  MUFU.TANH R25, R25 ;  /* 0x0000001900197308 */ /* 0x000e620000002400 */
[----:B------:R-:W-:Y:S02]  /*a320*/  FMUL.FTZ R164, R164, c[0x0][0x2ec] ;  /* 0x0000bb00a4a47a20 */ /* 0x000fe40000410000 */
[----:B------:R-:W-:Y:S02]  /*a330*/  FMUL.FTZ R165, R165, c[0x0][0x2ec] ;  /* 0x0000bb00a5a57a20 */ /* 0x000fe40000410000 */
[----:B------:R-:W-:-:S02]  /*a340*/  FMUL.FTZ R166, R166, c[0x0][0x2ec] ;  /* 0x0000bb00a6a67a20 */ /* 0x000fc40000410000 */
[----:B------:R-:W-:Y:S01]  /*a350*/  FMUL.FTZ R167, R167, c[0x0][0x2ec] ;  /* 0x0000bb00a7a77a20 */ /* 0x000fe20000410000 */
[----:B------:R3:W1:Y:S08]  /*a360*/  MUFU.TANH R195, R182 ;  /* 0x000000b600c37308 */ /* 0x0006700000002400 */
[----:B------:R-:W1:Y:S08]  /*a370*/  MUFU.TANH R6, R6 ;  /* 0x0000000600067308 */ /* 0x000e700000002400 */
[----:B------:R3:W1:Y:S08]  /*a380*/  MUFU.TANH R207, R176 ;  /* 0x000000b000cf7308 */ /* 0x0006700000002400 */
[----:B------:R3:W1:Y:S08]  /*a390*/  MUFU.TANH R199, R178 ;  /* 0x000000b200c77308 */ /* 0x0006700000002400 */
[----:B------:R3:W1:Y:S08]  /*a3a0*/  MUFU.TANH R203, R172 ;  /* 0x000000ac00cb7308 */ /* 0x0006700000002400 */
[----:B------:R-:W1:Y:S08]  /*a3b0*/  MUFU.TANH R35, R35 ;  /* 0x0000002300237308 */ /* 0x000e700000002400 */
        /* <DEDUP_REMOVED lines=8> */
[----:B------:R3:W1:Y:S01]  /*a440*/  MUFU.TANH R173, R167 ;  /* 0x000000a700ad7308 */ /* 0x0006620000002400 */
[----:B------:R-:W-:Y:S06]  /*a450*/  BAR.SYNC.DEFER_BLOCKING 0x0 ;  /* 0x0000000000007b1d */ /* 0x000fec0000010000 */
[----:B------:R-:W-:Y:S05]  /*a460*/  @!P0 BRA `(.L_x_1721) ;  /* 0x000001c000008947 */ /* 0x000fea0003800000 */
[----:B--2-4-:R-:W-:Y:S02]  /*a470*/  UIADD3 UR12, UR8, -0x4, URZ ;  /* 0xfffffffc080c7890 */ /* 0x014fe4000fffe03f */
        /* <DEDUP_REMOVED lines=27> */
.L_x_1721:
[----:B--2-4-:R-:W-:-:S04]  /*a630*/  MOV R7, UR15 ;  /* 0x0000000f00077c02 */ /* 0x014fc80008000f00 */
[----:B------:R-:W-:-:S04]  /*a640*/  LEA R16, R7, R246, 0x6 ;  /* 0x000000f607107211 */ /* 0x000fc800078e30ff */
[C---:B------:R-:W-:Y:S02]  /*a650*/  IADD3 R13, R16.reuse, 0x1, RZ ;  /* 0x00000001100d7810 */ /* 0x040fe40007ffe0ff */
[----:B------:R-:W-:Y:S02]  /*a660*/  IADD3 R7, R16, 0x8, RZ ;  /* 0x0000000810077810 */ /* 0x000fe40007ffe0ff */
[C---:B------:R-:W-:Y:S02]  /*a670*/  ISETP.GE.AND P2, PT, R13.reuse, R242, PT ;  /* 0x000000f20d00720c */ /* 0x040fe40003f46270 */
[----:B------:R-:W-:Y:S02]  /*a680*/  ISETP.GE.AND P5, PT, R13, R240, PT ;  /* 0x000000f00d00720c */ /* 0x000fe40003fa6270 */
        /* <DEDUP_REMOVED lines=8> */
[C---:B------:R-:W-:Y:S02]  /*a710*/  ISETP.LT.OR P3, PT, R16.reuse, R243, P3 ;  /* 0x000000f31000720c */ /* 0x040fe40001f61670 */
[C---:B------:R-:W-:Y:S02]  /*a720*/  ISETP.LT.OR P6, PT, R16.reuse, R241, P6 ;  /* 0x000000f11000720c */ /* 0x040fe400037c1670 */
[C---:B------:R-:W-:Y:S02]  /*a730*/  IADD3 R13, R16.reuse, 0x9, RZ ;  /* 0x00000009100d7810 */ /* 0x040fe40007ffe0ff */
[----:B------:R-:W-:Y:S02]  /*a740*/  IADD3 R7, R16, 0x10, RZ ;  /* 0x0000001010077810 */ /* 0x000fe40007ffe0ff */
[----:B------:R-:W-:Y:S02]  /*a750*/  FSEL R3, R3, -INF , !P3 ;  /* 0xff80000003037808 */ /* 0x000fe40005800000 */
[----:B-1----:R-:W-:-:S02]  /*a760*/  FSEL R11, R11, -INF , !P6 ;  /* 0xff8000000b0b7808 */ /* 0x002fc40007000000 */
[----:B------:R-:W-:Y:S02]  /*a770*/  FSEL R17, R10, -INF , !P2 ;  /* 0xff8000000a117808 */ /* 0x000fe40005000000 */
[C---:B------:R-:W-:Y:S02]  /*a780*/  ISETP.GE.AND P0, PT, R13.reuse, R242, PT ;  /* 0x000000f20d00720c */ /* 0x040fe40003f06270 */
[----:B------:R-:W-:Y:S02]  /*a790*/  ISETP.GE.AND P3, PT, R13, R240, PT ;  /* 0x000000f00d00720c */ /* 0x000fe40003f66270 */
[C---:B------:R-:W-:Y:S02]  /*a7a0*/  ISETP.GE.AND P6, PT, R7.reuse, R242, PT ;  /* 0x000000f20700720c */ /* 0x040fe40003fc6270 */
[----:B------:R-:W-:Y:S02]  /*a7b0*/  ISETP.GE.AND P2, PT, R7, R240, PT ;  /* 0x000000f00700720c */ /* 0x000fe40003f46270 */
[----:B------:R-:W-:-:S02]  /*a7c0*/  IADD3 R10, R16, 0x11, RZ ;  /* 0x00000011100a7810 */ /* 0x000fc40007ffe0ff */
[C---:B------:R-:W-:Y:S02]  /*a7d0*/  ISETP.LT.OR P0, PT, R13.reuse, R243, P0 ;  /* 0x000000f30d00720c */ /* 0x040fe40000701670 */
[----:B------:R-:W-:Y:S02]  /*a7e0*/  ISETP.LT.OR P3, PT, R13, R241, P3 ;  /* 0x000000f10d00720c */ /* 0x000fe40001f61670 */
[C---:B------:R-:W-:Y:S02]  /*a7f0*/  ISETP.LT.OR P6, PT, R7.reuse, R243, P6 ;  /* 0x000000f30700720c */ /* 0x040fe400037c1670 */
[----:B------:R-:W-:Y:S02]  /*a800*/  ISETP.LT.OR P2, PT, R7, R241, P2 ;  /* 0x000000f10700720c */ /* 0x000fe40001741670 */
[----:B------:R-:W-:Y:S02]  /*a810*/  IADD3 R7, R16, 0x18, RZ ;  /* 0x0000001810077810 */ /* 0x000fe40007ffe0ff */
[----:B------:R-:W-:-:S02]  /*a820*/  FSEL R13, R184, -INF , !P5 ;  /* 0xff800000b80d7808 */ /* 0x000fc40006800000 */
[----:B------:R-:W-:Y:S02]  /*a830*/  FSEL R21, R185, -INF , !P1 ;  /* 0xff800000b9157808 */ /* 0x000fe40004800000 */
[C---:B------:R-:W-:Y:S02]  /*a840*/  ISETP.GE.AND P5, PT, R10.reuse, R242, PT ;  /* 0x000000f20a00720c */ /* 0x040fe40003fa6270 */
[----:B------:R-:W-:Y:S02]  /*a850*/  ISETP.GE.AND P1, PT, R10, R240, PT ;  /* 0x000000f00a00720c */ /* 0x000fe40003f26270 */
[----:B------:R-:W-:Y:S02]  /*a860*/  FSEL R15, R187, -INF , !P4 ;  /* 0xff800000bb0f7808 */ /* 0x000fe40006000000 */
[----:B------:R-:W-:Y:S02]  /*a870*/  FSEL R19, R186, -INF , !P0 ;  /* 0xff800000ba137808 */ /* 0x000fe40004000000 */
[----:B------:R-:W-:-:S02]  /*a880*/  ISETP.GE.AND P4, PT, R7, R242, PT ;  /* 0x000000f20700720c */ /* 0x000fc40003f86270 */
[C---:B------:R-:W-:Y:S02]  /*a890*/  ISETP.GE.AND P0, PT, R7.reuse, R240, PT ;  /* 0x000000f00700720c */ /* 0x040fe40003f06270 */
[C---:B------:R-:W-:Y:S02]  /*a8a0*/  ISETP.LT.OR P5, PT, R10.reuse, R243, P5 ;  /* 0x000000f30a00720c */ /* 0x040fe40002fa1670 */
[----:B------:R-:W-:Y:S02]  /*a8b0*/  ISETP.LT.OR P1, PT, R10, R241, P1 ;  /* 0x000000f10a00720c */ /* 0x000fe40000f21670 */
[----:B------:R-:W-:Y:S02]  /*a8c0*/  IADD3 R10, R16, 0x19, RZ ;  /* 0x00000019100a7810 */ /* 0x000fe40007ffe0ff */
[C---:B------:R-:W-:Y:S02]  /*a8d0*/  ISETP.LT.OR P4, PT, R7.reuse, R243, P4 ;  /* 0x000000f30700720c */ /* 0x040fe40002781670 */
[----:B------:R-:W-:-:S02]  /*a8e0*/  ISETP.LT.OR P0, PT, R7, R241, P0 ;  /* 0x000000f10700720c */ /* 0x000fc40000701670 */
[----:B------:R-:W-:Y:S02]  /*a8f0*/  FSEL R7, R192, -INF , !P3 ;  /* 0xff800000c0077808 */ /* 0x000fe40005800000 */
[----:B------:R-:W-:Y:S02]  /*a900*/  FSEL R191, R193, -INF , !P6 ;  /* 0xff800000c1bf7808 */ /* 0x000fe40007000000 */
[C---:B------:R-:W-:Y:S02]  /*a910*/  ISETP.GE.AND P3, PT, R10.reuse, R242, PT ;  /* 0x000000f20a00720c */ /* 0x040fe40003f66270 */
[C---:B------:R-:W-:Y:S02]  /*a920*/  ISETP.GE.AND P6, PT, R10.reuse, R240, PT ;  /* 0x000000f00a00720c */ /* 0x040fe40003fc6270 */
[C---:B------:R-:W-:Y:S02]  /*a930*/  ISETP.LT.OR P3, PT, R10.reuse, R243, P3 ;  /* 0x000000f30a00720c */ /* 0x040fe40001f61670 */
[----:B------:R-:W-:-:S02]  /*a940*/  ISETP.LT.OR P6, PT, R10, R241, P6 ;  /* 0x000000f10a00720c */ /* 0x000fc400037c1670 */
[----:B------:R-:W-:Y:S02]  /*a950*/  IADD3 R10, R16, 0x21, RZ ;  /* 0x00000021100a7810 */ /* 0x000fe40007ffe0ff */
[----:B------:R-:W-:Y:S02]  /*a960*/  FSEL R29, R5, -INF , !P1 ;  /* 0xff800000051d7808 */ /* 0x000fe40004800000 */
[----:B------:R-:W-:Y:S02]  /*a970*/  FSEL R27, R27, -INF , !P4 ;  /* 0xff8000001b1b7808 */ /* 0x000fe40006000000 */
[C---:B------:R-:W-:Y:S02]  /*a980*/  ISETP.GE.AND P1, PT, R10.reuse, R242, PT ;  /* 0x000000f20a00720c */ /* 0x040fe40003f26270 */
[C---:B------:R-:W-:Y:S02]  /*a990*/  ISETP.GE.AND P4, PT, R10.reuse, R240, PT ;  /* 0x000000f00a00720c */ /* 0x040fe40003f86270 */
[----:B------:R-:W-:-:S02]  /*a9a0*/  ISETP.LT.OR P1, PT, R10, R243, P1 ;  /* 0x000000f30a00720c */ /* 0x000fc40000f21670 */
[----:B------:R-:W-:Y:S02]  /*a9b0*/  ISETP.LT.OR P4, PT, R10, R241, P4 ;  /* 0x000000f10a00720c */ /* 0x000fe40002781670 */
[----:B------:R-:W-:Y:S02]  /*a9c0*/  FMNMX.FTZ R10, R2, R3, !PT ;  /* 0x00000003020a7209 */ /* 0x000fe40007810000 */
[----:B------:R-:W-:Y:S02]  /*a9d0*/  FSEL R32, R6, -INF , !P6 ;  /* 0xff80000006207808 */ /* 0x000fe40007000000 */
        /* <DEDUP_REMOVED lines=8> */
[----:B------:R-:W-:-:S02]  /*aa60*/  ISETP.GE.AND P2, PT, R18, R242, PT ;  /* 0x000000f21200720c */ /* 0x000fc40003f46270 */
[----:B------:R-:W-:Y:S02]  /*aa70*/  FMNMX.FTZ R10, R189, R10, !PT ;  /* 0x0000000abd0a7209 */ /* 0x000fe40007810000 */
[----:B------:R-:W-:Y:S02]  /*aa80*/  FMNMX.FTZ R6, R13, R6, !PT ;  /* 0x000000060d067209 */ /* 0x000fe40007810000 */
[----:B------:R-:W-:Y:S02]  /*aa90*/  IADD3 R4, R16, 0x28, RZ ;  /* 0x0000002810047810 */ /* 0x000fe40007ffe0ff */
[----:B------:R-:W-:Y:S02]  /*aaa0*/  ISETP.LT.OR P2, PT, R18, R243, P2 ;  /* 0x000000f31200720c */ /* 0x000fe40001741670 */
[----:B------:R-:W-:Y:S02]  /*aab0*/  FSEL R25, R25, -INF , !P3 ;  /* 0xff80000019197808 */ /* 0x000fe40005800000 */
[----:B------:R-:W-:-:S02]  /*aac0*/  FMNMX.FTZ R10, R27, R10, !PT ;  /* 0x0000000a1b0a7209 */ /* 0x000fc40007810000 */
[----:B------:R-:W-:Y:S02]  /*aad0*/  FSEL R195, R195, -INF , !P0 ;  /* 0xff800000c3c37808 */ /* 0x000fe40004000000 */
[----:B------:R-:W-:Y:S02]  /*aae0*/  FMNMX.FTZ R6, R15, R6, !PT ;  /* 0x000000060f067209 */ /* 0x000fe40007810000 */
[----:B------:R-:W-:Y:S02]  /*aaf0*/  ISETP.GE.AND P5, PT, R18, R240, PT ;  /* 0x000000f01200720c */ /* 0x000fe40003fa6270 */
[C---:B------:R-:W-:Y:S02]  /*ab00*/  ISETP.GE.AND P0, PT, R4.reuse, R242, PT ;  /* 0x000000f20400720c */ /* 0x040fe40003f06270 */
[----:B------:R-:W-:Y:S02]  /*ab10*/  ISETP.GE.AND P3, PT, R4, R240, PT ;  /* 0x000000f00400720c */ /* 0x000fe40003f66270 */
[----:B------:R-:W-:-:S02]  /*ab20*/  IADD3 R5, R16, 0x29, RZ ;  /* 0x0000002910057810 */ /* 0x000fc40007ffe0ff */
[----:B------:R-:W-:Y:S02]  /*ab30*/  FSEL R207, R207, -INF , !P2 ;  /* 0xff800000cfcf7808 */ /* 0x000fe40005000000 */
[----:B------:R-:W-:Y:S02]  /*ab40*/  FMNMX.FTZ R10, R25, R10, !PT ;  /* 0x0000000a190a7209 */ /* 0x000fe40007810000 */
[----:B------:R-:W-:Y:S02]  /*ab50*/  FMNMX.FTZ R6, R7, R6, !PT ;  /* 0x0000000607067209 */ /* 0x000fe40007810000 */
[----:B------:R-:W-:Y:S02]  /*ab60*/  ISETP.LT.OR P5, PT, R18, R241, P5 ;  /* 0x000000f11200720c */ /* 0x000fe40002fa1670 */
[C---:B------:R-:W-:Y:S02]  /*ab70*/  ISETP.LT.OR P0, PT, R4.reuse, R243, P0 ;  /* 0x000000f30400720c */ /* 0x040fe40000701670 */
[----:B------:R-:W-:-:S02]  /*ab80*/  ISETP.LT.OR P3, PT, R4, R241, P3 ;  /* 0x000000f10400720c */ /* 0x000fc40001f61670 */
[----:B------:R-:W-:Y:S02]  /*ab90*/  IADD3 R4, R16, 0x30, RZ ;  /* 0x0000003010047810 */ /* 0x000fe40007ffe0ff */
[C---:B------:R-:W-:Y:S02]  /*aba0*/  ISETP.GE.AND P6, PT, R5.reuse, R242, PT ;  /* 0x000000f20500720c */ /* 0x040fe40003fc6270 */
[----:B------:R-:W-:Y:S02]  /*abb0*/  ISETP.GE.AND P2, PT, R5, R240, PT ;  /* 0x000000f00500720c */ /* 0x000fe40003f46270 */
[----:B------:R-:W-:Y:S02]  /*abc0*/  FSEL R205, R205, -INF , !P1 ;  /* 0xff800000cdcd7808 */ /* 0x000fe40004800000 */
[----:B------:R-:W-:Y:S02]  /*abd0*/  FMNMX.FTZ R10, R207, R10, !PT ;  /* 0x0000000acf0a7209 */ /* 0x000fe40007810000 */
[----:B------:R-:W-:-:S02]  /*abe0*/  FMNMX.FTZ R6, R31, R6, !PT ;  /* 0x000000061f067209 */ /* 0x000fc40007810000 */
[----:B------:R-:W-:Y:S02]  /*abf0*/  FSEL R199, R199, -INF , !P5 ;  /* 0xff800000c7c77808 */ /* 0x000fe40006800000 */
[C---:B------:R-:W-:Y:S02]  /*ac00*/  ISETP.GE.AND P5, PT, R4.reuse, R242, PT ;  /* 0x000000f20400720c */ /* 0x040fe40003fa6270 */
[----:B------:R-:W-:Y:S02]  /*ac10*/  ISETP.GE.AND P1, PT, R4, R240, PT ;  /* 0x000000f00400720c */ /* 0x000fe40003f26270 */
[C---:B------:R-:W-:Y:S02]  /*ac20*/  ISETP.LT.OR P6, PT, R5.reuse, R243, P6 ;  /* 0x000000f30500720c */ /* 0x040fe400037c1670 */
[----:B------:R-:W-:Y:S02]  /*ac30*/  ISETP.LT.OR P2, PT, R5, R241, P2 ;  /* 0x000000f10500720c */ /* 0x000fe40001741670 */
[----:B------:R-:W-:-:S02]  /*ac40*/  IADD3 R5, R16, 0x31, RZ ;  /* 0x0000003110057810 */ /* 0x000fc40007ffe0ff */
[----:B------:R-:W-:Y:S02]  /*ac50*/  FSEL R203, R203, -INF , !P0 ;  /* 0xff800000cbcb7808 */ /* 0x000fe40004000000 */
[----:B------:R-:W-:Y:S02]  /*ac60*/  FMNMX.FTZ R10, R205, R10, !PT ;  /* 0x0000000acd0a7209 */ /* 0x000fe40007810000 */
[----:B------:R-:W-:Y:S02]  /*ac70*/  FMNMX.FTZ R6, R29, R6, !PT ;  /* 0x000000061d067209 */ /* 0x000fe40007810000 */
[C---:B------:R-:W-:Y:S02]  /*ac80*/  ISETP.LT.OR P5, PT, R4.reuse, R243, P5 ;  /* 0x000000f30400720c */ /* 0x040fe40002fa1670 */
[----:B------:R-:W-:Y:S02]  /*ac90*/  ISETP.LT.OR P1, PT, R4, R241, P1 ;  /* 0x000000f10400720c */ /* 0x000fe40000f21670 */
[----:B------:R-:W-:-:S02]  /*aca0*/  FSEL R197, R197, -INF , !P4 ;  /* 0xff800000c5c57808 */ /* 0x000fc40006000000 */
[----:B------:R-:W-:Y:S02]  /*acb0*/  IADD3 R4, R16, 0x38, RZ ;  /* 0x0000003810047810 */ /* 0x000fe40007ffe0ff */
[----:B------:R-:W-:Y:S02]  /*acc0*/  ISETP.GE.AND P4, PT, R5, R242, PT ;  /* 0x000000f20500720c */ /* 0x000fe40003f86270 */
[----:B------:R-:W-:Y:S02]  /*acd0*/  FSEL R201, R201, -INF , !P6 ;  /* 0xff800000c9c97808 */ /* 0x000fe40007000000 */
[----:B------:R-:W-:Y:S02]  /*ace0*/  FMNMX.FTZ R10, R203, R10, !PT ;  /* 0x0000000acb0a7209 */ /* 0x000fe40007810000 */
[----:B------:R-:W-:Y:S02]  /*acf0*/  FMNMX.FTZ R23, R195, R6, !PT ;  /* 0x00000006c3177209 */ /* 0x000fe40007810000 */
[----:B------:R-:W-:-:S02]  /*ad00*/  ISETP.GE.AND P6, PT, R4, R242, PT ;  /* 0x000000f20400720c */ /* 0x000fc40003fc6270 */
[----:B------:R-:W-:Y:S02]  /*ad10*/  FSEL R187, R14, -INF , !P5 ;  /* 0xff8000000ebb7808 */ /* 0x000fe40006800000 */
[----:B------:R-:W-:Y:S02]  /*ad20*/  ISETP.LT.OR P4, PT, R5, R243, P4 ;  /* 0x000000f30500720c */ /* 0x000fe40002781670 */
[----:B------:R-:W-:Y:S02]  /*ad30*/  FMNMX.FTZ R10, R201, R10, !PT ;  /* 0x0000000ac90a7209 */ /* 0x000fe40007810000 */
[----:B------:R-:W-:Y:S02]  /*ad40*/  IADD3 R16, R16, 0x39, RZ ;  /* 0x0000003910107810 */ /* 0x000fe40007ffe0ff */
[----:B------:R-:W-:Y:S02]  /*ad50*/  FMNMX.FTZ R6, R32, R23, !PT ;  /* 0x0000001720067209 */ /* 0x000fe40007810000 */
[----:B------:R-:W-:-:S02]  /*ad60*/  ISETP.LT.OR P6, PT, R4, R243, P6 ;  /* 0x000000f30400720c */ /* 0x000fc400037c1670 */
[----:B------:R-:W-:Y:S02]  /*ad70*/  FSEL R185, R12, -INF , !P4 ;  /* 0xff8000000cb97808 */ /* 0x000fe40006000000 */
[----:B------:R-:W-:Y:S02]  /*ad80*/  FMNMX.FTZ R10, R187, R10, !PT ;  /* 0x0000000abb0a7209 */ /* 0x000fe40007810000 */
[----:B------:R-:W-:Y:S02]  /*ad90*/  ISETP.GE.AND P5, PT, R16, R242, PT ;  /* 0x000000f21000720c */ /* 0x000fe40003fa6270 */
[----:B------:R-:W-:Y:S02]  /*ada0*/  FMNMX.FTZ R6, R199, R6, !PT ;  /* 0x00000006c7067209 */ /* 0x000fe40007810000 */
[----:B------:R-:W-:Y:S02]  /*adb0*/  FSEL R183, R183, -INF , !P6 ;  /* 0xff800000b7b77808 */ /* 0x000fe40007000000 */
[----:B------:R-:W-:-:S02]  /*adc0*/  FMNMX.FTZ R10, R185, R10, !PT ;  /* 0x0000000ab90a7209 */ /* 0x000fc40007810000 */
[----:B------:R-:W-:Y:S02]  /*add0*/  ISETP.LT.OR P5, PT, R16, R243, P5 ;  /* 0x000000f31000720c */ /* 0x000fe40002fa1670 */
[----:B------:R-:W-:Y:S02]  /*ade0*/  FSEL R35, R35, -INF , !P3 ;  /* 0xff80000023237808 */ /* 0x000fe40005800000 */
[----:B------:R-:W-:Y:S02]  /*adf0*/  FMNMX.FTZ R6, R197, R6, !PT ;  /* 0x00000006c5067209 */ /* 0x000fe40007810000 */
[----:B------:R-:W-:Y:S02]  /*ae00*/  FMNMX.FTZ R12, R183, R10, !PT ;  /* 0x0000000ab70c7209 */ /* 0x000fe40007810000 */
[-C--:B------:R-:W-:Y:S02]  /*ae10*/  ISETP.GE.AND P3, PT, R4, R240.reuse, PT ;  /* 0x000000f00400720c */ /* 0x080fe40003f66270 */
[----:B------:R-:W-:-:S02]  /*ae20*/  ISETP.GE.AND P0, PT, R5, R240, PT ;  /* 0x000000f00500720c */ /* 0x000fc40003f06270 */
[----:B------:R-:W-:Y:S02]  /*ae30*/  FSEL R181, R181, -INF , !P5 ;  /* 0xff800000b5b57808 */ /* 0x000fe40006800000 */
[----:B------:R-:W-:Y:S02]  /*ae40*/  FSEL R33, R33, -INF , !P2 ;  /* 0xff80000021217808 */ /* 0x000fe40005000000 */
[----:B------:R-:W-:Y:S02]  /*ae50*/  FMNMX.FTZ R10, R35, R6, !PT ;  /* 0x00000006230a7209 */ /* 0x000fe40007810000 */
[-C--:B------:R-:W-:Y:S02]  /*ae60*/  ISETP.LT.OR P3, PT, R4, R241.reuse, P3 ;  /* 0x000000f10400720c */ /* 0x080fe40001f61670 */
[----:B------:R-:W-:Y:S02]  /*ae70*/  FMNMX.FTZ R6, R181, R12, !PT ;  /* 0x0000000cb5067209 */ /* 0x000fe40007810000 */
[----:B------:R-:W-:-:S02]  /*ae80*/  ISETP.LT.OR P0, PT, R5, R241, P0 ;  /* 0x000000f10500720c */ /* 0x000fc40000701670 */
[----:B------:R-:W-:Y:S01]  /*ae90*/  FSEL R179, R179, -INF , !P1 ;  /* 0xff800000b3b37808 */ /* 0x000fe20004800000 */
[----:B------:R-:W1:Y:S01]  /*aea0*/  SHFL.BFLY PT, R5, R6, 0x2, 0x1f ;  /* 0x0c401f0006057f89 */ /* 0x000e6200000e0000 */
[----:B------:R-:W-:Y:S02]  /*aeb0*/  FMNMX.FTZ R4, R33, R10, !PT ;  /* 0x0000000a21047209 */ /* 0x000fe40007810000 */
[C---:B------:R-:W-:Y:S02]  /*aec0*/  ISETP.GE.AND P1, PT, R16.reuse, R240, PT ;  /* 0x000000f01000720c */ /* 0x040fe40003f26270 */
[----:B------:R-:W-:Y:S02]  /*aed0*/  FSEL R177, R177, -INF , !P0 ;  /* 0xff800000b1b17808 */ /* 0x000fe40004000000 */
[----:B------:R-:W-:Y:S02]  /*aee0*/  FMNMX.FTZ R4, R179, R4, !PT ;  /* 0x00000004b3047209 */ /* 0x000fe40007810000 */
[----:B------:R-:W-:-:S02]  /*aef0*/  ISETP.LT.OR P1, PT, R16, R241, P1 ;  /* 0x000000f11000720c */ /* 0x000fc40000f21670 */
[----:B------:R-:W-:Y:S02]  /*af00*/  FSEL R175, R175, -INF , !P3 ;  /* 0xff800000afaf7808 */ /* 0x000fe40005800000 */
[----:B------:R-:W-:Y:S02]  /*af10*/  FMNMX.FTZ R4, R177, R4, !PT ;  /* 0x00000004b1047209 */ /* 0x000fe40007810000 */
[----:B---3--:R-:W-:Y:S02]  /*af20*/  FSEL R173, R173, -INF , !P1 ;  /* 0xff800000adad7808 */ /* 0x008fe40004800000 */
[----:B------:R-:W-:-:S04]  /*af30*/  FMNMX.FTZ R4, R175, R4, !PT ;  /* 0x00000004af047209 */ /* 0x000fc80007810000 */
[----:B------:R-:W-:Y:S02]  /*af40*/  FMNMX.FTZ R165, R173, R4, !PT ;  /* 0x00000004ada57209 */ /* 0x000fe40007810000 */
[----:B-1----:R-:W-:-:S03]  /*af50*/  FMNMX.FTZ R23, R6, R5, !PT ;  /* 0x0000000506177209 */ /* 0x002fc60007810000 */
[----:B------:R-:W1:Y:S04]  /*af60*/  SHFL.BFLY PT, R4, R165, 0x2, 0x1f ;  /* 0x0c401f00a5047f89 */ /* 0x000e6800000e0000 */
[----:B------:R-:W2:Y:S01]  /*af70*/  SHFL.BFLY PT, R164, R23, 0x1, 0x1f ;  /* 0x0c201f0017a47f89 */ /* 0x000ea200000e0000 */
[----:B-1----:R-:W-:Y:S02]  /*af80*/  FMNMX.FTZ R5, R165, R4, !PT ;  /* 0x00000004a5057209 */ /* 0x002fe40007810000 */
[----:B--2---:R-:W-:-:S03]  /*af90*/  FMNMX.FTZ R164, R23, R164, !PT ;  /* 0x000000a417a47209 */ /* 0x004fc60007810000 */
[----:B------:R-:W1:Y:S01]  /*afa0*/  SHFL.BFLY PT, R4, R5, 0x1, 0x1f ;  /* 0x0c201f0005047f89 */ /* 0x000e6200000e0000 */
[C---:B------:R-:W-:Y:S01]  /*afb0*/  FSETP.NEU.FTZ.AND P1, PT, R164.reuse, -INF , PT ;  /* 0xff800000a400780b */ /* 0x040fe20003f3d000 */
[----:B------:R-:W-:-:S05]  /*afc0*/  FMUL.FTZ R172, R164, c[0x0][0x23c] ;  /* 0x00008f00a4ac7a20 */ /* 0x000fca0000410000 */
[----:B------:R-:W-:-:S05]  /*afd0*/  FSEL R172, R172, RZ, P1 ;  /* 0x000000ffacac7208 */ /* 0x000fca0000800000 */
[--C-:B------:R-:W-:Y:S02]  /*afe0*/  FFMA.FTZ R169, R3, c[0x0][0x23c], -R172.reuse ;  /* 0x00008f0003a97a23 */ /* 0x100fe400000108ac */
[--C-:B------:R-:W-:Y:S02]  /*aff0*/  FFMA.FTZ R167, R21, c[0x0][0x23c], -R172.reuse ;  /* 0x00008f0015a77a23 */ /* 0x100fe400000108ac */
[----:B------:R-:W2:Y:S01]  /*b000*/  LDSM.16.MT88.4 R20, [R228+0x18000] ;  /* 0x01800000e414783b */ /* 0x000ea20000004200 */
[--C-:B------:R-:W-:Y:S01]  /*b010*/  FFMA.FTZ R168, R17, c[0x0][0x23c], -R172.reuse ;  /* 0x00008f0011a87a23 */ /* 0x100fe200000108ac */
[----:B------:R-:W-:Y:S01]  /*b020*/  MUFU.EX2 R169, R169 ;  /* 0x000000a900a97308 */ /* 0x000fe20000000800 */
[--C-:B------:R-:W-:Y:S02]  /*b030*/  FFMA.FTZ R166, R19, c[0x0][0x23c], -R172.reuse ;  /* 0x00008f0013a67a23 */ /* 0x100fe400000108ac */
[----:B------:R-:W3:Y:S01]  /*b040*/  LDSM.16.MT88.4 R16, [R226+0x18000] ;  /* 0x01800000e210783b */ /* 0x000ee20000004200 */
[----:B-1----:R-:W-:Y:S01]  /*b050*/  FMNMX.FTZ R3, R5, R4, !PT ;  /* 0x0000000405037209 */ /* 0x002fe20007810000 */
[--C-:B------:R-:W-:Y:S01]  /*b060*/  FFMA.FTZ R174, R191, c[0x0][0x23c], -R172.reuse ;  /* 0x00008f00bfae7a23 */ /* 0x100fe200000108ac */
[----:B------:R-:W-:Y:S01]  /*b070*/  FSEL R5, R164, RZ, P1 ;  /* 0x000000ffa4057208 */ /* 0x000fe20000800000 */
[--C-:B------:R-:W-:Y:S01]  /*b080*/  FFMA.FTZ R176, R27, c[0x0][0x23c], -R172.reuse ;  /* 0x00008f001bb07a23 */ /* 0x100fe200000108ac */
[C---:B------:R-:W-:Y:S01]  /*b090*/  FSETP.NEU.FTZ.AND P0, PT, R3.reuse, -INF , PT ;  /* 0xff8000000300780b */ /* 0x040fe20003f1d000 */
[C---:B------:R-:W-:Y:S01]  /*b0a0*/  FMUL.FTZ R170, R3.reuse, c[0x0][0x23c] ;  /* 0x00008f0003aa7a20 */ /* 0x040fe20000410000 */
[----:B------:R-:W1:Y:S01]  /*b0b0*/  MUFU.EX2 R168, R168 ;  /* 0x000000a800a87308 */ /* 0x000e620000000800 */
[----:B------:R-:W-:Y:S01]  /*b0c0*/  FADD.FTZ R2, R2, -R5 ;  /* 0x8000000502027221 */ /* 0x000fe20000010000 */
[----:B------:R-:W-:Y:S01]  /*b0d0*/  FSEL R5, R3, RZ, P0 ;  /* 0x000000ff03057208 */ /* 0x000fe20000000000 */
[----:B------:R-:W-:Y:S01]  /*b0e0*/  FFMA.FTZ R191, R25, c[0x0][0x23c], -R172 ;  /* 0x00008f0019bf7a23 */ /* 0x000fe200000108ac */
[----:B------:R-:W-:Y:S01]  /*b0f0*/  FSEL R170, R170, RZ, P0 ;  /* 0x000000ffaaaa7208 */ /* 0x000fe20000000000 */
[----:B------:R-:W-:Y:S01]  /*b100*/  FMUL.FTZ R2, R2, c[0x0][0x23c] ;  /* 0x00008f0002027a20 */ /* 0x000fe20000410000 */
[----:B------:R-:W-:Y:S01]  /*b110*/  LDSM.16.MT88.4 R24, [R224+0x1e000] ;  /* 0x01e00000e018783b */ /* 0x000fe20000004200 */
[----:B------:R-:W-:Y:S01]  /*b120*/  FADD.FTZ R5, R0, -R5 ;  /* 0x8000000500057221 */ /* 0x000fe20000010000 */
[----:B------:R-:W-:Y:S01]  /*b130*/  MUFU.EX2 R167, R167 ;  /* 0x000000a700a77308 */ /* 0x000fe20000000800 */
[----:B------:R-:W-:-:S02]  /*b140*/  FFMA.FTZ R165, R11, c[0x0][0x23c], -R170 ;  /* 0x00008f000ba57a23 */ /* 0x000fc400000108aa */
[--C-:B------:R-:W-:Y:S02]  /*b150*/  FFMA.FTZ R11, R13, c[0x0][0x23c], -R170.reuse ;  /* 0x00008f000d0b7a23 */ /* 0x100fe400000108aa */
[--C-:B------:R-:W-:Y:S02]  /*b160*/  FFMA.FTZ R10, R15, c[0x0][0x23c], -R170.reuse ;  /* 0x00008f000f0a7a23 */ /* 0x100fe400000108aa */
[----:B------:R-:W-:Y:S01]  /*b170*/  FFMA.FTZ R171, R7, c[0x0][0x23c], -R170 ;  /* 0x00008f0007ab7a23 */ /* 0x000fe200000108aa */
[----:B------:R-:W4:Y:S01]  /*b180*/  MUFU.EX2 R166, R166 ;  /* 0x000000a600a67308 */ /* 0x000f220000000800 */
[----:B------:R-:W-:Y:S01]  /*b190*/  FMUL.FTZ R0, R5, c[0x0][0x23c] ;  /* 0x00008f0005007a20 */ /* 0x000fe20000410000 */
[----:B-1----:R-:W-:Y:S01]  /*b1a0*/  F2FP.PACK_AB R4, R168, R169 ;  /* 0x000000a9a804723e */ /* 0x002fe200000000ff */
[----:B------:R-:W1:Y:S01]  /*b1b0*/  LDSM.16.MT88.4 R12, [R225+0x18000] ;  /* 0x01800000e10c783b */ /* 0x000e620000004200 */
[----:B------:R-:W-:Y:S02]  /*b1c0*/  FFMA.FTZ R189, R189, c[0x0][0x23c], -R172 ;  /* 0x00008f00bdbd7a23 */ /* 0x000fe400000108ac */
[----:B------:R-:W-:-:S02]  /*b1d0*/  FFMA.FTZ R178, R31, c[0x0][0x23c], -R170 ;  /* 0x00008f001fb27a23 */ /* 0x000fc400000108aa */
[----:B------:R-:W-:Y:S01]  /*b1e0*/  MUFU.EX2 R165, R165 ;  /* 0x000000a500a57308 */ /* 0x000fe20000000800 */
[--C-:B------:R-:W-:Y:S02]  /*b1f0*/  FFMA.FTZ R193, R29, c[0x0][0x23c], -R170.reuse ;  /* 0x00008f001dc17a23 */ /* 0x100fe400000108aa */
[--C-:B------:R-:W-:Y:S01]  /*b200*/  FFMA.FTZ R195, R195, c[0x0][0x23c], -R170.reuse ;  /* 0x00008f00c3c37a23 */ /* 0x100fe200000108aa */
[----:B------:R-:W-:Y:S01]  /*b210*/  LDSM.16.MT88.4 R28, [R228+0x18800] ;  /* 0x01880000e41c783b */ /* 0x000fe20000004200 */
[--C-:B------:R-:W-:Y:S02]  /*b220*/  FFMA.FTZ R180, R32, c[0x0][0x23c], -R170.reuse ;  /* 0x00008f0020b47a23 */ /* 0x100fe400000108aa */
[----:B------:R-:W-:Y:S01]  /*b230*/  FFMA.FTZ R186, R199, c[0x0][0x23c], -R170 ;  /* 0x00008f00c7ba7a23 */ /* 0x000fe200000108aa */
[----:B------:R-:W5:Y:S01]  /*b240*/  MUFU.EX2 R11, R11 ;  /* 0x0000000b000b7308 */ /* 0x000f620000000800 */
[----:B----4-:R-:W-:Y:S01]  /*b250*/  F2FP.PACK_AB R6, R166, R167 ;  /* 0x000000a7a606723e */ /* 0x010fe200000000ff */
[----:B------:R-:W-:-:S02]  /*b260*/  FFMA.FTZ R182, R207, c[0x0][0x23c], -R172 ;  /* 0x00008f00cfb67a23 */ /* 0x000fc400000108ac */
[--C-:B------:R-:W-:Y:S02]  /*b270*/  FFMA.FTZ R205, R205, c[0x0][0x23c], -R172.reuse ;  /* 0x00008f00cdcd7a23 */ /* 0x100fe400000108ac */
[--C-:B------:R-:W-:Y:S02]  /*b280*/  FFMA.FTZ R184, R203, c[0x0][0x23c], -R172.reuse ;  /* 0x00008f00cbb87a23 */ /* 0x100fe400000108ac */
[----:B------:R-:W-:Y:S01]  /*b290*/  MUFU.EX2 R10, R10 ;  /* 0x0000000a000a7308 */ /* 0x000fe20000000800 */
[----:B------:R-:W-:Y:S02]  /*b2a0*/  FFMA.FTZ R201, R201, c[0x0][0x23c], -R172 ;  /* 0x00008f00c9c97a23 */ /* 0x000fe400000108ac */
[--C-:B------:R-:W-:Y:S02]  /*b2b0*/  FFMA.FTZ R197, R197, c[0x0][0x23c], -R170.reuse ;  /* 0x00008f00c5c57a23 */ /* 0x100fe400000108aa */
[--C-:B------:R-:W-:Y:S02]  /*b2c0*/  FFMA.FTZ R188, R35, c[0x0][0x23c], -R170.reuse ;  /* 0x00008f0023bc7a23 */ /* 0x100fe400000108aa */
[----:B------:R-:W-:Y:S01]  /*b2d0*/  FFMA.FTZ R199, R33, c[0x0][0x23c], -R170 ;  /* 0x00008f0021c77a23 */ /* 0x000fe200000108aa */
[----:B------:R-:W4:Y:S01]  /*b2e0*/  MUFU.EX2 R171, R171 ;  /* 0x000000ab00ab7308 */ /* 0x000f220000000800 */
[----:B-----5:R-:W-:Y:S01]  /*b2f0*/  F2FP.PACK_AB R5, R11, R165 ;  /* 0x000000a50b05723e */ /* 0x020fe200000000ff */
[----:B------:R-:W-:Y:S01]  /*b300*/  LDSM.16.MT88.4 R32, [R224+0x19000] ;  /* 0x01900000e020783b */ /* 0x000fe20000004200 */
[----:B------:R-:W-:-:S02]  /*b310*/  FFMA.FTZ R187, R187, c[0x0][0x23c], -R172 ;  /* 0x00008f00bbbb7a23 */ /* 0x000fc400000108ac */
[--C-:B------:R-:W-:Y:S02]  /*b320*/  FFMA.FTZ R190, R185, c[0x0][0x23c], -R172.reuse ;  /* 0x00008f00b9be7a23 */ /* 0x100fe400000108ac */
[----:B------:R-:W-:Y:S01]  /*b330*/  FFMA.FTZ R183, R183, c[0x0][0x23c], -R172 ;  /* 0x00008f00b7b77a23 */ /* 0x000fe200000108ac */
[----:B------:R-:W5:Y:S01]  /*b340*/  MUFU.EX2 R2, R2 ;  /* 0x0000000200027308 */ /* 0x000f620000000800 */
[--C-:B------:R-:W-:Y:S02]  /*b350*/  FFMA.FTZ R179, R179, c[0x0][0x23c], -R170.reuse ;  /* 0x00008f00b3b37a23 */ /* 0x100fe400000108aa */
[--C-:B------:R-:W-:Y:S02]  /*b360*/  FFMA.FTZ R192, R177, c[0x0][0x23c], -R170.reuse ;  /* 0x00008f00b1c07a23 */ /* 0x100fe400000108aa */
[----:B------:R-:W-:Y:S02]  /*b370*/  FFMA.FTZ R175, R175, c[0x0][0x23c], -R170 ;  /* 0x00008f00afaf7a23 */ /* 0x000fe400000108aa */
[----:B------:R-:W-:Y:S01]  /*b380*/  FFMA.FTZ R172, R181, c[0x0][0x23c], -R172 ;  /* 0x00008f00b5ac7a23 */ /* 0x000fe200000108ac */
[----:B------:R-:W1:Y:S01]  /*b390*/  MUFU.EX2 R0, R0 ;  /* 0x0000000000007308 */ /* 0x000e620000000800 */
[----:B----4-:R-:W-:Y:S01]  /*b3a0*/  F2FP.PACK_AB R7, R171, R10 ;  /* 0x0000000aab07723e */ /* 0x010fe200000000ff */
[----:B------:R-:W-:-:S02]  /*b3b0*/  FFMA.FTZ R170, R173, c[0x0][0x23c], -R170 ;  /* 0x00008f00adaa7a23 */ /* 0x000fc400000108aa */
[----:B-----5:R-:W-:-:S04]  /*b3c0*/  FMUL.FTZ R160, R160, R2 ;  /* 0x00000002a0a07220 */ /* 0x020fc80000410000 */
[----:B------:R-:W-:Y:S01]  /*b3d0*/  MUFU.EX2 R174, R174 ;  /* 0x000000ae00ae7308 */ /* 0x000fe20000000800 */
[-C--:B------:R-:W-:Y:S02]  /*b3e0*/  FMUL.FTZ R161, R161, R2.reuse ;  /* 0x00000002a1a17220 */ /* 0x080fe40000410000 */
[-C--:B------:R-:W-:Y:S02]  /*b3f0*/  FMUL.FTZ R156, R156, R2.reuse ;  /* 0x000000029c9c7220 */ /* 0x080fe40000410000 */
[----:B------:R-:W-:Y:S02]  /*b400*/  FMUL.FTZ R157, R157, R2 ;  /* 0x000000029d9d7220 */ /* 0x000fe40000410000 */
[-C--:B-1----:R-:W-:Y:S01]  /*b410*/  FMUL.FTZ R162, R162, R0.reuse ;  /* 0x00000000a2a27220 */ /* 0x082fe20000410000 */
[----:B------:R-:W1:Y:S01]  /*b420*/  MUFU.EX2 R189, R189 ;  /* 0x000000bd00bd7308 */ /* 0x000e620000000800 */
[-C--:B------:R-:W-:Y:S02]  /*b430*/  FMUL.FTZ R163, R163, R0.reuse ;  /* 0x00000000a3a37220 */ /* 0x080fe40000410000 */
[----:B------:R-:W-:-:S02]  /*b440*/  FMUL.FTZ R158, R158, R0 ;  /* 0x000000009e9e7220 */ /* 0x000fc40000410000 */
[----:B------:R-:W-:Y:S02]  /*b450*/  FMUL.FTZ R159, R159, R0 ;  /* 0x000000009f9f7220 */ /* 0x000fe40000410000 */
[-C--:B------:R-:W-:Y:S01]  /*b460*/  FMUL.FTZ R152, R152, R2.reuse ;  /* 0x0000000298987220 */ /* 0x080fe20000410000 */
[C---:B--2---:R-:W-:Y:S01]  /*b470*/  HMMA.16816.F32 R160, R4.reuse, R20, R160 ;  /* 0x0000001404a0723c */ /* 0x044fe200000018a0 */
[----:B------:R-:W-:Y:S01]  /*b480*/  FMUL.FTZ R153, R153, R2 ;  /* 0x0000000299997220 */ /* 0x000fe20000410000 */
[----:B------:R-:W-:Y:S01]  /*b490*/  MUFU.EX2 R176, R176 ;  /* 0x000000b000b07308 */ /* 0x000fe20000000800 */
[-C--:B------:R-:W-:Y:S02]  /*b4a0*/  FMUL.FTZ R154, R154, R0.reuse ;  /* 0x000000009a9a7220 */ /* 0x080fe40000410000 */
[----:B------:R-:W-:Y:S02]  /*b4b0*/  FMUL.FTZ R155, R155, R0 ;  /* 0x000000009b9b7220 */ /* 0x000fe40000410000 */
[-C--:B------:R-:W-:Y:S01]  /*b4c0*/  FMUL.FTZ R148, R148, R2.reuse ;  /* 0x0000000294947220 */ /* 0x080fe20000410000 */
[----:B------:R-:W-:Y:S01]  /*b4d0*/  HMMA.16816.F32 R156, R4, R22, R156 ;  /* 0x00000016049c723c */ /* 0x000fe2000000189c */
[----:B------:R-:W2:Y:S01]  /*b4e0*/  LDSM.16.MT88.4 R20, [R224+0x18000] ;  /* 0x01800000e014783b */ /* 0x000ea20000004200 */
[----:B------:R-:W-:Y:S01]  /*b4f0*/  FMUL.FTZ R149, R149, R2 ;  /* 0x0000000295957220 */ /* 0x000fe20000410000 */
[----:B------:R-:W4:Y:S01]  /*b500*/  MUFU.EX2 R191, R191 ;  /* 0x000000bf00bf7308 */ /* 0x000f220000000800 */
[----:B------:R-:W-:-:S02]  /*b510*/  FMUL.FTZ R150, R150, R0 ;  /* 0x0000000096967220 */ /* 0x000fc40000410000 */
[----:B------:R-:W-:Y:S02]  /*b520*/  FMUL.FTZ R151, R151, R0 ;  /* 0x0000000097977220 */ /* 0x000fe40000410000 */
[C---:B---3--:R-:W-:Y:S01]  /*b530*/  HMMA.16816.F32 R152, R4.reuse, R16, R152 ;  /* 0x000000100498723c */ /* 0x048fe20000001898 */
[-C--:B------:R-:W-:Y:S02]  /*b540*/  FMUL.FTZ R144, R144, R2.reuse ;  /* 0x0000000290907220 */ /* 0x080fe40000410000 */
[----:B------:R-:W-:Y:S01]  /*b550*/  FMUL.FTZ R145, R145, R2 ;  /* 0x0000000291917220 */ /* 0x000fe20000410000 */
[----:B------:R-:W-:Y:S01]  /*b560*/  MUFU.EX2 R178, R178 ;  /* 0x000000b200b27308 */ /* 0x000fe20000000800 */
[-C--:B------:R-:W-:Y:S02]  /*b570*/  FMUL.FTZ R146, R146, R0.reuse ;  /* 0x0000000092927220 */ /* 0x080fe40000410000 */
[----:B------:R-:W-:Y:S01]  /*b580*/  FMUL.FTZ R147, R147, R0 ;  /* 0x0000000093937220 */ /* 0x000fe20000410000 */
[----:B------:R-:W-:Y:S01]  /*b590*/  HMMA.16816.F32 R148, R4, R18, R148 ;  /* 0x000000120494723c */ /* 0x000fe20000001894 */
[----:B------:R-:W3:Y:S01]  /*b5a0*/  LDSM.16.MT88.4 R16, [R228+0x1a000] ;  /* 0x01a00000e410783b */ /* 0x000ee20000004200 */
[----:B------:R-:W-:-:S02]  /*b5b0*/  FMUL.FTZ R140, R140, R2 ;  /* 0x000000028c8c7220 */ /* 0x000fc40000410000 */
[----:B------:R-:W-:Y:S01]  /*b5c0*/  FMUL.FTZ R141, R141, R2 ;  /* 0x000000028d8d7220 */ /* 0x000fe20000410000 */
[----:B------:R-:W5:Y:S01]  /*b5d0*/  MUFU.EX2 R193, R193 ;  /* 0x000000c100c17308 */ /* 0x000f620000000800 */
[-C--:B------:R-:W-:Y:S02]  /*b5e0*/  FMUL.FTZ R142, R142, R0.reuse ;  /* 0x000000008e8e7220 */ /* 0x080fe40000410000 */
[----:B------:R-:W-:Y:S01]  /*b5f0*/  FMUL.FTZ R143, R143, R0 ;  /* 0x000000008f8f7220 */ /* 0x000fe20000410000 */
[----:B------:R-:W-:Y:S01]  /*b600*/  HMMA.16816.F32 R144, R4, R12, R144 ;  /* 0x0000000c0490723c */ /* 0x000fe20000001890 */
[-C--:B------:R-:W-:Y:S02]  /*b610*/  FMUL.FTZ R136, R136, R2.reuse ;  /* 0x0000000288887220 */ /* 0x080fe40000410000 */
[----:B------:R-:W-:Y:S01]  /*b620*/  FMUL.FTZ R137, R137, R2 ;  /* 0x0000000289897220 */ /* 0x000fe20000410000 */
[----:B------:R-:W-:Y:S01]  /*b630*/  MUFU.EX2 R195, R195 ;  /* 0x000000c300c37308 */ /* 0x000fe20000000800 */
[----:B------:R-:W-:-:S02]  /*b640*/  FMUL.FTZ R138, R138, R0 ;  /* 0x000000008a8a7220 */ /* 0x000fc40000410000 */
[----:B------:R-:W-:Y:S01]  /*b650*/  FMUL.FTZ R139, R139, R0 ;  /* 0x000000008b8b7220 */ /* 0x000fe20000410000 */
[C---:B------:R-:W-:Y:S01]  /*b660*/  HMMA.16816.F32 R140, R4.reuse, R14, R140 ;  /* 0x0000000e048c723c */ /* 0x040fe2000000188c */
[----:B------:R-:W1:Y:S01]  /*b670*/  LDSM.16.MT88.4 R12, [R226+0x1a000] ;  /* 0x01a00000e20c783b */ /* 0x000e620000004200 */
[-C--:B------:R-:W-:Y:S02]  /*b680*/  FMUL.FTZ R132, R132, R2.reuse ;  /* 0x0000000284847220 */ /* 0x080fe40000410000 */
[----:B------:R-:W-:Y:S01]  /*b690*/  FMUL.FTZ R133, R133, R2 ;  /* 0x0000000285857220 */ /* 0x000fe20000410000 */
[----:B------:R-:W1:Y:S01]  /*b6a0*/  MUFU.EX2 R180, R180 ;  /* 0x000000b400b47308 */ /* 0x000e620000000800 */
[-C--:B------:R-:W-:Y:S02]  /*b6b0*/  FMUL.FTZ R134, R134, R0.reuse ;  /* 0x0000000086867220 */ /* 0x080fe40000410000 */
[----:B------:R-:W-:Y:S01]  /*b6c0*/  FMUL.FTZ R135, R135, R0 ;  /* 0x0000000087877220 */ /* 0x000fe20000410000 */
[----:B--2---:R-:W-:Y:S01]  /*b6d0*/  HMMA.16816.F32 R136, R4, R20, R136 ;  /* 0x000000140488723c */ /* 0x004fe20000001888 */
[----:B------:R-:W-:-:S02]  /*b6e0*/  FMUL.FTZ R36, R36, R2 ;  /* 0x0000000224247220 */ /* 0x000fc40000410000 */
[----:B------:R-:W-:Y:S01]  /*b6f0*/  FMUL.FTZ R37, R37, R2 ;  /* 0x0000000225257220 */ /* 0x000fe20000410000 */
[----:B------:R-:W-:Y:S01]  /*b700*/  MUFU.EX2 R182, R182 ;  /* 0x000000b600b67308 */ /* 0x000fe20000000800 */
[-C--:B------:R-:W-:Y:S02]  /*b710*/  FMUL.FTZ R38, R38, R0.reuse ;  /* 0x0000000026267220 */ /* 0x080fe40000410000 */
[----:B------:R-:W-:Y:S01]  /*b720*/  FMUL.FTZ R39, R39, R0 ;  /* 0x0000000027277220 */ /* 0x000fe20000410000 */
[----:B------:R-:W-:Y:S01]  /*b730*/  HMMA.16816.F32 R132, R4, R22, R132 ;  /* 0x000000160484723c */ /* 0x000fe20000001884 */
[-C--:B------:R-:W-:Y:S01]  /*b740*/  FMUL.FTZ R40, R40, R2.reuse ;  /* 0x0000000228287220 */ /* 0x080fe20000410000 */
[----:B------:R-:W2:Y:S01]  /*b750*/  LDSM.16.MT88.4 R20, [R225+0x1a000] ;  /* 0x01a00000e114783b */ /* 0x000ea20000004200 */
[----:B------:R-:W-:Y:S01]  /*b760*/  FMUL.FTZ R41, R41, R2 ;  /* 0x0000000229297220 */ /* 0x000fe20000410000 */
[----:B------:R-:W1:Y:S01]  /*b770*/  MUFU.EX2 R205, R205 ;  /* 0x000000cd00cd7308 */ /* 0x000e620000000800 */
[----:B------:R-:W-:-:S02]  /*b780*/  FMUL.FTZ R42, R42, R0 ;  /* 0x000000002a2a7220 */ /* 0x000fc40000410000 */
[----:B------:R-:W-:Y:S01]  /*b790*/  FMUL.FTZ R43, R43, R0 ;  /* 0x000000002b2b7220 */ /* 0x000fe20000410000 */
        /* <DEDUP_REMOVED lines=10> */
[----:B------:R-:W2:Y:S01]  /*b840*/  MUFU.EX2 R201, R201 ;  /* 0x000000c900c97308 */ /* 0x000ea20000000800 */
[-C--:B------:R-:W-:Y:S02]  /*b850*/  FMUL.FTZ R50, R50, R0.reuse ;  /* 0x0000000032327220 */ /* 0x080fe40000410000 */
[----:B------:R-:W-:Y:S01]  /*b860*/  FMUL.FTZ R51, R51, R0 ;  /* 0x0000000033337220 */ /* 0x000fe20000410000 */
[----:B-1----:R-:W-:Y:S01]  /*b870*/  HMMA.16816.F32 R44, R4, R12, R44 ;  /* 0x0000000c042c723c */ /* 0x002fe2000000182c */
[-C--:B------:R-:W-:Y:S02]  /*b880*/  FMUL.FTZ R52, R52, R2.reuse ;  /* 0x0000000234347220 */ /* 0x080fe40000410000 */
[----:B------:R-:W-:Y:S01]  /*b890*/  FMUL.FTZ R53, R53, R2 ;  /* 0x0000000235357220 */ /* 0x000fe20000410000 */
[----:B------:R-:W-:Y:S01]  /*b8a0*/  MUFU.EX2 R186, R186 ;  /* 0x000000ba00ba7308 */ /* 0x000fe20000000800 */
[----:B------:R-:W-:-:S02]  /*b8b0*/  FMUL.FTZ R54, R54, R0 ;  /* 0x0000000036367220 */ /* 0x000fc40000410000 */
[----:B------:R-:W-:Y:S01]  /*b8c0*/  FMUL.FTZ R55, R55, R0 ;  /* 0x0000000037377220 */ /* 0x000fe20000410000 */
[C---:B------:R-:W-:Y:S01]  /*b8d0*/  HMMA.16816.F32 R48, R4.reuse, R14, R48 ;  /* 0x0000000e0430723c */ /* 0x040fe20000001830 */
[-C--:B------:R-:W-:Y:S01]  /*b8e0*/  FMUL.FTZ R56, R56, R2.reuse ;  /* 0x0000000238387220 */ /* 0x080fe20000410000 */
[----:B------:R-:W1:Y:S01]  /*b8f0*/  LDSM.16.MT88.4 R12, [R228+0x1c000] ;  /* 0x01c00000e40c783b */ /* 0x000e620000004200 */
        /* <DEDUP_REMOVED lines=11> */
[----:B------:R-:W2:Y:S01]  /*b9b0*/  LDSM.16.MT88.4 R20, [R226+0x1c000] ;  /* 0x01c00000e214783b */ /* 0x000ea20000004200 */
[-C--:B------:R-:W-:Y:S02]  /*b9c0*/  FMUL.FTZ R64, R64, R2.reuse ;  /* 0x0000000240407220 */ /* 0x080fe40000410000 */
        /* <DEDUP_REMOVED lines=58> */
[----:B------:R-:W-:Y:S02]  /*bd70*/  FMUL.FTZ R101, R101, R2 ;  /* 0x0000000265657220 */ /* 0x000fe40000410000 */
[----:B------:R-:W-:-:S02]  /*bd80*/  FMUL.FTZ R102, R102, R0 ;  /* 0x0000000066667220 */ /* 0x000fc40000410000 */
[----:B------:R-:W-:Y:S01]  /*bd90*/  FMUL.FTZ R103, R103, R0 ;  /* 0x0000000067677220 */ /* 0x000fe20000410000 */
[C---:B------:R-:W-:Y:S01]  /*bda0*/  HMMA.16816.F32 R96, R4.reuse, R14, R96 ;  /* 0x0000000e0460723c */ /* 0x040fe20000001860 */
[-C--:B------:R-:W-:Y:S01]  /*bdb0*/  FMUL.FTZ R104, R104, R2.reuse ;  /* 0x0000000268687220 */ /* 0x080fe20000410000 */
[----:B------:R-:W1:Y:S01]  /*bdc0*/  LDSM.16.MT88.4 R12, [R225+0x1e000] ;  /* 0x01e00000e10c783b */ /* 0x000e620000004200 */
[----:B------:R-:W-:Y:S02]  /*bdd0*/  FMUL.FTZ R105, R105, R2 ;  /* 0x0000000269697220 */ /* 0x000fe40000410000 */
[-C--:B------:R-:W-:Y:S02]  /*bde0*/  FMUL.FTZ R106, R106, R0.reuse ;  /* 0x000000006a6a7220 */ /* 0x080fe40000410000 */
[----:B------:R-:W-:Y:S01]  /*bdf0*/  FMUL.FTZ R107, R107, R0 ;  /* 0x000000006b6b7220 */ /* 0x000fe20000410000 */
[----:B--2---:R-:W-:Y:S01]  /*be00*/  HMMA.16816.F32 R100, R4, R20, R100 ;  /* 0x000000140464723c */ /* 0x004fe20000001864 */
[----:B------:R-:W-:-:S02]  /*be10*/  FMUL.FTZ R108, R108, R2 ;  /* 0x000000026c6c7220 */ /* 0x000fc40000410000 */
[----:B------:R-:W-:Y:S02]  /*be20*/  FMUL.FTZ R109, R109, R2 ;  /* 0x000000026d6d7220 */ /* 0x000fe40000410000 */
[-C--:B------:R-:W-:Y:S02]  /*be30*/  FMUL.FTZ R110, R110, R0.reuse ;  /* 0x000000006e6e7220 */ /* 0x080fe40000410000 */
[----:B------:R-:W-:Y:S01]  /*be40*/  FMUL.FTZ R111, R111, R0 ;  /* 0x000000006f6f7220 */ /* 0x000fe20000410000 */
[----:B------:R-:W-:Y:S01]  /*be50*/  HMMA.16816.F32 R104, R4, R22, R104 ;  /* 0x000000160468723c */ /* 0x000fe20000001868 */
[-C--:B------:R-:W-:Y:S01]  /*be60*/  FMUL.FTZ R112, R112, R2.reuse ;  /* 0x0000000270707220 */ /* 0x080fe20000410000 */
[----:B------:R-:W2:Y:S01]  /*be70*/  LDSM.16.MT88.4 R20, [R226+0x18800] ;  /* 0x01880000e214783b */ /* 0x000ea20000004200 */
        /* <DEDUP_REMOVED lines=25> */
[----:B------:R-:W-:Y:S01]  /*c010*/  HMMA.16816.F32 R124, R4, R24, R124 ;  /* 0x00000018047c723c */ /* 0x000fe2000000187c */
[----:B------:R-:W-:-:S02]  /*c020*/  FFMA.FTZ R169, R200, R2, R169 ;  /* 0x00000002c8a97223 */ /* 0x000fc400000100a9 */
[----:B------:R-:W-:Y:S02]  /*c030*/  FFMA.FTZ R0, R252, R0, R165 ;  /* 0x00000000fc007223 */ /* 0x000fe400000100a5 */
[----:B------:R-:W-:Y:S02]  /*c040*/  FADD.FTZ R168, R168, R169 ;  /* 0x000000a9a8a87221 */ /* 0x000fe40000010000 */
[----:B------:R-:W-:Y:S01]  /*c050*/  FADD.FTZ R11, R11, R0 ;  /* 0x000000000b0b7221 */ /* 0x000fe20000010000 */
[----:B------:R-:W-:Y:S01]  /*c060*/  HMMA.16816.F32 R128, R4, R26, R128 ;  /* 0x0000001a0480723c */ /* 0x000fe20000001880 */
[----:B------:R-:W1:Y:S01]  /*c070*/  LDSM.16.MT88.4 R24, [R228+0x1a800] ;  /* 0x01a80000e418783b */ /* 0x000e620000004200 */
[----:B------:R-:W-:Y:S02]  /*c080*/  FADD.FTZ R167, R167, R168 ;  /* 0x000000a8a7a77221 */ /* 0x000fe40000010000 */
[----:B------:R-:W-:Y:S02]  /*c090*/  FADD.FTZ R10, R10, R11 ;  /* 0x0000000b0a0a7221 */ /* 0x000fe40000010000 */
[----:B------:R-:W-:Y:S01]  /*c0a0*/  FADD.FTZ R167, R166, R167 ;  /* 0x000000a7a6a77221 */ /* 0x000fe20000010000 */
[----:B------:R-:W-:Y:S01]  /*c0b0*/  F2FP.PACK_AB R4, R189, R174 ;  /* 0x000000aebd04723e */ /* 0x000fe200000000ff */
[----:B------:R-:W-:Y:S01]  /*c0c0*/  FADD.FTZ R171, R171, R10 ;  /* 0x0000000aabab7221 */ /* 0x000fe20000010000 */
[----:B----4-:R-:W-:Y:S01]  /*c0d0*/  F2FP.PACK_AB R6, R191, R176 ;  /* 0x000000b0bf06723e */ /* 0x010fe200000000ff */
[----:B------:R-:W-:Y:S01]  /*c0e0*/  FADD.FTZ R174, R174, R167 ;  /* 0x000000a7aeae7221 */ /* 0x000fe20000010000 */
[----:B-----5:R-:W-:Y:S01]  /*c0f0*/  F2FP.PACK_AB R5, R193, R178 ;  /* 0x000000b2c105723e */ /* 0x020fe200000000ff */
        /* <DEDUP_REMOVED lines=50> */
[C---:B-----5:R-:W-:Y:S08]  /*c420*/  HMMA.16816.F32 R116, R4.reuse, R24, R116 ;  /* 0x000000180474723c */ /* 0x060ff00000001874 */
[C---:B------:R-:W-:Y:S01]  /*c430*/  HMMA.16816.F32 R120, R4.reuse, R26, R120 ;  /* 0x0000001a0478723c */ /* 0x040fe20000001878 */
[----:B------:R-:W-:Y:S07]  /*c440*/  LDSM.16.MT88.4 R24, [R225+0x19000] ;  /* 0x01900000e118783b */ /* 0x000fee0000004200 */
[C---:B--2---:R-:W-:Y:S08]  /*c450*/  HMMA.16816.F32 R124, R4.reuse, R20, R124 ;  /* 0x00000014047c723c */ /* 0x044ff0000000187c */
[----:B------:R-:W-:Y:S01]  /*c460*/  HMMA.16816.F32 R128, R4, R22, R128 ;  /* 0x000000160480723c */ /* 0x000fe20000001880 */
[----:B------:R-:W2:Y:S06]  /*c470*/  LDSM.16.MT88.4 R20, [R225+0x1b000] ;  /* 0x01b00000e114783b */ /* 0x000eac0000004200 */
        /* <DEDUP_REMOVED lines=11> */
[----:B------:R-:W-:-:S04]  /*c530*/  FADD.FTZ R188, R188, R197 ;  /* 0x000000c5bcbc7221 */ /* 0x000fc80000010000 */
[----:B------:R-:W-:Y:S01]  /*c540*/  FADD.FTZ R188, R199, R188 ;  /* 0x000000bcc7bc7221 */ /* 0x000fe20000010000 */
        /* <DEDUP_REMOVED lines=9> */
[C---:B---3--:R-:W-:Y:S08]  /*c5e0*/  HMMA.16816.F32 R44, R4.reuse, R16, R44 ;  /* 0x00000010042c723c */ /* 0x048ff0000000182c */
[C---:B------:R-:W-:Y:S01]  /*c5f0*/  HMMA.16816.F32 R48, R4.reuse, R18, R48 ;  /* 0x000000120430723c */ /* 0x040fe20000001830 */
[----:B------:R-:W2:Y:S07]  /*c600*/  LDSM.16.MT88.4 R16, [R225+0x1d000] ;  /* 0x01d00000e110783b */ /* 0x000eae0000004200 */
        /* <DEDUP_REMOVED lines=29> */
[C---:B--2---:R-:W-:Y:S08]  /*c7e0*/  HMMA.16816.F32 R116, R4.reuse, R16, R116 ;  /* 0x000000100474723c */ /* 0x044ff00000001874 */
[C---:B------:R-:W-:Y:S01]  /*c7f0*/  HMMA.16816.F32 R120, R4.reuse, R18, R120 ;  /* 0x000000120478723c */ /* 0x040fe20000001878 */
[----:B------:R-:W2:Y:S07]  /*c800*/  LDSM.16.MT88.4 R16, [R224+0x19800] ;  /* 0x01980000e010783b */ /* 0x000eae0000004200 */
        /* <DEDUP_REMOVED lines=14> */
[----:B------:R-:W-:-:S03]  /*c8f0*/  FADD.FTZ R175, R175, R192 ;  /* 0x000000c0afaf7221 */ /* 0x000fc60000010000 */
[----:B------:R-:W-:Y:S01]  /*c900*/  STL [R1], R0 ;  /* 0x0000000001007387 */ /* 0x000fe20000100800 */
[----:B------:R-:W-:Y:S01]  /*c910*/  FADD.FTZ R252, R170, R175 ;  /* 0x000000afaafc7221 */ /* 0x000fe20000010000 */
[C---:B------:R-:W-:Y:S02]  /*c920*/  HMMA.16816.F32 R156, R4.reuse, R22, R156 ;  /* 0x00000016049c723c */ /* 0x040fe4000000189c */
[----:B------:R-:W3:Y:S06]  /*c930*/  LDSM.16.MT88.4 R20, [R226+0x1b800] ;  /* 0x01b80000e214783b */ /* 0x000eec0000004200 */
        /* <DEDUP_REMOVED lines=33> */
[C---:B-1----:R-:W-:Y:S08]  /*cb50*/  HMMA.16816.F32 R108, R4.reuse, R12, R108 ;  /* 0x0000000c046c723c */ /* 0x042ff0000000186c */
[C---:B------:R-:W-:Y:S08]  /*cb60*/  HMMA.16816.F32 R112, R4.reuse, R14, R112 ;  /* 0x0000000e0470723c */ /* 0x040ff00000001870 */
[C---:B--2---:R-:W-:Y:S08]  /*cb70*/  HMMA.16816.F32 R116, R4.reuse, R16, R116 ;  /* 0x000000100474723c */ /* 0x044ff00000001874 */
[C---:B------:R-:W-:Y:S08]  /*cb80*/  HMMA.16816.F32 R120, R4.reuse, R18, R120 ;  /* 0x000000120478723c */ /* 0x040ff00000001878 */
[C---:B---3--:R-:W-:Y:S08]  /*cb90*/  HMMA.16816.F32 R124, R4.reuse, R20, R124 ;  /* 0x00000014047c723c */ /* 0x048ff0000000187c */
[----:B------:R-:W-:Y:S08]  /*cba0*/  HMMA.16816.F32 R128, R4, R22, R128 ;  /* 0x000000160480723c */ /* 0x000ff00000001880 */
.L_x_1719:
[----:B------:R-:W-:-:S06]  /*cbb0*/  UISETP.GT.AND UP0, UPT, UR15, UR9, UPT ;  /* 0x000000090f00728c */ /* 0x000fcc000bf04270 */
[----:B------:R-:W-:-:S13]  /*cbc0*/  PLOP3.LUT P0, PT, PT, PT, UP0, 0x80, 0x0 ;  /* 0x000000000000781c */ /* 0x000fda0003f0f008 */
[----:B------:R-:W-:Y:S05]  /*cbd0*/  @!P0 BRA `(.L_x_1722) ;  /* 0x00003b7000008947 */ /* 0x000fea0003800000 */
[----:B------:R-:W-:Y:S01]  /*cbe0*/  ULDC.64 UR4, c[0x0][0x1a0] ;  /* 0x0000680000047ab9 */ /* 0x000fe20000000a00 */
[----:B------:R-:W-:Y:S01]  /*cbf0*/  MOV R0, R3 ;  /* 0x0000000300007202 */ /* 0x000fe20000000f00 */
[----:B------:R-:W-:Y:S01]  /*cc00*/  USHF.L.U64.HI UR14, UR4, 0x5, UR5 ;  /* 0x00000005040e7899 */ /* 0x000fe20008010205 */
[----:B------:R-:W-:Y:S01]  /*cc10*/  MOV R2, R164 ;  /* 0x000000a400027202 */ /* 0x000fe20000000f00 */
[----:B------:R-:W-:Y:S01]  /*cc20*/  USHF.L.U32 UR17, UR4, 0x5, URZ ;  /* 0x0000000504117899 */ /* 0x000fe2000800063f */
[----:B------:R-:W-:Y:S01]  /*cc30*/  MOV R244, R8 ;  /* 0x0000000800f47202 */ /* 0x000fe20000000f00 */
[----:B------:R-:W-:Y:S02]  /*cc40*/  USHF.L.U64.HI UR8, UR4, 0x6, UR5 ;  /* 0x0000000604087899 */ /* 0x000fe40008010205 */
[----:B------:R-:W-:Y:S02]  /*cc50*/  USHF.L.U64.HI UR14, UR17, 0x1, UR14 ;  /* 0x00000001110e7899 */ /* 0x000fe4000801020e */
[----:B------:R-:W-:-:S02]  /*cc60*/  USHF.L.U32 UR13, UR4, 0x6, URZ ;  /* 0x00000006040d7899 */ /* 0x000fc4000800063f */
[----:B------:R-:W-:Y:S01]  /*cc70*/  USHF.L.U32 UR17, UR17, 0x1, URZ ;  /* 0x0000000111117899 */ /* 0x000fe2000800063f */
[----:B------:R-:W-:Y:S05]  /*cc80*/  BRA `(.L_x_1723) ;  /* 0x000001d000007947 */ /* 0x000fea0003800000 */
.L_x_1725:
        /* <DEDUP_REMOVED lines=29> */
.L_x_1723:
[----:B------:R-:W-:Y:S04]  /*ce60*/  DEPBAR.LE SB0, 0x0 ;  /* 0x000080000000791a */ /* 0x000fe80000000000 */
[----:B------:R-:W-:Y:S01]  /*ce70*/  BAR.SYNC.DEFER_BLOCKING 0x0 ;  /* 0x0000000000007b1d */ /* 0x000fe20000010000 */
[----:B------:R-:W-:Y:S01]  /*ce80*/  UIADD3 UR12, UR15, -0x1, URZ ;  /* 0xffffffff0f0c7890 */ /* 0x000fe2000fffe03f */
[----:B------:R-:W-:Y:S03]  /*ce90*/  MOV R3, UR13 ;  /* 0x0000000d00037c02 */ /* 0x000fe60008000f00 */
[----:B------:R-:W-:Y:S02]  /*cea0*/  USHF.R.S32.HI UR5, URZ, 0x1f, UR12 ;  /* 0x0000001f3f057899 */ /* 0x000fe4000801140c */
[----:B------:R-:W-:Y:S01]  /*ceb0*/  UIMAD UR4, UR8, UR12, URZ ;  /* 0x0000000c080472a4 */ /* 0x000fe2000f8e023f */
[----:B------:R-:W-:Y:S01]  /*cec0*/  IMAD.WIDE.U32 R14, R3, UR12, R244 ;  /* 0x0000000c030e7c25 */ /* 0x000fe2000f8e00f4 */
[----:B------:R-:W-:Y:S02]  /*ced0*/  UISETP.GT.AND UP0, UPT, UR12, UR9, UPT ;  /* 0x000000090c00728c */ /* 0x000fe4000bf04270 */
[----:B------:R-:W-:Y:S02]  /*cee0*/  UIMAD UR4, UR5, UR13, UR4 ;  /* 0x0000000d050472a4 */ /* 0x000fe4000f8e0204 */
[----:B------:R-:W-:Y:S04]  /*cef0*/  LEA R22, P1, R14, c[0x0][0x170], 0x1 ;  /* 0x00005c000e167a11 */ /* 0x000fe800078208ff */
        /* <DEDUP_REMOVED lines=8> */
[----:B------:R-:W-:Y:S05]  /*cf80*/  PLOP3.LUT P0, PT, PT, PT, UP0, 0x80, 0x0 ;  /* 0x000000000000781c */ /* 0x000fea0003f0f008 */
        /* <DEDUP_REMOVED lines=8> */
[----:B------:R-:W3:Y:S06]  /*d010*/  LDSM.16.M88.4 R168, [R233+0x10000] ;  /* 0x01000000e9a8783b */ /* 0x000eec0000000200 */
[----:B------:R-:W4:Y:S06]  /*d020*/  LDSM.16.M88.4 R172, [R233+0x10800] ;  /* 0x01080000e9ac783b */ /* 0x000f2c0000000200 */
[----:B------:R-:W1:Y:S06]  /*d030*/  LDSM.16.M88.4 R176, [R233+0x11000] ;  /* 0x01100000e9b0783b */ /* 0x000e6c0000000200 */
[----:B------:R-:W0:Y:S06]  /*d040*/  LDGDEPBAR ;  /* 0x00000000000079af */ /* 0x000e2c0000000000 */
[----:B------:R-:W5:Y:S06]  /*d050*/  LDSM.16.M88.4 R180, [R233+0x11800] ;  /* 0x01180000e9b4783b */ /* 0x000f6c0000000200 */
[----:B------:R-:W-:Y:S06]  /*d060*/  LDSM.16.M88.4 R184, [R232] ;  /* 0x00000000e8b8783b */ /* 0x000fec0000000200 */
[----:B------:R-:W5:Y:S01]  /*d070*/  LDSM.16.M88.4 R188, [R231] ;  /* 0x00000000e7bc783b */ /* 0x000f620000000200 */
[C---:B---3--:R-:W-:Y:S05]  /*d080*/  HMMA.16816.F32 R4, R164.reuse, R168, RZ ;  /* 0x000000a8a404723c */ /* 0x048fea00000018ff */
[----:B------:R-:W3:Y:S03]  /*d090*/  LDSM.16.M88.4 R192, [R223] ;  /* 0x00000000dfc0783b */ /* 0x000ee60000000200 */
[C---:B------:R-:W-:Y:S03]  /*d0a0*/  HMMA.16816.F32 R8, R164.reuse, R170, RZ ;  /* 0x000000aaa408723c */ /* 0x040fe600000018ff */
[----:B------:R-:W3:Y:S06]  /*d0b0*/  LDSM.16.M88.4 R168, [R222] ;  /* 0x00000000dea8783b */ /* 0x000eec0000000200 */
[----:B------:R-:W3:Y:S01]  /*d0c0*/  LDSM.16.M88.4 R196, [R221] ;  /* 0x00000000ddc4783b */ /* 0x000ee20000000200 */
[C---:B----4-:R-:W-:Y:S05]  /*d0d0*/  HMMA.16816.F32 R12, R164.reuse, R172, RZ ;  /* 0x000000aca40c723c */ /* 0x050fea00000018ff */
[----:B------:R-:W-:Y:S03]  /*d0e0*/  LDSM.16.M88.4 R200, [R230] ;  /* 0x00000000e6c8783b */ /* 0x000fe60000000200 */
[C---:B--2---:R-:W-:Y:S03]  /*d0f0*/  HMMA.16816.F32 R16, R164.reuse, R174, RZ ;  /* 0x000000aea410723c */ /* 0x044fe600000018ff */
[----:B------:R-:W2:Y:S05]  /*d100*/  LDSM.16.M88.4 R204, [R227+0x10000] ;  /* 0x01000000e3cc783b */ /* 0x000eaa0000000200 */
[C---:B-1----:R-:W-:Y:S01]  /*d110*/  HMMA.16816.F32 R20, R164.reuse, R176, RZ ;  /* 0x000000b0a414723c */ /* 0x042fe200000018ff */
[----:B------:R-:W-:Y:S07]  /*d120*/  LDSM.16.M88.4 R172, [R227+0x11000] ;  /* 0x01100000e3ac783b */ /* 0x000fee0000000200 */
[C---:B------:R-:W-:Y:S01]  /*d130*/  HMMA.16816.F32 R24, R164.reuse, R178, RZ ;  /* 0x000000b2a418723c */ /* 0x040fe200000018ff */
[----:B------:R-:W-:Y:S07]  /*d140*/  LDSM.16.M88.4 R176, [R227+0x11800] ;  /* 0x01180000e3b0783b */ /* 0x000fee0000000200 */
[C---:B-----5:R-:W-:Y:S08]  /*d150*/  HMMA.16816.F32 R28, R164.reuse, R180, RZ ;  /* 0x000000b4a41c723c */ /* 0x060ff000000018ff */
[----:B------:R-:W-:Y:S01]  /*d160*/  HMMA.16816.F32 R32, R164, R182, RZ ;  /* 0x000000b6a420723c */ /* 0x000fe200000018ff */
[----:B------:R-:W1:Y:S06]  /*d170*/  LDSM.16.M88.4 R164, [R227+0x10800] ;  /* 0x01080000e3a4783b */ /* 0x000e6c0000000200 */
[----:B------:R-:W-:Y:S01]  /*d180*/  LDSM.16.M88.4 R180, [R220] ;  /* 0x00000000dcb4783b */ /* 0x000fe20000000200 */
        /* <DEDUP_REMOVED lines=13> */
[C---:B--2---:R-:W-:Y:S08]  /*d260*/  HMMA.16816.F32 R4, R200.reuse, R204, R4 ;  /* 0x000000ccc804723c */ /* 0x044ff00000001804 */
[C---:B------:R-:W-:Y:S01]  /*d270*/  HMMA.16816.F32 R8, R200.reuse, R206, R8 ;  /* 0x000000cec808723c */ /* 0x040fe20000001808 */
[----:B------:R-:W-:Y:S07]  /*d280*/  LDSM.16.M88.4 R204, [R233+0x14000] ;  /* 0x01400000e9cc783b */ /* 0x000fee0000000200 */
[C---:B-1----:R-:W-:Y:S08]  /*d290*/  HMMA.16816.F32 R12, R200.reuse, R164, R12 ;  /* 0x000000a4c80c723c */ /* 0x042ff0000000180c */
        /* <DEDUP_REMOVED lines=234> */
.L_x_1724:
[----:B------:R-:W-:Y:S01]  /*e140*/  MOV R5, UR12 ;  /* 0x0000000c00057c02 */ /* 0x000fe20008000f00 */
[----:B------:R-:W-:Y:S02]  /*e150*/  UISETP.GT.AND UP0, UPT, UR12, UR9, UPT ;  /* 0x000000090c00728c */ /* 0x000fe4000bf04270 */
[----:B------:R-:W-:Y:S01]  /*e160*/  UMOV UR15, UR12 ;  /* 0x0000000c000f7c82 */ /* 0x000fe20008000000 */
[----:B------:R-:W-:Y:S04]  /*e170*/  LEA R4, R5, R246, 0x6 ;  /* 0x000000f605047211 */ /* 0x000fe800078e30ff */
[C---:B-1----:R-:W-:Y:S02]  /*e180*/  IADD3 R6, R4.reuse, 0x1, RZ ;  /* 0x0000000104067810 */ /* 0x042fe40007ffe0ff */
        /* <DEDUP_REMOVED lines=604> */
.L_x_1722:
        /* <DEDUP_REMOVED lines=399> */
.L_x_1727:
[----:B---34-:R-:W-:Y:S05]  /*12040*/  BSYNC B0 ;  /* 0x0000000000007941 */ /* 0x018fea0003800000 */
.L_x_1726:
        /* <DEDUP_REMOVED lines=27> */
.L_x_1729:
[----:B------:R-:W-:Y:S05]  /*12200*/  BSYNC B0 ;  /* 0x0000000000007941 */ /* 0x000fea0003800000 */
.L_x_1728:
        /* <DEDUP_REMOVED lines=18> */
.L_x_1731:
[----:B------:R-:W-:Y:S05]  /*12330*/  BSYNC B0 ;  /* 0x0000000000007941 */ /* 0x000fea0003800000 */
.L_x_1730:
        /* <DEDUP_REMOVED lines=18> */
.L_x_1733:
[----:B------:R-:W-:Y:S05]  /*12460*/  BSYNC B0 ;  /* 0x0000000000007941 */ /* 0x000fea0003800000 */
.L_x_1732:
        /* <DEDUP_REMOVED lines=17> */
.L_x_1734:
        /* <DEDUP_REMOVED lines=16> */
.L_x_2060:


//--------------------- .text._ZN5flash16flash_fwd_kernelI23Flash_fwd_kernel_traitsILi256ELi128ELi64ELi8ELb0ELb0EN7cutlass6half_tE19Flash_kernel_traitsILi256ELi128ELi64ELi8ES3_EELb1ELb0ELb1ELb1ELb0ELb0ELb0ELb0EEEvNS_16Flash_fwd_paramsE --------------------------
	.section	.text._ZN5flash16flash_fwd_kernelI23Flash_fwd_kernel_traitsILi256ELi128ELi64ELi8ELb0ELb0EN7cutlass6half_tE19Flash_kernel_traitsILi256ELi128ELi64ELi8ES3_EELb1ELb0ELb1ELb1ELb0ELb0ELb0ELb0EEEvNS_16Flash_fwd_paramsE,"ax",@progbits
	.sectioninfo	@"SHI_REGISTERS=255"
	.align	128
        .global         _ZN5flash16flash_fwd_kernelI23Flash_fwd_kernel_traitsILi256ELi128ELi64ELi8ELb0ELb0EN7cutlass6half_tE19Flash_kernel_traitsILi256ELi128ELi64ELi8ES3_EELb1ELb0ELb1ELb1ELb0ELb0ELb0ELb0EEEvNS_16Flash_fwd_paramsE
        .type           _ZN5flash16flash_fwd_kernelI23Flash_fwd_kernel_traitsILi256ELi128ELi64ELi8ELb0ELb0EN7cutlass6half_tE19Flash_kernel_traitsILi256ELi128ELi64ELi8ES3_EELb1ELb0ELb1ELb1ELb0ELb0ELb0ELb0EEEvNS_16Flash_fwd_paramsE,@function
        .size           _ZN5flash16flash_fwd_kernelI23Flash_fwd_kernel_traitsILi256ELi128ELi64ELi8ELb0ELb0EN7cutlass6half_tE19Flash_kernel_traitsILi256ELi128ELi64ELi8ES3_EELb1ELb0ELb1ELb1ELb0ELb0ELb0ELb0EEEvNS_16Flash_fwd_paramsE,(.L_x_2061 - _ZN5flash16flash_fwd_kernelI23Flash_fwd_kernel_traitsILi256ELi128ELi64ELi8ELb0ELb0EN7cutlass6half_tE19Flash_kernel_traitsILi256ELi128ELi64ELi8ES3_EELb1ELb0ELb1ELb1ELb0ELb0ELb0ELb0EEEvNS_16Flash_fwd_paramsE)
        .other          _ZN5flash16flash_fwd_kernelI23Flash_fwd_kernel_traitsILi256ELi128ELi64ELi8ELb0ELb0EN7cutlass6half_tE19Flash_kernel_traitsILi256ELi128ELi64ELi8ES3_EELb1ELb0ELb1ELb1ELb0ELb0ELb0ELb0EEEvNS_16Flash_fwd_paramsE,@"STO_CUDA_ENTRY STV_DEFAULT"
_ZN5flash16flash_fwd_kernelI23Flash_fwd_kernel_traitsILi256ELi128ELi64ELi8ELb0ELb0EN7cutlass6half_tE19Flash_kernel_traitsILi256ELi128ELi64ELi8ES3_EELb1ELb0ELb1ELb1ELb0ELb0ELb0ELb0EEEvNS_16Flash_fwd_paramsE:
.text._ZN5flash16flash_fwd_kernelI23Flash_fwd_kernel_traitsILi256ELi128ELi64ELi8ELb0ELb0EN7cutlass6half_tE19Flash_kernel_traitsILi256ELi128ELi64ELi8ES3_EELb1ELb0ELb1ELb1ELb0ELb0ELb0ELb0EEEvNS_16Flash_fwd_paramsE:
        /* <DEDUP_REMOVED lines=20> */
[----:B------:R-:W-:Y:S01]  /*0140*/  ULDC.64 UR10, c[0x0][0x240] ;  /* 0x00009000000a7ab9 */ /* 0x000fe20000000a00 */
        /* <DEDUP_REMOVED lines=10> */
[----:B------:R-:W-:Y:S02]  /*01f0*/  UMOV UR8, 0x4 ;  /* 0x0000000400087882 */ /* 0x000fe40000000000 */
        /* <DEDUP_REMOVED lines=22> */
[----:B------:R-:W-:-:S13]  /*0360*/  PLOP3.LUT P1, PT, PT, PT, UP1, 0x80, 0x0 ;  /* 0x000000000000781c */ /* 0x000fda0003f2f018 */
        /* <DEDUP_REMOVED lines=9> */
[----:B------:R-:W-:Y:S01]  /*0400*/  UIMAD UR4, UR13, UR4, UR12 ;  /* 0x000000040d0472a4 */ /* 0x000fe2000f8e020c */
[----:B------:R-:W-:Y:S01]  /*0410*/  LOP3.LUT R11, R89, 0xffffffe0, RZ, 0xc0, !PT ;  /* 0xffffffe0590b7812 */ /* 0x000fe200078ec0ff */
[----:B------:R-:W-:Y:S02]  /*0420*/  UMOV UR7, URZ ;  /* 0x0000003f00077c82 */ /* 0x000fe40008000000 */
[----:B------:R-:W-:-:S04]  /*0430*/  USHF.L.U32 UR5, UR4, 0x5, URZ ;  /* 0x0000000504057899 */ /* 0x000fc8000800063f */
[----:B------:R-:W-:Y:S01]  /*0440*/  USHF.R.S32.HI UR4, URZ, 0x1f, UR5 ;  /* 0x0000001f3f047899 */ /* 0x000fe20008011405 */
[----:B--2---:R-:W1:Y:S08]  /*0450*/  @P0 R2UR UR26, R10 ;  /* 0x000000000a1a03c2 */ /* 0x004e7000000e0000 */
[----:B---3--:R2:W1:Y:S08]  /*0460*/  @P0 R2UR UR29, R9 ;  /* 0x00000000091d03c2 */ /* 0x00847000000e0000 */
[----:B----4-:R3:W4:Y:S08]  /*0470*/  @P1 R2UR UR7, R8 ;  /* 0x00000000080713c2 */ /* 0x01073000000e0000 */
[----:B-----5:R3:W3:Y:S01]  /*0480*/  @!P2 R2UR UR14, R0 ;  /* 0x00000000000ea3c2 */ /* 0x0206e200000e0000 */
        /* <DEDUP_REMOVED lines=16> */
.L_x_1735:
[----:B------:R-:W-:Y:S02]  /*0590*/  ULDC UR6, c[0x0][0x218] ;  /* 0x0000860000067ab9 */ /* 0x000fe40000000800 */
.L_x_1736:
        /* <DEDUP_REMOVED lines=56> */
[----:B------:R-:W-:Y:S01]  /*0920*/  @UP0 UIMAD.WIDE.U32 UR10, UR26, UR6, URZ ;  /* 0x000000061a0a02a5 */ /* 0x000fe2000f8e003f */
[--C-:B------:R-:W-:Y:S01]  /*0930*/  SHF.R.S32.HI R17, RZ, 0x1f, R16.reuse ;  /* 0x0000001fff117819 */ /* 0x100fe20000011410 */
[----:B------:R-:W-:Y:S01]  /*0940*/  @!UP0 USHF.R.S32.HI UR16, URZ, 0x1f, UR13 ;  /* 0x0000001f3f108899 */ /* 0x000fe2000801140d */
[----:B------:R-:W-:Y:S01]  /*0950*/  IMAD.SHL.U32 R9, R10, 0x8, RZ ;  /* 0x000000080a097824 */ /* 0x000fe200078e00ff */
[----:B------:R-:W-:Y:S01]  /*0960*/  ULDC.64 UR4, c[0x0][0x1e0] ;  /* 0x0000780000047ab9 */ /* 0x000fe20000000a00 */
[----:B------:R-:W-:Y:S01]  /*0970*/  BSSY B0, `(.L_x_1738) ;  /* 0x000003f000007945 */ /* 0x000fe20003800000 */
[----:B------:R-:W-:Y:S01]  /*0980*/  @!UP0 UIMAD UR16, UR16, UR4, URZ ;  /* 0x00000004101082a4 */ /* 0x000fe2000f8e023f */
[----:B------:R-:W-:Y:S01]  /*0990*/  IMAD.WIDE R18, R19, 0x80, R16 ;  /* 0x0000008013127825 */ /* 0x000fe200078e0210 */
[----:B------:R-:W-:Y:S01]  /*09a0*/  @UP0 UIMAD UR7, UR26, UR7, UR11 ;  /* 0x000000071a0702a4 */ /* 0x000fe2000f8e020b */
[C---:B------:R-:W-:Y:S01]  /*09b0*/  IADD3 R8, R9.reuse, 0x40, RZ ;  /* 0x0000004009087810 */ /* 0x040fe20007ffe0ff */
[----:B------:R-:W-:Y:S01]  /*09c0*/  USHF.R.S32.HI UR17, URZ, 0x1f, UR12 ;  /* 0x0000001f3f117899 */ /* 0x000fe2000801140c */
[C---:B------:R-:W-:Y:S01]  /*09d0*/  IADD3 R7, R9.reuse, 0x80, RZ ;  /* 0x0000008009077810 */ /* 0x040fe20007ffe0ff */
[----:B------:R-:W-:Y:S01]  /*09e0*/  UISETP.EQ.AND UP3, UPT, UR14, URZ, UP3 ;  /* 0x0000003f0e00728c */ /* 0x000fe20009f62270 */
[----:B------:R-:W-:Y:S01]  /*09f0*/  IADD3 R6, R9, 0xc0, RZ ;  /* 0x000000c009067810 */ /* 0x000fe20007ffe0ff */
[----:B------:R-:W-:-:S02]  /*0a00*/  @!UP2 UISETP.NE.AND UP1, UPT, UR15, URZ, UPT ;  /* 0x0000003f0f00a28c */ /* 0x000fc4000bf25270 */
        /* <DEDUP_REMOVED lines=53> */
.L_x_1739:
[----:B------:R-:W-:Y:S05]  /*0d60*/  BSYNC B0 ;  /* 0x0000000000007941 */ /* 0x000fea0003800000 */
.L_x_1738:
        /* <DEDUP_REMOVED lines=22> */
.L_x_1741:
[----:B------:R-:W-:Y:S05]  /*0ed0*/  BSYNC B0 ;  /* 0x0000000000007941 */ /* 0x000fea0003800000 */
.L_x_1740:
        /* <DEDUP_REMOVED lines=22> */
.L_x_1743:
[----:B------:R-:W-:Y:S05]  /*1040*/  BSYNC B0 ;  /* 0x0000000000007941 */ /* 0x000fea0003800000 */
.L_x_1742:
        /* <DEDUP_REMOVED lines=21> */
.L_x_1745:
[----:B------:R-:W-:Y:S05]  /*11a0*/  BSYNC B0 ;  /* 0x0000000000007941 */ /* 0x000fea0003800000 */
.L_x_1744:
        /* <DEDUP_REMOVED lines=35> */
.L_x_1737:
        /* <DEDUP_REMOVED lines=14> */
[----:B------:R-:W-:Y:S02]  /*14c0*/  @UP0 UIMAD UR33, UR11, UR33, UR35 ;  /* 0x000000210b2102a4 */ /* 0x000fe4000f8e0223 */
[----:B------:R-:W-:Y:S02]  /*14d0*/  @UP1 UMOV UR10, UR16 ;  /* 0x00000010000a1c82 */ /* 0x000fe40008000000 */
[----:B------:R-:W-:Y:S02]  /*14e0*/  USHF.R.S32.HI UR11, URZ, 0x1f, UR12 ;  /* 0x0000001f3f0b7899 */ /* 0x000fe4000801140c */
        /* <DEDUP_REMOVED lines=16> */
.L_x_1746:
        /* <DEDUP_REMOVED lines=50> */
.L_x_1747:
        /* <DEDUP_REMOVED lines=12> */
[----:B------:R-:W-:Y:S01]  /*19d0*/  LOP3.LUT R5, R229, 0xfffffff0, RZ, 0xc0, !PT ;  /* 0xfffffff0e5057812 */ /* 0x000fe200078ec0ff */
[----:B------:R-:W-:Y:S01]  /*19e0*/  IMAD.U32 R174, RZ, RZ, UR32 ;  /* 0x00000020ffae7e24 */ /* 0x000fe2000f8e00ff */
[----:B------:R-:W-:Y:S01]  /*19f0*/  LOP3.LUT R3, R3, 0x1c0, RZ, 0xc0, !PT ;  /* 0x000001c003037812 */ /* 0x000fe200078ec0ff */
[----:B------:R-:W-:Y:S01]  /*1a00*/  IMAD.SHL.U32 R250, R0, 0x8, RZ ;  /* 0x0000000800fa7824 */ /* 0x000fe200078e00ff */
[----:B------:R-:W-:Y:S01]  /*1a10*/  LEA.HI R7, R7, R6, RZ, 0x6 ;  /* 0x0000000607077211 */ /* 0x000fe200078f30ff */
[----:B------:R-:W-:Y:S01]  /*1a20*/  IMAD.IADD R4, R6, 0x1, -R5 ;  /* 0x0000000106047824 */ /* 0x000fe200078e0a05 */
[----:B------:R-:W-:Y:S01]  /*1a30*/  SHF.R.U32.HI R236, RZ, 0x3, R3 ;  /* 0x00000003ffec7819 */ /* 0x000fe20000011603 */
[----:B------:R-:W-:Y:S01]  /*1a40*/  IMAD R13, R239, c[0x0][0x198], RZ ;  /* 0x00006600ef0d7a24 */ /* 0x000fe200078e02ff */
[----:B------:R-:W-:Y:S01]  /*1a50*/  LOP3.LUT R5, R3, 0x38, R250, 0xf8, !PT ;  /* 0x0000003803057812 */ /* 0x000fe200078ef8fa */
[----:B------:R-:W-:Y:S01]  /*1a60*/  IMAD.SHL.U32 R7, R7, 0x8, RZ ;  /* 0x0000000807077824 */ /* 0x000fe200078e00ff */
[----:B------:R-:W-:Y:S01]  /*1a70*/  SHF.R.S32.HI R3, RZ, 0x1f, R4 ;  /* 0x0000001fff037819 */ /* 0x000fe20000011404 */
[----:B------:R-:W-:Y:S01]  /*1a80*/  BSSY B0, `(.L_x_1748) ;  /* 0x0000060000007945 */ /* 0x000fe20003800000 */
[----:B------:R-:W-:-:S02]  /*1a90*/  LOP3.LUT R236, R5, R236, RZ, 0x3c, !PT ;  /* 0x000000ec05ec7212 */ /* 0x000fc400078e3cff */
[----:B------:R-:W-:Y:S02]  /*1aa0*/  LEA.HI R3, R3, R4, RZ, 0x3 ;  /* 0x0000000403037211 */ /* 0x000fe400078f18ff */
[--C-:B------:R-:W-:Y:S02]  /*1ab0*/  SHF.R.S32.HI R251, RZ, 0x1f, R250.reuse ;  /* 0x0000001ffffb7819 */ /* 0x100fe400000114fa */
[----:B------:R-:W-:Y:S01]  /*1ac0*/  IADD3 R10, P0, R250, UR10, RZ ;  /* 0x0000000afa0a7c10 */ /* 0x000fe2000ff1e0ff */
[----:B------:R-:W-:Y:S01]  /*1ad0*/  UIMAD UR10, UR32, UR5, UR4 ;  /* 0x00000005200a72a4 */ /* 0x000fe2000f8e0204 */
[----:B------:R-:W-:Y:S01]  /*1ae0*/  LOP3.LUT R5, R3, 0xfffffff8, RZ, 0xc0, !PT ;  /* 0xfffffff803057812 */ /* 0x000fe200078ec0ff */
[----:B------:R-:W-:Y:S01]  /*1af0*/  IMAD.WIDE.U32 R16, R238, c[0x0][0x198], R250 ;  /* 0x00006600ee107a25 */ /* 0x000fe200078e00fa */
[----:B------:R-:W-:Y:S01]  /*1b00*/  LEA.HI R229, R229, R8, RZ, 0x1 ;  /* 0x00000008e5e57211 */ /* 0x000fe200078f08ff */
[----:B------:R-:W-:Y:S01]  /*1b10*/  ULDC.64 UR4, c[0x0][0x1a8] ;  /* 0x00006a0000047ab9 */ /* 0x000fe20000000a00 */
[----:B------:R-:W-:Y:S01]  /*1b20*/  IADD3.X R11, R251, UR6, RZ, P0, !PT ;  /* 0x00000006fb0b7c10 */ /* 0x000fe200087fe4ff */
[----:B------:R-:W-:Y:S01]  /*1b30*/  IMAD.IADD R5, R4, 0x1, -R5 ;  /* 0x0000000104057824 */ /* 0x000fe200078e0a05 */
[----:B------:R-:W-:Y:S01]  /*1b40*/  LOP3.LUT R229, R229, 0xfffffffe, RZ, 0xc0, !PT ;  /* 0xfffffffee5e57812 */ /* 0x000fe200078ec0ff */
[----:B------:R-:W-:Y:S01]  /*1b50*/  ULDC.64 UR6, c[0x0][0x1b0] ;  /* 0x00006c0000067ab9 */ /* 0x000fe20000000a00 */
[----:B------:R-:W-:Y:S01]  /*1b60*/  IMAD R4, R238, c[0x0][0x19c], R13 ;  /* 0x00006700ee047a24 */ /* 0x000fe200078e020d */
[----:B------:R-:W-:Y:S01]  /*1b70*/  IADD3 R12, P0, R16, UR34, RZ ;  /* 0x00000022100c7c10 */ /* 0x000fe2000ff1e0ff */
[----:B-1----:R-:W-:Y:S01]  /*1b80*/  IMAD.WIDE.U32 R14, R14, c[0x0][0x1a8], R10 ;  /* 0x00006a000e0e7a25 */ /* 0x002fe200078e000a */
[----:B------:R-:W-:Y:S01]  /*1b90*/  LOP3.LUT R236, R236, 0xfffffe00, R7, 0xf8, !PT ;  /* 0xfffffe00ecec7812 */ /* 0x000fe200078ef807 */
[----:B------:R-:W-:Y:S01]  /*1ba0*/  UIMAD UR6, UR14, UR6, URZ ;  /* 0x000000060e0672a4 */ /* 0x000fe2000f8e023f */
[----:B------:R-:W-:Y:S01]  /*1bb0*/  LOP3.LUT P2, RZ, R5, 0x4, RZ, 0xc0, !PT ;  /* 0x0000000405ff7812 */ /* 0x000fe2000784c0ff */
[----:B------:R-:W-:Y:S01]  /*1bc0*/  IMAD R7, R239, c[0x0][0x1a0], RZ ;  /* 0x00006800ef077a24 */ /* 0x000fe200078e02ff */
[----:B------:R-:W-:Y:S01]  /*1bd0*/  LOP3.LUT P1, RZ, R5, 0x2, RZ, 0xc0, !PT ;  /* 0x0000000205ff7812 */ /* 0x000fe2000782c0ff */
[----:B------:R-:W-:Y:S01]  /*1be0*/  IMAD.WIDE.U32 R10, R238, c[0x0][0x1a0], R250 ;  /* 0x00006800ee0a7a25 */ /* 0x000fe200078e00fa */
[----:B------:R-:W-:Y:S01]  /*1bf0*/  IADD3.X R13, R17, UR33, R4, P0, !PT ;  /* 0x00000021110d7c10 */ /* 0x000fe200087fe404 */
[----:B------:R-:W-:Y:S01]  /*1c00*/  UIMAD UR7, UR32, UR7, UR6 ;  /* 0x00000007200772a4 */ /* 0x000fe2000f8e0206 */
[----:B------:R-:W-:Y:S01]  /*1c10*/  SHF.R.S32.HI R89, RZ, 0x5, R89 ;  /* 0x00000005ff597819 */ /* 0x000fe20000011459 */
[----:B------:R-:W-:Y:S01]  /*1c20*/  IMAD.IADD R229, R8, 0x1, -R229 ;  /* 0x0000000108e57824 */ /* 0x000fe200078e0ae5 */
[----:B------:R-:W-:Y:S01]  /*1c30*/  UIADD3 UR6, -UR8, UR29, URZ ;  /* 0x0000001d08067290 */ /* 0x000fe2000fffe13f */
[----:B------:R-:W-:Y:S01]  /*1c40*/  IMAD.SHL.U32 R5, R5, 0x40, RZ ;  /* 0x0000004005057824 */ /* 0x000fe200078e00ff */
[----:B------:R-:W-:Y:S01]  /*1c50*/  IADD3 R10, P0, R10, UR36, RZ ;  /* 0x000000240a0a7c10 */ /* 0x000fe2000ff1e0ff */
[----:B------:R-:W-:Y:S01]  /*1c60*/  IMAD R4, R238, c[0x0][0x1a4], R7 ;  /* 0x00006900ee047a24 */ /* 0x000fe200078e0207 */
[----:B------:R-:W-:Y:S01]  /*1c70*/  UIMAD UR4, UR11, UR4, URZ ;  /* 0x000000040b0472a4 */ /* 0x000fe2000f8e023f */
[----:B------:R-:W-:Y:S01]  /*1c80*/  IMAD.SHL.U32 R8, R229, 0x8, RZ ;  /* 0x00000008e5087824 */ /* 0x000fe200078e00ff */
[----:B------:R-:W-:Y:S01]  /*1c90*/  LOP3.LUT R5, R5, 0x1c0, RZ, 0xc0, !PT ;  /* 0x000001c005057812 */ /* 0x000fe200078ec0ff */
[----:B------:R-:W-:Y:S01]  /*1ca0*/  IMAD.SHL.U32 R3, R3, 0x40, RZ ;  /* 0x0000004003037824 */ /* 0x000fe200078e00ff */
[----:B------:R-:W-:Y:S01]  /*1cb0*/  IADD3.X R11, R11, UR35, R4, P0, !PT ;  /* 0x000000230b0b7c10 */ /* 0x000fe200087fe404 */
[----:B------:R-:W-:Y:S01]  /*1cc0*/  UIMAD UR4, UR12, UR5, UR4 ;  /* 0x000000050c0472a4 */ /* 0x000fe2000f8e0204 */
[----:B------:R-:W-:Y:S01]  /*1cd0*/  LOP3.LUT R8, R5, 0x8, R8, 0xf8, !PT ;  /* 0x0000000805087812 */ /* 0x000fe200078ef808 */
[----:B------:R-:W-:Y:S01]  /*1ce0*/  IMAD.WIDE.U32 R240, R240, c[0x0][0x1b0], R12 ;  /* 0x00006c00f0f07a25 */ /* 0x000fe200078e000c */
[----:B------:R-:W-:-:S02]  /*1cf0*/  ISETP.GE.AND P0, PT, R238, UR6, PT ;  /* 0x00000006ee007c0c */ /* 0x000fc4000bf06270 */
[----:B------:R-:W-:Y:S01]  /*1d00*/  SHF.R.U32.HI R5, RZ, 0x3, R5 ;  /* 0x00000003ff057819 */ /* 0x000fe20000011605 */
[----:B------:R-:W-:Y:S01]  /*1d10*/  IMAD.WIDE.U32 R174, R174, c[0x0][0x1b8], R10 ;  /* 0x00006e00aeae7a25 */ /* 0x000fe200078e000a */
[----:B------:R-:W-:Y:S02]  /*1d20*/  IADD3 R17, R15, UR4, RZ ;  /* 0x000000040f117c10 */ /* 0x000fe4000fffe0ff */
[----:B------:R-:W-:Y:S01]  /*1d30*/  LOP3.LUT R4, R8, R5, RZ, 0x3c, !PT ;  /* 0x0000000508047212 */ /* 0x000fe200078e3cff */
[----:B------:R-:W-:Y:S01]  /*1d40*/  IMAD.MOV.U32 R5, RZ, RZ, 0x10 ;  /* 0x00000010ff057424 */ /* 0x000fe200078e00ff */
[----:B------:R-:W-:Y:S01]  /*1d50*/  IADD3 R249, R241, UR7, RZ ;  /* 0x00000007f1f97c10 */ /* 0x000fe2000fffe0ff */
[----:B------:R-:W-:Y:S01]  /*1d60*/  IMAD.U32 R13, RZ, RZ, UR27 ;  /* 0x0000001bff0d7e24 */ /* 0x000fe2000f8e00ff */
[----:B------:R-:W-:Y:S01]  /*1d70*/  LOP3.LUT R4, R4, 0xfffffe00, R3, 0xf8, !PT ;  /* 0xfffffe0004047812 */ /* 0x000fe200078ef803 */
[----:B------:R-:W-:Y:S01]  /*1d80*/  IMAD.MOV.U32 R3, RZ, RZ, 0x20 ;  /* 0x00000020ff037424 */ /* 0x000fe200078e00ff */
[----:B------:R-:W-:Y:S01]  /*1d90*/  IADD3 R177, R175, UR10, RZ ;  /* 0x0000000aafb17c10 */ /* 0x000fe2000fffe0ff */
[----:B------:R-:W-:Y:S01]  /*1da0*/  IMAD.WIDE R12, R13, 0x80, R238 ;  /* 0x000000800d0c7825 */ /* 0x000fe200078e02ee */
[----:B------:R-:W-:-:S02]  /*1db0*/  IADD3 R234, R250, 0x40, RZ ;  /* 0x00000040faea7810 */ /* 0x000fc40007ffe0ff */
[----:B------:R-:W-:Y:S01]  /*1dc0*/  IADD3 R233, R250, 0x80, RZ ;  /* 0x00000080fae97810 */ /* 0x000fe20007ffe0ff */
[----:B------:R-:W-:Y:S01]  /*1dd0*/  IMAD.SHL.U32 R236, R236, 0x2, RZ ;  /* 0x00000002ecec7824 */ /* 0x000fe200078e00ff */
        /* <DEDUP_REMOVED lines=42> */
.L_x_1749:
[----:B------:R-:W-:Y:S05]  /*2080*/  BSYNC B0 ;  /* 0x0000000000007941 */ /* 0x000fea0003800000 */
.L_x_1748:
        /* <DEDUP_REMOVED lines=45> */
.L_x_1751:
[----:B------:R-:W-:Y:S05]  /*2360*/  BSYNC B0 ;  /* 0x0000000000007941 */ /* 0x000fea0003800000 */
.L_x_1750:
        /* <DEDUP_REMOVED lines=45> */
.L_x_1753:
[----:B------:R-:W-:Y:S05]  /*2640*/  BSYNC B0 ;  /* 0x0000000000007941 */ /* 0x000fea0003800000 */
.L_x_1752:
        /* <DEDUP_REMOVED lines=49> */
.L_x_1755:
[----:B------:R-:W-:Y:S05]  /*2960*/  BSYNC B0 ;  /* 0x0000000000007941 */ /* 0x000fea0003800000 */
.L_x_1754:
        /* <DEDUP_REMOVED lines=45> */
.L_x_1757:
[----:B------:R-:W-:Y:S05]  /*2c40*/  BSYNC B0 ;  /* 0x0000000000007941 */ /* 0x000fea0003800000 */
.L_x_1756:
        /* <DEDUP_REMOVED lines=42> */
.L_x_1759:
[----:B------:R-:W-:Y:S05]  /*2ef0*/  BSYNC B0 ;  /* 0x0000000000007941 */ /* 0x000fea0003800000 */
.L_x_1758:
        /* <DEDUP_REMOVED lines=24> */
[----:B------:R-:W-:Y:S01]  /*3080*/  USHF.L.U32 UR23, UR24, 0x6, URZ ;  /* 0x0000000618177899 */ /* 0x000fe2000800063f */
[----:B------:R-:W-:Y:S01]  /*3090*/  IMAD.MOV.U32 R176, RZ, RZ, R174 ;  /* 0x000000ffffb07224 */ /* 0x000fe200078e00ae */
[----:B------:R-:W-:Y:S01]  /*30a0*/  USHF.L.U64.HI UR22, UR24, UR22, UR25 ;  /* 0x0000001618167299 */ /* 0x000fe20008010219 */
[----:B------:R-:W-:Y:S01]  /*30b0*/  BAR.SYNC.DEFER_BLOCKING 0x0 ;  /* 0x0000000000007b1d */ /* 0x000fe20000010000 */
[----:B------:R-:W-:Y:S01]  /*30c0*/  SHF.L.U32 R235, R6, 0x1, RZ ;  /* 0x0000000106eb7819 */ /* 0x000fe200000006ff */
[----:B------:R-:W-:Y:S01]  /*30d0*/  IMAD.U32 R172, RZ, RZ, UR27 ;  /* 0x0000001bffac7e24 */ /* 0x000fe2000f8e00ff */
[----:B------:R-:W-:Y:S01]  /*30e0*/  UIMAD UR5, UR22, UR40, URZ ;  /* 0x00000028160572a4 */ /* 0x000fe2000f8e023f */
[----:B------:R-:W-:Y:S01]  /*30f0*/  IMAD.U32 R231, RZ, RZ, UR23 ;  /* 0x00000017ffe77e24 */ /* 0x000fe2000f8e00ff */
[----:B------:R-:W-:Y:S01]  /*3100*/  LOP3.LUT R235, R235, 0x6, RZ, 0xc0, !PT ;  /* 0x00000006ebeb7812 */ /* 0x000fe200078ec0ff */
[----:B------:R-:W-:Y:S01]  /*3110*/  UMOV UR28, URZ ;  /* 0x0000003f001c7c82 */ /* 0x000fe20008000000 */
[----:B------:R-:W-:Y:S01]  /*3120*/  BSSY B0, `(.L_x_1760) ;  /* 0x0000031000007945 */ /* 0x000fe20003800000 */
[----:B------:R-:W-:Y:S01]  /*3130*/  UIMAD UR16, UR16, UR23, UR5 ;  /* 0x00000017101072a4 */ /* 0x000fe2000f8e0205 */
[----:B------:R-:W-:-:S02]  /*3140*/  LEA R172, R172, R89, 0x3 ;  /* 0x00000059acac7211 */ /* 0x000fc400078e18ff */
[----:B--2---:R-:W-:Y:S01]  /*3150*/  SHF.R.S32.HI R12, RZ, 0x1f, R9 ;  /* 0x0000001fff0c7819 */ /* 0x004fe20000011409 */
[----:B------:R2:W-:Y:S03]  /*3160*/  @P1 STS.128 [R236+0x18000], RZ ;  /* 0x018000ffec001388 */ /* 0x0005e60000000c00 */
[----:B------:R-:W-:Y:S01]  /*3170*/  LEA.HI R9, R12, R9, RZ, 0x2 ;  /* 0x000000090c097211 */ /* 0x000fe200078f10ff */
[----:B------:R2:W-:Y:S03]  /*3180*/  @P1 STS.128 [R236+0x1a000], RZ ;  /* 0x01a000ffec001388 */ /* 0x0005e60000000c00 */
[----:B------:R-:W-:Y:S01]  /*3190*/  SHF.R.S32.HI R6, RZ, 0x2, R9 ;  /* 0x00000002ff067819 */ /* 0x000fe20000011409 */
[----:B------:R2:W-:Y:S04]  /*31a0*/  @P1 STS.128 [R236+0x1c000], RZ ;  /* 0x01c000ffec001388 */ /* 0x0005e80000000c00 */
[----:B------:R2:W-:Y:S01]  /*31b0*/  @P1 STS.128 [R236+0x1e000], RZ ;  /* 0x01e000ffec001388 */ /* 0x0005e20000000c00 */
[----:B-1----:R-:W-:-:S04]  /*31c0*/  @P0 FMUL.FTZ R10, R11, R10 ;  /* 0x0000000a0b0a0220 */ /* 0x002fc80000410000 */
[----:B------:R1:W3:Y:S02]  /*31d0*/  @P0 R2UR UR4, R10 ;  /* 0x000000000a0403c2 */ /* 0x0002e400000e0000 */
        /* <DEDUP_REMOVED lines=37> */
.L_x_1761:
[----:B--2---:R-:W-:Y:S05]  /*3430*/  BSYNC B0 ;  /* 0x0000000000007941 */ /* 0x004fea0003800000 */
.L_x_1760:
[----:B------:R-:W-:Y:S01]  /*3440*/  ISETP.GE.AND P0, PT, R8, UR15, PT ;  /* 0x0000000f08007c0c */ /* 0x000fe2000bf06270 */
[----:B------:R-:W-:Y:S01]  /*3450*/  ULDC UR4, c[0x0][0x1a4] ;  /* 0x0000690000047ab9 */ /* 0x000fe20000000800 */
[----:B------:R-:W-:Y:S01]  /*3460*/  BSSY B0, `(.L_x_1762) ;  /* 0x000002e000007945 */ /* 0x000fe20003800000 */
[----:B------:R-:W-:Y:S02]  /*3470*/  USHF.L.U32 UR25, UR24, 0x5, URZ ;  /* 0x0000000518197899 */ /* 0x000fe4000800063f */
[----:B------:R-:W-:Y:S02]  /*3480*/  UIADD3 UR5, UR9, 0x1, -UR29 ;  /* 0x0000000109057890 */ /* 0x000fe4000fffe81d */
[----:B------:R-:W-:-:S03]  /*3490*/  USHF.L.U64.HI UR24, UR24, UR14, UR4 ;  /* 0x0000000e18187299 */ /* 0x000fc60008010204 */
[----:B------:R-:W-:Y:S02]  /*34a0*/  ULDC UR4, c[0x0][0x2e8] ;  /* 0x0000ba0000047ab9 */ /* 0x000fe40000000800 */
[----:B------:R-:W-:Y:S01]  /*34b0*/  UIADD3 UR4, UR5, UR4, URZ ;  /* 0x0000000405047290 */ /* 0x000fe2000fffe03f */
        /* <DEDUP_REMOVED lines=40> */
.L_x_1763:
[----:B------:R-:W-:Y:S05]  /*3740*/  BSYNC B0 ;  /* 0x0000000000007941 */ /* 0x000fea0003800000 */
.L_x_1762:
[C---:B------:R-:W-:Y:S01]  /*3750*/  IMAD.SHL.U32 R9, R0.reuse, 0x40, RZ ;  /* 0x0000004000097824 */ /* 0x040fe200078e00ff */
[----:B------:R-:W-:Y:S01]  /*3760*/  R2P PR, R0, 0x6 ;  /* 0x0000000600007804 */ /* 0x000fe20000000000 */
[----:B------:R-:W-:Y:S01]  /*3770*/  IMAD.SHL.U32 R8, R238, 0x8, RZ ;  /* 0x00000008ee087824 */ /* 0x000fe200078e00ff */
[----:B------:R-:W0:Y:S01]  /*3780*/  LDGDEPBAR ;  /* 0x00000000000079af */ /* 0x000e220000000000 */
[----:B------:R-:W-:Y:S01]  /*3790*/  IMAD R230, R89, 0x400, R4 ;  /* 0x0000040059e67824 */ /* 0x000fe200078e0204 */
[----:B------:R-:W-:Y:S01]  /*37a0*/  LOP3.LUT R9, R9, 0x1c0, RZ, 0xc0, !PT ;  /* 0x000001c009097812 */ /* 0x000fe200078ec0ff */
[----:B------:R-:W-:Y:S01]  /*37b0*/  UISETP.GT.AND UP0, UPT, UR40, UR19, UPT ;  /* 0x000000132800728c */ /* 0x000fe2000bf04270 */
[----:B------:R-:W-:Y:S01]  /*37c0*/  LEA R89, R89, UR8, 0x4 ;  /* 0x0000000859597c11 */ /* 0x000fe2000f8e20ff */
[----:B------:R-:W-:Y:S01]  /*37d0*/  IMAD.SHL.U32 R230, R230, 0x2, RZ ;  /* 0x00000002e6e67824 */ /* 0x000fe200078e00ff */
[----:B------:R-:W-:Y:S01]  /*37e0*/  LOP3.LUT R8, R9, 0x8, R8, 0xf8, !PT ;  /* 0x0000000809087812 */ /* 0x000fe200078ef808 */
[----:B------:R-:W4:Y:S01]  /*37f0*/  LDC.U8 R247, c[0x0][0x2d8] ;  /* 0x0000b600fff77b82 */ /* 0x000f220000000000 */
[----:B------:R-:W-:Y:S01]  /*3800*/  SHF.R.U32.HI R9, RZ, 0x3, R9 ;  /* 0x00000003ff097819 */ /* 0x000fe20000011609 */
[--C-:B------:R-:W-:Y:S01]  /*3810*/  IMAD R228, R5, 0x2, R230.reuse ;  /* 0x0000000205e47824 */ /* 0x100fe200078e02e6 */
[----:B------:R-:W-:Y:S01]  /*3820*/  LDSM.16.M88.4 R80, [R230] ;  /* 0x00000000e650783b */ /* 0x000fe20000000200 */
[C---:B------:R-:W-:Y:S01]  /*3830*/  IMAD R226, R3.reuse, 0x2, R230 ;  /* 0x0000000203e27824 */ /* 0x040fe200078e02e6 */
[----:B------:R-:W-:Y:S01]  /*3840*/  LOP3.LUT R8, R8, R9, RZ, 0x3c, !PT ;  /* 0x0000000908087212 */ /* 0x000fe200078e3cff */
[----:B------:R-:W-:Y:S01]  /*3850*/  IMAD R225, R3, 0x2, R228 ;  /* 0x0000000203e17824 */ /* 0x000fe200078e02e4 */
[----:B------:R-:W-:Y:S01]  /*3860*/  LDSM.16.M88.4 R60, [R228] ;  /* 0x00000000e43c783b */ /* 0x000fe20000000200 */
[----:B------:R-:W-:Y:S01]  /*3870*/  IMAD.IADD R6, R6, 0x1, R89 ;  /* 0x0000000106067824 */ /* 0x000fe200078e0259 */
[----:B------:R-:W-:Y:S01]  /*3880*/  PLOP3.LUT P0, PT, PT, PT, UP0, 0x80, 0x0 ;  /* 0x000000000000781c */ /* 0x000fe20003f0f008 */
[----:B------:R-:W-:Y:S01]  /*3890*/  IMAD R229, R229, 0x200, R8 ;  /* 0x00000200e5e57824 */ /* 0x000fe200078e0208 */
[----:B------:R-:W-:Y:S01]  /*38a0*/  LDSM.16.M88.4 R76, [R226] ;  /* 0x00000000e24c783b */ /* 0x000fe20000000200 */
[----:B------:R-:W-:Y:S01]  /*38b0*/  UIADD3 UR5, UR9, -UR29, URZ ;  /* 0x8000001d09057290 */ /* 0x000fe2000fffe03f */
[C---:B------:R-:W-:Y:S01]  /*38c0*/  IADD3 R243, R6.reuse, 0x8, RZ ;  /* 0x0000000806f37810 */ /* 0x040fe20007ffe0ff */
[----:B------:R-:W-:Y:S01]  /*38d0*/  IMAD.SHL.U32 R229, R229, 0x2, RZ ;  /* 0x00000002e5e57824 */ /* 0x000fe200078e00ff */
[----:B------:R-:W-:Y:S01]  /*38e0*/  LDSM.16.M88.4 R68, [R225] ;  /* 0x00000000e144783b */ /* 0x000fe20000000200 */
[----:B------:R-:W-:-:S02]  /*38f0*/  IADD3 R244, R6, UR4, RZ ;  /* 0x0000000406f47c10 */ /* 0x000fc4000fffe0ff */
[----:B------:R-:W-:Y:S01]  /*3900*/  IADD3 R237, R243, UR4, RZ ;  /* 0x00000004f3ed7c10 */ /* 0x000fe2000fffe0ff */
[----:B------:R-:W5:Y:S01]  /*3910*/  LDSM.16.M88.4 R48, [R229+0x10000] ;  /* 0x01000000e530783b */ /* 0x000f620000000200 */
[C---:B------:R-:W-:Y:S02]  /*3920*/  IADD3 R0, R229.reuse, 0x10000, RZ ;  /* 0x00010000e5007810 */ /* 0x040fe40007ffe0ff */
        /* <DEDUP_REMOVED lines=8> */
[----:B------:R-:W3:Y:S01]  /*39b0*/  LDSM.16.M88.4 R20, [R229+0x11800] ;  /* 0x01180000e514783b */ /* 0x000ee20000000200 */
[----:B------:R-:W-:Y:S02]  /*39c0*/  IADD3 R245, R246, -c[0x0][0x2e4], RZ ;  /* 0x8000b900f6f57a10 */ /* 0x000fe40007ffe0ff */
[----:B------:R-:W-:Y:S01]  /*39d0*/  IADD3 R242, R243, -c[0x0][0x2e4], RZ ;  /* 0x8000b900f3f27a10 */ /* 0x000fe20007ffe0ff */
[----:B-1----:R-:W1:Y:S01]  /*39e0*/  LDSM.16.M88.4 R16, [R227] ;  /* 0x00000000e310783b */ /* 0x002e620000000200 */
[----:B------:R-:W-:Y:S01]  /*39f0*/  IMAD.IADD R223, R229, 0x1, R0 ;  /* 0x00000001e5df7824 */ /* 0x000fe200078e0200 */
[----:B------:R-:W-:Y:S01]  /*3a00*/  IMNMX R244, R244, UR9, PT ;  /* 0x00000009f4f47c17 */ /* 0x000fe2000b800200 */
[----:B------:R-:W-:Y:S01]  /*3a10*/  IMAD.IADD R216, R0, 0x1, R227 ;  /* 0x0000000100d87824 */ /* 0x000fe200078e02e3 */
[----:B---3--:R-:W3:Y:S01]  /*3a20*/  LDSM.16.M88.4 R12, [R227+0x800] ;  /* 0x00080000e30c783b */ /* 0x008ee20000000200 */
[----:B------:R-:W-:-:S02]  /*3a30*/  IMNMX R237, R237, UR9, PT ;  /* 0x00000009eded7c17 */ /* 0x000fc4000b800200 */
[----:B------:R-:W-:Y:S01]  /*3a40*/  IMNMX R245, RZ, R245, !PT ;  /* 0x000000f5fff57217 */ /* 0x000fe20007800200 */
[----:B------:R-:W1:Y:S01]  /*3a50*/  LDSM.16.M88.4 R8, [R227+0x1000] ;  /* 0x00100000e308783b */ /* 0x000e620000000200 */
[----:B------:R-:W-:Y:S02]  /*3a60*/  IMNMX R242, RZ, R242, !PT ;  /* 0x000000f2fff27217 */ /* 0x000fe40007800200 */
[C---:B------:R-:W-:Y:S01]  /*3a70*/  IADD3 R219, R227.reuse, 0x800, RZ ;  /* 0x00000800e3db7810 */ /* 0x040fe20007ffe0ff */
[----:B------:R-:W1:Y:S01]  /*3a80*/  LDSM.16.M88.4 R64, [R227+0x1800] ;  /* 0x00180000e340783b */ /* 0x000e620000000200 */
[C---:B------:R-:W-:Y:S02]  /*3a90*/  IADD3 R218, R227.reuse, 0x1000, RZ ;  /* 0x00001000e3da7810 */ /* 0x040fe40007ffe0ff */
[C---:B------:R-:W-:Y:S01]  /*3aa0*/  IADD3 R217, R227.reuse, 0x1800, RZ ;  /* 0x00001800e3d97810 */ /* 0x040fe20007ffe0ff */
[----:B------:R-:W1:Y:S01]  /*3ab0*/  LDSM.16.M88.4 R56, [R223+0x10000] ;  /* 0x01000000df38783b */ /* 0x000e620000000200 */
[----:B------:R-:W-:-:S02]  /*3ac0*/  IADD3 R215, R227, 0x2000, RZ ;  /* 0x00002000e3d77810 */ /* 0x000fc40007ffe0ff */
[C---:B------:R-:W-:Y:S01]  /*3ad0*/  IADD3 R214, R227.reuse, 0x2800, RZ ;  /* 0x00002800e3d67810 */ /* 0x040fe20007ffe0ff */
[----:B------:R-:W1:Y:S01]  /*3ae0*/  LDSM.16.M88.4 R24, [R223+0x10800] ;  /* 0x01080000df18783b */ /* 0x000e620000000200 */
[C---:B------:R-:W-:Y:S02]  /*3af0*/  IADD3 R213, R227.reuse, 0x3000, RZ ;  /* 0x00003000e3d57810 */ /* 0x040fe40007ffe0ff */
[C---:B------:R-:W-:Y:S01]  /*3b00*/  IADD3 R212, R227.reuse, 0x3800, RZ ;  /* 0x00003800e3d47810 */ /* 0x040fe20007ffe0ff */
[----:B-----5:R-:W-:Y:S01]  /*3b10*/  HMMA.16816.F32 R52, R80, R48, RZ ;  /* 0x000000305034723c */ /* 0x020fe200000018ff */
[----:B------:R-:W-:Y:S01]  /*3b20*/  LDSM.16.M88.4 R84, [R223+0x11800] ;  /* 0x01180000df54783b */ /* 0x000fe20000000200 */
[C---:B------:R-:W-:Y:S02]  /*3b30*/  IADD3 R211, R227.reuse, 0x4000, RZ ;  /* 0x00004000e3d37810 */ /* 0x040fe40007ffe0ff */
[C---:B------:R-:W-:Y:S01]  /*3b40*/  IADD3 R210, R227.reuse, 0x4800, RZ ;  /* 0x00004800e3d27810 */ /* 0x040fe20007ffe0ff */
[----:B------:R-:W-:Y:S01]  /*3b50*/  LDSM.16.M88.4 R72, [R216+0x1800] ;  /* 0x00180000d848783b */ /* 0x000fe20000000200 */
[----:B------:R-:W-:-:S02]  /*3b60*/  IADD3 R209, R227, 0x5000, RZ ;  /* 0x00005000e3d17810 */ /* 0x000fc40007ffe0ff */
[C---:B------:R-:W-:Y:S01]  /*3b70*/  HMMA.16816.F32 R44, R80.reuse, R40, RZ ;  /* 0x00000028502c723c */ /* 0x040fe200000018ff */
[C---:B------:R-:W-:Y:S02]  /*3b80*/  IADD3 R208, R227.reuse, 0x5800, RZ ;  /* 0x00005800e3d07810 */ /* 0x040fe40007ffe0ff */
[C---:B------:R-:W-:Y:S02]  /*3b90*/  IADD3 R207, R227.reuse, 0x6000, RZ ;  /* 0x00006000e3cf7810 */ /* 0x040fe40007ffe0ff */
[C---:B------:R-:W-:Y:S02]  /*3ba0*/  IADD3 R206, R227.reuse, 0x6800, RZ ;  /* 0x00006800e3ce7810 */ /* 0x040fe40007ffe0ff */
[C---:B------:R-:W-:Y:S01]  /*3bb0*/  IADD3 R205, R227.reuse, 0x7000, RZ ;  /* 0x00007000e3cd7810 */ /* 0x040fe20007ffe0ff */
[----:B--2---:R-:W-:Y:S01]  /*3bc0*/  HMMA.16816.F32 R36, R80, R32, RZ ;  /* 0x000000205024723c */ /* 0x004fe200000018ff */
[----:B------:R-:W-:-:S07]  /*3bd0*/  IADD3 R204, R227, 0x7800, RZ ;  /* 0x00007800e3cc7810 */ /* 0x000fce0007ffe0ff */
[C---:B------:R-:W-:Y:S08]  /*3be0*/  HMMA.16816.F32 R48, R80.reuse, R50, RZ ;  /* 0x000000325030723c */ /* 0x040ff000000018ff */
[C---:B------:R-:W-:Y:S08]  /*3bf0*/  HMMA.16816.F32 R40, R80.reuse, R42, RZ ;  /* 0x0000002a5028723c */ /* 0x040ff000000018ff */
[C---:B------:R-:W-:Y:S08]  /*3c00*/  HMMA.16816.F32 R32, R80.reuse, R34, RZ ;  /* 0x000000225020723c */ /* 0x040ff000000018ff */
[C---:B------:R-:W-:Y:S08]  /*3c10*/  HMMA.16816.F32 R28, R80.reuse, R20, RZ ;  /* 0x00000014501c723c */ /* 0x040ff000000018ff */
[----:B------:R-:W-:Y:S01]  /*3c20*/  HMMA.16816.F32 R80, R80, R22, RZ ;  /* 0x000000165050723c */ /* 0x000fe200000018ff */
[----:B------:R-:W2:Y:S07]  /*3c30*/  LDSM.16.M88.4 R20, [R223+0x11000] ;  /* 0x01100000df14783b */ /* 0x000eae0000000200 */
[C---:B-1----:R-:W-:Y:S08]  /*3c40*/  HMMA.16816.F32 R52, R60.reuse, R16, R52 ;  /* 0x000000103c34723c */ /* 0x042ff00000001834 */
[C---:B------:R-:W-:Y:S01]  /*3c50*/  HMMA.16816.F32 R48, R60.reuse, R18, R48 ;  /* 0x000000123c30723c */ /* 0x040fe20000001830 */
[----:B------:R-:W1:Y:S07]  /*3c60*/  LDSM.16.M88.4 R16, [R216] ;  /* 0x00000000d810783b */ /* 0x000e6e0000000200 */
[C---:B---3--:R-:W-:Y:S08]  /*3c70*/  HMMA.16816.F32 R44, R60.reuse, R12, R44 ;  /* 0x0000000c3c2c723c */ /* 0x048ff0000000182c */
[C---:B------:R-:W-:Y:S01]  /*3c80*/  HMMA.16816.F32 R40, R60.reuse, R14, R40 ;  /* 0x0000000e3c28723c */ /* 0x040fe20000001828 */
[----:B------:R-:W3:Y:S07]  /*3c90*/  LDSM.16.M88.4 R12, [R216+0x800] ;  /* 0x00080000d80c783b */ /* 0x000eee0000000200 */
[C---:B------:R-:W-:Y:S08]  /*3ca0*/  HMMA.16816.F32 R36, R60.reuse, R8, R36 ;  /* 0x000000083c24723c */ /* 0x040ff00000001824 */
[C---:B------:R-:W-:Y:S01]  /*3cb0*/  HMMA.16816.F32 R32, R60.reuse, R10, R32 ;  /* 0x0000000a3c20723c */ /* 0x040fe20000001820 */
[----:B------:R-:W5:Y:S07]  /*3cc0*/  LDSM.16.M88.4 R8, [R216+0x1000] ;  /* 0x00100000d808783b */ /* 0x000f6e0000000200 */
[C---:B------:R-:W-:Y:S08]  /*3cd0*/  HMMA.16816.F32 R28, R60.reuse, R64, R28 ;  /* 0x000000403c1c723c */ /* 0x040ff0000000181c */
[----:B------:R-:W-:Y:S01]  /*3ce0*/  HMMA.16816.F32 R80, R60, R66, R80 ;  /* 0x000000423c50723c */ /* 0x000fe20000001850 */
[----:B------:R-:W-:Y:S04]  /*3cf0*/  LDSM.16.M88.4 R60, [R230+0x4000] ;  /* 0x00400000e63c783b */ /* 0x000fe80000000200 */
[----:B------:R-:W-:Y:S03]  /*3d00*/  LDSM.16.M88.4 R64, [R229+0x13800] ;  /* 0x01380000e540783b */ /* 0x000fe60000000200 */
[C---:B------:R-:W-:Y:S08]  /*3d10*/  HMMA.16816.F32 R52, R76.reuse, R56, R52 ;  /* 0x000000384c34723c */ /* 0x040ff00000001834 */
        /* <DEDUP_REMOVED lines=18> */
[C---:B-----5:R-:W-:Y:S08]  /*3e40*/  HMMA.16816.F32 R36, R68.reuse, R8, R36 ;  /* 0x000000084424723c */ /* 0x060ff00000001824 */
        /* <DEDUP_REMOVED lines=93> */
[C---:B------:R-:W-:Y:S08]  /*4420*/  HMMA.16816.F32 R28, R20.reuse, R24, R28 ;  /* 0x00000018141c723c */ /* 0x040ff0000000181c */
[----:B------:R-:W-:Y:S01]  /*4430*/  HMMA.16816.F32 R76, R20, R26, R76 ;  /* 0x0000001a144c723c */ /* 0x000fe2000000184c */
[----:B------:R-:W-:Y:S04]  /*4440*/  LDSM.16.M88.4 R24, [R228+0xc000] ;  /* 0x00c00000e418783b */ /* 0x000fe80000000200 */
[----:B------:R-:W2:Y:S03]  /*4450*/  LDSM.16.M88.4 R20, [R227+0x6000] ;  /* 0x00600000e314783b */ /* 0x000ea60000000200 */
        /* <DEDUP_REMOVED lines=10> */
[----:B------:R-:W-:Y:S08]  /*4500*/  HMMA.16816.F32 R76, R80, R86, R76 ;  /* 0x00000056504c723c */ /* 0x000ff0000000184c */
        /* <DEDUP_REMOVED lines=8> */
[----:B------:R-:W2:Y:S07]  /*4590*/  LDSM.16.M88.4 R60, [R223+0x16800] ;  /* 0x01680000df3c783b */ /* 0x000eae0000000200 */
[C---:B------:R-:W-:Y:S01]  /*45a0*/  HMMA.16816.F32 R80, R72.reuse, R56, R28 ;  /* 0x000000384850723c */ /* 0x040fe2000000181c */
[----:B------:R-:W2:Y:S07]  /*45b0*/  LDSM.16.M88.4 R28, [R223+0x17000] ;  /* 0x01700000df1c783b */ /* 0x000eae0000000200 */
[----:B------:R-:W-:Y:S01]  /*45c0*/  HMMA.16816.F32 R76, R72, R58, R76 ;  /* 0x0000003a484c723c */ /* 0x000fe2000000184c */
[----:B------:R-:W2:Y:S04]  /*45d0*/  LDSM.16.M88.4 R56, [R223+0x17800] ;  /* 0x01780000df38783b */ /* 0x000ea80000000200 */
[----:B------:R-:W-:Y:S03]  /*45e0*/  LDSM.16.M88.4 R72, [R225+0xc000] ;  /* 0x00c00000e148783b */ /* 0x000fe60000000200 */
        /* <DEDUP_REMOVED lines=9> */
[C---:B-----5:R-:W-:Y:S08]  /*4680*/  HMMA.16816.F32 R80, R24.reuse, R8, R80 ;  /* 0x000000081850723c */ /* 0x060ff00000001850 */
[----:B------:R-:W-:Y:S01]  /*4690*/  HMMA.16816.F32 R76, R24, R10, R76 ;  /* 0x0000000a184c723c */ /* 0x000fe2000000184c */
[----:B------:R-:W5:Y:S01]  /*46a0*/  LDSM.16.M88.4 R8, [R216+0x7800] ;  /* 0x00780000d808783b */ /* 0x000f620000000200 */
[----:B------:R-:W-:-:S06]  /*46b0*/  DEPBAR.LE SB0, 0x0 ;  /* 0x000080000000791a */ /* 0x000fcc0000000000 */
[C---:B--2---:R-:W-:Y:S08]  /*46c0*/  HMMA.16816.F32 R52, R68.reuse, R64, R52 ;  /* 0x000000404434723c */ /* 0x044ff00000001834 */
[C---:B------:R-:W-:Y:S08]  /*46d0*/  HMMA.16816.F32 R48, R68.reuse, R66, R48 ;  /* 0x000000424430723c */ /* 0x040ff00000001830 */
[C---:B------:R-:W-:Y:S08]  /*46e0*/  HMMA.16816.F32 R44, R68.reuse, R60, R44 ;  /* 0x0000003c442c723c */ /* 0x040ff0000000182c */
[C---:B------:R-:W-:Y:S08]  /*46f0*/  HMMA.16816.F32 R40, R68.reuse, R62, R40 ;  /* 0x0000003e4428723c */ /* 0x040ff00000001828 */
[C---:B------:R-:W-:Y:S08]  /*4700*/  HMMA.16816.F32 R36, R68.reuse, R28, R36 ;  /* 0x0000001c4424723c */ /* 0x040ff00000001824 */
[C---:B------:R-:W-:Y:S08]  /*4710*/  HMMA.16816.F32 R32, R68.reuse, R30, R32 ;  /* 0x0000001e4420723c */ /* 0x040ff00000001820 */
[C---:B------:R-:W-:Y:S08]  /*4720*/  HMMA.16816.F32 R80, R68.reuse, R56, R80 ;  /* 0x000000384450723c */ /* 0x040ff00000001850 */
[----:B------:R-:W-:Y:S08]  /*4730*/  HMMA.16816.F32 R76, R68, R58, R76 ;  /* 0x0000003a444c723c */ /* 0x000ff0000000184c */
[C---:B------:R-:W-:Y:S08]  /*4740*/  HMMA.16816.F32 R52, R72.reuse, R20, R52 ;  /* 0x000000144834723c */ /* 0x040ff00000001834 */
[C---:B------:R-:W-:Y:S08]  /*4750*/  HMMA.16816.F32 R48, R72.reuse, R22, R48 ;  /* 0x000000164830723c */ /* 0x040ff00000001830 */
[C---:B-1----:R-:W-:Y:S08]  /*4760*/  HMMA.16816.F32 R44, R72.reuse, R16, R44 ;  /* 0x00000010482c723c */ /* 0x042ff0000000182c */
[C---:B------:R-:W-:Y:S08]  /*4770*/  HMMA.16816.F32 R40, R72.reuse, R18, R40 ;  /* 0x000000124828723c */ /* 0x040ff00000001828 */
[C---:B---3--:R-:W-:Y:S08]  /*4780*/  HMMA.16816.F32 R36, R72.reuse, R12, R36 ;  /* 0x0000000c4824723c */ /* 0x048ff00000001824 */
[C---:B------:R-:W-:Y:S08]  /*4790*/  HMMA.16816.F32 R32, R72.reuse, R14, R32 ;  /* 0x0000000e4820723c */ /* 0x040ff00000001820 */
[C---:B-----5:R-:W-:Y:S08]  /*47a0*/  HMMA.16816.F32 R80, R72.reuse, R8, R80 ;  /* 0x000000084850723c */ /* 0x060ff00000001850 */
[----:B------:R-:W-:Y:S01]  /*47b0*/  HMMA.16816.F32 R76, R72, R10, R76 ;  /* 0x0000000a484c723c */ /* 0x000fe2000000184c */
[----:B------:R-:W-:Y:S06]  /*47c0*/  BAR.SYNC.DEFER_BLOCKING 0x0 ;  /* 0x0000000000007b1d */ /* 0x000fec0000010000 */
[----:B------:R-:W-:Y:S05]  /*47d0*/  @!P0 BRA `(.L_x_1764) ;  /* 0x0000048000008947 */ /* 0x000fea0003800000 */
[----:B----4-:R-:W-:Y:S01]  /*47e0*/  UIADD3 UR5, UR37, -0x2, URZ ;  /* 0xfffffffe25057890 */ /* 0x010fe2000fffe03f */
        /* <DEDUP_REMOVED lines=69> */
.L_x_1766:
[----:B------:R-:W-:Y:S05]  /*4c40*/  BSYNC B0 ;  /* 0x0000000000007941 */ /* 0x000fea0003800000 */
.L_x_1765:
[----:B------:R-:W0:Y:S02]  /*4c50*/  LDGDEPBAR ;  /* 0x00000000000079af */ /* 0x000e240000000000 */
.L_x_1764:
[----:B----4-:R-:W-:Y:S01]  /*4c60*/  IMAD.U32 R0, RZ, RZ, UR40 ;  /* 0x00000028ff007e24 */ /* 0x010fe2000f8e00ff */
[----:B------:R-:W-:Y:S01]  /*4c70*/  STL.64 [R1+0x48], R204 ;  /* 0x000048cc01007387 */ /* 0x000fe20000100a00 */
[----:B------:R-:W-:Y:S01]  /*4c80*/  USHF.L.U32 UR4, UR40, 0x1, URZ ;  /* 0x0000000128047899 */ /* 0x000fe2000800063f */
[----:B------:R-:W-:Y:S01]  /*4c90*/  LOP3.LUT R173, R2, UR38, RZ, 0x3c, !PT ;  /* 0x0000002602ad7c12 */ /* 0x000fe2000f8e3cff */
[----:B--2---:R-:W-:Y:S01]  /*4ca0*/  IMAD R7, R0, 0x40, R235 ;  /* 0x0000004000077824 */ /* 0x004fe200078e02eb */
[----:B------:R2:W-:Y:S01]  /*4cb0*/  STL.64 [R1+0x40], R176 ;  /* 0x000040b001007387 */ /* 0x0005e20000100a00 */
[----:B------:R-:W-:Y:S01]  /*4cc0*/  UIADD3 UR15, UR39, -0x4498517b, URZ ;  /* 0xbb67ae85270f7890 */ /* 0x000fe2000fffe03f */
[----:B------:R-:W-:Y:S01]  /*4cd0*/  IMAD.SHL.U32 R224, R4, 0x2, RZ ;  /* 0x0000000204e07824 */ /* 0x000fe200078e00ff */
[----:B------:R-:W-:Y:S01]  /*4ce0*/  UIADD3 UR16, UR38, -0x61c88647, URZ ;  /* 0x9e3779b926107890 */ /* 0x000fe2000fffe03f */
[C-C-:B------:R-:W-:Y:S01]  /*4cf0*/  IMAD.IADD R25, R246.reuse, 0x1, -R7.reuse ;  /* 0x00000001f6197824 */ /* 0x140fe200078e0a07 */
[----:B-1----:R-:W-:Y:S01]  /*4d00*/  IADD3 R10, R7, 0x1, RZ ;  /* 0x00000001070a7810 */ /* 0x002fe20007ffe0ff */
[----:B------:R-:W-:Y:S01]  /*4d10*/  IMAD.IADD R9, R243, 0x1, -R7 ;  /* 0x00000001f3097824 */ /* 0x000fe200078e0a07 */
[----:B------:R-:W-:Y:S01]  /*4d20*/  IADD3 R6, R7, 0x8, RZ ;  /* 0x0000000807067810 */ /* 0x000fe20007ffe0ff */
[----:B------:R1:W-:Y:S01]  /*4d30*/  STL.64 [R1+0x38], R174 ;  /* 0x000038ae01007387 */ /* 0x0003e20000100a00 */
[----:B------:R-:W-:Y:S01]  /*4d40*/  IABS R25, R25 ;  /* 0x0000001900197213 */ /* 0x000fe20000000000 */
[--C-:B------:R-:W-:Y:S01]  /*4d50*/  IMAD.IADD R24, R246, 0x1, -R10.reuse ;  /* 0x00000001f6187824 */ /* 0x100fe200078e0a0a */
[----:B------:R-:W-:Y:S01]  /*4d60*/  IABS R9, R9 ;  /* 0x0000000900097213 */ /* 0x000fe20000000000 */
[C---:B------:R-:W-:Y:S01]  /*4d70*/  IMAD.IADD R18, R243.reuse, 0x1, -R10 ;  /* 0x00000001f3127824 */ /* 0x040fe200078e0a0a */
[----:B------:R-:W-:Y:S01]  /*4d80*/  ISETP.GE.AND P6, PT, R6, R244, PT ;  /* 0x000000f40600720c */ /* 0x000fe20003fc6270 */
[--C-:B------:R-:W-:Y:S01]  /*4d90*/  IMAD.IADD R19, R243, 0x1, -R6.reuse ;  /* 0x00000001f3137824 */ /* 0x100fe200078e0a06 */
[----:B------:R-:W3:Y:S01]  /*4da0*/  I2F R25, R25 ;  /* 0x0000001900197306 */ /* 0x000ee20000201400 */
[----:B------:R-:W-:Y:S01]  /*4db0*/  IABS R24, R24 ;  /* 0x0000001800187213 */ /* 0x000fe20000000000 */
[----:B------:R-:W-:Y:S01]  /*4dc0*/  IMAD.IADD R27, R246, 0x1, -R6 ;  /* 0x00000001f61b7824 */ /* 0x000fe200078e0a06 */
[----:B------:R-:W-:Y:S01]  /*4dd0*/  IABS R18, R18 ;  /* 0x0000001200127213 */ /* 0x000fe20000000000 */
[----:B------:R-:W-:Y:S01]  /*4de0*/  IMAD.U32 R2, RZ, RZ, UR4 ;  /* 0x00000004ff027e24 */ /* 0x000fe2000f8e00ff */
[-C--:B------:R-:W-:Y:S01]  /*4df0*/  ISETP.GE.AND P3, PT, R6, R237.reuse, PT ;  /* 0x000000ed0600720c */ /* 0x080fe20003f66270 */
[----:B------:R-:W-:Y:S01]  /*4e00*/  UIADD3 UR14, UR38, 0x3c6ef372, URZ ;  /* 0x3c6ef372260e7890 */ /* 0x000fe2000fffe03f */
[C---:B------:R-:W-:Y:S01]  /*4e10*/  ISETP.GE.AND P1, PT, R7.reuse, R244, PT ;  /* 0x000000f40700720c */ /* 0x040fe20003f26270 */
[----:B------:R-:W4:Y:S01]  /*4e20*/  I2F R9, R9 ;  /* 0x0000000900097306 */ /* 0x000f220000201400 */
[C---:B------:R-:W-:Y:S01]  /*4e30*/  ISETP.GE.AND P5, PT, R7.reuse, R237, PT ;  /* 0x000000ed0700720c */ /* 0x040fe20003fa6270 */
[----:B------:R-:W-:Y:S01]  /*4e40*/  UIADD3 UR13, UR39, 0x76cf5d0a, URZ ;  /* 0x76cf5d0a270d7890 */ /* 0x000fe2000fffe03f */
[----:B------:R-:W-:Y:S01]  /*4e50*/  IADD3 R0, R7, 0x9, RZ ;  /* 0x0000000907007810 */ /* 0x000fe20007ffe0ff */
[----:B--2---:R-:W-:Y:S01]  /*4e60*/  IMAD.WIDE.U32 R176, R172, -0x326172a9, RZ ;  /* 0xcd9e8d57acb07825 */ /* 0x004fe200078e00ff */
[CC--:B------:R-:W-:Y:S01]  /*4e70*/  ISETP.LT.OR P6, PT, R6.reuse, R245.reuse, P6 ;  /* 0x000000f50600720c */ /* 0x0c0fe200037c1670 */
[----:B------:R-:W-:Y:S01]  /*4e80*/  UIADD3 UR11, UR39, 0x32370b8f, URZ ;  /* 0x32370b8f270b7890 */ /* 0x000fe2000fffe03f */
[-C--:B------:R-:W-:Y:S01]  /*4e90*/  ISETP.LT.OR P3, PT, R6, R242.reuse, P3 ;  /* 0x000000f20600720c */ /* 0x080fe20001f61670 */
[----:B------:R-:W-:Y:S01]  /*4ea0*/  I2F R24, R24 ;  /* 0x0000001800187306 */ /* 0x000fe20000201400 */
[----:B---3--:R-:W-:Y:S01]  /*4eb0*/  FFMA.FTZ R25, R25, -UR28, R52 ;  /* 0x8000001c19197c23 */ /* 0x008fe20008010034 */
[C---:B------:R-:W-:Y:S01]  /*4ec0*/  ISETP.LT.OR P1, PT, R7.reuse, R245, P1 ;  /* 0x000000f50700720c */ /* 0x040fe20000f21670 */
[--C-:B------:R-:W-:Y:S01]  /*4ed0*/  IMAD.IADD R16, R246, 0x1, -R0.reuse ;  /* 0x00000001f6107824 */ /* 0x100fe200078e0a00 */
[----:B------:R-:W-:Y:S01]  /*4ee0*/  ISETP.LT.OR P5, PT, R7, R242, P5 ;  /* 0x000000f20700720c */ /* 0x000fe20002fa1670 */
[----:B------:R-:W-:Y:S01]  /*4ef0*/  IMAD.IADD R12, R243, 0x1, -R0 ;  /* 0x00000001f30c7824 */ /* 0x000fe200078e0a00 */
[----:B------:R-:W-:Y:S01]  /*4f00*/  IABS R19, R19 ;  /* 0x0000001300137213 */ /* 0x000fe20000000000 */
[----:B-1----:R-:W-:Y:S01]  /*4f10*/  IMAD.WIDE.U32 R174, R165, -0x2daee0ad, RZ ;  /* 0xd2511f53a5ae7825 */ /* 0x002fe200078e00ff */
[----:B------:R-:W1:Y:S01]  /*4f20*/  I2F R18, R18 ;  /* 0x0000001200127306 */ /* 0x000e620000201400 */
[----:B------:R-:W-:Y:S01]  /*4f30*/  FSEL R25, R25, -INF , !P1 ;  /* 0xff80000019197808 */ /* 0x000fe20004800000 */
[----:B------:R-:W-:Y:S01]  /*4f40*/  UIADD3 UR12, UR38, -0x255992d5, URZ ;  /* 0xdaa66d2b260c7890 */ /* 0x000fe2000fffe03f */
[----:B----4-:R-:W-:Y:S01]  /*4f50*/  FFMA.FTZ R6, R9, -UR28, R54 ;  /* 0x8000001c09067c23 */ /* 0x010fe20008010036 */
[-C--:B------:R-:W-:Y:S01]  /*4f60*/  ISETP.GE.AND P1, PT, R0, R244.reuse, PT ;  /* 0x000000f40000720c */ /* 0x080fe20003f26270 */
[----:B------:R-:W-:Y:S01]  /*4f70*/  UIADD3 UR10, UR38, 0x78dde6e4, URZ ;  /* 0x78dde6e4260a7890 */ /* 0x000fe2000fffe03f */
[----:B------:R-:W-:Y:S01]  /*4f80*/  IABS R27, R27 ;  /* 0x0000001b001b7213 */ /* 0x000fe20000000000 */
[----:B------:R-:W-:Y:S01]  /*4f90*/  UIADD3 UR7, UR39, -0x56f99767, URZ ;  /* 0xa906689927077890 */ /* 0x000fe2000fffe03f */
[----:B------:R-:W-:Y:S01]  /*4fa0*/  FSEL R6, R6, -INF , !P5 ;  /* 0xff80000006067808 */ /* 0x000fe20006800000 */
[----:B------:R-:W2:Y:S01]  /*4fb0*/  I2F R19, R19 ;  /* 0x0000001300137306 */ /* 0x000ea20000201400 */
[-C--:B------:R-:W-:Y:S01]  /*4fc0*/  ISETP.GE.AND P5, PT, R0, R237.reuse, PT ;  /* 0x000000ed0000720c */ /* 0x080fe20003fa6270 */
[----:B------:R-:W-:Y:S01]  /*4fd0*/  UIADD3 UR9, UR39, -0x126145ec, URZ ;  /* 0xed9eba1427097890 */ /* 0x000fe2000fffe03f */
[C---:B------:R-:W-:Y:S01]  /*4fe0*/  ISETP.GE.AND P2, PT, R10.reuse, R244, PT ;  /* 0x000000f40a00720c */ /* 0x040fe20003f46270 */
[--C-:B------:R-:W-:Y:S01]  /*4ff0*/  IMAD R221, R3, 0x2, R224.reuse ;  /* 0x0000000203dd7824 */ /* 0x100fe200078e02e0 */
[----:B------:R-:W-:Y:S01]  /*5000*/  ISETP.GE.AND P4, PT, R10, R237, PT ;  /* 0x000000ed0a00720c */ /* 0x000fe20003f86270 */
[----:B------:R-:W-:Y:S01]  /*5010*/  IMAD R222, R5, 0x2, R224 ;  /* 0x0000000205de7824 */ /* 0x000fe200078e02e0 */
[----:B------:R-:W-:Y:S01]  /*5020*/  IABS R16, R16 ;  /* 0x0000001000107213 */ /* 0x000fe20000000000 */
[----:B-1----:R-:W-:Y:S01]  /*5030*/  FFMA.FTZ R17, R18, -UR28, R55 ;  /* 0x8000001c12117c23 */ /* 0x002fe20008010037 */
[----:B------:R-:W-:Y:S01]  /*5040*/  IABS R12, R12 ;  /* 0x0000000c000c7213 */ /* 0x000fe20000000000 */
[----:B------:R-:W1:Y:S01]  /*5050*/  I2F R27, R27 ;  /* 0x0000001b001b7306 */ /* 0x000e620000201400 */
[----:B------:R-:W-:Y:S01]  /*5060*/  IADD3 R20, R7, 0x10, RZ ;  /* 0x0000001007147810 */ /* 0x000fe20007ffe0ff */
[----:B------:R-:W-:Y:S01]  /*5070*/  LDSM.16.MT88.4 R140, [R221+0x18000] ;  /* 0x01800000dd8c783b */ /* 0x000fe20000004200 */
[CC--:B------:R-:W-:Y:S01]  /*5080*/  ISETP.LT.OR P1, PT, R0.reuse, R245.reuse, P1 ;  /* 0x000000f50000720c */ /* 0x0c0fe20000f21670 */
[----:B------:R-:W-:Y:S01]  /*5090*/  IMAD R220, R3, 0x2, R222 ;  /* 0x0000000203dc7824 */ /* 0x000fe200078e02de */
[-C--:B------:R-:W-:Y:S01]  /*50a0*/  ISETP.LT.OR P5, PT, R0, R242.reuse, P5 ;  /* 0x000000f20000720c */ /* 0x080fe20002fa1670 */
[----:B------:R-:W-:Y:S01]  /*50b0*/  FFMA.FTZ R0, R24, -UR28, R53 ;  /* 0x8000001c18007c23 */ /* 0x000fe20008010035 */
[C---:B------:R-:W-:Y:S01]  /*50c0*/  ISETP.LT.OR P2, PT, R10.reuse, R245, P2 ;  /* 0x000000f50a00720c */ /* 0x040fe20001741670 */
[----:B------:R-:W3:Y:S01]  /*50d0*/  I2F R16, R16 ;  /* 0x0000001000107306 */ /* 0x000ee20000201400 */
[----:B------:R-:W-:Y:S01]  /*50e0*/  ISETP.LT.OR P4, PT, R10, R242, P4 ;  /* 0x000000f20a00720c */ /* 0x000fe20002781670 */
[--C-:B------:R-:W-:Y:S01]  /*50f0*/  IMAD.IADD R23, R246, 0x1, -R20.reuse ;  /* 0x00000001f6177824 */ /* 0x100fe200078e0a14 */
[----:B------:R-:W-:Y:S01]  /*5100*/  FSEL R0, R0, -INF , !P2 ;  /* 0xff80000000007808 */ /* 0x000fe20005000000 */
[----:B------:R-:W-:Y:S01]  /*5110*/  IMAD.IADD R11, R243, 0x1, -R20 ;  /* 0x00000001f30b7824 */ /* 0x000fe200078e0a14 */
[----:B------:R-:W-:Y:S01]  /*5120*/  FSEL R17, R17, -INF , !P4 ;  /* 0xff80000011117808 */ /* 0x000fe20006000000 */
[----:B--2---:R-:W-:Y:S01]  /*5130*/  FFMA.FTZ R19, R19, -UR28, R50 ;  /* 0x8000001c13137c23 */ /* 0x004fe20008010032 */
[----:B------:R-:W-:Y:S01]  /*5140*/  IADD3 R13, R7, 0x20, RZ ;  /* 0x00000020070d7810 */ /* 0x000fe20007ffe0ff */
[----:B------:R-:W2:Y:S01]  /*5150*/  I2F R12, R12 ;  /* 0x0000000c000c7306 */ /* 0x000ea20000201400 */
[C---:B------:R-:W-:Y:S01]  /*5160*/  ISETP.GE.AND P2, PT, R20.reuse, R244, PT ;  /* 0x000000f41400720c */ /* 0x040fe20003f46270 */
[----:B-1----:R-:W-:Y:S01]  /*5170*/  FFMA.FTZ R27, R27, -UR28, R48 ;  /* 0x8000001c1b1b7c23 */ /* 0x002fe20008010030 */
[----:B------:R-:W-:Y:S01]  /*5180*/  ISETP.GE.AND P4, PT, R20, R237, PT ;  /* 0x000000ed1400720c */ /* 0x000fe20003f86270 */
[----:B------:R-:W-:Y:S01]  /*5190*/  UIADD3 UR17, UR38, -0x4ab325aa, URZ ;  /* 0xb54cda5626117890 */ /* 0x000fe2000fffe03f */
[----:B------:R-:W-:Y:S01]  /*51a0*/  IADD3 R21, R7, 0x19, RZ ;  /* 0x0000001907157810 */ /* 0x000fe20007ffe0ff */
[----:B------:R-:W-:Y:S01]  /*51b0*/  LDSM.16.MT88.4 R132, [R220+0x18000] ;  /* 0x01800000dc84783b */ /* 0x000fe20000004200 */
[----:B------:R-:W-:Y:S01]  /*51c0*/  IABS R23, R23 ;  /* 0x0000001700177213 */ /* 0x000fe20000000000 */
[----:B---3--:R-:W-:Y:S01]  /*51d0*/  FFMA.FTZ R31, R16, -UR28, R49 ;  /* 0x8000001c101f7c23 */ /* 0x008fe20008010031 */
[----:B------:R-:W-:Y:S01]  /*51e0*/  IABS R11, R11 ;  /* 0x0000000b000b7213 */ /* 0x000fe20000000000 */
[C-C-:B------:R-:W-:Y:S01]  /*51f0*/  IMAD.IADD R24, R243.reuse, 0x1, -R21.reuse ;  /* 0x00000001f3187824 */ /* 0x140fe200078e0a15 */
[----:B------:R-:W-:Y:S01]  /*5200*/  ISETP.LT.OR P2, PT, R20, R245, P2 ;  /* 0x000000f51400720c */ /* 0x000fe20001741670 */
[----:B------:R-:W-:Y:S01]  /*5210*/  IMAD.IADD R22, R246, 0x1, -R21 ;  /* 0x00000001f6167824 */ /* 0x000fe200078e0a15 */
[----:B------:R-:W-:Y:S01]  /*5220*/  ISETP.LT.OR P4, PT, R20, R242, P4 ;  /* 0x000000f21400720c */ /* 0x000fe20002781670 */
[----:B------:R-:W-:Y:S01]  /*5230*/  IMAD.IADD R20, R243, 0x1, -R13 ;  /* 0x00000001f3147824 */ /* 0x000fe200078e0a0d */
[----:B------:R-:W1:Y:S01]  /*5240*/  I2F R23, R23 ;  /* 0x0000001700177306 */ /* 0x000e620000201400 */
[C---:B------:R-:W-:Y:S01]  /*5250*/  IADD3 R14, R7.reuse, 0x11, RZ ;  /* 0x00000011070e7810 */ /* 0x040fe20007ffe0ff */
[----:B--2---:R-:W-:Y:S01]  /*5260*/  FFMA.FTZ R12, R12, -UR28, R51 ;  /* 0x8000001c0c0c7c23 */ /* 0x004fe20008010033 */
[----:B------:R-:W-:Y:S01]  /*5270*/  IABS R18, R24 ;  /* 0x0000001800127213 */ /* 0x000fe20000000000 */
[C---:B------:R-:W-:Y:S01]  /*5280*/  IMAD.IADD R24, R246.reuse, 0x1, -R13 ;  /* 0x00000001f6187824 */ /* 0x040fe200078e0a0d */
[----:B------:R-:W-:Y:S01]  /*5290*/  IABS R20, R20 ;  /* 0x0000001400147213 */ /* 0x000fe20000000000 */
[C-C-:B------:R-:W-:Y:S01]  /*52a0*/  IMAD.IADD R8, R246.reuse, 0x1, -R14.reuse ;  /* 0x00000001f6087824 */ /* 0x140fe200078e0a0e */
[----:B------:R-:W-:Y:S01]  /*52b0*/  IADD3 R10, R7, 0x18, RZ ;  /* 0x00000018070a7810 */ /* 0x000fe20007ffe0ff */
[----:B------:R-:W2:Y:S01]  /*52c0*/  I2F R11, R11 ;  /* 0x0000000b000b7306 */ /* 0x000ea20000201400 */
[----:B------:R-:W-:Y:S01]  /*52d0*/  FSEL R29, R19, -INF , !P3 ;  /* 0xff800000131d7808 */ /* 0x000fe20005800000 */
[C---:B------:R-:W-:Y:S01]  /*52e0*/  IMAD.IADD R26, R243.reuse, 0x1, -R14 ;  /* 0x00000001f31a7824 */ /* 0x040fe200078e0a0e */
[----:B------:R-:W-:Y:S01]  /*52f0*/  IABS R24, R24 ;  /* 0x0000001800187213 */ /* 0x000fe20000000000 */
[--C-:B------:R-:W-:Y:S01]  /*5300*/  IMAD.IADD R9, R243, 0x1, -R10.reuse ;  /* 0x00000001f3097824 */ /* 0x100fe200078e0a0a */
[----:B------:R-:W-:Y:S01]  /*5310*/  FSEL R53, R27, -INF , !P6 ;  /* 0xff8000001b357808 */ /* 0x000fe20007000000 */
[----:B------:R-:W-:Y:S01]  /*5320*/  IMAD.IADD R15, R246, 0x1, -R10 ;  /* 0x00000001f60f7824 */ /* 0x000fe200078e0a0a */
[----:B------:R-:W-:Y:S01]  /*5330*/  FSEL R31, R31, -INF , !P1 ;  /* 0xff8000001f1f7808 */ /* 0x000fe20004800000 */
[----:B------:R-:W3:Y:S01]  /*5340*/  I2F R19, R20 ;  /* 0x0000001400137306 */ /* 0x000ee20000201400 */
[----:B------:R-:W-:Y:S01]  /*5350*/  FSEL R27, R12, -INF , !P5 ;  /* 0xff8000000c1b7808 */ /* 0x000fe20006800000 */
[----:B------:R-:W-:Y:S01]  /*5360*/  IMAD.MOV.U32 R55, RZ, RZ, R24 ;  /* 0x000000ffff377224 */ /* 0x000fe200078e0018 */
[----:B------:R-:W-:Y:S01]  /*5370*/  IABS R8, R8 ;  /* 0x0000000800087213 */ /* 0x000fe20000000000 */
[----:B-1----:R-:W-:Y:S01]  /*5380*/  FFMA.FTZ R23, R23, -UR28, R44 ;  /* 0x8000001c17177c23 */ /* 0x002fe2000801002c */
[----:B------:R-:W-:Y:S01]  /*5390*/  IABS R26, R26 ;  /* 0x0000001a001a7213 */ /* 0x000fe20000000000 */
[----:B------:R-:W-:Y:S01]  /*53a0*/  UIADD3 UR8, UR38, 0x1715609d, URZ ;  /* 0x1715609d26087890 */ /* 0x000fe2000fffe03f */
[C---:B------:R-:W-:Y:S01]  /*53b0*/  ISETP.GE.AND P1, PT, R10.reuse, R244, PT ;  /* 0x000000f40a00720c */ /* 0x040fe20003f26270 */
[----:B--2---:R-:W-:Y:S01]  /*53c0*/  FFMA.FTZ R11, R11, -UR28, R46 ;  /* 0x8000001c0b0b7c23 */ /* 0x004fe2000801002e */
[----:B------:R-:W-:Y:S01]  /*53d0*/  ISETP.GE.AND P5, PT, R10, R237, PT ;  /* 0x000000ed0a00720c */ /* 0x000fe20003fa6270 */
[----:B------:R-:W1:Y:S01]  /*53e0*/  I2F R8, R8 ;  /* 0x0000000800087306 */ /* 0x000e620000201400 */
[----:B------:R-:W-:Y:S01]  /*53f0*/  IABS R9, R9 ;  /* 0x0000000900097213 */ /* 0x000fe20000000000 */
[----:B------:R-:W-:Y:S01]  /*5400*/  LDSM.16.MT88.4 R148, [R222+0x18000] ;  /* 0x01800000de94783b */ /* 0x000fe20000004200 */
[C---:B------:R-:W-:Y:S01]  /*5410*/  IADD3 R24, R7.reuse, 0x21, RZ ;  /* 0x0000002107187810 */ /* 0x040fe20007ffe0ff */
[----:B------:R-:W-:Y:S01]  /*5420*/  UIADD3 UR18, UR39, 0x646e171e, URZ ;  /* 0x646e171e27127890 */ /* 0x000fe2000fffe03f */
[----:B------:R-:W-:Y:S01]  /*5430*/  IADD3 R16, R7, 0x28, RZ ;  /* 0x0000002807107810 */ /* 0x000fe20007ffe0ff */
[----:B---3--:R-:W-:Y:S01]  /*5440*/  FFMA.FTZ R38, R19, -UR28, R38 ;  /* 0x8000001c13267c23 */ /* 0x008fe20008010026 */
[----:B------:R-:W-:Y:S01]  /*5450*/  IADD3 R20, R7, 0x29, RZ ;  /* 0x0000002907147810 */ /* 0x000fe20007ffe0ff */
[----:B------:R-:W2:Y:S01]  /*5460*/  I2F R26, R26 ;  /* 0x0000001a001a7306 */ /* 0x000ea20000201400 */
[----:B------:R-:W-:Y:S01]  /*5470*/  IABS R15, R15 ;  /* 0x0000000f000f7213 */ /* 0x000fe20000000000 */
[C---:B------:R-:W-:Y:S01]  /*5480*/  IMAD.IADD R28, R246.reuse, 0x1, -R24 ;  /* 0x00000001f61c7824 */ /* 0x040fe200078e0a18 */
[----:B------:R-:W-:Y:S01]  /*5490*/  IABS R22, R22 ;  /* 0x0000001600167213 */ /* 0x000fe20000000000 */
[----:B------:R-:W-:Y:S01]  /*54a0*/  IMAD.IADD R12, R246, 0x1, -R20 ;  /* 0x00000001f60c7824 */ /* 0x000fe200078e0a14 */
[----:B------:R-:W-:Y:S01]  /*54b0*/  ISETP.LT.OR P1, PT, R10, R245, P1 ;  /* 0x000000f50a00720c */ /* 0x000fe20000f21670 */
[----:B------:R-:W-:Y:S01]  /*54c0*/  IMAD.IADD R49, R246, 0x1, -R16 ;  /* 0x00000001f6317824 */ /* 0x000fe200078e0a10 */
[----:B------:R-:W-:Y:S01]  /*54d0*/  ISETP.LT.OR P5, PT, R10, R242, P5 ;  /* 0x000000f20a00720c */ /* 0x000fe20002fa1670 */
[----:B------:R-:W3:Y:S01]  /*54e0*/  I2F R9, R9 ;  /* 0x0000000900097306 */ /* 0x000ee20000201400 */
[----:B------:R-:W-:Y:S01]  /*54f0*/  IABS R10, R12 ;  /* 0x0000000c000a7213 */ /* 0x000fe20000000000 */
[----:B-1----:R-:W-:Y:S01]  /*5500*/  FFMA.FTZ R45, R8, -UR28, R45 ;  /* 0x8000001c082d7c23 */ /* 0x002fe2000801002d */
[----:B------:R-:W-:Y:S01]  /*5510*/  FSEL R23, R23, -INF , !P2 ;  /* 0xff80000017177808 */ /* 0x000fe20005000000 */
[----:B------:R-:W-:Y:S01]  /*5520*/  LDSM.16.MT88.4 R72, [R224+0x1c000] ;  /* 0x01c00000e048783b */ /* 0x000fe20000004200 */
[----:B------:R-:W-:Y:S01]  /*5530*/  FSEL R11, R11, -INF , !P4 ;  /* 0xff8000000b0b7808 */ /* 0x000fe20006000000 */
[----:B------:R-:W-:Y:S01]  /*5540*/  IMAD.MOV.U32 R44, RZ, RZ, R10 ;  /* 0x000000ffff2c7224 */ /* 0x000fe200078e000a */
[CC--:B------:R-:W-:Y:S01]  /*5550*/  ISETP.GE.AND P6, PT, R14.reuse, R244.reuse, PT ;  /* 0x000000f40e00720c */ /* 0x0c0fe20003fc6270 */
[----:B------:R-:W1:Y:S01]  /*5560*/  I2F R15, R15 ;  /* 0x0000000f000f7306 */ /* 0x000e620000201400 */
[-C--:B------:R-:W-:Y:S01]  /*5570*/  ISETP.GE.AND P3, PT, R14, R237.reuse, PT ;  /* 0x000000ed0e00720c */ /* 0x080fe20003f66270 */
[----:B--2---:R-:W-:Y:S01]  /*5580*/  FFMA.FTZ R26, R26, -UR28, R47 ;  /* 0x8000001c1a1a7c23 */ /* 0x004fe2000801002f */
[----:B------:R-:W-:Y:S01]  /*5590*/  IADD3 R10, R7, 0x38, RZ ;  /* 0x00000038070a7810 */ /* 0x000fe20007ffe0ff */
[----:B------:R-:W-:Y:S01]  /*55a0*/  LDSM.16.MT88.4 R64, [R220+0x1a000] ;  /* 0x01a00000dc40783b */ /* 0x000fe20000004200 */
[C---:B------:R-:W-:Y:S01]  /*55b0*/  ISETP.GE.AND P2, PT, R21.reuse, R244, PT ;  /* 0x000000f41500720c */ /* 0x040fe20003f46270 */
[----:B------:R-:W-:Y:S01]  /*55c0*/  UIADD3 UR4, UR4, 0x1, URZ ;  /* 0x0000000104047890 */ /* 0x000fe2000fffe03f */
[----:B------:R-:W-:Y:S01]  /*55d0*/  ISETP.GE.AND P4, PT, R21, R237, PT ;  /* 0x000000ed1500720c */ /* 0x000fe20003f86270 */
[----:B------:R-:W2:Y:S01]  /*55e0*/  I2F R22, R22 ;  /* 0x0000001600167306 */ /* 0x000ea20000201400 */
[----:B------:R-:W-:Y:S01]  /*55f0*/  IABS R28, R28 ;  /* 0x0000001c001c7213 */ /* 0x000fe20000000000 */
[----:B---3--:R-:W-:Y:S01]  /*5600*/  FFMA.FTZ R9, R9, -UR28, R42 ;  /* 0x8000001c09097c23 */ /* 0x008fe2000801002a */
[----:B------:R-:W-:Y:S01]  /*5610*/  IABS R49, R49 ;  /* 0x0000003100317213 */ /* 0x000fe20000000000 */
[----:B------:R-:W-:Y:S01]  /*5620*/  LDSM.16.MT88.4 R156, [R224+0x18000] ;  /* 0x01800000e09c783b */ /* 0x000fe20000004200 */
[----:B------:R-:W-:-:S02]  /*5630*/  ISETP.LT.OR P6, PT, R14, R245, P6 ;  /* 0x000000f50e00720c */ /* 0x000fc400037c1670 */
[-C--:B------:R-:W-:Y:S01]  /*5640*/  ISETP.LT.OR P3, PT, R14, R242.reuse, P3 ;  /* 0x000000f20e00720c */ /* 0x080fe20001f61670 */
[----:B------:R-:W-:Y:S01]  /*5650*/  IMAD.IADD R14, R243, 0x1, -R24 ;  /* 0x00000001f30e7824 */ /* 0x000fe200078e0a18 */
[C---:B------:R-:W-:Y:S01]  /*5660*/  ISETP.LT.OR P2, PT, R21.reuse, R245, P2 ;  /* 0x000000f51500720c */ /* 0x040fe20001741670 */
[----:B------:R-:W-:Y:S01]  /*5670*/  I2F R18, R18 ;  /* 0x0000001200127306 */ /* 0x000fe20000201400 */
[----:B------:R-:W-:Y:S01]  /*5680*/  ISETP.LT.OR P4, PT, R21, R242, P4 ;  /* 0x000000f21500720c */ /* 0x000fe20002781670 */
[----:B------:R-:W-:Y:S01]  /*5690*/  IMAD.IADD R21, R246, 0x1, -R10 ;  /* 0x00000001f6157824 */ /* 0x000fe200078e0a0a */
[----:B------:R-:W-:Y:S01]  /*56a0*/  IABS R14, R14 ;  /* 0x0000000e000e7213 */ /* 0x000fe20000000000 */
[----:B-1----:R-:W-:Y:S01]  /*56b0*/  FFMA.FTZ R15, R15, -UR28, R40 ;  /* 0x8000001c0f0f7c23 */ /* 0x002fe20008010028 */
[C---:B------:R-:W-:Y:S01]  /*56c0*/  IADD3 R12, R7.reuse, 0x31, RZ ;  /* 0x00000031070c7810 */ /* 0x040fe20007ffe0ff */
[----:B--2---:R-:W-:Y:S01]  /*56d0*/  FFMA.FTZ R22, R22, -UR28, R41 ;  /* 0x8000001c16167c23 */ /* 0x004fe20008010029 */
[----:B------:R-:W-:Y:S01]  /*56e0*/  IABS R21, R21 ;  /* 0x0000001500157213 */ /* 0x000fe20000000000 */
[----:B------:R-:W1:Y:S01]  /*56f0*/  I2F R55, R55 ;  /* 0x0000003700377306 */ /* 0x000e620000201400 */
[----:B------:R-:W-:Y:S01]  /*5700*/  IADD3 R8, R7, 0x39, RZ ;  /* 0x0000003907087810 */ /* 0x000fe20007ffe0ff */
[C---:B------:R-:W-:Y:S01]  /*5710*/  IMAD.IADD R46, R246.reuse, 0x1, -R12 ;  /* 0x00000001f62e7824 */ /* 0x040fe200078e0a0c */
[----:B------:R-:W-:Y:S01]  /*5720*/  FSEL R15, R15, -INF , !P1 ;  /* 0xff8000000f0f7808 */ /* 0x000fe20004800000 */
[----:B------:R-:W-:Y:S01]  /*5730*/  IMAD.MOV.U32 R42, RZ, RZ, R21 ;  /* 0x000000ffff2a7224 */ /* 0x000fe200078e0015 */
[----:B------:R-:W-:Y:S01]  /*5740*/  FSEL R21, R45, -INF , !P6 ;  /* 0xff8000002d157808 */ /* 0x000fe20007000000 */
[----:B------:R-:W-:Y:S01]  /*5750*/  IMAD.IADD R40, R246, 0x1, -R8 ;  /* 0x00000001f6287824 */ /* 0x000fe200078e0a08 */
[-C--:B------:R-:W-:Y:S01]  /*5760*/  ISETP.GE.AND P6, PT, R13, R244.reuse, PT ;  /* 0x000000f40d00720c */ /* 0x080fe20003fc6270 */
[----:B------:R-:W2:Y:S01]  /*5770*/  I2F R28, R28 ;  /* 0x0000001c001c7306 */ /* 0x000ea20000201400 */
[----:B------:R-:W-:Y:S01]  /*5780*/  FSEL R19, R22, -INF , !P2 ;  /* 0xff80000016137808 */ /* 0x000fe20005000000 */
[----:B------:R-:W-:Y:S01]  /*5790*/  LDSM.16.MT88.4 R104, [R224+0x1e000] ;  /* 0x01e00000e068783b */ /* 0x000fe20000004200 */
[----:B------:R-:W-:-:S02]  /*57a0*/  ISETP.GE.AND P1, PT, R24, R244, PT ;  /* 0x000000f41800720c */ /* 0x000fc40003f26270 */
[-C--:B------:R-:W-:Y:S01]  /*57b0*/  ISETP.LT.OR P6, PT, R13, R245.reuse, P6 ;  /* 0x000000f50d00720c */ /* 0x080fe200037c1670 */
[----:B------:R-:W-:Y:S01]  /*57c0*/  LDSM.16.MT88.4 R96, [R220+0x1c000] ;  /* 0x01c00000dc60783b */ /* 0x000fe20000004200 */
[-C--:B------:R-:W-:Y:S01]  /*57d0*/  ISETP.GE.AND P2, PT, R16, R244.reuse, PT ;  /* 0x000000f41000720c */ /* 0x080fe20003f46270 */
[----:B------:R-:W3:Y:S01]  /*57e0*/  I2F R49, R49 ;  /* 0x0000003100317306 */ /* 0x000ee20000201400 */
[----:B-1----:R-:W-:Y:S01]  /*57f0*/  FFMA.FTZ R36, R55, -UR28, R36 ;  /* 0x8000001c37247c23 */ /* 0x002fe20008010024 */
[-C--:B------:R-:W-:Y:S01]  /*5800*/  ISETP.LT.OR P1, PT, R24, R245.reuse, P1 ;  /* 0x000000f51800720c */ /* 0x080fe20000f21670 */
[----:B------:R-:W-:Y:S01]  /*5810*/  LDSM.16.MT88.4 R56, [R221+0x1a000] ;  /* 0x01a00000dd38783b */ /* 0x000fe20000004200 */
[----:B------:R-:W-:Y:S02]  /*5820*/  ISETP.LT.OR P2, PT, R16, R245, P2 ;  /* 0x000000f51000720c */ /* 0x000fe40001741670 */
[----:B------:R-:W-:Y:S01]  /*5830*/  FSEL R198, R36, -INF , !P6 ;  /* 0xff80000024c67808 */ /* 0x000fe20007000000 */
[----:B------:R-:W-:Y:S01]  /*5840*/  LDSM.16.MT88.4 R112, [R222+0x1e000] ;  /* 0x01e00000de70783b */ /* 0x000fe20000004200 */
[----:B------:R1:W4:Y:S01]  /*5850*/  I2F R30, R14 ;  /* 0x0000000e001e7306 */ /* 0x0003220000201400 */
[----:B--2---:R-:W-:Y:S01]  /*5860*/  FFMA.FTZ R28, R28, -UR28, R37 ;  /* 0x8000001c1c1c7c23 */ /* 0x004fe20008010025 */
[----:B------:R-:W-:Y:S01]  /*5870*/  ISETP.GE.AND P6, PT, R20, R244, PT ;  /* 0x000000f41400720c */ /* 0x000fe20003fc6270 */
[----:B------:R-:W-:Y:S01]  /*5880*/  IMAD.IADD R37, R243, 0x1, -R10 ;  /* 0x00000001f3257824 */ /* 0x000fe200078e0a0a */
[----:B------:R-:W-:Y:S01]  /*5890*/  FMNMX.FTZ R22, R25, R0, !PT ;  /* 0x0000000019167209 */ /* 0x000fe20007810000 */
[----:B------:R-:W-:Y:S01]  /*58a0*/  LDSM.16.MT88.4 R120, [R221+0x1e000] ;  /* 0x01e00000dd78783b */ /* 0x000fe20000004200 */
[----:B------:R-:W-:-:S02]  /*58b0*/  FSEL R196, R28, -INF , !P1 ;  /* 0xff8000001cc47808 */ /* 0x000fc40004800000 */
[----:B------:R-:W2:Y:S01]  /*58c0*/  I2F R44, R44 ;  /* 0x0000002c002c7306 */ /* 0x000ea20000201400 */
[----:B---3--:R-:W-:Y:S01]  /*58d0*/  FFMA.FTZ R32, R49, -UR28, R32 ;  /* 0x8000001c31207c23 */ /* 0x008fe20008010020 */
[----:B------:R-:W-:Y:S01]  /*58e0*/  ISETP.LT.OR P6, PT, R20, R245, P6 ;  /* 0x000000f51400720c */ /* 0x000fe200037c1670 */
[----:B------:R-:W-:Y:S01]  /*58f0*/  LDSM.16.MT88.4 R88, [R221+0x1c000] ;  /* 0x01c00000dd58783b */ /* 0x000fe20000004200 */
[----:B------:R-:W-:Y:S02]  /*5900*/  IABS R46, R46 ;  /* 0x0000002e002e7213 */ /* 0x000fe40000000000 */
[----:B------:R-:W-:Y:S02]  /*5910*/  FSEL R194, R32, -INF , !P2 ;  /* 0xff80000020c27808 */ /* 0x000fe40005000000 */
[----:B-1----:R-:W-:Y:S01]  /*5920*/  IADD3 R14, R7, 0x30, RZ ;  /* 0x00000030070e7810 */ /* 0x002fe20007ffe0ff */
[----:B------:R-:W1:Y:S01]  /*5930*/  I2F R45, R42 ;  /* 0x0000002a002d7306 */ /* 0x000e620000201400 */
[----:B------:R-:W-:Y:S01]  /*5940*/  FSEL R7, R26, -INF , !P3 ;  /* 0xff8000001a077808 */ /* 0x000fe20005800000 */
[----:B----4-:R-:W-:Y:S01]  /*5950*/  FFMA.FTZ R30, R30, -UR28, R39 ;  /* 0x8000001c1e1e7c23 */ /* 0x010fe20008010027 */
[----:B------:R-:W-:Y:S01]  /*5960*/  ISETP.GE.AND P3, PT, R13, R237, PT ;  /* 0x000000ed0d00720c */ /* 0x000fe20003f66270 */
[----:B------:R-:W-:Y:S01]  /*5970*/  IMAD.IADD R51, R246, 0x1, -R14 ;  /* 0x00000001f6337824 */ /* 0x000fe200078e0a0e */
[----:B------:R-:W-:-:S02]  /*5980*/  ISETP.GE.AND P1, PT, R14, R244, PT ;  /* 0x000000f40e00720c */ /* 0x000fc40003f26270 */
[----:B------:R-:W-:Y:S01]  /*5990*/  ISETP.LT.OR P3, PT, R13, R242, P3 ;  /* 0x000000f20d00720c */ /* 0x000fe20001f61670 */
[----:B------:R-:W-:Y:S01]  /*59a0*/  FFMA.FTZ R13, R18, -UR28, R43 ;  /* 0x8000001c120d7c23 */ /* 0x000fe2000801002b */
[----:B------:R-:W-:Y:S01]  /*59b0*/  ISETP.GE.AND P2, PT, R14, R237, PT ;  /* 0x000000ed0e00720c */ /* 0x000fe20003f46270 */
[----:B--2---:R-:W-:Y:S01]  /*59c0*/  FFMA.FTZ R33, R44, -UR28, R33 ;  /* 0x8000001c2c217c23 */ /* 0x004fe20008010021 */
[----:B------:R-:W-:Y:S01]  /*59d0*/  IABS R51, R51 ;  /* 0x0000003300337213 */ /* 0x000fe20000000000 */
[----:B------:R-:W-:Y:S01]  /*59e0*/  IMAD.IADD R18, R243, 0x1, -R14 ;  /* 0x00000001f3127824 */ /* 0x000fe200078e0a0e */
[----:B------:R-:W-:Y:S01]  /*59f0*/  FSEL R13, R13, -INF , !P4 ;  /* 0xff8000000d0d7808 */ /* 0x000fe20006000000 */
[----:B------:R-:W2:Y:S01]  /*5a00*/  I2F R46, R46 ;  /* 0x0000002e002e7306 */ /* 0x000ea20000201400 */
[----:B------:R-:W-:Y:S01]  /*5a10*/  ISETP.GE.AND P4, PT, R16, R237, PT ;  /* 0x000000ed1000720c */ /* 0x000fe20003f86270 */
[----:B-1----:R-:W-:Y:S01]  /*5a20*/  FFMA.FTZ R45, R45, -UR28, R76 ;  /* 0x8000001c2d2d7c23 */ /* 0x002fe2000801004c */
[----:B------:R-:W-:-:S02]  /*5a30*/  ISETP.LT.OR P1, PT, R14, R245, P1 ;  /* 0x000000f50e00720c */ /* 0x000fc40000f21670 */
[-C--:B------:R-:W-:Y:S01]  /*5a40*/  ISETP.LT.OR P4, PT, R16, R242.reuse, P4 ;  /* 0x000000f21000720c */ /* 0x080fe20002781670 */
[----:B------:R-:W-:Y:S01]  /*5a50*/  IMAD.IADD R16, R243, 0x1, -R16 ;  /* 0x00000001f3107824 */ /* 0x000fe200078e0a10 */
[----:B------:R-:W-:Y:S01]  /*5a60*/  ISETP.LT.OR P2, PT, R14, R242, P2 ;  /* 0x000000f20e00720c */ /* 0x000fe20001741670 */
[----:B------:R-:W1:Y:S01]  /*5a70*/  I2F R51, R51 ;  /* 0x0000003300337306 */ /* 0x000e620000201400 */
[----:B------:R-:W-:Y:S02]  /*5a80*/  FMNMX.FTZ R14, R53, R22, !PT ;  /* 0x00000016350e7209 */ /* 0x000fe40007810000 */
[----:B------:R-:W-:Y:S02]  /*5a90*/  FSEL R192, R33, -INF , !P6 ;  /* 0xff80000021c07808 */ /* 0x000fe40007000000 */
[----:B------:R-:W-:Y:S02]  /*5aa0*/  IABS R33, R16 ;  /* 0x0000001000217213 */ /* 0x000fe40000000000 */
[----:B------:R-:W-:Y:S01]  /*5ab0*/  FMNMX.FTZ R16, R31, R14, !PT ;  /* 0x0000000e1f107209 */ /* 0x000fe20007810000 */
[----:B--2---:R-:W-:Y:S01]  /*5ac0*/  FFMA.FTZ R46, R46, -UR28, R81 ;  /* 0x8000001c2e2e7c23 */ /* 0x004fe20008010051 */
[----:B------:R-:W-:Y:S01]  /*5ad0*/  FSEL R186, R38, -INF , !P3 ;  /* 0xff80000026ba7808 */ /* 0x000fe20005800000 */
[----:B------:R-:W-:Y:S01]  /*5ae0*/  IMAD.IADD R14, R243, 0x1, -R12 ;  /* 0x00000001f30e7824 */ /* 0x000fe200078e0a0c */
[----:B------:R-:W-:Y:S01]  /*5af0*/  FMNMX.FTZ R16, R23, R16, !PT ;  /* 0x0000001017107209 */ /* 0x000fe20007810000 */
[----:B------:R-:W2:Y:S01]  /*5b00*/  I2F R33, R33 ;  /* 0x0000002100217306 */ /* 0x000ea20000201400 */
[----:B------:R-:W-:-:S02]  /*5b10*/  IABS R40, R40 ;  /* 0x0000002800287213 */ /* 0x000fc40000000000 */
[----:B------:R-:W-:Y:S01]  /*5b20*/  FMNMX.FTZ R16, R21, R16, !PT ;  /* 0x0000001015107209 */ /* 0x000fe20007810000 */
[----:B-1----:R-:W-:Y:S01]  /*5b30*/  FFMA.FTZ R51, R51, -UR28, R80 ;  /* 0x8000001c33337c23 */ /* 0x002fe20008010050 */
[C---:B------:R-:W-:Y:S01]  /*5b40*/  ISETP.GE.AND P3, PT, R20.reuse, R237, PT ;  /* 0x000000ed1400720c */ /* 0x040fe20003f66270 */
[----:B------:R-:W-:Y:S01]  /*5b50*/  IMAD.MOV.U32 R26, RZ, RZ, R40 ;  /* 0x000000ffff1a7224 */ /* 0x000fe200078e0028 */
[----:B------:R-:W-:Y:S02]  /*5b60*/  FMNMX.FTZ R16, R15, R16, !PT ;  /* 0x000000100f107209 */ /* 0x000fe40007810000 */
[----:B------:R-:W-:Y:S01]  /*5b70*/  ISETP.LT.OR P3, PT, R20, R242, P3 ;  /* 0x000000f21400720c */ /* 0x000fe20001f61670 */
[----:B------:R-:W-:Y:S01]  /*5b80*/  IMAD.IADD R20, R243, 0x1, -R20 ;  /* 0x00000001f3147824 */ /* 0x000fe200078e0a14 */
[----:B------:R-:W-:Y:S01]  /*5b90*/  FMNMX.FTZ R41, R19, R16, !PT ;  /* 0x0000001013297209 */ /* 0x000fe20007810000 */
[----:B------:R-:W1:Y:S01]  /*5ba0*/  I2F R26, R26 ;  /* 0x0000001a001a7306 */ /* 0x000e620000201400 */
[----:B------:R-:W-:Y:S01]  /*5bb0*/  ISETP.GE.AND P6, PT, R12, R244, PT ;  /* 0x000000f40c00720c */ /* 0x000fe20003fc6270 */
[----:B------:R-:W-:Y:S01]  /*5bc0*/  IMAD.IADD R16, R243, 0x1, -R8 ;  /* 0x00000001f3107824 */ /* 0x000fe200078e0a08 */
[----:B------:R-:W-:Y:S01]  /*5bd0*/  IABS R39, R18 ;  /* 0x0000001200277213 */ /* 0x000fe20000000000 */
[----:B--2---:R-:W-:Y:S01]  /*5be0*/  FFMA.FTZ R34, R33, -UR28, R34 ;  /* 0x8000001c21227c23 */ /* 0x004fe20008010022 */
[----:B------:R-:W-:-:S02]  /*5bf0*/  FMNMX.FTZ R18, R6, R17, !PT ;  /* 0x0000001106127209 */ /* 0x000fc40007810000 */
[----:B------:R-:W-:Y:S02]  /*5c00*/  FMNMX.FTZ R41, R198, R41, !PT ;  /* 0x00000029c6297209 */ /* 0x000fe40007810000 */
[----:B------:R-:W-:Y:S01]  /*5c10*/  FSEL R203, R51, -INF , !P1 ;  /* 0xff80000033cb7808 */ /* 0x000fe20004800000 */
[----:B------:R-:W2:Y:S01]  /*5c20*/  I2F R39, R39 ;  /* 0x0000002700277306 */ /* 0x000ea20000201400 */
[C---:B------:R-:W-:Y:S01]  /*5c30*/  ISETP.LT.OR P6, PT, R12.reuse, R245, P6 ;  /* 0x000000f50c00720c */ /* 0x040fe200037c1670 */
[----:B------:R-:W-:Y:S01]  /*5c40*/  LDSM.16.MT88.4 R48, [R222+0x1a000] ;  /* 0x01a00000de30783b */ /* 0x000fe20000004200 */
[----:B------:R-:W-:Y:S02]  /*5c50*/  ISETP.GE.AND P1, PT, R12, R237, PT ;  /* 0x000000ed0c00720c */ /* 0x000fe40003f26270 */
[----:B------:R-:W-:Y:S01]  /*5c60*/  IABS R20, R20 ;  /* 0x0000001400147213 */ /* 0x000fe20000000000 */
[----:B-1----:R-:W-:Y:S01]  /*5c70*/  FFMA.FTZ R26, R26, -UR28, R77 ;  /* 0x8000001c1a1a7c23 */ /* 0x002fe2000801004d */
[----:B------:R-:W-:-:S02]  /*5c80*/  FMNMX.FTZ R18, R29, R18, !PT ;  /* 0x000000121d127209 */ /* 0x000fc40007810000 */
[----:B------:R-:W-:Y:S02]  /*5c90*/  FMNMX.FTZ R41, R196, R41, !PT ;  /* 0x00000029c4297209 */ /* 0x000fe40007810000 */
[----:B------:R-:W-:Y:S02]  /*5ca0*/  FSEL R201, R46, -INF , !P6 ;  /* 0xff8000002ec97808 */ /* 0x000fe40007000000 */
[----:B------:R-:W-:Y:S01]  /*5cb0*/  ISETP.LT.OR P1, PT, R12, R242, P1 ;  /* 0x000000f20c00720c */ /* 0x000fe20000f21670 */
[----:B------:R-:W-:Y:S01]  /*5cc0*/  IMAD.MOV.U32 R12, RZ, RZ, R20 ;  /* 0x000000ffff0c7224 */ /* 0x000fe200078e0014 */
[----:B------:R-:W-:Y:S01]  /*5cd0*/  ISETP.GE.AND P6, PT, R10, R244, PT ;  /* 0x000000f40a00720c */ /* 0x000fe20003fc6270 */
[----:B--2---:R-:W-:Y:S01]  /*5ce0*/  FFMA.FTZ R39, R39, -UR28, R82 ;  /* 0x8000001c27277c23 */ /* 0x004fe20008010052 */
[----:B------:R-:W-:Y:S02]  /*5cf0*/  FMNMX.FTZ R18, R27, R18, !PT ;  /* 0x000000121b127209 */ /* 0x000fe40007810000 */
[----:B------:R-:W-:Y:S01]  /*5d00*/  FMNMX.FTZ R41, R194, R41, !PT ;  /* 0x00000029c2297209 */ /* 0x000fe20007810000 */
[----:B------:R-:W1:Y:S01]  /*5d10*/  I2F R12, R12 ;  /* 0x0000000c000c7306 */ /* 0x000e620000201400 */
[----:B------:R-:W-:-:S02]  /*5d20*/  ISETP.LT.OR P6, PT, R10, R245, P6 ;  /* 0x000000f50a00720c */ /* 0x000fc400037c1670 */
[----:B------:R-:W-:Y:S02]  /*5d30*/  FMNMX.FTZ R18, R11, R18, !PT ;  /* 0x000000120b127209 */ /* 0x000fe40007810000 */
[----:B------:R-:W-:Y:S02]  /*5d40*/  FMNMX.FTZ R20, R192, R41, !PT ;  /* 0x00000029c0147209 */ /* 0x000fe40007810000 */
[----:B------:R-:W-:Y:S02]  /*5d50*/  FSEL R9, R9, -INF , !P5 ;  /* 0xff80000009097808 */ /* 0x000fe40006800000 */
[----:B------:R-:W-:Y:S02]  /*5d60*/  FSEL R199, R45, -INF , !P6 ;  /* 0xff8000002dc77808 */ /* 0x000fe40007000000 */
[----:B------:R-:W-:Y:S02]  /*5d70*/  FMNMX.FTZ R18, R7, R18, !PT ;  /* 0x0000001207127209 */ /* 0x000fe40007810000 */
[----:B------:R-:W-:-:S02]  /*5d80*/  ISETP.GE.AND P6, PT, R8, R244, PT ;  /* 0x000000f40800720c */ /* 0x000fc40003fc6270 */
[----:B------:R-:W-:Y:S01]  /*5d90*/  IABS R14, R14 ;  /* 0x0000000e000e7213 */ /* 0x000fe20000000000 */
[----:B-1----:R-:W-:Y:S01]  /*5da0*/  FFMA.FTZ R35, R12, -UR28, R35 ;  /* 0x8000001c0c237c23 */ /* 0x002fe20008010023 */
[----:B------:R-:W-:Y:S02]  /*5db0*/  FMNMX.FTZ R20, R203, R20, !PT ;  /* 0x00000014cb147209 */ /* 0x000fe40007810000 */
[----:B------:R-:W-:Y:S02]  /*5dc0*/  ISETP.GE.AND P5, PT, R24, R237, PT ;  /* 0x000000ed1800720c */ /* 0x000fe40003fa6270 */
[----:B------:R-:W-:Y:S01]  /*5dd0*/  FMNMX.FTZ R18, R9, R18, !PT ;  /* 0x0000001209127209 */ /* 0x000fe20007810000 */
[----:B------:R-:W1:Y:S01]  /*5de0*/  I2F R14, R14 ;  /* 0x0000000e000e7306 */ /* 0x000e620000201400 */
[----:B------:R-:W-:Y:S02]  /*5df0*/  IABS R37, R37 ;  /* 0x0000002500257213 */ /* 0x000fe40000000000 */
[----:B------:R-:W-:-:S02]  /*5e00*/  ISETP.LT.OR P6, PT, R8, R245, P6 ;  /* 0x000000f50800720c */ /* 0x000fc400037c1670 */
[----:B------:R-:W-:Y:S02]  /*5e10*/  FMNMX.FTZ R20, R201, R20, !PT ;  /* 0x00000014c9147209 */ /* 0x000fe40007810000 */
[----:B------:R-:W-:Y:S01]  /*5e20*/  ISETP.LT.OR P5, PT, R24, R242, P5 ;  /* 0x000000f21800720c */ /* 0x000fe20002fa1670 */
[----:B------:R-:W2:Y:S01]  /*5e30*/  I2F R37, R37 ;  /* 0x0000002500257306 */ /* 0x000ea20000201400 */
[----:B------:R-:W-:Y:S02]  /*5e40*/  FMNMX.FTZ R41, R13, R18, !PT ;  /* 0x000000120d297209 */ /* 0x000fe40007810000 */
[----:B------:R-:W-:Y:S02]  /*5e50*/  IABS R16, R16 ;  /* 0x0000001000107213 */ /* 0x000fe40000000000 */
[----:B------:R-:W-:Y:S02]  /*5e60*/  FSEL R197, R26, -INF , !P6 ;  /* 0xff8000001ac57808 */ /* 0x000fe40007000000 */
[----:B------:R-:W-:Y:S01]  /*5e70*/  FMNMX.FTZ R20, R199, R20, !PT ;  /* 0x00000014c7147209 */ /* 0x000fe20007810000 */
[----:B-1----:R-:W-:Y:S01]  /*5e80*/  FFMA.FTZ R14, R14, -UR28, R83 ;  /* 0x8000001c0e0e7c23 */ /* 0x002fe20008010053 */
[----:B------:R-:W-:Y:S01]  /*5e90*/  FSEL R193, R30, -INF , !P5 ;  /* 0xff8000001ec17808 */ /* 0x000fe20006800000 */
[----:B------:R-:W1:Y:S01]  /*5ea0*/  I2F R16, R16 ;  /* 0x0000001000107306 */ /* 0x000e620000201400 */
[----:B------:R-:W-:Y:S01]  /*5eb0*/  FMNMX.FTZ R18, R186, R41, !PT ;  /* 0x00000029ba127209 */ /* 0x000fe20007810000 */
[----:B------:R-:W-:Y:S01]  /*5ec0*/  LDSM.16.MT88.4 R80, [R222+0x1c000] ;  /* 0x01c00000de50783b */ /* 0x000fe20000004200 */
[----:B------:R-:W-:-:S02]  /*5ed0*/  FMNMX.FTZ R33, R197, R20, !PT ;  /* 0x00000014c5217209 */ /* 0x000fc40007810000 */
[----:B------:R-:W-:Y:S01]  /*5ee0*/  FSEL R191, R34, -INF , !P4 ;  /* 0xff80000022bf7808 */ /* 0x000fe20006000000 */
[----:B--2---:R-:W-:Y:S01]  /*5ef0*/  FFMA.FTZ R37, R37, -UR28, R78 ;  /* 0x8000001c25257c23 */ /* 0x004fe2000801004e */
[----:B------:R-:W-:Y:S01]  /*5f00*/  FMNMX.FTZ R18, R193, R18, !PT ;  /* 0x00000012c1127209 */ /* 0x000fe20007810000 */
[----:B------:R-:W2:Y:S01]  /*5f10*/  SHFL.BFLY PT, R12, R33, 0x2, 0x1f ;  /* 0x0c401f00210c7f89 */ /* 0x000ea200000e0000 */
[C---:B------:R-:W-:Y:S02]  /*5f20*/  ISETP.GE.AND P4, PT, R10.reuse, R237, PT ;  /* 0x000000ed0a00720c */ /* 0x040fe40003f86270 */
[----:B------:R-:W-:Y:S01]  /*5f30*/  FSEL R188, R35, -INF , !P3 ;  /* 0xff80000023bc7808 */ /* 0x000fe20005800000 */
[----:B------:R-:W-:Y:S01]  /*5f40*/  LDSM.16.MT88.4 R40, [R224+0x1a000] ;  /* 0x01a00000e028783b */ /* 0x000fe20000004200 */
[----:B------:R-:W-:Y:S02]  /*5f50*/  FMNMX.FTZ R35, R191, R18, !PT ;  /* 0x00000012bf237209 */ /* 0x000fe40007810000 */
[----:B------:R-:W-:Y:S01]  /*5f60*/  ISETP.LT.OR P4, PT, R10, R242, P4 ;  /* 0x000000f20a00720c */ /* 0x000fe20002781670 */
[----:B-1----:R-:W-:Y:S01]  /*5f70*/  FFMA.FTZ R16, R16, -UR28, R79 ;  /* 0x8000001c10107c23 */ /* 0x002fe2000801004f */
[----:B------:R-:W-:-:S02]  /*5f80*/  FSEL R195, R39, -INF , !P2 ;  /* 0xff80000027c37808 */ /* 0x000fc40005000000 */
[----:B------:R-:W-:Y:S02]  /*5f90*/  FMNMX.FTZ R10, R188, R35, !PT ;  /* 0x00000023bc0a7209 */ /* 0x000fe40007810000 */
        /* <DEDUP_REMOVED lines=8> */
[----:B--2---:R-:W-:Y:S02]  /*6020*/  FMNMX.FTZ R33, R33, R12, !PT ;  /* 0x0000000c21217209 */ /* 0x004fe40007810000 */
[----:B------:R-:W-:Y:S02]  /*6030*/  FMNMX.FTZ R8, R185, R8, !PT ;  /* 0x00000008b9087209 */ /* 0x000fe40007810000 */
[----:B------:R-:W-:Y:S01]  /*6040*/  LOP3.LUT R12, R177, R173, RZ, 0x3c, !PT ;  /* 0x000000adb10c7212 */ /* 0x000fe200078e3cff */
[----:B------:R-:W1:Y:S01]  /*6050*/  SHFL.BFLY PT, R10, R33, 0x1, 0x1f ;  /* 0x0c201f00210a7f89 */ /* 0x000e6200000e0000 */
[----:B------:R-:W-:-:S02]  /*6060*/  LOP3.LUT R2, R175, UR39, R2, 0x96, !PT ;  /* 0x00000027af027c12 */ /* 0x000fc4000f8e9602 */
[----:B------:R-:W-:Y:S01]  /*6070*/  PRMT R247, R247, 0x7054, R247 ;  /* 0x00007054f7f77816 */ /* 0x000fe200000000f7 */
[----:B------:R-:W2:Y:S01]  /*6080*/  SHFL.BFLY PT, R35, R8, 0x2, 0x1f ;  /* 0x0c401f0008237f89 */ /* 0x000ea200000e0000 */
[----:B------:R-:W-:-:S04]  /*6090*/  IMAD.WIDE.U32 R204, R12, -0x2daee0ad, RZ ;  /* 0xd2511f530ccc7825 */ /* 0x000fc800078e00ff */
[----:B------:R-:W-:Y:S01]  /*60a0*/  IMAD.WIDE.U32 R36, R2, -0x326172a9, RZ ;  /* 0xcd9e8d5702247825 */ /* 0x000fe200078e00ff */
[----:B------:R-:W-:-:S05]  /*60b0*/  LOP3.LUT R178, R205, UR15, R174, 0x96, !PT ;  /* 0x0000000fcdb27c12 */ /* 0x000fca000f8e96ae */
[----:B------:R-:W-:-:S05]  /*60c0*/  IMAD.WIDE.U32 R178, R178, -0x326172a9, RZ ;  /* 0xcd9e8d57b2b27825 */ /* 0x000fca00078e00ff */
[----:B------:R-:W-:Y:S02]  /*60d0*/  LOP3.LUT R36, R179, UR14, R36, 0x96, !PT ;  /* 0x0000000eb3247c12 */ /* 0x000fe4000f8e9624 */
[----:B-1----:R-:W-:Y:S02]  /*60e0*/  FMNMX.FTZ R2, R33, R10, !PT ;  /* 0x0000000a21027209 */ /* 0x002fe40007810000 */
[----:B------:R-:W-:Y:S01]  /*60f0*/  LOP3.LUT R10, R37, UR16, R176, 0x96, !PT ;  /* 0x00000010250a7c12 */ /* 0x000fe2000f8e96b0 */
[----:B------:R-:W-:Y:S01]  /*6100*/  IMAD.WIDE.U32 R36, R36, -0x2daee0ad, RZ ;  /* 0xd2511f5324247825 */ /* 0x000fe200078e00ff */
[----:B--2---:R-:W-:Y:S02]  /*6110*/  FMNMX.FTZ R35, R8, R35, !PT ;  /* 0x0000002308237209 */ /* 0x004fe40007810000 */
[C---:B------:R-:W-:Y:S01]  /*6120*/  FSETP.NEU.FTZ.AND P1, PT, R2.reuse, -INF , PT ;  /* 0xff8000000200780b */ /* 0x040fe20003f3d000 */
[----:B------:R-:W-:Y:S02]  /*6130*/  FMUL.FTZ R190, R2, c[0x0][0x23c] ;  /* 0x00008f0002be7a20 */ /* 0x000fe40000410000 */
[----:B------:R-:W1:Y:S01]  /*6140*/  SHFL.BFLY PT, R8, R35, 0x1, 0x1f ;  /* 0x0c201f0023087f89 */ /* 0x000e6200000e0000 */
[----:B------:R-:W-:-:S02]  /*6150*/  IMAD.WIDE.U32 R32, R10, -0x2daee0ad, RZ ;  /* 0xd2511f530a207825 */ /* 0x000fc400078e00ff */
[----:B------:R-:W-:-:S03]  /*6160*/  FSEL R190, R190, RZ, P1 ;  /* 0x000000ffbebe7208 */ /* 0x000fc60000800000 */
[----:B------:R-:W-:Y:S02]  /*6170*/  LOP3.LUT R10, R33, UR13, R204, 0x96, !PT ;  /* 0x0000000d210a7c12 */ /* 0x000fe4000f8e96cc */
[----:B------:R-:W-:Y:S01]  /*6180*/  FFMA.FTZ R181, R25, c[0x0][0x23c], -R190 ;  /* 0x00008f0019b57a23 */ /* 0x000fe200000108be */
[----:B------:R-:W-:Y:S01]  /*6190*/  LOP3.LUT R32, R37, UR11, R32, 0x96, !PT ;  /* 0x0000000b25207c12 */ /* 0x000fe2000f8e9620 */
[----:B------:R-:W-:Y:S02]  /*61a0*/  FFMA.FTZ R170, R0, c[0x0][0x23c], -R190 ;  /* 0x00008f0000aa7a23 */ /* 0x000fe400000108be */
[----:B------:R-:W-:Y:S02]  /*61b0*/  IMAD.WIDE.U32 R24, R10, -0x326172a9, RZ ;  /* 0xcd9e8d570a187825 */ /* 0x000fe400078e00ff */
[----:B------:R-:W-:Y:S02]  /*61c0*/  MUFU.EX2 R181, R181 ;  /* 0x000000b500b57308 */ /* 0x000fe40000000800 */
[----:B------:R-:W-:Y:S01]  /*61d0*/  IMAD.WIDE.U32 R32, R32, -0x326172a9, RZ ;  /* 0xcd9e8d5720207825 */ /* 0x000fe200078e00ff */
[----:B------:R-:W-:-:S03]  /*61e0*/  LOP3.LUT R0, R25, UR12, R178, 0x96, !PT ;  /* 0x0000000c19007c12 */ /* 0x000fc6000f8e96b2 */
[----:B------:R-:W-:Y:S01]  /*61f0*/  FFMA.FTZ R171, R53, c[0x0][0x23c], -R190 ;  /* 0x00008f0035ab7a23 */ /* 0x000fe200000108be */
[----:B------:R-:W-:Y:S01]  /*6200*/  LOP3.LUT R24, R33, UR10, R24, 0x96, !PT ;  /* 0x0000000a21187c12 */ /* 0x000fe2000f8e9618 */
[----:B------:R-:W-:Y:S01]  /*6210*/  IMAD.WIDE.U32 R38, R0, -0x2daee0ad, RZ ;  /* 0xd2511f5300267825 */ /* 0x000fe200078e00ff */
[----:B------:R-:W-:Y:S01]  /*6220*/  MUFU.EX2 R170, R170 ;  /* 0x000000aa00aa7308 */ /* 0x000fe20000000800 */
[----:B-1----:R-:W-:Y:S02]  /*6230*/  FMNMX.FTZ R0, R35, R8, !PT ;  /* 0x0000000823007209 */ /* 0x002fe40007810000 */
[----:B------:R-:W-:Y:S01]  /*6240*/  IMAD.WIDE.U32 R24, R24, -0x2daee0ad, RZ ;  /* 0xd2511f5318187825 */ /* 0x000fe200078e00ff */
[----:B------:R-:W-:Y:S02]  /*6250*/  LOP3.LUT R30, R39, UR9, R36, 0x96, !PT ;  /* 0x00000009271e7c12 */ /* 0x000fe4000f8e9624 */
[C---:B------:R-:W-:Y:S01]  /*6260*/  FSETP.NEU.FTZ.AND P1, PT, R0.reuse, -INF , PT ;  /* 0xff8000000000780b */ /* 0x040fe20003f3d000 */
[----:B------:R-:W-:Y:S01]  /*6270*/  FMUL.FTZ R184, R0, c[0x0][0x23c] ;  /* 0x00008f0000b87a20 */ /* 0x000fe20000410000 */
[----:B------:R-:W-:Y:S01]  /*6280*/  LOP3.LUT R8, R25, UR7, R38, 0x96, !PT ;  /* 0x0000000719087c12 */ /* 0x000fe2000f8e9626 */
[----:B------:R-:W-:Y:S01]  /*6290*/  FFMA.FTZ R166, R31, c[0x0][0x23c], -R190 ;  /* 0x00008f001fa67a23 */ /* 0x000fe200000108be */
[----:B------:R-:W-:Y:S01]  /*62a0*/  MUFU.EX2 R171, R171 ;  /* 0x000000ab00ab7308 */ /* 0x000fe20000000800 */
[----:B------:R-:W-:Y:S01]  /*62b0*/  IMAD.WIDE.U32 R30, R30, -0x326172a9, RZ ;  /* 0xcd9e8d571e1e7825 */ /* 0x000fe200078e00ff */
[----:B------:R-:W-:-:S03]  /*62c0*/  FSEL R184, R184, RZ, P1 ;  /* 0x000000ffb8b87208 */ /* 0x000fc60000800000 */
[----:B------:R-:W-:Y:S01]  /*62d0*/  IMAD.WIDE.U32 R34, R8, -0x326172a9, RZ ;  /* 0xcd9e8d5708227825 */ /* 0x000fe200078e00ff */
[----:B------:R-:W-:Y:S02]  /*62e0*/  LOP3.LUT R26, R31, UR8, R32, 0x96, !PT ;  /* 0x000000081f1a7c12 */ /* 0x000fe4000f8e9620 */
[----:B------:R-:W1:Y:S01]  /*62f0*/  MUFU.EX2 R166, R166 ;  /* 0x000000a600a67308 */ /* 0x000e620000000800 */
[--C-:B------:R-:W-:Y:S01]  /*6300*/  FFMA.FTZ R180, R29, c[0x0][0x23c], -R184.reuse ;  /* 0x00008f001db47a23 */ /* 0x100fe200000108b8 */
[----:B------:R-:W-:Y:S01]  /*6310*/  LOP3.LUT R29, R34, 0xffff, RZ, 0xc0, !PT ;  /* 0x0000ffff221d7812 */ /* 0x000fe200078ec0ff */
[----:B------:R-:W-:Y:S01]  /*6320*/  FFMA.FTZ R167, R27, c[0x0][0x23c], -R184 ;  /* 0x00008f001ba77a23 */ /* 0x000fe200000108b8 */
[----:B------:R-:W-:Y:S01]  /*6330*/  LOP3.LUT R4, R35, UR17, R30, 0x96, !PT ;  /* 0x0000001123047c12 */ /* 0x000fe2000f8e961e */
[--C-:B------:R-:W-:Y:S01]  /*6340*/  FFMA.FTZ R182, R6, c[0x0][0x23c], -R184.reuse ;  /* 0x00008f0006b67a23 */ /* 0x100fe200000108b8 */
[----:B------:R-:W-:Y:S01]  /*6350*/  LOP3.LUT R130, R34, 0xff, RZ, 0xc0, !PT ;  /* 0x000000ff22827812 */ /* 0x000fe200078ec0ff */
[--C-:B------:R-:W-:Y:S01]  /*6360*/  FFMA.FTZ R183, R17, c[0x0][0x23c], -R184.reuse ;  /* 0x00008f0011b77a23 */ /* 0x100fe200000108b8 */
[----:B------:R-:W-:Y:S01]  /*6370*/  MUFU.EX2 R180, R180 ;  /* 0x000000b400b47308 */ /* 0x000fe20000000800 */
[----:B------:R-:W-:Y:S01]  /*6380*/  SHF.R.U32.HI R29, RZ, 0x8, R29 ;  /* 0x00000008ff1d7819 */ /* 0x000fe2000001161d */
[----:B------:R-:W-:Y:S01]  /*6390*/  FFMA.FTZ R168, R11, c[0x0][0x23c], -R184 ;  /* 0x00008f000ba87a23 */ /* 0x000fe200000108b8 */
[----:B------:R-:W-:Y:S01]  /*63a0*/  SHF.R.U32.HI R8, RZ, 0x10, R34 ;  /* 0x00000010ff087819 */ /* 0x000fe20000011622 */
[----:B------:R-:W-:Y:S01]  /*63b0*/  FFMA.FTZ R164, R9, c[0x0][0x23c], -R184 ;  /* 0x00008f0009a47a23 */ /* 0x000fe200000108b8 */
[C---:B------:R-:W-:Y:S01]  /*63c0*/  LOP3.LUT R25, R4.reuse, 0xffff, RZ, 0xc0, !PT ;  /* 0x0000ffff04197812 */ /* 0x040fe200078ec0ff */
[----:B------:R-:W-:Y:S01]  /*63d0*/  FFMA.FTZ R169, R23, c[0x0][0x23c], -R190 ;  /* 0x00008f0017a97a23 */ /* 0x000fe200000108be */
[----:B------:R-:W-:Y:S01]  /*63e0*/  SHF.R.U32.HI R5, RZ, 0x10, R4 ;  /* 0x00000010ff057819 */ /* 0x000fe20000011604 */
[----:B------:R-:W2:Y:S01]  /*63f0*/  MUFU.EX2 R167, R167 ;  /* 0x000000a700a77308 */ /* 0x000ea20000000800 */
[----:B------:R-:W-:Y:S01]  /*6400*/  LOP3.LUT R128, R4, 0xff, RZ, 0xc0, !PT ;  /* 0x000000ff04807812 */ /* 0x000fe200078ec0ff */
[----:B------:R-:W-:Y:S01]  /*6410*/  FFMA.FTZ R33, R15, c[0x0][0x23c], -R190 ;  /* 0x00008f000f217a23 */ /* 0x000fe200000108be */
[----:B------:R-:W-:Y:S01]  /*6420*/  PRMT R130, R130, 0x5410, R29 ;  /* 0x0000541082827816 */ /* 0x000fe2000000001d */
[----:B------:R-:W-:Y:S01]  /*6430*/  FFMA.FTZ R3, R13, c[0x0][0x23c], -R184 ;  /* 0x00008f000d037a23 */ /* 0x000fe200000108b8 */
[----:B------:R-:W-:Y:S01]  /*6440*/  SHF.R.U32.HI R17, RZ, 0x18, R4 ;  /* 0x00000018ff117819 */ /* 0x000fe20000011604 */
[----:B------:R-:W-:Y:S01]  /*6450*/  FFMA.FTZ R35, R7, c[0x0][0x23c], -R184 ;  /* 0x00008f0007237a23 */ /* 0x000fe200000108b8 */
[----:B------:R-:W-:Y:S01]  /*6460*/  SHF.R.U32.HI R27, RZ, 0x18, R34 ;  /* 0x00000018ff1b7819 */ /* 0x000fe20000011622 */
[----:B------:R-:W-:Y:S01]  /*6470*/  MUFU.EX2 R182, R182 ;  /* 0x000000b600b67308 */ /* 0x000fe20000000800 */
[----:B------:R-:W-:Y:S01]  /*6480*/  LOP3.LUT R8, R8, 0xff, RZ, 0xc0, !PT ;  /* 0x000000ff08087812 */ /* 0x000fe200078ec0ff */
[--C-:B------:R-:W-:Y:S01]  /*6490*/  HSET2.LE.AND R130, R130, R247.reuse, PT ;  /* 0x000000f782827233 */ /* 0x100fe20003803000 */
[----:B------:R-:W-:Y:S01]  /*64a0*/  SHF.R.U32.HI R25, RZ, 0x8, R25 ;  /* 0x00000008ff197819 */ /* 0x000fe20000011619 */
[--C-:B------:R-:W-:Y:S01]  /*64b0*/  FFMA.FTZ R34, R21, c[0x0][0x23c], -R190.reuse ;  /* 0x00008f0015227a23 */ /* 0x100fe200000108be */
[----:B------:R-:W-:Y:S01]  /*64c0*/  LOP3.LUT R4, R5, 0xff, RZ, 0xc0, !PT ;  /* 0x000000ff05047812 */ /* 0x000fe200078ec0ff */
[----:B------:R-:W-:Y:S01]  /*64d0*/  LDSM.16.MT88.4 R12, [R220+0x18800] ;  /* 0x01880000dc0c783b */ /* 0x000fe20000004200 */
[----:B------:R-:W-:Y:S01]  /*64e0*/  PRMT R6, R8, 0x5410, R27 ;  /* 0x0000541008067816 */ /* 0x000fe2000000001b */
[----:B------:R-:W3:Y:S01]  /*64f0*/  MUFU.EX2 R183, R183 ;  /* 0x000000b700b77308 */ /* 0x000ee20000000800 */
[----:B------:R-:W-:Y:S01]  /*6500*/  PRMT R128, R128, 0x5410, R25 ;  /* 0x0000541080807816 */ /* 0x000fe20000000019 */
[----:B------:R-:W4:Y:S01]  /*6510*/  LDSM.16.MT88.4 R8, [R221+0x18800] ;  /* 0x01880000dd08783b */ /* 0x000f220000004200 */
[----:B------:R-:W-:Y:S01]  /*6520*/  PRMT R4, R4, 0x5410, R17 ;  /* 0x0000541004047816 */ /* 0x000fe20000000011 */
[--C-:B------:R-:W-:Y:S01]  /*6530*/  HSET2.LE.AND R131, R6, R247.reuse, PT ;  /* 0x000000f706837233 */ /* 0x100fe20003803000 */
[----:B-1----:R-:W-:Y:S01]  /*6540*/  F2FP.PACK_AB R5, R166, R171 ;  /* 0x000000aba605723e */ /* 0x002fe200000000ff */
[--C-:B------:R-:W-:Y:S01]  /*6550*/  HSET2.LE.AND R128, R128, R247.reuse, PT ;  /* 0x000000f780807233 */ /* 0x100fe20003803000 */
[----:B--2---:R-:W-:Y:S01]  /*6560*/  F2FP.PACK_AB R6, R167, R180 ;  /* 0x000000b4a706723e */ /* 0x004fe200000000ff */
[----:B------:R-:W-:Y:S01]  /*6570*/  HSET2.LE.AND R129, R4, R247, PT ;  /* 0x000000f704817233 */ /* 0x000fe20003803000 */
[----:B------:R-:W-:Y:S01]  /*6580*/  LOP3.LUT R130, R130, R5, RZ, 0xc0, !PT ;  /* 0x0000000582827212 */ /* 0x000fe200078ec0ff */
[----:B------:R-:W-:Y:S01]  /*6590*/  IMAD.WIDE.U32 R26, R26, -0x2daee0ad, RZ ;  /* 0xd2511f531a1a7825 */ /* 0x000fe200078e00ff */
[----:B------:R-:W-:Y:S01]  /*65a0*/  F2FP.PACK_AB R5, R170, R181 ;  /* 0x000000b5aa05723e */ /* 0x000fe200000000ff */
[----:B------:R-:W-:Y:S01]  /*65b0*/  MUFU.EX2 R169, R169 ;  /* 0x000000a900a97308 */ /* 0x000fe20000000800 */
[----:B------:R-:W-:Y:S01]  /*65c0*/  LOP3.LUT R131, R131, R6, RZ, 0xc0, !PT ;  /* 0x0000000683837212 */ /* 0x000fe200078ec0ff */
[----:B------:R-:W-:Y:S01]  /*65d0*/  FFMA.FTZ R19, R19, c[0x0][0x23c], -R190 ;  /* 0x00008f0013137a23 */ /* 0x000fe200000108be */
[----:B------:R-:W-:Y:S01]  /*65e0*/  LOP3.LUT R128, R128, R5, RZ, 0xc0, !PT ;  /* 0x0000000580807212 */ /* 0x000fe200078ec0ff */
[----:B------:R-:W-:Y:S01]  /*65f0*/  LDSM.16.MT88.4 R20, [R224+0x18800] ;  /* 0x01880000e014783b */ /* 0x000fe20000004200 */
[----:B---3--:R-:W-:Y:S01]  /*6600*/  F2FP.PACK_AB R4, R183, R182 ;  /* 0x000000b6b704723e */ /* 0x008fe200000000ff */
[----:B------:R-:W-:Y:S01]  /*6610*/  FFMA.FTZ R186, R186, c[0x0][0x23c], -R184 ;  /* 0x00008f00baba7a23 */ /* 0x000fe200000108b8 */
[----:B------:R-:W-:Y:S01]  /*6620*/  LOP3.LUT R24, R27, UR18, R24, 0x96, !PT ;  /* 0x000000121b187c12 */ /* 0x000fe2000f8e9618 */
[----:B------:R-:W-:Y:S01]  /*6630*/  MUFU.EX2 R34, R34 ;  /* 0x0000002200227308 */ /* 0x000fe20000000800 */
[----:B------:R-:W-:Y:S01]  /*6640*/  LOP3.LUT R129, R129, R4, RZ, 0xc0, !PT ;  /* 0x0000000481817212 */ /* 0x000fe200078ec0ff */
[--C-:B------:R-:W-:Y:S01]  /*6650*/  FFMA.FTZ R191, R191, c[0x0][0x23c], -R184.reuse ;  /* 0x00008f00bfbf7a23 */ /* 0x100fe200000108b8 */
[----:B------:R-:W-:Y:S01]  /*6660*/  LOP3.LUT R25, R26, 0xffff, RZ, 0xc0, !PT ;  /* 0x0000ffff1a197812 */ /* 0x000fe200078ec0ff */
[----:B------:R-:W-:Y:S01]  /*6670*/  FFMA.FTZ R188, R188, c[0x0][0x23c], -R184 ;  /* 0x00008f00bcbc7a23 */ /* 0x000fe200000108b8 */
[----:B------:R-:W-:Y:S01]  /*6680*/  SHF.R.U32.HI R5, RZ, 0x10, R26 ;  /* 0x00000010ff057819 */ /* 0x000fe2000001161a */
[----:B------:R-:W-:Y:S01]  /*6690*/  FFMA.FTZ R193, R193, c[0x0][0x23c], -R184 ;  /* 0x00008f00c1c17a23 */ /* 0x000fe200000108b8 */
[----:B------:R-:W-:Y:S01]  /*66a0*/  LOP3.LUT R27, R24, 0xffff, RZ, 0xc0, !PT ;  /* 0x0000ffff181b7812 */ /* 0x000fe200078ec0ff */
[----:B------:R-:W-:Y:S01]  /*66b0*/  MUFU.EX2 R33, R33 ;  /* 0x0000002100217308 */ /* 0x000fe20000000800 */
[----:B------:R-:W-:Y:S01]  /*66c0*/  HMMA.16816.F32 R144, R128, R140, RZ ;  /* 0x0000008c8090723c */ /* 0x000fe200000018ff */
[----:B------:R-:W-:-:S02]  /*66d0*/  SHF.R.U32.HI R28, RZ, 0x10, R24 ;  /* 0x00000010ff1c7819 */ /* 0x000fc40000011618 */
[----:B------:R-:W-:Y:S02]  /*66e0*/  LOP3.LUT R6, R26, 0xff, RZ, 0xc0, !PT ;  /* 0x000000ff1a067812 */ /* 0x000fe400078ec0ff */
[----:B------:R-:W-:Y:S02]  /*66f0*/  LOP3.LUT R4, R24, 0xff, RZ, 0xc0, !PT ;  /* 0x000000ff18047812 */ /* 0x000fe400078ec0ff */
[----:B------:R1:W2:Y:S01]  /*6700*/  MUFU.EX2 R32, R19 ;  /* 0x0000001300207308 */ /* 0x0002a20000000800 */
[----:B------:R-:W-:Y:S01]  /*6710*/  HMMA.16816.F32 R140, R128, R142, RZ ;  /* 0x0000008e808c723c */ /* 0x000fe200000018ff */
[----:B------:R-:W-:Y:S02]  /*6720*/  SHF.R.U32.HI R7, RZ, 0x18, R24 ;  /* 0x00000018ff077819 */ /* 0x000fe40000011618 */
[----:B------:R-:W-:Y:S02]  /*6730*/  SHF.R.U32.HI R26, RZ, 0x18, R26 ;  /* 0x00000018ff1a7819 */ /* 0x000fe4000001161a */
[----:B------:R-:W-:-:S02]  /*6740*/  SHF.R.U32.HI R25, RZ, 0x8, R25 ;  /* 0x00000008ff197819 */ /* 0x000fc40000011619 */
[----:B------:R-:W-:Y:S01]  /*6750*/  MUFU.EX2 R168, R168 ;  /* 0x000000a800a87308 */ /* 0x000fe20000000800 */
[----:B------:R-:W-:Y:S01]  /*6760*/  LOP3.LUT R5, R5, 0xff, RZ, 0xc0, !PT ;  /* 0x000000ff05057812 */ /* 0x000fe200078ec0ff */
[C---:B------:R-:W-:Y:S01]  /*6770*/  HMMA.16816.F32 R136, R128.reuse, R132, RZ ;  /* 0x000000848088723c */ /* 0x040fe200000018ff */
[----:B------:R-:W-:Y:S02]  /*6780*/  SHF.R.U32.HI R27, RZ, 0x8, R27 ;  /* 0x00000008ff1b7819 */ /* 0x000fe4000001161b */
[----:B------:R-:W-:Y:S02]  /*6790*/  LOP3.LUT R24, R28, 0xff, RZ, 0xc0, !PT ;  /* 0x000000ff1c187812 */ /* 0x000fe400078ec0ff */
[----:B------:R-:W-:Y:S01]  /*67a0*/  PRMT R6, R6, 0x5410, R25 ;  /* 0x0000541006067816 */ /* 0x000fe20000000019 */
[----:B------:R-:W-:Y:S01]  /*67b0*/  MUFU.EX2 R164, R164 ;  /* 0x000000a400a47308 */ /* 0x000fe20000000800 */
[----:B------:R-:W-:Y:S01]  /*67c0*/  PRMT R26, R5, 0x5410, R26 ;  /* 0x00005410051a7816 */ /* 0x000fe2000000001a */
[C---:B------:R-:W-:Y:S01]  /*67d0*/  HMMA.16816.F32 R132, R128.reuse, R134, RZ ;  /* 0x000000868084723c */ /* 0x040fe200000018ff */
[----:B------:R-:W-:Y:S01]  /*67e0*/  PRMT R4, R4, 0x5410, R27 ;  /* 0x0000541004047816 */ /* 0x000fe2000000001b */
[--C-:B------:R-:W-:Y:S01]  /*67f0*/  HSET2.LE.AND R6, R6, R247.reuse, PT ;  /* 0x000000f706067233 */ /* 0x100fe20003803000 */
[----:B------:R-:W-:Y:S01]  /*6800*/  PRMT R24, R24, 0x5410, R7 ;  /* 0x0000541018187816 */ /* 0x000fe20000000007 */
[--C-:B------:R-:W-:Y:S01]  /*6810*/  HSET2.LE.AND R7, R26, R247.reuse, PT ;  /* 0x000000f71a077233 */ /* 0x100fe20003803000 */
[----:B-1----:R-:W1:Y:S01]  /*6820*/  LDSM.16.MT88.4 R16, [R222+0x18800] ;  /* 0x01880000de10783b */ /* 0x002e620000004200 */
[----:B------:R-:W3:Y:S01]  /*6830*/  MUFU.EX2 R3, R3 ;  /* 0x0000000300037308 */ /* 0x000ee20000000800 */
[--C-:B------:R-:W-:Y:S01]  /*6840*/  HSET2.LE.AND R4, R4, R247.reuse, PT ;  /* 0x000000f704047233 */ /* 0x100fe20003803000 */
[----:B--2---:R-:W-:Y:S01]  /*6850*/  F2FP.PACK_AB R27, R32, R33 ;  /* 0x00000021201b723e */ /* 0x004fe200000000ff */
[----:B------:R-:W-:Y:S01]  /*6860*/  HSET2.LE.AND R5, R24, R247, PT ;  /* 0x000000f718057233 */ /* 0x000fe20003803000 */
[----:B------:R-:W-:Y:S01]  /*6870*/  F2FP.PACK_AB R25, R34, R169 ;  /* 0x000000a92219723e */ /* 0x000fe200000000ff */
[----:B------:R-:W-:Y:S01]  /*6880*/  HMMA.16816.F32 R152, R128, R148, RZ ;  /* 0x000000948098723c */ /* 0x000fe200000018ff */
[----:B------:R-:W-:Y:S01]  /*6890*/  LOP3.LUT R6, R6, R27, RZ, 0xc0, !PT ;  /* 0x0000001b06067212 */ /* 0x000fe200078ec0ff */
[----:B------:R-:W-:Y:S01]  /*68a0*/  LDSM.16.MT88.4 R28, [R220+0x1e000] ;  /* 0x01e00000dc1c783b */ /* 0x000fe20000004200 */
        /* <DEDUP_REMOVED lines=10> */
[----:B------:R-:W-:Y:S01]  /*6950*/  HMMA.16816.F32 R40, R128, R42, RZ ;  /* 0x0000002a8028723c */ /* 0x000fe200000018ff */
[----:B------:R-:W-:Y:S02]  /*6960*/  LDSM.16.MT88.4 R24, [R222+0x1a800] ;  /* 0x01a80000de18783b */ /* 0x000fe40000004200 */
[----:B------:R-:W2:Y:S05]  /*6970*/  MUFU.EX2 R188, R188 ;  /* 0x000000bc00bc7308 */ /* 0x000eaa0000000800 */
[C---:B----4-:R-:W-:Y:S03]  /*6980*/  HMMA.16816.F32 R144, R4.reuse, R8, R144 ;  /* 0x000000080490723c */ /* 0x050fe60000001890 */
[----:B------:R-:W-:Y:S05]  /*6990*/  MUFU.EX2 R193, R193 ;  /* 0x000000c100c17308 */ /* 0x000fea0000000800 */
[C---:B------:R-:W-:Y:S01]  /*69a0*/  HMMA.16816.F32 R140, R4.reuse, R10, R140 ;  /* 0x0000000a048c723c */ /* 0x040fe2000000188c */
[----:B------:R-:W3:Y:S07]  /*69b0*/  LDSM.16.MT88.4 R8, [R224+0x1a800] ;  /* 0x01a80000e008783b */ /* 0x000eee0000004200 */
[C---:B------:R-:W-:Y:S08]  /*69c0*/  HMMA.16816.F32 R136, R4.reuse, R12, R136 ;  /* 0x0000000c0488723c */ /* 0x040ff00000001888 */
[----:B------:R-:W-:Y:S01]  /*69d0*/  HMMA.16816.F32 R132, R4, R14, R132 ;  /* 0x0000000e0484723c */ /* 0x000fe20000001884 */
[----:B------:R-:W4:Y:S07]  /*69e0*/  LDSM.16.MT88.4 R12, [R224+0x1c800] ;  /* 0x01c80000e00c783b */ /* 0x000f2e0000004200 */
[C---:B------:R-:W-:Y:S08]  /*69f0*/  HMMA.16816.F32 R68, R128.reuse, R72, RZ ;  /* 0x000000488044723c */ /* 0x040ff000000018ff */
[----:B------:R-:W-:Y:S08]  /*6a00*/  HMMA.16816.F32 R72, R128, R74, RZ ;  /* 0x0000004a8048723c */ /* 0x000ff000000018ff */
[C---:B-1----:R-:W-:Y:S08]  /*6a10*/  HMMA.16816.F32 R152, R4.reuse, R16, R152 ;  /* 0x000000100498723c */ /* 0x042ff00000001898 */
[C---:B------:R-:W-:Y:S01]  /*6a20*/  HMMA.16816.F32 R148, R4.reuse, R18, R148 ;  /* 0x000000120494723c */ /* 0x040fe20000001894 */
[----:B------:R-:W1:Y:S07]  /*6a30*/  LDSM.16.MT88.4 R16, [R220+0x1a800] ;  /* 0x01a80000dc10783b */ /* 0x000e6e0000004200 */
[C---:B---3--:R-:W-:Y:S08]  /*6a40*/  HMMA.16816.F32 R36, R4.reuse, R8, R36 ;  /* 0x000000080424723c */ /* 0x048ff00000001824 */
[----:B------:R-:W-:Y:S01]  /*6a50*/  HMMA.16816.F32 R40, R4, R10, R40 ;  /* 0x0000000a0428723c */ /* 0x000fe20000001828 */
[----:B------:R-:W3:Y:S07]  /*6a60*/  LDSM.16.MT88.4 R8, [R222+0x1c800] ;  /* 0x01c80000de08783b */ /* 0x000eee0000004200 */
[C---:B------:R-:W-:Y:S08]  /*6a70*/  HMMA.16816.F32 R60, R128.reuse, R64, RZ ;  /* 0x00000040803c723c */ /* 0x040ff000000018ff */
[----:B------:R-:W-:Y:S08]  /*6a80*/  HMMA.16816.F32 R64, R128, R66, RZ ;  /* 0x000000428040723c */ /* 0x000ff000000018ff */
[C---:B----4-:R-:W-:Y:S08]  /*6a90*/  HMMA.16816.F32 R68, R4.reuse, R12, R68 ;  /* 0x0000000c0444723c */ /* 0x050ff00000001844 */
[----:B------:R-:W-:Y:S01]  /*6aa0*/  HMMA.16816.F32 R72, R4, R14, R72 ;  /* 0x0000000e0448723c */ /* 0x000fe20000001848 */
[----:B------:R-:W4:Y:S07]  /*6ab0*/  LDSM.16.MT88.4 R12, [R224+0x1e800] ;  /* 0x01e80000e00c783b */ /* 0x000f2e0000004200 */
        /* <DEDUP_REMOVED lines=11> */
[----:B------:R-:W1:Y:S07]  /*6b70*/  LDSM.16.MT88.4 R20, [R221+0x1a800] ;  /* 0x01a80000dd14783b */ /* 0x000e6e0000004200 */
[C---:B---3--:R-:W-:Y:S08]  /*6b80*/  HMMA.16816.F32 R76, R4.reuse, R8, R76 ;  /* 0x00000008044c723c */ /* 0x048ff0000000184c */
[----:B------:R-:W-:Y:S01]  /*6b90*/  HMMA.16816.F32 R80, R4, R10, R80 ;  /* 0x0000000a0450723c */ /* 0x000fe20000001850 */
[----:B------:R-:W3:Y:S07]  /*6ba0*/  LDSM.16.MT88.4 R8, [R222+0x1e800] ;  /* 0x01e80000de08783b */ /* 0x000eee0000004200 */
        /* <DEDUP_REMOVED lines=13> */
[----:B------:R-:W-:Y:S01]  /*6c80*/  HMMA.16816.F32 R52, R4, R20, R52 ;  /* 0x000000140434723c */ /* 0x000fe20000001834 */
[----:B------:R-:W-:-:S05]  /*6c90*/  IMAD.WIDE.U32 R16, R16, -0x326172a9, RZ ;  /* 0xcd9e8d5710107825 */ /* 0x000fca00078e00ff */
[----:B------:R-:W-:Y:S02]  /*6ca0*/  LOP3.LUT R17, R17, UR16, R176, 0x96, !PT ;  /* 0x0000001011117c12 */ /* 0x000fe4000f8e96b0 */
[----:B------:R-:W-:Y:S01]  /*6cb0*/  HMMA.16816.F32 R56, R4, R22, R56 ;  /* 0x000000160438723c */ /* 0x000fe20000001838 */
[----:B------:R-:W1:Y:S01]  /*6cc0*/  LDSM.16.MT88.4 R20, [R221+0x1c800] ;  /* 0x01c80000dd14783b */ /* 0x000e620000004200 */
[----:B------:R-:W-:-:S06]  /*6cd0*/  LOP3.LUT R16, R179, UR14, R16, 0x96, !PT ;  /* 0x0000000eb3107c12 */ /* 0x000fcc000f8e9610 */
[C---:B---3--:R-:W-:Y:S08]  /*6ce0*/  HMMA.16816.F32 R108, R4.reuse, R8, R108 ;  /* 0x00000008046c723c */ /* 0x048ff0000000186c */
[----:B------:R-:W-:Y:S01]  /*6cf0*/  HMMA.16816.F32 R112, R4, R10, R112 ;  /* 0x0000000a0470723c */ /* 0x000fe20000001870 */
[----:B------:R-:W3:Y:S07]  /*6d00*/  LDSM.16.MT88.4 R8, [R220+0x1e800] ;  /* 0x01e80000dc08783b */ /* 0x000eee0000004200 */
[----:B------:R-:W-:Y:S08]  /*6d10*/  HMMA.16816.F32 R120, R128, R122, RZ ;  /* 0x0000007a8078723c */ /* 0x000ff000000018ff */
[----:B----4-:R-:W-:Y:S07]  /*6d20*/  HMMA.16816.F32 R116, R4, R12, R116 ;  /* 0x0000000c0474723c */ /* 0x010fee0000001874 */
[----:B------:R-:W-:Y:S01]  /*6d30*/  IMAD.WIDE.U32 R12, R17, -0x2daee0ad, RZ ;  /* 0xd2511f53110c7825 */ /* 0x000fe200078e00ff */
[----:B------:R-:W-:Y:S03]  /*6d40*/  HMMA.16816.F32 R44, R128, R48, RZ ;  /* 0x00000030802c723c */ /* 0x000fe600000018ff */
[----:B------:R-:W-:Y:S01]  /*6d50*/  IMAD.WIDE.U32 R16, R16, -0x2daee0ad, RZ ;  /* 0xd2511f5310107825 */ /* 0x000fe200078e00ff */
[----:B------:R-:W-:-:S04]  /*6d60*/  LOP3.LUT R13, R13, UR13, R204, 0x96, !PT ;  /* 0x0000000d0d0d7c12 */ /* 0x000fc8000f8e96cc */
[----:B------:R-:W-:Y:S01]  /*6d70*/  HMMA.16816.F32 R48, R128, R50, RZ ;  /* 0x000000328030723c */ /* 0x000fe200000018ff */
[----:B------:R-:W-:-:S05]  /*6d80*/  LOP3.LUT R12, R17, UR11, R12, 0x96, !PT ;  /* 0x0000000b110c7c12 */ /* 0x000fca000f8e960c */
[----:B------:R-:W-:Y:S02]  /*6d90*/  IMAD.WIDE.U32 R174, R12, -0x326172a9, RZ ;  /* 0xcd9e8d570cae7825 */ /* 0x000fe400078e00ff */
[C---:B------:R-:W-:Y:S08]  /*6da0*/  HMMA.16816.F32 R84, R128.reuse, R88, RZ ;  /* 0x000000588054723c */ /* 0x040ff000000018ff */
[C---:B------:R-:W-:Y:S08]  /*6db0*/  HMMA.16816.F32 R88, R128.reuse, R90, RZ ;  /* 0x0000005a8058723c */ /* 0x040ff000000018ff */
[C---:B------:R-:W-:Y:S07]  /*6dc0*/  HMMA.16816.F32 R124, R128.reuse, R28, RZ ;  /* 0x0000001c807c723c */ /* 0x040fee00000018ff */
[--C-:B------:R-:W-:Y:S01]  /*6dd0*/  FFMA.FTZ R29, R194, c[0x0][0x23c], -R190.reuse ;  /* 0x00008f00c21d7a23 */ /* 0x100fe200000108be */
[----:B------:R-:W-:Y:S01]  /*6de0*/  HMMA.16816.F32 R128, R128, R30, RZ ;  /* 0x0000001e8080723c */ /* 0x000fe200000018ff */
[----:B------:R-:W-:-:S04]  /*6df0*/  FFMA.FTZ R28, R198, c[0x0][0x23c], -R190 ;  /* 0x00008f00c61c7a23 */ /* 0x000fc800000108be */
[----:B------:R-:W-:Y:S02]  /*6e00*/  MUFU.EX2 R29, R29 ;  /* 0x0000001d001d7308 */ /* 0x000fe40000000800 */
[--C-:B------:R-:W-:Y:S01]  /*6e10*/  FFMA.FTZ R30, R192, c[0x0][0x23c], -R190.reuse ;  /* 0x00008f00c01e7a23 */ /* 0x100fe200000108be */
[----:B------:R-:W-:Y:S01]  /*6e20*/  HMMA.16816.F32 R96, R4, R18, R96 ;  /* 0x000000120460723c */ /* 0x000fe20000001860 */
[----:B------:R-:W-:-:S04]  /*6e30*/  FFMA.FTZ R31, R196, c[0x0][0x23c], -R190 ;  /* 0x00008f00c41f7a23 */ /* 0x000fc800000108be */
[----:B------:R-:W-:Y:S02]  /*6e40*/  MUFU.EX2 R30, R30 ;  /* 0x0000001e001e7308 */ /* 0x000fe40000000800 */
[----:B------:R-:W-:Y:S01]  /*6e50*/  IMAD.WIDE.U32 R18, R13, -0x326172a9, RZ ;  /* 0xcd9e8d570d127825 */ /* 0x000fe200078e00ff */
[C---:B------:R-:W-:Y:S04]  /*6e60*/  HMMA.16816.F32 R120, R4.reuse, R14, R120 ;  /* 0x0000000e0478723c */ /* 0x040fe80000001878 */
[----:B------:R-:W-:Y:S01]  /*6e70*/  LOP3.LUT R13, R19, UR12, R178, 0x96, !PT ;  /* 0x0000000c130d7c12 */ /* 0x000fe2000f8e96b2 */
[----:B------:R-:W-:Y:S01]  /*6e80*/  MUFU.EX2 R28, R28 ;  /* 0x0000001c001c7308 */ /* 0x000fe20000000800 */
[----:B------:R-:W-:Y:S02]  /*6e90*/  LOP3.LUT R12, R175, UR10, R18, 0x96, !PT ;  /* 0x0000000aaf0c7c12 */ /* 0x000fe4000f8e9612 */
[----:B------:R-:W-:Y:S01]  /*6ea0*/  HMMA.16816.F32 R44, R4, R24, R44 ;  /* 0x00000018042c723c */ /* 0x000fe2000000182c */
[----:B------:R-:W-:-:S04]  /*6eb0*/  IMAD.WIDE.U32 R14, R13, -0x2daee0ad, RZ ;  /* 0xd2511f530d0e7825 */ /* 0x000fc800078e00ff */
[----:B------:R-:W-:Y:S01]  /*6ec0*/  IMAD.WIDE.U32 R204, R12, -0x2daee0ad, RZ ;  /* 0xd2511f530ccc7825 */ /* 0x000fe200078e00ff */
[----:B------:R-:W-:Y:S01]  /*6ed0*/  LOP3.LUT R16, R15, UR9, R16, 0x96, !PT ;  /* 0x000000090f107c12 */ /* 0x000fe2000f8e9610 */
[----:B------:R-:W4:Y:S01]  /*6ee0*/  MUFU.EX2 R31, R31 ;  /* 0x0000001f001f7308 */ /* 0x000f220000000800 */
[----:B------:R-:W-:Y:S01]  /*6ef0*/  HMMA.16816.F32 R48, R4, R26, R48 ;  /* 0x0000001a0430723c */ /* 0x000fe20000001830 */
[----:B------:R-:W3:Y:S01]  /*6f00*/  LDSM.16.MT88.4 R24, [R222+0x19000] ;  /* 0x01900000de18783b */ /* 0x000ee20000004200 */
[----:B------:R-:W-:Y:S01]  /*6f10*/  LOP3.LUT R14, R205, UR7, R14, 0x96, !PT ;  /* 0x00000007cd0e7c12 */ /* 0x000fe2000f8e960e */
[----:B------:R-:W-:Y:S01]  /*6f20*/  IMAD.WIDE.U32 R176, R16, -0x326172a9, RZ ;  /* 0xcd9e8d5710b07825 */ /* 0x000fe200078e00ff */
[----:B--2---:R-:W-:-:S03]  /*6f30*/  F2FP.PACK_AB R16, R188, R191 ;  /* 0x000000bfbc10723e */ /* 0x004fc600000000ff */
[----:B------:R-:W-:Y:S01]  /*6f40*/  IMAD.WIDE.U32 R14, R14, -0x326172a9, RZ ;  /* 0xcd9e8d570e0e7825 */ /* 0x000fe200078e00ff */
[C---:B-1----:R-:W-:Y:S04]  /*6f50*/  HMMA.16816.F32 R84, R4.reuse, R20, R84 ;  /* 0x000000140454723c */ /* 0x042fe80000001854 */
[----:B------:R-:W-:Y:S02]  /*6f60*/  LOP3.LUT R12, R14, 0xff, RZ, 0xc0, !PT ;  /* 0x000000ff0e0c7812 */ /* 0x000fe400078ec0ff */
[----:B----4-:R-:W-:Y:S02]  /*6f70*/  F2FP.PACK_AB R13, R31, R28 ;  /* 0x0000001c1f0d723e */ /* 0x010fe400000000ff */
[C---:B------:R-:W-:Y:S01]  /*6f80*/  HMMA.16816.F32 R88, R4.reuse, R22, R88 ;  /* 0x000000160458723c */ /* 0x040fe20000001858 */
[----:B------:R-:W-:Y:S07]  /*6f90*/  LDSM.16.MT88.4 R20, [R221+0x19000] ;  /* 0x01900000dd14783b */ /* 0x000fee0000004200 */
[C---:B---3--:R-:W-:Y:S07]  /*6fa0*/  HMMA.16816.F32 R124, R4.reuse, R8, R124 ;  /* 0x00000008047c723c */ /* 0x048fee000000187c */
[--C-:B------:R-:W-:Y:S01]  /*6fb0*/  SHF.R.U32.HI R9, RZ, 0x18, R14.reuse ;  /* 0x00000018ff097819 */ /* 0x100fe2000001160e */
[----:B------:R-:W-:Y:S01]  /*6fc0*/  HMMA.16816.F32 R128, R4, R10, R128 ;  /* 0x0000000a0480723c */ /* 0x000fe20000001880 */
[----:B------:R-:W1:Y:S06]  /*6fd0*/  LDSM.16.MT88.4 R4, [R224+0x19000] ;  /* 0x01900000e004783b */ /* 0x000e6c0000004200 */
[----:B------:R-:W-:-:S02]  /*6fe0*/  SHF.R.U32.HI R10, RZ, 0x10, R14 ;  /* 0x00000010ff0a7819 */ /* 0x000fc4000001160e */
[----:B------:R-:W-:Y:S02]  /*6ff0*/  LOP3.LUT R11, R14, 0xffff, RZ, 0xc0, !PT ;  /* 0x0000ffff0e0b7812 */ /* 0x000fe400078ec0ff */
[----:B------:R-:W-:Y:S02]  /*7000*/  LOP3.LUT R10, R10, 0xff, RZ, 0xc0, !PT ;  /* 0x000000ff0a0a7812 */ /* 0x000fe400078ec0ff */
[----:B------:R-:W-:Y:S02]  /*7010*/  SHF.R.U32.HI R11, RZ, 0x8, R11 ;  /* 0x00000008ff0b7819 */ /* 0x000fe4000001160b */
[----:B------:R-:W-:Y:S02]  /*7020*/  LOP3.LUT R14, R15, UR17, R176, 0x96, !PT ;  /* 0x000000110f0e7c12 */ /* 0x000fe4000f8e96b0 */
[----:B------:R-:W-:Y:S02]  /*7030*/  PRMT R10, R10, 0x5410, R9 ;  /* 0x000054100a0a7816 */ /* 0x000fe40000000009 */
[----:B------:R-:W-:-:S02]  /*7040*/  PRMT R12, R12, 0x5410, R11 ;  /* 0x000054100c0c7816 */ /* 0x000fc4000000000b */
[--C-:B------:R-:W-:Y:S02]  /*7050*/  SHF.R.U32.HI R9, RZ, 0x10, R14.reuse ;  /* 0x00000010ff097819 */ /* 0x100fe4000001160e */
[C---:B------:R-:W-:Y:S01]  /*7060*/  LOP3.LUT R11, R14.reuse, 0xffff, RZ, 0xc0, !PT ;  /* 0x0000ffff0e0b7812 */ /* 0x040fe200078ec0ff */
[----:B------:R-:W-:Y:S01]  /*7070*/  HSET2.LE.AND R12, R12, R247, PT ;  /* 0x000000f70c0c7233 */ /* 0x000fe20003803000 */
[----:B------:R-:W-:Y:S02]  /*7080*/  LOP3.LUT R8, R14, 0xff, RZ, 0xc0, !PT ;  /* 0x000000ff0e087812 */ /* 0x000fe400078ec0ff */
[----:B------:R-:W-:Y:S02]  /*7090*/  SHF.R.U32.HI R14, RZ, 0x18, R14 ;  /* 0x00000018ff0e7819 */ /* 0x000fe4000001160e */
[----:B------:R-:W-:Y:S02]  /*70a0*/  LOP3.LUT R9, R9, 0xff, RZ, 0xc0, !PT ;  /* 0x000000ff09097812 */ /* 0x000fe400078ec0ff */
[----:B------:R-:W-:-:S02]  /*70b0*/  SHF.R.U32.HI R11, RZ, 0x8, R11 ;  /* 0x00000008ff0b7819 */ /* 0x000fc4000001160b */
[----:B------:R-:W-:Y:S02]  /*70c0*/  PRMT R14, R9, 0x5410, R14 ;  /* 0x00005410090e7816 */ /* 0x000fe4000000000e */
[----:B------:R-:W-:Y:S01]  /*70d0*/  PRMT R8, R8, 0x5410, R11 ;  /* 0x0000541008087816 */ /* 0x000fe2000000000b */
[----:B------:R-:W-:Y:S01]  /*70e0*/  HSET2.LE.AND R11, R10, R247, PT ;  /* 0x000000f70a0b7233 */ /* 0x000fe20003803000 */
[----:B------:R-:W-:-:S03]  /*70f0*/  F2FP.PACK_AB R9, R30, R29 ;  /* 0x0000001d1e09723e */ /* 0x000fc600000000ff */
[--C-:B------:R-:W-:Y:S01]  /*7100*/  HSET2.LE.AND R8, R8, R247.reuse, PT ;  /* 0x000000f708087233 */ /* 0x100fe20003803000 */
[----:B------:R-:W-:Y:S01]  /*7110*/  LOP3.LUT R10, R12, R9, RZ, 0xc0, !PT ;  /* 0x000000090c0a7212 */ /* 0x000fe200078ec0ff */
[----:B------:R-:W-:Y:S01]  /*7120*/  HSET2.LE.AND R9, R14, R247, PT ;  /* 0x000000f70e097233 */ /* 0x000fe20003803000 */
[----:B------:R-:W-:Y:S02]  /*7130*/  F2FP.PACK_AB R12, R193, R186 ;  /* 0x000000bac10c723e */ /* 0x000fe400000000ff */
[----:B------:R-:W-:Y:S02]  /*7140*/  LOP3.LUT R11, R11, R16, RZ, 0xc0, !PT ;  /* 0x000000100b0b7212 */ /* 0x000fe400078ec0ff */
[----:B------:R-:W-:Y:S01]  /*7150*/  LOP3.LUT R8, R8, R13, RZ, 0xc0, !PT ;  /* 0x0000000d08087212 */ /* 0x000fe200078ec0ff */
[----:B------:R-:W-:Y:S01]  /*7160*/  LDSM.16.MT88.4 R16, [R220+0x19000] ;  /* 0x01900000dc10783b */ /* 0x000fe20000004200 */
[----:B------:R-:W-:-:S03]  /*7170*/  LOP3.LUT R9, R9, R12, RZ, 0xc0, !PT ;  /* 0x0000000c09097212 */ /* 0x000fc600078ec0ff */
[----:B------:R-:W2:Y:S04]  /*7180*/  LDSM.16.MT88.4 R12, [R224+0x1b000] ;  /* 0x01b00000e00c783b */ /* 0x000ea80000004200 */
        /* <DEDUP_REMOVED lines=10> */
[C---:B---3--:R-:W-:Y:S07]  /*7230*/  HMMA.16816.F32 R52, R8.reuse, R24, R52 ;  /* 0x000000180834723c */ /* 0x048fee0000001834 */
[----:B------:R-:W-:Y:S01]  /*7240*/  IMAD.MOV.U32 R24, RZ, RZ, R204 ;  /* 0x000000ffff187224 */ /* 0x000fe200078e00cc */
[----:B------:R-:W-:Y:S01]  /*7250*/  HMMA.16816.F32 R56, R8, R26, R56 ;  /* 0x0000001a0838723c */ /* 0x000fe20000001838 */
[----:B------:R-:W-:-:S02]  /*7260*/  IMAD.MOV.U32 R25, RZ, RZ, R205 ;  /* 0x000000ffff197224 */ /* 0x000fc400078e00cd */
[----:B------:R2:W5:Y:S04]  /*7270*/  LDL.LU.64 R204, [R1+0x48] ;  /* 0x0000480001cc7983 */ /* 0x0005680000300a00 */
[----:B------:R-:W-:Y:S01]  /*7280*/  IMAD.MOV.U32 R26, RZ, RZ, R176 ;  /* 0x000000ffff1a7224 */ /* 0x000fe200078e00b0 */
[C---:B-1----:R-:W-:Y:S01]  /*7290*/  HMMA.16816.F32 R44, R8.reuse, R4, R44 ;  /* 0x00000004082c723c */ /* 0x042fe2000000182c */
[----:B------:R-:W-:Y:S02]  /*72a0*/  IMAD.MOV.U32 R27, RZ, RZ, R177 ;  /* 0x000000ffff1b7224 */ /* 0x000fe400078e00b1 */
[----:B------:R2:W5:Y:S05]  /*72b0*/  LDL.LU.64 R176, [R1+0x40] ;  /* 0x0000400001b07983 */ /* 0x00056a0000300a00 */
[C---:B------:R-:W-:Y:S01]  /*72c0*/  HMMA.16816.F32 R48, R8.reuse, R6, R48 ;  /* 0x000000060830723c */ /* 0x040fe20000001830 */
[----:B------:R-:W1:Y:S07]  /*72d0*/  LDSM.16.MT88.4 R4, [R221+0x1d000] ;  /* 0x01d00000dd04783b */ /* 0x000e6e0000004200 */
[C---:B----4-:R-:W-:Y:S07]  /*72e0*/  HMMA.16816.F32 R60, R8.reuse, R20, R60 ;  /* 0x00000014083c723c */ /* 0x050fee000000183c */
[----:B------:R-:W-:Y:S01]  /*72f0*/  IMAD.MOV.U32 R20, RZ, RZ, R174 ;  /* 0x000000ffff147224 */ /* 0x000fe200078e00ae */
[C---:B------:R-:W-:Y:S01]  /*7300*/  HMMA.16816.F32 R40, R8.reuse, R14, R40 ;  /* 0x0000000e0828723c */ /* 0x040fe20000001828 */
[----:B------:R-:W-:Y:S01]  /*7310*/  IMAD.MOV.U32 R21, RZ, RZ, R175 ;  /* 0x000000ffff157224 */ /* 0x000fe200078e00af */
[----:B------:R-:W3:Y:S04]  /*7320*/  LDSM.16.MT88.4 R12, [R222+0x1d000] ;  /* 0x01d00000de0c783b */ /* 0x000ee80000004200 */
[----:B------:R2:W5:Y:S02]  /*7330*/  LDL.LU.64 R174, [R1+0x38] ;  /* 0x0000380001ae7983 */ /* 0x0005640000300a00 */
[C---:B------:R-:W-:Y:S08]  /*7340*/  HMMA.16816.F32 R136, R8.reuse, R16, R136 ;  /* 0x000000100888723c */ /* 0x040ff00000001888 */
[C---:B------:R-:W-:Y:S01]  /*7350*/  HMMA.16816.F32 R132, R8.reuse, R18, R132 ;  /* 0x000000120884723c */ /* 0x040fe20000001884 */
[----:B------:R-:W4:Y:S07]  /*7360*/  LDSM.16.MT88.4 R16, [R224+0x1d000] ;  /* 0x01d00000e010783b */ /* 0x000f2e0000004200 */
[C---:B------:R-:W-:Y:S08]  /*7370*/  HMMA.16816.F32 R64, R8.reuse, R22, R64 ;  /* 0x000000160840723c */ /* 0x040ff00000001840 */
[----:B-1----:R-:W-:Y:S07]  /*7380*/  HMMA.16816.F32 R84, R8, R4, R84 ;  /* 0x000000040854723c */ /* 0x002fee0000001854 */
[----:B------:R-:W-:-:S02]  /*7390*/  IMAD.MOV.U32 R4, RZ, RZ, R20 ;  /* 0x000000ffff047224 */ /* 0x000fc400078e0014 */
[----:B------:R-:W-:Y:S02]  /*73a0*/  IMAD.MOV.U32 R5, RZ, RZ, R21 ;  /* 0x000000ffff057224 */ /* 0x000fe400078e0015 */
[----:B------:R-:W1:Y:S01]  /*73b0*/  LDSM.16.MT88.4 R20, [R220+0x1d000] ;  /* 0x01d00000dc14783b */ /* 0x000e620000004200 */
[C---:B---3--:R-:W-:Y:S08]  /*73c0*/  HMMA.16816.F32 R76, R8.reuse, R12, R76 ;  /* 0x0000000c084c723c */ /* 0x048ff0000000184c */
[C---:B------:R-:W-:Y:S01]  /*73d0*/  HMMA.16816.F32 R80, R8.reuse, R14, R80 ;  /* 0x0000000e0850723c */ /* 0x040fe20000001850 */
[----:B------:R-:W3:Y:S07]  /*73e0*/  LDSM.16.MT88.4 R12, [R222+0x1f000] ;  /* 0x01f00000de0c783b */ /* 0x000eee0000004200 */
[C---:B----4-:R-:W-:Y:S08]  /*73f0*/  HMMA.16816.F32 R68, R8.reuse, R16, R68 ;  /* 0x000000100844723c */ /* 0x050ff00000001844 */
        /* <DEDUP_REMOVED lines=8> */
[----:B------:R-:W-:Y:S01]  /*7480*/  HMMA.16816.F32 R112, R8, R14, R112 ;  /* 0x0000000e0870723c */ /* 0x000fe20000001870 */
[----:B------:R-:W3:Y:S01]  /*7490*/  LDSM.16.MT88.4 R12, [R220+0x1f000] ;  /* 0x01f00000dc0c783b */ /* 0x000ee20000004200 */
[----:B------:R-:W-:-:S06]  /*74a0*/  FFMA.FTZ R194, R199, c[0x0][0x23c], -R190 ;  /* 0x00008f00c7c27a23 */ /* 0x000fcc00000108be */
[----:B----4-:R-:W-:Y:S07]  /*74b0*/  HMMA.16816.F32 R100, R8, R16, R100 ;  /* 0x000000100864723c */ /* 0x010fee0000001864 */
[----:B------:R-:W-:-:S05]  /*74c0*/  LOP3.LUT R16, R27, UR8, R20, 0x96, !PT ;  /* 0x000000081b107c12 */ /* 0x000fca000f8e9614 */
[----:B------:R-:W-:-:S04]  /*74d0*/  IMAD.WIDE.U32 R198, R16, -0x2daee0ad, RZ ;  /* 0xd2511f5310c67825 */ /* 0x000fc800078e00ff */
[--C-:B------:R-:W-:Y:S01]  /*74e0*/  FFMA.FTZ R192, R203, c[0x0][0x23c], -R190.reuse ;  /* 0x00008f00cbc07a23 */ /* 0x100fe200000108be */
[C---:B------:R-:W-:Y:S01]  /*74f0*/  LOP3.LUT R16, R198.reuse, 0xffff, RZ, 0xc0, !PT ;  /* 0x0000ffffc6107812 */ /* 0x040fe200078ec0ff */
[--C-:B------:R-:W-:Y:S02]  /*7500*/  FFMA.FTZ R201, R201, c[0x0][0x23c], -R190.reuse ;  /* 0x00008f00c9c97a23 */ /* 0x100fe400000108be */
[----:B------:R-:W-:Y:S01]  /*7510*/  FFMA.FTZ R197, R197, c[0x0][0x23c], -R190 ;  /* 0x00008f00c5c57a23 */ /* 0x000fe200000108be */
[----:B-1----:R-:W-:Y:S01]  /*7520*/  HMMA.16816.F32 R116, R8, R4, R116 ;  /* 0x000000040874723c */ /* 0x002fe20000001874 */
[--C-:B------:R-:W-:Y:S02]  /*7530*/  FFMA.FTZ R190, R195, c[0x0][0x23c], -R184.reuse ;  /* 0x00008f00c3be7a23 */ /* 0x100fe400000108b8 */
[----:B------:R-:W-:Y:S01]  /*7540*/  FFMA.FTZ R189, R189, c[0x0][0x23c], -R184 ;  /* 0x00008f00bdbd7a23 */ /* 0x000fe200000108b8 */
[----:B------:R-:W-:-:S03]  /*7550*/  LOP3.LUT R196, R198, 0xff, RZ, 0xc0, !PT ;  /* 0x000000ffc6c47812 */ /* 0x000fc600078ec0ff */
[----:B------:R-:W-:Y:S02]  /*7560*/  LOP3.LUT R4, R199, UR18, R24, 0x96, !PT ;  /* 0x00000012c7047c12 */ /* 0x000fe4000f8e9618 */
[----:B------:R-:W-:Y:S01]  /*7570*/  SHF.R.U32.HI R5, RZ, 0x8, R16 ;  /* 0x00000008ff057819 */ /* 0x000fe20000011610 */
[C---:B------:R-:W-:Y:S01]  /*7580*/  HMMA.16816.F32 R96, R8.reuse, R22, R96 ;  /* 0x000000160860723c */ /* 0x040fe20000001860 */
[----:B------:R-:W-:Y:S01]  /*7590*/  LOP3.LUT R16, R4, 0xffff, RZ, 0xc0, !PT ;  /* 0x0000ffff04107812 */ /* 0x000fe200078ec0ff */
[----:B------:R-:W-:Y:S01]  /*75a0*/  MUFU.EX2 R190, R190 ;  /* 0x000000be00be7308 */ /* 0x000fe20000000800 */
[----:B------:R-:W-:Y:S01]  /*75b0*/  PRMT R196, R196, 0x5410, R5 ;  /* 0x00005410c4c47816 */ /* 0x000fe20000000005 */
[----:B------:R-:W-:Y:S01]  /*75c0*/  FFMA.FTZ R187, R187, c[0x0][0x23c], -R184 ;  /* 0x00008f00bbbb7a23 */ /* 0x000fe200000108b8 */
[----:B------:R-:W-:Y:S01]  /*75d0*/  LOP3.LUT R5, R4, 0xff, RZ, 0xc0, !PT ;  /* 0x000000ff04057812 */ /* 0x000fe200078ec0ff */
[----:B------:R-:W-:Y:S02]  /*75e0*/  LDSM.16.MT88.4 R20, [R222+0x19800] ;  /* 0x01980000de14783b */ /* 0x000fe40000004200 */
[C---:B------:R-:W-:Y:S01]  /*75f0*/  HMMA.16816.F32 R104, R8.reuse, R18, R104 ;  /* 0x000000120868723c */ /* 0x040fe20000001868 */
[----:B------:R-:W-:Y:S01]  /*7600*/  SHF.R.U32.HI R16, RZ, 0x8, R16 ;  /* 0x00000008ff107819 */ /* 0x000fe20000011610 */
[----:B------:R-:W1:Y:S06]  /*7610*/  MUFU.EX2 R189, R189 ;  /* 0x000000bd00bd7308 */ /* 0x000e6c0000000800 */
[C---:B------:R-:W-:Y:S02]  /*7620*/  HMMA.16816.F32 R120, R8.reuse, R6, R120 ;  /* 0x000000060878723c */ /* 0x040fe40000001878 */
[----:B------:R-:W-:Y:S06]  /*7630*/  MUFU.EX2 R192, R192 ;  /* 0x000000c000c07308 */ /* 0x000fec0000000800 */
[C---:B---3--:R-:W-:Y:S01]  /*7640*/  HMMA.16816.F32 R124, R8.reuse, R12, R124 ;  /* 0x0000000c087c723c */ /* 0x048fe2000000187c */
[----:B------:R-:W-:Y:S01]  /*7650*/  SHF.R.U32.HI R6, RZ, 0x10, R4 ;  /* 0x00000010ff067819 */ /* 0x000fe20000011604 */
[----:B------:R-:W3:Y:S06]  /*7660*/  MUFU.EX2 R201, R201 ;  /* 0x000000c900c97308 */ /* 0x000eec0000000800 */
[----:B------:R-:W-:Y:S01]  /*7670*/  HMMA.16816.F32 R128, R8, R14, R128 ;  /* 0x0000000e0880723c */ /* 0x000fe20000001880 */
[----:B------:R-:W4:Y:S04]  /*7680*/  LDSM.16.MT88.4 R12, [R220+0x19800] ;  /* 0x01980000dc0c783b */ /* 0x000f280000004200 */
[----:B------:R-:W2:Y:S01]  /*7690*/  LDSM.16.MT88.4 R8, [R224+0x1b800] ;  /* 0x01b80000e008783b */ /* 0x000ea20000004200 */
[----:B------:R-:W-:Y:S01]  /*76a0*/  PRMT R16, R5, 0x5410, R16 ;  /* 0x0000541005107816 */ /* 0x000fe20000000010 */
[----:B------:R-:W-:Y:S01]  /*76b0*/  MUFU.EX2 R194, R194 ;  /* 0x000000c200c27308 */ /* 0x000fe20000000800 */
[----:B------:R-:W-:Y:S01]  /*76c0*/  SHF.R.U32.HI R5, RZ, 0x18, R4 ;  /* 0x00000018ff057819 */ /* 0x000fe20000011604 */
[----:B------:R-:W-:Y:S01]  /*76d0*/  FFMA.FTZ R184, R185, c[0x0][0x23c], -R184 ;  /* 0x00008f00b9b87a23 */ /* 0x000fe200000108b8 */
[----:B------:R-:W-:Y:S01]  /*76e0*/  LOP3.LUT R6, R6, 0xff, RZ, 0xc0, !PT ;  /* 0x000000ff06067812 */ /* 0x000fe200078ec0ff */
[----:B------:R-:W-:Y:S04]  /*76f0*/  LDSM.16.MT88.4 R24, [R224+0x19800] ;  /* 0x01980000e018783b */ /* 0x000fe80000004200 */
[----:B------:R-:W3:Y:S01]  /*7700*/  MUFU.EX2 R197, R197 ;  /* 0x000000c500c57308 */ /* 0x000ee20000000800 */
[----:B------:R-:W-:-:S02]  /*7710*/  PRMT R6, R6, 0x5410, R5 ;  /* 0x0000541006067816 */ /* 0x000fc40000000005 */
[----:B------:R-:W-:Y:S01]  /*7720*/  SHF.R.U32.HI R17, RZ, 0x10, R198 ;  /* 0x00000010ff117819 */ /* 0x000fe200000116c6 */
[----:B------:R-:W-:-:S04]  /*7730*/  HSET2.LE.AND R4, R16, R247, PT ;  /* 0x000000f710047233 */ /* 0x000fc80003803000 */
[----:B------:R-:W-:Y:S01]  /*7740*/  MUFU.EX2 R187, R187 ;  /* 0x000000bb00bb7308 */ /* 0x000fe20000000800 */
[----:B------:R-:W-:Y:S01]  /*7750*/  HSET2.LE.AND R5, R6, R247, PT ;  /* 0x000000f706057233 */ /* 0x000fe20003803000 */
[----:B-1----:R-:W-:-:S06]  /*7760*/  F2FP.PACK_AB R6, R189, R190 ;  /* 0x000000bebd06723e */ /* 0x002fcc00000000ff */
[----:B------:R-:W1:Y:S01]  /*7770*/  MUFU.EX2 R184, R184 ;  /* 0x000000b800b87308 */ /* 0x000e620000000800 */
[----:B---3--:R-:W-:Y:S02]  /*7780*/  F2FP.PACK_AB R7, R201, R192 ;  /* 0x000000c0c907723e */ /* 0x008fe400000000ff */
[----:B------:R-:W-:Y:S02]  /*7790*/  SHF.R.U32.HI R198, RZ, 0x18, R198 ;  /* 0x00000018ffc67819 */ /* 0x000fe400000116c6 */
[----:B------:R-:W-:Y:S02]  /*77a0*/  LOP3.LUT R17, R17, 0xff, RZ, 0xc0, !PT ;  /* 0x000000ff11117812 */ /* 0x000fe400078ec0ff */
[----:B------:R-:W-:Y:S01]  /*77b0*/  LOP3.LUT R5, R5, R6, RZ, 0xc0, !PT ;  /* 0x0000000605057212 */ /* 0x000fe200078ec0ff */
[----:B------:R-:W-:Y:S01]  /*77c0*/  HSET2.LE.AND R6, R196, R247, PT ;  /* 0x000000f7c4067233 */ /* 0x000fe20003803000 */
[----:B------:R-:W-:Y:S02]  /*77d0*/  LOP3.LUT R4, R4, R7, RZ, 0xc0, !PT ;  /* 0x0000000704047212 */ /* 0x000fe400078ec0ff */
[----:B------:R-:W-:-:S02]  /*77e0*/  PRMT R198, R17, 0x5410, R198 ;  /* 0x0000541011c67816 */ /* 0x000fc400000000c6 */
[----:B------:R-:W-:Y:S01]  /*77f0*/  F2FP.PACK_AB R7, R197, R194 ;  /* 0x000000c2c507723e */ /* 0x000fe200000000ff */
[----:B------:R-:W3:Y:S03]  /*7800*/  LDSM.16.MT88.4 R16, [R221+0x19800] ;  /* 0x01980000dd10783b */ /* 0x000ee60000004200 */
[----:B------:R-:W-:Y:S01]  /*7810*/  LOP3.LUT R6, R6, R7, RZ, 0xc0, !PT ;  /* 0x0000000706067212 */ /* 0x000fe200078ec0ff */
[----:B------:R-:W-:Y:S01]  /*7820*/  HSET2.LE.AND R7, R198, R247, PT ;  /* 0x000000f7c6077233 */ /* 0x000fe20003803000 */
[----:B-1----:R-:W-:-:S04]  /*7830*/  F2FP.PACK_AB R196, R184, R187 ;  /* 0x000000bbb8c4723e */ /* 0x002fc800000000ff */
[----:B------:R-:W-:-:S07]  /*7840*/  LOP3.LUT R7, R7, R196, RZ, 0xc0, !PT ;  /* 0x000000c407077212 */ /* 0x000fce00078ec0ff */
[C---:B----4-:R-:W-:Y:S08]  /*7850*/  HMMA.16816.F32 R136, R4.reuse, R12, R136 ;  /* 0x0000000c0488723c */ /* 0x050ff00000001888 */
        /* <DEDUP_REMOVED lines=23> */
[----:B------:R-:W-:Y:S01]  /*79d0*/  HMMA.16816.F32 R160, R4, R24, R160 ;  /* 0x0000001804a0723c */ /* 0x000fe200000018a0 */
[----:B------:R-:W-:-:S02]  /*79e0*/  FADD.FTZ R169, R169, R166 ;  /* 0x000000a6a9a97221 */ /* 0x000fc40000010000 */
[----:B------:R-:W-:-:S05]  /*79f0*/  FADD.FTZ R168, R168, R167 ;  /* 0x000000a7a8a87221 */ /* 0x000fca0000010000 */
[----:B------:R-:W-:Y:S01]  /*7a00*/  HMMA.16816.F32 R156, R4, R26, R156 ;  /* 0x0000001a049c723c */ /* 0x000fe2000000189c */
[----:B------:R-:W2:Y:S01]  /*7a10*/  LDSM.16.MT88.4 R24, [R222+0x1b800] ;  /* 0x01b80000de18783b */ /* 0x000ea20000004200 */
[----:B------:R-:W-:Y:S02]  /*7a20*/  FADD.FTZ R34, R34, R169 ;  /* 0x000000a922227221 */ /* 0x000fe40000010000 */
[----:B------:R-:W-:-:S04]  /*7a30*/  FADD.FTZ R35, R35, R168 ;  /* 0x000000a823237221 */ /* 0x000fc80000010000 */
        /* <DEDUP_REMOVED lines=30> */
[----:B------:R-:W-:Y:S02]  /*7c20*/  FADD.FTZ R187, R187, R190 ;  /* 0x000000bebbbb7221 */ /* 0x000fe40000010000 */
[----:B------:R-:W-:-:S03]  /*7c30*/  FADD.FTZ R167, R197, R194 ;  /* 0x000000c2c5a77221 */ /* 0x000fc60000010000 */
[----:B------:R-:W-:Y:S01]  /*7c40*/  HMMA.16816.F32 R48, R4, R26, R48 ;  /* 0x0000001a0430723c */ /* 0x000fe20000001830 */
[----:B------:R-:W-:-:S07]  /*7c50*/  FADD.FTZ R166, R184, R187 ;  /* 0x000000bbb8a67221 */ /* 0x000fce0000010000 */
        /* <DEDUP_REMOVED lines=20> */
[----:B------:R-:W-:-:S02]  /*7da0*/  UIMAD UR4, UR5, UR23, UR4 ;  /* 0x00000017050472a4 */ /* 0x000fc4000f8e0204 */
[----:B------:R-:W-:Y:S01]  /*7db0*/  UISETP.GT.AND UP0, UPT, UR40, UR19, UPT ;  /* 0x000000132800728c */ /* 0x000fe2000bf04270 */
[----:B------:R-:W-:-:S05]  /*7dc0*/  IMAD.WIDE.U32 R14, R231, UR40, R14 ;  /* 0x00000028e70e7c25 */ /* 0x000fca000f8e000e */
        /* <DEDUP_REMOVED lines=60> */
[----:B-1----:R-:W4:Y:S04]  /*8190*/  LDSM.16.M88.4 R12, [R229+0x10000] ;  /* 0x01000000e50c783b */ /* 0x002f280000000200 */
[----:B---3--:R-:W1:Y:S04]  /*81a0*/  LDSM.16.M88.4 R4, [R229+0x10800] ;  /* 0x01080000e504783b */ /* 0x008e680000000200 */
[----:B------:R-:W3:Y:S04]  /*81b0*/  LDSM.16.M88.4 R184, [R229+0x11000] ;  /* 0x01100000e5b8783b */ /* 0x000ee80000000200 */
[----:B------:R-:W1:Y:S04]  /*81c0*/  LDSM.16.M88.4 R28, [R229+0x11800] ;  /* 0x01180000e51c783b */ /* 0x000e680000000200 */
[----:B------:R-:W-:Y:S04]  /*81d0*/  LDSM.16.M88.4 R24, [R228] ;  /* 0x00000000e418783b */ /* 0x000fe80000000200 */
[----:B------:R-:W3:Y:S04]  /*81e0*/  LDSM.16.M88.4 R20, [R227] ;  /* 0x00000000e314783b */ /* 0x000ee80000000200 */
[----:B--2---:R-:W2:Y:S04]  /*81f0*/  LDSM.16.M88.4 R32, [R217] ;  /* 0x00000000d920783b */ /* 0x004ea80000000200 */
[----:B------:R-:W2:Y:S04]  /*8200*/  LDSM.16.M88.4 R192, [R218] ;  /* 0x00000000dac0783b */ /* 0x000ea80000000200 */
[----:B------:R-:W2:Y:S04]  /*8210*/  LDSM.16.M88.4 R196, [R219] ;  /* 0x00000000dbc4783b */ /* 0x000ea80000000200 */
[----:B------:R-:W-:Y:S01]  /*8220*/  LDSM.16.M88.4 R200, [R223+0x10800] ;  /* 0x01080000dfc8783b */ /* 0x000fe20000000200 */
[C---:B----4-:R-:W-:Y:S03]  /*8230*/  HMMA.16816.F32 R16, R168.reuse, R12, RZ ;  /* 0x0000000ca810723c */ /* 0x050fe600000018ff */
[----:B------:R-:W0:Y:S05]  /*8240*/  LDGDEPBAR ;  /* 0x00000000000079af */ /* 0x000e2a0000000000 */
[C---:B------:R-:W-:Y:S08]  /*8250*/  HMMA.16816.F32 R12, R168.reuse, R14, RZ ;  /* 0x0000000ea80c723c */ /* 0x040ff000000018ff */
[C---:B-1----:R-:W-:Y:S08]  /*8260*/  HMMA.16816.F32 R8, R168.reuse, R4, RZ ;  /* 0x00000004a808723c */ /* 0x042ff000000018ff */
[C---:B---3--:R-:W-:Y:S08]  /*8270*/  HMMA.16816.F32 R188, R168.reuse, R184, RZ ;  /* 0x000000b8a8bc723c */ /* 0x048ff000000018ff */
[C---:B------:R-:W-:Y:S08]  /*8280*/  HMMA.16816.F32 R4, R168.reuse, R6, RZ ;  /* 0x00000006a804723c */ /* 0x040ff000000018ff */
[C---:B------:R-:W-:Y:S08]  /*8290*/  HMMA.16816.F32 R184, R168.reuse, R186, RZ ;  /* 0x000000baa8b8723c */ /* 0x040ff000000018ff */
[C---:B------:R-:W-:Y:S08]  /*82a0*/  HMMA.16816.F32 R180, R168.reuse, R28, RZ ;  /* 0x0000001ca8b4723c */ /* 0x040ff000000018ff */
[----:B------:R-:W-:Y:S01]  /*82b0*/  HMMA.16816.F32 R168, R168, R30, RZ ;  /* 0x0000001ea8a8723c */ /* 0x000fe200000018ff */
[----:B------:R-:W-:Y:S07]  /*82c0*/  LDSM.16.M88.4 R28, [R226] ;  /* 0x00000000e21c783b */ /* 0x000fee0000000200 */
[C---:B------:R-:W-:Y:S08]  /*82d0*/  HMMA.16816.F32 R16, R24.reuse, R20, R16 ;  /* 0x000000141810723c */ /* 0x040ff00000001810 */
[C---:B------:R-:W-:Y:S01]  /*82e0*/  HMMA.16816.F32 R12, R24.reuse, R22, R12 ;  /* 0x00000016180c723c */ /* 0x040fe2000000180c */
[----:B------:R-:W1:Y:S07]  /*82f0*/  LDSM.16.M88.4 R20, [R223+0x10000] ;  /* 0x01000000df14783b */ /* 0x000e6e0000000200 */
[C---:B--2---:R-:W-:Y:S08]  /*8300*/  HMMA.16816.F32 R180, R24.reuse, R32, R180 ;  /* 0x0000002018b4723c */ /* 0x044ff000000018b4 */
        /* <DEDUP_REMOVED lines=40> */
[----:B------:R-:W1:Y:S07]  /*8590*/  LDSM.16.M88.4 R200, [R213] ;  /* 0x00000000d5c8783b */ /* 0x000e6e0000000200 */
[C---:B----4-:R-:W-:Y:S08]  /*85a0*/  HMMA.16816.F32 R188, R28.reuse, R196, R188 ;  /* 0x000000c41cbc723c */ /* 0x050ff000000018bc */
[C---:B------:R-:W-:Y:S01]  /*85b0*/  HMMA.16816.F32 R184, R28.reuse, R198, R184 ;  /* 0x000000c61cb8723c */ /* 0x040fe200000018b8 */
[----:B------:R-:W-:Y:S07]  /*85c0*/  LDSM.16.M88.4 R196, [R212] ;  /* 0x00000000d4c4783b */ /* 0x000fee0000000200 */
[C---:B--2---:R-:W-:Y:S08]  /*85d0*/  HMMA.16816.F32 R180, R28.reuse, R32, R180 ;  /* 0x000000201cb4723c */ /* 0x044ff000000018b4 */
[----:B------:R-:W-:Y:S01]  /*85e0*/  HMMA.16816.F32 R168, R28, R34, R168 ;  /* 0x000000221ca8723c */ /* 0x000fe200000018a8 */
[----:B------:R-:W-:Y:S04]  /*85f0*/  LDSM.16.M88.4 R28, [R226+0x4000] ;  /* 0x00400000e21c783b */ /* 0x000fe80000000200 */
[----:B------:R-:W2:Y:S03]  /*8600*/  LDSM.16.M88.4 R32, [R223+0x12000] ;  /* 0x01200000df20783b */ /* 0x000ea60000000200 */
        /* <DEDUP_REMOVED lines=8> */
[----:B------:R-:W-:Y:S07]  /*8690*/  LDSM.16.M88.4 R200, [R229+0x14000] ;  /* 0x01400000e5c8783b */ /* 0x000fee0000000200 */
[C---:B--2---:R-:W-:Y:S08]  /*86a0*/  HMMA.16816.F32 R16, R28.reuse, R32, R16 ;  /* 0x000000201c10723c */ /* 0x044ff00000001810 */
[----:B------:R-:W-:Y:S01]  /*86b0*/  HMMA.16816.F32 R12, R28, R34, R12 ;  /* 0x000000221c0c723c */ /* 0x000fe2000000180c */
        /* <DEDUP_REMOVED lines=12> */
[----:B------:R-:W-:Y:S01]  /*8780*/  HMMA.16816.F32 R168, R28, R34, R168 ;  /* 0x000000221ca8723c */ /* 0x000fe200000018a8 */
[----:B------:R-:W2:Y:S04]  /*8790*/  LDSM.16.M88.4 R32, [R216+0x3000] ;  /* 0x00300000d820783b */ /* 0x000ea80000000200 */
[----:B------:R-:W4:Y:S03]  /*87a0*/  LDSM.16.M88.4 R28, [R216+0x3800] ;  /* 0x00380000d81c783b */ /* 0x000f260000000200 */
[C---:B-1----:R-:W-:Y:S08]  /*87b0*/  HMMA.16816.F32 R16, R20.reuse, R192, R16 ;  /* 0x000000c01410723c */ /* 0x042ff00000001810 */
[C---:B------:R-:W-:Y:S01]  /*87c0*/  HMMA.16816.F32 R12, R20.reuse, R194, R12 ;  /* 0x000000c2140c723c */ /* 0x040fe2000000180c */
[----:B------:R-:W-:Y:S07]  /*87d0*/  LDSM.16.M88.4 R192, [R229+0x15000] ;  /* 0x01500000e5c0783b */ /* 0x000fee0000000200 */
[C---:B---3--:R-:W-:Y:S08]  /*87e0*/  HMMA.16816.F32 R8, R20.reuse, R24, R8 ;  /* 0x000000181408723c */ /* 0x048ff00000001808 */
[C---:B------:R-:W-:Y:S01]  /*87f0*/  HMMA.16816.F32 R4, R20.reuse, R26, R4 ;  /* 0x0000001a1404723c */ /* 0x040fe20000001804 */
[----:B------:R-:W1:Y:S07]  /*8800*/  LDSM.16.M88.4 R24, [R230+0x8000] ;  /* 0x00800000e618783b */ /* 0x000e6e0000000200 */
[C---:B--2---:R-:W-:Y:S08]  /*8810*/  HMMA.16816.F32 R188, R20.reuse, R32, R188 ;  /* 0x0000002014bc723c */ /* 0x044ff000000018bc */
[C---:B------:R-:W-:Y:S01]  /*8820*/  HMMA.16816.F32 R184, R20.reuse, R34, R184 ;  /* 0x0000002214b8723c */ /* 0x040fe200000018b8 */
[----:B------:R-:W2:Y:S07]  /*8830*/  LDSM.16.M88.4 R32, [R229+0x15800] ;  /* 0x01580000e520783b */ /* 0x000eae0000000200 */
[C---:B----4-:R-:W-:Y:S08]  /*8840*/  HMMA.16816.F32 R180, R20.reuse, R28, R180 ;  /* 0x0000001c14b4723c */ /* 0x050ff000000018b4 */
        /* <DEDUP_REMOVED lines=8> */
[----:B------:R-:W4:Y:S07]  /*88d0*/  LDSM.16.M88.4 R192, [R208] ;  /* 0x00000000d0c0783b */ /* 0x000f2e0000000200 */
[C---:B------:R-:W-:Y:S08]  /*88e0*/  HMMA.16816.F32 R16, R24.reuse, R200, R16 ;  /* 0x000000c81810723c */ /* 0x040ff00000001810 */
        /* <DEDUP_REMOVED lines=31> */
[----:B------:R-:W4:Y:S03]  /*8ae0*/  LDSM.16.M88.4 R32, [R216+0x5800] ;  /* 0x00580000d820783b */ /* 0x000f260000000200 */
[C---:B--2---:R-:W-:Y:S08]  /*8af0*/  HMMA.16816.F32 R16, R24.reuse, R28, R16 ;  /* 0x0000001c1810723c */ /* 0x044ff00000001810 */
[C---:B------:R-:W-:Y:S01]  /*8b00*/  HMMA.16816.F32 R12, R24.reuse, R30, R12 ;  /* 0x0000001e180c723c */ /* 0x040fe2000000180c */
[----:B------:R-:W-:Y:S07]  /*8b10*/  LDSM.16.M88.4 R28, [R230+0xc000] ;  /* 0x00c00000e61c783b */ /* 0x000fee0000000200 */
[C---:B---3--:R-:W-:Y:S08]  /*8b20*/  HMMA.16816.F32 R8, R24.reuse, R20, R8 ;  /* 0x000000141808723c */ /* 0x048ff00000001808 */
[C---:B------:R-:W-:Y:S01]  /*8b30*/  HMMA.16816.F32 R4, R24.reuse, R22, R4 ;  /* 0x000000161804723c */ /* 0x040fe20000001804 */
[----:B------:R-:W2:Y:S07]  /*8b40*/  LDSM.16.M88.4 R20, [R229+0x16000] ;  /* 0x01600000e514783b */ /* 0x000eae0000000200 */
[C---:B-1----:R-:W-:Y:S08]  /*8b50*/  HMMA.16816.F32 R188, R24.reuse, R192, R188 ;  /* 0x000000c018bc723c */ /* 0x042ff000000018bc */
[C---:B------:R-:W-:Y:S01]  /*8b60*/  HMMA.16816.F32 R184, R24.reuse, R194, R184 ;  /* 0x000000c218b8723c */ /* 0x040fe200000018b8 */
[----:B------:R-:W1:Y:S07]  /*8b70*/  LDSM.16.M88.4 R192, [R229+0x17000] ;  /* 0x01700000e5c0783b */ /* 0x000e6e0000000200 */
[C---:B----4-:R-:W-:Y:S08]  /*8b80*/  HMMA.16816.F32 R180, R24.reuse, R32, R180 ;  /* 0x0000002018b4723c */ /* 0x050ff000000018b4 */
[----:B------:R-:W-:Y:S01]  /*8b90*/  HMMA.16816.F32 R168, R24, R34, R168 ;  /* 0x0000002218a8723c */ /* 0x000fe200000018a8 */
[----:B------:R-:W3:Y:S04]  /*8ba0*/  LDSM.16.M88.4 R32, [R229+0x17800] ;  /* 0x01780000e520783b */ /* 0x000ee80000000200 */
[----:B------:R-:W4:Y:S03]  /*8bb0*/  LDSM.16.M88.4 R24, [R207] ;  /* 0x00000000cf18783b */ /* 0x000f260000000200 */
[C---:B--2---:R-:W-:Y:S08]  /*8bc0*/  HMMA.16816.F32 R16, R28.reuse, R20, R16 ;  /* 0x000000141c10723c */ /* 0x044ff00000001810 */
[C---:B------:R-:W-:Y:S01]  /*8bd0*/  HMMA.16816.F32 R12, R28.reuse, R22, R12 ;  /* 0x000000161c0c723c */ /* 0x040fe2000000180c */
[----:B------:R-:W2:Y:S07]  /*8be0*/  LDSM.16.M88.4 R20, [R206] ;  /* 0x00000000ce14783b */ /* 0x000eae0000000200 */
[C---:B------:R-:W-:Y:S08]  /*8bf0*/  HMMA.16816.F32 R8, R28.reuse, R196, R8 ;  /* 0x000000c41c08723c */ /* 0x040ff00000001808 */
[C---:B------:R-:W-:Y:S01]  /*8c00*/  HMMA.16816.F32 R4, R28.reuse, R198, R4 ;  /* 0x000000c61c04723c */ /* 0x040fe20000001804 */
[----:B------:R-:W2:Y:S07]  /*8c10*/  LDSM.16.M88.4 R196, [R205] ;  /* 0x00000000cdc4783b */ /* 0x000eae0000000200 */
[C---:B-1----:R-:W-:Y:S08]  /*8c20*/  HMMA.16816.F32 R188, R28.reuse, R192, R188 ;  /* 0x000000c01cbc723c */ /* 0x042ff000000018bc */
[C---:B------:R-:W-:Y:S01]  /*8c30*/  HMMA.16816.F32 R184, R28.reuse, R194, R184 ;  /* 0x000000c21cb8723c */ /* 0x040fe200000018b8 */
[----:B------:R-:W-:Y:S07]  /*8c40*/  LDSM.16.M88.4 R192, [R204] ;  /* 0x00000000ccc0783b */ /* 0x000fee0000000200 */
[C---:B---3--:R-:W-:Y:S08]  /*8c50*/  HMMA.16816.F32 R180, R28.reuse, R32, R180 ;  /* 0x000000201cb4723c */ /* 0x048ff000000018b4 */
[----:B------:R-:W-:Y:S01]  /*8c60*/  HMMA.16816.F32 R168, R28, R34, R168 ;  /* 0x000000221ca8723c */ /* 0x000fe200000018a8 */
[----:B------:R-:W-:Y:S04]  /*8c70*/  LDSM.16.M88.4 R32, [R226+0xc000] ;  /* 0x00c00000e220783b */ /* 0x000fe80000000200 */
[----:B------:R-:W1:Y:S03]  /*8c80*/  LDSM.16.M88.4 R28, [R223+0x16000] ;  /* 0x01600000df1c783b */ /* 0x000e660000000200 */
[C---:B----4-:R-:W-:Y:S08]  /*8c90*/  HMMA.16816.F32 R16, R200.reuse, R24, R16 ;  /* 0x00000018c810723c */ /* 0x050ff00000001810 */
[C---:B------:R-:W-:Y:S01]  /*8ca0*/  HMMA.16816.F32 R12, R200.reuse, R26, R12 ;  /* 0x0000001ac80c723c */ /* 0x040fe2000000180c */
[----:B------:R-:W3:Y:S07]  /*8cb0*/  LDSM.16.M88.4 R24, [R223+0x16800] ;  /* 0x01680000df18783b */ /* 0x000eee0000000200 */
[C---:B--2---:R-:W-:Y:S08]  /*8cc0*/  HMMA.16816.F32 R8, R200.reuse, R20, R8 ;  /* 0x00000014c808723c */ /* 0x044ff00000001808 */
[C---:B------:R-:W-:Y:S01]  /*8cd0*/  HMMA.16816.F32 R4, R200.reuse, R22, R4 ;  /* 0x00000016c804723c */ /* 0x040fe20000001804 */
[----:B------:R-:W2:Y:S07]  /*8ce0*/  LDSM.16.M88.4 R20, [R223+0x17000] ;  /* 0x01700000df14783b */ /* 0x000eae0000000200 */
[----:B------:R-:W-:Y:S08]  /*8cf0*/  HMMA.16816.F32 R188, R200, R196, R188 ;  /* 0x000000c4c8bc723c */ /* 0x000ff000000018bc */
[C---:B-1----:R-:W-:Y:S08]  /*8d00*/  HMMA.16816.F32 R16, R32.reuse, R28, R16 ;  /* 0x0000001c2010723c */ /* 0x042ff00000001810 */
[----:B------:R-:W-:Y:S01]  /*8d10*/  HMMA.16816.F32 R12, R32, R30, R12 ;  /* 0x0000001e200c723c */ /* 0x000fe2000000180c */
[----:B------:R-:W1:Y:S07]  /*8d20*/  LDSM.16.M88.4 R28, [R223+0x17800] ;  /* 0x01780000df1c783b */ /* 0x000e6e0000000200 */
[C---:B------:R-:W-:Y:S08]  /*8d30*/  HMMA.16816.F32 R184, R200.reuse, R198, R184 ;  /* 0x000000c6c8b8723c */ /* 0x040ff000000018b8 */
[C---:B------:R-:W-:Y:S08]  /*8d40*/  HMMA.16816.F32 R180, R200.reuse, R192, R180 ;  /* 0x000000c0c8b4723c */ /* 0x040ff000000018b4 */
[----:B------:R-:W-:Y:S01]  /*8d50*/  HMMA.16816.F32 R168, R200, R194, R168 ;  /* 0x000000c2c8a8723c */ /* 0x000fe200000018a8 */
[----:B------:R-:W-:Y:S07]  /*8d60*/  LDSM.16.M88.4 R192, [R225+0xc000] ;  /* 0x00c00000e1c0783b */ /* 0x000fee0000000200 */
[C---:B---3--:R-:W-:Y:S08]  /*8d70*/  HMMA.16816.F32 R8, R32.reuse, R24, R8 ;  /* 0x000000182008723c */ /* 0x048ff00000001808 */
[C---:B------:R-:W-:Y:S01]  /*8d80*/  HMMA.16816.F32 R4, R32.reuse, R26, R4 ;  /* 0x0000001a2004723c */ /* 0x040fe20000001804 */
[----:B------:R-:W3:Y:S07]  /*8d90*/  LDSM.16.M88.4 R24, [R216+0x6000] ;  /* 0x00600000d818783b */ /* 0x000eee0000000200 */
[C---:B--2---:R-:W-:Y:S08]  /*8da0*/  HMMA.16816.F32 R188, R32.reuse, R20, R188 ;  /* 0x0000001420bc723c */ /* 0x044ff000000018bc */
[C---:B------:R-:W-:Y:S01]  /*8db0*/  HMMA.16816.F32 R184, R32.reuse, R22, R184 ;  /* 0x0000001620b8723c */ /* 0x040fe200000018b8 */
[----:B------:R-:W2:Y:S07]  /*8dc0*/  LDSM.16.M88.4 R20, [R216+0x6800] ;  /* 0x00680000d814783b */ /* 0x000eae0000000200 */
[C---:B-1----:R-:W-:Y:S08]  /*8dd0*/  HMMA.16816.F32 R180, R32.reuse, R28, R180 ;  /* 0x0000001c20b4723c */ /* 0x042ff000000018b4 */
[----:B------:R-:W-:Y:S01]  /*8de0*/  HMMA.16816.F32 R168, R32, R30, R168 ;  /* 0x0000001e20a8723c */ /* 0x000fe200000018a8 */
[----:B------:R-:W1:Y:S06]  /*8df0*/  LDSM.16.M88.4 R28, [R216+0x7000] ;  /* 0x00700000d81c783b */ /* 0x000e6c0000000200 */
[----:B------:R-:W-:Y:S01]  /*8e00*/  IMAD.U32 R32, RZ, RZ, UR40 ;  /* 0x00000028ff207e24 */ /* 0x000fe2000f8e00ff */
[----:B---3--:R-:W-:Y:S03]  /*8e10*/  HMMA.16816.F32 R16, R192, R24, R16 ;  /* 0x00000018c010723c */ /* 0x008fe60000001810 */
[----:B------:R-:W-:-:S05]  /*8e20*/  IMAD R3, R32, 0x40, R235 ;  /* 0x0000004020037824 */ /* 0x000fca00078e02eb */
[----:B------:R-:W-:Y:S01]  /*8e30*/  ISETP.GE.AND P1, PT, R3, R244, PT ;  /* 0x000000f40300720c */ /* 0x000fe20003f26270 */
[----:B------:R-:W-:Y:S01]  /*8e40*/  HMMA.16816.F32 R12, R192, R26, R12 ;  /* 0x0000001ac00c723c */ /* 0x000fe2000000180c */
[----:B------:R-:W3:Y:S01]  /*8e50*/  LDSM.16.M88.4 R24, [R216+0x7800] ;  /* 0x00780000d818783b */ /* 0x000ee20000000200 */
[----:B------:R-:W-:-:S04]  /*8e60*/  DEPBAR.LE SB0, 0x0 ;  /* 0x000080000000791a */ /* 0x000fc80000000000 */
[----:B------:R-:W-:Y:S01]  /*8e70*/  BAR.SYNC.DEFER_BLOCKING 0x0 ;  /* 0x0000000000007b1d */ /* 0x000fe20000010000 */
[----:B------:R-:W-:Y:S01]  /*8e80*/  ISETP.LT.OR P1, PT, R3, R245, P1 ;  /* 0x000000f50300720c */ /* 0x000fe20000f21670 */
[C---:B--2---:R-:W-:Y:S07]  /*8e90*/  HMMA.16816.F32 R8, R192.reuse, R20, R8 ;  /* 0x00000014c008723c */ /* 0x044fee0000001808 */
[----:B------:R-:W-:Y:S01]  /*8ea0*/  IMAD.IADD R20, R246, 0x1, -R3 ;  /* 0x00000001f6147824 */ /* 0x000fe200078e0a03 */
[----:B------:R-:W-:Y:S04]  /*8eb0*/  HMMA.16816.F32 R4, R192, R22, R4 ;  /* 0x00000016c004723c */ /* 0x000fe80000001804 */
[----:B------:R-:W-:-:S02]  /*8ec0*/  IABS R21, R20 ;  /* 0x0000001400157213 */ /* 0x000fc40000000000 */
[----:B------:R-:W-:Y:S01]  /*8ed0*/  IADD3 R20, R3, 0x1, RZ ;  /* 0x0000000103147810 */ /* 0x000fe20007ffe0ff */
[----:B------:R-:W-:Y:S01]  /*8ee0*/  IMAD.IADD R22, R243, 0x1, -R3 ;  /* 0x00000001f3167824 */ /* 0x000fe200078e0a03 */
[C---:B-1----:R-:W-:Y:S02]  /*8ef0*/  HMMA.16816.F32 R188, R192.reuse, R28, R188 ;  /* 0x0000001cc0bc723c */ /* 0x042fe400000018bc */
[----:B------:R-:W-:Y:S01]  /*8f00*/  I2F R21, R21 ;  /* 0x0000001500157306 */ /* 0x000fe20000201400 */
[----:B------:R-:W-:Y:S02]  /*8f10*/  ISETP.GE.AND P0, PT, R20, R244, PT ;  /* 0x000000f41400720c */ /* 0x000fe40003f06270 */
[----:B------:R-:W-:Y:S02]  /*8f20*/  IABS R22, R22 ;  /* 0x0000001600167213 */ /* 0x000fe40000000000 */
[----:B------:R-:W-:Y:S01]  /*8f30*/  IMAD.IADD R28, R246, 0x1, -R20 ;  /* 0x00000001f61c7824 */ /* 0x000fe200078e0a14 */
[----:B------:R-:W-:Y:S01]  /*8f40*/  HMMA.16816.F32 R184, R192, R30, R184 ;  /* 0x0000001ec0b8723c */ /* 0x000fe200000018b8 */
[C---:B------:R-:W-:Y:S01]  /*8f50*/  ISETP.GE.AND P6, PT, R20.reuse, R237, PT ;  /* 0x000000ed1400720c */ /* 0x040fe20003fc6270 */
[----:B------:R-:W-:Y:S01]  /*8f60*/  IMAD.MOV.U32 R23, RZ, RZ, R22 ;  /* 0x000000ffff177224 */ /* 0x000fe200078e0016 */
[----:B------:R-:W-:-:S02]  /*8f70*/  ISETP.LT.OR P0, PT, R20, R245, P0 ;  /* 0x000000f51400720c */ /* 0x000fc40000701670 */
[----:B------:R-:W-:Y:S01]  /*8f80*/  IABS R22, R28 ;  /* 0x0000001c00167213 */ /* 0x000fe20000000000 */
[----:B------:R-:W-:Y:S01]  /*8f90*/  IMAD.IADD R28, R243, 0x1, -R20 ;  /* 0x00000001f31c7824 */ /* 0x000fe200078e0a14 */
[----:B------:R-:W-:Y:S01]  /*8fa0*/  ISETP.LT.OR P6, PT, R20, R242, P6 ;  /* 0x000000f21400720c */ /* 0x000fe200037c1670 */
[----:B------:R-:W1:Y:S01]  /*8fb0*/  I2F R23, R23 ;  /* 0x0000001700177306 */ /* 0x000e620000201400 */
[----:B---3--:R-:W-:Y:S01]  /*8fc0*/  HMMA.16816.F32 R180, R192, R24, R180 ;  /* 0x00000018c0b4723c */ /* 0x008fe200000018b4 */
[----:B------:R-:W-:Y:S01]  /*8fd0*/  IMAD.MOV.U32 R30, RZ, RZ, R22 ;  /* 0x000000ffff1e7224 */ /* 0x000fe200078e0016 */
[----:B------:R-:W-:Y:S02]  /*8fe0*/  IABS R28, R28 ;  /* 0x0000001c001c7213 */ /* 0x000fe40000000000 */
[----:B------:R-:W-:-:S03]  /*8ff0*/  IADD3 R22, R3, 0x8, RZ ;  /* 0x0000000803167810 */ /* 0x000fc60007ffe0ff */
[----:B------:R-:W-:Y:S01]  /*9000*/  IMAD.MOV.U32 R24, RZ, RZ, R28 ;  /* 0x000000ffff187224 */ /* 0x000fe200078e001c */
[----:B------:R-:W2:Y:S01]  /*9010*/  I2F R30, R30 ;  /* 0x0000001e001e7306 */ /* 0x000ea20000201400 */
[--C-:B------:R-:W-:Y:S01]  /*9020*/  IMAD.IADD R28, R243, 0x1, -R22.reuse ;  /* 0x00000001f31c7824 */ /* 0x100fe200078e0a16 */
[----:B------:R-:W-:Y:S01]  /*9030*/  HMMA.16816.F32 R168, R192, R26, R168 ;  /* 0x0000001ac0a8723c */ /* 0x000fe200000018a8 */
[----:B------:R-:W-:-:S03]  /*9040*/  IMAD.IADD R29, R246, 0x1, -R22 ;  /* 0x00000001f61d7824 */ /* 0x000fc600078e0a16 */
[----:B------:R-:W-:Y:S01]  /*9050*/  IABS R28, R28 ;  /* 0x0000001c001c7213 */ /* 0x000fe20000000000 */
[----:B-1----:R-:W-:Y:S01]  /*9060*/  FFMA.FTZ R23, R23, -UR28, R18 ;  /* 0x8000001c17177c23 */ /* 0x002fe20008010012 */
[----:B------:R-:W-:Y:S01]  /*9070*/  IABS R25, R29 ;  /* 0x0000001d00197213 */ /* 0x000fe20000000000 */
[----:B------:R-:W1:Y:S01]  /*9080*/  I2F R24, R24 ;  /* 0x0000001800187306 */ /* 0x000e620000201400 */
[----:B------:R-:W-:Y:S01]  /*9090*/  IADD3 R26, R3, 0x9, RZ ;  /* 0x00000009031a7810 */ /* 0x000fe20007ffe0ff */
[----:B------:R-:W-:Y:S02]  /*90a0*/  IMAD.MOV.U32 R27, RZ, RZ, R28 ;  /* 0x000000ffff1b7224 */ /* 0x000fe400078e001c */
[----:B------:R-:W-:Y:S01]  /*90b0*/  FFMA.FTZ R28, R21, -UR28, R16 ;  /* 0x8000001c151c7c23 */ /* 0x000fe20008010010 */
[C---:B------:R-:W-:Y:S01]  /*90c0*/  IADD3 R16, R3.reuse, 0x10, RZ ;  /* 0x0000001003107810 */ /* 0x040fe20007ffe0ff */
[--C-:B------:R-:W-:Y:S02]  /*90d0*/  IMAD.IADD R29, R246, 0x1, -R26.reuse ;  /* 0x00000001f61d7824 */ /* 0x100fe400078e0a1a */
[----:B------:R-:W3:Y:S01]  /*90e0*/  I2F R25, R25 ;  /* 0x0000001900197306 */ /* 0x000ee20000201400 */
[----:B------:R-:W-:Y:S01]  /*90f0*/  FSEL R28, R28, -INF , !P1 ;  /* 0xff8000001c1c7808 */ /* 0x000fe20004800000 */
[----:B--2---:R-:W-:Y:S01]  /*9100*/  FFMA.FTZ R30, R30, -UR28, R17 ;  /* 0x8000001c1e1e7c23 */ /* 0x004fe20008010011 */
[----:B------:R-:W-:Y:S01]  /*9110*/  ISETP.GE.AND P1, PT, R3, R237, PT ;  /* 0x000000ed0300720c */ /* 0x000fe20003f26270 */
[----:B------:R-:W-:Y:S01]  /*9120*/  IMAD.IADD R21, R243, 0x1, -R26 ;  /* 0x00000001f3157824 */ /* 0x000fe200078e0a1a */
[----:B------:R-:W-:Y:S01]  /*9130*/  IABS R20, R29 ;  /* 0x0000001d00147213 */ /* 0x000fe20000000000 */
[--C-:B------:R-:W-:Y:S01]  /*9140*/  IMAD.IADD R18, R246, 0x1, -R16.reuse ;  /* 0x00000001f6127824 */ /* 0x100fe200078e0a10 */
[----:B------:R-:W-:Y:S01]  /*9150*/  ISETP.LT.OR P1, PT, R3, R242, P1 ;  /* 0x000000f20300720c */ /* 0x000fe20000f21670 */
[----:B------:R-:W2:Y:S01]  /*9160*/  I2F R27, R27 ;  /* 0x0000001b001b7306 */ /* 0x000ea20000201400 */
[----:B------:R-:W-:Y:S01]  /*9170*/  FSEL R32, R30, -INF , !P0 ;  /* 0xff8000001e207808 */ /* 0x000fe20004000000 */
[----:B------:R-:W-:Y:S01]  /*9180*/  IMAD.IADD R29, R243, 0x1, -R16 ;  /* 0x00000001f31d7824 */ /* 0x000fe200078e0a10 */
[----:B------:R-:W-:Y:S01]  /*9190*/  FSEL R33, R23, -INF , !P1 ;  /* 0xff80000017217808 */ /* 0x000fe20004800000 */
[----:B-1----:R-:W-:Y:S01]  /*91a0*/  FFMA.FTZ R35, R24, -UR28, R19 ;  /* 0x8000001c18237c23 */ /* 0x002fe20008010013 */
[----:B------:R-:W-:-:S02]  /*91b0*/  ISETP.GE.AND P1, PT, R22, R244, PT ;  /* 0x000000f41600720c */ /* 0x000fc40003f26270 */
[C---:B------:R-:W-:Y:S01]  /*91c0*/  ISETP.GE.AND P0, PT, R22.reuse, R237, PT ;  /* 0x000000ed1600720c */ /* 0x040fe20003f06270 */
[----:B------:R-:W1:Y:S01]  /*91d0*/  I2F R20, R20 ;  /* 0x0000001400147306 */ /* 0x000e620000201400 */
[C---:B------:R-:W-:Y:S01]  /*91e0*/  ISETP.LT.OR P1, PT, R22.reuse, R245, P1 ;  /* 0x000000f51600720c */ /* 0x040fe20000f21670 */
[----:B---3--:R-:W-:Y:S01]  /*91f0*/  FFMA.FTZ R12, R25, -UR28, R12 ;  /* 0x8000001c190c7c23 */ /* 0x008fe2000801000c */
[----:B------:R-:W-:Y:S02]  /*9200*/  ISETP.LT.OR P0, PT, R22, R242, P0 ;  /* 0x000000f21600720c */ /* 0x000fe40000701670 */
[----:B------:R-:W-:Y:S02]  /*9210*/  IABS R21, R21 ;  /* 0x0000001500157213 */ /* 0x000fe40000000000 */
[----:B------:R-:W-:Y:S01]  /*9220*/  IADD3 R22, R3, 0x18, RZ ;  /* 0x0000001803167810 */ /* 0x000fe20007ffe0ff */
[----:B--2---:R-:W-:Y:S01]  /*9230*/  FFMA.FTZ R27, R27, -UR28, R14 ;  /* 0x8000001c1b1b7c23 */ /* 0x004fe2000801000e */
[----:B------:R-:W-:-:S02]  /*9240*/  IABS R31, R18 ;  /* 0x00000012001f7213 */ /* 0x000fc40000000000 */
[----:B------:R-:W-:Y:S01]  /*9250*/  IADD3 R17, R3, 0x11, RZ ;  /* 0x0000001103117810 */ /* 0x000fe20007ffe0ff */
[----:B------:R-:W2:Y:S01]  /*9260*/  I2F R18, R21 ;  /* 0x0000001500127306 */ /* 0x000ea20000201400 */
[----:B------:R-:W-:Y:S01]  /*9270*/  FSEL R30, R12, -INF , !P1 ;  /* 0xff8000000c1e7808 */ /* 0x000fe20004800000 */
[C-C-:B------:R-:W-:Y:S01]  /*9280*/  IMAD.IADD R12, R246.reuse, 0x1, -R22.reuse ;  /* 0x00000001f60c7824 */ /* 0x140fe200078e0a16 */
[----:B------:R-:W-:Y:S01]  /*9290*/  IABS R23, R29 ;  /* 0x0000001d00177213 */ /* 0x000fe20000000000 */
[----:B------:R-:W-:Y:S01]  /*92a0*/  IMAD.IADD R29, R246, 0x1, -R17 ;  /* 0x00000001f61d7824 */ /* 0x000fe200078e0a11 */
[----:B------:R-:W-:Y:S01]  /*92b0*/  FSEL R35, R35, -INF , !P6 ;  /* 0xff80000023237808 */ /* 0x000fe20007000000 */
[----:B------:R-:W-:Y:S01]  /*92c0*/  IMAD.IADD R25, R243, 0x1, -R22 ;  /* 0x00000001f3197824 */ /* 0x000fe200078e0a16 */
[----:B------:R-:W-:Y:S01]  /*92d0*/  ISETP.GE.AND P6, PT, R26, R244, PT ;  /* 0x000000f41a00720c */ /* 0x000fe20003fc6270 */
[----:B------:R-:W-:Y:S01]  /*92e0*/  I2F R21, R31 ;  /* 0x0000001f00157306 */ /* 0x000fe20000201400 */
[----:B------:R-:W-:Y:S01]  /*92f0*/  IABS R12, R12 ;  /* 0x0000000c000c7213 */ /* 0x000fe20000000000 */
[----:B-1----:R-:W-:Y:S01]  /*9300*/  FFMA.FTZ R20, R20, -UR28, R13 ;  /* 0x8000001c14147c23 */ /* 0x002fe2000801000d */
[----:B------:R-:W-:-:S02]  /*9310*/  ISETP.LT.OR P6, PT, R26, R245, P6 ;  /* 0x000000f51a00720c */ /* 0x000fc400037c1670 */
[----:B------:R-:W-:Y:S01]  /*9320*/  IABS R24, R29 ;  /* 0x0000001d00187213 */ /* 0x000fe20000000000 */
[----:B------:R-:W-:Y:S01]  /*9330*/  IMAD.IADD R29, R243, 0x1, -R17 ;  /* 0x00000001f31d7824 */ /* 0x000fe200078e0a11 */
[----:B------:R-:W-:Y:S01]  /*9340*/  FSEL R13, R27, -INF , !P0 ;  /* 0xff8000001b0d7808 */ /* 0x000fe20004000000 */
[----:B------:R1:W3:Y:S01]  /*9350*/  I2F R19, R23 ;  /* 0x0000001700137306 */ /* 0x0002e20000201400 */
[----:B------:R-:W-:Y:S01]  /*9360*/  IABS R27, R25 ;  /* 0x00000019001b7213 */ /* 0x000fe20000000000 */
[----:B--2---:R-:W-:Y:S01]  /*9370*/  FFMA.FTZ R18, R18, -UR28, R15 ;  /* 0x8000001c12127c23 */ /* 0x004fe2000801000f */
[----:B------:R-:W-:Y:S02]  /*9380*/  ISETP.GE.AND P0, PT, R16, R244, PT ;  /* 0x000000f41000720c */ /* 0x000fe40003f06270 */
[----:B------:R-:W-:Y:S02]  /*9390*/  ISETP.GE.AND P1, PT, R26, R237, PT ;  /* 0x000000ed1a00720c */ /* 0x000fe40003f26270 */
[----:B------:R-:W-:Y:S01]  /*93a0*/  ISETP.LT.OR P0, PT, R16, R245, P0 ;  /* 0x000000f51000720c */ /* 0x000fe20000701670 */
[----:B------:R2:W-:Y:S01]  /*93b0*/  I2F R25, R12 ;  /* 0x0000000c00197306 */ /* 0x0005e20000201400 */
[----:B------:R-:W-:-:S02]  /*93c0*/  ISETP.LT.OR P1, PT, R26, R242, P1 ;  /* 0x000000f21a00720c */ /* 0x000fc40000f21670 */
[----:B------:R-:W-:Y:S02]  /*93d0*/  IABS R29, R29 ;  /* 0x0000001d001d7213 */ /* 0x000fe40000000000 */
[----:B-1----:R-:W-:-:S03]  /*93e0*/  IADD3 R23, R3, 0x19, RZ ;  /* 0x0000001903177810 */ /* 0x002fc60007ffe0ff */
[----:B------:R-:W1:Y:S01]  /*93f0*/  I2F R24, R24 ;  /* 0x0000001800187306 */ /* 0x000e620000201400 */
[----:B---3--:R-:W-:Y:S01]  /*9400*/  FFMA.FTZ R19, R19, -UR28, R10 ;  /* 0x8000001c13137c23 */ /* 0x008fe2000801000a */
[----:B--2---:R-:W-:Y:S01]  /*9410*/  FSEL R12, R20, -INF , !P6 ;  /* 0xff800000140c7808 */ /* 0x004fe20007000000 */
[----:B------:R-:W-:Y:S01]  /*9420*/  IMAD.IADD R20, R246, 0x1, -R23 ;  /* 0x00000001f6147824 */ /* 0x000fe200078e0a17 */
[----:B------:R-:W-:-:S04]  /*9430*/  ISETP.GE.AND P6, PT, R16, R237, PT ;  /* 0x000000ed1000720c */ /* 0x000fc80003fc6270 */
[----:B------:R-:W-:Y:S01]  /*9440*/  I2F R14, R29 ;  /* 0x0000001d000e7306 */ /* 0x000fe20000201400 */
[----:B------:R-:W-:Y:S01]  /*9450*/  ISETP.LT.OR P6, PT, R16, R242, P6 ;  /* 0x000000f21000720c */ /* 0x000fe200037c1670 */
[----:B------:R-:W-:Y:S01]  /*9460*/  FFMA.FTZ R16, R21, -UR28, R8 ;  /* 0x8000001c15107c23 */ /* 0x000fe20008010008 */
[----:B------:R-:W-:Y:S01]  /*9470*/  IABS R15, R20 ;  /* 0x00000014000f7213 */ /* 0x000fe20000000000 */
[----:B------:R-:W-:Y:S01]  /*9480*/  IMAD.IADD R20, R243, 0x1, -R23 ;  /* 0x00000001f3147824 */ /* 0x000fe200078e0a17 */
[----:B------:R-:W-:-:S03]  /*9490*/  IADD3 R8, R3, 0x20, RZ ;  /* 0x0000002003087810 */ /* 0x000fc60007ffe0ff */
[----:B------:R-:W2:Y:S01]  /*94a0*/  I2F R27, R27 ;  /* 0x0000001b001b7306 */ /* 0x000ea20000201400 */
[----:B------:R-:W-:Y:S01]  /*94b0*/  FSEL R16, R16, -INF , !P0 ;  /* 0xff80000010107808 */ /* 0x000fe20004000000 */
[----:B------:R-:W-:Y:S01]  /*94c0*/  IMAD.MOV.U32 R26, RZ, RZ, R15 ;  /* 0x000000ffff1a7224 */ /* 0x000fe200078e000f */
[----:B------:R-:W-:Y:S01]  /*94d0*/  FSEL R15, R18, -INF , !P1 ;  /* 0xff800000120f7808 */ /* 0x000fe20004800000 */
[--C-:B------:R-:W-:Y:S01]  /*94e0*/  IMAD.IADD R18, R246, 0x1, -R8.reuse ;  /* 0x00000001f6127824 */ /* 0x100fe200078e0a08 */
[----:B------:R-:W-:Y:S01]  /*94f0*/  ISETP.GE.AND P1, PT, R17, R244, PT ;  /* 0x000000f41100720c */ /* 0x000fe20003f26270 */
[----:B------:R-:W-:Y:S01]  /*9500*/  IMAD.IADD R21, R243, 0x1, -R8 ;  /* 0x00000001f3157824 */ /* 0x000fe200078e0a08 */
[C---:B------:R-:W-:Y:S01]  /*9510*/  ISETP.GE.AND P0, PT, R17.reuse, R237, PT ;  /* 0x000000ed1100720c */ /* 0x040fe20003f06270 */
[----:B------:R-:W3:Y:S01]  /*9520*/  I2F R26, R26 ;  /* 0x0000001a001a7306 */ /* 0x000ee20000201400 */
[C---:B------:R-:W-:Y:S02]  /*9530*/  ISETP.LT.OR P1, PT, R17.reuse, R245, P1 ;  /* 0x000000f51100720c */ /* 0x040fe40000f21670 */
[----:B------:R-:W-:-:S02]  /*9540*/  ISETP.LT.OR P0, PT, R17, R242, P0 ;  /* 0x000000f21100720c */ /* 0x000fc40000701670 */
[----:B------:R-:W-:Y:S01]  /*9550*/  IABS R17, R18 ;  /* 0x0000001200117213 */ /* 0x000fe20000000000 */
[----:B-1----:R-:W-:Y:S01]  /*9560*/  FFMA.FTZ R18, R24, -UR28, R9 ;  /* 0x8000001c18127c23 */ /* 0x002fe20008010009 */
[----:B------:R-:W-:Y:S01]  /*9570*/  IABS R20, R20 ;  /* 0x0000001400147213 */ /* 0x000fe20000000000 */
[----:B--2---:R-:W-:Y:S01]  /*9580*/  FFMA.FTZ R27, R27, -UR28, R6 ;  /* 0x8000001c1b1b7c23 */ /* 0x004fe20008010006 */
[----:B------:R-:W-:Y:S01]  /*9590*/  IADD3 R9, R3, 0x21, RZ ;  /* 0x0000002103097810 */ /* 0x000fe20007ffe0ff */
[----:B------:R-:W-:Y:S01]  /*95a0*/  IMAD.MOV.U32 R29, RZ, RZ, R17 ;  /* 0x000000ffff1d7224 */ /* 0x000fe200078e0011 */
[----:B------:R1:W2:Y:S01]  /*95b0*/  I2F R10, R20 ;  /* 0x00000014000a7306 */ /* 0x0002a20000201400 */
[----:B------:R-:W-:Y:S01]  /*95c0*/  FSEL R17, R19, -INF , !P6 ;  /* 0xff80000013117808 */ /* 0x000fe20007000000 */
[----:B------:R-:W-:Y:S01]  /*95d0*/  FFMA.FTZ R19, R14, -UR28, R11 ;  /* 0x8000001c0e137c23 */ /* 0x000fe2000801000b */
[----:B------:R-:W-:Y:S01]  /*95e0*/  IABS R21, R21 ;  /* 0x0000001500157213 */ /* 0x000fe20000000000 */
[----:B------:R-:W-:Y:S01]  /*95f0*/  IMAD.IADD R24, R243, 0x1, -R9 ;  /* 0x00000001f3187824 */ /* 0x000fe200078e0a09 */
[----:B------:R-:W-:-:S02]  /*9600*/  ISETP.GE.AND P6, PT, R22, R244, PT ;  /* 0x000000f41600720c */ /* 0x000fc40003fc6270 */
[----:B------:R-:W-:Y:S01]  /*9610*/  FSEL R18, R18, -INF , !P1 ;  /* 0xff80000012127808 */ /* 0x000fe20004800000 */
[----:B------:R-:W4:Y:S01]  /*9620*/  I2F R11, R21 ;  /* 0x00000015000b7306 */ /* 0x000f220000201400 */
[C---:B------:R-:W-:Y:S02]  /*9630*/  ISETP.LT.OR P6, PT, R22.reuse, R245, P6 ;  /* 0x000000f51600720c */ /* 0x040fe400037c1670 */
[----:B------:R-:W-:Y:S02]  /*9640*/  FSEL R19, R19, -INF , !P0 ;  /* 0xff80000013137808 */ /* 0x000fe40004000000 */
[----:B------:R-:W-:Y:S02]  /*9650*/  ISETP.GE.AND P1, PT, R22, R237, PT ;  /* 0x000000ed1600720c */ /* 0x000fe40003f26270 */
[C---:B------:R-:W-:Y:S01]  /*9660*/  ISETP.GE.AND P0, PT, R23.reuse, R244, PT ;  /* 0x000000f41700720c */ /* 0x040fe20003f06270 */
[----:B-1----:R-:W-:Y:S01]  /*9670*/  IMAD.IADD R20, R246, 0x1, -R9 ;  /* 0x00000001f6147824 */ /* 0x002fe200078e0a09 */
[----:B------:R-:W1:Y:S01]  /*9680*/  I2F R29, R29 ;  /* 0x0000001d001d7306 */ /* 0x000e620000201400 */
[----:B------:R-:W-:Y:S01]  /*9690*/  ISETP.LT.OR P1, PT, R22, R242, P1 ;  /* 0x000000f21600720c */ /* 0x000fe20000f21670 */
[----:B---3--:R-:W-:Y:S01]  /*96a0*/  FFMA.FTZ R22, R26, -UR28, R5 ;  /* 0x8000001c1a167c23 */ /* 0x008fe20008010005 */
[----:B------:R-:W-:Y:S01]  /*96b0*/  ISETP.LT.OR P0, PT, R23, R245, P0 ;  /* 0x000000f51700720c */ /* 0x000fe20000701670 */
[----:B--2---:R-:W-:Y:S01]  /*96c0*/  FFMA.FTZ R10, R10, -UR28, R7 ;  /* 0x8000001c0a0a7c23 */ /* 0x004fe20008010007 */
[----:B------:R-:W-:Y:S01]  /*96d0*/  IABS R14, R20 ;  /* 0x00000014000e7213 */ /* 0x000fe20000000000 */
[----:B------:R-:W-:Y:S01]  /*96e0*/  FFMA.FTZ R20, R25, -UR28, R4 ;  /* 0x8000001c19147c23 */ /* 0x000fe20008010004 */
[----:B------:R-:W-:Y:S01]  /*96f0*/  IADD3 R4, R3, 0x28, RZ ;  /* 0x0000002803047810 */ /* 0x000fe20007ffe0ff */
[----:B----4-:R-:W-:Y:S01]  /*9700*/  FFMA.FTZ R190, R11, -UR28, R190 ;  /* 0x8000001c0bbe7c23 */ /* 0x010fe200080100be */
[----:B------:R-:W-:-:S02]  /*9710*/  IABS R24, R24 ;  /* 0x0000001800187213 */ /* 0x000fc40000000000 */
[----:B------:R-:W-:Y:S01]  /*9720*/  FSEL R20, R20, -INF , !P6 ;  /* 0xff80000014147808 */ /* 0x000fe20007000000 */
[----:B------:R-:W-:Y:S01]  /*9730*/  IMAD.IADD R21, R246, 0x1, -R4 ;  /* 0x00000001f6157824 */ /* 0x000fe200078e0a04 */
[----:B------:R-:W-:Y:S01]  /*9740*/  ISETP.GE.AND P6, PT, R23, R237, PT ;  /* 0x000000ed1700720c */ /* 0x000fe20003fc6270 */
[----:B------:R-:W2:Y:S01]  /*9750*/  I2F R14, R14 ;  /* 0x0000000e000e7306 */ /* 0x000ea20000201400 */
[----:B------:R-:W-:Y:S01]  /*9760*/  IADD3 R5, R3, 0x29, RZ ;  /* 0x0000002903057810 */ /* 0x000fe20007ffe0ff */
[----:B-1----:R-:W-:Y:S01]  /*9770*/  FFMA.FTZ R29, R29, -UR28, R188 ;  /* 0x8000001c1d1d7c23 */ /* 0x002fe200080100bc */
[----:B------:R-:W-:Y:S02]  /*9780*/  IABS R21, R21 ;  /* 0x0000001500157213 */ /* 0x000fe40000000000 */
[----:B------:R-:W-:Y:S01]  /*9790*/  ISETP.LT.OR P6, PT, R23, R242, P6 ;  /* 0x000000f21700720c */ /* 0x000fe200037c1670 */
[----:B------:R-:W-:Y:S01]  /*97a0*/  IMAD.IADD R23, R243, 0x1, -R4 ;  /* 0x00000001f3177824 */ /* 0x000fe200078e0a04 */
[----:B------:R-:W-:Y:S01]  /*97b0*/  FSEL R22, R22, -INF , !P0 ;  /* 0xff80000016167808 */ /* 0x000fe20004000000 */
[----:B------:R-:W-:Y:S01]  /*97c0*/  IMAD.MOV.U32 R25, RZ, RZ, R21 ;  /* 0x000000ffff197224 */ /* 0x000fe200078e0015 */
[----:B------:R-:W-:Y:S01]  /*97d0*/  FSEL R21, R27, -INF , !P1 ;  /* 0xff8000001b157808 */ /* 0x000fe20004800000 */
[----:B------:R1:W3:Y:S01]  /*97e0*/  I2F R6, R24 ;  /* 0x0000001800067306 */ /* 0x0002e20000201400 */
[----:B------:R-:W-:-:S02]  /*97f0*/  ISETP.GE.AND P1, PT, R8, R244, PT ;  /* 0x000000f40800720c */ /* 0x000fc40003f26270 */
[----:B------:R-:W-:Y:S01]  /*9800*/  IABS R27, R23 ;  /* 0x00000017001b7213 */ /* 0x000fe20000000000 */
[----:B------:R-:W-:Y:S01]  /*9810*/  IMAD.IADD R23, R246, 0x1, -R5 ;  /* 0x00000001f6177824 */ /* 0x000fe200078e0a05 */
[----:B------:R-:W-:Y:S01]  /*9820*/  ISETP.GE.AND P0, PT, R8, R237, PT ;  /* 0x000000ed0800720c */ /* 0x000fe20003f06270 */
[----:B--2---:R-:W-:Y:S01]  /*9830*/  FFMA.FTZ R14, R14, -UR28, R189 ;  /* 0x8000001c0e0e7c23 */ /* 0x004fe200080100bd */
[C---:B------:R-:W-:Y:S01]  /*9840*/  ISETP.LT.OR P1, PT, R8.reuse, R245, P1 ;  /* 0x000000f50800720c */ /* 0x040fe20000f21670 */
[----:B------:R-:W2:Y:S01]  /*9850*/  I2F R25, R25 ;  /* 0x0000001900197306 */ /* 0x000ea20000201400 */
[----:B------:R-:W-:Y:S02]  /*9860*/  ISETP.LT.OR P0, PT, R8, R242, P0 ;  /* 0x000000f20800720c */ /* 0x000fe40000701670 */
[----:B------:R-:W-:Y:S02]  /*9870*/  IABS R8, R23 ;  /* 0x0000001700087213 */ /* 0x000fe40000000000 */
[----:B------:R-:W-:-:S02]  /*9880*/  FSEL R23, R10, -INF , !P6 ;  /* 0xff8000000a177808 */ /* 0x000fc40007000000 */
[----:B------:R-:W-:Y:S01]  /*9890*/  FSEL R200, R29, -INF , !P1 ;  /* 0xff8000001dc87808 */ /* 0x000fe20004800000 */
[----:B-1----:R-:W-:Y:S01]  /*98a0*/  IMAD.IADD R24, R243, 0x1, -R5 ;  /* 0x00000001f3187824 */ /* 0x002fe200078e0a05 */
[C---:B------:R-:W-:Y:S01]  /*98b0*/  ISETP.GE.AND P6, PT, R9.reuse, R244, PT ;  /* 0x000000f40900720c */ /* 0x040fe20003fc6270 */
[----:B---3--:R-:W-:Y:S01]  /*98c0*/  FFMA.FTZ R191, R6, -UR28, R191 ;  /* 0x8000001c06bf7c23 */ /* 0x008fe200080100bf */
[C---:B------:R-:W-:Y:S01]  /*98d0*/  ISETP.GE.AND P1, PT, R9.reuse, R237, PT ;  /* 0x000000ed0900720c */ /* 0x040fe20003f26270 */
[----:B------:R-:W1:Y:S01]  /*98e0*/  I2F R27, R27 ;  /* 0x0000001b001b7306 */ /* 0x000e620000201400 */
[C---:B------:R-:W-:Y:S02]  /*98f0*/  ISETP.LT.OR P6, PT, R9.reuse, R245, P6 ;  /* 0x000000f50900720c */ /* 0x040fe400037c1670 */
[----:B------:R-:W-:Y:S01]  /*9900*/  ISETP.LT.OR P1, PT, R9, R242, P1 ;  /* 0x000000f20900720c */ /* 0x000fe20000f21670 */
[----:B--2---:R-:W-:Y:S01]  /*9910*/  FFMA.FTZ R25, R25, -UR28, R184 ;  /* 0x8000001c19197c23 */ /* 0x004fe200080100b8 */
[----:B------:R-:W-:-:S02]  /*9920*/  FSEL R195, R190, -INF , !P0 ;  /* 0xff800000bec37808 */ /* 0x000fc40004000000 */
[C---:B------:R-:W-:Y:S01]  /*9930*/  IADD3 R9, R3.reuse, 0x31, RZ ;  /* 0x0000003103097810 */ /* 0x040fe20007ffe0ff */
[----:B------:R-:W2:Y:S01]  /*9940*/  I2F R8, R8 ;  /* 0x0000000800087306 */ /* 0x000ea20000201400 */
[----:B------:R-:W-:Y:S02]  /*9950*/  ISETP.GE.AND P0, PT, R4, R244, PT ;  /* 0x000000f40400720c */ /* 0x000fe40003f06270 */
[----:B------:R-:W-:Y:S02]  /*9960*/  IADD3 R7, R3, 0x30, RZ ;  /* 0x0000003003077810 */ /* 0x000fe40007ffe0ff */
[----:B------:R-:W-:Y:S02]  /*9970*/  IABS R10, R24 ;  /* 0x00000018000a7213 */ /* 0x000fe40000000000 */
[----:B------:R-:W-:Y:S01]  /*9980*/  FSEL R194, R14, -INF , !P6 ;  /* 0xff8000000ec27808 */ /* 0x000fe20007000000 */
[----:B------:R-:W-:Y:S01]  /*9990*/  IMAD.IADD R14, R246, 0x1, -R9 ;  /* 0x00000001f60e7824 */ /* 0x000fe200078e0a09 */
[----:B------:R-:W-:Y:S01]  /*99a0*/  ISETP.GE.AND P6, PT, R4, R237, PT ;  /* 0x000000ed0400720c */ /* 0x000fe20003fc6270 */
[----:B------:R-:W-:Y:S01]  /*99b0*/  IMAD.IADD R24, R246, 0x1, -R7 ;  /* 0x00000001f6187824 */ /* 0x000fe200078e0a07 */
[C---:B------:R-:W-:Y:S01]  /*99c0*/  ISETP.LT.OR P0, PT, R4.reuse, R245, P0 ;  /* 0x000000f50400720c */ /* 0x040fe20000701670 */
[----:B------:R-:W3:Y:S01]  /*99d0*/  I2F R10, R10 ;  /* 0x0000000a000a7306 */ /* 0x000ee20000201400 */
[----:B------:R-:W-:Y:S01]  /*99e0*/  ISETP.LT.OR P6, PT, R4, R242, P6 ;  /* 0x000000f20400720c */ /* 0x000fe200037c1670 */
[----:B-1----:R-:W-:Y:S01]  /*99f0*/  FFMA.FTZ R27, R27, -UR28, R186 ;  /* 0x8000001c1b1b7c23 */ /* 0x002fe200080100ba */
[----:B------:R-:W-:Y:S01]  /*9a00*/  FSEL R197, R191, -INF , !P1 ;  /* 0xff800000bfc57808 */ /* 0x000fe20004800000 */
[----:B--2---:R-:W-:Y:S01]  /*9a10*/  FFMA.FTZ R8, R8, -UR28, R185 ;  /* 0x8000001c08087c23 */ /* 0x004fe200080100b9 */
[----:B------:R-:W-:-:S02]  /*9a20*/  FSEL R198, R25, -INF , !P0 ;  /* 0xff80000019c67808 */ /* 0x000fc40004000000 */
[----:B------:R-:W-:Y:S02]  /*9a30*/  IADD3 R4, R3, 0x38, RZ ;  /* 0x0000003803047810 */ /* 0x000fe40007ffe0ff */
[C---:B------:R-:W-:Y:S02]  /*9a40*/  ISETP.GE.AND P1, PT, R5.reuse, R244, PT ;  /* 0x000000f40500720c */ /* 0x040fe40003f26270 */
[----:B------:R-:W-:Y:S02]  /*9a50*/  ISETP.GE.AND P0, PT, R5, R237, PT ;  /* 0x000000ed0500720c */ /* 0x000fe40003f06270 */
[----:B------:R-:W-:Y:S01]  /*9a60*/  IABS R6, R14 ;  /* 0x0000000e00067213 */ /* 0x000fe20000000000 */
[C---:B------:R-:W-:Y:S01]  /*9a70*/  IMAD.IADD R14, R243.reuse, 0x1, -R9 ;  /* 0x00000001f30e7824 */ /* 0x040fe200078e0a09 */
[----:B------:R-:W-:Y:S01]  /*9a80*/  IABS R11, R24 ;  /* 0x00000018000b7213 */ /* 0x000fe20000000000 */
[----:B------:R-:W-:Y:S01]  /*9a90*/  IMAD.IADD R24, R243, 0x1, -R7 ;  /* 0x00000001f3187824 */ /* 0x000fe200078e0a07 */
[C---:B------:R-:W-:Y:S01]  /*9aa0*/  ISETP.LT.OR P1, PT, R5.reuse, R245, P1 ;  /* 0x000000f50500720c */ /* 0x040fe20000f21670 */
[----:B---3--:R-:W-:Y:S01]  /*9ab0*/  FFMA.FTZ R10, R10, -UR28, R187 ;  /* 0x8000001c0a0a7c23 */ /* 0x008fe200080100bb */
[----:B------:R-:W-:Y:S01]  /*9ac0*/  ISETP.LT.OR P0, PT, R5, R242, P0 ;  /* 0x000000f20500720c */ /* 0x000fe20000701670 */
[--C-:B------:R-:W-:Y:S01]  /*9ad0*/  IMAD.IADD R5, R243, 0x1, -R4.reuse ;  /* 0x00000001f3057824 */ /* 0x100fe200078e0a04 */
[----:B------:R-:W1:Y:S01]  /*9ae0*/  I2F R6, R6 ;  /* 0x0000000600067306 */ /* 0x000e620000201400 */
[----:B------:R-:W-:Y:S01]  /*9af0*/  IMAD.MOV.U32 R29, RZ, RZ, R11 ;  /* 0x000000ffff1d7224 */ /* 0x000fe200078e000b */
[----:B------:R-:W-:Y:S01]  /*9b00*/  IABS R11, R24 ;  /* 0x00000018000b7213 */ /* 0x000fe20000000000 */
[----:B------:R-:W-:Y:S01]  /*9b10*/  IMAD.IADD R24, R246, 0x1, -R4 ;  /* 0x00000001f6187824 */ /* 0x000fe200078e0a04 */
[----:B------:R-:W-:-:S02]  /*9b20*/  IABS R25, R5 ;  /* 0x0000000500197213 */ /* 0x000fc40000000000 */
[----:B------:R-:W-:Y:S02]  /*9b30*/  IABS R14, R14 ;  /* 0x0000000e000e7213 */ /* 0x000fe40000000000 */
[----:B------:R-:W2:Y:S01]  /*9b40*/  I2F R29, R29 ;  /* 0x0000001d001d7306 */ /* 0x000ea20000201400 */
[----:B------:R-:W-:Y:S02]  /*9b50*/  IABS R24, R24 ;  /* 0x0000001800187213 */ /* 0x000fe40000000000 */
[----:B------:R-:W-:Y:S02]  /*9b60*/  IADD3 R3, R3, 0x39, RZ ;  /* 0x0000003903037810 */ /* 0x000fe40007ffe0ff */
[----:B------:R-:W-:Y:S02]  /*9b70*/  FSEL R201, R27, -INF , !P6 ;  /* 0xff8000001bc97808 */ /* 0x000fe40007000000 */
[----:B------:R-:W-:Y:S01]  /*9b80*/  FSEL R196, R8, -INF , !P1 ;  /* 0xff80000008c47808 */ /* 0x000fe20004800000 */
[----:B------:R-:W3:Y:S01]  /*9b90*/  I2F R11, R11 ;  /* 0x0000000b000b7306 */ /* 0x000ee20000201400 */
[C---:B------:R-:W-:Y:S01]  /*9ba0*/  ISETP.GE.AND P6, PT, R7.reuse, R244, PT ;  /* 0x000000f40700720c */ /* 0x040fe20003fc6270 */
[----:B------:R-:W-:Y:S01]  /*9bb0*/  IMAD.IADD R8, R246, 0x1, -R3 ;  /* 0x00000001f6087824 */ /* 0x000fe200078e0a03 */
[----:B------:R-:W-:Y:S01]  /*9bc0*/  ISETP.GE.AND P1, PT, R7, R237, PT ;  /* 0x000000ed0700720c */ /* 0x000fe20003f26270 */
[----:B-1----:R-:W-:Y:S01]  /*9bd0*/  FFMA.FTZ R6, R6, -UR28, R181 ;  /* 0x8000001c06067c23 */ /* 0x002fe200080100b5 */
[----:B------:R-:W-:-:S02]  /*9be0*/  FSEL R199, R10, -INF , !P0 ;  /* 0xff8000000ac77808 */ /* 0x000fc40004000000 */
[----:B------:R-:W-:Y:S01]  /*9bf0*/  ISETP.GE.AND P0, PT, R9, R244, PT ;  /* 0x000000f40900720c */ /* 0x000fe20003f06270 */
[----:B------:R-:W1:Y:S01]  /*9c00*/  I2F R25, R25 ;  /* 0x0000001900197306 */ /* 0x000e620000201400 */
[-C--:B------:R-:W-:Y:S01]  /*9c10*/  ISETP.LT.OR P6, PT, R7, R245.reuse, P6 ;  /* 0x000000f50700720c */ /* 0x080fe200037c1670 */
[----:B--2---:R-:W-:Y:S01]  /*9c20*/  FFMA.FTZ R180, R29, -UR28, R180 ;  /* 0x8000001c1db47c23 */ /* 0x004fe200080100b4 */
[----:B------:R-:W-:Y:S01]  /*9c30*/  ISETP.LT.OR P1, PT, R7, R242, P1 ;  /* 0x000000f20700720c */ /* 0x000fe20000f21670 */
[----:B------:R-:W-:Y:S01]  /*9c40*/  IMAD.IADD R7, R243, 0x1, -R3 ;  /* 0x00000001f3077824 */ /* 0x000fe200078e0a03 */
[----:B------:R-:W-:Y:S02]  /*9c50*/  ISETP.LT.OR P0, PT, R9, R245, P0 ;  /* 0x000000f50900720c */ /* 0x000fe40000701670 */
[----:B------:R-:W-:Y:S01]  /*9c60*/  IABS R8, R8 ;  /* 0x0000000800087213 */ /* 0x000fe20000000000 */
[----:B------:R-:W2:Y:S01]  /*9c70*/  I2F R14, R14 ;  /* 0x0000000e000e7306 */ /* 0x000ea20000201400 */
[----:B------:R-:W-:Y:S01]  /*9c80*/  IABS R7, R7 ;  /* 0x0000000700077213 */ /* 0x000fe20000000000 */
[----:B---3--:R-:W-:Y:S01]  /*9c90*/  FFMA.FTZ R11, R11, -UR28, R182 ;  /* 0x8000001c0b0b7c23 */ /* 0x008fe200080100b6 */
[----:B------:R-:W-:-:S02]  /*9ca0*/  FSEL R184, R6, -INF , !P0 ;  /* 0xff80000006b87808 */ /* 0x000fc40004000000 */
[-C--:B------:R-:W-:Y:S02]  /*9cb0*/  ISETP.GE.AND P0, PT, R4, R237.reuse, PT ;  /* 0x000000ed0400720c */ /* 0x080fe40003f06270 */
[----:B------:R-:W-:Y:S01]  /*9cc0*/  FSEL R180, R180, -INF , !P6 ;  /* 0xff800000b4b47808 */ /* 0x000fe20007000000 */
[----:B------:R-:W3:Y:S01]  /*9cd0*/  I2F R5, R24 ;  /* 0x0000001800057306 */ /* 0x000ee20000201400 */
[----:B-1----:R-:W-:Y:S01]  /*9ce0*/  FFMA.FTZ R25, R25, -UR28, R170 ;  /* 0x8000001c19197c23 */ /* 0x002fe200080100aa */
[----:B------:R-:W-:Y:S02]  /*9cf0*/  ISETP.LT.OR P0, PT, R4, R242, P0 ;  /* 0x000000f20400720c */ /* 0x000fe40000701670 */
[----:B------:R-:W-:-:S04]  /*9d00*/  ISETP.GE.AND P6, PT, R9, R237, PT ;  /* 0x000000ed0900720c */ /* 0x000fc80003fc6270 */
[----:B------:R-:W1:Y:S01]  /*9d10*/  I2F R8, R8 ;  /* 0x0000000800087306 */ /* 0x000e620000201400 */
[----:B--2---:R-:W-:Y:S01]  /*9d20*/  FFMA.FTZ R14, R14, -UR28, R183 ;  /* 0x8000001c0e0e7c23 */ /* 0x004fe200080100b7 */
[----:B------:R-:W-:Y:S02]  /*9d30*/  FSEL R183, R11, -INF , !P1 ;  /* 0xff8000000bb77808 */ /* 0x000fe40004800000 */
[----:B------:R-:W-:Y:S02]  /*9d40*/  ISETP.GE.AND P1, PT, R4, R244, PT ;  /* 0x000000f40400720c */ /* 0x000fe40003f26270 */
[----:B------:R-:W-:Y:S02]  /*9d50*/  ISETP.LT.OR P6, PT, R9, R242, P6 ;  /* 0x000000f20900720c */ /* 0x000fe400037c1670 */
[----:B------:R-:W2:Y:S01]  /*9d60*/  I2F R6, R7 ;  /* 0x0000000700067306 */ /* 0x000ea20000201400 */
[----:B---3--:R-:W-:Y:S01]  /*9d70*/  FFMA.FTZ R5, R5, -UR28, R168 ;  /* 0x8000001c05057c23 */ /* 0x008fe200080100a8 */
[----:B------:R-:W-:-:S02]  /*9d80*/  FSEL R168, R25, -INF , !P0 ;  /* 0xff80000019a87808 */ /* 0x000fc40004000000 */
[----:B------:R-:W-:Y:S02]  /*9d90*/  PLOP3.LUT P0, PT, PT, PT, UP0, 0x80, 0x0 ;  /* 0x000000000000781c */ /* 0x000fe40003f0f008 */
[----:B------:R-:W-:Y:S02]  /*9da0*/  ISETP.LT.OR P1, PT, R4, R245, P1 ;  /* 0x000000f50400720c */ /* 0x000fe40000f21670 */
[----:B------:R-:W-:Y:S01]  /*9db0*/  FSEL R181, R14, -INF , !P6 ;  /* 0xff8000000eb57808 */ /* 0x000fe20007000000 */
[----:B-1----:R-:W-:Y:S01]  /*9dc0*/  FFMA.FTZ R8, R8, -UR28, R169 ;  /* 0x8000001c08087c23 */ /* 0x002fe200080100a9 */
[----:B------:R-:W-:Y:S02]  /*9dd0*/  FSEL R182, R5, -INF , !P1 ;  /* 0xff80000005b67808 */ /* 0x000fe40004800000 */
[C---:B------:R-:W-:Y:S02]  /*9de0*/  ISETP.GE.AND P6, PT, R3.reuse, R244, PT ;  /* 0x000000f40300720c */ /* 0x040fe40003fc6270 */
[C---:B------:R-:W-:Y:S01]  /*9df0*/  ISETP.GE.AND P1, PT, R3.reuse, R237, PT ;  /* 0x000000ed0300720c */ /* 0x040fe20003f26270 */
[----:B--2---:R-:W-:Y:S01]  /*9e00*/  FFMA.FTZ R6, R6, -UR28, R171 ;  /* 0x8000001c06067c23 */ /* 0x004fe200080100ab */
[----:B------:R-:W-:-:S02]  /*9e10*/  ISETP.LT.OR P6, PT, R3, R245, P6 ;  /* 0x000000f50300720c */ /* 0x000fc400037c1670 */
        /* <DEDUP_REMOVED lines=8> */
[----:B------:R-:W-:Y:S02]  /*9ea0*/  USHF.R.S32.HI UR41, URZ, 0x1f, UR42 ;  /* 0x0000001f3f297899 */ /* 0x000fe4000801142a */
[----:B------:R-:W-:-:S02]  /*9eb0*/  UIMAD.WIDE.U32 UR44, UR42, UR4, URZ ;  /* 0x000000042a2c72a5 */ /* 0x000fc4000f8e003f */
        /* <DEDUP_REMOVED lines=66> */
.L_x_1770:
[----:B------:R-:W-:Y:S05]  /*a2e0*/  BSYNC B0 ;  /* 0x0000000000007941 */ /* 0x000fea0003800000 */
.L_x_1769:
[----:B------:R-:W0:Y:S02]  /*a2f0*/  LDGDEPBAR ;  /* 0x00000000000079af */ /* 0x000e240000000000 */
.L_x_1768:
[----:B------:R-:W-:Y:S01]  /*a300*/  FMNMX.FTZ R3, R2, R28, !PT ;  /* 0x0000001c02037209 */ /* 0x000fe20007810000 */
[----:B------:R-:W-:Y:S01]  /*a310*/  USHF.L.U32 UR4, UR40, 0x1, URZ ;  /* 0x0000000128047899 */ /* 0x000fe2000800063f */
[----:B------:R-:W-:Y:S01]  /*a320*/  FMNMX.FTZ R4, R0, R33, !PT ;  /* 0x0000002100047209 */ /* 0x000fe20007810000 */
[----:B------:R-:W-:Y:S01]  /*a330*/  IMAD.WIDE.U32 R202, R165, -0x2daee0ad, RZ ;  /* 0xd2511f53a5ca7825 */ /* 0x000fe200078e00ff */
        /* <DEDUP_REMOVED lines=28> */
[----:B------:R-:W-:Y:S01]  /*a500*/  MOV R3, UR4 ;  /* 0x0000000400037c02 */ /* 0x000fe20008000f00 */
[----:B------:R-:W-:Y:S01]  /*a510*/  UIADD3 UR4, UR4, 0x1, URZ ;  /* 0x0000000104047890 */ /* 0x000fe2000fffe03f */
[----:B------:R-:W-:-:S02]  /*a520*/  FMNMX.FTZ R8, R171, R8, !PT ;  /* 0x00000008ab087209 */ /* 0x000fc40007810000 */
[----:B------:R-:W-:Y:S02]  /*a530*/  LOP3.LUT R3, R203, UR39, R3, 0x96, !PT ;  /* 0x00000027cb037c12 */ /* 0x000fe4000f8e9603 */
[----:B------:R-:W-:Y:S01]  /*a540*/  FMNMX.FTZ R4, R168, R5, !PT ;  /* 0x00000005a8047209 */ /* 0x000fe20007810000 */
[----:B------:R-:W1:Y:S01]  /*a550*/  SHFL.BFLY PT, R7, R8, 0x2, 0x1f ;  /* 0x0c401f0008077f89 */ /* 0x000e6200000e0000 */
[----:B------:R-:W-:Y:S01]  /*a560*/  LOP3.LUT R202, R25, R173, RZ, 0x3c, !PT ;  /* 0x000000ad19ca7212 */ /* 0x000fe200078e3cff */
[----:B------:R-:W-:Y:S01]  /*a570*/  IMAD.WIDE.U32 R10, R3, -0x326172a9, RZ ;  /* 0xcd9e8d57030a7825 */ /* 0x000fe200078e00ff */
[----:B------:R-:W-:-:S03]  /*a580*/  FMNMX.FTZ R5, R169, R4, !PT ;  /* 0x00000004a9057209 */ /* 0x000fc60007810000 */
[----:B------:R-:W-:Y:S01]  /*a590*/  IMAD R202, R202, -0x2daee0ad, RZ ;  /* 0xd2511f53caca7824 */ /* 0x000fe200078e02ff */
[----:B------:R-:W-:Y:S01]  /*a5a0*/  LOP3.LUT R6, R11, UR16, R24, 0x96, !PT ;  /* 0x000000100b067c12 */ /* 0x000fe2000f8e9618 */
[----:B------:R-:W2:Y:S01]  /*a5b0*/  SHFL.BFLY PT, R4, R5, 0x2, 0x1f ;  /* 0x0c401f0005047f89 */ /* 0x000ea200000e0000 */
[----:B------:R-:W-:-:S03]  /*a5c0*/  LOP3.LUT R3, R179, UR14, R10, 0x96, !PT ;  /* 0x0000000eb3037c12 */ /* 0x000fc6000f8e960a */
[----:B------:R-:W-:-:S04]  /*a5d0*/  IMAD.WIDE.U32 R186, R6, -0x2daee0ad, RZ ;  /* 0xd2511f5306ba7825 */ /* 0x000fc800078e00ff */
[----:B------:R-:W-:Y:S01]  /*a5e0*/  IMAD.WIDE.U32 R26, R3, -0x2daee0ad, RZ ;  /* 0xd2511f53031a7825 */ /* 0x000fe200078e00ff */
[----:B------:R-:W-:-:S04]  /*a5f0*/  LOP3.LUT R3, R187, UR13, R202, 0x96, !PT ;  /* 0x0000000dbb037c12 */ /* 0x000fc8000f8e96ca */
[----:B------:R-:W-:Y:S01]  /*a600*/  LOP3.LUT R186, R27, UR11, R186, 0x96, !PT ;  /* 0x0000000b1bba7c12 */ /* 0x000fe2000f8e96ba */
[----:B------:R-:W-:Y:S01]  /*a610*/  IMAD.WIDE.U32 R24, R3, -0x326172a9, RZ ;  /* 0xcd9e8d5703187825 */ /* 0x000fe200078e00ff */
[----:B-1----:R-:W-:-:S03]  /*a620*/  FMNMX.FTZ R7, R8, R7, !PT ;  /* 0x0000000708077209 */ /* 0x002fc60007810000 */
[----:B------:R-:W-:Y:S01]  /*a630*/  IMAD.WIDE.U32 R186, R186, -0x326172a9, RZ ;  /* 0xcd9e8d57baba7825 */ /* 0x000fe200078e00ff */
[----:B------:R-:W-:Y:S01]  /*a640*/  LOP3.LUT R3, R25, UR12, R178, 0x96, !PT ;  /* 0x0000000c19037c12 */ /* 0x000fe2000f8e96b2 */
[----:B------:R-:W1:Y:S03]  /*a650*/  SHFL.BFLY PT, R164, R7, 0x1, 0x1f ;  /* 0x0c201f0007a47f89 */ /* 0x000e6600000e0000 */
[----:B------:R-:W-:Y:S01]  /*a660*/  LOP3.LUT R24, R187, UR10, R24, 0x96, !PT ;  /* 0x0000000abb187c12 */ /* 0x000fe2000f8e9618 */
[----:B------:R-:W-:Y:S01]  /*a670*/  IMAD.WIDE.U32 R8, R3, -0x2daee0ad, RZ ;  /* 0xd2511f5303087825 */ /* 0x000fe200078e00ff */
[----:B--2---:R-:W-:-:S03]  /*a680*/  FMNMX.FTZ R4, R5, R4, !PT ;  /* 0x0000000405047209 */ /* 0x004fc60007810000 */
[----:B------:R-:W-:Y:S01]  /*a690*/  IMAD.WIDE.U32 R24, R24, -0x2daee0ad, RZ ;  /* 0xd2511f5318187825 */ /* 0x000fe200078e00ff */
[----:B------:R-:W-:Y:S01]  /*a6a0*/  LOP3.LUT R26, R9, UR9, R26, 0x96, !PT ;  /* 0x00000009091a7c12 */ /* 0x000fe2000f8e961a */
[----:B------:R-:W2:Y:S03]  /*a6b0*/  SHFL.BFLY PT, R3, R4, 0x1, 0x1f ;  /* 0x0c201f0004037f89 */ /* 0x000ea600000e0000 */
[----:B------:R-:W-:Y:S01]  /*a6c0*/  LOP3.LUT R8, R25, UR7, R8, 0x96, !PT ;  /* 0x0000000719087c12 */ /* 0x000fe2000f8e9608 */
[----:B------:R-:W-:-:S04]  /*a6d0*/  IMAD.WIDE.U32 R26, R26, -0x326172a9, RZ ;  /* 0xcd9e8d571a1a7825 */ /* 0x000fc800078e00ff */
[----:B------:R-:W-:-:S05]  /*a6e0*/  IMAD.WIDE.U32 R8, R8, -0x326172a9, RZ ;  /* 0xcd9e8d5708087825 */ /* 0x000fca00078e00ff */
[C---:B------:R-:W-:Y:S02]  /*a6f0*/  LOP3.LUT R5, R8.reuse, 0xffff, RZ, 0xc0, !PT ;  /* 0x0000ffff08057812 */ /* 0x040fe400078ec0ff */
[----:B------:R-:W-:Y:S02]  /*a700*/  LOP3.LUT R6, R8, 0xff, RZ, 0xc0, !PT ;  /* 0x000000ff08067812 */ /* 0x000fe400078ec0ff */
[----:B------:R-:W-:Y:S02]  /*a710*/  SHF.R.U32.HI R5, RZ, 0x8, R5 ;  /* 0x00000008ff057819 */ /* 0x000fe40000011605 */
[----:B------:R-:W-:Y:S02]  /*a720*/  SHF.R.U32.HI R10, RZ, 0x10, R8 ;  /* 0x00000010ff0a7819 */ /* 0x000fe40000011608 */
[----:B------:R-:W-:Y:S02]  /*a730*/  PRMT R6, R6, 0x5410, R5 ;  /* 0x0000541006067816 */ /* 0x000fe40000000005 */
[----:B------:R-:W-:-:S02]  /*a740*/  LOP3.LUT R10, R10, 0xff, RZ, 0xc0, !PT ;  /* 0x000000ff0a0a7812 */ /* 0x000fc400078ec0ff */
[----:B------:R-:W-:Y:S01]  /*a750*/  SHF.R.U32.HI R5, RZ, 0x18, R8 ;  /* 0x00000018ff057819 */ /* 0x000fe20000011608 */
[----:B------:R-:W-:Y:S01]  /*a760*/  HSET2.LE.AND R6, R6, R247, PT ;  /* 0x000000f706067233 */ /* 0x000fe20003803000 */
[----:B-1----:R-:W-:Y:S02]  /*a770*/  FMNMX.FTZ R164, R7, R164, !PT ;  /* 0x000000a407a47209 */ /* 0x002fe40007810000 */
[----:B------:R-:W-:Y:S02]  /*a780*/  PRMT R10, R10, 0x5410, R5 ;  /* 0x000054100a0a7816 */ /* 0x000fe40000000005 */
[----:B------:R-:W-:Y:S01]  /*a790*/  LOP3.LUT R5, R9, UR17, R26, 0x96, !PT ;  /* 0x0000001109057c12 */ /* 0x000fe2000f8e961a */
[----:B------:R-:W-:Y:S01]  /*a7a0*/  FMUL.FTZ R185, R164, c[0x0][0x23c] ;  /* 0x00008f00a4b97a20 */ /* 0x000fe20000410000 */
[----:B--2---:R-:W-:Y:S02]  /*a7b0*/  FMNMX.FTZ R3, R4, R3, !PT ;  /* 0x0000000304037209 */ /* 0x004fe40007810000 */
[----:B------:R-:W-:-:S02]  /*a7c0*/  FSETP.NEU.FTZ.AND P6, PT, R164, -INF , PT ;  /* 0xff800000a400780b */ /* 0x000fc40003fdd000 */
[----:B------:R-:W-:Y:S01]  /*a7d0*/  LOP3.LUT R4, R5, 0xffff, RZ, 0xc0, !PT ;  /* 0x0000ffff05047812 */ /* 0x000fe200078ec0ff */
[----:B------:R-:W-:Y:S01]  /*a7e0*/  FMUL.FTZ R170, R3, c[0x0][0x23c] ;  /* 0x00008f0003aa7a20 */ /* 0x000fe20000410000 */
[----:B------:R-:W-:Y:S02]  /*a7f0*/  FSEL R185, R185, RZ, P6 ;  /* 0x000000ffb9b97208 */ /* 0x000fe40003000000 */
[----:B------:R-:W-:Y:S02]  /*a800*/  SHF.R.U32.HI R4, RZ, 0x8, R4 ;  /* 0x00000008ff047819 */ /* 0x000fe40000011604 */
        /* <DEDUP_REMOVED lines=9> */
[--C-:B------:R-:W-:Y:S01]  /*a8a0*/  FFMA.FTZ R32, R32, c[0x0][0x23c], -R185.reuse ;  /* 0x00008f0020207a23 */ /* 0x100fe200000108b9 */
[----:B------:R-:W-:Y:S01]  /*a8b0*/  FSEL R5, R3, RZ, P1 ;  /* 0x000000ff03057208 */ /* 0x000fe20000800000 */
[----:B------:R-:W-:Y:S01]  /*a8c0*/  HSET2.LE.AND R4, R4, R247, PT ;  /* 0x000000f704047233 */ /* 0x000fe20003803000 */
[----:B------:R-:W-:Y:S01]  /*a8d0*/  FSEL R170, R170, RZ, P1 ;  /* 0x000000ffaaaa7208 */ /* 0x000fe20000800000 */
[----:B------:R-:W-:Y:S01]  /*a8e0*/  FFMA.FTZ R193, R16, c[0x0][0x23c], -R185 ;  /* 0x00008f0010c17a23 */ /* 0x000fe200000108b9 */
[----:B------:R-:W-:Y:S01]  /*a8f0*/  FSEL R9, R164, RZ, P6 ;  /* 0x000000ffa4097208 */ /* 0x000fe20003000000 */
[----:B------:R-:W-:Y:S01]  /*a900*/  FADD.FTZ R5, R0, -R5 ;  /* 0x8000000500057221 */ /* 0x000fe20000010000 */
[----:B------:R-:W1:Y:S01]  /*a910*/  MUFU.EX2 R30, R30 ;  /* 0x0000001e001e7308 */ /* 0x000e620000000800 */
[--C-:B------:R-:W-:Y:S01]  /*a920*/  FFMA.FTZ R29, R13, c[0x0][0x23c], -R170.reuse ;  /* 0x00008f000d1d7a23 */ /* 0x100fe200000108aa */
[----:B------:R-:W-:Y:S01]  /*a930*/  LOP3.LUT R7, R7, 0xff, RZ, 0xc0, !PT ;  /* 0x000000ff07077812 */ /* 0x000fe200078ec0ff */
[----:B------:R-:W-:Y:S01]  /*a940*/  FFMA.FTZ R28, R15, c[0x0][0x23c], -R170 ;  /* 0x00008f000f1c7a23 */ /* 0x000fe200000108aa */
[----:B------:R-:W-:Y:S01]  /*a950*/  LOP3.LUT R26, R27, UR8, R186, 0x96, !PT ;  /* 0x000000081b1a7c12 */ /* 0x000fe2000f8e96ba */
[----:B------:R-:W-:Y:S01]  /*a960*/  FFMA.FTZ R33, R33, c[0x0][0x23c], -R170 ;  /* 0x00008f0021217a23 */ /* 0x000fe200000108aa */
[----:B------:R-:W-:Y:S01]  /*a970*/  PRMT R8, R7, 0x5410, R8 ;  /* 0x0000541007087816 */ /* 0x000fe20000000008 */
[----:B------:R-:W-:Y:S01]  /*a980*/  FFMA.FTZ R0, R35, c[0x0][0x23c], -R170 ;  /* 0x00008f0023007a23 */ /* 0x000fe200000108aa */
[----:B------:R-:W-:Y:S01]  /*a990*/  MUFU.EX2 R34, R34 ;  /* 0x0000002200227308 */ /* 0x000fe20000000800 */
[----:B------:R-:W-:Y:S01]  /*a9a0*/  FADD.FTZ R9, R2, -R9 ;  /* 0x8000000902097221 */ /* 0x000fe20000010000 */
[----:B------:R-:W2:Y:S01]  /*a9b0*/  LDSM.16.MT88.4 R12, [R224+0x18000] ;  /* 0x01800000e00c783b */ /* 0x000ea20000004200 */
[----:B------:R-:W-:-:S04]  /*a9c0*/  IMAD.WIDE.U32 R26, R26, -0x2daee0ad, RZ ;  /* 0xd2511f531a1a7825 */ /* 0x000fc800078e00ff */
[----:B------:R-:W-:Y:S01]  /*a9d0*/  FMUL.FTZ R35, R9, c[0x0][0x23c] ;  /* 0x00008f0009237a20 */ /* 0x000fe20000410000 */
[----:B------:R-:W-:Y:S01]  /*a9e0*/  MUFU.EX2 R29, R29 ;  /* 0x0000001d001d7308 */ /* 0x000fe20000000800 */
[----:B-1----:R-:W-:Y:S01]  /*a9f0*/  F2FP.PACK_AB R7, R30, R31 ;  /* 0x0000001f1e07723e */ /* 0x002fe200000000ff */
[--C-:B------:R-:W-:Y:S02]  /*aa00*/  FFMA.FTZ R192, R18, c[0x0][0x23c], -R185.reuse ;  /* 0x00008f0012c07a23 */ /* 0x100fe400000108b9 */
[--C-:B------:R-:W-:Y:S01]  /*aa10*/  FFMA.FTZ R191, R17, c[0x0][0x23c], -R170.reuse ;  /* 0x00008f0011bf7a23 */ /* 0x100fe200000108aa */
[----:B------:R-:W-:Y:S01]  /*aa20*/  LOP3.LUT R6, R6, R7, RZ, 0xc0, !PT ;  /* 0x0000000706067212 */ /* 0x000fe200078ec0ff */
[----:B------:R-:W-:Y:S01]  /*aa30*/  HSET2.LE.AND R7, R10, R247, PT ;  /* 0x000000f70a077233 */ /* 0x000fe20003803000 */
[----:B------:R-:W-:Y:S01]  /*aa40*/  FFMA.FTZ R190, R19, c[0x0][0x23c], -R170 ;  /* 0x00008f0013be7a23 */ /* 0x000fe200000108aa */
[----:B------:R-:W1:Y:S01]  /*aa50*/  MUFU.EX2 R28, R28 ;  /* 0x0000001c001c7308 */ /* 0x000e620000000800 */
[----:B------:R-:W-:Y:S01]  /*aa60*/  LDSM.16.MT88.4 R16, [R222+0x18800] ;  /* 0x01880000de10783b */ /* 0x000fe20000004200 */
[----:B------:R-:W-:-:S02]  /*aa70*/  FFMA.FTZ R189, R20, c[0x0][0x23c], -R185 ;  /* 0x00008f0014bd7a23 */ /* 0x000fc400000108b9 */
[----:B------:R-:W-:Y:S02]  /*aa80*/  FFMA.FTZ R188, R22, c[0x0][0x23c], -R185 ;  /* 0x00008f0016bc7a23 */ /* 0x000fe400000108b9 */
[--C-:B------:R-:W-:Y:S02]  /*aa90*/  FFMA.FTZ R187, R21, c[0x0][0x23c], -R170.reuse ;  /* 0x00008f0015bb7a23 */ /* 0x100fe400000108aa */
[----:B------:R3:W4:Y:S01]  /*aaa0*/  MUFU.EX2 R2, R32 ;  /* 0x0000002000027308 */ /* 0x0007220000000800 */
[--C-:B------:R-:W-:Y:S02]  /*aab0*/  FFMA.FTZ R186, R23, c[0x0][0x23c], -R170.reuse ;  /* 0x00008f0017ba7a23 */ /* 0x100fe400000108aa */
[----:B------:R-:W-:Y:S01]  /*aac0*/  LDSM.16.MT88.4 R20, [R224+0x18800] ;  /* 0x01880000e014783b */ /* 0x000fe20000004200 */
[----:B------:R-:W-:-:S04]  /*aad0*/  FFMA.FTZ R197, R197, c[0x0][0x23c], -R170 ;  /* 0x00008f00c5c57a23 */ /* 0x000fc800000108aa */
[----:B------:R-:W-:Y:S01]  /*aae0*/  MUFU.EX2 R33, R33 ;  /* 0x0000002100217308 */ /* 0x000fe20000000800 */
[----:B-1----:R-:W-:-:S04]  /*aaf0*/  F2FP.PACK_AB R10, R28, R29 ;  /* 0x0000001d1c0a723e */ /* 0x002fc800000000ff */
[----:B------:R-:W-:-:S03]  /*ab00*/  LOP3.LUT R7, R7, R10, RZ, 0xc0, !PT ;  /* 0x0000000a07077212 */ /* 0x000fc600078ec0ff */
[----:B------:R-:W1:Y:S01]  /*ab10*/  MUFU.EX2 R0, R0 ;  /* 0x0000000000007308 */ /* 0x000e620000000800 */
[----:B---3--:R-:W-:Y:S01]  /*ab20*/  FMUL.FTZ R32, R5, c[0x0][0x23c] ;  /* 0x00008f0005207a20 */ /* 0x008fe20000410000 */
[----:B------:R-:W-:Y:S01]  /*ab30*/  HSET2.LE.AND R5, R8, R247, PT ;  /* 0x000000f708057233 */ /* 0x000fe20003803000 */
[----:B----4-:R-:W-:-:S04]  /*ab40*/  F2FP.PACK_AB R9, R2, R34 ;  /* 0x000000220209723e */ /* 0x010fc800000000ff */
[----:B------:R-:W-:Y:S01]  /*ab50*/  LOP3.LUT R4, R4, R9, RZ, 0xc0, !PT ;  /* 0x0000000904047212 */ /* 0x000fe200078ec0ff */
[----:B------:R-:W3:Y:S01]  /*ab60*/  MUFU.EX2 R35, R35 ;  /* 0x0000002300237308 */ /* 0x000ee20000000800 */
[----:B-1----:R-:W-:-:S07]  /*ab70*/  F2FP.PACK_AB R8, R0, R33 ;  /* 0x000000210008723e */ /* 0x002fce00000000ff */
[----:B------:R-:W1:Y:S01]  /*ab80*/  MUFU.EX2 R32, R32 ;  /* 0x0000002000207308 */ /* 0x000e620000000800 */
        /* <DEDUP_REMOVED lines=9> */
[-C--:B-1----:R-:W-:Y:S02]  /*ac20*/  FMUL.FTZ R162, R162, R32.reuse ;  /* 0x00000020a2a27220 */ /* 0x082fe40000410000 */
[----:B------:R-:W-:-:S02]  /*ac30*/  FMUL.FTZ R163, R163, R32 ;  /* 0x00000020a3a37220 */ /* 0x000fc40000410000 */
[-C--:B------:R-:W-:Y:S02]  /*ac40*/  FMUL.FTZ R158, R158, R32.reuse ;  /* 0x000000209e9e7220 */ /* 0x080fe40000410000 */
[-C--:B------:R-:W-:Y:S01]  /*ac50*/  FMUL.FTZ R159, R159, R32.reuse ;  /* 0x000000209f9f7220 */ /* 0x080fe20000410000 */
[----:B------:R-:W-:Y:S01]  /*ac60*/  MUFU.EX2 R189, R189 ;  /* 0x000000bd00bd7308 */ /* 0x000fe20000000800 */
[-C--:B------:R-:W-:Y:S01]  /*ac70*/  FMUL.FTZ R153, R153, R35.reuse ;  /* 0x0000002399997220 */ /* 0x080fe20000410000 */
[C---:B--2---:R-:W-:Y:S01]  /*ac80*/  HMMA.16816.F32 R160, R4.reuse, R12, R160 ;  /* 0x0000000c04a0723c */ /* 0x044fe200000018a0 */
[-C--:B------:R-:W-:Y:S02]  /*ac90*/  FMUL.FTZ R154, R154, R32.reuse ;  /* 0x000000209a9a7220 */ /* 0x080fe40000410000 */
[-C--:B------:R-:W-:Y:S02]  /*aca0*/  FMUL.FTZ R155, R155, R32.reuse ;  /* 0x000000209b9b7220 */ /* 0x080fe40000410000 */
[-C--:B------:R-:W-:Y:S01]  /*acb0*/  FMUL.FTZ R148, R148, R35.reuse ;  /* 0x0000002394947220 */ /* 0x080fe20000410000 */
[----:B------:R-:W1:Y:S01]  /*acc0*/  MUFU.EX2 R188, R188 ;  /* 0x000000bc00bc7308 */ /* 0x000e620000000800 */
[----:B------:R-:W-:Y:S01]  /*acd0*/  FMUL.FTZ R149, R149, R35 ;  /* 0x0000002395957220 */ /* 0x000fe20000410000 */
[----:B------:R-:W-:Y:S01]  /*ace0*/  HMMA.16816.F32 R156, R4, R14, R156 ;  /* 0x0000000e049c723c */ /* 0x000fe2000000189c */
[-C--:B------:R-:W-:Y:S01]  /*acf0*/  FMUL.FTZ R150, R150, R32.reuse ;  /* 0x0000002096967220 */ /* 0x080fe20000410000 */
[----:B------:R-:W2:Y:S01]  /*ad00*/  LDSM.16.MT88.4 R12, [R221+0x18000] ;  /* 0x01800000dd0c783b */ /* 0x000ea20000004200 */
[----:B------:R-:W-:-:S02]  /*ad10*/  FMUL.FTZ R151, R151, R32 ;  /* 0x0000002097977220 */ /* 0x000fc40000410000 */
[-C--:B------:R-:W-:Y:S01]  /*ad20*/  FMUL.FTZ R144, R144, R35.reuse ;  /* 0x0000002390907220 */ /* 0x080fe20000410000 */
[----:B------:R-:W-:Y:S01]  /*ad30*/  MUFU.EX2 R191, R191 ;  /* 0x000000bf00bf7308 */ /* 0x000fe20000000800 */
[-C--:B------:R-:W-:Y:S02]  /*ad40*/  FMUL.FTZ R145, R145, R35.reuse ;  /* 0x0000002391917220 */ /* 0x080fe40000410000 */
[-C--:B------:R-:W-:Y:S01]  /*ad50*/  FMUL.FTZ R146, R146, R32.reuse ;  /* 0x0000002092927220 */ /* 0x080fe20000410000 */
[----:B----4-:R-:W-:Y:S01]  /*ad60*/  HMMA.16816.F32 R152, R4, R8, R152 ;  /* 0x000000080498723c */ /* 0x010fe20000001898 */
[----:B------:R-:W-:Y:S02]  /*ad70*/  FMUL.FTZ R147, R147, R32 ;  /* 0x0000002093937220 */ /* 0x000fe40000410000 */
[-C--:B------:R-:W-:Y:S01]  /*ad80*/  FMUL.FTZ R140, R140, R35.reuse ;  /* 0x000000238c8c7220 */ /* 0x080fe20000410000 */
[----:B------:R-:W4:Y:S01]  /*ad90*/  MUFU.EX2 R190, R190 ;  /* 0x000000be00be7308 */ /* 0x000f220000000800 */
[----:B------:R-:W-:-:S02]  /*ada0*/  FMUL.FTZ R141, R141, R35 ;  /* 0x000000238d8d7220 */ /* 0x000fc40000410000 */
[-C--:B------:R-:W-:Y:S01]  /*adb0*/  FMUL.FTZ R142, R142, R32.reuse ;  /* 0x000000208e8e7220 */ /* 0x080fe20000410000 */
[----:B------:R-:W-:Y:S01]  /*adc0*/  HMMA.16816.F32 R148, R4, R10, R148 ;  /* 0x0000000a0494723c */ /* 0x000fe20000001894 */
[----:B------:R-:W5:Y:S01]  /*add0*/  LDSM.16.MT88.4 R8, [R220+0x18000] ;  /* 0x01800000dc08783b */ /* 0x000f620000004200 */
[-C--:B------:R-:W-:Y:S02]  /*ade0*/  FMUL.FTZ R143, R143, R32.reuse ;  /* 0x000000208f8f7220 */ /* 0x080fe40000410000 */
[-C--:B------:R-:W-:Y:S01]  /*adf0*/  FMUL.FTZ R136, R136, R35.reuse ;  /* 0x0000002388887220 */ /* 0x080fe20000410000 */
[----:B------:R-:W-:Y:S01]  /*ae00*/  MUFU.EX2 R187, R187 ;  /* 0x000000bb00bb7308 */ /* 0x000fe20000000800 */
[----:B------:R-:W-:Y:S02]  /*ae10*/  FMUL.FTZ R137, R137, R35 ;  /* 0x0000002389897220 */ /* 0x000fe40000410000 */
        /* <DEDUP_REMOVED lines=21> */
[C---:B-----5:R-:W-:Y:S01]  /*af70*/  HMMA.16816.F32 R136, R4.reuse, R8, R136 ;  /* 0x000000080488723c */ /* 0x060fe20000001888 */
[-C--:B------:R-:W-:Y:S02]  /*af80*/  FMUL.FTZ R46, R46, R32.reuse ;  /* 0x000000202e2e7220 */ /* 0x080fe40000410000 */
[-C--:B------:R-:W-:Y:S02]  /*af90*/  FMUL.FTZ R47, R47, R32.reuse ;  /* 0x000000202f2f7220 */ /* 0x080fe40000410000 */
[-C--:B------:R-:W-:Y:S02]  /*afa0*/  FMUL.FTZ R48, R48, R35.reuse ;  /* 0x0000002330307220 */ /* 0x080fe40000410000 */
[----:B------:R-:W-:Y:S01]  /*afb0*/  FMUL.FTZ R49, R49, R35 ;  /* 0x0000002331317220 */ /* 0x000fe20000410000 */
[----:B------:R-:W-:Y:S01]  /*afc0*/  HMMA.16816.F32 R132, R4, R10, R132 ;  /* 0x0000000a0484723c */ /* 0x000fe20000001884 */
[----:B------:R-:W5:Y:S01]  /*afd0*/  LDSM.16.MT88.4 R8, [R222+0x1a000] ;  /* 0x01a00000de08783b */ /* 0x000f620000004200 */
        /* <DEDUP_REMOVED lines=11> */
[----:B--2---:R-:W-:Y:S01]  /*b090*/  HMMA.16816.F32 R36, R4, R12, R36 ;  /* 0x0000000c0424723c */ /* 0x004fe20000001824 */
[----:B------:R-:W-:Y:S02]  /*b0a0*/  FMUL.FTZ R61, R61, R35 ;  /* 0x000000233d3d7220 */ /* 0x000fe40000410000 */
[----:B------:R-:W-:-:S02]  /*b0b0*/  FMUL.FTZ R62, R62, R32 ;  /* 0x000000203e3e7220 */ /* 0x000fc40000410000 */
[-C--:B------:R-:W-:Y:S02]  /*b0c0*/  FMUL.FTZ R63, R63, R32.reuse ;  /* 0x000000203f3f7220 */ /* 0x080fe40000410000 */
[-C--:B------:R-:W-:Y:S01]  /*b0d0*/  FMUL.FTZ R64, R64, R35.reuse ;  /* 0x0000002340407220 */ /* 0x080fe20000410000 */
[C---:B------:R-:W-:Y:S01]  /*b0e0*/  HMMA.16816.F32 R40, R4.reuse, R14, R40 ;  /* 0x0000000e0428723c */ /* 0x040fe20000001828 */
[----:B------:R-:W2:Y:S01]  /*b0f0*/  LDSM.16.MT88.4 R12, [R221+0x1a000] ;  /* 0x01a00000dd0c783b */ /* 0x000ea20000004200 */
[-C--:B------:R-:W-:Y:S02]  /*b100*/  FMUL.FTZ R65, R65, R35.reuse ;  /* 0x0000002341417220 */ /* 0x080fe40000410000 */
[-C--:B------:R-:W-:Y:S02]  /*b110*/  FMUL.FTZ R66, R66, R32.reuse ;  /* 0x0000002042427220 */ /* 0x080fe40000410000 */
[----:B------:R-:W-:Y:S02]  /*b120*/  FMUL.FTZ R67, R67, R32 ;  /* 0x0000002043437220 */ /* 0x000fe40000410000 */
[-C--:B------:R-:W-:Y:S01]  /*b130*/  FMUL.FTZ R68, R68, R35.reuse ;  /* 0x0000002344447220 */ /* 0x080fe20000410000 */
[----:B-----5:R-:W-:Y:S01]  /*b140*/  HMMA.16816.F32 R44, R4, R8, R44 ;  /* 0x00000008042c723c */ /* 0x020fe2000000182c */
[----:B------:R-:W-:-:S02]  /*b150*/  FMUL.FTZ R69, R69, R35 ;  /* 0x0000002345457220 */ /* 0x000fc40000410000 */
[-C--:B------:R-:W-:Y:S02]  /*b160*/  FMUL.FTZ R70, R70, R32.reuse ;  /* 0x0000002046467220 */ /* 0x080fe40000410000 */
[-C--:B------:R-:W-:Y:S02]  /*b170*/  FMUL.FTZ R71, R71, R32.reuse ;  /* 0x0000002047477220 */ /* 0x080fe40000410000 */
[-C--:B------:R-:W-:Y:S01]  /*b180*/  FMUL.FTZ R72, R72, R35.reuse ;  /* 0x0000002348487220 */ /* 0x080fe20000410000 */
[----:B------:R-:W-:Y:S01]  /*b190*/  HMMA.16816.F32 R48, R4, R10, R48 ;  /* 0x0000000a0430723c */ /* 0x000fe20000001830 */
[----:B------:R-:W5:Y:S01]  /*b1a0*/  LDSM.16.MT88.4 R8, [R220+0x1a000] ;  /* 0x01a00000dc08783b */ /* 0x000f620000004200 */
        /* <DEDUP_REMOVED lines=27> */
[----:B------:R-:W-:Y:S01]  /*b360*/  HMMA.16816.F32 R64, R4, R10, R64 ;  /* 0x0000000a0440723c */ /* 0x000fe20000001840 */
[----:B------:R-:W5:Y:S01]  /*b370*/  LDSM.16.MT88.4 R8, [R222+0x1c000] ;  /* 0x01c00000de08783b */ /* 0x000f620000004200 */
        /* <DEDUP_REMOVED lines=22> */
[C---:B-----5:R-:W-:Y:S01]  /*b4e0*/  HMMA.16816.F32 R76, R4.reuse, R8, R76 ;  /* 0x00000008044c723c */ /* 0x060fe2000000184c */
[-C--:B------:R-:W-:Y:S02]  /*b4f0*/  FMUL.FTZ R115, R115, R32.reuse ;  /* 0x0000002073737220 */ /* 0x080fe40000410000 */
[-C--:B------:R-:W-:Y:S02]  /*b500*/  FMUL.FTZ R116, R116, R35.reuse ;  /* 0x0000002374747220 */ /* 0x080fe40000410000 */
[----:B------:R-:W-:Y:S02]  /*b510*/  FMUL.FTZ R117, R117, R35 ;  /* 0x0000002375757220 */ /* 0x000fe40000410000 */
[-C--:B------:R-:W-:Y:S01]  /*b520*/  FMUL.FTZ R118, R118, R32.reuse ;  /* 0x0000002076767220 */ /* 0x080fe20000410000 */
[----:B------:R-:W-:Y:S01]  /*b530*/  HMMA.16816.F32 R80, R4, R10, R80 ;  /* 0x0000000a0450723c */ /* 0x000fe20000001850 */
[----:B------:R-:W5:Y:S01]  /*b540*/  LDSM.16.MT88.4 R8, [R220+0x1c000] ;  /* 0x01c00000dc08783b */ /* 0x000f620000004200 */
        /* <DEDUP_REMOVED lines=11> */
[----:B--2---:R-:W-:Y:S01]  /*b600*/  HMMA.16816.F32 R84, R4, R12, R84 ;  /* 0x0000000c0454723c */ /* 0x004fe20000001854 */
[-C--:B------:R-:W-:Y:S02]  /*b610*/  FMUL.FTZ R130, R130, R32.reuse ;  /* 0x0000002082827220 */ /* 0x080fe40000410000 */
[----:B------:R-:W-:-:S02]  /*b620*/  FMUL.FTZ R131, R131, R32 ;  /* 0x0000002083837220 */ /* 0x000fc40000410000 */
[----:B------:R-:W-:Y:S02]  /*b630*/  FFMA.FTZ R35, R167, R35, R34 ;  /* 0x00000023a7237223 */ /* 0x000fe40000010022 */
[----:B------:R-:W-:Y:S01]  /*b640*/  FFMA.FTZ R33, R166, R32, R33 ;  /* 0x00000020a6217223 */ /* 0x000fe20000010021 */
[C---:B------:R-:W-:Y:S01]  /*b650*/  HMMA.16816.F32 R88, R4.reuse, R14, R88 ;  /* 0x0000000e0458723c */ /* 0x040fe20000001858 */
[----:B------:R-:W2:Y:S01]  /*b660*/  LDSM.16.MT88.4 R12, [R224+0x1e000] ;  /* 0x01e00000e00c783b */ /* 0x000ea20000004200 */
[----:B------:R-:W-:Y:S02]  /*b670*/  FADD.FTZ R2, R2, R35 ;  /* 0x0000002302027221 */ /* 0x000fe40000010000 */
[----:B------:R-:W-:Y:S02]  /*b680*/  FADD.FTZ R0, R0, R33 ;  /* 0x0000002100007221 */ /* 0x000fe40000010000 */
[----:B------:R-:W-:Y:S01]  /*b690*/  FADD.FTZ R31, R31, R2 ;  /* 0x000000021f1f7221 */ /* 0x000fe20000010000 */
[----:B------:R-:W-:Y:S01]  /*b6a0*/  MOV R2, R164 ;  /* 0x000000a400027202 */ /* 0x000fe20000000f00 */
[----:B------:R-:W-:Y:S01]  /*b6b0*/  FADD.FTZ R29, R29, R0 ;  /* 0x000000001d1d7221 */ /* 0x000fe20000010000 */
[----:B-----5:R-:W-:Y:S01]  /*b6c0*/  HMMA.16816.F32 R92, R4, R8, R92 ;  /* 0x00000008045c723c */ /* 0x020fe2000000185c */
[----:B------:R-:W-:-:S02]  /*b6d0*/  FADD.FTZ R30, R30, R31 ;  /* 0x0000001f1e1e7221 */ /* 0x000fc40000010000 */
[----:B------:R-:W-:-:S05]  /*b6e0*/  FADD.FTZ R28, R28, R29 ;  /* 0x0000001d1c1c7221 */ /* 0x000fca0000010000 */
[C---:B------:R-:W-:Y:S01]  /*b6f0*/  HMMA.16816.F32 R96, R4.reuse, R10, R96 ;  /* 0x0000000a0460723c */ /* 0x040fe20000001860 */
[----:B------:R-:W5:Y:S07]  /*b700*/  LDSM.16.MT88.4 R8, [R222+0x1e000] ;  /* 0x01e00000de08783b */ /* 0x000f6e0000004200 */
[C---:B--2---:R-:W-:Y:S08]  /*b710*/  HMMA.16816.F32 R100, R4.reuse, R12, R100 ;  /* 0x0000000c0464723c */ /* 0x044ff00000001864 */
[C---:B------:R-:W-:Y:S01]  /*b720*/  HMMA.16816.F32 R104, R4.reuse, R14, R104 ;  /* 0x0000000e0468723c */ /* 0x040fe20000001868 */
[----:B------:R-:W2:Y:S07]  /*b730*/  LDSM.16.MT88.4 R12, [R221+0x1e000] ;  /* 0x01e00000dd0c783b */ /* 0x000eae0000004200 */
[C---:B-----5:R-:W-:Y:S08]  /*b740*/  HMMA.16816.F32 R108, R4.reuse, R8, R108 ;  /* 0x00000008046c723c */ /* 0x060ff0000000186c */
[C---:B------:R-:W-:Y:S01]  /*b750*/  HMMA.16816.F32 R112, R4.reuse, R10, R112 ;  /* 0x0000000a0470723c */ /* 0x040fe20000001870 */
[----:B------:R-:W5:Y:S07]  /*b760*/  LDSM.16.MT88.4 R8, [R220+0x1e000] ;  /* 0x01e00000dc08783b */ /* 0x000f6e0000004200 */
[C---:B--2---:R-:W-:Y:S08]  /*b770*/  HMMA.16816.F32 R116, R4.reuse, R12, R116 ;  /* 0x0000000c0474723c */ /* 0x044ff00000001874 */
[C---:B------:R-:W-:Y:S01]  /*b780*/  HMMA.16816.F32 R120, R4.reuse, R14, R120 ;  /* 0x0000000e0478723c */ /* 0x040fe20000001878 */
[----:B------:R-:W2:Y:S07]  /*b790*/  LDSM.16.MT88.4 R12, [R220+0x18800] ;  /* 0x01880000dc0c783b */ /* 0x000eae0000004200 */
[C---:B-----5:R-:W-:Y:S07]  /*b7a0*/  HMMA.16816.F32 R124, R4.reuse, R8, R124 ;  /* 0x00000008047c723c */ /* 0x060fee000000187c */
[----:B------:R-:W-:Y:S01]  /*b7b0*/  SHF.R.U32.HI R9, RZ, 0x10, R26 ;  /* 0x00000010ff097819 */ /* 0x000fe2000001161a */
[----:B------:R-:W-:Y:S03]  /*b7c0*/  HMMA.16816.F32 R128, R4, R10, R128 ;  /* 0x0000000a0480723c */ /* 0x000fe60000001880 */
[----:B------:R-:W-:-:S04]  /*b7d0*/  LOP3.LUT R9, R9, 0xff, RZ, 0xc0, !PT ;  /* 0x000000ff09097812 */ /* 0x000fc800078ec0ff */
[C---:B------:R-:W-:Y:S02]  /*b7e0*/  LOP3.LUT R5, R26.reuse, 0xffff, RZ, 0xc0, !PT ;  /* 0x0000ffff1a057812 */ /* 0x040fe400078ec0ff */
[----:B------:R-:W-:Y:S02]  /*b7f0*/  LOP3.LUT R6, R26, 0xff, RZ, 0xc0, !PT ;  /* 0x000000ff1a067812 */ /* 0x000fe400078ec0ff */
[----:B------:R-:W-:Y:S02]  /*b800*/  SHF.R.U32.HI R5, RZ, 0x8, R5 ;  /* 0x00000008ff057819 */ /* 0x000fe40000011605 */
[----:B------:R-:W-:Y:S02]  /*b810*/  LOP3.LUT R7, R27, UR18, R24, 0x96, !PT ;  /* 0x000000121b077c12 */ /* 0x000fe4000f8e9618 */
[----:B------:R-:W-:Y:S02]  /*b820*/  PRMT R6, R6, 0x5410, R5 ;  /* 0x0000541006067816 */ /* 0x000fe40000000005 */
[----:B------:R-:W-:-:S02]  /*b830*/  LOP3.LUT R5, R7, 0xffff, RZ, 0xc0, !PT ;  /* 0x0000ffff07057812 */ /* 0x000fc400078ec0ff */
[----:B------:R-:W-:Y:S01]  /*b840*/  SHF.R.U32.HI R24, RZ, 0x18, R26 ;  /* 0x00000018ff187819 */ /* 0x000fe2000001161a */
[----:B------:R-:W-:Y:S01]  /*b850*/  HSET2.LE.AND R6, R6, R247, PT ;  /* 0x000000f706067233 */ /* 0x000fe20003803000 */
[----:B------:R-:W-:Y:S02]  /*b860*/  LOP3.LUT R4, R7, 0xff, RZ, 0xc0, !PT ;  /* 0x000000ff07047812 */ /* 0x000fe400078ec0ff */
[----:B------:R-:W-:Y:S02]  /*b870*/  SHF.R.U32.HI R5, RZ, 0x8, R5 ;  /* 0x00000008ff057819 */ /* 0x000fe40000011605 */
[----:B------:R-:W-:Y:S02]  /*b880*/  SHF.R.U32.HI R26, RZ, 0x10, R7 ;  /* 0x00000010ff1a7819 */ /* 0x000fe40000011607 */
[----:B------:R-:W-:Y:S02]  /*b890*/  PRMT R4, R4, 0x5410, R5 ;  /* 0x0000541004047816 */ /* 0x000fe40000000005 */
[----:B------:R-:W-:-:S02]  /*b8a0*/  SHF.R.U32.HI R7, RZ, 0x18, R7 ;  /* 0x00000018ff077819 */ /* 0x000fc40000011607 */
[----:B------:R-:W-:Y:S01]  /*b8b0*/  LOP3.LUT R26, R26, 0xff, RZ, 0xc0, !PT ;  /* 0x000000ff1a1a7812 */ /* 0x000fe200078ec0ff */
[--C-:B------:R-:W-:Y:S01]  /*b8c0*/  HSET2.LE.AND R4, R4, R247.reuse, PT ;  /* 0x000000f704047233 */ /* 0x100fe20003803000 */
[----:B------:R-:W-:Y:S02]  /*b8d0*/  PRMT R24, R9, 0x5410, R24 ;  /* 0x0000541009187816 */ /* 0x000fe40000000018 */
[----:B------:R-:W-:Y:S01]  /*b8e0*/  PRMT R26, R26, 0x5410, R7 ;  /* 0x000054101a1a7816 */ /* 0x000fe20000000007 */
[----:B------:R-:W5:Y:S01]  /*b8f0*/  LDSM.16.MT88.4 R8, [R221+0x18800] ;  /* 0x01880000dd08783b */ /* 0x000f620000004200 */
[----:B---3--:R-:W-:Y:S01]  /*b900*/  F2FP.PACK_AB R5, R192, R193 ;  /* 0x000000c1c005723e */ /* 0x008fe200000000ff */
[----:B------:R-:W-:Y:S01]  /*b910*/  FADD.FTZ R193, R193, R30 ;  /* 0x0000001ec1c17221 */ /* 0x000fe20000010000 */
[----:B-1----:R-:W-:Y:S02]  /*b920*/  F2FP.PACK_AB R7, R188, R189 ;  /* 0x000000bdbc07723e */ /* 0x002fe400000000ff */
[----:B------:R-:W-:Y:S01]  /*b930*/  LOP3.LUT R4, R4, R5, RZ, 0xc0, !PT ;  /* 0x0000000504047212 */ /* 0x000fe200078ec0ff */
[--C-:B------:R-:W-:Y:S01]  /*b940*/  HSET2.LE.AND R5, R26, R247.reuse, PT ;  /* 0x000000f71a057233 */ /* 0x100fe20003803000 */
[----:B------:R-:W-:Y:S01]  /*b950*/  LOP3.LUT R6, R6, R7, RZ, 0xc0, !PT ;  /* 0x0000000706067212 */ /* 0x000fe200078ec0ff */
[----:B------:R-:W-:Y:S01]  /*b960*/  HSET2.LE.AND R7, R24, R247, PT ;  /* 0x000000f718077233 */ /* 0x000fe20003803000 */
[----:B----4-:R-:W-:Y:S01]  /*b970*/  F2FP.PACK_AB R26, R190, R191 ;  /* 0x000000bfbe1a723e */ /* 0x010fe200000000ff */
[----:B------:R-:W-:Y:S01]  /*b980*/  FADD.FTZ R191, R191, R28 ;  /* 0x0000001cbfbf7221 */ /* 0x000fe20000010000 */
[----:B------:R-:W-:Y:S01]  /*b990*/  F2FP.PACK_AB R24, R186, R187 ;  /* 0x000000bbba18723e */ /* 0x000fe200000000ff */
[----:B------:R-:W-:Y:S01]  /*b9a0*/  FADD.FTZ R192, R192, R193 ;  /* 0x000000c1c0c07221 */ /* 0x000fe20000010000 */
[----:B------:R-:W-:Y:S01]  /*b9b0*/  LOP3.LUT R5, R5, R26, RZ, 0xc0, !PT ;  /* 0x0000001a05057212 */ /* 0x000fe200078ec0ff */
[----:B------:R-:W-:Y:S01]  /*b9c0*/  FADD.FTZ R190, R190, R191 ;  /* 0x000000bfbebe7221 */ /* 0x000fe20000010000 */
[----:B------:R-:W-:-:S02]  /*b9d0*/  LOP3.LUT R7, R7, R24, RZ, 0xc0, !PT ;  /* 0x0000001807077212 */ /* 0x000fc400078ec0ff */
[----:B------:R-:W-:Y:S05]  /*b9e0*/  LDSM.16.MT88.4 R24, [R224+0x1a800] ;  /* 0x01a80000e018783b */ /* 0x000fea0000004200 */
        /* <DEDUP_REMOVED lines=27> */
[C---:B--2---:R-:W-:Y:S07]  /*bba0*/  HMMA.16816.F32 R108, R4.reuse, R12, R108 ;  /* 0x0000000c046c723c */ /* 0x044fee000000186c */
[----:B------:R-:W-:Y:S01]  /*bbb0*/  MOV R13, UR4 ;  /* 0x00000004000d7c02 */ /* 0x000fe20008000f00 */
[----:B------:R-:W-:Y:S03]  /*bbc0*/  HMMA.16816.F32 R36, R4, R24, R36 ;  /* 0x000000180424723c */ /* 0x000fe60000001824 */
[----:B------:R-:W-:-:S05]  /*bbd0*/  LOP3.LUT R203, R203, UR39, R13, 0x96, !PT ;  /* 0x00000027cbcb7c12 */ /* 0x000fca000f8e960d */
[C---:B------:R-:W-:Y:S01]  /*bbe0*/  HMMA.16816.F32 R40, R4.reuse, R26, R40 ;  /* 0x0000001a0428723c */ /* 0x040fe20000001828 */
[----:B------:R-:W2:Y:S07]  /*bbf0*/  LDSM.16.MT88.4 R24, [R220+0x1c800] ;  /* 0x01c80000dc18783b */ /* 0x000eae0000004200 */
[C---:B---3--:R-:W-:Y:S07]  /*bc00*/  HMMA.16816.F32 R84, R4.reuse, R20, R84 ;  /* 0x000000140454723c */ /* 0x048fee0000001854 */
[----:B------:R-:W-:Y:S01]  /*bc10*/  IMAD.WIDE.U32 R20, R172, -0x326172a9, RZ ;  /* 0xcd9e8d57ac147825 */ /* 0x000fe200078e00ff */
[C---:B-1----:R-:W-:Y:S07]  /*bc20*/  HMMA.16816.F32 R100, R4.reuse, R16, R100 ;  /* 0x000000100464723c */ /* 0x042fee0000001864 */
[----:B------:R-:W-:Y:S01]  /*bc30*/  IMAD.WIDE.U32 R16, R203, -0x326172a9, RZ ;  /* 0xcd9e8d57cb107825 */ /* 0x000fe200078e00ff */
[C---:B------:R-:W-:Y:S01]  /*bc40*/  HMMA.16816.F32 R112, R4.reuse, R14, R112 ;  /* 0x0000000e0470723c */ /* 0x040fe20000001870 */
[----:B------:R-:W1:Y:S07]  /*bc50*/  LDSM.16.MT88.4 R12, [R220+0x1e800] ;  /* 0x01e80000dc0c783b */ /* 0x000e6e0000004200 */
[C---:B----4-:R-:W-:Y:S07]  /*bc60*/  HMMA.16816.F32 R116, R4.reuse, R8, R116 ;  /* 0x000000080474723c */ /* 0x050fee0000001874 */
[----:B------:R-:W-:Y:S01]  /*bc70*/  LOP3.LUT R8, R17, UR16, R20, 0x96, !PT ;  /* 0x0000001011087c12 */ /* 0x000fe2000f8e9614 */
[C---:B------:R-:W-:Y:S07]  /*bc80*/  HMMA.16816.F32 R120, R4.reuse, R10, R120 ;  /* 0x0000000a0478723c */ /* 0x040fee0000001878 */
[----:B------:R-:W-:Y:S01]  /*bc90*/  LOP3.LUT R10, R179, UR14, R16, 0x96, !PT ;  /* 0x0000000eb30a7c12 */ /* 0x000fe2000f8e9610 */
[----:B------:R-:W-:Y:S01]  /*bca0*/  IMAD.WIDE.U32 R16, R8, -0x2daee0ad, RZ ;  /* 0xd2511f5308107825 */ /* 0x000fe200078e00ff */
[----:B--2---:R-:W-:Y:S03]  /*bcb0*/  HMMA.16816.F32 R92, R4, R24, R92 ;  /* 0x00000018045c723c */ /* 0x004fe6000000185c */
[----:B------:R-:W-:Y:S01]  /*bcc0*/  IMAD.WIDE.U32 R10, R10, -0x2daee0ad, RZ ;  /* 0xd2511f530a0a7825 */ /* 0x000fe200078e00ff */
[----:B------:R-:W-:-:S04]  /*bcd0*/  LOP3.LUT R8, R17, UR13, R202, 0x96, !PT ;  /* 0x0000000d11087c12 */ /* 0x000fc8000f8e96ca */
[----:B------:R-:W-:Y:S01]  /*bce0*/  LOP3.LUT R202, R11, UR11, R16, 0x96, !PT ;  /* 0x0000000b0bca7c12 */ /* 0x000fe2000f8e9610 */
[----:B------:R-:W-:Y:S01]  /*bcf0*/  IMAD.WIDE.U32 R8, R8, -0x326172a9, RZ ;  /* 0xcd9e8d5708087825 */ /* 0x000fe200078e00ff */
[----:B------:R-:W-:Y:S03]  /*bd00*/  HMMA.16816.F32 R88, R4, R22, R88 ;  /* 0x000000160458723c */ /* 0x000fe60000001858 */
[----:B------:R-:W-:Y:S01]  /*bd10*/  IMAD.WIDE.U32 R202, R202, -0x326172a9, RZ ;  /* 0xcd9e8d57caca7825 */ /* 0x000fe200078e00ff */
[----:B------:R-:W-:-:S03]  /*bd20*/  LOP3.LUT R179, R9, UR12, R178, 0x96, !PT ;  /* 0x0000000c09b37c12 */ /* 0x000fc6000f8e96b2 */
[--C-:B------:R-:W-:Y:S01]  /*bd30*/  FFMA.FTZ R178, R200, c[0x0][0x23c], -R185.reuse ;  /* 0x00008f00c8b27a23 */ /* 0x100fe200000108b9 */
[----:B------:R-:W-:Y:S01]  /*bd40*/  LOP3.LUT R8, R203, UR10, R8, 0x96, !PT ;  /* 0x0000000acb087c12 */ /* 0x000fe2000f8e9608 */
[----:B------:R-:W-:Y:S01]  /*bd50*/  IMAD.WIDE.U32 R16, R179, -0x2daee0ad, RZ ;  /* 0xd2511f53b3107825 */ /* 0x000fe200078e00ff */
[C---:B-1----:R-:W-:Y:S03]  /*bd60*/  HMMA.16816.F32 R124, R4.reuse, R12, R124 ;  /* 0x0000000c047c723c */ /* 0x042fe6000000187c */
[----:B------:R-:W-:Y:S01]  /*bd70*/  IMAD.WIDE.U32 R20, R8, -0x2daee0ad, RZ ;  /* 0xd2511f5308147825 */ /* 0x000fe200078e00ff */
[----:B------:R-:W-:Y:S01]  /*bd80*/  LOP3.LUT R8, R17, UR9, R10, 0x96, !PT ;  /* 0x0000000911087c12 */ /* 0x000fe2000f8e960a */
[----:B------:R-:W-:Y:S02]  /*bd90*/  MUFU.EX2 R178, R178 ;  /* 0x000000b200b27308 */ /* 0x000fe40000000800 */
[----:B------:R-:W-:Y:S01]  /*bda0*/  FFMA.FTZ R203, R194, c[0x0][0x23c], -R185 ;  /* 0x00008f00c2cb7a23 */ /* 0x000fe200000108b9 */
[----:B------:R-:W-:Y:S01]  /*bdb0*/  LOP3.LUT R16, R21, UR7, R16, 0x96, !PT ;  /* 0x0000000715107c12 */ /* 0x000fe2000f8e9610 */
[----:B------:R-:W-:Y:S01]  /*bdc0*/  HMMA.16816.F32 R128, R4, R14, R128 ;  /* 0x0000000e0480723c */ /* 0x000fe20000001880 */
[----:B------:R-:W-:Y:S01]  /*bdd0*/  IMAD.WIDE.U32 R24, R8, -0x326172a9, RZ ;  /* 0xcd9e8d5708187825 */ /* 0x000fe200078e00ff */
[----:B------:R-:W1:Y:S01]  /*bde0*/  LDSM.16.MT88.4 R12, [R224+0x19000] ;  /* 0x01900000e00c783b */ /* 0x000e620000004200 */
[----:B------:R-:W-:Y:S01]  /*bdf0*/  MOV R200, R20 ;  /* 0x0000001400c87202 */ /* 0x000fe20000000f00 */
[----:B------:R-:W2:Y:S01]  /*be00*/  MUFU.EX2 R203, R203 ;  /* 0x000000cb00cb7308 */ /* 0x000ea20000000800 */
[----:B------:R-:W-:-:S03]  /*be10*/  IMAD.WIDE.U32 R16, R16, -0x326172a9, RZ ;  /* 0xcd9e8d5710107825 */ /* 0x000fc600078e00ff */
[C---:B------:R-:W-:Y:S01]  /*be20*/  HMMA.16816.F32 R96, R4.reuse, R26, R96 ;  /* 0x0000001a0460723c */ /* 0x040fe20000001860 */
[--C-:B------:R-:W-:Y:S02]  /*be30*/  FFMA.FTZ R179, R198, c[0x0][0x23c], -R185.reuse ;  /* 0x00008f00c6b37a23 */ /* 0x100fe400000108b9 */
[----:B------:R-:W-:Y:S02]  /*be40*/  FFMA.FTZ R194, R196, c[0x0][0x23c], -R185 ;  /* 0x00008f00c4c27a23 */ /* 0x000fe400000108b9 */
[--C-:B------:R-:W-:Y:S02]  /*be50*/  FFMA.FTZ R198, R195, c[0x0][0x23c], -R170.reuse ;  /* 0x00008f00c3c67a23 */ /* 0x100fe400000108aa */
[----:B------:R-:W-:Y:S01]  /*be60*/  MUFU.EX2 R179, R179 ;  /* 0x000000b300b37308 */ /* 0x000fe20000000800 */
[----:B------:R-:W-:Y:S01]  /*be70*/  HMMA.16816.F32 R104, R4, R18, R104 ;  /* 0x000000120468723c */ /* 0x000fe20000001868 */
[--C-:B------:R-:W-:Y:S01]  /*be80*/  FFMA.FTZ R196, R201, c[0x0][0x23c], -R170.reuse ;  /* 0x00008f00c9c47a23 */ /* 0x100fe200000108aa */
[----:B------:R-:W-:Y:S01]  /*be90*/  MOV R201, R21 ;  /* 0x0000001500c97202 */ /* 0x000fe20000000f00 */
[----:B------:R-:W-:Y:S01]  /*bea0*/  FFMA.FTZ R195, R199, c[0x0][0x23c], -R170 ;  /* 0x00008f00c7c37a23 */ /* 0x000fe200000108aa */
[----:B------:R-:W-:Y:S03]  /*beb0*/  LDSM.16.MT88.4 R20, [R221+0x19000] ;  /* 0x01900000dd14783b */ /* 0x000fe60000004200 */
[----:B------:R-:W-:Y:S01]  /*bec0*/  LOP3.LUT R7, R16, 0xffff, RZ, 0xc0, !PT ;  /* 0x0000ffff10077812 */ /* 0x000fe200078ec0ff */
[----:B------:R-:W3:Y:S01]  /*bed0*/  MUFU.EX2 R194, R194 ;  /* 0x000000c200c27308 */ /* 0x000ee20000000800 */
[----:B------:R-:W-:-:S02]  /*bee0*/  LOP3.LUT R18, R17, UR17, R24, 0x96, !PT ;  /* 0x0000001111127c12 */ /* 0x000fc4000f8e9618 */
[----:B------:R-:W-:Y:S02]  /*bef0*/  LOP3.LUT R6, R16, 0xff, RZ, 0xc0, !PT ;  /* 0x000000ff10067812 */ /* 0x000fe400078ec0ff */
[----:B------:R-:W-:Y:S02]  /*bf00*/  SHF.R.U32.HI R7, RZ, 0x8, R7 ;  /* 0x00000008ff077819 */ /* 0x000fe40000011607 */
[----:B------:R-:W-:Y:S01]  /*bf10*/  LOP3.LUT R9, R18, 0xffff, RZ, 0xc0, !PT ;  /* 0x0000ffff12097812 */ /* 0x000fe200078ec0ff */
[----:B------:R-:W4:Y:S01]  /*bf20*/  MUFU.EX2 R198, R198 ;  /* 0x000000c600c67308 */ /* 0x000f220000000800 */
[----:B------:R-:W-:Y:S02]  /*bf30*/  PRMT R6, R6, 0x5410, R7 ;  /* 0x0000541006067816 */ /* 0x000fe40000000007 */
[----:B------:R-:W-:Y:S02]  /*bf40*/  LOP3.LUT R4, R18, 0xff, RZ, 0xc0, !PT ;  /* 0x000000ff12047812 */ /* 0x000fe400078ec0ff */
[----:B------:R-:W-:Y:S01]  /*bf50*/  SHF.R.U32.HI R9, RZ, 0x8, R9 ;  /* 0x00000008ff097819 */ /* 0x000fe20000011609 */
[----:B------:R-:W-:Y:S01]  /*bf60*/  HSET2.LE.AND R6, R6, R247, PT ;  /* 0x000000f706067233 */ /* 0x000fe20003803000 */
[----:B------:R-:W-:Y:S01]  /*bf70*/  SHF.R.U32.HI R5, RZ, 0x10, R16 ;  /* 0x00000010ff057819 */ /* 0x000fe20000011610 */
[----:B------:R-:W-:Y:S01]  /*bf80*/  MUFU.EX2 R196, R196 ;  /* 0x000000c400c47308 */ /* 0x000fe20000000800 */
[----:B------:R-:W-:-:S02]  /*bf90*/  SHF.R.U32.HI R7, RZ, 0x10, R18 ;  /* 0x00000010ff077819 */ /* 0x000fc40000011612 */
[----:B------:R-:W-:Y:S02]  /*bfa0*/  PRMT R4, R4, 0x5410, R9 ;  /* 0x0000541004047816 */ /* 0x000fe40000000009 */
[----:B------:R-:W-:Y:S01]  /*bfb0*/  SHF.R.U32.HI R16, RZ, 0x18, R16 ;  /* 0x00000018ff107819 */ /* 0x000fe20000011610 */
[----:B------:R-:W5:Y:S01]  /*bfc0*/  LDSM.16.MT88.4 R8, [R222+0x19000] ;  /* 0x01900000de08783b */ /* 0x000f620000004200 */
[----:B------:R-:W-:Y:S01]  /*bfd0*/  SHF.R.U32.HI R18, RZ, 0x18, R18 ;  /* 0x00000018ff127819 */ /* 0x000fe20000011612 */
[----:B------:R-:W1:Y:S01]  /*bfe0*/  MUFU.EX2 R195, R195 ;  /* 0x000000c300c37308 */ /* 0x000e620000000800 */
[----:B------:R-:W-:Y:S01]  /*bff0*/  LOP3.LUT R5, R5, 0xff, RZ, 0xc0, !PT ;  /* 0x000000ff05057812 */ /* 0x000fe200078ec0ff */
[----:B------:R-:W-:Y:S01]  /*c000*/  HSET2.LE.AND R4, R4, R247, PT ;  /* 0x000000f704047233 */ /* 0x000fe20003803000 */
[----:B------:R-:W-:Y:S02]  /*c010*/  LOP3.LUT R7, R7, 0xff, RZ, 0xc0, !PT ;  /* 0x000000ff07077812 */ /* 0x000fe400078ec0ff */
[----:B------:R-:W-:-:S02]  /*c020*/  PRMT R16, R5, 0x5410, R16 ;  /* 0x0000541005107816 */ /* 0x000fc40000000010 */
[----:B------:R-:W-:Y:S02]  /*c030*/  PRMT R18, R7, 0x5410, R18 ;  /* 0x0000541007127816 */ /* 0x000fe40000000012 */
[----:B--2---:R-:W-:Y:S02]  /*c040*/  F2FP.PACK_AB R5, R203, R178 ;  /* 0x000000b2cb05723e */ /* 0x004fe400000000ff */
[----:B---3--:R-:W-:Y:S02]  /*c050*/  F2FP.PACK_AB R7, R194, R179 ;  /* 0x000000b3c207723e */ /* 0x008fe400000000ff */
[----:B------:R-:W-:Y:S01]  /*c060*/  LOP3.LUT R4, R4, R5, RZ, 0xc0, !PT ;  /* 0x0000000504047212 */ /* 0x000fe200078ec0ff */
[--C-:B------:R-:W-:Y:S01]  /*c070*/  HSET2.LE.AND R5, R18, R247.reuse, PT ;  /* 0x000000f712057233 */ /* 0x100fe20003803000 */
[----:B------:R-:W-:Y:S01]  /*c080*/  LOP3.LUT R6, R6, R7, RZ, 0xc0, !PT ;  /* 0x0000000706067212 */ /* 0x000fe200078ec0ff */
[----:B------:R-:W-:Y:S01]  /*c090*/  HSET2.LE.AND R7, R16, R247, PT ;  /* 0x000000f710077233 */ /* 0x000fe20003803000 */
[----:B----4-:R-:W-:-:S02]  /*c0a0*/  F2FP.PACK_AB R18, R197, R198 ;  /* 0x000000c6c512723e */ /* 0x010fc400000000ff */
[----:B-1----:R-:W-:Y:S02]  /*c0b0*/  F2FP.PACK_AB R16, R195, R196 ;  /* 0x000000c4c310723e */ /* 0x002fe400000000ff */
[----:B------:R-:W-:Y:S02]  /*c0c0*/  LOP3.LUT R5, R5, R18, RZ, 0xc0, !PT ;  /* 0x0000001205057212 */ /* 0x000fe400078ec0ff */
[----:B------:R-:W-:Y:S02]  /*c0d0*/  LOP3.LUT R7, R7, R16, RZ, 0xc0, !PT ;  /* 0x0000001007077212 */ /* 0x000fe400078ec0ff */
[----:B------:R-:W1:Y:S05]  /*c0e0*/  LDSM.16.MT88.4 R16, [R224+0x1b000] ;  /* 0x01b00000e010783b */ /* 0x000e6a0000004200 */
[C---:B------:R-:W-:Y:S08]  /*c0f0*/  HMMA.16816.F32 R160, R4.reuse, R12, R160 ;  /* 0x0000000c04a0723c */ /* 0x040ff000000018a0 */
[C---:B------:R-:W-:Y:S01]  /*c100*/  HMMA.16816.F32 R156, R4.reuse, R14, R156 ;  /* 0x0000000e049c723c */ /* 0x040fe2000000189c */
[----:B------:R-:W2:Y:S07]  /*c110*/  LDSM.16.MT88.4 R12, [R222+0x1b000] ;  /* 0x01b00000de0c783b */ /* 0x000eae0000004200 */
[C---:B-----5:R-:W-:Y:S08]  /*c120*/  HMMA.16816.F32 R152, R4.reuse, R8, R152 ;  /* 0x000000080498723c */ /* 0x060ff00000001898 */
[C---:B------:R-:W-:Y:S01]  /*c130*/  HMMA.16816.F32 R148, R4.reuse, R10, R148 ;  /* 0x0000000a0494723c */ /* 0x040fe20000001894 */
[----:B------:R-:W3:Y:S07]  /*c140*/  LDSM.16.MT88.4 R8, [R221+0x1b000] ;  /* 0x01b00000dd08783b */ /* 0x000eee0000004200 */
[C---:B------:R-:W-:Y:S07]  /*c150*/  HMMA.16816.F32 R144, R4.reuse, R20, R144 ;  /* 0x000000140490723c */ /* 0x040fee0000001890 */
[----:B------:R-:W-:Y:S01]  /*c160*/  MOV R20, R24 ;  /* 0x0000001800147202 */ /* 0x000fe20000000f00 */
[----:B-1----:R-:W-:Y:S01]  /*c170*/  HMMA.16816.F32 R36, R4, R16, R36 ;  /* 0x000000100424723c */ /* 0x002fe20000001824 */
[----:B------:R-:W-:-:S02]  /*c180*/  MOV R21, R25 ;  /* 0x0000001900157202 */ /* 0x000fc40000000f00 */
[----:B------:R-:W-:Y:S05]  /*c190*/  LDSM.16.MT88.4 R24, [R220+0x19000] ;  /* 0x01900000dc18783b */ /* 0x000fea0000004200 */
[C---:B------:R-:W-:Y:S01]  /*c1a0*/  HMMA.16816.F32 R40, R4.reuse, R18, R40 ;  /* 0x000000120428723c */ /* 0x040fe20000001828 */
[----:B------:R-:W1:Y:S07]  /*c1b0*/  LDSM.16.MT88.4 R16, [R220+0x1b000] ;  /* 0x01b00000dc10783b */ /* 0x000e6e0000004200 */
[C---:B--2---:R-:W-:Y:S08]  /*c1c0*/  HMMA.16816.F32 R44, R4.reuse, R12, R44 ;  /* 0x0000000c042c723c */ /* 0x044ff0000000182c */
[C---:B------:R-:W-:Y:S01]  /*c1d0*/  HMMA.16816.F32 R48, R4.reuse, R14, R48 ;  /* 0x0000000e0430723c */ /* 0x040fe20000001830 */
[----:B------:R-:W2:Y:S07]  /*c1e0*/  LDSM.16.MT88.4 R12, [R224+0x1d000] ;  /* 0x01d00000e00c783b */ /* 0x000eae0000004200 */
[C---:B---3--:R-:W-:Y:S07]  /*c1f0*/  HMMA.16816.F32 R52, R4.reuse, R8, R52 ;  /* 0x000000080434723c */ /* 0x048fee0000001834 */
[----:B------:R-:W-:Y:S01]  /*c200*/  MOV R8, R20 ;  /* 0x0000001400087202 */ /* 0x000fe20000000f00 */
[----:B------:R-:W-:Y:S01]  /*c210*/  HMMA.16816.F32 R140, R4, R22, R140 ;  /* 0x00000016048c723c */ /* 0x000fe2000000188c */
[----:B------:R-:W-:-:S02]  /*c220*/  MOV R9, R21 ;  /* 0x0000001500097202 */ /* 0x000fc40000000f00 */
[----:B------:R-:W3:Y:S05]  /*c230*/  LDSM.16.MT88.4 R20, [R222+0x1d000] ;  /* 0x01d00000de14783b */ /* 0x000eea0000004200 */
[C---:B------:R-:W-:Y:S08]  /*c240*/  HMMA.16816.F32 R56, R4.reuse, R10, R56 ;  /* 0x0000000a0438723c */ /* 0x040ff00000001838 */
[C---:B-1----:R-:W-:Y:S08]  /*c250*/  HMMA.16816.F32 R60, R4.reuse, R16, R60 ;  /* 0x00000010043c723c */ /* 0x042ff0000000183c */
[C---:B------:R-:W-:Y:S01]  /*c260*/  HMMA.16816.F32 R64, R4.reuse, R18, R64 ;  /* 0x000000120440723c */ /* 0x040fe20000001840 */
[----:B------:R-:W1:Y:S07]  /*c270*/  LDSM.16.MT88.4 R16, [R220+0x1d000] ;  /* 0x01d00000dc10783b */ /* 0x000e6e0000004200 */
[C---:B--2---:R-:W-:Y:S08]  /*c280*/  HMMA.16816.F32 R68, R4.reuse, R12, R68 ;  /* 0x0000000c0444723c */ /* 0x044ff00000001844 */
[C---:B------:R-:W-:Y:S01]  /*c290*/  HMMA.16816.F32 R72, R4.reuse, R14, R72 ;  /* 0x0000000e0448723c */ /* 0x040fe20000001848 */
[----:B------:R-:W2:Y:S07]  /*c2a0*/  LDSM.16.MT88.4 R12, [R224+0x1f000] ;  /* 0x01f00000e00c783b */ /* 0x000eae0000004200 */
[C---:B---3--:R-:W-:Y:S07]  /*c2b0*/  HMMA.16816.F32 R76, R4.reuse, R20, R76 ;  /* 0x00000014044c723c */ /* 0x048fee000000184c */
[----:B------:R-:W-:Y:S01]  /*c2c0*/  MOV R20, R8 ;  /* 0x0000000800147202 */ /* 0x000fe20000000f00 */
[C---:B------:R-:W-:Y:S01]  /*c2d0*/  HMMA.16816.F32 R136, R4.reuse, R24, R136 ;  /* 0x000000180488723c */ /* 0x040fe20000001888 */
[----:B------:R-:W-:Y:S01]  /*c2e0*/  MOV R21, R9 ;  /* 0x0000000900157202 */ /* 0x000fe20000000f00 */
[--C-:B------:R-:W-:Y:S01]  /*c2f0*/  FFMA.FTZ R20, R168, c[0x0][0x23c], -R170.reuse ;  /* 0x00008f00a8147a23 */ /* 0x100fe200000108aa */
[----:B------:R-:W3:Y:S01]  /*c300*/  LDSM.16.MT88.4 R8, [R222+0x1f000] ;  /* 0x01f00000de08783b */ /* 0x000ee20000004200 */
[----:B------:R-:W-:Y:S01]  /*c310*/  FFMA.FTZ R168, R169, c[0x0][0x23c], -R170 ;  /* 0x00008f00a9a87a23 */ /* 0x000fe200000108aa */
[----:B------:R-:W-:Y:S01]  /*c320*/  LOP3.LUT R202, R21, UR8, R202, 0x96, !PT ;  /* 0x0000000815ca7c12 */ /* 0x000fe2000f8e96ca */
[----:B------:R4:W-:Y:S02]  /*c330*/  MUFU.EX2 R169, R20 ;  /* 0x0000001400a97308 */ /* 0x0009e40000000800 */
[C---:B------:R-:W-:Y:S01]  /*c340*/  HMMA.16816.F32 R132, R4.reuse, R26, R132 ;  /* 0x0000001a0484723c */ /* 0x040fe20000001884 */
[----:B------:R-:W5:Y:S05]  /*c350*/  LDSM.16.MT88.4 R24, [R221+0x1d000] ;  /* 0x01d00000dd18783b */ /* 0x000f6a0000004200 */
[----:B------:R-:W-:Y:S02]  /*c360*/  MUFU.EX2 R168, R168 ;  /* 0x000000a800a87308 */ /* 0x000fe40000000800 */
[C---:B-1----:R-:W-:Y:S08]  /*c370*/  HMMA.16816.F32 R92, R4.reuse, R16, R92 ;  /* 0x00000010045c723c */ /* 0x042ff0000000185c */
[C---:B------:R-:W-:Y:S01]  /*c380*/  HMMA.16816.F32 R96, R4.reuse, R18, R96 ;  /* 0x000000120460723c */ /* 0x040fe20000001860 */
[----:B------:R-:W1:Y:S07]  /*c390*/  LDSM.16.MT88.4 R16, [R221+0x1f000] ;  /* 0x01f00000dd10783b */ /* 0x000e6e0000004200 */
[C---:B--2---:R-:W-:Y:S08]  /*c3a0*/  HMMA.16816.F32 R100, R4.reuse, R12, R100 ;  /* 0x0000000c0464723c */ /* 0x044ff00000001864 */
[C---:B------:R-:W-:Y:S01]  /*c3b0*/  HMMA.16816.F32 R104, R4.reuse, R14, R104 ;  /* 0x0000000e0468723c */ /* 0x040fe20000001868 */
[----:B------:R-:W2:Y:S07]  /*c3c0*/  LDSM.16.MT88.4 R12, [R220+0x1f000] ;  /* 0x01f00000dc0c783b */ /* 0x000eae0000004200 */
[C---:B---3--:R-:W-:Y:S07]  /*c3d0*/  HMMA.16816.F32 R112, R4.reuse, R10, R112 ;  /* 0x0000000a0470723c */ /* 0x048fee0000001870 */
[----:B------:R-:W-:Y:S01]  /*c3e0*/  IMAD.WIDE.U32 R10, R202, -0x2daee0ad, RZ ;  /* 0xd2511f53ca0a7825 */ /* 0x000fe200078e00ff */
[C---:B------:R-:W-:Y:S07]  /*c3f0*/  HMMA.16816.F32 R108, R4.reuse, R8, R108 ;  /* 0x00000008046c723c */ /* 0x040fee000000186c */
[C---:B------:R-:W-:Y:S01]  /*c400*/  LOP3.LUT R9, R10.reuse, 0xffff, RZ, 0xc0, !PT ;  /* 0x0000ffff0a097812 */ /* 0x040fe200078ec0ff */
[----:B-----5:R-:W-:Y:S01]  /*c410*/  HMMA.16816.F32 R88, R4, R26, R88 ;  /* 0x0000001a0458723c */ /* 0x020fe20000001858 */
[----:B------:R-:W-:-:S02]  /*c420*/  LOP3.LUT R8, R10, 0xff, RZ, 0xc0, !PT ;  /* 0x000000ff0a087812 */ /* 0x000fc400078ec0ff */
[----:B------:R-:W-:-:S04]  /*c430*/  SHF.R.U32.HI R9, RZ, 0x8, R9 ;  /* 0x00000008ff097819 */ /* 0x000fc80000011609 */
[--C-:B------:R-:W-:Y:S01]  /*c440*/  FFMA.FTZ R26, R182, c[0x0][0x23c], -R185.reuse ;  /* 0x00008f00b61a7a23 */ /* 0x100fe200000108b9 */
[C---:B-1----:R-:W-:Y:S01]  /*c450*/  HMMA.16816.F32 R116, R4.reuse, R16, R116 ;  /* 0x000000100474723c */ /* 0x042fe20000001874 */
[----:B------:R-:W-:Y:S02]  /*c460*/  FFMA.FTZ R27, R171, c[0x0][0x23c], -R185 ;  /* 0x00008f00ab1b7a23 */ /* 0x000fe400000108b9 */
[----:B------:R-:W-:Y:S02]  /*c470*/  FFMA.FTZ R171, R183, c[0x0][0x23c], -R170 ;  /* 0x00008f00b7ab7a23 */ /* 0x000fe400000108aa */
[----:B------:R-:W-:Y:S02]  /*c480*/  MUFU.EX2 R26, R26 ;  /* 0x0000001a001a7308 */ /* 0x000fe40000000800 */
[----:B------:R-:W-:Y:S01]  /*c490*/  LOP3.LUT R16, R11, UR18, R200, 0x96, !PT ;  /* 0x000000120b107c12 */ /* 0x000fe2000f8e96c8 */
[----:B------:R-:W-:Y:S01]  /*c4a0*/  HMMA.16816.F32 R84, R4, R24, R84 ;  /* 0x000000180454723c */ /* 0x000fe20000001854 */
[----:B------:R-:W-:-:S04]  /*c4b0*/  SHF.R.U32.HI R17, RZ, 0x10, R10 ;  /* 0x00000010ff117819 */ /* 0x000fc8000001160a */
[----:B------:R-:W1:Y:S02]  /*c4c0*/  MUFU.EX2 R27, R27 ;  /* 0x0000001b001b7308 */ /* 0x000e640000000800 */
[--C-:B------:R-:W-:Y:S01]  /*c4d0*/  FFMA.FTZ R24, R180, c[0x0][0x23c], -R185.reuse ;  /* 0x00008f00b4187a23 */ /* 0x100fe200000108b9 */
[C---:B--2---:R-:W-:Y:S01]  /*c4e0*/  HMMA.16816.F32 R124, R4.reuse, R12, R124 ;  /* 0x0000000c047c723c */ /* 0x044fe2000000187c */
[----:B------:R-:W-:Y:S02]  /*c4f0*/  FFMA.FTZ R25, R184, c[0x0][0x23c], -R185 ;  /* 0x00008f00b8197a23 */ /* 0x000fe400000108b9 */
[----:B------:R-:W-:Y:S02]  /*c500*/  FFMA.FTZ R180, R181, c[0x0][0x23c], -R170 ;  /* 0x00008f00b5b47a23 */ /* 0x000fe400000108aa */
[----:B------:R-:W-:Y:S02]  /*c510*/  MUFU.EX2 R24, R24 ;  /* 0x0000001800187308 */ /* 0x000fe40000000800 */
[----:B------:R-:W-:Y:S01]  /*c520*/  SHF.R.U32.HI R13, RZ, 0x18, R10 ;  /* 0x00000018ff0d7819 */ /* 0x000fe2000001160a */
[----:B------:R-:W-:Y:S01]  /*c530*/  HMMA.16816.F32 R80, R4, R22, R80 ;  /* 0x000000160450723c */ /* 0x000fe20000001850 */
[----:B------:R-:W-:-:S02]  /*c540*/  PRMT R12, R8, 0x5410, R9 ;  /* 0x00005410080c7816 */ /* 0x000fc40000000009 */
[----:B------:R-:W2:Y:S02]  /*c550*/  LDSM.16.MT88.4 R8, [R224+0x19800] ;  /* 0x01980000e008783b */ /* 0x000ea40000004200 */
[----:B------:R-:W3:Y:S03]  /*c560*/  MUFU.EX2 R25, R25 ;  /* 0x0000001900197308 */ /* 0x000ee60000000800 */
[C---:B------:R-:W-:Y:S05]  /*c570*/  HMMA.16816.F32 R120, R4.reuse, R18, R120 ;  /* 0x000000120478723c */ /* 0x040fea0000001878 */
[----:B------:R-:W-:Y:S03]  /*c580*/  MUFU.EX2 R171, R171 ;  /* 0x000000ab00ab7308 */ /* 0x000fe60000000800 */
[----:B------:R-:W-:Y:S05]  /*c590*/  HMMA.16816.F32 R128, R4, R14, R128 ;  /* 0x0000000e0480723c */ /* 0x000fea0000001880 */
[----:B------:R-:W5:Y:S02]  /*c5a0*/  MUFU.EX2 R180, R180 ;  /* 0x000000b400b47308 */ /* 0x000f640000000800 */
[----:B------:R-:W-:-:S02]  /*c5b0*/  SHF.R.U32.HI R6, RZ, 0x10, R16 ;  /* 0x00000010ff067819 */ /* 0x000fc40000011610 */
[----:B------:R-:W-:Y:S02]  /*c5c0*/  LOP3.LUT R7, R16, 0xffff, RZ, 0xc0, !PT ;  /* 0x0000ffff10077812 */ /* 0x000fe400078ec0ff */
[----:B------:R-:W-:Y:S02]  /*c5d0*/  LOP3.LUT R14, R17, 0xff, RZ, 0xc0, !PT ;  /* 0x000000ff110e7812 */ /* 0x000fe400078ec0ff */
[----:B------:R-:W-:Y:S02]  /*c5e0*/  SHF.R.U32.HI R5, RZ, 0x18, R16 ;  /* 0x00000018ff057819 */ /* 0x000fe40000011610 */
[----:B------:R-:W-:Y:S02]  /*c5f0*/  LOP3.LUT R6, R6, 0xff, RZ, 0xc0, !PT ;  /* 0x000000ff06067812 */ /* 0x000fe400078ec0ff */
[----:B------:R-:W-:Y:S02]  /*c600*/  LOP3.LUT R4, R16, 0xff, RZ, 0xc0, !PT ;  /* 0x000000ff10047812 */ /* 0x000fe400078ec0ff */
[----:B------:R-:W-:Y:S01]  /*c610*/  SHF.R.U32.HI R7, RZ, 0x8, R7 ;  /* 0x00000008ff077819 */ /* 0x000fe20000011607 */
[----:B------:R-:W2:Y:S01]  /*c620*/  LDSM.16.MT88.4 R16, [R222+0x19800] ;  /* 0x01980000de10783b */ /* 0x000ea20000004200 */
[----:B----4-:R-:W-:-:S02]  /*c630*/  PRMT R20, R14, 0x5410, R13 ;  /* 0x000054100e147816 */ /* 0x010fc4000000000d */
[----:B------:R-:W-:Y:S01]  /*c640*/  PRMT R14, R6, 0x5410, R5 ;  /* 0x00005410060e7816 */ /* 0x000fe20000000005 */
[--C-:B------:R-:W-:Y:S01]  /*c650*/  HSET2.LE.AND R6, R12, R247.reuse, PT ;  /* 0x000000f70c067233 */ /* 0x100fe20003803000 */
[----:B------:R-:W-:Y:S02]  /*c660*/  PRMT R4, R4, 0x5410, R7 ;  /* 0x0000541004047816 */ /* 0x000fe40000000007 */
[----:B-1----:R-:W-:Y:S01]  /*c670*/  F2FP.PACK_AB R7, R27, R26 ;  /* 0x0000001a1b07723e */ /* 0x002fe200000000ff */
[--C-:B------:R-:W-:Y:S01]  /*c680*/  HSET2.LE.AND R5, R14, R247.reuse, PT ;  /* 0x000000f70e057233 */ /* 0x100fe20003803000 */
[----:B---3--:R-:W-:Y:S01]  /*c690*/  F2FP.PACK_AB R13, R25, R24 ;  /* 0x00000018190d723e */ /* 0x008fe200000000ff */
[--C-:B------:R-:W-:Y:S01]  /*c6a0*/  HSET2.LE.AND R4, R4, R247.reuse, PT ;  /* 0x000000f704047233 */ /* 0x100fe20003803000 */
[----:B------:R-:W-:Y:S01]  /*c6b0*/  LOP3.LUT R6, R6, R7, RZ, 0xc0, !PT ;  /* 0x0000000706067212 */ /* 0x000fe200078ec0ff */
[----:B------:R-:W-:Y:S01]  /*c6c0*/  HSET2.LE.AND R7, R20, R247, PT ;  /* 0x000000f714077233 */ /* 0x000fe20003803000 */
[----:B-----5:R-:W-:-:S02]  /*c6d0*/  F2FP.PACK_AB R12, R180, R171 ;  /* 0x000000abb40c723e */ /* 0x020fc400000000ff */
[----:B------:R-:W-:Y:S02]  /*c6e0*/  F2FP.PACK_AB R20, R168, R169 ;  /* 0x000000a9a814723e */ /* 0x000fe400000000ff */
[----:B------:R-:W-:Y:S02]  /*c6f0*/  LOP3.LUT R4, R4, R13, RZ, 0xc0, !PT ;  /* 0x0000000d04047212 */ /* 0x000fe400078ec0ff */
[----:B------:R-:W-:Y:S02]  /*c700*/  LOP3.LUT R5, R5, R12, RZ, 0xc0, !PT ;  /* 0x0000000c05057212 */ /* 0x000fe400078ec0ff */
[----:B------:R-:W-:Y:S01]  /*c710*/  LOP3.LUT R7, R7, R20, RZ, 0xc0, !PT ;  /* 0x0000001407077212 */ /* 0x000fe200078ec0ff */
[----:B------:R-:W1:Y:S04]  /*c720*/  LDSM.16.MT88.4 R12, [R221+0x19800] ;  /* 0x01980000dd0c783b */ /* 0x000e680000004200 */
[----:B------:R-:W-:Y:S02]  /*c730*/  LDSM.16.MT88.4 R20, [R221+0x1d800] ;  /* 0x01d80000dd14783b */ /* 0x000fe40000004200 */
[C---:B--2---:R-:W-:Y:S08]  /*c740*/  HMMA.16816.F32 R160, R4.reuse, R8, R160 ;  /* 0x0000000804a0723c */ /* 0x044ff000000018a0 */
[C---:B------:R-:W-:Y:S01]  /*c750*/  HMMA.16816.F32 R156, R4.reuse, R10, R156 ;  /* 0x0000000a049c723c */ /* 0x040fe2000000189c */
[----:B------:R-:W2:Y:S07]  /*c760*/  LDSM.16.MT88.4 R8, [R220+0x19800] ;  /* 0x01980000dc08783b */ /* 0x000eae0000004200 */
        /* <DEDUP_REMOVED lines=36> */
[----:B------:R-:W-:Y:S01]  /*c9b0*/  FADD.FTZ R9, R189, R192 ;  /* 0x000000c0bd097221 */ /* 0x000fe20000010000 */
[----:B------:R-:W-:Y:S03]  /*c9c0*/  HMMA.16816.F32 R112, R4, R10, R112 ;  /* 0x0000000a0470723c */ /* 0x000fe60000001870 */
[----:B------:R-:W-:-:S04]  /*c9d0*/  FADD.FTZ R9, R188, R9 ;  /* 0x00000009bc097221 */ /* 0x000fc80000010000 */
        /* <DEDUP_REMOVED lines=10> */
[----:B------:R-:W-:Y:S02]  /*ca80*/  FADD.FTZ R0, R196, R197 ;  /* 0x000000c5c4007221 */ /* 0x000fe40000010000 */
[----:B------:R-:W-:Y:S01]  /*ca90*/  FADD.FTZ R24, R24, R9 ;  /* 0x0000000918187221 */ /* 0x000fe20000010000 */
[----:B-1----:R-:W-:Y:S01]  /*caa0*/  HMMA.16816.F32 R124, R4, R12, R124 ;  /* 0x0000000c047c723c */ /* 0x002fe2000000187c */
[----:B------:R-:W-:Y:S02]  /*cab0*/  FADD.FTZ R0, R195, R0 ;  /* 0x00000000c3007221 */ /* 0x000fe40000010000 */
[----:B------:R-:W-:-:S02]  /*cac0*/  FADD.FTZ R25, R25, R24 ;  /* 0x0000001819197221 */ /* 0x000fc40000010000 */
[----:B------:R-:W-:Y:S01]  /*cad0*/  FADD.FTZ R171, R171, R0 ;  /* 0x00000000abab7221 */ /* 0x000fe20000010000 */
[----:B------:R-:W-:Y:S01]  /*cae0*/  MOV R0, R3 ;  /* 0x0000000300007202 */ /* 0x000fe20000000f00 */
[----:B------:R-:W-:Y:S01]  /*caf0*/  FADD.FTZ R26, R26, R25 ;  /* 0x000000191a1a7221 */ /* 0x000fe20000010000 */
[----:B------:R-:W-:Y:S01]  /*cb00*/  HMMA.16816.F32 R128, R4, R14, R128 ;  /* 0x0000000e0480723c */ /* 0x000fe20000001880 */
[----:B------:R-:W-:Y:S02]  /*cb10*/  FADD.FTZ R180, R180, R171 ;  /* 0x000000abb4b47221 */ /* 0x000fe40000010000 */
[----:B------:R-:W-:Y:S02]  /*cb20*/  FADD.FTZ R167, R27, R26 ;  /* 0x0000001a1ba77221 */ /* 0x000fe40000010000 */
[----:B------:R-:W-:-:S04]  /*cb30*/  FADD.FTZ R169, R169, R180 ;  /* 0x000000b4a9a97221 */ /* 0x000fc80000010000 */
[----:B------:R-:W-:Y:S01]  /*cb40*/  FADD.FTZ R166, R168, R169 ;  /* 0x000000a9a8a67221 */ /* 0x000fe20000010000 */
[----:B------:R-:W-:Y:S05]  /*cb50*/  @!P0 BRA `(.L_x_1767) ;  /* 0x000050a000008947 */ /* 0x000fea0003800000 */
        /* <DEDUP_REMOVED lines=13> */
[C---:B------:R-:W-:Y:S01]  /*cc30*/  LEA R7, P0, R4.reuse, R174, 0x6 ;  /* 0x000000ae04077211 */ /* 0x040fe200078030ff */
        /* <DEDUP_REMOVED lines=39> */
[----:B------:R-:W-:-:S03]  /*ceb0*/  IMAD.U32 R0, RZ, RZ, UR40 ;  /* 0x00000028ff007e24 */ /* 0x000fc6000f8e00ff */
[----:B------:R-:W-:Y:S01]  /*cec0*/  @P5 STS.128 [R236+0x19000], RZ ;  /* 0x019000ffec005388 */ /* 0x000fe20000000c00 */
[----:B------:R-:W-:-:S03]  /*ced0*/  IMAD R0, R0, 0x40, R235 ;  /* 0x0000004000007824 */ /* 0x000fc600078e02eb */
[----:B------:R-:W-:Y:S01]  /*cee0*/  @!PT LDS RZ, [RZ] ;  /* 0x00000000fffff984 */ /* 0x000fe20000000800 */
[----:B------:R-:W-:Y:S01]  /*cef0*/  @!PT LDS RZ, [RZ] ;  /* 0x00000000fffff984 */ /* 0x000fe20000000800 */
[----:B------:R-:W-:Y:S01]  /*cf00*/  @!PT LDS RZ, [RZ] ;  /* 0x00000000fffff984 */ /* 0x000fe20000000800 */
[----:B------:R4:W-:Y:S01]  /*cf10*/  @!P5 LDGSTS.E.BYPASS.LTC128B.128 [R236+0x19000], [R16.64] ;  /* 0x1900000010ecdfae */ /* 0x0009e2000b901d5e */
[--C-:B------:R-:W-:Y:S01]  /*cf20*/  IMAD.IADD R2, R243, 0x1, -R0.reuse ;  /* 0x00000001f3027824 */ /* 0x100fe200078e0a00 */
[C---:B------:R-:W-:Y:S02]  /*cf30*/  ISETP.GE.AND P1, PT, R0.reuse, R244, PT ;  /* 0x000000f40000720c */ /* 0x040fe40003f26270 */
[----:B------:R-:W-:Y:S02]  /*cf40*/  @P4 STS.128 [R236+0x1b000], RZ ;  /* 0x01b000ffec004388 */ /* 0x000fe40000000c00 */
[----:B------:R-:W-:Y:S02]  /*cf50*/  ISETP.LT.OR P1, PT, R0, R245, P1 ;  /* 0x000000f50000720c */ /* 0x000fe40000f21670 */
        /* <DEDUP_REMOVED lines=16> */
[----:B---3--:R-:W1:Y:S04]  /*d060*/  LDSM.16.M88.4 R4, [R229+0x10800] ;  /* 0x01080000e504783b */ /* 0x008e680000000200 */
[----:B------:R-:W2:Y:S04]  /*d070*/  LDSM.16.M88.4 R184, [R229+0x11000] ;  /* 0x01100000e5b8783b */ /* 0x000ea80000000200 */
[----:B------:R-:W3:Y:S04]  /*d080*/  LDSM.16.M88.4 R28, [R229+0x11800] ;  /* 0x01180000e51c783b */ /* 0x000ee80000000200 */
[----:B------:R-:W-:Y:S04]  /*d090*/  LDSM.16.M88.4 R20, [R228] ;  /* 0x00000000e414783b */ /* 0x000fe80000000200 */
[----:B------:R-:W2:Y:S04]  /*d0a0*/  LDSM.16.M88.4 R24, [R227] ;  /* 0x00000000e318783b */ /* 0x000ea80000000200 */
[----:B------:R-:W2:Y:S04]  /*d0b0*/  LDSM.16.M88.4 R192, [R219] ;  /* 0x00000000dbc0783b */ /* 0x000ea80000000200 */
[----:B-----5:R-:W5:Y:S04]  /*d0c0*/  LDSM.16.M88.4 R32, [R218] ;  /* 0x00000000da20783b */ /* 0x020f680000000200 */
[----:B------:R-:W-:Y:S04]  /*d0d0*/  LDSM.16.M88.4 R200, [R223+0x10000] ;  /* 0x01000000dfc8783b */ /* 0x000fe80000000200 */
[----:B------:R-:W-:Y:S01]  /*d0e0*/  LDSM.16.M88.4 R196, [R223+0x10800] ;  /* 0x01080000dfc4783b */ /* 0x000fe20000000200 */
[C---:B----4-:R-:W-:Y:S03]  /*d0f0*/  HMMA.16816.F32 R16, R168.reuse, R12, RZ ;  /* 0x0000000ca810723c */ /* 0x050fe600000018ff */
[----:B------:R-:W0:Y:S05]  /*d100*/  LDGDEPBAR ;  /* 0x00000000000079af */ /* 0x000e2a0000000000 */
[C---:B------:R-:W-:Y:S08]  /*d110*/  HMMA.16816.F32 R12, R168.reuse, R14, RZ ;  /* 0x0000000ea80c723c */ /* 0x040ff000000018ff */
[C---:B-1----:R-:W-:Y:S08]  /*d120*/  HMMA.16816.F32 R8, R168.reuse, R4, RZ ;  /* 0x00000004a808723c */ /* 0x042ff000000018ff */
[C---:B--2---:R-:W-:Y:S08]  /*d130*/  HMMA.16816.F32 R188, R168.reuse, R184, RZ ;  /* 0x000000b8a8bc723c */ /* 0x044ff000000018ff */
[C---:B------:R-:W-:Y:S08]  /*d140*/  HMMA.16816.F32 R4, R168.reuse, R6, RZ ;  /* 0x00000006a804723c */ /* 0x040ff000000018ff */
[C---:B------:R-:W-:Y:S08]  /*d150*/  HMMA.16816.F32 R184, R168.reuse, R186, RZ ;  /* 0x000000baa8b8723c */ /* 0x040ff000000018ff */
[C---:B---3--:R-:W-:Y:S08]  /*d160*/  HMMA.16816.F32 R180, R168.reuse, R28, RZ ;  /* 0x0000001ca8b4723c */ /* 0x048ff000000018ff */
        /* <DEDUP_REMOVED lines=8> */
[C---:B-----5:R-:W-:Y:S08]  /*d1f0*/  HMMA.16816.F32 R188, R20.reuse, R32, R188 ;  /* 0x0000002014bc723c */ /* 0x060ff000000018bc */
[C---:B------:R-:W-:Y:S01]  /*d200*/  HMMA.16816.F32 R184, R20.reuse, R34, R184 ;  /* 0x0000002214b8723c */ /* 0x040fe200000018b8 */
[----:B------:R-:W-:Y:S07]  /*d210*/  LDSM.16.M88.4 R32, [R225] ;  /* 0x00000000e120783b */ /* 0x000fee0000000200 */
[C---:B-1----:R-:W-:Y:S08]  /*d220*/  HMMA.16816.F32 R180, R20.reuse, R28, R180 ;  /* 0x0000001c14b4723c */ /* 0x042ff000000018b4 */
[----:B------:R-:W-:Y:S01]  /*d230*/  HMMA.16816.F32 R168, R20, R30, R168 ;  /* 0x0000001e14a8723c */ /* 0x000fe200000018a8 */
[----:B------:R-:W1:Y:S04]  /*d240*/  LDSM.16.M88.4 R28, [R223+0x11800] ;  /* 0x01180000df1c783b */ /* 0x000e680000000200 */
[----:B------:R-:W4:Y:S03]  /*d250*/  LDSM.16.M88.4 R20, [R216] ;  /* 0x00000000d814783b */ /* 0x000f260000000200 */
        /* <DEDUP_REMOVED lines=18> */
[----:B------:R-:W-:Y:S07]  /*d380*/  LDSM.16.M88.4 R200, [R213] ;  /* 0x00000000d5c8783b */ /* 0x000fee0000000200 */
[C---:B-----5:R-:W-:Y:S08]  /*d390*/  HMMA.16816.F32 R188, R32.reuse, R196, R188 ;  /* 0x000000c420bc723c */ /* 0x060ff000000018bc */
[C---:B------:R-:W-:Y:S01]  /*d3a0*/  HMMA.16816.F32 R184, R32.reuse, R198, R184 ;  /* 0x000000c620b8723c */ /* 0x040fe200000018b8 */
[----:B------:R-:W2:Y:S07]  /*d3b0*/  LDSM.16.M88.4 R196, [R229+0x13000] ;  /* 0x01300000e5c4783b */ /* 0x000eae0000000200 */
[C---:B---3--:R-:W-:Y:S08]  /*d3c0*/  HMMA.16816.F32 R180, R32.reuse, R192, R180 ;  /* 0x000000c020b4723c */ /* 0x048ff000000018b4 */
[----:B------:R-:W-:Y:S01]  /*d3d0*/  HMMA.16816.F32 R168, R32, R194, R168 ;  /* 0x000000c220a8723c */ /* 0x000fe200000018a8 */
[----:B------:R-:W3:Y:S04]  /*d3e0*/  LDSM.16.M88.4 R192, [R229+0x13800] ;  /* 0x01380000e5c0783b */ /* 0x000ee80000000200 */
[----:B------:R-:W-:Y:S03]  /*d3f0*/  LDSM.16.M88.4 R32, [R228+0x4000] ;  /* 0x00400000e420783b */ /* 0x000fe60000000200 */
        /* <DEDUP_REMOVED lines=21> */
[----:B------:R-:W-:Y:S07]  /*d550*/  LDSM.16.M88.4 R200, [R211] ;  /* 0x00000000d3c8783b */ /* 0x000fee0000000200 */
[C---:B--2---:R-:W-:Y:S08]  /*d560*/  HMMA.16816.F32 R180, R32.reuse, R196, R180 ;  /* 0x000000c420b4723c */ /* 0x044ff000000018b4 */
[----:B------:R-:W-:Y:S01]  /*d570*/  HMMA.16816.F32 R168, R32, R198, R168 ;  /* 0x000000c620a8723c */ /* 0x000fe200000018a8 */
[----:B------:R-:W2:Y:S04]  /*d580*/  LDSM.16.M88.4 R32, [R223+0x13800] ;  /* 0x01380000df20783b */ /* 0x000ea80000000200 */
        /* <DEDUP_REMOVED lines=9> */
[----:B------:R-:W4:Y:S07]  /*d620*/  LDSM.16.M88.4 R192, [R216+0x3000] ;  /* 0x00300000d8c0783b */ /* 0x000f2e0000000200 */
[C---:B--2---:R-:W-:Y:S08]  /*d630*/  HMMA.16816.F32 R180, R24.reuse, R32, R180 ;  /* 0x0000002018b4723c */ /* 0x044ff000000018b4 */
[----:B------:R-:W-:Y:S01]  /*d640*/  HMMA.16816.F32 R168, R24, R34, R168 ;  /* 0x0000002218a8723c */ /* 0x000fe200000018a8 */
[----:B------:R-:W2:Y:S04]  /*d650*/  LDSM.16.M88.4 R32, [R216+0x3800] ;  /* 0x00380000d820783b */ /* 0x000ea80000000200 */
[----:B------:R-:W-:Y:S03]  /*d660*/  LDSM.16.M88.4 R24, [R229+0x14000] ;  /* 0x01400000e518783b */ /* 0x000fe60000000200 */
[C---:B-1----:R-:W-:Y:S08]  /*d670*/  HMMA.16816.F32 R8, R28.reuse, R196, R8 ;  /* 0x000000c41c08723c */ /* 0x042ff00000001808 */
[C---:B---3--:R-:W-:Y:S08]  /*d680*/  HMMA.16816.F32 R16, R28.reuse, R20, R16 ;  /* 0x000000141c10723c */ /* 0x048ff00000001810 */
[C---:B------:R-:W-:Y:S01]  /*d690*/  HMMA.16816.F32 R12, R28.reuse, R22, R12 ;  /* 0x000000161c0c723c */ /* 0x040fe2000000180c */
[----:B------:R-:W1:Y:S07]  /*d6a0*/  LDSM.16.M88.4 R20, [R230+0x8000] ;  /* 0x00800000e614783b */ /* 0x000e6e0000000200 */
[C---:B----4-:R-:W-:Y:S08]  /*d6b0*/  HMMA.16816.F32 R188, R28.reuse, R192, R188 ;  /* 0x000000c01cbc723c */ /* 0x050ff000000018bc */
[C---:B------:R-:W-:Y:S01]  /*d6c0*/  HMMA.16816.F32 R184, R28.reuse, R194, R184 ;  /* 0x000000c21cb8723c */ /* 0x040fe200000018b8 */
[----:B------:R-:W3:Y:S07]  /*d6d0*/  LDSM.16.M88.4 R192, [R229+0x14800] ;  /* 0x01480000e5c0783b */ /* 0x000eee0000000200 */
[C---:B------:R-:W-:Y:S01]  /*d6e0*/  HMMA.16816.F32 R4, R28.reuse, R198, R4 ;  /* 0x000000c61c04723c */ /* 0x040fe20000001804 */
[----:B------:R-:W-:Y:S07]  /*d6f0*/  LDSM.16.M88.4 R196, [R210] ;  /* 0x00000000d2c4783b */ /* 0x000fee0000000200 */
[C---:B--2---:R-:W-:Y:S08]  /*d700*/  HMMA.16816.F32 R180, R28.reuse, R32, R180 ;  /* 0x000000201cb4723c */ /* 0x044ff000000018b4 */
[----:B------:R-:W-:Y:S01]  /*d710*/  HMMA.16816.F32 R168, R28, R34, R168 ;  /* 0x000000221ca8723c */ /* 0x000fe200000018a8 */
[----:B------:R-:W2:Y:S04]  /*d720*/  LDSM.16.M88.4 R32, [R229+0x15000] ;  /* 0x01500000e520783b */ /* 0x000ea80000000200 */
[----:B------:R-:W4:Y:S03]  /*d730*/  LDSM.16.M88.4 R28, [R229+0x15800] ;  /* 0x01580000e51c783b */ /* 0x000f260000000200 */
[C---:B-1----:R-:W-:Y:S08]  /*d740*/  HMMA.16816.F32 R16, R20.reuse, R24, R16 ;  /* 0x000000181410723c */ /* 0x042ff00000001810 */
[C---:B------:R-:W-:Y:S01]  /*d750*/  HMMA.16816.F32 R12, R20.reuse, R26, R12 ;  /* 0x0000001a140c723c */ /* 0x040fe2000000180c */
[----:B------:R-:W1:Y:S07]  /*d760*/  LDSM.16.M88.4 R24, [R228+0x8000] ;  /* 0x00800000e418783b */ /* 0x000e6e0000000200 */
[C---:B---3--:R-:W-:Y:S08]  /*d770*/  HMMA.16816.F32 R8, R20.reuse, R192, R8 ;  /* 0x000000c01408723c */ /* 0x048ff00000001808 */
[C---:B------:R-:W-:Y:S01]  /*d780*/  HMMA.16816.F32 R4, R20.reuse, R194, R4 ;  /* 0x000000c21404723c */ /* 0x040fe20000001804 */
[----:B------:R-:W3:Y:S07]  /*d790*/  LDSM.16.M88.4 R192, [R209] ;  /* 0x00000000d1c0783b */ /* 0x000eee0000000200 */
[C---:B--2---:R-:W-:Y:S08]  /*d7a0*/  HMMA.16816.F32 R188, R20.reuse, R32, R188 ;  /* 0x0000002014bc723c */ /* 0x044ff000000018bc */
[C---:B------:R-:W-:Y:S01]  /*d7b0*/  HMMA.16816.F32 R184, R20.reuse, R34, R184 ;  /* 0x0000002214b8723c */ /* 0x040fe200000018b8 */
[----:B------:R-:W-:Y:S07]  /*d7c0*/  LDSM.16.M88.4 R32, [R226+0x8000] ;  /* 0x00800000e220783b */ /* 0x000fee0000000200 */
[C---:B----4-:R-:W-:Y:S08]  /*d7d0*/  HMMA.16816.F32 R180, R20.reuse, R28, R180 ;  /* 0x0000001c14b4723c */ /* 0x050ff000000018b4 */
[----:B------:R-:W-:Y:S01]  /*d7e0*/  HMMA.16816.F32 R168, R20, R30, R168 ;  /* 0x0000001e14a8723c */ /* 0x000fe200000018a8 */
[----:B------:R-:W2:Y:S04]  /*d7f0*/  LDSM.16.M88.4 R28, [R208] ;  /* 0x00000000d01c783b */ /* 0x000ea80000000200 */
[----:B------:R-:W4:Y:S03]  /*d800*/  LDSM.16.M88.4 R20, [R223+0x14000] ;  /* 0x01400000df14783b */ /* 0x000f260000000200 */
        /* <DEDUP_REMOVED lines=11> */
[----:B------:R-:W-:Y:S04]  /*d8c0*/  LDSM.16.M88.4 R28, [R225+0x8000] ;  /* 0x00800000e11c783b */ /* 0x000fe80000000200 */
[----:B------:R-:W2:Y:S03]  /*d8d0*/  LDSM.16.M88.4 R24, [R216+0x4000] ;  /* 0x00400000d818783b */ /* 0x000ea60000000200 */
[C---:B----4-:R-:W-:Y:S08]  /*d8e0*/  HMMA.16816.F32 R16, R32.reuse, R20, R16 ;  /* 0x000000142010723c */ /* 0x050ff00000001810 */
[C---:B------:R-:W-:Y:S01]  /*d8f0*/  HMMA.16816.F32 R12, R32.reuse, R22, R12 ;  /* 0x00000016200c723c */ /* 0x040fe2000000180c */
[----:B------:R-:W4:Y:S07]  /*d900*/  LDSM.16.M88.4 R20, [R216+0x4800] ;  /* 0x00480000d814783b */ /* 0x000f2e0000000200 */
[C---:B-1----:R-:W-:Y:S08]  /*d910*/  HMMA.16816.F32 R8, R32.reuse, R200, R8 ;  /* 0x000000c82008723c */ /* 0x042ff00000001808 */
[C---:B------:R-:W-:Y:S01]  /*d920*/  HMMA.16816.F32 R4, R32.reuse, R202, R4 ;  /* 0x000000ca2004723c */ /* 0x040fe20000001804 */
[----:B------:R-:W-:Y:S07]  /*d930*/  LDSM.16.M88.4 R200, [R230+0xc000] ;  /* 0x00c00000e6c8783b */ /* 0x000fee0000000200 */
[C---:B---3--:R-:W-:Y:S08]  /*d940*/  HMMA.16816.F32 R180, R32.reuse, R192, R180 ;  /* 0x000000c020b4723c */ /* 0x048ff000000018b4 */
[C---:B------:R-:W-:Y:S01]  /*d950*/  HMMA.16816.F32 R168, R32.reuse, R194, R168 ;  /* 0x000000c220a8723c */ /* 0x040fe200000018a8 */
[----:B------:R-:W1:Y:S07]  /*d960*/  LDSM.16.M88.4 R192, [R216+0x5000] ;  /* 0x00500000d8c0783b */ /* 0x000e6e0000000200 */
[C---:B-----5:R-:W-:Y:S08]  /*d970*/  HMMA.16816.F32 R188, R32.reuse, R196, R188 ;  /* 0x000000c420bc723c */ /* 0x060ff000000018bc */
[----:B------:R-:W-:Y:S01]  /*d980*/  HMMA.16816.F32 R184, R32, R198, R184 ;  /* 0x000000c620b8723c */ /* 0x000fe200000018b8 */
[----:B------:R-:W3:Y:S04]  /*d990*/  LDSM.16.M88.4 R32, [R216+0x5800] ;  /* 0x00580000d820783b */ /* 0x000ee80000000200 */
[----:B------:R-:W-:Y:S03]  /*d9a0*/  LDSM.16.M88.4 R196, [R229+0x17000] ;  /* 0x01700000e5c4783b */ /* 0x000fe60000000200 */
        /* <DEDUP_REMOVED lines=16> */
[C---:B----4-:R-:W-:Y:S08]  /*dab0*/  HMMA.16816.F32 R8, R200.reuse, R20, R8 ;  /* 0x00000014c808723c */ /* 0x050ff00000001808 */
[C---:B------:R-:W-:Y:S01]  /*dac0*/  HMMA.16816.F32 R4, R200.reuse, R22, R4 ;  /* 0x00000016c804723c */ /* 0x040fe20000001804 */
[----:B------:R-:W4:Y:S07]  /*dad0*/  LDSM.16.M88.4 R20, [R205] ;  /* 0x00000000cd14783b */ /* 0x000f2e0000000200 */
[C---:B------:R-:W-:Y:S08]  /*dae0*/  HMMA.16816.F32 R188, R200.reuse, R196, R188 ;  /* 0x000000c4c8bc723c */ /* 0x040ff000000018bc */
[C---:B------:R-:W-:Y:S01]  /*daf0*/  HMMA.16816.F32 R184, R200.reuse, R198, R184 ;  /* 0x000000c6c8b8723c */ /* 0x040fe200000018b8 */
[----:B------:R-:W-:Y:S07]  /*db00*/  LDSM.16.M88.4 R196, [R223+0x17000] ;  /* 0x01700000dfc4783b */ /* 0x000fee0000000200 */
[C---:B-1----:R-:W-:Y:S08]  /*db10*/  HMMA.16816.F32 R180, R200.reuse, R192, R180 ;  /* 0x000000c0c8b4723c */ /* 0x042ff000000018b4 */
[----:B------:R-:W-:Y:S01]  /*db20*/  HMMA.16816.F32 R168, R200, R194, R168 ;  /* 0x000000c2c8a8723c */ /* 0x000fe200000018a8 */
[----:B------:R-:W1:Y:S07]  /*db30*/  LDSM.16.M88.4 R192, [R204] ;  /* 0x00000000ccc0783b */ /* 0x000e6e0000000200 */
[C---:B---3--:R-:W-:Y:S08]  /*db40*/  HMMA.16816.F32 R16, R32.reuse, R28, R16 ;  /* 0x0000001c2010723c */ /* 0x048ff00000001810 */
[C---:B------:R-:W-:Y:S01]  /*db50*/  HMMA.16816.F32 R12, R32.reuse, R30, R12 ;  /* 0x0000001e200c723c */ /* 0x040fe2000000180c */
[----:B------:R-:W3:Y:S07]  /*db60*/  LDSM.16.M88.4 R28, [R226+0xc000] ;  /* 0x00c00000e21c783b */ /* 0x000eee0000000200 */
[C---:B--2---:R-:W-:Y:S08]  /*db70*/  HMMA.16816.F32 R8, R32.reuse, R24, R8 ;  /* 0x000000182008723c */ /* 0x044ff00000001808 */
[C---:B------:R-:W-:Y:S01]  /*db80*/  HMMA.16816.F32 R4, R32.reuse, R26, R4 ;  /* 0x0000001a2004723c */ /* 0x040fe20000001804 */
[----:B------:R-:W2:Y:S07]  /*db90*/  LDSM.16.M88.4 R24, [R223+0x16000] ;  /* 0x01600000df18783b */ /* 0x000eae0000000200 */
[C---:B----4-:R-:W-:Y:S08]  /*dba0*/  HMMA.16816.F32 R188, R32.reuse, R20, R188 ;  /* 0x0000001420bc723c */ /* 0x050ff000000018bc */
[C---:B------:R-:W-:Y:S01]  /*dbb0*/  HMMA.16816.F32 R184, R32.reuse, R22, R184 ;  /* 0x0000001620b8723c */ /* 0x040fe200000018b8 */
[----:B------:R-:W4:Y:S07]  /*dbc0*/  LDSM.16.M88.4 R20, [R223+0x16800] ;  /* 0x01680000df14783b */ /* 0x000f2e0000000200 */
[C---:B-1----:R-:W-:Y:S08]  /*dbd0*/  HMMA.16816.F32 R180, R32.reuse, R192, R180 ;  /* 0x000000c020b4723c */ /* 0x042ff000000018b4 */
[----:B------:R-:W-:Y:S01]  /*dbe0*/  HMMA.16816.F32 R168, R32, R194, R168 ;  /* 0x000000c220a8723c */ /* 0x000fe200000018a8 */
[----:B------:R-:W1:Y:S04]  /*dbf0*/  LDSM.16.M88.4 R32, [R223+0x17800] ;  /* 0x01780000df20783b */ /* 0x000e680000000200 */
[----:B------:R-:W-:Y:S03]  /*dc00*/  LDSM.16.M88.4 R192, [R216+0x6800] ;  /* 0x00680000d8c0783b */ /* 0x000fe60000000200 */
[C---:B---3--:R-:W-:Y:S08]  /*dc10*/  HMMA.16816.F32 R188, R28.reuse, R196, R188 ;  /* 0x000000c41cbc723c */ /* 0x048ff000000018bc */
[C---:B--2---:R-:W-:Y:S08]  /*dc20*/  HMMA.16816.F32 R16, R28.reuse, R24, R16 ;  /* 0x000000181c10723c */ /* 0x044ff00000001810 */
[C---:B------:R-:W-:Y:S01]  /*dc30*/  HMMA.16816.F32 R12, R28.reuse, R26, R12 ;  /* 0x0000001a1c0c723c */ /* 0x040fe2000000180c */
[----:B------:R-:W2:Y:S07]  /*dc40*/  LDSM.16.M88.4 R24, [R225+0xc000] ;  /* 0x00c00000e118783b */ /* 0x000eae0000000200 */
[C---:B----4-:R-:W-:Y:S08]  /*dc50*/  HMMA.16816.F32 R8, R28.reuse, R20, R8 ;  /* 0x000000141c08723c */ /* 0x050ff00000001808 */
[C---:B------:R-:W-:Y:S01]  /*dc60*/  HMMA.16816.F32 R4, R28.reuse, R22, R4 ;  /* 0x000000161c04723c */ /* 0x040fe20000001804 */
[----:B------:R-:W3:Y:S07]  /*dc70*/  LDSM.16.M88.4 R20, [R216+0x6000] ;  /* 0x00600000d814783b */ /* 0x000eee0000000200 */
[C---:B------:R-:W-:Y:S08]  /*dc80*/  HMMA.16816.F32 R184, R28.reuse, R198, R184 ;  /* 0x000000c61cb8723c */ /* 0x040ff000000018b8 */
[C---:B-1----:R-:W-:Y:S07]  /*dc90*/  HMMA.16816.F32 R180, R28.reuse, R32, R180 ;  /* 0x000000201cb4723c */ /* 0x042fee00000018b4 */
[----:B------:R-:W-:Y:S01]  /*dca0*/  IMAD.IADD R32, R246, 0x1, -R0 ;  /* 0x00000001f6207824 */ /* 0x000fe200078e0a00 */
[----:B------:R-:W-:Y:S01]  /*dcb0*/  HMMA.16816.F32 R168, R28, R34, R168 ;  /* 0x000000221ca8723c */ /* 0x000fe200000018a8 */
[----:B------:R-:W1:Y:S01]  /*dcc0*/  LDSM.16.M88.4 R28, [R216+0x7000] ;  /* 0x00700000d81c783b */ /* 0x000e620000000200 */
[----:B------:R-:W-:-:S02]  /*dcd0*/  IABS R33, R2 ;  /* 0x0000000200217213 */ /* 0x000fc40000000000 */
[----:B------:R-:W-:-:S04]  /*dce0*/  IABS R32, R32 ;  /* 0x0000002000207213 */ /* 0x000fc80000000000 */
[----:B------:R-:W-:Y:S01]  /*dcf0*/  I2F R33, R33 ;  /* 0x0000002100217306 */ /* 0x000fe20000201400 */
[----:B------:R-:W-:Y:S01]  /*dd00*/  IMAD.MOV.U32 R35, RZ, RZ, R32 ;  /* 0x000000ffff237224 */ /* 0x000fe200078e0020 */
[----:B------:R-:W-:Y:S01]  /*dd10*/  IADD3 R32, R0, 0x1, RZ ;  /* 0x0000000100207810 */ /* 0x000fe20007ffe0ff */
[C---:B--2---:R-:W-:Y:S03]  /*dd20*/  HMMA.16816.F32 R8, R24.reuse, R192, R8 ;  /* 0x000000c01808723c */ /* 0x044fe60000001808 */
[----:B------:R-:W-:Y:S01]  /*dd30*/  ISETP.GE.AND P0, PT, R32, R244, PT ;  /* 0x000000f42000720c */ /* 0x000fe20003f06270 */
[----:B------:R-:W-:Y:S01]  /*dd40*/  IMAD.IADD R2, R246, 0x1, -R32 ;  /* 0x00000001f6027824 */ /* 0x000fe200078e0a20 */
[----:B------:R-:W2:Y:S01]  /*dd50*/  I2F R35, R35 ;  /* 0x0000002300237306 */ /* 0x000ea20000201400 */
[----:B------:R-:W-:Y:S02]  /*dd60*/  ISETP.GE.AND P6, PT, R32, R237, PT ;  /* 0x000000ed2000720c */ /* 0x000fe40003fc6270 */
[----:B---3--:R-:W-:Y:S01]  /*dd70*/  HMMA.16816.F32 R16, R24, R20, R16 ;  /* 0x000000141810723c */ /* 0x008fe20000001810 */
[----:B------:R-:W-:-:S02]  /*dd80*/  IABS R2, R2 ;  /* 0x0000000200027213 */ /* 0x000fc40000000000 */
[C---:B------:R-:W-:Y:S02]  /*dd90*/  ISETP.LT.OR P0, PT, R32.reuse, R245, P0 ;  /* 0x000000f52000720c */ /* 0x040fe40000701670 */
[----:B------:R-:W-:-:S03]  /*dda0*/  ISETP.LT.OR P6, PT, R32, R242, P6 ;  /* 0x000000f22000720c */ /* 0x000fc600037c1670 */
[----:B------:R-:W-:Y:S01]  /*ddb0*/  HMMA.16816.F32 R12, R24, R22, R12 ;  /* 0x00000016180c723c */ /* 0x000fe2000000180c */
[----:B------:R-:W3:Y:S01]  /*ddc0*/  LDSM.16.M88.4 R20, [R216+0x7800] ;  /* 0x00780000d814783b */ /* 0x000ee20000000200 */
[----:B------:R-:W-:-:S06]  /*ddd0*/  DEPBAR.LE SB0, 0x0 ;  /* 0x000080000000791a */ /* 0x000fcc0000000000 */
[C---:B------:R-:W-:Y:S08]  /*dde0*/  HMMA.16816.F32 R4, R24.reuse, R194, R4 ;  /* 0x000000c21804723c */ /* 0x040ff00000001804 */
[----:B-1----:R-:W-:Y:S01]  /*ddf0*/  HMMA.16816.F32 R188, R24, R28, R188 ;  /* 0x0000001c18bc723c */ /* 0x002fe200000018bc */
[----:B--2---:R-:W-:-:S06]  /*de00*/  FFMA.FTZ R35, R35, -UR28, R16 ;  /* 0x8000001c23237c23 */ /* 0x004fcc0008010010 */
[----:B------:R-:W-:Y:S01]  /*de10*/  IMAD.IADD R29, R243, 0x1, -R32 ;  /* 0x00000001f31d7824 */ /* 0x000fe200078e0a20 */
[----:B------:R-:W-:Y:S01]  /*de20*/  HMMA.16816.F32 R184, R24, R30, R184 ;  /* 0x0000001e18b8723c */ /* 0x000fe200000018b8 */
[----:B------:R-:W-:Y:S01]  /*de30*/  IMAD.MOV.U32 R28, RZ, RZ, R2 ;  /* 0x000000ffff1c7224 */ /* 0x000fe200078e0002 */
[----:B------:R-:W-:Y:S02]  /*de40*/  IADD3 R2, R0, 0x8, RZ ;  /* 0x0000000800027810 */ /* 0x000fe40007ffe0ff */
[----:B------:R-:W-:-:S03]  /*de50*/  IABS R29, R29 ;  /* 0x0000001d001d7213 */ /* 0x000fc60000000000 */
[----:B------:R-:W-:Y:S01]  /*de60*/  IMAD.IADD R31, R246, 0x1, -R2 ;  /* 0x00000001f61f7824 */ /* 0x000fe200078e0a02 */
[----:B------:R-:W1:Y:S01]  /*de70*/  I2F R28, R28 ;  /* 0x0000001c001c7306 */ /* 0x000e620000201400 */
[----:B------:R-:W-:-:S03]  /*de80*/  IMAD.MOV.U32 R30, RZ, RZ, R29 ;  /* 0x000000ffff1e7224 */ /* 0x000fc600078e001d */
[----:B------:R-:W-:-:S04]  /*de90*/  IABS R29, R31 ;  /* 0x0000001f001d7213 */ /* 0x000fc80000000000 */
[----:B------:R-:W2:Y:S01]  /*dea0*/  I2F R30, R30 ;  /* 0x0000001e001e7306 */ /* 0x000ea20000201400 */
[----:B------:R-:W-:Y:S01]  /*deb0*/  IMAD.MOV.U32 R31, RZ, RZ, R29 ;  /* 0x000000ffff1f7224 */ /* 0x000fe200078e001d */
[----:B------:R-:W-:Y:S01]  /*dec0*/  IADD3 R29, R0, 0x9, RZ ;  /* 0x00000009001d7810 */ /* 0x000fe20007ffe0ff */
[C---:B---3--:R-:W-:Y:S04]  /*ded0*/  HMMA.16816.F32 R180, R24.reuse, R20, R180 ;  /* 0x0000001418b4723c */ /* 0x048fe800000018b4 */
[C---:B------:R-:W-:Y:S01]  /*dee0*/  IMAD.IADD R16, R243.reuse, 0x1, -R29 ;  /* 0x00000001f3107824 */ /* 0x040fe200078e0a1d */
[----:B------:R-:W3:Y:S01]  /*def0*/  I2F R31, R31 ;  /* 0x0000001f001f7306 */ /* 0x000ee20000201400 */
[----:B-1----:R-:W-:Y:S02]  /*df00*/  FFMA.FTZ R17, R28, -UR28, R17 ;  /* 0x8000001c1c117c23 */ /* 0x002fe40008010011 */
[----:B------:R-:W-:Y:S01]  /*df10*/  IMAD.IADD R21, R246, 0x1, -R29 ;  /* 0x00000001f6157824 */ /* 0x000fe200078e0a1d */
[----:B------:R-:W-:Y:S01]  /*df20*/  HMMA.16816.F32 R168, R24, R22, R168 ;  /* 0x0000001618a8723c */ /* 0x000fe200000018a8 */
[----:B------:R-:W-:-:S03]  /*df30*/  IMAD.IADD R20, R243, 0x1, -R2 ;  /* 0x00000001f3147824 */ /* 0x000fc600078e0a02 */
[----:B------:R-:W-:Y:S01]  /*df40*/  IABS R21, R21 ;  /* 0x0000001500157213 */ /* 0x000fe20000000000 */
[----:B--2---:R-:W-:Y:S01]  /*df50*/  FFMA.FTZ R19, R30, -UR28, R19 ;  /* 0x8000001c1e137c23 */ /* 0x004fe20008010013 */
[----:B------:R-:W-:Y:S02]  /*df60*/  IABS R20, R20 ;  /* 0x0000001400147213 */ /* 0x000fe40000000000 */
[----:B------:R-:W-:Y:S01]  /*df70*/  IADD3 R22, R0, 0x10, RZ ;  /* 0x0000001000167810 */ /* 0x000fe20007ffe0ff */
[----:B------:R-:W-:Y:S01]  /*df80*/  IMAD.MOV.U32 R26, RZ, RZ, R21 ;  /* 0x000000ffff1a7224 */ /* 0x000fe200078e0015 */
[----:B------:R-:W-:Y:S01]  /*df90*/  IABS R21, R16 ;  /* 0x0000001000157213 */ /* 0x000fe20000000000 */
[----:B------:R-:W-:Y:S01]  /*dfa0*/  FFMA.FTZ R16, R33, -UR28, R18 ;  /* 0x8000001c21107c23 */ /* 0x000fe20008010012 */
[----:B------:R1:W-:Y:S01]  /*dfb0*/  I2F R23, R20 ;  /* 0x0000001400177306 */ /* 0x0003e20000201400 */
[----:B------:R-:W-:Y:S01]  /*dfc0*/  IMAD.IADD R18, R246, 0x1, -R22 ;  /* 0x00000001f6127824 */ /* 0x000fe200078e0a16 */
[C---:B------:R-:W-:Y:S01]  /*dfd0*/  IADD3 R24, R0.reuse, 0x11, RZ ;  /* 0x0000001100187810 */ /* 0x040fe20007ffe0ff */
[----:B------:R-:W-:Y:S01]  /*dfe0*/  IMAD.MOV.U32 R32, RZ, RZ, R21 ;  /* 0x000000ffff207224 */ /* 0x000fe200078e0015 */
[----:B------:R-:W-:Y:S01]  /*dff0*/  FSEL R21, R35, -INF , !P1 ;  /* 0xff80000023157808 */ /* 0x000fe20004800000 */
[----:B---3--:R-:W-:Y:S01]  /*e000*/  FFMA.FTZ R12, R31, -UR28, R12 ;  /* 0x8000001c1f0c7c23 */ /* 0x008fe2000801000c */
[----:B------:R-:W-:Y:S01]  /*e010*/  BAR.SYNC.DEFER_BLOCKING 0x0 ;  /* 0x0000000000007b1d */ /* 0x000fe20000010000 */
[----:B------:R-:W-:Y:S01]  /*e020*/  ISETP.GE.AND P1, PT, R0, R237, PT ;  /* 0x000000ed0000720c */ /* 0x000fe20003f26270 */
[----:B------:R-:W-:Y:S01]  /*e030*/  IMAD.IADD R27, R243, 0x1, -R22 ;  /* 0x00000001f31b7824 */ /* 0x000fe200078e0a16 */
[----:B------:R-:W-:-:S02]  /*e040*/  IABS R25, R18 ;  /* 0x0000001200197213 */ /* 0x000fc40000000000 */
[----:B------:R-:W-:Y:S01]  /*e050*/  ISETP.LT.OR P1, PT, R0, R242, P1 ;  /* 0x000000f20000720c */ /* 0x000fe20000f21670 */
[----:B------:R-:W2:Y:S01]  /*e060*/  I2F R26, R26 ;  /* 0x0000001a001a7306 */ /* 0x000ea20000201400 */
[----:B------:R-:W-:Y:S02]  /*e070*/  IABS R27, R27 ;  /* 0x0000001b001b7213 */ /* 0x000fe40000000000 */
[----:B------:R-:W-:Y:S02]  /*e080*/  FSEL R16, R16, -INF , !P1 ;  /* 0xff80000010107808 */ /* 0x000fe40004800000 */
[----:B-1----:R-:W-:Y:S01]  /*e090*/  FSEL R20, R17, -INF , !P0 ;  /* 0xff80000011147808 */ /* 0x002fe20004000000 */
[----:B------:R-:W-:Y:S01]  /*e0a0*/  IMAD.IADD R17, R246, 0x1, -R24 ;  /* 0x00000001f6117824 */ /* 0x000fe200078e0a18 */
[C---:B------:R-:W-:Y:S01]  /*e0b0*/  ISETP.GE.AND P1, PT, R2.reuse, R244, PT ;  /* 0x000000f40200720c */ /* 0x040fe20003f26270 */
[----:B------:R1:W3:Y:S01]  /*e0c0*/  I2F R28, R32 ;  /* 0x00000020001c7306 */ /* 0x0002e20000201400 */
[----:B------:R-:W-:-:S02]  /*e0d0*/  ISETP.GE.AND P0, PT, R2, R237, PT ;  /* 0x000000ed0200720c */ /* 0x000fc40003f06270 */
[C---:B------:R-:W-:Y:S02]  /*e0e0*/  ISETP.LT.OR P1, PT, R2.reuse, R245, P1 ;  /* 0x000000f50200720c */ /* 0x040fe40000f21670 */
[----:B------:R-:W-:Y:S02]  /*e0f0*/  ISETP.LT.OR P0, PT, R2, R242, P0 ;  /* 0x000000f20200720c */ /* 0x000fe40000701670 */
[----:B------:R-:W-:Y:S01]  /*e100*/  IADD3 R2, R0, 0x18, RZ ;  /* 0x0000001800027810 */ /* 0x000fe20007ffe0ff */
[----:B------:R-:W4:Y:S01]  /*e110*/  I2F R25, R25 ;  /* 0x0000001900197306 */ /* 0x000f220000201400 */
[----:B------:R-:W-:Y:S01]  /*e120*/  FSEL R18, R12, -INF , !P1 ;  /* 0xff8000000c127808 */ /* 0x000fe20004800000 */
[----:B--2---:R-:W-:Y:S01]  /*e130*/  FFMA.FTZ R13, R26, -UR28, R13 ;  /* 0x8000001c1a0d7c23 */ /* 0x004fe2000801000d */
[----:B------:R-:W-:Y:S01]  /*e140*/  IABS R17, R17 ;  /* 0x0000001100117213 */ /* 0x000fe20000000000 */
[--C-:B------:R-:W-:Y:S01]  /*e150*/  IMAD.IADD R12, R246, 0x1, -R2.reuse ;  /* 0x00000001f60c7824 */ /* 0x100fe200078e0a02 */
[----:B------:R-:W-:Y:S01]  /*e160*/  FSEL R19, R19, -INF , !P6 ;  /* 0xff80000013137808 */ /* 0x000fe20007000000 */
[----:B------:R-:W-:Y:S01]  /*e170*/  IMAD.IADD R31, R243, 0x1, -R2 ;  /* 0x00000001f31f7824 */ /* 0x000fe200078e0a02 */
[C---:B------:R-:W-:Y:S01]  /*e180*/  ISETP.GE.AND P6, PT, R29.reuse, R244, PT ;  /* 0x000000f41d00720c */ /* 0x040fe20003fc6270 */
[----:B------:R2:W5:Y:S01]  /*e190*/  I2F R30, R17 ;  /* 0x00000011001e7306 */ /* 0x0005620000201400 */
[----:B------:R-:W-:Y:S01]  /*e1a0*/  ISETP.GE.AND P1, PT, R29, R237, PT ;  /* 0x000000ed1d00720c */ /* 0x000fe20003f26270 */
[----:B-1----:R-:W-:Y:S01]  /*e1b0*/  IMAD.IADD R32, R243, 0x1, -R24 ;  /* 0x00000001f3207824 */ /* 0x002fe200078e0a18 */
[----:B------:R-:W-:Y:S01]  /*e1c0*/  IABS R12, R12 ;  /* 0x0000000c000c7213 */ /* 0x000fe20000000000 */
[----:B---3--:R-:W-:Y:S01]  /*e1d0*/  FFMA.FTZ R28, R28, -UR28, R15 ;  /* 0x8000001c1c1c7c23 */ /* 0x008fe2000801000f */
[----:B------:R-:W-:-:S02]  /*e1e0*/  ISETP.LT.OR P6, PT, R29, R245, P6 ;  /* 0x000000f51d00720c */ /* 0x000fc400037c1670 */
[----:B------:R-:W-:Y:S01]  /*e1f0*/  ISETP.LT.OR P1, PT, R29, R242, P1 ;  /* 0x000000f21d00720c */ /* 0x000fe20000f21670 */
[----:B------:R-:W1:Y:S01]  /*e200*/  I2F R27, R27 ;  /* 0x0000001b001b7306 */ /* 0x000e620000201400 */
[----:B------:R-:W-:Y:S01]  /*e210*/  IABS R32, R32 ;  /* 0x0000002000207213 */ /* 0x000fe20000000000 */
[----:B----4-:R-:W-:Y:S01]  /*e220*/  FFMA.FTZ R25, R25, -UR28, R8 ;  /* 0x8000001c19197c23 */ /* 0x010fe20008010008 */
[C---:B------:R-:W-:Y:S02]  /*e230*/  IADD3 R8, R0.reuse, 0x20, RZ ;  /* 0x0000002000087810 */ /* 0x040fe40007ffe0ff */
[----:B------:R-:W-:Y:S01]  /*e240*/  IABS R31, R31 ;  /* 0x0000001f001f7213 */ /* 0x000fe20000000000 */
[----:B--2---:R-:W-:Y:S01]  /*e250*/  FFMA.FTZ R17, R23, -UR28, R14 ;  /* 0x8000001c17117c23 */ /* 0x004fe2000801000e */
[----:B------:R-:W-:Y:S01]  /*e260*/  IADD3 R23, R0, 0x19, RZ ;  /* 0x0000001900177810 */ /* 0x000fe20007ffe0ff */
[----:B------:R2:W3:Y:S01]  /*e270*/  I2F R29, R12 ;  /* 0x0000000c001d7306 */ /* 0x0004e20000201400 */
[----:B-----5:R-:W-:Y:S01]  /*e280*/  FFMA.FTZ R30, R30, -UR28, R9 ;  /* 0x8000001c1e1e7c23 */ /* 0x020fe20008010009 */
[----:B------:R-:W-:-:S02]  /*e290*/  IADD3 R9, R0, 0x21, RZ ;  /* 0x0000002100097810 */ /* 0x000fc40007ffe0ff */
[----:B------:R-:W-:Y:S01]  /*e2a0*/  FSEL R17, R17, -INF , !P0 ;  /* 0xff80000011117808 */ /* 0x000fe20004000000 */
[--C-:B------:R-:W-:Y:S01]  /*e2b0*/  IMAD.IADD R26, R243, 0x1, -R23.reuse ;  /* 0x00000001f31a7824 */ /* 0x100fe200078e0a17 */
[C---:B------:R-:W-:Y:S01]  /*e2c0*/  ISETP.GE.AND P0, PT, R22.reuse, R244, PT ;  /* 0x000000f41600720c */ /* 0x040fe20003f06270 */
[----:B-1----:R-:W-:Y:S01]  /*e2d0*/  FFMA.FTZ R27, R27, -UR28, R10 ;  /* 0x8000001c1b1b7c23 */ /* 0x002fe2000801000a */
[----:B------:R-:W1:Y:S02]  /*e2e0*/  I2F R14, R32 ;  /* 0x00000020000e7306 */ /* 0x000e640000201400 */
[----:B------:R-:W-:Y:S02]  /*e2f0*/  ISETP.LT.OR P0, PT, R22, R245, P0 ;  /* 0x000000f51600720c */ /* 0x000fe40000701670 */
[----:B------:R-:W-:Y:S02]  /*e300*/  IABS R26, R26 ;  /* 0x0000001a001a7213 */ /* 0x000fe40000000000 */
[----:B------:R-:W-:Y:S01]  /*e310*/  FSEL R196, R25, -INF , !P0 ;  /* 0xff80000019c47808 */ /* 0x000fe20004000000 */
[C---:B------:R-:W-:Y:S01]  /*e320*/  IMAD.IADD R25, R246.reuse, 0x1, -R8 ;  /* 0x00000001f6197824 */ /* 0x040fe200078e0a08 */
[----:B--2---:R-:W-:Y:S01]  /*e330*/  FSEL R12, R13, -INF , !P6 ;  /* 0xff8000000d0c7808 */ /* 0x004fe20007000000 */
[----:B------:R-:W-:Y:S01]  /*e340*/  IMAD.IADD R13, R246, 0x1, -R23 ;  /* 0x00000001f60d7824 */ /* 0x000fe200078e0a17 */
[-C--:B------:R-:W-:Y:S01]  /*e350*/  ISETP.GE.AND P6, PT, R22, R237.reuse, PT ;  /* 0x000000ed1600720c */ /* 0x080fe20003fc6270 */
[----:B------:R-:W-:Y:S01]  /*e360*/  I2F R15, R31 ;  /* 0x0000001f000f7306 */ /* 0x000fe20000201400 */
[----:B------:R-:W-:Y:S01]  /*e370*/  ISETP.GE.AND P0, PT, R24, R237, PT ;  /* 0x000000ed1800720c */ /* 0x000fe20003f06270 */
[----:B---3--:R-:W-:Y:S01]  /*e380*/  FFMA.FTZ R29, R29, -UR28, R4 ;  /* 0x8000001c1d1d7c23 */ /* 0x008fe20008010004 */
[----:B------:R-:W-:-:S02]  /*e390*/  IABS R13, R13 ;  /* 0x0000000d000d7213 */ /* 0x000fc40000000000 */
[-C--:B------:R-:W-:Y:S01]  /*e3a0*/  ISETP.LT.OR P6, PT, R22, R242.reuse, P6 ;  /* 0x000000f21600720c */ /* 0x080fe200037c1670 */
[----:B-1----:R-:W-:Y:S01]  /*e3b0*/  FFMA.FTZ R194, R14, -UR28, R11 ;  /* 0x8000001c0ec27c23 */ /* 0x002fe2000801000b */
[----:B------:R-:W-:Y:S01]  /*e3c0*/  ISETP.LT.OR P0, PT, R24, R242, P0 ;  /* 0x000000f21800720c */ /* 0x000fe20000701670 */
[----:B------:R-:W-:Y:S01]  /*e3d0*/  IMAD.MOV.U32 R22, RZ, RZ, R13 ;  /* 0x000000ffff167224 */ /* 0x000fe200078e000d */
[----:B------:R-:W-:Y:S01]  /*e3e0*/  FSEL R13, R28, -INF , !P1 ;  /* 0xff8000001c0d7808 */ /* 0x000fe20004800000 */
[----:B------:R1:W2:Y:S01]  /*e3f0*/  I2F R10, R26 ;  /* 0x0000001a000a7306 */ /* 0x0002a20000201400 */
[C---:B------:R-:W-:Y:S01]  /*e400*/  ISETP.GE.AND P1, PT, R24.reuse, R244, PT ;  /* 0x000000f41800720c */ /* 0x040fe20003f26270 */
[----:B------:R-:W-:Y:S01]  /*e410*/  IMAD.IADD R28, R243, 0x1, -R8 ;  /* 0x00000001f31c7824 */ /* 0x000fe200078e0a08 */
[----:B------:R-:W-:Y:S02]  /*e420*/  FSEL R195, R27, -INF , !P6 ;  /* 0xff8000001bc37808 */ /* 0x000fe40007000000 */
[----:B------:R-:W-:-:S02]  /*e430*/  ISETP.LT.OR P1, PT, R24, R245, P1 ;  /* 0x000000f51800720c */ /* 0x000fc40000f21670 */
[----:B------:R-:W-:Y:S01]  /*e440*/  IABS R24, R25 ;  /* 0x0000001900187213 */ /* 0x000fe20000000000 */
[----:B------:R-:W3:Y:S01]  /*e450*/  I2F R22, R22 ;  /* 0x0000001600167306 */ /* 0x000ee20000201400 */
[----:B------:R-:W-:Y:S02]  /*e460*/  ISETP.GE.AND P6, PT, R2, R244, PT ;  /* 0x000000f40200720c */ /* 0x000fe40003fc6270 */
[----:B------:R-:W-:Y:S01]  /*e470*/  FSEL R198, R30, -INF , !P1 ;  /* 0xff8000001ec67808 */ /* 0x000fe20004800000 */
[----:B------:R-:W-:Y:S01]  /*e480*/  IMAD.MOV.U32 R25, RZ, RZ, R24 ;  /* 0x000000ffff197224 */ /* 0x000fe200078e0018 */
[----:B------:R-:W-:Y:S02]  /*e490*/  ISETP.LT.OR P6, PT, R2, R245, P6 ;  /* 0x000000f50200720c */ /* 0x000fe400037c1670 */
[----:B------:R-:W-:Y:S01]  /*e4a0*/  FSEL R194, R194, -INF , !P0 ;  /* 0xff800000c2c27808 */ /* 0x000fe20004000000 */
[----:B-1----:R-:W-:Y:S01]  /*e4b0*/  IMAD.IADD R26, R246, 0x1, -R9 ;  /* 0x00000001f61a7824 */ /* 0x002fe200078e0a09 */
[----:B------:R-:W-:Y:S01]  /*e4c0*/  FSEL R193, R29, -INF , !P6 ;  /* 0xff8000001dc17808 */ /* 0x000fe20007000000 */
[----:B------:R-:W1:Y:S01]  /*e4d0*/  I2F R25, R25 ;  /* 0x0000001900197306 */ /* 0x000e620000201400 */
[-C--:B------:R-:W-:Y:S01]  /*e4e0*/  ISETP.GE.AND P1, PT, R2, R237.reuse, PT ;  /* 0x000000ed0200720c */ /* 0x080fe20003f26270 */
[----:B--2---:R-:W-:Y:S01]  /*e4f0*/  FFMA.FTZ R10, R10, -UR28, R7 ;  /* 0x8000001c0a0a7c23 */ /* 0x004fe20008010007 */
[----:B------:R-:W-:Y:S01]  /*e500*/  IABS R14, R26 ;  /* 0x0000001a000e7213 */ /* 0x000fe20000000000 */
[----:B------:R-:W-:Y:S01]  /*e510*/  IMAD.IADD R26, R243, 0x1, -R9 ;  /* 0x00000001f31a7824 */ /* 0x000fe200078e0a09 */
[C---:B------:R-:W-:Y:S01]  /*e520*/  ISETP.GE.AND P0, PT, R23.reuse, R244, PT ;  /* 0x000000f41700720c */ /* 0x040fe20003f06270 */
[----:B---3--:R-:W-:Y:S01]  /*e530*/  FFMA.FTZ R22, R22, -UR28, R5 ;  /* 0x8000001c16167c23 */ /* 0x008fe20008010005 */
[----:B------:R-:W-:Y:S01]  /*e540*/  ISETP.GE.AND P6, PT, R23, R237, PT ;  /* 0x000000ed1700720c */ /* 0x000fe20003fc6270 */
[----:B------:R-:W-:Y:S01]  /*e550*/  IMAD.MOV.U32 R4, RZ, RZ, R14 ;  /* 0x000000ffff047224 */ /* 0x000fe200078e000e */
[----:B------:R-:W-:-:S02]  /*e560*/  ISETP.LT.OR P1, PT, R2, R242, P1 ;  /* 0x000000f20200720c */ /* 0x000fc40000f21670 */
[C---:B------:R-:W-:Y:S02]  /*e570*/  ISETP.LT.OR P0, PT, R23.reuse, R245, P0 ;  /* 0x000000f51700720c */ /* 0x040fe40000701670 */
[----:B------:R-:W-:Y:S01]  /*e580*/  ISETP.LT.OR P6, PT, R23, R242, P6 ;  /* 0x000000f21700720c */ /* 0x000fe200037c1670 */
[----:B------:R-:W-:Y:S01]  /*e590*/  FFMA.FTZ R23, R15, -UR28, R6 ;  /* 0x8000001c0f177c23 */ /* 0x000fe20008010006 */
[----:B------:R-:W-:Y:S01]  /*e5a0*/  IABS R24, R28 ;  /* 0x0000001c00187213 */ /* 0x000fe20000000000 */
[----:B------:R-:W2:Y:S01]  /*e5b0*/  I2F R4, R4 ;  /* 0x0000000400047306 */ /* 0x000ea20000201400 */
[C---:B------:R-:W-:Y:S01]  /*e5c0*/  IADD3 R2, R0.reuse, 0x28, RZ ;  /* 0x0000002800027810 */ /* 0x040fe20007ffe0ff */
[----:B-1----:R-:W-:Y:S01]  /*e5d0*/  FFMA.FTZ R25, R25, -UR28, R188 ;  /* 0x8000001c19197c23 */ /* 0x002fe200080100bc */
[----:B------:R-:W-:Y:S02]  /*e5e0*/  IABS R14, R26 ;  /* 0x0000001a000e7213 */ /* 0x000fe40000000000 */
[----:B------:R-:W-:-:S02]  /*e5f0*/  IADD3 R5, R0, 0x29, RZ ;  /* 0x0000002900057810 */ /* 0x000fc40007ffe0ff */
[----:B------:R-:W-:Y:S01]  /*e600*/  FSEL R34, R23, -INF , !P1 ;  /* 0xff80000017227808 */ /* 0x000fe20004800000 */
[----:B------:R1:W3:Y:S01]  /*e610*/  I2F R11, R24 ;  /* 0x00000018000b7306 */ /* 0x0002e20000201400 */
[----:B------:R-:W-:Y:S02]  /*e620*/  FSEL R35, R22, -INF , !P0 ;  /* 0xff80000016237808 */ /* 0x000fe40004000000 */
[C---:B------:R-:W-:Y:S02]  /*e630*/  ISETP.GE.AND P1, PT, R8.reuse, R244, PT ;  /* 0x000000f40800720c */ /* 0x040fe40003f26270 */
[C---:B------:R-:W-:Y:S02]  /*e640*/  ISETP.GE.AND P0, PT, R8.reuse, R237, PT ;  /* 0x000000ed0800720c */ /* 0x040fe40003f06270 */
[C---:B------:R-:W-:Y:S01]  /*e650*/  ISETP.LT.OR P1, PT, R8.reuse, R245, P1 ;  /* 0x000000f50800720c */ /* 0x040fe20000f21670 */
[----:B------:R4:W5:Y:S01]  /*e660*/  I2F R6, R14 ;  /* 0x0000000e00067306 */ /* 0x0009620000201400 */
[----:B------:R-:W-:Y:S01]  /*e670*/  ISETP.LT.OR P0, PT, R8, R242, P0 ;  /* 0x000000f20800720c */ /* 0x000fe20000701670 */
[----:B--2---:R-:W-:Y:S01]  /*e680*/  FFMA.FTZ R189, R4, -UR28, R189 ;  /* 0x8000001c04bd7c23 */ /* 0x004fe200080100bd */
[----:B------:R-:W-:-:S02]  /*e690*/  IADD3 R7, R0, 0x30, RZ ;  /* 0x0000003000077810 */ /* 0x000fc40007ffe0ff */
[----:B------:R-:W-:Y:S02]  /*e6a0*/  FSEL R178, R10, -INF , !P6 ;  /* 0xff8000000ab27808 */ /* 0x000fe40007000000 */
[----:B------:R-:W-:Y:S01]  /*e6b0*/  FSEL R200, R25, -INF , !P1 ;  /* 0xff80000019c87808 */ /* 0x000fe20004800000 */
[C---:B-1----:R-:W-:Y:S01]  /*e6c0*/  IMAD.IADD R24, R246.reuse, 0x1, -R2 ;  /* 0x00000001f6187824 */ /* 0x042fe200078e0a02 */
[----:B------:R-:W-:Y:S01]  /*e6d0*/  ISETP.GE.AND P6, PT, R9, R244, PT ;  /* 0x000000f40900720c */ /* 0x000fe20003fc6270 */
[----:B---3--:R-:W-:Y:S01]  /*e6e0*/  FFMA.FTZ R11, R11, -UR28, R190 ;  /* 0x8000001c0b0b7c23 */ /* 0x008fe200080100be */
[----:B------:R-:W-:Y:S02]  /*e6f0*/  ISETP.GE.AND P1, PT, R9, R237, PT ;  /* 0x000000ed0900720c */ /* 0x000fe40003f26270 */
[----:B------:R-:W-:Y:S01]  /*e700*/  IABS R15, R24 ;  /* 0x00000018000f7213 */ /* 0x000fe20000000000 */
[----:B------:R-:W-:Y:S01]  /*e710*/  IMAD.IADD R24, R243, 0x1, -R2 ;  /* 0x00000001f3187824 */ /* 0x000fe200078e0a02 */
[C---:B------:R-:W-:Y:S01]  /*e720*/  ISETP.LT.OR P6, PT, R9.reuse, R245, P6 ;  /* 0x000000f50900720c */ /* 0x040fe200037c1670 */
[----:B----4-:R-:W-:Y:S01]  /*e730*/  IMAD.IADD R14, R246, 0x1, -R5 ;  /* 0x00000001f60e7824 */ /* 0x010fe200078e0a05 */
[----:B------:R-:W-:Y:S01]  /*e740*/  ISETP.LT.OR P1, PT, R9, R242, P1 ;  /* 0x000000f20900720c */ /* 0x000fe20000f21670 */
[----:B-----5:R-:W-:Y:S01]  /*e750*/  FFMA.FTZ R191, R6, -UR28, R191 ;  /* 0x8000001c06bf7c23 */ /* 0x020fe200080100bf */
[----:B------:R-:W1:Y:S01]  /*e760*/  I2F R15, R15 ;  /* 0x0000000f000f7306 */ /* 0x000e620000201400 */
[----:B------:R-:W-:-:S02]  /*e770*/  IABS R23, R24 ;  /* 0x0000001800177213 */ /* 0x000fc40000000000 */
[----:B------:R-:W-:Y:S01]  /*e780*/  IABS R8, R14 ;  /* 0x0000000e00087213 */ /* 0x000fe20000000000 */
[----:B------:R-:W-:Y:S01]  /*e790*/  IMAD.IADD R14, R243, 0x1, -R5 ;  /* 0x00000001f30e7824 */ /* 0x000fe200078e0a05 */
[----:B------:R-:W-:Y:S02]  /*e7a0*/  FSEL R199, R11, -INF , !P0 ;  /* 0xff8000000bc77808 */ /* 0x000fe40004000000 */
[----:B------:R-:W-:Y:S01]  /*e7b0*/  IADD3 R4, R0, 0x31, RZ ;  /* 0x0000003100047810 */ /* 0x000fe20007ffe0ff */
[----:B------:R-:W2:Y:S01]  /*e7c0*/  I2F R23, R23 ;  /* 0x0000001700177306 */ /* 0x000ea20000201400 */
[----:B------:R-:W-:Y:S01]  /*e7d0*/  IABS R10, R14 ;  /* 0x0000000e000a7213 */ /* 0x000fe20000000000 */
[----:B------:R-:W-:Y:S01]  /*e7e0*/  IMAD.IADD R14, R246, 0x1, -R7 ;  /* 0x00000001f60e7824 */ /* 0x000fe200078e0a07 */
[----:B------:R-:W-:Y:S02]  /*e7f0*/  ISETP.GE.AND P0, PT, R2, R244, PT ;  /* 0x000000f40200720c */ /* 0x000fe40003f06270 */
[----:B------:R-:W-:-:S02]  /*e800*/  FSEL R33, R189, -INF , !P6 ;  /* 0xff800000bd217808 */ /* 0x000fc40007000000 */
[----:B------:R-:W-:Y:S01]  /*e810*/  IABS R9, R14 ;  /* 0x0000000e00097213 */ /* 0x000fe20000000000 */
[----:B------:R-:W-:Y:S01]  /*e820*/  IMAD.IADD R14, R243, 0x1, -R7 ;  /* 0x00000001f30e7824 */ /* 0x000fe200078e0a07 */
[----:B------:R-:W3:Y:S01]  /*e830*/  I2F R10, R10 ;  /* 0x0000000a000a7306 */ /* 0x000ee20000201400 */
[----:B-1----:R-:W-:Y:S01]  /*e840*/  FFMA.FTZ R15, R15, -UR28, R184 ;  /* 0x8000001c0f0f7c23 */ /* 0x002fe200080100b8 */
[----:B------:R-:W-:Y:S01]  /*e850*/  ISETP.GE.AND P6, PT, R2, R237, PT ;  /* 0x000000ed0200720c */ /* 0x000fe20003fc6270 */
[----:B------:R-:W-:Y:S01]  /*e860*/  IMAD.MOV.U32 R22, RZ, RZ, R9 ;  /* 0x000000ffff167224 */ /* 0x000fe200078e0009 */
[----:B------:R-:W-:Y:S01]  /*e870*/  IABS R9, R14 ;  /* 0x0000000e00097213 */ /* 0x000fe20000000000 */
[----:B------:R-:W-:Y:S01]  /*e880*/  IMAD.IADD R14, R246, 0x1, -R4 ;  /* 0x00000001f60e7824 */ /* 0x000fe200078e0a04 */
[C---:B------:R-:W-:Y:S01]  /*e890*/  ISETP.LT.OR P0, PT, R2.reuse, R245, P0 ;  /* 0x000000f50200720c */ /* 0x040fe20000701670 */
[----:B--2---:R-:W-:Y:S01]  /*e8a0*/  FFMA.FTZ R23, R23, -UR28, R186 ;  /* 0x8000001c17177c23 */ /* 0x004fe200080100ba */
[----:B------:R-:W1:Y:S01]  /*e8b0*/  I2F R11, R22 ;  /* 0x00000016000b7306 */ /* 0x000e620000201400 */
[----:B------:R-:W-:-:S02]  /*e8c0*/  ISETP.LT.OR P6, PT, R2, R242, P6 ;  /* 0x000000f20200720c */ /* 0x000fc400037c1670 */
[----:B------:R-:W-:Y:S02]  /*e8d0*/  FSEL R201, R191, -INF , !P1 ;  /* 0xff800000bfc97808 */ /* 0x000fe40004800000 */
[----:B------:R-:W-:Y:S02]  /*e8e0*/  FSEL R252, R15, -INF , !P0 ;  /* 0xff8000000ffc7808 */ /* 0x000fe40004000000 */
[----:B------:R-:W-:Y:S01]  /*e8f0*/  IADD3 R2, R0, 0x38, RZ ;  /* 0x0000003800027810 */ /* 0x000fe20007ffe0ff */
[----:B------:R-:W2:Y:S01]  /*e900*/  I2F R8, R8 ;  /* 0x0000000800087306 */ /* 0x000ea20000201400 */
[C---:B------:R-:W-:Y:S01]  /*e910*/  ISETP.GE.AND P1, PT, R5.reuse, R244, PT ;  /* 0x000000f40500720c */ /* 0x040fe20003f26270 */
[----:B---3--:R-:W-:Y:S01]  /*e920*/  FFMA.FTZ R10, R10, -UR28, R187 ;  /* 0x8000001c0a0a7c23 */ /* 0x008fe200080100bb */
[----:B------:R-:W-:Y:S01]  /*e930*/  ISETP.GE.AND P0, PT, R5, R237, PT ;  /* 0x000000ed0500720c */ /* 0x000fe20003f06270 */
[----:B------:R-:W-:Y:S01]  /*e940*/  IMAD.IADD R15, R246, 0x1, -R2 ;  /* 0x00000001f60f7824 */ /* 0x000fe200078e0a02 */
[----:B------:R-:W-:Y:S01]  /*e950*/  IABS R6, R14 ;  /* 0x0000000e00067213 */ /* 0x000fe20000000000 */
[----:B------:R-:W-:Y:S01]  /*e960*/  IMAD.IADD R14, R243, 0x1, -R4 ;  /* 0x00000001f30e7824 */ /* 0x000fe200078e0a04 */
[----:B------:R-:W-:Y:S01]  /*e970*/  ISETP.LT.OR P1, PT, R5, R245, P1 ;  /* 0x000000f50500720c */ /* 0x000fe20000f21670 */
[----:B-1----:R-:W-:Y:S01]  /*e980*/  FFMA.FTZ R11, R11, -UR28, R180 ;  /* 0x8000001c0b0b7c23 */ /* 0x002fe200080100b4 */
[----:B------:R-:W-:Y:S01]  /*e990*/  ISETP.LT.OR P0, PT, R5, R242, P0 ;  /* 0x000000f20500720c */ /* 0x000fe20000701670 */
[----:B------:R-:W-:Y:S01]  /*e9a0*/  IMAD.IADD R5, R243, 0x1, -R2 ;  /* 0x00000001f3057824 */ /* 0x000fe200078e0a02 */
[----:B------:R-:W-:Y:S01]  /*e9b0*/  FSEL R202, R23, -INF , !P6 ;  /* 0xff80000017ca7808 */ /* 0x000fe20007000000 */
[----:B------:R-:W1:Y:S01]  /*e9c0*/  I2F R6, R6 ;  /* 0x0000000600067306 */ /* 0x000e620000201400 */
[----:B------:R-:W-:-:S02]  /*e9d0*/  ISETP.GE.AND P6, PT, R7, R244, PT ;  /* 0x000000f40700720c */ /* 0x000fc40003fc6270 */
[----:B------:R-:W-:Y:S01]  /*e9e0*/  IABS R5, R5 ;  /* 0x0000000500057213 */ /* 0x000fe20000000000 */
[----:B--2---:R-:W-:Y:S01]  /*e9f0*/  FFMA.FTZ R8, R8, -UR28, R185 ;  /* 0x8000001c08087c23 */ /* 0x004fe200080100b9 */
[----:B------:R-:W-:Y:S02]  /*ea00*/  ISETP.LT.OR P6, PT, R7, R245, P6 ;  /* 0x000000f50700720c */ /* 0x000fe400037c1670 */
[----:B------:R-:W-:Y:S01]  /*ea10*/  IABS R14, R14 ;  /* 0x0000000e000e7213 */ /* 0x000fe20000000000 */
[----:B------:R-:W2:Y:S01]  /*ea20*/  I2F R9, R9 ;  /* 0x0000000900097306 */ /* 0x000ea20000201400 */
[----:B------:R-:W-:Y:S02]  /*ea30*/  IABS R15, R15 ;  /* 0x0000000f000f7213 */ /* 0x000fe40000000000 */
[----:B------:R-:W-:Y:S02]  /*ea40*/  FSEL R203, R10, -INF , !P0 ;  /* 0xff8000000acb7808 */ /* 0x000fe40004000000 */
[----:B------:R-:W-:-:S02]  /*ea50*/  FSEL R190, R11, -INF , !P6 ;  /* 0xff8000000bbe7808 */ /* 0x000fc40007000000 */
[----:B------:R-:W-:Y:S01]  /*ea60*/  IADD3 R0, R0, 0x39, RZ ;  /* 0x0000003900007810 */ /* 0x000fe20007ffe0ff */
[----:B------:R-:W3:Y:S01]  /*ea70*/  I2F R5, R5 ;  /* 0x0000000500057306 */ /* 0x000ee20000201400 */
[----:B------:R-:W-:Y:S01]  /*ea80*/  ISETP.GE.AND P0, PT, R4, R244, PT ;  /* 0x000000f40400720c */ /* 0x000fe20003f06270 */
[----:B-1----:R-:W-:Y:S01]  /*ea90*/  FFMA.FTZ R6, R6, -UR28, R181 ;  /* 0x8000001c06067c23 */ /* 0x002fe200080100b5 */
[----:B------:R-:W-:Y:S02]  /*eaa0*/  ISETP.GE.AND P6, PT, R4, R237, PT ;  /* 0x000000ed0400720c */ /* 0x000fe40003fc6270 */
[----:B------:R-:W-:Y:S01]  /*eab0*/  FSEL R197, R8, -INF , !P1 ;  /* 0xff80000008c57808 */ /* 0x000fe20004800000 */
[--C-:B------:R-:W-:Y:S01]  /*eac0*/  IMAD.IADD R8, R246, 0x1, -R0.reuse ;  /* 0x00000001f6087824 */ /* 0x100fe200078e0a00 */
[C---:B------:R-:W-:Y:S01]  /*ead0*/  ISETP.LT.OR P0, PT, R4.reuse, R245, P0 ;  /* 0x000000f50400720c */ /* 0x040fe20000701670 */
[----:B------:R-:W1:Y:S01]  /*eae0*/  I2F R14, R14 ;  /* 0x0000000e000e7306 */ /* 0x000e620000201400 */
[----:B------:R-:W-:Y:S01]  /*eaf0*/  ISETP.LT.OR P6, PT, R4, R242, P6 ;  /* 0x000000f20400720c */ /* 0x000fe200037c1670 */
[----:B------:R-:W-:Y:S01]  /*eb00*/  IMAD.IADD R4, R243, 0x1, -R0 ;  /* 0x00000001f3047824 */ /* 0x000fe200078e0a00 */
[----:B------:R-:W-:Y:S01]  /*eb10*/  IABS R8, R8 ;  /* 0x0000000800087213 */ /* 0x000fe20000000000 */
[----:B--2---:R-:W-:Y:S01]  /*eb20*/  FFMA.FTZ R9, R9, -UR28, R182 ;  /* 0x8000001c09097c23 */ /* 0x004fe200080100b6 */
[----:B------:R-:W-:-:S02]  /*eb30*/  ISETP.GE.AND P1, PT, R7, R237, PT ;  /* 0x000000ed0700720c */ /* 0x000fc40003f26270 */
[----:B------:R-:W-:Y:S01]  /*eb40*/  IABS R4, R4 ;  /* 0x0000000400047213 */ /* 0x000fe20000000000 */
[----:B------:R-:W2:Y:S01]  /*eb50*/  I2F R15, R15 ;  /* 0x0000000f000f7306 */ /* 0x000ea20000201400 */
[----:B------:R-:W-:Y:S01]  /*eb60*/  FSEL R192, R6, -INF , !P0 ;  /* 0xff80000006c07808 */ /* 0x000fe20004000000 */
[----:B---3--:R-:W-:Y:S01]  /*eb70*/  FFMA.FTZ R5, R5, -UR28, R170 ;  /* 0x8000001c05057c23 */ /* 0x008fe200080100aa */
[C---:B------:R-:W-:Y:S02]  /*eb80*/  ISETP.GE.AND P0, PT, R2.reuse, R237, PT ;  /* 0x000000ed0200720c */ /* 0x040fe40003f06270 */
[-C--:B------:R-:W-:Y:S02]  /*eb90*/  ISETP.LT.OR P1, PT, R7, R242.reuse, P1 ;  /* 0x000000f20700720c */ /* 0x080fe40000f21670 */
[----:B------:R-:W-:Y:S01]  /*eba0*/  ISETP.LT.OR P0, PT, R2, R242, P0 ;  /* 0x000000f20200720c */ /* 0x000fe20000701670 */
[----:B------:R-:W3:Y:S01]  /*ebb0*/  I2F R8, R8 ;  /* 0x0000000800087306 */ /* 0x000ee20000201400 */
[----:B-1----:R-:W-:Y:S01]  /*ebc0*/  FFMA.FTZ R14, R14, -UR28, R183 ;  /* 0x8000001c0e0e7c23 */ /* 0x002fe200080100b7 */
[----:B------:R-:W-:-:S02]  /*ebd0*/  FSEL R183, R9, -INF , !P1 ;  /* 0xff80000009b77808 */ /* 0x000fc40004800000 */
[----:B------:R-:W-:Y:S02]  /*ebe0*/  ISETP.GE.AND P1, PT, R2, R244, PT ;  /* 0x000000f40200720c */ /* 0x000fe40003f26270 */
[----:B------:R-:W-:Y:S02]  /*ebf0*/  FSEL R181, R14, -INF , !P6 ;  /* 0xff8000000eb57808 */ /* 0x000fe40007000000 */
[----:B------:R-:W1:Y:S01]  /*ec00*/  I2F R4, R4 ;  /* 0x0000000400047306 */ /* 0x000e620000201400 */
[----:B--2---:R-:W-:Y:S01]  /*ec10*/  FFMA.FTZ R15, R15, -UR28, R168 ;  /* 0x8000001c0f0f7c23 */ /* 0x004fe200080100a8 */
[----:B------:R-:W-:Y:S02]  /*ec20*/  FSEL R168, R5, -INF , !P0 ;  /* 0xff80000005a87808 */ /* 0x000fe40004000000 */
[----:B------:R-:W-:Y:S02]  /*ec30*/  PLOP3.LUT P0, PT, PT, PT, UP0, 0x80, 0x0 ;  /* 0x000000000000781c */ /* 0x000fe40003f0f008 */
[----:B------:R-:W-:-:S02]  /*ec40*/  ISETP.LT.OR P1, PT, R2, R245, P1 ;  /* 0x000000f50200720c */ /* 0x000fc40000f21670 */
[----:B------:R-:W-:Y:S01]  /*ec50*/  ISETP.GE.AND P6, PT, R0, R244, PT ;  /* 0x000000f40000720c */ /* 0x000fe20003fc6270 */
[----:B---3--:R-:W-:Y:S01]  /*ec60*/  FFMA.FTZ R8, R8, -UR28, R169 ;  /* 0x8000001c08087c23 */ /* 0x008fe200080100a9 */
[----:B------:R-:W-:Y:S02]  /*ec70*/  FSEL R182, R15, -INF , !P1 ;  /* 0xff8000000fb67808 */ /* 0x000fe40004800000 */
[C---:B------:R-:W-:Y:S02]  /*ec80*/  ISETP.GE.AND P1, PT, R0.reuse, R237, PT ;  /* 0x000000ed0000720c */ /* 0x040fe40003f26270 */
[----:B------:R-:W-:Y:S01]  /*ec90*/  ISETP.LT.OR P6, PT, R0, R245, P6 ;  /* 0x000000f50000720c */ /* 0x000fe200037c1670 */
[----:B-1----:R-:W-:Y:S01]  /*eca0*/  FFMA.FTZ R4, R4, -UR28, R171 ;  /* 0x8000001c04047c23 */ /* 0x002fe200080100ab */
        /* <DEDUP_REMOVED lines=18> */
[C---:B------:R-:W-:Y:S02]  /*edd0*/  @!P3 LEA R22, P6, R5.reuse, c[0x0][0x168], 0x1 ;  /* 0x00005a000516ba11 */ /* 0x040fe400078c08ff */
        /* <DEDUP_REMOVED lines=57> */
.L_x_1773:
[----:B------:R-:W-:Y:S05]  /*f170*/  BSYNC B0 ;  /* 0x0000000000007941 */ /* 0x000fea0003800000 */
.L_x_1772:
[----:B------:R-:W0:Y:S02]  /*f180*/  LDGDEPBAR ;  /* 0x00000000000079af */ /* 0x000e240000000000 */
.L_x_1771:
[----:B--2---:R-:W-:Y:S01]  /*f190*/  FMNMX.FTZ R5, R164, R21, !PT ;  /* 0x00000015a4057209 */ /* 0x004fe20007810000 */
[----:B-1----:R-:W-:Y:S01]  /*f1a0*/  IMAD.WIDE.U32 R14, R172, -0x326172a9, RZ ;  /* 0xcd9e8d57ac0e7825 */ /* 0x002fe200078e00ff */
[----:B------:R-:W-:Y:S01]  /*f1b0*/  FMNMX.FTZ R0, R3, R16, !PT ;  /* 0x0000001003007209 */ /* 0x000fe20007810000 */
[----:B------:R-:W-:Y:S01]  /*f1c0*/  USHF.L.U32 UR4, UR40, 0x1, URZ ;  /* 0x0000000128047899 */ /* 0x000fe2000800063f */
        /* <DEDUP_REMOVED lines=8> */
[----:B------:R-:W-:Y:S02]  /*f250*/  MOV R191, R178 ;  /* 0x000000b200bf7202 */ /* 0x000fe40000000f00 */
        /* <DEDUP_REMOVED lines=14> */
[----:B------:R-:W-:Y:S02]  /*f340*/  LOP3.LUT R5, R15, R173, RZ, 0x3c, !PT ;  /* 0x000000ad0f057212 */ /* 0x000fe400078e3cff */
[----:B------:R-:W-:Y:S02]  /*f350*/  FMNMX.FTZ R0, R203, R0, !PT ;  /* 0x00000000cb007209 */ /* 0x000fe40007810000 */
[----:B------:R-:W-:Y:S01]  /*f360*/  FMNMX.FTZ R7, R190, R7, !PT ;  /* 0x00000007be077209 */ /* 0x000fe20007810000 */
[----:B------:R-:W-:Y:S01]  /*f370*/  IMAD.WIDE.U32 R22, R5, -0x2daee0ad, RZ ;  /* 0xd2511f5305167825 */ /* 0x000fe200078e00ff */
[----:B------:R-:W-:Y:S02]  /*f380*/  FMNMX.FTZ R0, R183, R0, !PT ;  /* 0x00000000b7007209 */ /* 0x000fe40007810000 */
[----:B------:R-:W-:Y:S01]  /*f390*/  MOV R2, UR4 ;  /* 0x0000000400027c02 */ /* 0x000fe20008000f00 */
[----:B------:R-:W-:Y:S01]  /*f3a0*/  UIADD3 UR4, UR4, 0x1, URZ ;  /* 0x0000000104047890 */ /* 0x000fe2000fffe03f */
[----:B------:R-:W-:-:S02]  /*f3b0*/  FMNMX.FTZ R5, R181, R0, !PT ;  /* 0x00000000b5057209 */ /* 0x000fc40007810000 */
[----:B------:R-:W-:Y:S02]  /*f3c0*/  FMNMX.FTZ R7, R192, R7, !PT ;  /* 0x00000007c0077209 */ /* 0x000fe40007810000 */
[----:B------:R-:W-:Y:S02]  /*f3d0*/  FMNMX.FTZ R6, R168, R5, !PT ;  /* 0x00000005a8067209 */ /* 0x000fe40007810000 */
[----:B------:R-:W-:Y:S02]  /*f3e0*/  LOP3.LUT R2, R11, UR39, R2, 0x96, !PT ;  /* 0x000000270b027c12 */ /* 0x000fe4000f8e9602 */
[----:B------:R-:W-:Y:S02]  /*f3f0*/  LOP3.LUT R0, R23, UR15, R10, 0x96, !PT ;  /* 0x0000000f17007c12 */ /* 0x000fe4000f8e960a */
[----:B------:R-:W-:Y:S01]  /*f400*/  FMNMX.FTZ R7, R182, R7, !PT ;  /* 0x00000007b6077209 */ /* 0x000fe20007810000 */
[----:B------:R-:W-:Y:S01]  /*f410*/  IMAD.WIDE.U32 R10, R2, -0x326172a9, RZ ;  /* 0xcd9e8d57020a7825 */ /* 0x000fe200078e00ff */
[----:B------:R-:W-:-:S02]  /*f420*/  FMNMX.FTZ R6, R169, R6, !PT ;  /* 0x00000006a9067209 */ /* 0x000fc40007810000 */
[----:B------:R-:W-:Y:S01]  /*f430*/  FMNMX.FTZ R4, R188, R7, !PT ;  /* 0x00000007bc047209 */ /* 0x000fe20007810000 */
[----:B------:R-:W-:Y:S01]  /*f440*/  IMAD.WIDE.U32 R28, R0, -0x326172a9, RZ ;  /* 0xcd9e8d57001c7825 */ /* 0x000fe200078e00ff */
[----:B------:R-:W-:Y:S01]  /*f450*/  LOP3.LUT R2, R11, UR16, R14, 0x96, !PT ;  /* 0x000000100b027c12 */ /* 0x000fe2000f8e960e */
[----:B------:R-:W1:Y:S03]  /*f460*/  SHFL.BFLY PT, R5, R6, 0x2, 0x1f ;  /* 0x0c401f0006057f89 */ /* 0x000e6600000e0000 */
[----:B------:R-:W-:Y:S01]  /*f470*/  LOP3.LUT R0, R29, UR14, R10, 0x96, !PT ;  /* 0x0000000e1d007c12 */ /* 0x000fe2000f8e960a */
[----:B------:R-:W2:Y:S01]  /*f480*/  SHFL.BFLY PT, R9, R4, 0x2, 0x1f ;  /* 0x0c401f0004097f89 */ /* 0x000ea200000e0000 */
[----:B------:R-:W-:-:S04]  /*f490*/  IMAD.WIDE.U32 R14, R2, -0x2daee0ad, RZ ;  /* 0xd2511f53020e7825 */ /* 0x000fc800078e00ff */
[----:B------:R-:W-:Y:S01]  /*f4a0*/  IMAD.WIDE.U32 R10, R0, -0x2daee0ad, RZ ;  /* 0xd2511f53000a7825 */ /* 0x000fe200078e00ff */
[----:B------:R-:W-:-:S04]  /*f4b0*/  LOP3.LUT R2, R15, UR13, R22, 0x96, !PT ;  /* 0x0000000d0f027c12 */ /* 0x000fc8000f8e9616 */
[----:B------:R-:W-:Y:S01]  /*f4c0*/  LOP3.LUT R0, R11, UR11, R14, 0x96, !PT ;  /* 0x0000000b0b007c12 */ /* 0x000fe2000f8e960e */
[----:B------:R-:W-:-:S04]  /*f4d0*/  IMAD.WIDE.U32 R14, R2, -0x326172a9, RZ ;  /* 0xcd9e8d57020e7825 */ /* 0x000fc800078e00ff */
[----:B------:R-:W-:-:S05]  /*f4e0*/  IMAD.WIDE.U32 R26, R0, -0x326172a9, RZ ;  /* 0xcd9e8d57001a7825 */ /* 0x000fca00078e00ff */
[----:B------:R-:W-:Y:S02]  /*f4f0*/  LOP3.LUT R0, R27, UR10, R14, 0x96, !PT ;  /* 0x0000000a1b007c12 */ /* 0x000fe4000f8e960e */
[----:B-1----:R-:W-:Y:S02]  /*f500*/  FMNMX.FTZ R5, R6, R5, !PT ;  /* 0x0000000506057209 */ /* 0x002fe40007810000 */
[----:B--2---:R-:W-:Y:S01]  /*f510*/  FMNMX.FTZ R9, R4, R9, !PT ;  /* 0x0000000904097209 */ /* 0x004fe20007810000 */
[----:B------:R-:W-:Y:S01]  /*f520*/  IMAD.WIDE.U32 R30, R0, -0x2daee0ad, RZ ;  /* 0xd2511f53001e7825 */ /* 0x000fe200078e00ff */
[----:B------:R-:W-:Y:S01]  /*f530*/  LOP3.LUT R4, R15, UR12, R28, 0x96, !PT ;  /* 0x0000000c0f047c12 */ /* 0x000fe2000f8e961c */
[----:B------:R-:W1:Y:S04]  /*f540*/  SHFL.BFLY PT, R0, R5, 0x1, 0x1f ;  /* 0x0c201f0005007f89 */ /* 0x000e6800000e0000 */
[----:B------:R-:W-:Y:S01]  /*f550*/  IMAD.WIDE.U32 R14, R4, -0x2daee0ad, RZ ;  /* 0xd2511f53040e7825 */ /* 0x000fe200078e00ff */
[----:B------:R-:W2:Y:S04]  /*f560*/  SHFL.BFLY PT, R2, R9, 0x1, 0x1f ;  /* 0x0c201f0009027f89 */ /* 0x000ea800000e0000 */
[----:B------:R-:W-:-:S02]  /*f570*/  LOP3.LUT R4, R15, UR9, R10, 0x96, !PT ;  /* 0x000000090f047c12 */ /* 0x000fc4000f8e960a */
[----:B------:R-:W-:-:S03]  /*f580*/  LOP3.LUT R10, R31, UR7, R14, 0x96, !PT ;  /* 0x000000071f0a7c12 */ /* 0x000fc6000f8e960e */
[----:B------:R-:W-:-:S04]  /*f590*/  IMAD.WIDE.U32 R24, R4, -0x326172a9, RZ ;  /* 0xcd9e8d5704187825 */ /* 0x000fc800078e00ff */
[----:B------:R-:W-:-:S05]  /*f5a0*/  IMAD.WIDE.U32 R10, R10, -0x326172a9, RZ ;  /* 0xcd9e8d570a0a7825 */ /* 0x000fca00078e00ff */
[--C-:B------:R-:W-:Y:S02]  /*f5b0*/  SHF.R.U32.HI R8, RZ, 0x10, R10.reuse ;  /* 0x00000010ff087819 */ /* 0x100fe4000001160a */
[----:B-1----:R-:W-:Y:S02]  /*f5c0*/  FMNMX.FTZ R0, R5, R0, !PT ;  /* 0x0000000005007209 */ /* 0x002fe40007810000 */
[----:B------:R-:W-:Y:S02]  /*f5d0*/  LOP3.LUT R8, R8, 0xff, RZ, 0xc0, !PT ;  /* 0x000000ff08087812 */ /* 0x000fe400078ec0ff */
[----:B------:R-:W-:Y:S01]  /*f5e0*/  SHF.R.U32.HI R5, RZ, 0x18, R10 ;  /* 0x00000018ff057819 */ /* 0x000fe2000001160a */
[----:B------:R-:W-:Y:S01]  /*f5f0*/  FMUL.FTZ R170, R0, c[0x0][0x23c] ;  /* 0x00008f0000aa7a20 */ /* 0x000fe20000410000 */
[----:B------:R-:W-:Y:S02]  /*f600*/  LOP3.LUT R7, R10, 0xffff, RZ, 0xc0, !PT ;  /* 0x0000ffff0a077812 */ /* 0x000fe400078ec0ff */
[----:B------:R-:W-:-:S02]  /*f610*/  PRMT R8, R8, 0x5410, R5 ;  /* 0x0000541008087816 */ /* 0x000fc40000000005 */
[----:B------:R-:W-:Y:S02]  /*f620*/  LOP3.LUT R5, R11, UR17, R24, 0x96, !PT ;  /* 0x000000110b057c12 */ /* 0x000fe4000f8e9618 */
[----:B------:R-:W-:Y:S02]  /*f630*/  SHF.R.U32.HI R7, RZ, 0x8, R7 ;  /* 0x00000008ff077819 */ /* 0x000fe40000011607 */
[----:B------:R-:W-:Y:S02]  /*f640*/  LOP3.LUT R6, R10, 0xff, RZ, 0xc0, !PT ;  /* 0x000000ff0a067812 */ /* 0x000fe400078ec0ff */
[----:B------:R-:W-:Y:S02]  /*f650*/  LOP3.LUT R4, R5, 0xffff, RZ, 0xc0, !PT ;  /* 0x0000ffff05047812 */ /* 0x000fe400078ec0ff */
[----:B--2---:R-:W-:Y:S02]  /*f660*/  FMNMX.FTZ R2, R9, R2, !PT ;  /* 0x0000000209027209 */ /* 0x004fe40007810000 */
[----:B------:R-:W-:-:S02]  /*f670*/  PRMT R6, R6, 0x5410, R7 ;  /* 0x0000541006067816 */ /* 0x000fc40000000007 */
[----:B------:R-:W-:Y:S01]  /*f680*/  SHF.R.U32.HI R4, RZ, 0x8, R4 ;  /* 0x00000008ff047819 */ /* 0x000fe20000011604 */
[C---:B------:R-:W-:Y:S01]  /*f690*/  FMUL.FTZ R189, R2.reuse, c[0x0][0x23c] ;  /* 0x00008f0002bd7a20 */ /* 0x040fe20000410000 */
[----:B------:R-:W-:Y:S01]  /*f6a0*/  LOP3.LUT R7, R5, 0xff, RZ, 0xc0, !PT ;  /* 0x000000ff05077812 */ /* 0x000fe200078ec0ff */
[----:B------:R-:W-:Y:S01]  /*f6b0*/  HSET2.LE.AND R6, R6, R247, PT ;  /* 0x000000f706067233 */ /* 0x000fe20003803000 */
[----:B------:R-:W-:Y:S02]  /*f6c0*/  FSETP.NEU.FTZ.AND P1, PT, R2, -INF , PT ;  /* 0xff8000000200780b */ /* 0x000fe40003f3d000 */
[----:B------:R-:W-:Y:S02]  /*f6d0*/  FSETP.NEU.FTZ.AND P0, PT, R0, -INF , PT ;  /* 0xff8000000000780b */ /* 0x000fe40003f1d000 */
[----:B------:R-:W-:Y:S02]  /*f6e0*/  PRMT R4, R7, 0x5410, R4 ;  /* 0x0000541007047816 */ /* 0x000fe40000000004 */
[----:B------:R-:W-:-:S02]  /*f6f0*/  SHF.R.U32.HI R7, RZ, 0x10, R5 ;  /* 0x00000010ff077819 */ /* 0x000fc40000011605 */
[----:B------:R-:W-:Y:S01]  /*f700*/  FSEL R189, R189, RZ, P1 ;  /* 0x000000ffbdbd7208 */ /* 0x000fe20000800000 */
[--C-:B------:R-:W-:Y:S01]  /*f710*/  HSET2.LE.AND R4, R4, R247.reuse, PT ;  /* 0x000000f704047233 */ /* 0x100fe20003803000 */
[----:B------:R-:W-:Y:S02]  /*f720*/  FSEL R170, R170, RZ, P0 ;  /* 0x000000ffaaaa7208 */ /* 0x000fe40000000000 */
[----:B------:R-:W-:Y:S01]  /*f730*/  SHF.R.U32.HI R10, RZ, 0x18, R5 ;  /* 0x00000018ff0a7819 */ /* 0x000fe20000011605 */
[--C-:B------:R-:W-:Y:S01]  /*f740*/  FFMA.FTZ R180, R21, c[0x0][0x23c], -R189.reuse ;  /* 0x00008f0015b47a23 */ /* 0x100fe200000108bd */
[----:B------:R-:W-:Y:S01]  /*f750*/  LOP3.LUT R7, R7, 0xff, RZ, 0xc0, !PT ;  /* 0x000000ff07077812 */ /* 0x000fe200078ec0ff */
[----:B------:R-:W-:Y:S01]  /*f760*/  FFMA.FTZ R185, R20, c[0x0][0x23c], -R189 ;  /* 0x00008f0014b97a23 */ /* 0x000fe200000108bd */
[----:B------:R-:W-:Y:S01]  /*f770*/  FSEL R171, R2, RZ, P1 ;  /* 0x000000ff02ab7208 */ /* 0x000fe20000800000 */
[--C-:B------:R-:W-:Y:S01]  /*f780*/  FFMA.FTZ R179, R16, c[0x0][0x23c], -R170.reuse ;  /* 0x00008f0010b37a23 */ /* 0x100fe200000108aa */
[----:B------:R-:W-:Y:S01]  /*f790*/  FSEL R14, R0, RZ, P0 ;  /* 0x000000ff000e7208 */ /* 0x000fe20000000000 */
[----:B------:R-:W-:Y:S01]  /*f7a0*/  FFMA.FTZ R178, R19, c[0x0][0x23c], -R170 ;  /* 0x00008f0013b27a23 */ /* 0x000fe200000108aa */
[----:B------:R-:W-:Y:S01]  /*f7b0*/  PRMT R10, R7, 0x5410, R10 ;  /* 0x00005410070a7816 */ /* 0x000fe2000000000a */
[----:B------:R-:W-:Y:S01]  /*f7c0*/  FADD.FTZ R171, R164, -R171 ;  /* 0x800000aba4ab7221 */ /* 0x000fe20000010000 */
[----:B------:R-:W-:Y:S01]  /*f7d0*/  MUFU.EX2 R180, R180 ;  /* 0x000000b400b47308 */ /* 0x000fe20000000800 */
[----:B------:R-:W-:Y:S01]  /*f7e0*/  FADD.FTZ R7, R3, -R14 ;  /* 0x8000000e03077221 */ /* 0x000fe20000010000 */
[----:B------:R-:W-:Y:S01]  /*f7f0*/  LDSM.16.MT88.4 R20, [R222+0x18000] ;  /* 0x01800000de14783b */ /* 0x000fe20000004200 */
[----:B------:R-:W-:Y:S01]  /*f800*/  FMUL.FTZ R171, R171, c[0x0][0x23c] ;  /* 0x00008f00abab7a20 */ /* 0x000fe20000410000 */
[--C-:B------:R-:W-:Y:S01]  /*f810*/  HSET2.LE.AND R5, R10, R247.reuse, PT ;  /* 0x000000f70a057233 */ /* 0x100fe20003803000 */
[----:B------:R-:W-:Y:S01]  /*f820*/  FMUL.FTZ R186, R7, c[0x0][0x23c] ;  /* 0x00008f0007ba7a20 */ /* 0x000fe20000410000 */
[----:B------:R-:W-:Y:S01]  /*f830*/  HSET2.LE.AND R7, R8, R247, PT ;  /* 0x000000f708077233 */ /* 0x000fe20003803000 */
[----:B------:R-:W-:Y:S01]  /*f840*/  FFMA.FTZ R187, R12, c[0x0][0x23c], -R189 ;  /* 0x00008f000cbb7a23 */ /* 0x000fe200000108bd */
[----:B------:R-:W1:Y:S01]  /*f850*/  MUFU.EX2 R185, R185 ;  /* 0x000000b900b97308 */ /* 0x000e620000000800 */
        /* <DEDUP_REMOVED lines=8> */
[----:B------:R-:W-:Y:S01]  /*f8e0*/  FFMA.FTZ R181, R181, c[0x0][0x23c], -R170 ;  /* 0x00008f00b5b57a23 */ /* 0x000fe200000108aa */
[----:B------:R-:W2:Y:S01]  /*f8f0*/  MUFU.EX2 R178, R178 ;  /* 0x000000b200b27308 */ /* 0x000ea20000000800 */
[----:B-1----:R-:W-:-:S04]  /*f900*/  F2FP.PACK_AB R3, R185, R180 ;  /* 0x000000b4b903723e */ /* 0x002fc800000000ff */
[----:B------:R-:W-:Y:S01]  /*f910*/  LOP3.LUT R4, R4, R3, RZ, 0xc0, !PT ;  /* 0x0000000304047212 */ /* 0x000fe200078ec0ff */
[----:B------:R-:W-:Y:S02]  /*f920*/  FFMA.FTZ R3, R13, c[0x0][0x23c], -R170 ;  /* 0x00008f000d037a23 */ /* 0x000fe400000108aa */
[----:B------:R-:W1:Y:S01]  /*f930*/  MUFU.EX2 R171, R171 ;  /* 0x000000ab00ab7308 */ /* 0x000e620000000800 */
[----:B------:R-:W-:Y:S07]  /*f940*/  LDSM.16.MT88.4 R12, [R224+0x18000] ;  /* 0x01800000e00c783b */ /* 0x000fee0000004200 */
[----:B------:R-:W3:Y:S01]  /*f950*/  MUFU.EX2 R186, R186 ;  /* 0x000000ba00ba7308 */ /* 0x000ee20000000800 */
[----:B--2---:R-:W-:-:S04]  /*f960*/  F2FP.PACK_AB R10, R178, R179 ;  /* 0x000000b3b20a723e */ /* 0x004fc800000000ff */
[----:B------:R-:W-:Y:S01]  /*f970*/  LOP3.LUT R5, R5, R10, RZ, 0xc0, !PT ;  /* 0x0000000a05057212 */ /* 0x000fe200078ec0ff */
[-C--:B-1----:R-:W-:Y:S01]  /*f980*/  FMUL.FTZ R16, R152, R171.reuse ;  /* 0x000000ab98107220 */ /* 0x082fe20000410000 */
[----:B------:R-:W-:Y:S01]  /*f990*/  MOV R152, R30 ;  /* 0x0000001e00987202 */ /* 0x000fe20000000f00 */
[----:B------:R-:W-:Y:S01]  /*f9a0*/  FMUL.FTZ R17, R153, R171 ;  /* 0x000000ab99117220 */ /* 0x000fe20000410000 */
[----:B------:R-:W-:Y:S01]  /*f9b0*/  MOV R153, R31 ;  /* 0x0000001f00997202 */ /* 0x000fe20000000f00 */
[----:B------:R-:W-:Y:S01]  /*f9c0*/  MUFU.EX2 R184, R184 ;  /* 0x000000b800b87308 */ /* 0x000fe20000000800 */
[-C--:B------:R-:W-:Y:S02]  /*f9d0*/  FMUL.FTZ R156, R156, R171.reuse ;  /* 0x000000ab9c9c7220 */ /* 0x080fe40000410000 */
[----:B------:R-:W-:Y:S02]  /*f9e0*/  FMUL.FTZ R157, R157, R171 ;  /* 0x000000ab9d9d7220 */ /* 0x000fe40000410000 */
[----:B---3--:R-:W-:Y:S01]  /*f9f0*/  FMUL.FTZ R10, R162, R186 ;  /* 0x000000baa20a7220 */ /* 0x008fe20000410000 */
[----:B------:R-:W-:Y:S01]  /*fa00*/  MOV R162, R28 ;  /* 0x0000001c00a27202 */ /* 0x000fe20000000f00 */
[-C--:B------:R-:W-:Y:S01]  /*fa10*/  FMUL.FTZ R11, R163, R186.reuse ;  /* 0x000000baa30b7220 */ /* 0x080fe20000410000 */
[----:B------:R-:W-:Y:S01]  /*fa20*/  MOV R163, R29 ;  /* 0x0000001d00a37202 */ /* 0x000fe20000000f00 */
[----:B------:R-:W1:Y:S01]  /*fa30*/  MUFU.EX2 R187, R187 ;  /* 0x000000bb00bb7308 */ /* 0x000e620000000800 */
[----:B------:R-:W2:Y:S01]  /*fa40*/  LDSM.16.MT88.4 R28, [R221+0x18000] ;  /* 0x01800000dd1c783b */ /* 0x000ea20000004200 */
[----:B------:R-:W-:Y:S01]  /*fa50*/  FMUL.FTZ R18, R154, R186 ;  /* 0x000000ba9a127220 */ /* 0x000fe20000410000 */
[----:B------:R-:W-:Y:S01]  /*fa60*/  MOV R154, R24 ;  /* 0x00000018009a7202 */ /* 0x000fe20000000f00 */
[----:B------:R-:W-:Y:S01]  /*fa70*/  FMUL.FTZ R19, R155, R186 ;  /* 0x000000ba9b137220 */ /* 0x000fe20000410000 */
[----:B------:R-:W-:Y:S01]  /*fa80*/  MOV R155, R25 ;  /* 0x00000019009b7202 */ /* 0x000fe20000000f00 */
[-C--:B------:R-:W-:Y:S01]  /*fa90*/  FMUL.FTZ R24, R144, R171.reuse ;  /* 0x000000ab90187220 */ /* 0x080fe20000410000 */
[----:B------:R-:W-:Y:S01]  /*faa0*/  MOV R144, R26 ;  /* 0x0000001a00907202 */ /* 0x000fe20000000f00 */
[----:B------:R-:W-:Y:S01]  /*fab0*/  MUFU.EX2 R164, R164 ;  /* 0x000000a400a47308 */ /* 0x000fe20000000800 */
[----:B------:R-:W-:Y:S01]  /*fac0*/  FMUL.FTZ R25, R145, R171 ;  /* 0x000000ab91197220 */ /* 0x000fe20000410000 */
[----:B------:R-:W-:Y:S01]  /*fad0*/  MOV R145, R27 ;  /* 0x0000001b00917202 */ /* 0x000fe20000000f00 */
[----:B------:R-:W-:-:S02]  /*fae0*/  FMUL.FTZ R158, R158, R186 ;  /* 0x000000ba9e9e7220 */ /* 0x000fc40000410000 */
[-C--:B------:R-:W-:Y:S02]  /*faf0*/  FMUL.FTZ R159, R159, R186.reuse ;  /* 0x000000ba9f9f7220 */ /* 0x080fe40000410000 */
[----:B------:R-:W-:Y:S01]  /*fb00*/  FMUL.FTZ R26, R146, R186 ;  /* 0x000000ba921a7220 */ /* 0x000fe20000410000 */
[----:B------:R-:W3:Y:S01]  /*fb10*/  MUFU.EX2 R3, R3 ;  /* 0x0000000300037308 */ /* 0x000ee20000000800 */
[----:B-1----:R-:W-:Y:S01]  /*fb20*/  F2FP.PACK_AB R9, R187, R184 ;  /* 0x000000b8bb09723e */ /* 0x002fe200000000ff */
[----:B------:R-:W-:Y:S02]  /*fb30*/  FMUL.FTZ R27, R147, R186 ;  /* 0x000000ba931b7220 */ /* 0x000fe40000410000 */
[----:B------:R-:W-:Y:S01]  /*fb40*/  FMUL.FTZ R140, R140, R171 ;  /* 0x000000ab8c8c7220 */ /* 0x000fe20000410000 */
[----:B------:R-:W-:Y:S01]  /*fb50*/  LOP3.LUT R6, R6, R9, RZ, 0xc0, !PT ;  /* 0x0000000906067212 */ /* 0x000fe200078ec0ff */
[-C--:B------:R-:W-:Y:S01]  /*fb60*/  FMUL.FTZ R9, R161, R171.reuse ;  /* 0x000000aba1097220 */ /* 0x080fe20000410000 */
[----:B------:R-:W-:Y:S01]  /*fb70*/  MOV R161, R34 ;  /* 0x0000002200a17202 */ /* 0x000fe20000000f00 */
[----:B------:R-:W-:Y:S01]  /*fb80*/  FMUL.FTZ R141, R141, R171 ;  /* 0x000000ab8d8d7220 */ /* 0x000fe20000410000 */
[----:B------:R-:W-:Y:S01]  /*fb90*/  MUFU.EX2 R191, R191 ;  /* 0x000000bf00bf7308 */ /* 0x000fe20000000800 */
[----:B------:R-:W-:-:S02]  /*fba0*/  FMUL.FTZ R142, R142, R186 ;  /* 0x000000ba8e8e7220 */ /* 0x000fc40000410000 */
[----:B------:R-:W-:Y:S02]  /*fbb0*/  FMUL.FTZ R143, R143, R186 ;  /* 0x000000ba8f8f7220 */ /* 0x000fe40000410000 */
[-C--:B------:R-:W-:Y:S01]  /*fbc0*/  FMUL.FTZ R32, R136, R171.reuse ;  /* 0x000000ab88207220 */ /* 0x080fe20000410000 */
[----:B---3--:R-:W-:Y:S01]  /*fbd0*/  F2FP.PACK_AB R8, R3, R164 ;  /* 0x000000a40308723e */ /* 0x008fe200000000ff */
[----:B------:R-:W-:Y:S01]  /*fbe0*/  FMUL.FTZ R34, R138, R186 ;  /* 0x000000ba8a227220 */ /* 0x000fe20000410000 */
[----:B------:R-:W-:Y:S01]  /*fbf0*/  MUFU.EX2 R202, R202 ;  /* 0x000000ca00ca7308 */ /* 0x000fe20000000800 */
[-C--:B------:R-:W-:Y:S01]  /*fc00*/  FMUL.FTZ R36, R36, R171.reuse ;  /* 0x000000ab24247220 */ /* 0x080fe20000410000 */
[----:B------:R-:W-:Y:S01]  /*fc10*/  LOP3.LUT R7, R7, R8, RZ, 0xc0, !PT ;  /* 0x0000000807077212 */ /* 0x000fe200078ec0ff */
[----:B------:R-:W-:Y:S01]  /*fc20*/  FMUL.FTZ R8, R160, R171 ;  /* 0x000000aba0087220 */ /* 0x000fe20000410000 */
[----:B------:R-:W-:Y:S01]  /*fc30*/  MOV R160, R33 ;  /* 0x0000002100a07202 */ /* 0x000fe20000000f00 */
[----:B------:R-:W-:-:S02]  /*fc40*/  FMUL.FTZ R33, R137, R171 ;  /* 0x000000ab89217220 */ /* 0x000fc40000410000 */
[-C--:B------:R-:W-:Y:S01]  /*fc50*/  FMUL.FTZ R37, R37, R171.reuse ;  /* 0x000000ab25257220 */ /* 0x080fe20000410000 */
[----:B------:R-:W-:Y:S01]  /*fc60*/  MUFU.EX2 R201, R201 ;  /* 0x000000c900c97308 */ /* 0x000fe20000000800 */
[C---:B--2---:R-:W-:Y:S01]  /*fc70*/  HMMA.16816.F32 R24, R4.reuse, R28, R24 ;  /* 0x0000001c0418723c */ /* 0x044fe20000001818 */
[-C--:B------:R-:W-:Y:S02]  /*fc80*/  FMUL.FTZ R38, R38, R186.reuse ;  /* 0x000000ba26267220 */ /* 0x080fe40000410000 */
[-C--:B------:R-:W-:Y:S02]  /*fc90*/  FMUL.FTZ R39, R39, R186.reuse ;  /* 0x000000ba27277220 */ /* 0x080fe40000410000 */
[-C--:B------:R-:W-:Y:S02]  /*fca0*/  FMUL.FTZ R40, R40, R171.reuse ;  /* 0x000000ab28287220 */ /* 0x080fe40000410000 */
[----:B------:R-:W-:Y:S01]  /*fcb0*/  FMUL.FTZ R41, R41, R171 ;  /* 0x000000ab29297220 */ /* 0x000fe20000410000 */
[----:B------:R-:W-:Y:S01]  /*fcc0*/  HMMA.16816.F32 R8, R4, R12, R8 ;  /* 0x0000000c0408723c */ /* 0x000fe20000001808 */
[-C--:B------:R-:W-:Y:S01]  /*fcd0*/  FMUL.FTZ R42, R42, R186.reuse ;  /* 0x000000ba2a2a7220 */ /* 0x080fe20000410000 */
[----:B------:R-:W-:Y:S01]  /*fce0*/  MUFU.EX2 R190, R190 ;  /* 0x000000be00be7308 */ /* 0x000fe20000000800 */
[----:B------:R-:W-:-:S02]  /*fcf0*/  FMUL.FTZ R43, R43, R186 ;  /* 0x000000ba2b2b7220 */ /* 0x000fc40000410000 */
[-C--:B------:R-:W-:Y:S02]  /*fd00*/  FMUL.FTZ R44, R44, R171.reuse ;  /* 0x000000ab2c2c7220 */ /* 0x080fe40000410000 */
[-C--:B------:R-:W-:Y:S01]  /*fd10*/  FMUL.FTZ R45, R45, R171.reuse ;  /* 0x000000ab2d2d7220 */ /* 0x080fe20000410000 */
[C---:B------:R-:W-:Y:S01]  /*fd20*/  HMMA.16816.F32 R12, R4.reuse, R14, R156 ;  /* 0x0000000e040c723c */ /* 0x040fe2000000189c */
[-C--:B------:R-:W-:Y:S02]  /*fd30*/  FMUL.FTZ R46, R46, R186.reuse ;  /* 0x000000ba2e2e7220 */ /* 0x080fe40000410000 */
[-C--:B------:R-:W-:Y:S02]  /*fd40*/  FMUL.FTZ R47, R47, R186.reuse ;  /* 0x000000ba2f2f7220 */ /* 0x080fe40000410000 */
[----:B------:R-:W-:Y:S02]  /*fd50*/  FMUL.FTZ R48, R48, R171 ;  /* 0x000000ab30307220 */ /* 0x000fe40000410000 */
[----:B------:R-:W-:Y:S01]  /*fd60*/  MOV R157, R35 ;  /* 0x00000023009d7202 */ /* 0x000fe20000000f00 */
[C---:B------:R-:W-:Y:S01]  /*fd70*/  HMMA.16816.F32 R28, R4.reuse, R30, R140 ;  /* 0x0000001e041c723c */ /* 0x040fe2000000188c */
[----:B------:R-:W-:Y:S01]  /*fd80*/  FMUL.FTZ R35, R139, R186 ;  /* 0x000000ba8b237220 */ /* 0x000fe20000410000 */
[----:B------:R-:W1:Y:S01]  /*fd90*/  LDSM.16.MT88.4 R140, [R224+0x1a000] ;  /* 0x01a00000e08c783b */ /* 0x000e620000004200 */
[-C--:B------:R-:W-:Y:S01]  /*fda0*/  FMUL.FTZ R49, R49, R171.reuse ;  /* 0x000000ab31317220 */ /* 0x080fe20000410000 */
[----:B------:R-:W-:Y:S01]  /*fdb0*/  MOV R159, R200 ;  /* 0x000000c8009f7202 */ /* 0x000fe20000000f00 */
[-C--:B------:R-:W-:Y:S01]  /*fdc0*/  FMUL.FTZ R50, R50, R186.reuse ;  /* 0x000000ba32327220 */ /* 0x080fe20000410000 */
[----:B------:R-:W2:Y:S01]  /*fdd0*/  LDSM.16.MT88.4 R136, [R222+0x1a000] ;  /* 0x01a00000de88783b */ /* 0x000ea20000004200 */
[-C--:B------:R-:W-:Y:S01]  /*fde0*/  FMUL.FTZ R51, R51, R186.reuse ;  /* 0x000000ba33337220 */ /* 0x080fe20000410000 */
[----:B------:R-:W-:Y:S01]  /*fdf0*/  HMMA.16816.F32 R16, R4, R20, R16 ;  /* 0x000000140410723c */ /* 0x000fe20000001810 */
        /* <DEDUP_REMOVED lines=68> */
[-C--:B------:R-:W-:Y:S01]  /*10240*/  FMUL.FTZ R102, R102, R186.reuse ;  /* 0x000000ba66667220 */ /* 0x080fe20000410000 */
[----:B------:R-:W-:Y:S01]  /*10250*/  HMMA.16816.F32 R20, R4, R22, R148 ;  /* 0x000000160414723c */ /* 0x000fe20000001894 */
[----:B------:R-:W-:Y:S01]  /*10260*/  FMUL.FTZ R103, R103, R186 ;  /* 0x000000ba67677220 */ /* 0x000fe20000410000 */
[----:B------:R-:W3:Y:S01]  /*10270*/  LDSM.16.MT88.4 R148, [R220+0x18000] ;  /* 0x01800000dc94783b */ /* 0x000ee20000004200 */
        /* <DEDUP_REMOVED lines=28> */
[----:B---3--:R-:W-:Y:S01]  /*10440*/  HMMA.16816.F32 R32, R4, R148, R32 ;  /* 0x000000940420723c */ /* 0x008fe20000001820 */
[-C--:B------:R-:W-:Y:S02]  /*10450*/  FMUL.FTZ R122, R122, R186.reuse ;  /* 0x000000ba7a7a7220 */ /* 0x080fe40000410000 */
[----:B------:R-:W-:Y:S02]  /*10460*/  FMUL.FTZ R123, R123, R186 ;  /* 0x000000ba7b7b7220 */ /* 0x000fe40000410000 */
[----:B------:R-:W-:-:S02]  /*10470*/  FMUL.FTZ R124, R124, R171 ;  /* 0x000000ab7c7c7220 */ /* 0x000fc40000410000 */
[-C--:B------:R-:W-:Y:S01]  /*10480*/  FMUL.FTZ R125, R125, R171.reuse ;  /* 0x000000ab7d7d7220 */ /* 0x080fe20000410000 */
[C---:B------:R-:W-:Y:S01]  /*10490*/  HMMA.16816.F32 R132, R4.reuse, R150, R132 ;  /* 0x000000960484723c */ /* 0x040fe20000001884 */
[-C--:B------:R-:W-:Y:S02]  /*104a0*/  FMUL.FTZ R126, R126, R186.reuse ;  /* 0x000000ba7e7e7220 */ /* 0x080fe40000410000 */
[-C--:B------:R-:W-:Y:S02]  /*104b0*/  FMUL.FTZ R127, R127, R186.reuse ;  /* 0x000000ba7f7f7220 */ /* 0x080fe40000410000 */
[-C--:B------:R-:W-:Y:S02]  /*104c0*/  FMUL.FTZ R128, R128, R171.reuse ;  /* 0x000000ab80807220 */ /* 0x080fe40000410000 */
[----:B------:R-:W-:Y:S01]  /*104d0*/  FMUL.FTZ R129, R129, R171 ;  /* 0x000000ab81817220 */ /* 0x000fe20000410000 */
[----:B-1----:R-:W-:Y:S01]  /*104e0*/  HMMA.16816.F32 R84, R4, R140, R84 ;  /* 0x0000008c0454723c */ /* 0x002fe20000001854 */
[----:B------:R-:W-:-:S02]  /*104f0*/  FMUL.FTZ R130, R130, R186 ;  /* 0x000000ba82827220 */ /* 0x000fc40000410000 */
[----:B------:R-:W-:Y:S02]  /*10500*/  FMUL.FTZ R131, R131, R186 ;  /* 0x000000ba83837220 */ /* 0x000fe40000410000 */
[--C-:B------:R-:W-:Y:S02]  /*10510*/  FFMA.FTZ R200, R196, c[0x0][0x23c], -R189.reuse ;  /* 0x00008f00c4c87a23 */ /* 0x100fe400000108bd */
[--C-:B------:R-:W-:Y:S01]  /*10520*/  FFMA.FTZ R196, R193, c[0x0][0x23c], -R189.reuse ;  /* 0x00008f00c1c47a23 */ /* 0x100fe200000108bd */
[----:B------:R-:W-:Y:S01]  /*10530*/  HMMA.16816.F32 R88, R4, R142, R88 ;  /* 0x0000008e0458723c */ /* 0x000fe20000001858 */
[----:B------:R-:W1:Y:S01]  /*10540*/  LDSM.16.MT88.4 R140, [R224+0x1e000] ;  /* 0x01e00000e08c783b */ /* 0x000e620000004200 */
[--C-:B------:R-:W-:Y:S01]  /*10550*/  FFMA.FTZ R197, R198, c[0x0][0x23c], -R189.reuse ;  /* 0x00008f00c6c57a23 */ /* 0x100fe200000108bd */
[----:B------:R-:W-:Y:S01]  /*10560*/  MUFU.EX2 R200, R200 ;  /* 0x000000c800c87308 */ /* 0x000fe20000000800 */
[----:B------:R-:W-:Y:S02]  /*10570*/  FFMA.FTZ R193, R157, c[0x0][0x23c], -R189 ;  /* 0x00008f009dc17a23 */ /* 0x000fe400000108bd */
[----:B------:R-:W-:-:S02]  /*10580*/  FFMA.FTZ R198, R195, c[0x0][0x23c], -R170 ;  /* 0x00008f00c3c67a23 */ /* 0x000fc400000108aa */
[C---:B--2---:R-:W-:Y:S01]  /*10590*/  HMMA.16816.F32 R92, R4.reuse, R136, R92 ;  /* 0x00000088045c723c */ /* 0x044fe2000000185c */
[--C-:B------:R-:W-:Y:S02]  /*105a0*/  FFMA.FTZ R195, R194, c[0x0][0x23c], -R170.reuse ;  /* 0x00008f00c2c37a23 */ /* 0x100fe400000108aa */
[----:B------:R-:W2:Y:S01]  /*105b0*/  MUFU.EX2 R197, R197 ;  /* 0x000000c500c57308 */ /* 0x000ea20000000800 */
[----:B------:R-:W-:Y:S02]  /*105c0*/  FFMA.FTZ R194, R158, c[0x0][0x23c], -R170 ;  /* 0x00008f009ec27a23 */ /* 0x000fe400000108aa */
[----:B------:R-:W-:Y:S02]  /*105d0*/  IMAD.WIDE.U32 R156, R172, -0x326172a9, RZ ;  /* 0xcd9e8d57ac9c7825 */ /* 0x000fe400078e00ff */
[----:B------:R-:W-:Y:S01]  /*105e0*/  HMMA.16816.F32 R96, R4, R138, R96 ;  /* 0x0000008a0460723c */ /* 0x000fe20000001860 */
[----:B------:R-:W3:Y:S01]  /*105f0*/  LDSM.16.MT88.4 R136, [R222+0x1e000] ;  /* 0x01e00000de88783b */ /* 0x000ee20000004200 */
[----:B------:R-:W-:Y:S01]  /*10600*/  FFMA.FTZ R167, R167, R171, R180 ;  /* 0x000000aba7a77223 */ /* 0x000fe200000100b4 */
[----:B------:R-:W-:Y:S01]  /*10610*/  MUFU.EX2 R196, R196 ;  /* 0x000000c400c47308 */ /* 0x000fe20000000800 */
[----:B------:R-:W-:Y:S01]  /*10620*/  LOP3.LUT R156, R157, R173, RZ, 0x3c, !PT ;  /* 0x000000ad9d9c7212 */ /* 0x000fe200078e3cff */
[----:B------:R-:W-:-:S02]  /*10630*/  FFMA.FTZ R179, R166, R186, R179 ;  /* 0x000000baa6b37223 */ /* 0x000fc400000100b3 */
[----:B------:R-:W-:Y:S02]  /*10640*/  FADD.FTZ R167, R185, R167 ;  /* 0x000000a7b9a77221 */ /* 0x000fe40000010000 */
[----:B------:R-:W-:Y:S02]  /*10650*/  IMAD.WIDE.U32 R156, R156, -0x2daee0ad, RZ ;  /* 0xd2511f539c9c7825 */ /* 0x000fe400078e00ff */
[----:B------:R-:W4:Y:S02]  /*10660*/  MUFU.EX2 R193, R193 ;  /* 0x000000c100c17308 */ /* 0x000f240000000800 */
[----:B------:R-:W-:Y:S02]  /*10670*/  FADD.FTZ R179, R178, R179 ;  /* 0x000000b3b2b37221 */ /* 0x000fe40000010000 */
[----:B------:R-:W-:Y:S02]  /*10680*/  FADD.FTZ R184, R184, R167 ;  /* 0x000000a7b8b87221 */ /* 0x000fe40000010000 */
[----:B------:R-:W-:-:S02]  /*10690*/  FADD.FTZ R164, R164, R179 ;  /* 0x000000b3a4a47221 */ /* 0x000fc40000010000 */
[----:B------:R-:W-:Y:S01]  /*106a0*/  MUFU.EX2 R198, R198 ;  /* 0x000000c600c67308 */ /* 0x000fe20000000800 */
[----:B------:R-:W-:Y:S02]  /*106b0*/  FADD.FTZ R187, R187, R184 ;  /* 0x000000b8bbbb7221 */ /* 0x000fe40000010000 */
[----:B------:R-:W-:Y:S01]  /*106c0*/  FADD.FTZ R3, R3, R164 ;  /* 0x000000a403037221 */ /* 0x000fe20000010000 */
[C---:B-1----:R-:W-:Y:S04]  /*106d0*/  HMMA.16816.F32 R100, R4.reuse, R140, R100 ;  /* 0x0000008c0464723c */ /* 0x042fe80000001864 */
[----:B------:R-:W1:Y:S04]  /*106e0*/  MUFU.EX2 R195, R195 ;  /* 0x000000c300c37308 */ /* 0x000e680000000800 */
[C---:B------:R-:W-:Y:S01]  /*106f0*/  HMMA.16816.F32 R104, R4.reuse, R142, R104 ;  /* 0x0000008e0468723c */ /* 0x040fe20000001868 */
[----:B------:R-:W5:Y:S03]  /*10700*/  LDSM.16.MT88.4 R140, [R221+0x1e000] ;  /* 0x01e00000dd8c783b */ /* 0x000f660000004200 */
[----:B------:R-:W1:Y:S04]  /*10710*/  MUFU.EX2 R194, R194 ;  /* 0x000000c200c27308 */ /* 0x000e680000000800 */
[C---:B---3--:R-:W-:Y:S08]  /*10720*/  HMMA.16816.F32 R108, R4.reuse, R136, R108 ;  /* 0x00000088046c723c */ /* 0x048ff0000000186c */
[C---:B------:R-:W-:Y:S01]  /*10730*/  HMMA.16816.F32 R112, R4.reuse, R138, R112 ;  /* 0x0000008a0470723c */ /* 0x040fe20000001870 */
[----:B------:R-:W3:Y:S07]  /*10740*/  LDSM.16.MT88.4 R136, [R220+0x1e000] ;  /* 0x01e00000dc88783b */ /* 0x000eee0000004200 */
[C---:B-----5:R-:W-:Y:S08]  /*10750*/  HMMA.16816.F32 R116, R4.reuse, R140, R116 ;  /* 0x0000008c0474723c */ /* 0x060ff00000001874 */
[C---:B------:R-:W-:Y:S01]  /*10760*/  HMMA.16816.F32 R120, R4.reuse, R142, R120 ;  /* 0x0000008e0478723c */ /* 0x040fe20000001878 */
[----:B------:R-:W5:Y:S07]  /*10770*/  LDSM.16.MT88.4 R140, [R222+0x18800] ;  /* 0x01880000de8c783b */ /* 0x000f6e0000004200 */
[C---:B---3--:R-:W-:Y:S08]  /*10780*/  HMMA.16816.F32 R124, R4.reuse, R136, R124 ;  /* 0x00000088047c723c */ /* 0x048ff0000000187c */
[----:B------:R-:W-:Y:S07]  /*10790*/  HMMA.16816.F32 R4, R4, R138, R128 ;  /* 0x0000008a0404723c */ /* 0x000fee0000001880 */
[----:B------:R-:W-:-:S02]  /*107a0*/  LOP3.LUT R128, R155, UR8, R144, 0x96, !PT ;  /* 0x000000089b807c12 */ /* 0x000fc4000f8e9690 */
[----:B------:R-:W3:Y:S03]  /*107b0*/  LDSM.16.MT88.4 R144, [R224+0x18800] ;  /* 0x01880000e090783b */ /* 0x000ee60000004200 */
[----:B------:R-:W-:-:S05]  /*107c0*/  IMAD.WIDE.U32 R136, R128, -0x2daee0ad, RZ ;  /* 0xd2511f5380887825 */ /* 0x000fca00078e00ff */
[C---:B------:R-:W-:Y:S02]  /*107d0*/  LOP3.LUT R129, R136.reuse, 0xffff, RZ, 0xc0, !PT ;  /* 0x0000ffff88817812 */ /* 0x040fe400078ec0ff */
[----:B------:R-:W-:Y:S02]  /*107e0*/  LOP3.LUT R130, R136, 0xff, RZ, 0xc0, !PT ;  /* 0x000000ff88827812 */ /* 0x000fe400078ec0ff */
[----:B------:R-:W-:Y:S02]  /*107f0*/  SHF.R.U32.HI R129, RZ, 0x8, R129 ;  /* 0x00000008ff817819 */ /* 0x000fe40000011681 */
[----:B------:R-:W-:Y:S02]  /*10800*/  LOP3.LUT R128, R137, UR18, R152, 0x96, !PT ;  /* 0x0000001289807c12 */ /* 0x000fe4000f8e9698 */
[----:B------:R-:W-:Y:S02]  /*10810*/  SHF.R.U32.HI R148, RZ, 0x10, R136 ;  /* 0x00000010ff947819 */ /* 0x000fe40000011688 */
[----:B------:R-:W-:-:S02]  /*10820*/  PRMT R130, R130, 0x5410, R129 ;  /* 0x0000541082827816 */ /* 0x000fc40000000081 */
[----:B------:R-:W-:Y:S02]  /*10830*/  LOP3.LUT R129, R128, 0xffff, RZ, 0xc0, !PT ;  /* 0x0000ffff80817812 */ /* 0x000fe400078ec0ff */
[----:B------:R-:W-:Y:S01]  /*10840*/  SHF.R.U32.HI R131, RZ, 0x18, R136 ;  /* 0x00000018ff837819 */ /* 0x000fe20000011688 */
[----:B------:R-:W-:Y:S01]  /*10850*/  HSET2.LE.AND R130, R130, R247, PT ;  /* 0x000000f782827233 */ /* 0x000fe20003803000 */
[----:B------:R-:W-:Y:S02]  /*10860*/  LOP3.LUT R148, R148, 0xff, RZ, 0xc0, !PT ;  /* 0x000000ff94947812 */ /* 0x000fe400078ec0ff */
[----:B------:R-:W-:Y:S02]  /*10870*/  LOP3.LUT R136, R128, 0xff, RZ, 0xc0, !PT ;  /* 0x000000ff80887812 */ /* 0x000fe400078ec0ff */
[----:B------:R-:W-:Y:S02]  /*10880*/  SHF.R.U32.HI R129, RZ, 0x8, R129 ;  /* 0x00000008ff817819 */ /* 0x000fe40000011681 */
[----:B------:R-:W-:-:S02]  /*10890*/  PRMT R148, R148, 0x5410, R131 ;  /* 0x0000541094947816 */ /* 0x000fc40000000083 */
[--C-:B------:R-:W-:Y:S02]  /*108a0*/  SHF.R.U32.HI R131, RZ, 0x10, R128.reuse ;  /* 0x00000010ff837819 */ /* 0x100fe40000011680 */
[----:B------:R-:W-:Y:S02]  /*108b0*/  SHF.R.U32.HI R150, RZ, 0x18, R128 ;  /* 0x00000018ff967819 */ /* 0x000fe40000011680 */
[----:B------:R-:W-:Y:S02]  /*108c0*/  PRMT R128, R136, 0x5410, R129 ;  /* 0x0000541088807816 */ /* 0x000fe40000000081 */
[----:B------:R-:W3:Y:S01]  /*108d0*/  LDSM.16.MT88.4 R136, [R221+0x18800] ;  /* 0x01880000dd88783b */ /* 0x000ee20000004200 */
[----:B------:R-:W-:Y:S02]  /*108e0*/  LOP3.LUT R131, R131, 0xff, RZ, 0xc0, !PT ;  /* 0x000000ff83837812 */ /* 0x000fe400078ec0ff */
[----:B------:R-:W-:Y:S01]  /*108f0*/  HSET2.LE.AND R128, R128, R247, PT ;  /* 0x000000f780807233 */ /* 0x000fe20003803000 */
[----:B--2---:R-:W-:Y:S01]  /*10900*/  F2FP.PACK_AB R129, R197, R200 ;  /* 0x000000c8c581723e */ /* 0x004fe200000000ff */
[----:B------:R-:W-:Y:S01]  /*10910*/  FADD.FTZ R200, R200, R187 ;  /* 0x000000bbc8c87221 */ /* 0x000fe20000010000 */
[----:B------:R-:W-:-:S02]  /*10920*/  PRMT R150, R131, 0x5410, R150 ;  /* 0x0000541083967816 */ /* 0x000fc40000000096 */
[----:B----4-:R-:W-:Y:S01]  /*10930*/  F2FP.PACK_AB R131, R193, R196 ;  /* 0x000000c4c183723e */ /* 0x010fe200000000ff */
[----:B------:R-:W-:Y:S01]  /*10940*/  FADD.FTZ R197, R197, R200 ;  /* 0x000000c8c5c57221 */ /* 0x000fe20000010000 */
[----:B------:R-:W-:Y:S01]  /*10950*/  LOP3.LUT R128, R128, R129, RZ, 0xc0, !PT ;  /* 0x0000008180807212 */ /* 0x000fe200078ec0ff */
[--C-:B------:R-:W-:Y:S01]  /*10960*/  HSET2.LE.AND R129, R150, R247.reuse, PT ;  /* 0x000000f796817233 */ /* 0x100fe20003803000 */
[----:B------:R-:W-:Y:S01]  /*10970*/  LOP3.LUT R130, R130, R131, RZ, 0xc0, !PT ;  /* 0x0000008382827212 */ /* 0x000fe200078ec0ff */
[----:B------:R-:W-:Y:S01]  /*10980*/  HSET2.LE.AND R131, R148, R247, PT ;  /* 0x000000f794837233 */ /* 0x000fe20003803000 */
[----:B-1----:R-:W-:Y:S01]  /*10990*/  F2FP.PACK_AB R150, R195, R198 ;  /* 0x000000c6c396723e */ /* 0x002fe200000000ff */
[----:B------:R-:W-:Y:S01]  /*109a0*/  FADD.FTZ R198, R198, R3 ;  /* 0x00000003c6c67221 */ /* 0x000fe20000010000 */
[----:B------:R-:W-:Y:S01]  /*109b0*/  F2FP.PACK_AB R148, R191, R194 ;  /* 0x000000c2bf94723e */ /* 0x000fe200000000ff */
[----:B------:R-:W-:Y:S01]  /*109c0*/  FADD.FTZ R196, R196, R197 ;  /* 0x000000c5c4c47221 */ /* 0x000fe20000010000 */
[----:B------:R-:W-:Y:S01]  /*109d0*/  LOP3.LUT R129, R129, R150, RZ, 0xc0, !PT ;  /* 0x0000009681817212 */ /* 0x000fe200078ec0ff */
[----:B------:R-:W-:Y:S01]  /*109e0*/  FADD.FTZ R195, R195, R198 ;  /* 0x000000c6c3c37221 */ /* 0x000fe20000010000 */
[----:B------:R-:W-:Y:S01]  /*109f0*/  LOP3.LUT R131, R131, R148, RZ, 0xc0, !PT ;  /* 0x0000009483837212 */ /* 0x000fe200078ec0ff */
[----:B------:R-:W-:Y:S01]  /*10a00*/  FADD.FTZ R3, R193, R196 ;  /* 0x000000c4c1037221 */ /* 0x000fe20000010000 */
[----:B------:R-:W1:Y:S01]  /*10a10*/  LDSM.16.MT88.4 R148, [R220+0x18800] ;  /* 0x01880000dc94783b */ /* 0x000e620000004200 */
[----:B------:R-:W-:Y:S01]  /*10a20*/  MOV R152, R159 ;  /* 0x0000009f00987202 */ /* 0x000fe20000000f00 */
[----:B------:R-:W-:-:S03]  /*10a30*/  IMAD.WIDE.U32 R158, R165, -0x2daee0ad, RZ ;  /* 0xd2511f53a59e7825 */ /* 0x000fc600078e00ff */
[----:B-----5:R-:W-:Y:S01]  /*10a40*/  HMMA.16816.F32 R16, R128, R140, R16 ;  /* 0x0000008c8010723c */ /* 0x020fe20000001810 */
        /* <DEDUP_REMOVED lines=31> */
[C---:B-1----:R-:W-:Y:S07]  /*10c40*/  HMMA.16816.F32 R108, R128.reuse, R140, R108 ;  /* 0x0000008c806c723c */ /* 0x042fee000000186c */
[----:B------:R-:W-:Y:S01]  /*10c50*/  MOV R140, UR4 ;  /* 0x00000004008c7c02 */ /* 0x000fe20008000f00 */
[----:B------:R-:W-:Y:S01]  /*10c60*/  HMMA.16816.F32 R64, R128, R150, R64 ;  /* 0x000000968040723c */ /* 0x000fe20000001840 */
[----:B------:R-:W1:Y:S02]  /*10c70*/  LDSM.16.MT88.4 R148, [R220+0x1c800] ;  /* 0x01c80000dc94783b */ /* 0x000e640000004200 */
[----:B------:R-:W-:Y:S01]  /*10c80*/  LOP3.LUT R140, R159, UR39, R140, 0x96, !PT ;  /* 0x000000279f8c7c12 */ /* 0x000fe2000f8e968c */
[----:B------:R-:W-:-:S04]  /*10c90*/  IMAD.WIDE.U32 R158, R172, -0x326172a9, RZ ;  /* 0xcd9e8d57ac9e7825 */ /* 0x000fc800078e00ff */
[C---:B--2---:R-:W-:Y:S07]  /*10ca0*/  HMMA.16816.F32 R100, R128.reuse, R144, R100 ;  /* 0x000000908064723c */ /* 0x044fee0000001864 */
[----:B------:R-:W-:Y:S01]  /*10cb0*/  IMAD.WIDE.U32 R144, R140, -0x326172a9, RZ ;  /* 0xcd9e8d578c907825 */ /* 0x000fe200078e00ff */
[C---:B------:R-:W-:Y:S01]  /*10cc0*/  HMMA.16816.F32 R112, R128.reuse, R142, R112 ;  /* 0x0000008e8070723c */ /* 0x040fe20000001870 */
[----:B------:R-:W2:Y:S07]  /*10cd0*/  LDSM.16.MT88.4 R140, [R220+0x1e800] ;  /* 0x01e80000dc8c783b */ /* 0x000eae0000004200 */
[C---:B---3--:R-:W-:Y:S07]  /*10ce0*/  HMMA.16816.F32 R116, R128.reuse, R136, R116 ;  /* 0x000000888074723c */ /* 0x048fee0000001874 */
[----:B------:R-:W-:Y:S01]  /*10cf0*/  LOP3.LUT R136, R145, UR16, R158, 0x96, !PT ;  /* 0x0000001091887c12 */ /* 0x000fe2000f8e969e */
[----:B------:R-:W-:Y:S01]  /*10d00*/  HMMA.16816.F32 R120, R128, R138, R120 ;  /* 0x0000008a8078723c */ /* 0x000fe20000001878 */
[----:B------:R-:W-:-:S03]  /*10d10*/  FFMA.FTZ R137, R160, c[0x0][0x23c], -R189 ;  /* 0x00008f00a0897a23 */ /* 0x000fc600000108bd */
[----:B------:R-:W-:-:S03]  /*10d20*/  IMAD.WIDE.U32 R158, R136, -0x2daee0ad, RZ ;  /* 0xd2511f53889e7825 */ /* 0x000fc600078e00ff */
[----:B------:R-:W-:Y:S01]  /*10d30*/  LOP3.LUT R138, R163, UR14, R144, 0x96, !PT ;  /* 0x0000000ea38a7c12 */ /* 0x000fe2000f8e9690 */
[----:B------:R-:W-:Y:S01]  /*10d40*/  HMMA.16816.F32 R104, R128, R146, R104 ;  /* 0x000000928068723c */ /* 0x000fe20000001868 */
[----:B------:R-:W-:Y:S01]  /*10d50*/  LOP3.LUT R136, R159, UR13, R156, 0x96, !PT ;  /* 0x0000000d9f887c12 */ /* 0x000fe2000f8e969c */
[----:B------:R3:W-:Y:S01]  /*10d60*/  MUFU.EX2 R163, R137 ;  /* 0x0000008900a37308 */ /* 0x0007e20000000800 */
[----:B------:R-:W4:Y:S01]  /*10d70*/  LDSM.16.MT88.4 R144, [R222+0x19000] ;  /* 0x01900000de90783b */ /* 0x000f220000004200 */
[----:B------:R-:W-:-:S04]  /*10d80*/  IMAD.WIDE.U32 R138, R138, -0x2daee0ad, RZ ;  /* 0xd2511f538a8a7825 */ /* 0x000fc800078e00ff */
[----:B------:R-:W-:Y:S01]  /*10d90*/  IMAD.WIDE.U32 R156, R136, -0x326172a9, RZ ;  /* 0xcd9e8d57889c7825 */ /* 0x000fe200078e00ff */
[----:B------:R-:W-:Y:S01]  /*10da0*/  LOP3.LUT R158, R139, UR11, R158, 0x96, !PT ;  /* 0x0000000b8b9e7c12 */ /* 0x000fe2000f8e969e */
[C---:B-1----:R-:W-:Y:S02]  /*10db0*/  HMMA.16816.F32 R92, R128.reuse, R148, R92 ;  /* 0x00000094805c723c */ /* 0x042fe4000000185c */
[--C-:B------:R-:W-:Y:S01]  /*10dc0*/  FFMA.FTZ R139, R152, c[0x0][0x23c], -R189.reuse ;  /* 0x00008f00988b7a23 */ /* 0x100fe200000108bd */
[----:B------:R-:W-:Y:S01]  /*10dd0*/  LOP3.LUT R136, R157, UR12, R162, 0x96, !PT ;  /* 0x0000000c9d887c12 */ /* 0x000fe2000f8e96a2 */
[----:B------:R-:W-:Y:S02]  /*10de0*/  IMAD.WIDE.U32 R158, R158, -0x326172a9, RZ ;  /* 0xcd9e8d579e9e7825 */ /* 0x000fe400078e00ff */
[----:B------:R1:W-:Y:S02]  /*10df0*/  MUFU.EX2 R155, R139 ;  /* 0x0000008b009b7308 */ /* 0x0003e40000000800 */
[----:B------:R-:W-:Y:S01]  /*10e00*/  IMAD.WIDE.U32 R152, R136, -0x2daee0ad, RZ ;  /* 0xd2511f5388987825 */ /* 0x000fe200078e00ff */
[----:B------:R-:W-:Y:S01]  /*10e10*/  LOP3.LUT R156, R159, UR10, R156, 0x96, !PT ;  /* 0x0000000a9f9c7c12 */ /* 0x000fe2000f8e969c */
[----:B------:R-:W-:Y:S01]  /*10e20*/  HMMA.16816.F32 R96, R128, R150, R96 ;  /* 0x000000968060723c */ /* 0x000fe20000001860 */
[----:B------:R-:W-:Y:S01]  /*10e30*/  LDSM.16.MT88.4 R148, [R224+0x19000] ;  /* 0x01900000e094783b */ /* 0x000fe20000004200 */
[----:B------:R-:W-:Y:S01]  /*10e40*/  FFMA.FTZ R136, R252, c[0x0][0x23c], -R189 ;  /* 0x00008f00fc887a23 */ /* 0x000fe200000108bd */
[----:B------:R-:W-:Y:S01]  /*10e50*/  LOP3.LUT R160, R153, UR9, R138, 0x96, !PT ;  /* 0x0000000999a07c12 */ /* 0x000fe2000f8e968a */
[----:B------:R-:W-:-:S02]  /*10e60*/  IMAD.WIDE.U32 R156, R156, -0x2daee0ad, RZ ;  /* 0xd2511f539c9c7825 */ /* 0x000fc400078e00ff */
[----:B------:R-:W-:Y:S02]  /*10e70*/  MUFU.EX2 R162, R136 ;  /* 0x0000008800a27308 */ /* 0x000fe40000000800 */
[----:B------:R-:W-:Y:S01]  /*10e80*/  FFMA.FTZ R252, R161, c[0x0][0x23c], -R189 ;  /* 0x00008f00a1fc7a23 */ /* 0x000fe200000108bd */
[----:B------:R-:W-:Y:S01]  /*10e90*/  LOP3.LUT R152, R157, UR7, R152, 0x96, !PT ;  /* 0x000000079d987c12 */ /* 0x000fe2000f8e9698 */
[----:B------:R-:W-:Y:S01]  /*10ea0*/  IMAD.WIDE.U32 R160, R160, -0x326172a9, RZ ;  /* 0xcd9e8d57a0a07825 */ /* 0x000fe200078e00ff */
[----:B--2---:R-:W-:Y:S03]  /*10eb0*/  HMMA.16816.F32 R124, R128, R140, R124 ;  /* 0x0000008c807c723c */ /* 0x004fe6000000187c */
[----:B------:R-:W-:Y:S01]  /*10ec0*/  IMAD.WIDE.U32 R152, R152, -0x326172a9, RZ ;  /* 0xcd9e8d5798987825 */ /* 0x000fe200078e00ff */
[----:B------:R2:W5:Y:S01]  /*10ed0*/  MUFU.EX2 R136, R199 ;  /* 0x000000c700887308 */ /* 0x0005620000000800 */
[----:B------:R-:W-:-:S03]  /*10ee0*/  LOP3.LUT R158, R161, UR8, R158, 0x96, !PT ;  /* 0x00000008a19e7c12 */ /* 0x000fc6000f8e969e */
[----:B------:R-:W-:Y:S01]  /*10ef0*/  HMMA.16816.F32 R4, R128, R142, R4 ;  /* 0x0000008e8004723c */ /* 0x000fe20000001804 */
[----:B---3--:R-:W-:Y:S01]  /*10f00*/  SHF.R.U32.HI R137, RZ, 0x10, R152 ;  /* 0x00000010ff897819 */ /* 0x008fe20000011698 */
[----:B------:R-:W-:Y:S01]  /*10f10*/  LDSM.16.MT88.4 R140, [R220+0x19000] ;  /* 0x01900000dc8c783b */ /* 0x000fe20000004200 */
[----:B------:R-:W-:Y:S01]  /*10f20*/  IMAD.WIDE.U32 R158, R158, -0x2daee0ad, RZ ;  /* 0xd2511f539e9e7825 */ /* 0x000fe200078e00ff */
[----:B------:R-:W3:Y:S01]  /*10f30*/  MUFU.EX2 R252, R252 ;  /* 0x000000fc00fc7308 */ /* 0x000ee20000000800 */
[----:B------:R-:W-:Y:S02]  /*10f40*/  LOP3.LUT R137, R137, 0xff, RZ, 0xc0, !PT ;  /* 0x000000ff89897812 */ /* 0x000fe400078ec0ff */
[----:B------:R-:W-:Y:S02]  /*10f50*/  LOP3.LUT R131, R153, UR17, R160, 0x96, !PT ;  /* 0x0000001199837c12 */ /* 0x000fe4000f8e96a0 */
[C---:B------:R-:W-:Y:S02]  /*10f60*/  LOP3.LUT R129, R152.reuse, 0xffff, RZ, 0xc0, !PT ;  /* 0x0000ffff98817812 */ /* 0x040fe400078ec0ff */
[----:B-1----:R-:W-:Y:S01]  /*10f70*/  LOP3.LUT R139, R131, 0xffff, RZ, 0xc0, !PT ;  /* 0x0000ffff838b7812 */ /* 0x002fe200078ec0ff */
[----:B--2---:R-:W-:Y:S01]  /*10f80*/  FFMA.FTZ R199, R203, c[0x0][0x23c], -R170 ;  /* 0x00008f00cbc77a23 */ /* 0x004fe200000108aa */
[----:B------:R-:W-:-:S02]  /*10f90*/  LOP3.LUT R130, R152, 0xff, RZ, 0xc0, !PT ;  /* 0x000000ff98827812 */ /* 0x000fc400078ec0ff */
[----:B------:R-:W-:Y:S02]  /*10fa0*/  SHF.R.U32.HI R139, RZ, 0x8, R139 ;  /* 0x00000008ff8b7819 */ /* 0x000fe4000001168b */
[----:B------:R-:W-:Y:S01]  /*10fb0*/  LOP3.LUT R128, R131, 0xff, RZ, 0xc0, !PT ;  /* 0x000000ff83807812 */ /* 0x000fe200078ec0ff */
[----:B------:R-:W1:Y:S01]  /*10fc0*/  MUFU.EX2 R199, R199 ;  /* 0x000000c700c77308 */ /* 0x000e620000000800 */
[----:B------:R-:W-:Y:S02]  /*10fd0*/  SHF.R.U32.HI R152, RZ, 0x18, R152 ;  /* 0x00000018ff987819 */ /* 0x000fe40000011698 */
[----:B------:R-:W-:Y:S02]  /*10fe0*/  PRMT R128, R128, 0x5410, R139 ;  /* 0x0000541080807816 */ /* 0x000fe4000000008b */
[----:B------:R-:W-:Y:S02]  /*10ff0*/  PRMT R152, R137, 0x5410, R152 ;  /* 0x0000541089987816 */ /* 0x000fe40000000098 */
[----:B-----5:R-:W-:Y:S01]  /*11000*/  MOV R203, R136 ;  /* 0x0000008800cb7202 */ /* 0x020fe20000000f00 */
[----:B------:R-:W-:Y:S01]  /*11010*/  HSET2.LE.AND R128, R128, R247, PT ;  /* 0x000000f780807233 */ /* 0x000fe20003803000 */
[----:B------:R-:W2:Y:S01]  /*11020*/  LDSM.16.MT88.4 R136, [R221+0x19000] ;  /* 0x01900000dd88783b */ /* 0x000ea20000004200 */
[----:B------:R-:W-:-:S02]  /*11030*/  SHF.R.U32.HI R129, RZ, 0x8, R129 ;  /* 0x00000008ff817819 */ /* 0x000fc40000011681 */
[----:B------:R-:W-:Y:S02]  /*11040*/  SHF.R.U32.HI R154, RZ, 0x10, R131 ;  /* 0x00000010ff9a7819 */ /* 0x000fe40000011683 */
[----:B------:R-:W-:Y:S02]  /*11050*/  PRMT R130, R130, 0x5410, R129 ;  /* 0x0000541082827816 */ /* 0x000fe40000000081 */
[----:B------:R-:W-:Y:S02]  /*11060*/  SHF.R.U32.HI R131, RZ, 0x18, R131 ;  /* 0x00000018ff837819 */ /* 0x000fe40000011683 */
[----:B------:R-:W-:Y:S01]  /*11070*/  LOP3.LUT R154, R154, 0xff, RZ, 0xc0, !PT ;  /* 0x000000ff9a9a7812 */ /* 0x000fe200078ec0ff */
[--C-:B------:R-:W-:Y:S01]  /*11080*/  HSET2.LE.AND R130, R130, R247.reuse, PT ;  /* 0x000000f782827233 */ /* 0x100fe20003803000 */
[----:B------:R-:W-:Y:S02]  /*11090*/  F2FP.PACK_AB R129, R163, R155 ;  /* 0x0000009ba381723e */ /* 0x000fe400000000ff */
[----:B------:R-:W-:Y:S01]  /*110a0*/  PRMT R154, R154, 0x5410, R131 ;  /* 0x000054109a9a7816 */ /* 0x000fe20000000083 */
[----:B------:R-:W-:Y:S01]  /*110b0*/  HSET2.LE.AND R131, R152, R247, PT ;  /* 0x000000f798837233 */ /* 0x000fe20003803000 */
[----:B------:R-:W-:-:S02]  /*110c0*/  LOP3.LUT R128, R128, R129, RZ, 0xc0, !PT ;  /* 0x0000008180807212 */ /* 0x000fc400078ec0ff */
[----:B---3--:R-:W-:Y:S02]  /*110d0*/  F2FP.PACK_AB R129, R252, R162 ;  /* 0x000000a2fc81723e */ /* 0x008fe400000000ff */
[----:B-1----:R-:W-:Y:S02]  /*110e0*/  F2FP.PACK_AB R152, R199, R202 ;  /* 0x000000cac798723e */ /* 0x002fe400000000ff */
[----:B------:R-:W-:Y:S01]  /*110f0*/  LOP3.LUT R130, R130, R129, RZ, 0xc0, !PT ;  /* 0x0000008182827212 */ /* 0x000fe200078ec0ff */
[----:B------:R-:W-:Y:S01]  /*11100*/  HSET2.LE.AND R129, R154, R247, PT ;  /* 0x000000f79a817233 */ /* 0x000fe20003803000 */
[----:B------:R-:W-:Y:S02]  /*11110*/  LOP3.LUT R131, R131, R152, RZ, 0xc0, !PT ;  /* 0x0000009883837212 */ /* 0x000fe400078ec0ff */
[----:B------:R-:W-:Y:S02]  /*11120*/  F2FP.PACK_AB R152, R201, R203 ;  /* 0x000000cbc998723e */ /* 0x000fe400000000ff */
[----:B------:R-:W-:-:S02]  /*11130*/  LOP3.LUT R156, R159, UR18, R156, 0x96, !PT ;  /* 0x000000129f9c7c12 */ /* 0x000fc4000f8e969c */
[----:B------:R-:W-:-:S07]  /*11140*/  LOP3.LUT R129, R129, R152, RZ, 0xc0, !PT ;  /* 0x0000009881817212 */ /* 0x000fce00078ec0ff */
[C---:B----4-:R-:W-:Y:S08]  /*11150*/  HMMA.16816.F32 R16, R128.reuse, R144, R16 ;  /* 0x000000908010723c */ /* 0x050ff00000001810 */
[C---:B--2---:R-:W-:Y:S08]  /*11160*/  HMMA.16816.F32 R24, R128.reuse, R136, R24 ;  /* 0x000000888018723c */ /* 0x044ff00000001818 */
[C---:B------:R-:W-:Y:S01]  /*11170*/  HMMA.16816.F32 R28, R128.reuse, R138, R28 ;  /* 0x0000008a801c723c */ /* 0x040fe2000000181c */
[----:B------:R-:W1:Y:S07]  /*11180*/  LDSM.16.MT88.4 R136, [R220+0x1b000] ;  /* 0x01b00000dc88783b */ /* 0x000e6e0000004200 */
[C---:B------:R-:W-:Y:S01]  /*11190*/  HMMA.16816.F32 R20, R128.reuse, R146, R20 ;  /* 0x000000928014723c */ /* 0x040fe20000001814 */
[----:B------:R-:W2:Y:S07]  /*111a0*/  LDSM.16.MT88.4 R144, [R221+0x1b000] ;  /* 0x01b00000dd90783b */ /* 0x000eae0000004200 */
[C---:B------:R-:W-:Y:S08]  /*111b0*/  HMMA.16816.F32 R8, R128.reuse, R148, R8 ;  /* 0x000000948008723c */ /* 0x040ff00000001808 */
[C---:B------:R-:W-:Y:S01]  /*111c0*/  HMMA.16816.F32 R12, R128.reuse, R150, R12 ;  /* 0x00000096800c723c */ /* 0x040fe2000000180c */
[----:B------:R-:W3:Y:S07]  /*111d0*/  LDSM.16.MT88.4 R148, [R222+0x1b000] ;  /* 0x01b00000de94783b */ /* 0x000eee0000004200 */
[C---:B------:R-:W-:Y:S07]  /*111e0*/  HMMA.16816.F32 R32, R128.reuse, R140, R32 ;  /* 0x0000008c8020723c */ /* 0x040fee0000001820 */
[----:B------:R-:W-:Y:S01]  /*111f0*/  MOV R141, R155 ;  /* 0x0000009b008d7202 */ /* 0x000fe20000000f00 */
[C---:B------:R-:W-:Y:S01]  /*11200*/  HMMA.16816.F32 R132, R128.reuse, R142, R132 ;  /* 0x0000008e8084723c */ /* 0x040fe20000001884 */
[----:B------:R-:W4:Y:S07]  /*11210*/  LDSM.16.MT88.4 R152, [R224+0x1b000] ;  /* 0x01b00000e098783b */ /* 0x000f2e0000004200 */
[C---:B-1----:R-:W-:Y:S07]  /*11220*/  HMMA.16816.F32 R60, R128.reuse, R136, R60 ;  /* 0x00000088803c723c */ /* 0x042fee000000183c */
[----:B------:R-:W-:Y:S01]  /*11230*/  MOV R137, R141 ;  /* 0x0000008d00897202 */ /* 0x000fe20000000f00 */
[C---:B--2---:R-:W-:Y:S01]  /*11240*/  HMMA.16816.F32 R52, R128.reuse, R144, R52 ;  /* 0x000000908034723c */ /* 0x044fe20000001834 */
[----:B------:R-:W1:Y:S07]  /*11250*/  LDSM.16.MT88.4 R140, [R222+0x1d000] ;  /* 0x01d00000de8c783b */ /* 0x000e6e0000004200 */
[C---:B------:R-:W-:Y:S01]  /*11260*/  HMMA.16816.F32 R56, R128.reuse, R146, R56 ;  /* 0x000000928038723c */ /* 0x040fe20000001838 */
[----:B------:R-:W2:Y:S07]  /*11270*/  LDSM.16.MT88.4 R144, [R224+0x1d000] ;  /* 0x01d00000e090783b */ /* 0x000eae0000004200 */
[C---:B---3--:R-:W-:Y:S08]  /*11280*/  HMMA.16816.F32 R44, R128.reuse, R148, R44 ;  /* 0x00000094802c723c */ /* 0x048ff0000000182c */
[C---:B------:R-:W-:Y:S01]  /*11290*/  HMMA.16816.F32 R48, R128.reuse, R150, R48 ;  /* 0x000000968030723c */ /* 0x040fe20000001830 */
[----:B------:R-:W3:Y:S07]  /*112a0*/  LDSM.16.MT88.4 R148, [R221+0x1d000] ;  /* 0x01d00000dd94783b */ /* 0x000eee0000004200 */
[C---:B------:R-:W-:Y:S08]  /*112b0*/  HMMA.16816.F32 R64, R128.reuse, R138, R64 ;  /* 0x0000008a8040723c */ /* 0x040ff00000001840 */
[C---:B----4-:R-:W-:Y:S08]  /*112c0*/  HMMA.16816.F32 R36, R128.reuse, R152, R36 ;  /* 0x000000988024723c */ /* 0x050ff00000001824 */
        /* <DEDUP_REMOVED lines=9> */
[----:B------:R-:W3:Y:S04]  /*11360*/  LDSM.16.MT88.4 R136, [R221+0x1f000] ;  /* 0x01f00000dd88783b */ /* 0x000ee80000004200 */
[----:B------:R-:W4:Y:S03]  /*11370*/  LDSM.16.MT88.4 R152, [R220+0x1d000] ;  /* 0x01d00000dc98783b */ /* 0x000f260000004200 */
[C---:B------:R-:W-:Y:S08]  /*11380*/  HMMA.16816.F32 R88, R128.reuse, R150, R88 ;  /* 0x000000968058723c */ /* 0x040ff00000001858 */
        /* <DEDUP_REMOVED lines=9> */
[C---:B------:R-:W-:Y:S01]  /*11420*/  LOP3.LUT R146, R156.reuse, 0xff, RZ, 0xc0, !PT ;  /* 0x000000ff9c927812 */ /* 0x040fe200078ec0ff */
[C---:B---3--:R-:W-:Y:S01]  /*11430*/  HMMA.16816.F32 R120, R128.reuse, R138, R120 ;  /* 0x0000008a8078723c */ /* 0x048fe20000001878 */
[----:B------:R-:W-:Y:S02]  /*11440*/  MOV R147, R162 ;  /* 0x000000a200937202 */ /* 0x000fe40000000f00 */
[----:B------:R2:W-:Y:S04]  /*11450*/  MUFU.EX2 R162, R181 ;  /* 0x000000b500a27308 */ /* 0x0005e80000000800 */
[----:B------:R-:W-:Y:S01]  /*11460*/  SHF.R.U32.HI R139, RZ, 0x10, R156 ;  /* 0x00000010ff8b7819 */ /* 0x000fe2000001169c */
[----:B----4-:R-:W-:Y:S01]  /*11470*/  HMMA.16816.F32 R92, R128, R152, R92 ;  /* 0x00000098805c723c */ /* 0x010fe2000000185c */
[----:B------:R-:W-:-:S02]  /*11480*/  LOP3.LUT R138, R156, 0xffff, RZ, 0xc0, !PT ;  /* 0x0000ffff9c8a7812 */ /* 0x000fc400078ec0ff */
[----:B------:R-:W-:Y:S02]  /*11490*/  SHF.R.U32.HI R156, RZ, 0x18, R156 ;  /* 0x00000018ff9c7819 */ /* 0x000fe4000001169c */
[----:B------:R-:W-:Y:S02]  /*114a0*/  LOP3.LUT R139, R139, 0xff, RZ, 0xc0, !PT ;  /* 0x000000ff8b8b7812 */ /* 0x000fe400078ec0ff */
[----:B------:R-:W-:Y:S01]  /*114b0*/  MOV R152, R203 ;  /* 0x000000cb00987202 */ /* 0x000fe20000000f00 */
[----:B------:R-:W-:Y:S01]  /*114c0*/  HMMA.16816.F32 R116, R128, R136, R116 ;  /* 0x000000888074723c */ /* 0x000fe20000001874 */
[--C-:B------:R-:W-:Y:S01]  /*114d0*/  FFMA.FTZ R203, R192, c[0x0][0x23c], -R189.reuse ;  /* 0x00008f00c0cb7a23 */ /* 0x100fe200000108bd */
[----:B------:R-:W-:Y:S01]  /*114e0*/  MOV R153, R149 ;  /* 0x0000009500997202 */ /* 0x000fe20000000f00 */
[--C-:B------:R-:W-:Y:S01]  /*114f0*/  FFMA.FTZ R192, R182, c[0x0][0x23c], -R189.reuse ;  /* 0x00008f00b6c07a23 */ /* 0x100fe200000108bd */
[----:B------:R-:W-:Y:S01]  /*11500*/  LDSM.16.MT88.4 R148, [R222+0x19800] ;  /* 0x01980000de94783b */ /* 0x000fe20000004200 */
[----:B------:R-:W-:-:S02]  /*11510*/  FFMA.FTZ R189, R188, c[0x0][0x23c], -R189 ;  /* 0x00008f00bcbd7a23 */ /* 0x000fc400000108bd */
[----:B------:R-:W-:Y:S01]  /*11520*/  LOP3.LUT R136, R158, 0xff, RZ, 0xc0, !PT ;  /* 0x000000ff9e887812 */ /* 0x000fe200078ec0ff */
[----:B------:R-:W3:Y:S01]  /*11530*/  MUFU.EX2 R203, R203 ;  /* 0x000000cb00cb7308 */ /* 0x000ee20000000800 */
[----:B------:R-:W-:Y:S01]  /*11540*/  SHF.R.U32.HI R137, RZ, 0x18, R158 ;  /* 0x00000018ff897819 */ /* 0x000fe2000001169e */
[C---:B-1----:R-:W-:Y:S01]  /*11550*/  HMMA.16816.F32 R124, R128.reuse, R140, R124 ;  /* 0x0000008c807c723c */ /* 0x042fe2000000187c */
[----:B------:R-:W-:Y:S01]  /*11560*/  PRMT R136, R136, 0x5410, R145 ;  /* 0x0000541088887816 */ /* 0x000fe20000000091 */
[----:B------:R-:W-:Y:S01]  /*11570*/  FFMA.FTZ R188, R183, c[0x0][0x23c], -R170 ;  /* 0x00008f00b7bc7a23 */ /* 0x000fe200000108aa */
[----:B------:R-:W-:Y:S01]  /*11580*/  SHF.R.U32.HI R145, RZ, 0x8, R138 ;  /* 0x00000008ff917819 */ /* 0x000fe2000001168a */
[----:B--2---:R-:W-:Y:S01]  /*11590*/  LDSM.16.MT88.4 R180, [R220+0x19800] ;  /* 0x01980000dcb4783b */ /* 0x004fe20000004200 */
[----:B------:R-:W-:Y:S01]  /*115a0*/  PRMT R138, R144, 0x5410, R137 ;  /* 0x00005410908a7816 */ /* 0x000fe20000000089 */
[----:B------:R-:W-:Y:S01]  /*115b0*/  MUFU.EX2 R192, R192 ;  /* 0x000000c000c07308 */ /* 0x000fe20000000800 */
[----:B------:R-:W-:Y:S01]  /*115c0*/  PRMT R144, R139, 0x5410, R156 ;  /* 0x000054108b907816 */ /* 0x000fe2000000009c */
[C---:B------:R-:W-:Y:S01]  /*115d0*/  HMMA.16816.F32 R4, R128.reuse, R142, R4 ;  /* 0x0000008e8004723c */ /* 0x040fe20000001804 */
[----:B------:R-:W1:Y:S01]  /*115e0*/  LDSM.16.MT88.4 R156, [R224+0x19800] ;  /* 0x01980000e09c783b */ /* 0x000e620000004200 */
[----:B------:R-:W-:Y:S01]  /*115f0*/  PRMT R146, R146, 0x5410, R145 ;  /* 0x0000541092927816 */ /* 0x000fe20000000091 */
[--C-:B------:R-:W-:Y:S01]  /*11600*/  FFMA.FTZ R145, R168, c[0x0][0x23c], -R170.reuse ;  /* 0x00008f00a8917a23 */ /* 0x100fe200000108aa */
[--C-:B------:R-:W-:Y:S01]  /*11610*/  HSET2.LE.AND R136, R136, R247.reuse, PT ;  /* 0x000000f788887233 */ /* 0x100fe20003803000 */
[----:B------:R-:W2:Y:S01]  /*11620*/  LDSM.16.MT88.4 R140, [R221+0x19800] ;  /* 0x01980000dd8c783b */ /* 0x000ea20000004200 */
[----:B------:R-:W4:Y:S01]  /*11630*/  MUFU.EX2 R189, R189 ;  /* 0x000000bd00bd7308 */ /* 0x000f220000000800 */
[----:B------:R-:W-:Y:S01]  /*11640*/  FFMA.FTZ R137, R169, c[0x0][0x23c], -R170 ;  /* 0x00008f00a9897a23 */ /* 0x000fe200000108aa */
[----:B------:R-:W-:Y:S01]  /*11650*/  HMMA.16816.F32 R96, R128, R154, R96 ;  /* 0x0000009a8060723c */ /* 0x000fe20000001860 */
[--C-:B------:R-:W-:Y:S01]  /*11660*/  HSET2.LE.AND R146, R146, R247.reuse, PT ;  /* 0x000000f792927233 */ /* 0x100fe20003803000 */
[----:B---3--:R-:W-:Y:S01]  /*11670*/  F2FP.PACK_AB R139, R203, R190 ;  /* 0x000000becb8b723e */ /* 0x008fe200000000ff */
[--C-:B------:R-:W-:Y:S01]  /*11680*/  HSET2.LE.AND R144, R144, R247.reuse, PT ;  /* 0x000000f790907233 */ /* 0x100fe20003803000 */
[----:B------:R-:W3:Y:S01]  /*11690*/  LDSM.16.MT88.4 R128, [R224+0x1b800] ;  /* 0x01b80000e080783b */ /* 0x000ee20000004200 */
[----:B------:R-:W-:Y:S01]  /*116a0*/  HSET2.LE.AND R138, R138, R247, PT ;  /* 0x000000f78a8a7233 */ /* 0x000fe20003803000 */
[----:B------:R-:W5:Y:S01]  /*116b0*/  MUFU.EX2 R188, R188 ;  /* 0x000000bc00bc7308 */ /* 0x000f620000000800 */
[----:B------:R-:W-:-:S02]  /*116c0*/  MOV R155, R163 ;  /* 0x000000a3009b7202 */ /* 0x000fc40000000f00 */
[----:B------:R-:W-:-:S05]  /*116d0*/  LOP3.LUT R168, R146, R139, RZ, 0xc0, !PT ;  /* 0x0000008b92a87212 */ /* 0x000fca00078ec0ff */
[----:B------:R-:W1:Y:S01]  /*116e0*/  MUFU.EX2 R163, R145 ;  /* 0x0000009100a37308 */ /* 0x000e620000000800 */
[----:B----4-:R-:W-:-:S04]  /*116f0*/  F2FP.PACK_AB R139, R189, R192 ;  /* 0x000000c0bd8b723e */ /* 0x010fc800000000ff */
[----:B------:R-:W-:Y:S02]  /*11700*/  LOP3.LUT R170, R136, R139, RZ, 0xc0, !PT ;  /* 0x0000008b88aa7212 */ /* 0x000fe400078ec0ff */
[----:B------:R-:W-:Y:S01]  /*11710*/  MOV R139, R162 ;  /* 0x000000a2008b7202 */ /* 0x000fe20000000f00 */
[----:B------:R-:W4:Y:S01]  /*11720*/  MUFU.EX2 R154, R137 ;  /* 0x00000089009a7308 */ /* 0x000f220000000800 */
[----:B-----5:R-:W-:-:S04]  /*11730*/  F2FP.PACK_AB R169, R162, R188 ;  /* 0x000000bca2a9723e */ /* 0x020fc800000000ff */
[----:B------:R-:W-:Y:S02]  /*11740*/  LOP3.LUT R169, R144, R169, RZ, 0xc0, !PT ;  /* 0x000000a990a97212 */ /* 0x000fe400078ec0ff */
[----:B-1----:R-:W-:-:S04]  /*11750*/  MOV R136, R163 ;  /* 0x000000a300887202 */ /* 0x002fc80000000f00 */
[----:B----4-:R-:W-:Y:S02]  /*11760*/  F2FP.PACK_AB R171, R154, R136 ;  /* 0x000000889aab723e */ /* 0x010fe400000000ff */
[----:B------:R-:W-:Y:S02]  /*11770*/  MOV R137, R147 ;  /* 0x0000009300897202 */ /* 0x000fe40000000f00 */
[----:B------:R-:W-:Y:S02]  /*11780*/  LOP3.LUT R171, R138, R171, RZ, 0xc0, !PT ;  /* 0x000000ab8aab7212 */ /* 0x000fe400078ec0ff */
[----:B------:R-:W-:-:S05]  /*11790*/  MOV R138, R154 ;  /* 0x0000009a008a7202 */ /* 0x000fca0000000f00 */
[C---:B------:R-:W-:Y:S07]  /*117a0*/  HMMA.16816.F32 R160, R168.reuse, R156, R8 ;  /* 0x0000009ca8a0723c */ /* 0x040fee0000001808 */
[----:B------:R-:W-:Y:S01]  /*117b0*/  MOV R9, R155 ;  /* 0x0000009b00097202 */ /* 0x000fe20000000f00 */
[----:B--2---:R-:W-:Y:S01]  /*117c0*/  HMMA.16816.F32 R144, R168, R140, R24 ;  /* 0x0000008ca890723c */ /* 0x004fe20000001818 */
[----:B------:R-:W-:Y:S01]  /*117d0*/  MOV R10, R152 ;  /* 0x00000098000a7202 */ /* 0x000fe20000000f00 */
[----:B------:R-:W1:Y:S01]  /*117e0*/  LDSM.16.MT88.4 R24, [R222+0x1b800] ;  /* 0x01b80000de18783b */ /* 0x000e620000004200 */
[----:B------:R-:W-:-:S05]  /*117f0*/  MOV R11, R153 ;  /* 0x00000099000b7202 */ /* 0x000fca0000000f00 */
[C---:B------:R-:W-:Y:S07]  /*11800*/  HMMA.16816.F32 R140, R168.reuse, R142, R28 ;  /* 0x0000008ea88c723c */ /* 0x040fee000000181c */
[----:B------:R-:W-:Y:S01]  /*11810*/  MOV R31, R138 ;  /* 0x0000008a001f7202 */ /* 0x000fe20000000f00 */
[----:B------:R-:W-:Y:S01]  /*11820*/  HMMA.16816.F32 R152, R168, R148, R16 ;  /* 0x00000094a898723c */ /* 0x000fe20000001810 */
[----:B------:R-:W-:Y:S01]  /*11830*/  MOV R30, R136 ;  /* 0x00000088001e7202 */ /* 0x000fe20000000f00 */
[----:B------:R-:W-:Y:S01]  /*11840*/  LDSM.16.MT88.4 R16, [R220+0x1b800] ;  /* 0x01b80000dc10783b */ /* 0x000fe20000004200 */
[----:B------:R-:W-:-:S02]  /*11850*/  MOV R29, R139 ;  /* 0x0000008b001d7202 */ /* 0x000fc40000000f00 */
[----:B------:R-:W-:-:S03]  /*11860*/  MOV R28, R137 ;  /* 0x00000089001c7202 */ /* 0x000fc60000000f00 */
[C---:B------:R-:W-:Y:S07]  /*11870*/  HMMA.16816.F32 R136, R168.reuse, R180, R32 ;  /* 0x000000b4a888723c */ /* 0x040fee0000001820 */
[----:B------:R-:W-:Y:S01]  /*11880*/  MOV R35, R9 ;  /* 0x0000000900237202 */ /* 0x000fe20000000f00 */
[----:B------:R-:W-:Y:S01]  /*11890*/  HMMA.16816.F32 R156, R168, R158, R12 ;  /* 0x0000009ea89c723c */ /* 0x000fe2000000180c */
[----:B------:R-:W-:Y:S01]  /*118a0*/  MOV R34, R10 ;  /* 0x0000000a00227202 */ /* 0x000fe20000000f00 */
[----:B------:R-:W-:Y:S01]  /*118b0*/  LDSM.16.MT88.4 R12, [R224+0x1d800] ;  /* 0x01d80000e00c783b */ /* 0x000fe20000004200 */
[----:B------:R-:W-:-:S03]  /*118c0*/  MOV R33, R11 ;  /* 0x0000000b00217202 */ /* 0x000fc60000000f00 */
[----:B------:R-:W2:Y:S02]  /*118d0*/  LDSM.16.MT88.4 R8, [R222+0x1d800] ;  /* 0x01d80000de08783b */ /* 0x000ea40000004200 */
[----:B------:R-:W-:Y:S01]  /*118e0*/  HMMA.16816.F32 R148, R168, R150, R20 ;  /* 0x00000096a894723c */ /* 0x000fe20000001814 */
[----:B------:R-:W-:Y:S01]  /*118f0*/  FADD.FTZ R3, R33, R3 ;  /* 0x0000000321037221 */ /* 0x000fe20000010000 */
[----:B------:R-:W4:Y:S03]  /*11900*/  LDSM.16.MT88.4 R20, [R221+0x1b800] ;  /* 0x01b80000dd14783b */ /* 0x000f260000004200 */
[----:B------:R-:W-:-:S03]  /*11910*/  FADD.FTZ R3, R35, R3 ;  /* 0x0000000323037221 */ /* 0x000fc60000010000 */
[----:B---3--:R-:W-:Y:S01]  /*11920*/  HMMA.16816.F32 R36, R168, R128, R36 ;  /* 0x00000080a824723c */ /* 0x008fe20000001824 */
[----:B------:R-:W-:-:S04]  /*11930*/  FADD.FTZ R3, R28, R3 ;  /* 0x000000031c037221 */ /* 0x000fc80000010000 */
[----:B------:R-:W-:-:S03]  /*11940*/  FADD.FTZ R3, R252, R3 ;  /* 0x00000003fc037221 */ /* 0x000fc60000010000 */
[----:B------:R-:W-:Y:S01]  /*11950*/  HMMA.16816.F32 R40, R168, R130, R40 ;  /* 0x00000082a828723c */ /* 0x000fe20000001828 */
[----:B------:R-:W-:Y:S01]  /*11960*/  LDSM.16.MT88.4 R128, [R220+0x1f800] ;  /* 0x01f80000dc80783b */ /* 0x000fe20000004200 */
[----:B------:R-:W-:-:S04]  /*11970*/  FADD.FTZ R190, R190, R3 ;  /* 0x00000003bebe7221 */ /* 0x000fc80000010000 */
[----:B------:R-:W-:Y:S02]  /*11980*/  FADD.FTZ R203, R203, R190 ;  /* 0x000000becbcb7221 */ /* 0x000fe40000010000 */
[----:B-1----:R-:W-:Y:S02]  /*11990*/  HMMA.16816.F32 R44, R168, R24, R44 ;  /* 0x00000018a82c723c */ /* 0x002fe4000000182c */
[----:B------:R-:W-:-:S04]  /*119a0*/  FADD.FTZ R192, R192, R203 ;  /* 0x000000cbc0c07221 */ /* 0x000fc80000010000 */
[----:B------:R-:W-:Y:S02]  /*119b0*/  FADD.FTZ R167, R189, R192 ;  /* 0x000000c0bda77221 */ /* 0x000fe40000010000 */
        /* <DEDUP_REMOVED lines=14> */
[C---:B-1----:R-:W-:Y:S07]  /*11aa0*/  HMMA.16816.F32 R116, R168.reuse, R8, R116 ;  /* 0x00000008a874723c */ /* 0x042fee0000001874 */
[----:B------:R-:W-:Y:S01]  /*11ab0*/  FADD.FTZ R8, R191, R194 ;  /* 0x000000c2bf087221 */ /* 0x000fe20000010000 */
[----:B------:R-:W-:Y:S03]  /*11ac0*/  HMMA.16816.F32 R124, R168, R128, R124 ;  /* 0x00000080a87c723c */ /* 0x000fe6000000187c */
[----:B------:R-:W-:-:S04]  /*11ad0*/  FADD.FTZ R8, R34, R8 ;  /* 0x0000000822087221 */ /* 0x000fc80000010000 */
        /* <DEDUP_REMOVED lines=10> */
[C---:B--2---:R-:W-:Y:S08]  /*11b80*/  HMMA.16816.F32 R92, R168.reuse, R20, R92 ;  /* 0x00000014a85c723c */ /* 0x044ff0000000185c */
[C---:B------:R-:W-:Y:S08]  /*11b90*/  HMMA.16816.F32 R96, R168.reuse, R22, R96 ;  /* 0x00000016a860723c */ /* 0x040ff00000001860 */
[C---:B---3--:R-:W-:Y:S08]  /*11ba0*/  HMMA.16816.F32 R100, R168.reuse, R16, R100 ;  /* 0x00000010a864723c */ /* 0x048ff00000001864 */
[C---:B------:R-:W-:Y:S08]  /*11bb0*/  HMMA.16816.F32 R104, R168.reuse, R18, R104 ;  /* 0x00000012a868723c */ /* 0x040ff00000001868 */
[C---:B----4-:R-:W-:Y:S08]  /*11bc0*/  HMMA.16816.F32 R108, R168.reuse, R12, R108 ;  /* 0x0000000ca86c723c */ /* 0x050ff0000000186c */
[C---:B------:R-:W-:Y:S08]  /*11bd0*/  HMMA.16816.F32 R112, R168.reuse, R14, R112 ;  /* 0x0000000ea870723c */ /* 0x040ff00000001870 */
[C---:B------:R-:W-:Y:S08]  /*11be0*/  HMMA.16816.F32 R120, R168.reuse, R10, R120 ;  /* 0x0000000aa878723c */ /* 0x040ff00000001878 */
[----:B------:R-:W-:Y:S08]  /*11bf0*/  HMMA.16816.F32 R128, R168, R130, R4 ;  /* 0x00000082a880723c */ /* 0x000ff00000001804 */
.L_x_1767:
        /* <DEDUP_REMOVED lines=18> */
[----:B------:R-:W-:Y:S01]  /*11d20*/  IMAD.U32 R5, RZ, RZ, UR41 ;  /* 0x00000029ff057e24 */ /* 0x000fe2000f8e00ff */
[----:B------:R-:W-:Y:S01]  /*11d30*/  IADD3 R6, P1, R6, UR34, RZ ;  /* 0x0000002206067c10 */ /* 0x000fe2000ff3e0ff */
[----:B------:R-:W-:Y:S01]  /*11d40*/  IMAD.WIDE.U32 R8, R8, c[0x0][0x1b8], R10 ;  /* 0x00006e0008087a25 */ /* 0x000fe200078e000a */
[----:B------:R-:W-:Y:S01]  /*11d50*/  UIMAD UR4, UR32, UR5, UR4 ;  /* 0x00000005200472a4 */ /* 0x000fe2000f8e0204 */
[----:B------:R-:W-:Y:S01]  /*11d60*/  ISETP.GE.AND P2, PT, R232, c[0x0][0x220], PT ;  /* 0x00008800e8007a0c */ /* 0x000fe20003f46270 */
[----:B------:R-:W-:Y:S01]  /*11d70*/  UIADD3 UR34, UR40, -0x2, URZ ;  /* 0xfffffffe28227890 */ /* 0x000fe2000fffe03f */
[----:B------:R-:W-:Y:S01]  /*11d80*/  IADD3.X R5, R5, UR33, R7, P1, !PT ;  /* 0x0000002105057c10 */ /* 0x000fe20008ffe407 */
[----:B------:R-:W-:Y:S01]  /*11d90*/  IMAD.MOV.U32 R164, RZ, RZ, R0 ;  /* 0x000000ffffa47224 */ /* 0x000fe200078e0000 */
[C---:B------:R-:W-:Y:S01]  /*11da0*/  LEA R7, P1, R6.reuse, c[0x0][0x168], 0x1 ;  /* 0x00005a0006077a11 */ /* 0x040fe200078208ff */
[----:B------:R-:W-:Y:S01]  /*11db0*/  IMAD.U32 R252, RZ, RZ, UR4 ;  /* 0x00000004fffc7e24 */ /* 0x000fe2000f8e00ff */
[----:B-1----:R-:W-:Y:S01]  /*11dc0*/  SHF.R.S32.HI R4, RZ, 0x1f, R3 ;  /* 0x0000001fff047819 */ /* 0x002fe20000011403 */
[----:B------:R-:W-:Y:S01]  /*11dd0*/  UIADD3 UR33, UR40, -0x1, URZ ;  /* 0xffffffff28217890 */ /* 0x000fe2000fffe03f */
[----:B------:R-:W-:Y:S01]  /*11de0*/  LEA.HI.X R6, R6, c[0x0][0x16c], R5, 0x1, P1 ;  /* 0x00005b0006067a11 */ /* 0x000fe200008f0c05 */
[----:B------:R-:W-:Y:S01]  /*11df0*/  STL [R1+0x8], R7 ;  /* 0x0000080701007387 */ /* 0x000fe20000100800 */
[----:B------:R-:W-:-:S02]  /*11e00*/  LEA.HI R4, R4, R3, RZ, 0x3 ;  /* 0x0000000304047211 */ /* 0x000fc400078f18ff */
[----:B------:R-:W-:Y:S01]  /*11e10*/  IADD3 R3, P0, R8, UR36, RZ ;  /* 0x0000002408037c10 */ /* 0x000fe2000ff1e0ff */
[----:B------:R1:W-:Y:S01]  /*11e20*/  STL [R1+0x4], R6 ;  /* 0x0000040601007387 */ /* 0x0003e20000100800 */
[----:B------:R-:W-:Y:S02]  /*11e30*/  SHF.R.S32.HI R4, RZ, 0x3, R4 ;  /* 0x00000003ff047819 */ /* 0x000fe40000011404 */
[----:B------:R-:W-:Y:S01]  /*11e40*/  IADD3.X R252, R252, UR35, R9, P0, !PT ;  /* 0x00000023fcfc7c10 */ /* 0x000fe200087fe409 */
[----:B------:R-:W-:Y:S01]  /*11e50*/  IMAD.WIDE.U32 R8, R165, -0x2daee0ad, RZ ;  /* 0xd2511f53a5087825 */ /* 0x000fe200078e00ff */
[----:B------:R-:W-:Y:S01]  /*11e60*/  LEA R5, P0, R3, c[0x0][0x170], 0x1 ;  /* 0x00005c0003057a11 */ /* 0x000fe200078008ff */
[----:B------:R-:W-:-:S03]  /*11e70*/  UMOV UR35, URZ ;  /* 0x0000003f00237c82 */ /* 0x000fc60008000000 */
[----:B------:R-:W-:Y:S01]  /*11e80*/  LEA.HI.X R252, R3, c[0x0][0x174], R252, 0x1, P0 ;  /* 0x00005d0003fc7a11 */ /* 0x000fe200000f0cfc */
[----:B------:R2:W-:Y:S01]  /*11e90*/  STL [R1], R5 ;  /* 0x0000000501007387 */ /* 0x0005e20000100800 */
[----:B------:R-:W-:Y:S01]  /*11ea0*/  IMAD.MOV.U32 R3, RZ, RZ, R2 ;  /* 0x000000ffff037224 */ /* 0x000fe200078e0002 */
[----:B-1----:R-:W-:Y:S02]  /*11eb0*/  IADD3 R6, P1, R4, 0x20, RZ ;  /* 0x0000002004067810 */ /* 0x002fe40007f3e0ff */
[----:B------:R-:W-:-:S05]  /*11ec0*/  SHF.R.S32.HI R4, RZ, 0x1f, R4 ;  /* 0x0000001fff047819 */ /* 0x000fca0000011404 */
[----:B------:R-:W-:Y:S02]  /*11ed0*/  IMAD.X R7, RZ, RZ, R4, P1 ;  /* 0x000000ffff077224 */ /* 0x000fe400008e0604 */
[----:B--2---:R-:W-:-:S03]  /*11ee0*/  IMAD.WIDE.U32 R4, R172, -0x326172a9, RZ ;  /* 0xcd9e8d57ac047825 */ /* 0x004fc600078e00ff */
[----:B------:R1:W-:Y:S02]  /*11ef0*/  STL.64 [R1+0x30], R6 ;  /* 0x0000300601007387 */ /* 0x0003e40000100a00 */
[----:B------:R-:W-:Y:S02]  /*11f00*/  LOP3.LUT R173, R5, R173, RZ, 0x3c, !PT ;  /* 0x000000ad05ad7212 */ /* 0x000fe400078e3cff */
[----:B------:R2:W-:Y:S04]  /*11f10*/  STL.64 [R1+0x18], R4 ;  /* 0x0000180401007387 */ /* 0x0005e80000100a00 */
[----:B------:R3:W-:Y:S01]  /*11f20*/  STL.64 [R1+0x20], R8 ;  /* 0x0000200801007387 */ /* 0x0007e20000100a00 */
[----:B-1----:R-:W-:-:S04]  /*11f30*/  IMAD.WIDE.U32 R6, R173, -0x2daee0ad, RZ ;  /* 0xd2511f53ad067825 */ /* 0x002fc800078e00ff */
[----:B--2--5:R-:W-:Y:S02]  /*11f40*/  IMAD.MOV.U32 R4, RZ, RZ, R174 ;  /* 0x000000ffff047224 */ /* 0x024fe400078e00ae */
[----:B------:R-:W-:-:S05]  /*11f50*/  IMAD.MOV.U32 R5, RZ, RZ, R177 ;  /* 0x000000ffff057224 */ /* 0x000fca00078e00b1 */
[----:B------:R3:W-:Y:S04]  /*11f60*/  STL.64 [R1+0x28], R4 ;  /* 0x0000280401007387 */ /* 0x0007e80000100a00 */
[----:B------:R3:W-:Y:S01]  /*11f70*/  STL.64 [R1+0x10], R6 ;  /* 0x0000100601007387 */ /* 0x0007e20000100a00 */
[----:B------:R-:W-:Y:S05]  /*11f80*/  BRA `(.L_x_1775) ;  /* 0x000003c000007947 */ /* 0x000fea0003800000 */
.L_x_1777:
        /* <DEDUP_REMOVED lines=60> */
.L_x_1775:
[----:B---3--:R-:W2:Y:S01]  /*12350*/  LDL.64 R6, [R1+0x28] ;  /* 0x0000280001067983 */ /* 0x008ea20000100a00 */
[----:B------:R-:W-:Y:S01]  /*12360*/  UIADD3 UR4, UR33, -UR35, URZ ;  /* 0x8000002321047290 */ /* 0x000fe2000fffe03f */
[----:B------:R-:W-:Y:S04]  /*12370*/  DEPBAR.LE SB0, 0x0 ;  /* 0x000080000000791a */ /* 0x000fe80000000000 */
[----:B------:R-:W3:Y:S01]  /*12380*/  LDL.64 R8, [R1+0x30] ;  /* 0x0000300001087983 */ /* 0x000ee20000100a00 */
[----:B------:R-:W-:Y:S01]  /*12390*/  IMAD.U32 R165, RZ, RZ, UR4 ;  /* 0x00000004ffa57e24 */ /* 0x000fe2000f8e00ff */
[----:B------:R-:W-:Y:S02]  /*123a0*/  UIADD3 UR32, UR40, -0x1, URZ ;  /* 0xffffffff28207890 */ /* 0x000fe4000fffe03f */
[----:B------:R-:W4:Y:S04]  /*123b0*/  LDL R4, [R1] ;  /* 0x0000000001047983 */ /* 0x000f280000100800 */
[----:B------:R-:W-:Y:S01]  /*123c0*/  BAR.SYNC.DEFER_BLOCKING 0x0 ;  /* 0x0000000000007b1d */ /* 0x000fe20000010000 */
[C---:B------:R-:W-:Y:S01]  /*123d0*/  LEA R34, P0, R165.reuse, R238, 0x6 ;  /* 0x000000eea5227211 */ /* 0x040fe200078030ff */
[----:B------:R-:W-:Y:S02]  /*123e0*/  USHF.R.S32.HI UR5, URZ, 0x1f, UR32 ;  /* 0x0000001f3f057899 */ /* 0x000fe40008011420 */
[----:B------:R-:W-:Y:S01]  /*123f0*/  UIMAD UR4, UR22, UR32, URZ ;  /* 0x00000020160472a4 */ /* 0x000fe2000f8e023f */
[----:B------:R-:W-:Y:S01]  /*12400*/  LEA.HI.X.SX32 R35, R165, R239, 0x6, P0 ;  /* 0x000000efa5237211 */ /* 0x000fe200000f36ff */
[----:B------:R-:W-:Y:S02]  /*12410*/  UISETP.GT.AND UP0, UPT, UR32, UR19, UPT ;  /* 0x000000132000728c */ /* 0x000fe4000bf04270 */
[----:B------:R-:W-:Y:S01]  /*12420*/  UIMAD UR4, UR5, UR23, UR4 ;  /* 0x00000017050472a4 */ /* 0x000fe2000f8e0204 */
[----:B------:R-:W-:Y:S01]  /*12430*/  @P5 STS.128 [R236+0x18000], RZ ;  /* 0x018000ffec005388 */ /* 0x000fe20000000c00 */
[----:B--2---:R-:W-:Y:S05]  /*12440*/  IMAD.WIDE.U32 R30, R231, UR32, R6 ;  /* 0x00000020e71e7c25 */ /* 0x004fea000f8e0006 */
[C---:B------:R-:W-:Y:S02]  /*12450*/  @!P5 LEA R26, P0, R30.reuse, c[0x0][0x170], 0x1 ;  /* 0x00005c001e1ada11 */ /* 0x040fe400078008ff */
[----:B---3--:R-:W-:Y:S02]  /*12460*/  LEA R202, P1, R165, R8, 0x6 ;  /* 0x00000008a5ca7211 */ /* 0x008fe400078230ff */
[----:B------:R-:W-:Y:S01]  /*12470*/  IADD3 R0, R31, UR4, RZ ;  /* 0x000000041f007c10 */ /* 0x000fe2000fffe0ff */
[----:B------:R-:W-:Y:S01]  /*12480*/  UIADD3 UR4, UR34, -UR35, URZ ;  /* 0x8000002322047290 */ /* 0x000fe2000fffe03f */
[----:B------:R-:W-:Y:S01]  /*12490*/  LEA.HI.X.SX32 R203, R165, R9, 0x6, P1 ;  /* 0x00000009a5cb7211 */ /* 0x000fe200008f36ff */
[----:B------:R-:W-:Y:S01]  /*124a0*/  IMAD R165, R35, c[0x0][0x1a0], RZ ;  /* 0x0000680023a57a24 */ /* 0x000fe200078e02ff */
[C---:B------:R-:W-:Y:S02]  /*124b0*/  @!P5 LEA.HI.X R27, R30.reuse, c[0x0][0x174], R0, 0x1, P0 ;  /* 0x00005d001e1bda11 */ /* 0x040fe400000f0c00 */
[----:B------:R-:W-:Y:S01]  /*124c0*/  @!P5 IADD3 R25, P1, R30, UR25, RZ ;  /* 0x000000191e19dc10 */ /* 0x000fe2000ff3e0ff */
[C---:B------:R-:W-:Y:S02]  /*124d0*/  IMAD R165, R34.reuse, c[0x0][0x1a4], R165 ;  /* 0x0000690022a57a24 */ /* 0x040fe400078e02a5 */
[----:B------:R-:W-:Y:S01]  /*124e0*/  IMAD.WIDE.U32 R34, R34, c[0x0][0x1a0], RZ ;  /* 0x0000680022227a25 */ /* 0x000fe200078e00ff */
[----:B------:R-:W-:Y:S01]  /*124f0*/  @!PT LDS RZ, [RZ] ;  /* 0x00000000fffff984 */ /* 0x000fe20000000800 */
[----:B------:R-:W-:Y:S01]  /*12500*/  @!PT LDS RZ, [RZ] ;  /* 0x00000000fffff984 */ /* 0x000fe20000000800 */
[----:B------:R-:W-:Y:S01]  /*12510*/  @!PT LDS RZ, [RZ] ;  /* 0x00000000fffff984 */ /* 0x000fe20000000800 */
[----:B------:R1:W-:Y:S01]  /*12520*/  @!P5 LDGSTS.E.BYPASS.LTC128B.128 [R236+0x18000], [R26.64] ;  /* 0x180000001aecdfae */ /* 0x0003e2000b901d5e */
[----:B------:R-:W-:Y:S02]  /*12530*/  @!P5 IADD3.X R0, R0, UR24, RZ, P1, !PT ;  /* 0x000000180000dc10 */ /* 0x000fe40008ffe4ff */
[----:B------:R-:W-:Y:S01]  /*12540*/  IMAD.IADD R165, R35, 0x1, R165 ;  /* 0x0000000123a57824 */ /* 0x000fe200078e02a5 */
[C---:B----4-:R-:W-:Y:S01]  /*12550*/  LEA R182, P6, R34.reuse, R4, 0x1 ;  /* 0x0000000422b67211 */ /* 0x050fe200078c08ff */
[----:B------:R-:W-:Y:S01]  /*12560*/  @P4 STS.128 [R236+0x1a000], RZ ;  /* 0x01a000ffec004388 */ /* 0x000fe20000000c00 */
[----:B------:R-:W-:Y:S02]  /*12570*/  IMAD R2, R203, c[0x0][0x1a0], RZ ;  /* 0x00006800cb027a24 */ /* 0x000fe400078e02ff */
[----:B------:R-:W-:Y:S01]  /*12580*/  LEA.HI.X R183, R34, R252, R165, 0x1, P6 ;  /* 0x000000fc22b77211 */ /* 0x000fe200030f0ca5 */
[C---:B------:R-:W-:Y:S04]  /*12590*/  IMAD.WIDE.U32 R30, R202.reuse, c[0x0][0x1a0], RZ ;  /* 0x00006800ca1e7a25 */ /* 0x040fe800078e00ff */
[----:B------:R-:W-:Y:S01]  /*125a0*/  @!PT LDS RZ, [RZ] ;  /* 0x00000000fffff984 */ /* 0x000fe20000000800 */
[----:B------:R-:W-:Y:S01]  /*125b0*/  @!PT LDS RZ, [RZ] ;  /* 0x00000000fffff984 */ /* 0x000fe20000000800 */
[----:B------:R-:W-:Y:S01]  /*125c0*/  @!PT LDS RZ, [RZ] ;  /* 0x00000000fffff984 */ /* 0x000fe20000000800 */
[----:B------:R2:W-:Y:S01]  /*125d0*/  @!P4 LDGSTS.E.BYPASS.LTC128B.128 [R236+0x1a000], [R182.64+0x80] ;  /* 0x1a000080b6eccfae */ /* 0x0005e2000b901d5e */
[----:B------:R-:W-:Y:S01]  /*125e0*/  IMAD R2, R202, c[0x0][0x1a4], R2 ;  /* 0x00006900ca027a24 */ /* 0x000fe200078e0202 */
[----:B------:R-:W-:Y:S01]  /*125f0*/  @!P5 LEA R202, P0, R25, c[0x0][0x170], 0x1 ;  /* 0x00005c0019cada11 */ /* 0x000fe200078008ff */
[----:B------:R-:W-:Y:S01]  /*12600*/  IMAD.U32 R165, RZ, RZ, UR4 ;  /* 0x00000004ffa57e24 */ /* 0x000fe2000f8e00ff */
[----:B------:R-:W-:Y:S01]  /*12610*/  @P3 STS.128 [R236+0x1c000], RZ ;  /* 0x01c000ffec003388 */ /* 0x000fe20000000c00 */
[----:B------:R-:W-:Y:S01]  /*12620*/  IMAD.IADD R2, R31, 0x1, R2 ;  /* 0x000000011f027824 */ /* 0x000fe200078e0202 */
[----:B------:R-:W-:Y:S02]  /*12630*/  @!P5 LEA.HI.X R203, R25, c[0x0][0x174], R0, 0x1, P0 ;  /* 0x00005d0019cbda11 */ /* 0x000fe400000f0c00 */
[----:B------:R-:W-:Y:S01]  /*12640*/  @!PT LDS RZ, [RZ] ;  /* 0x00000000fffff984 */ /* 0x000fe20000000800 */
[----:B------:R-:W-:Y:S01]  /*12650*/  @!PT LDS RZ, [RZ] ;  /* 0x00000000fffff984 */ /* 0x000fe20000000800 */
[----:B------:R-:W-:Y:S01]  /*12660*/  @!PT LDS RZ, [RZ] ;  /* 0x00000000fffff984 */ /* 0x000fe20000000800 */
[----:B------:R2:W-:Y:S01]  /*12670*/  @!P3 LDGSTS.E.BYPASS.LTC128B.128 [R236+0x1c000], [R182.64+0x100] ;  /* 0x1c000100b6ecbfae */ /* 0x0005e2000b901d5e */
[C---:B------:R-:W-:Y:S03]  /*12680*/  LEA R24, P1, R30.reuse, R4, 0x1 ;  /* 0x000000041e187211 */ /* 0x040fe600078208ff */
[----:B------:R-:W-:Y:S01]  /*12690*/  @P2 STS.128 [R236+0x1e000], RZ ;  /* 0x01e000ffec002388 */ /* 0x000fe20000000c00 */
[----:B------:R-:W-:Y:S03]  /*126a0*/  LEA.HI.X R25, R30, R252, R2, 0x1, P1 ;  /* 0x000000fc1e197211 */ /* 0x000fe600008f0c02 */
        /* <DEDUP_REMOVED lines=27> */
[----:B--2---:R-:W2:Y:S04]  /*12860*/  LDSM.16.M88.4 R180, [R229+0x11000] ;  /* 0x01100000e5b4783b */ /* 0x004ea80000000200 */
[----:B------:R-:W0:Y:S04]  /*12870*/  LDGDEPBAR ;  /* 0x00000000000079af */ /* 0x000e280000000000 */
[----:B------:R-:W1:Y:S04]  /*12880*/  LDSM.16.M88.4 R184, [R229+0x11800] ;  /* 0x01180000e5b8783b */ /* 0x000e680000000200 */
[----:B------:R-:W-:Y:S04]  /*12890*/  LDSM.16.M88.4 R188, [R228] ;  /* 0x00000000e4bc783b */ /* 0x000fe80000000200 */
[----:B------:R-:W1:Y:S04]  /*128a0*/  LDSM.16.M88.4 R192, [R227] ;  /* 0x00000000e3c0783b */ /* 0x000e680000000200 */
[----:B------:R-:W1:Y:S04]  /*128b0*/  LDSM.16.M88.4 R196, [R219] ;  /* 0x00000000dbc4783b */ /* 0x000e680000000200 */
[----:B---3--:R-:W3:Y:S01]  /*128c0*/  LDSM.16.M88.4 R200, [R218] ;  /* 0x00000000dac8783b */ /* 0x008ee20000000200 */
[C---:B----4-:R-:W-:Y:S07]  /*128d0*/  HMMA.16816.F32 R4, R168.reuse, R172, RZ ;  /* 0x000000aca804723c */ /* 0x050fee00000018ff */
[----:B------:R-:W-:Y:S02]  /*128e0*/  IMAD.MOV.U32 R172, RZ, RZ, R8 ;  /* 0x000000ffffac7224 */ /* 0x000fe400078e0008 */
[----:B------:R-:W-:Y:S02]  /*128f0*/  IMAD.MOV.U32 R173, RZ, RZ, R9 ;  /* 0x000000ffffad7224 */ /* 0x000fe400078e0009 */
[C---:B------:R-:W-:Y:S08]  /*12900*/  HMMA.16816.F32 R8, R168.reuse, R174, RZ ;  /* 0x000000aea808723c */ /* 0x040ff000000018ff */
[C---:B-----5:R-:W-:Y:S08]  /*12910*/  HMMA.16816.F32 R12, R168.reuse, R176, RZ ;  /* 0x000000b0a80c723c */ /* 0x060ff000000018ff */
[C---:B------:R-:W-:Y:S01]  /*12920*/  HMMA.16816.F32 R16, R168.reuse, R178, RZ ;  /* 0x000000b2a810723c */ /* 0x040fe200000018ff */
[----:B------:R-:W-:Y:S07]  /*12930*/  LDSM.16.M88.4 R176, [R223+0x10000] ;  /* 0x01000000dfb0783b */ /* 0x000fee0000000200 */
[C---:B--2---:R-:W-:Y:S08]  /*12940*/  HMMA.16816.F32 R20, R168.reuse, R180, RZ ;  /* 0x000000b4a814723c */ /* 0x044ff000000018ff */
[C---:B-1----:R-:W-:Y:S01]  /*12950*/  HMMA.16816.F32 R24, R168.reuse, R182, RZ ;  /* 0x000000b6a818723c */ /* 0x042fe200000018ff */
[----:B------:R-:W-:Y:S07]  /*12960*/  LDSM.16.M88.4 R180, [R223+0x10800] ;  /* 0x01080000dfb4783b */ /* 0x000fee0000000200 */
[C---:B------:R-:W-:Y:S08]  /*12970*/  HMMA.16816.F32 R28, R168.reuse, R184, RZ ;  /* 0x000000b8a81c723c */ /* 0x040ff000000018ff */
[----:B------:R-:W-:Y:S01]  /*12980*/  HMMA.16816.F32 R32, R168, R186, RZ ;  /* 0x000000baa820723c */ /* 0x000fe200000018ff */
[----:B------:R-:W1:Y:S04]  /*12990*/  LDSM.16.M88.4 R168, [R217] ;  /* 0x00000000d9a8783b */ /* 0x000e680000000200 */
[----:B------:R-:W-:Y:S03]  /*129a0*/  LDSM.16.M88.4 R184, [R223+0x11000] ;  /* 0x01100000dfb8783b */ /* 0x000fe60000000200 */
[C---:B------:R-:W-:Y:S01]  /*129b0*/  HMMA.16816.F32 R4, R188.reuse, R192, R4 ;  /* 0x000000c0bc04723c */ /* 0x040fe20000001804 */
[----:B------:R-:W2:Y:S04]  /*129c0*/  LDL R192, [R1+0x8] ;  /* 0x0000080001c07983 */ /* 0x000ea80000100800 */
[----:B------:R-:W4:Y:S03]  /*129d0*/  LDL R193, [R1+0x4] ;  /* 0x0000040001c17983 */ /* 0x000f260000100800 */
[C---:B------:R-:W-:Y:S07]  /*129e0*/  HMMA.16816.F32 R8, R188.reuse, R194, R8 ;  /* 0x000000c2bc08723c */ /* 0x040fee0000001808 */
[----:B------:R-:W-:Y:S01]  /*129f0*/  IMAD.MOV.U32 R194, RZ, RZ, R172 ;  /* 0x000000ffffc27224 */ /* 0x000fe200078e00ac */
[C---:B------:R-:W-:Y:S04]  /*12a00*/  HMMA.16816.F32 R12, R188.reuse, R196, R12 ;  /* 0x000000c4bc0c723c */ /* 0x040fe8000000180c */
[----:B------:R-:W-:Y:S02]  /*12a10*/  IMAD.MOV.U32 R195, RZ, RZ, R173 ;  /* 0x000000ffffc37224 */ /* 0x000fe400078e00ad */
[----:B------:R-:W5:Y:S02]  /*12a20*/  LDSM.16.M88.4 R172, [R226] ;  /* 0x00000000e2ac783b */ /* 0x000f640000000200 */
[C---:B------:R-:W-:Y:S08]  /*12a30*/  HMMA.16816.F32 R16, R188.reuse, R198, R16 ;  /* 0x000000c6bc10723c */ /* 0x040ff00000001810 */
[C---:B---3--:R-:W-:Y:S08]  /*12a40*/  HMMA.16816.F32 R20, R188.reuse, R200, R20 ;  /* 0x000000c8bc14723c */ /* 0x048ff00000001814 */
[C---:B------:R-:W-:Y:S07]  /*12a50*/  HMMA.16816.F32 R24, R188.reuse, R202, R24 ;  /* 0x000000cabc18723c */ /* 0x040fee0000001818 */
[C---:B------:R-:W-:Y:S01]  /*12a60*/  LEA R202, P1, R165.reuse, R238, 0x6 ;  /* 0x000000eea5ca7211 */ /* 0x040fe200078230ff */
[C---:B-1----:R-:W-:Y:S04]  /*12a70*/  HMMA.16816.F32 R28, R188.reuse, R168, R28 ;  /* 0x000000a8bc1c723c */ /* 0x042fe8000000181c */
[----:B------:R-:W-:Y:S04]  /*12a80*/  LEA.HI.X.SX32 R203, R165, R239, 0x6, P1 ;  /* 0x000000efa5cb7211 */ /* 0x000fe800008f36ff */
[----:B------:R-:W-:Y:S01]  /*12a90*/  HMMA.16816.F32 R32, R188, R170, R32 ;  /* 0x000000aabc20723c */ /* 0x000fe20000001820 */
[----:B------:R-:W1:Y:S03]  /*12aa0*/  LDSM.16.M88.4 R168, [R223+0x11800] ;  /* 0x01180000dfa8783b */ /* 0x000e660000000200 */
[----:B------:R-:W-:Y:S01]  /*12ab0*/  IMAD R2, R203, c[0x0][0x198], RZ ;  /* 0x00006600cb027a24 */ /* 0x000fe200078e02ff */
[----:B------:R-:W-:Y:S03]  /*12ac0*/  LDSM.16.M88.4 R188, [R216+0x800] ;  /* 0x00080000d8bc783b */ /* 0x000fe60000000200 */
[C---:B-----5:R-:W-:Y:S05]  /*12ad0*/  HMMA.16816.F32 R4, R172.reuse, R176, R4 ;  /* 0x000000b0ac04723c */ /* 0x060fea0000001804 */
[C---:B------:R-:W-:Y:S03]  /*12ae0*/  IMAD R2, R202.reuse, c[0x0][0x19c], R2 ;  /* 0x00006700ca027a24 */ /* 0x040fe600078e0202 */
[C---:B------:R-:W-:Y:S01]  /*12af0*/  HMMA.16816.F32 R8, R172.reuse, R178, R8 ;  /* 0x000000b2ac08723c */ /* 0x040fe20000001808 */
[----:B------:R-:W-:Y:S07]  /*12b00*/  LDSM.16.M88.4 R176, [R225] ;  /* 0x00000000e1b0783b */ /* 0x000fee0000000200 */
[C---:B------:R-:W-:Y:S08]  /*12b10*/  HMMA.16816.F32 R12, R172.reuse, R180, R12 ;  /* 0x000000b4ac0c723c */ /* 0x040ff0000000180c */
[C---:B------:R-:W-:Y:S01]  /*12b20*/  HMMA.16816.F32 R16, R172.reuse, R182, R16 ;  /* 0x000000b6ac10723c */ /* 0x040fe20000001810 */
[----:B------:R-:W3:Y:S07]  /*12b30*/  LDSM.16.M88.4 R180, [R216] ;  /* 0x00000000d8b4783b */ /* 0x000eee0000000200 */
[C---:B------:R-:W-:Y:S08]  /*12b40*/  HMMA.16816.F32 R20, R172.reuse, R184, R20 ;  /* 0x000000b8ac14723c */ /* 0x040ff00000001814 */
[C---:B------:R-:W-:Y:S01]  /*12b50*/  HMMA.16816.F32 R24, R172.reuse, R186, R24 ;  /* 0x000000baac18723c */ /* 0x040fe20000001818 */
[----:B------:R-:W5:Y:S07]  /*12b60*/  LDSM.16.M88.4 R184, [R216+0x1000] ;  /* 0x00100000d8b8783b */ /* 0x000f6e0000000200 */
[C---:B-1----:R-:W-:Y:S08]  /*12b70*/  HMMA.16816.F32 R28, R172.reuse, R168, R28 ;  /* 0x000000a8ac1c723c */ /* 0x042ff0000000181c */
[----:B------:R-:W-:Y:S01]  /*12b80*/  HMMA.16816.F32 R32, R172, R170, R32 ;  /* 0x000000aaac20723c */ /* 0x000fe20000001820 */
[----:B------:R-:W1:Y:S04]  /*12b90*/  LDSM.16.M88.4 R168, [R216+0x1800] ;  /* 0x00180000d8a8783b */ /* 0x000e680000000200 */
[----:B------:R-:W-:Y:S03]  /*12ba0*/  LDSM.16.M88.4 R172, [R230+0x4000] ;  /* 0x00400000e6ac783b */ /* 0x000fe60000000200 */
[C---:B---3--:R-:W-:Y:S08]  /*12bb0*/  HMMA.16816.F32 R4, R176.reuse, R180, R4 ;  /* 0x000000b4b004723c */ /* 0x048ff00000001804 */
[C---:B------:R-:W-:Y:S01]  /*12bc0*/  HMMA.16816.F32 R8, R176.reuse, R182, R8 ;  /* 0x000000b6b008723c */ /* 0x040fe20000001808 */
[----:B------:R-:W3:Y:S07]  /*12bd0*/  LDSM.16.M88.4 R180, [R229+0x12000] ;  /* 0x01200000e5b4783b */ /* 0x000eee0000000200 */
[C---:B------:R-:W-:Y:S08]  /*12be0*/  HMMA.16816.F32 R12, R176.reuse, R188, R12 ;  /* 0x000000bcb00c723c */ /* 0x040ff0000000180c */
[C---:B------:R-:W-:Y:S01]  /*12bf0*/  HMMA.16816.F32 R16, R176.reuse, R190, R16 ;  /* 0x000000beb010723c */ /* 0x040fe20000001810 */
[----:B------:R-:W3:Y:S07]  /*12c00*/  LDSM.16.M88.4 R188, [R229+0x12800] ;  /* 0x01280000e5bc783b */ /* 0x000eee0000000200 */
[C---:B-----5:R-:W-:Y:S08]  /*12c10*/  HMMA.16816.F32 R20, R176.reuse, R184, R20 ;  /* 0x000000b8b014723c */ /* 0x060ff00000001814 */
        /* <DEDUP_REMOVED lines=8> */
[----:B------:R-:W3:Y:S07]  /*12ca0*/  LDSM.16.M88.4 R180, [R215] ;  /* 0x00000000d7b4783b */ /* 0x000eee0000000200 */
[C---:B------:R-:W-:Y:S08]  /*12cb0*/  HMMA.16816.F32 R12, R172.reuse, R188, R12 ;  /* 0x000000bcac0c723c */ /* 0x040ff0000000180c */
[C---:B------:R-:W-:Y:S01]  /*12cc0*/  HMMA.16816.F32 R16, R172.reuse, R190, R16 ;  /* 0x000000beac10723c */ /* 0x040fe20000001810 */
[----:B------:R-:W3:Y:S07]  /*12cd0*/  LDSM.16.M88.4 R188, [R214] ;  /* 0x00000000d6bc783b */ /* 0x000eee0000000200 */
[C---:B-----5:R-:W-:Y:S08]  /*12ce0*/  HMMA.16816.F32 R20, R172.reuse, R184, R20 ;  /* 0x000000b8ac14723c */ /* 0x060ff00000001814 */
[C---:B------:R-:W-:Y:S01]  /*12cf0*/  HMMA.16816.F32 R24, R172.reuse, R186, R24 ;  /* 0x000000baac18723c */ /* 0x040fe20000001818 */
[----:B------:R-:W5:Y:S07]  /*12d00*/  LDSM.16.M88.4 R184, [R213] ;  /* 0x00000000d5b8783b */ /* 0x000f6e0000000200 */
[C---:B-1----:R-:W-:Y:S08]  /*12d10*/  HMMA.16816.F32 R28, R172.reuse, R168, R28 ;  /* 0x000000a8ac1c723c */ /* 0x042ff0000000181c */
[----:B------:R-:W-:Y:S01]  /*12d20*/  HMMA.16816.F32 R32, R172, R170, R32 ;  /* 0x000000aaac20723c */ /* 0x000fe20000001820 */
[----:B------:R-:W1:Y:S04]  /*12d30*/  LDSM.16.M88.4 R168, [R212] ;  /* 0x00000000d4a8783b */ /* 0x000e680000000200 */
[----:B------:R-:W-:Y:S03]  /*12d40*/  LDSM.16.M88.4 R172, [R226+0x4000] ;  /* 0x00400000e2ac783b */ /* 0x000fe60000000200 */
[C---:B---3--:R-:W-:Y:S08]  /*12d50*/  HMMA.16816.F32 R4, R176.reuse, R180, R4 ;  /* 0x000000b4b004723c */ /* 0x048ff00000001804 */
[C---:B------:R-:W-:Y:S01]  /*12d60*/  HMMA.16816.F32 R8, R176.reuse, R182, R8 ;  /* 0x000000b6b008723c */ /* 0x040fe20000001808 */
[----:B------:R-:W3:Y:S07]  /*12d70*/  LDSM.16.M88.4 R180, [R223+0x12000] ;  /* 0x01200000dfb4783b */ /* 0x000eee0000000200 */
[C---:B------:R-:W-:Y:S08]  /*12d80*/  HMMA.16816.F32 R12, R176.reuse, R188, R12 ;  /* 0x000000bcb00c723c */ /* 0x040ff0000000180c */
[C---:B------:R-:W-:Y:S01]  /*12d90*/  HMMA.16816.F32 R16, R176.reuse, R190, R16 ;  /* 0x000000beb010723c */ /* 0x040fe20000001810 */
[----:B------:R-:W2:Y:S07]  /*12da0*/  LDSM.16.M88.4 R188, [R223+0x12800] ;  /* 0x01280000dfbc783b */ /* 0x000eae0000000200 */
        /* <DEDUP_REMOVED lines=10> */
[C---:B--2---:R-:W-:Y:S08]  /*12e50*/  HMMA.16816.F32 R12, R172.reuse, R188, R12 ;  /* 0x000000bcac0c723c */ /* 0x044ff0000000180c */
        /* <DEDUP_REMOVED lines=25> */
[C---:B--2---:R-:W-:Y:S08]  /*12ff0*/  HMMA.16816.F32 R12, R172.reuse, R188, R12 ;  /* 0x000000bcac0c723c */ /* 0x044ff0000000180c */
[C---:B------:R-:W-:Y:S01]  /*13000*/  HMMA.16816.F32 R16, R172.reuse, R190, R16 ;  /* 0x000000beac10723c */ /* 0x040fe20000001810 */
[----:B------:R-:W2:Y:S07]  /*13010*/  LDSM.16.M88.4 R188, [R210] ;  /* 0x00000000d2bc783b */ /* 0x000eae0000000200 */
        /* <DEDUP_REMOVED lines=83> */
[----:B------:R-:W1:Y:S01]  /*13550*/  LDSM.16.M88.4 R168, [R216+0x7800] ;  /* 0x00780000d8a8783b */ /* 0x000e620000000200 */
[----:B------:R-:W-:Y:S04]  /*13560*/  DEPBAR.LE SB0, 0x0 ;  /* 0x000080000000791a */ /* 0x000fe80000000000 */
[----:B------:R-:W-:Y:S02]  /*13570*/  BAR.SYNC.DEFER_BLOCKING 0x0 ;  /* 0x0000000000007b1d */ /* 0x000fe40000010000 */
[C---:B---3--:R-:W-:Y:S08]  /*13580*/  HMMA.16816.F32 R4, R176.reuse, R180, R4 ;  /* 0x000000b4b004723c */ /* 0x048ff00000001804 */
[C---:B------:R-:W-:Y:S07]  /*13590*/  HMMA.16816.F32 R8, R176.reuse, R182, R8 ;  /* 0x000000b6b008723c */ /* 0x040fee0000001808 */
[C---:B------:R-:W-:Y:S01]  /*135a0*/  LEA R182, P0, R165.reuse, R194, 0x6 ;  /* 0x000000c2a5b67211 */ /* 0x040fe200078030ff */
[C---:B--2---:R-:W-:Y:S04]  /*135b0*/  HMMA.16816.F32 R12, R176.reuse, R188, R12 ;  /* 0x000000bcb00c723c */ /* 0x044fe8000000180c */
[----:B------:R-:W-:Y:S01]  /*135c0*/  LEA.HI.X.SX32 R183, R165, R195, 0x6, P0 ;  /* 0x000000c3a5b77211 */ /* 0x000fe200000f36ff */
[----:B------:R-:W-:Y:S01]  /*135d0*/  IMAD.WIDE.U32 R194, R202, c[0x0][0x198], RZ ;  /* 0x00006600cac27a25 */ /* 0x000fe200078e00ff */
[----:B------:R-:W-:Y:S02]  /*135e0*/  PLOP3.LUT P0, PT, PT, PT, UP0, 0x80, 0x0 ;  /* 0x000000000000781c */ /* 0x000fe40003f0f008 */
[C---:B------:R-:W-:Y:S04]  /*135f0*/  HMMA.16816.F32 R16, R176.reuse, R190, R16 ;  /* 0x000000beb010723c */ /* 0x040fe80000001810 */
[----:B------:R-:W-:Y:S02]  /*13600*/  IMAD R0, R183, c[0x0][0x198], RZ ;  /* 0x00006600b7007a24 */ /* 0x000fe400078e02ff */
[----:B------:R-:W-:Y:S02]  /*13610*/  IMAD.IADD R2, R195, 0x1, R2 ;  /* 0x00000001c3027824 */ /* 0x000fe400078e0202 */
[C---:B-----5:R-:W-:Y:S04]  /*13620*/  HMMA.16816.F32 R20, R176.reuse, R184, R20 ;  /* 0x000000b8b014723c */ /* 0x060fe80000001814 */
[C---:B------:R-:W-:Y:S04]  /*13630*/  IMAD R0, R182.reuse, c[0x0][0x19c], R0 ;  /* 0x00006700b6007a24 */ /* 0x040fe800078e0200 */
[C---:B------:R-:W-:Y:S07]  /*13640*/  HMMA.16816.F32 R24, R176.reuse, R186, R24 ;  /* 0x000000bab018723c */ /* 0x040fee0000001818 */
[----:B------:R-:W-:Y:S01]  /*13650*/  IMAD.WIDE.U32 R186, R182, c[0x0][0x198], RZ ;  /* 0x00006600b6ba7a25 */ /* 0x000fe200078e00ff */
[C---:B-1----:R-:W-:Y:S04]  /*13660*/  HMMA.16816.F32 R28, R176.reuse, R168, R28 ;  /* 0x000000a8b01c723c */ /* 0x042fe8000000181c */
[----:B------:R-:W-:Y:S01]  /*13670*/  IMAD.IADD R0, R187, 0x1, R0 ;  /* 0x00000001bb007824 */ /* 0x000fe200078e0200 */
[-C--:B------:R-:W-:Y:S02]  /*13680*/  LEA R182, P6, R194, R192.reuse, 0x1 ;  /* 0x000000c0c2b67211 */ /* 0x080fe400078c08ff */
[----:B------:R-:W-:Y:S01]  /*13690*/  LEA R202, P1, R186, R192, 0x1 ;  /* 0x000000c0baca7211 */ /* 0x000fe200078208ff */
[----:B------:R-:W-:Y:S04]  /*136a0*/  HMMA.16816.F32 R32, R176, R170, R32 ;  /* 0x000000aab020723c */ /* 0x000fe80000001820 */
[-C--:B----4-:R-:W-:Y:S02]  /*136b0*/  LEA.HI.X R183, R194, R193.reuse, R2, 0x1, P6 ;  /* 0x000000c1c2b77211 */ /* 0x090fe400030f0c02 */
[----:B------:R-:W-:Y:S02]  /*136c0*/  LEA.HI.X R203, R186, R193, R0, 0x1, P1 ;  /* 0x000000c1bacb7211 */ /* 0x000fe400008f0c00 */
[----:B------:R-:W-:-:S05]  /*136d0*/  @P0 BRA `(.L_x_1777) ;  /* 0xffffe8b000000947 */ /* 0x000fca000383ffff */
.L_x_1776:
[----:B------:R-:W-:Y:S01]  /*136e0*/  IMAD.U32 R170, RZ, RZ, UR32 ;  /* 0x00000020ffaa7e24 */ /* 0x000fe2000f8e00ff */
[----:B------:R-:W-:Y:S02]  /*136f0*/  USHF.L.U32 UR4, UR32, 0x1, URZ ;  /* 0x0000000120047899 */ /* 0x000fe4000800063f */
[----:B------:R-:W-:Y:S01]  /*13700*/  UISETP.GT.AND UP0, UPT, UR32, UR19, UPT ;  /* 0x000000132000728c */ /* 0x000fe2000bf04270 */
[----:B------:R-:W-:Y:S01]  /*13710*/  IMAD R170, R170, 0x40, R235 ;  /* 0x00000040aaaa7824 */ /* 0x000fe200078e02eb */
[----:B------:R-:W-:Y:S02]  /*13720*/  UIADD3 UR35, UR35, 0x1, URZ ;  /* 0x0000000123237890 */ /* 0x000fe4000fffe03f */
[----:B------:R-:W-:Y:S01]  /*13730*/  UMOV UR40, UR32 ;  /* 0x0000002000287c82 */ /* 0x000fe20008000000 */
[--C-:B------:R-:W-:Y:S01]  /*13740*/  IMAD.IADD R0, R246, 0x1, -R170.reuse ;  /* 0x00000001f6007824 */ /* 0x100fe200078e0aaa */
[C---:B------:R-:W-:Y:S02]  /*13750*/  IADD3 R178, R170.reuse, 0x1, RZ ;  /* 0x00000001aab27810 */ /* 0x040fe40007ffe0ff */
[C---:B------:R-:W-:Y:S02]  /*13760*/  IADD3 R181, R170.reuse, 0x8, RZ ;  /* 0x00000008aab57810 */ /* 0x040fe40007ffe0ff */
[----:B------:R-:W-:Y:S01]  /*13770*/  IABS R179, R0 ;  /* 0x0000000000b37213 */ /* 0x000fe20000000000 */
[C---:B------:R-:W-:Y:S01]  /*13780*/  IMAD.IADD R0, R243.reuse, 0x1, -R170 ;  /* 0x00000001f3007824 */ /* 0x040fe200078e0aaa */
[----:B------:R-:W-:Y:S01]  /*13790*/  IADD3 R187, R170, 0x9, RZ ;  /* 0x00000009aabb7810 */ /* 0x000fe20007ffe0ff */
[--C-:B------:R-:W-:Y:S01]  /*137a0*/  IMAD.IADD R2, R246, 0x1, -R178.reuse ;  /* 0x00000001f6027824 */ /* 0x100fe200078e0ab2 */
[----:B------:R-:W-:Y:S02]  /*137b0*/  IADD3 R185, R170, 0x10, RZ ;  /* 0x00000010aab97810 */ /* 0x000fe40007ffe0ff */
[----:B-1----:R-:W-:Y:S01]  /*137c0*/  IABS R169, R0 ;  /* 0x0000000000a97213 */ /* 0x002fe20000000000 */
[----:B------:R-:W-:Y:S01]  /*137d0*/  I2F R179, R179 ;  /* 0x000000b300b37306 */ /* 0x000fe20000201400 */
[----:B------:R-:W-:Y:S01]  /*137e0*/  IABS R0, R2 ;  /* 0x0000000200007213 */ /* 0x000fe20000000000 */
[----:B------:R-:W-:Y:S01]  /*137f0*/  IMAD.IADD R2, R246, 0x1, -R181 ;  /* 0x00000001f6027824 */ /* 0x000fe200078e0ab5 */
[C---:B------:R-:W-:Y:S02]  /*13800*/  IADD3 R183, R170.reuse, 0x11, RZ ;  /* 0x00000011aab77810 */ /* 0x040fe40007ffe0ff */
[----:B------:R-:W-:Y:S02]  /*13810*/  IADD3 R174, R170, 0x18, RZ ;  /* 0x00000018aaae7810 */ /* 0x000fe40007ffe0ff */
[----:B------:R-:W-:Y:S01]  /*13820*/  IABS R175, R2 ;  /* 0x0000000200af7213 */ /* 0x000fe20000000000 */
[----:B------:R-:W-:Y:S01]  /*13830*/  IMAD.IADD R2, R246, 0x1, -R187 ;  /* 0x00000001f6027824 */ /* 0x000fe200078e0abb */
[C---:B------:R-:W-:Y:S01]  /*13840*/  IADD3 R173, R170.reuse, 0x19, RZ ;  /* 0x00000019aaad7810 */ /* 0x040fe20007ffe0ff */
[----:B------:R-:W-:Y:S01]  /*13850*/  I2F R0, R0 ;  /* 0x0000000000007306 */ /* 0x000fe20000201400 */
[----:B------:R-:W-:Y:S02]  /*13860*/  IADD3 R165, R170, 0x20, RZ ;  /* 0x00000020aaa57810 */ /* 0x000fe40007ffe0ff */
[----:B------:R-:W-:Y:S01]  /*13870*/  IABS R182, R2 ;  /* 0x0000000200b67213 */ /* 0x000fe20000000000 */
[C---:B------:R-:W-:Y:S01]  /*13880*/  IMAD.IADD R2, R246.reuse, 0x1, -R185 ;  /* 0x00000001f6027824 */ /* 0x040fe200078e0ab9 */
[----:B------:R-:W-:Y:S02]  /*13890*/  IADD3 R176, R246, -R165, RZ ;  /* 0x800000a5f6b07210 */ /* 0x000fe40007ffe0ff */
[CC--:B------:R-:W-:Y:S02]  /*138a0*/  ISETP.GE.AND P6, PT, R170.reuse, R245.reuse, PT ;  /* 0x000000f5aa00720c */ /* 0x0c0fe40003fc6270 */
[----:B------:R-:W-:Y:S01]  /*138b0*/  IABS R171, R2 ;  /* 0x0000000200ab7213 */ /* 0x000fe20000000000 */
[C---:B------:R-:W-:Y:S01]  /*138c0*/  IMAD.IADD R2, R243.reuse, 0x1, -R178 ;  /* 0x00000001f3027824 */ /* 0x040fe200078e0ab2 */
[----:B------:R-:W-:Y:S01]  /*138d0*/  ISETP.GE.OR P6, PT, R170, R244, !P6 ;  /* 0x000000f4aa00720c */ /* 0x000fe200077c6670 */
[----:B------:R-:W-:Y:S01]  /*138e0*/  I2F R169, R169 ;  /* 0x000000a900a97306 */ /* 0x000fe20000201400 */
[----:B------:R-:W-:Y:S02]  /*138f0*/  ISETP.GE.AND P0, PT, R178, R245, PT ;  /* 0x000000f5b200720c */ /* 0x000fe40003f06270 */
[----:B------:R-:W-:Y:S01]  /*13900*/  IABS R172, R2 ;  /* 0x0000000200ac7213 */ /* 0x000fe20000000000 */
[----:B------:R-:W-:Y:S01]  /*13910*/  IMAD.IADD R2, R246, 0x1, -R183 ;  /* 0x00000001f6027824 */ /* 0x000fe200078e0ab7 */
[----:B------:R-:W-:Y:S02]  /*13920*/  ISETP.GE.OR P0, PT, R178, R244, !P0 ;  /* 0x000000f4b200720c */ /* 0x000fe40004706670 */
[C---:B------:R-:W-:Y:S02]  /*13930*/  ISETP.GE.AND P1, PT, R170.reuse, R242, PT ;  /* 0x000000f2aa00720c */ /* 0x040fe40003f26270 */
[----:B------:R-:W-:Y:S01]  /*13940*/  IABS R168, R2 ;  /* 0x0000000200a87213 */ /* 0x000fe20000000000 */
[C---:B------:R-:W-:Y:S01]  /*13950*/  IMAD.IADD R2, R243.reuse, 0x1, -R181 ;  /* 0x00000001f3027824 */ /* 0x040fe200078e0ab5 */
[----:B------:R-:W-:Y:S01]  /*13960*/  I2F R175, R175 ;  /* 0x000000af00af7306 */ /* 0x000fe20000201400 */
[-C--:B------:R-:W-:Y:S03]  /*13970*/  ISETP.GE.OR P1, PT, R170, R237.reuse, !P1 ;  /* 0x000000edaa00720c */ /* 0x080fe60004f26670 */
[----:B------:R-:W-:Y:S01]  /*13980*/  IABS R191, R2 ;  /* 0x0000000200bf7213 */ /* 0x000fe20000000000 */
[C---:B------:R-:W-:Y:S05]  /*13990*/  IMAD.IADD R2, R246.reuse, 0x1, -R174 ;  /* 0x00000001f6027824 */ /* 0x040fea00078e0aae */
[----:B------:R-:W-:Y:S01]  /*139a0*/  IABS R189, R2 ;  /* 0x0000000200bd7213 */ /* 0x000fe20000000000 */
[C---:B------:R-:W-:Y:S01]  /*139b0*/  IMAD.IADD R2, R243.reuse, 0x1, -R187 ;  /* 0x00000001f3027824 */ /* 0x040fe200078e0abb */
[----:B------:R-:W-:Y:S04]  /*139c0*/  I2F R171, R171 ;  /* 0x000000ab00ab7306 */ /* 0x000fe80000201400 */
[----:B------:R-:W-:Y:S01]  /*139d0*/  IABS R186, R2 ;  /* 0x0000000200ba7213 */ /* 0x000fe20000000000 */
[----:B------:R-:W-:Y:S05]  /*139e0*/  IMAD.IADD R2, R246, 0x1, -R173 ;  /* 0x00000001f6027824 */ /* 0x000fea00078e0aad */
[----:B------:R-:W-:Y:S01]  /*139f0*/  IABS R180, R2 ;  /* 0x0000000200b47213 */ /* 0x000fe20000000000 */
[C---:B------:R-:W-:Y:S01]  /*13a00*/  IMAD.IADD R2, R243.reuse, 0x1, -R185 ;  /* 0x00000001f3027824 */ /* 0x040fe200078e0ab9 */
[----:B------:R-:W-:Y:S04]  /*13a10*/  I2F R182, R182 ;  /* 0x000000b600b67306 */ /* 0x000fe80000201400 */
[----:B------:R-:W-:Y:S02]  /*13a20*/  IABS R177, R2 ;  /* 0x0000000200b17213 */ /* 0x000fe40000000000 */
[----:B------:R-:W-:Y:S01]  /*13a30*/  IABS R2, R176 ;  /* 0x000000b000027213 */ /* 0x000fe20000000000 */
[----:B------:R-:W-:Y:S03]  /*13a40*/  IMAD.IADD R176, R243, 0x1, -R183 ;  /* 0x00000001f3b07824 */ /* 0x000fe600078e0ab7 */
[----:B------:R-:W-:Y:S02]  /*13a50*/  I2F R168, R168 ;  /* 0x000000a800a87306 */ /* 0x000fe40000201400 */
[----:B------:R-:W-:Y:S08]  /*13a60*/  IABS R176, R176 ;  /* 0x000000b000b07213 */ /* 0x000ff00000000000 */
        /* <DEDUP_REMOVED lines=8> */
[----:B------:R-:W-:Y:S06]  /*13af0*/  FFMA.FTZ R4, R179, -UR28, R4 ;  /* 0x8000001cb3047c23 */ /* 0x000fec0008010004 */
[----:B------:R1:W2:Y:S01]  /*13b00*/  I2F R179, R2 ;  /* 0x0000000200b37306 */ /* 0x0002a20000201400 */
[----:B------:R-:W-:Y:S01]  /*13b10*/  FFMA.FTZ R5, R0, -UR28, R5 ;  /* 0x8000001c00057c23 */ /* 0x000fe20008010005 */
[----:B------:R-:W-:Y:S01]  /*13b20*/  FSEL R4, R4, -INF , !P6 ;  /* 0xff80000004047808 */ /* 0x000fe20007000000 */
[----:B------:R-:W-:Y:S01]  /*13b30*/  IMAD.IADD R0, R243, 0x1, -R174 ;  /* 0x00000001f3007824 */ /* 0x000fe200078e0aae */
[CC--:B------:R-:W-:Y:S01]  /*13b40*/  ISETP.GE.AND P6, PT, R178.reuse, R242.reuse, PT ;  /* 0x000000f2b200720c */ /* 0x0c0fe20003fc6270 */
[----:B------:R-:W-:Y:S01]  /*13b50*/  FFMA.FTZ R6, R169, -UR28, R6 ;  /* 0x8000001ca9067c23 */ /* 0x000fe20008010006 */
[----:B------:R-:W-:Y:S01]  /*13b60*/  FSEL R169, R5, -INF , !P0 ;  /* 0xff80000005a97808 */ /* 0x000fe20004000000 */
[----:B------:R-:W-:Y:S01]  /*13b70*/  FFMA.FTZ R8, R175, -UR28, R8 ;  /* 0x8000001caf087c23 */ /* 0x000fe20008010008 */
[----:B------:R-:W-:Y:S01]  /*13b80*/  ISETP.GE.OR P6, PT, R178, R237, !P6 ;  /* 0x000000edb200720c */ /* 0x000fe200077c6670 */
[----:B------:R-:W-:Y:S01]  /*13b90*/  FFMA.FTZ R12, R171, -UR28, R12 ;  /* 0x8000001cab0c7c23 */ /* 0x000fe2000801000c */
[----:B------:R-:W-:Y:S01]  /*13ba0*/  FSEL R6, R6, -INF , !P1 ;  /* 0xff80000006067808 */ /* 0x000fe20004800000 */
[----:B------:R-:W-:Y:S01]  /*13bb0*/  FFMA.FTZ R9, R182, -UR28, R9 ;  /* 0x8000001cb6097c23 */ /* 0x000fe20008010009 */
[C---:B------:R-:W-:Y:S01]  /*13bc0*/  ISETP.GE.AND P1, PT, R181.reuse, R245, PT ;  /* 0x000000f5b500720c */ /* 0x040fe20003f26270 */
[----:B------:R-:W-:Y:S01]  /*13bd0*/  FFMA.FTZ R13, R168, -UR28, R13 ;  /* 0x8000001ca80d7c23 */ /* 0x000fe2000801000d */
[C---:B------:R-:W-:Y:S01]  /*13be0*/  ISETP.GE.AND P0, PT, R181.reuse, R242, PT ;  /* 0x000000f2b500720c */ /* 0x040fe20003f06270 */
[----:B------:R-:W-:Y:S01]  /*13bf0*/  FFMA.FTZ R7, R172, -UR28, R7 ;  /* 0x8000001cac077c23 */ /* 0x000fe20008010007 */
[-C--:B------:R-:W-:Y:S01]  /*13c00*/  ISETP.GE.OR P1, PT, R181, R244.reuse, !P1 ;  /* 0x000000f4b500720c */ /* 0x080fe20004f26670 */
[----:B------:R-:W-:Y:S01]  /*13c10*/  FFMA.FTZ R10, R191, -UR28, R10 ;  /* 0x8000001cbf0a7c23 */ /* 0x000fe2000801000a */
[----:B------:R-:W-:Y:S01]  /*13c20*/  ISETP.GE.OR P0, PT, R181, R237, !P0 ;  /* 0x000000edb500720c */ /* 0x000fe20004706670 */
[----:B------:R-:W-:Y:S01]  /*13c30*/  FFMA.FTZ R16, R189, -UR28, R16 ;  /* 0x8000001cbd107c23 */ /* 0x000fe20008010010 */
[----:B------:R-:W-:Y:S01]  /*13c40*/  FSEL R171, R8, -INF , !P1 ;  /* 0xff80000008ab7808 */ /* 0x000fe20004800000 */
[----:B------:R-:W-:Y:S01]  /*13c50*/  IMAD.IADD R8, R243, 0x1, -R173 ;  /* 0x00000001f3087824 */ /* 0x000fe200078e0aad */
[-C--:B------:R-:W-:Y:S01]  /*13c60*/  ISETP.GE.AND P1, PT, R187, R245.reuse, PT ;  /* 0x000000f5bb00720c */ /* 0x080fe20003f26270 */
[----:B------:R-:W-:Y:S01]  /*13c70*/  FFMA.FTZ R11, R186, -UR28, R11 ;  /* 0x8000001cba0b7c23 */ /* 0x000fe2000801000b */
[----:B-1----:R-:W-:Y:S01]  /*13c80*/  IADD3 R2, R170, 0x21, RZ ;  /* 0x00000021aa027810 */ /* 0x002fe20007ffe0ff */
[----:B------:R-:W-:Y:S01]  /*13c90*/  FFMA.FTZ R14, R177, -UR28, R14 ;  /* 0x8000001cb10e7c23 */ /* 0x000fe2000801000e */
[----:B------:R-:W-:Y:S01]  /*13ca0*/  ISETP.GE.OR P1, PT, R187, R244, !P1 ;  /* 0x000000f4bb00720c */ /* 0x000fe20004f26670 */
[----:B------:R-:W-:Y:S01]  /*13cb0*/  FFMA.FTZ R17, R180, -UR28, R17 ;  /* 0x8000001cb4117c23 */ /* 0x000fe20008010011 */
[----:B------:R-:W-:Y:S01]  /*13cc0*/  IADD3 R168, R170, 0x29, RZ ;  /* 0x00000029aaa87810 */ /* 0x000fe20007ffe0ff */
[----:B------:R-:W-:Y:S01]  /*13cd0*/  IMAD.IADD R184, R246, 0x1, -R2 ;  /* 0x00000001f6b87824 */ /* 0x000fe200078e0a02 */
[----:B------:R-:W-:Y:S01]  /*13ce0*/  FSEL R9, R9, -INF , !P1 ;  /* 0xff80000009097808 */ /* 0x000fe20004800000 */
[----:B--2---:R-:W-:Y:S01]  /*13cf0*/  FFMA.FTZ R20, R179, -UR28, R20 ;  /* 0x8000001cb3147c23 */ /* 0x004fe20008010014 */
[CC--:B------:R-:W-:Y:S02]  /*13d00*/  ISETP.GE.AND P1, PT, R185.reuse, R245.reuse, PT ;  /* 0x000000f5b900720c */ /* 0x0c0fe40003f26270 */
[----:B------:R-:W-:Y:S02]  /*13d10*/  IABS R184, R184 ;  /* 0x000000b800b87213 */ /* 0x000fe40000000000 */
[-C--:B------:R-:W-:Y:S02]  /*13d20*/  ISETP.GE.OR P1, PT, R185, R244.reuse, !P1 ;  /* 0x000000f4b900720c */ /* 0x080fe40004f26670 */
[----:B------:R-:W1:Y:S01]  /*13d30*/  I2F R178, R184 ;  /* 0x000000b800b27306 */ /* 0x000e620000201400 */
[----:B------:R-:W-:Y:S02]  /*13d40*/  IADD3 R172, R170, 0x30, RZ ;  /* 0x00000030aaac7810 */ /* 0x000fe40007ffe0ff */
[----:B------:R-:W-:Y:S02]  /*13d50*/  FSEL R195, R12, -INF , !P1 ;  /* 0xff8000000cc37808 */ /* 0x000fe40004800000 */
[----:B------:R-:W-:Y:S02]  /*13d60*/  ISETP.GE.AND P1, PT, R183, R245, PT ;  /* 0x000000f5b700720c */ /* 0x000fe40003f26270 */
[----:B------:R-:W-:Y:S01]  /*13d70*/  FSEL R12, R10, -INF , !P0 ;  /* 0xff8000000a0c7808 */ /* 0x000fe20004000000 */
[----:B------:R-:W-:Y:S01]  /*13d80*/  IMAD.IADD R10, R243, 0x1, -R2 ;  /* 0x00000001f30a7824 */ /* 0x000fe200078e0a02 */
[----:B------:R-:W-:Y:S02]  /*13d90*/  ISETP.GE.OR P1, PT, R183, R244, !P1 ;  /* 0x000000f4b700720c */ /* 0x000fe40004f26670 */
[-C--:B------:R-:W-:Y:S02]  /*13da0*/  ISETP.GE.AND P0, PT, R185, R242.reuse, PT ;  /* 0x000000f2b900720c */ /* 0x080fe40003f06270 */
[----:B------:R-:W-:Y:S02]  /*13db0*/  FSEL R193, R13, -INF , !P1 ;  /* 0xff8000000dc17808 */ /* 0x000fe40004800000 */
[-C--:B------:R-:W-:Y:S02]  /*13dc0*/  ISETP.GE.AND P1, PT, R187, R242.reuse, PT ;  /* 0x000000f2bb00720c */ /* 0x080fe40003f26270 */
[-C--:B------:R-:W-:Y:S02]  /*13dd0*/  ISETP.GE.OR P0, PT, R185, R237.reuse, !P0 ;  /* 0x000000edb900720c */ /* 0x080fe40004706670 */
[-C--:B------:R-:W-:Y:S02]  /*13de0*/  ISETP.GE.OR P1, PT, R187, R237.reuse, !P1 ;  /* 0x000000edbb00720c */ /* 0x080fe40004f26670 */
[----:B------:R-:W-:Y:S02]  /*13df0*/  FSEL R196, R14, -INF , !P0 ;  /* 0xff8000000ec47808 */ /* 0x000fe40004000000 */
[----:B------:R-:W-:Y:S01]  /*13e00*/  ISETP.GE.AND P0, PT, R174, R242, PT ;  /* 0x000000f2ae00720c */ /* 0x000fe20003f06270 */
[----:B-1----:R-:W-:Y:S01]  /*13e10*/  FFMA.FTZ R21, R178, -UR28, R21 ;  /* 0x8000001cb2157c23 */ /* 0x002fe20008010015 */
[----:B------:R-:W-:Y:S02]  /*13e20*/  IABS R184, R0 ;  /* 0x0000000000b87213 */ /* 0x000fe40000000000 */
[----:B------:R-:W-:Y:S02]  /*13e30*/  IADD3 R0, R170, 0x28, RZ ;  /* 0x00000028aa007810 */ /* 0x000fe40007ffe0ff */
[----:B------:R1:W2:Y:S01]  /*13e40*/  I2F R175, R184 ;  /* 0x000000b800af7306 */ /* 0x0002a20000201400 */
[----:B------:R-:W-:Y:S02]  /*13e50*/  ISETP.GE.OR P0, PT, R174, R237, !P0 ;  /* 0x000000edae00720c */ /* 0x000fe40004706670 */
[C---:B------:R-:W-:Y:S05]  /*13e60*/  IMAD.IADD R5, R246.reuse, 0x1, -R0 ;  /* 0x00000001f6057824 */ /* 0x040fea00078e0a00 */
[----:B------:R-:W-:Y:S04]  /*13e70*/  IABS R5, R5 ;  /* 0x0000000500057213 */ /* 0x000fe80000000000 */
[----:B------:R3:W4:Y:S01]  /*13e80*/  I2F R181, R5 ;  /* 0x0000000500b57306 */ /* 0x0007220000201400 */
[----:B-1----:R-:W-:Y:S01]  /*13e90*/  IABS R184, R8 ;  /* 0x0000000800b87213 */ /* 0x002fe20000000000 */
[C---:B------:R-:W-:Y:S02]  /*13ea0*/  IMAD.IADD R8, R246.reuse, 0x1, -R168 ;  /* 0x00000001f6087824 */ /* 0x040fe400078e0aa8 */
[----:B--2---:R-:W-:Y:S03]  /*13eb0*/  FFMA.FTZ R18, R175, -UR28, R18 ;  /* 0x8000001caf127c23 */ /* 0x004fe60008010012 */
[----:B------:R-:W-:Y:S03]  /*13ec0*/  IABS R182, R8 ;  /* 0x0000000800b67213 */ /* 0x000fe60000000000 */
[----:B------:R-:W1:Y:S01]  /*13ed0*/  I2F R184, R184 ;  /* 0x000000b800b87306 */ /* 0x000e620000201400 */
[----:B------:R-:W-:Y:S01]  /*13ee0*/  FSEL R8, R7, -INF , !P6 ;  /* 0xff80000007087808 */ /* 0x000fe20007000000 */
[----:B------:R-:W-:Y:S01]  /*13ef0*/  IMAD.IADD R7, R246, 0x1, -R172 ;  /* 0x00000001f6077824 */ /* 0x000fe200078e0aac */
[----:B------:R-:W-:Y:S01]  /*13f00*/  ISETP.GE.AND P6, PT, R174, R245, PT ;  /* 0x000000f5ae00720c */ /* 0x000fe20003fc6270 */
[----:B---3--:R-:W-:Y:S01]  /*13f10*/  IMAD.IADD R5, R243, 0x1, -R165 ;  /* 0x00000001f3057824 */ /* 0x008fe200078e0aa5 */
[----:B------:R-:W-:Y:S01]  /*13f20*/  FSEL R194, R18, -INF , !P0 ;  /* 0xff80000012c27808 */ /* 0x000fe20004000000 */
[----:B----4-:R-:W-:Y:S01]  /*13f30*/  FFMA.FTZ R24, R181, -UR28, R24 ;  /* 0x8000001cb5187c23 */ /* 0x010fe20008010018 */
[----:B------:R-:W-:Y:S02]  /*13f40*/  ISETP.GE.OR P6, PT, R174, R244, !P6 ;  /* 0x000000f4ae00720c */ /* 0x000fe400077c6670 */
[----:B------:R-:W-:Y:S01]  /*13f50*/  IABS R5, R5 ;  /* 0x0000000500057213 */ /* 0x000fe20000000000 */
[----:B------:R-:W2:Y:S01]  /*13f60*/  I2F R182, R182 ;  /* 0x000000b600b67306 */ /* 0x000ea20000201400 */
[----:B------:R-:W-:Y:S02]  /*13f70*/  FSEL R189, R16, -INF , !P6 ;  /* 0xff80000010bd7808 */ /* 0x000fe40007000000 */
[----:B------:R-:W-:Y:S02]  /*13f80*/  ISETP.GE.AND P6, PT, R183, R242, PT ;  /* 0x000000f2b700720c */ /* 0x000fe40003fc6270 */
[----:B------:R-:W-:Y:S02]  /*13f90*/  IABS R7, R7 ;  /* 0x0000000700077213 */ /* 0x000fe40000000000 */
[----:B------:R-:W-:Y:S02]  /*13fa0*/  IABS R16, R10 ;  /* 0x0000000a00107213 */ /* 0x000fe40000000000 */
[----:B------:R-:W-:Y:S01]  /*13fb0*/  FSEL R10, R11, -INF , !P1 ;  /* 0xff8000000b0a7808 */ /* 0x000fe20004800000 */
[----:B------:R-:W3:Y:S01]  /*13fc0*/  I2F R13, R5 ;  /* 0x00000005000d7306 */ /* 0x000ee20000201400 */
[----:B------:R-:W-:Y:S02]  /*13fd0*/  ISETP.GE.OR P6, PT, R183, R237, !P6 ;  /* 0x000000edb700720c */ /* 0x000fe400077c6670 */
[-C--:B------:R-:W-:Y:S01]  /*13fe0*/  ISETP.GE.AND P1, PT, R173, R245.reuse, PT ;  /* 0x000000f5ad00720c */ /* 0x080fe20003f26270 */
[----:B-1----:R-:W-:Y:S01]  /*13ff0*/  FFMA.FTZ R19, R184, -UR28, R19 ;  /* 0x8000001cb8137c23 */ /* 0x002fe20008010013 */
[----:B------:R-:W-:Y:S02]  /*14000*/  FSEL R188, R15, -INF , !P6 ;  /* 0xff8000000fbc7808 */ /* 0x000fe40007000000 */
[-C--:B------:R-:W-:Y:S02]  /*14010*/  ISETP.GE.OR P1, PT, R173, R244.reuse, !P1 ;  /* 0x000000f4ad00720c */ /* 0x080fe40004f26670 */
[-C--:B------:R-:W-:Y:S01]  /*14020*/  ISETP.GE.AND P6, PT, R2, R245.reuse, PT ;  /* 0x000000f50200720c */ /* 0x080fe20003fc6270 */
[----:B------:R1:W4:Y:S01]  /*14030*/  I2F R183, R7 ;  /* 0x0000000700b77306 */ /* 0x0003220000201400 */
[----:B------:R-:W-:Y:S02]  /*14040*/  FSEL R191, R17, -INF , !P1 ;  /* 0xff80000011bf7808 */ /* 0x000fe40004800000 */
[C---:B------:R-:W-:Y:S01]  /*14050*/  ISETP.GE.AND P1, PT, R165.reuse, R245, PT ;  /* 0x000000f5a500720c */ /* 0x040fe20003f26270 */
[----:B--2---:R-:W-:Y:S01]  /*14060*/  FFMA.FTZ R25, R182, -UR28, R25 ;  /* 0x8000001cb6197c23 */ /* 0x004fe20008010019 */
[-C--:B------:R-:W-:Y:S02]  /*14070*/  ISETP.GE.OR P6, PT, R2, R244.reuse, !P6 ;  /* 0x000000f40200720c */ /* 0x080fe400077c6670 */
[----:B------:R-:W-:Y:S02]  /*14080*/  ISETP.GE.OR P1, PT, R165, R244, !P1 ;  /* 0x000000f4a500720c */ /* 0x000fe40004f26670 */
[----:B------:R-:W-:Y:S01]  /*14090*/  FSEL R199, R21, -INF , !P6 ;  /* 0xff80000015c77808 */ /* 0x000fe20007000000 */
[----:B------:R-:W2:Y:S01]  /*140a0*/  I2F R16, R16 ;  /* 0x0000001000107306 */ /* 0x000ea20000201400 */
[----:B------:R-:W-:Y:S01]  /*140b0*/  FSEL R197, R20, -INF , !P1 ;  /* 0xff80000014c57808 */ /* 0x000fe20004800000 */
[----:B------:R-:W-:Y:S01]  /*140c0*/  IMAD.IADD R20, R243, 0x1, -R168 ;  /* 0x00000001f3147824 */ /* 0x000fe200078e0aa8 */
[----:B------:R-:W-:Y:S01]  /*140d0*/  ISETP.GE.AND P1, PT, R173, R242, PT ;  /* 0x000000f2ad00720c */ /* 0x000fe20003f26270 */
[----:B---3--:R-:W-:Y:S01]  /*140e0*/  FFMA.FTZ R22, R13, -UR28, R22 ;  /* 0x8000001c0d167c23 */ /* 0x008fe20008010016 */
[----:B------:R-:W-:Y:S02]  /*140f0*/  IADD3 R5, R170, 0x31, RZ ;  /* 0x00000031aa057810 */ /* 0x000fe40007ffe0ff */
[----:B------:R-:W-:Y:S02]  /*14100*/  ISETP.GE.OR P1, PT, R173, R237, !P1 ;  /* 0x000000edad00720c */ /* 0x000fe40004f26670 */
[-C--:B------:R-:W-:Y:S01]  /*14110*/  ISETP.GE.AND P6, PT, R0, R245.reuse, PT ;  /* 0x000000f50000720c */ /* 0x080fe20003fc6270 */
[----:B------:R-:W-:Y:S01]  /*14120*/  IMAD.IADD R11, R246, 0x1, -R5 ;  /* 0x00000001f60b7824 */ /* 0x000fe200078e0a05 */
[----:B------:R-:W-:Y:S02]  /*14130*/  FSEL R192, R19, -INF , !P1 ;  /* 0xff80000013c07808 */ /* 0x000fe40004800000 */
[C---:B------:R-:W-:Y:S01]  /*14140*/  ISETP.GE.AND P1, PT, R168.reuse, R245, PT ;  /* 0x000000f5a800720c */ /* 0x040fe20003f26270 */
[----:B-1----:R-:W-:Y:S01]  /*14150*/  IMAD.IADD R7, R243, 0x1, -R0 ;  /* 0x00000001f3077824 */ /* 0x002fe200078e0a00 */
[----:B------:R-:W-:Y:S01]  /*14160*/  IABS R11, R11 ;  /* 0x0000000b000b7213 */ /* 0x000fe20000000000 */
[----:B----4-:R-:W-:Y:S01]  /*14170*/  FFMA.FTZ R28, R183, -UR28, R28 ;  /* 0x8000001cb71c7c23 */ /* 0x010fe2000801001c */
[-C--:B------:R-:W-:Y:S02]  /*14180*/  ISETP.GE.OR P1, PT, R168, R244.reuse, !P1 ;  /* 0x000000f4a800720c */ /* 0x080fe40004f26670 */
[----:B------:R1:W3:Y:S01]  /*14190*/  I2F R14, R11 ;  /* 0x0000000b000e7306 */ /* 0x0002e20000201400 */
[----:B------:R-:W-:Y:S02]  /*141a0*/  ISETP.GE.OR P6, PT, R0, R244, !P6 ;  /* 0x000000f40000720c */ /* 0x000fe400077c6670 */
[----:B------:R-:W-:Y:S02]  /*141b0*/  FSEL R203, R25, -INF , !P1 ;  /* 0xff80000019cb7808 */ /* 0x000fe40004800000 */
[----:B------:R-:W-:Y:S01]  /*141c0*/  ISETP.GE.AND P1, PT, R172, R245, PT ;  /* 0x000000f5ac00720c */ /* 0x000fe20003f26270 */
[----:B--2---:R-:W-:Y:S01]  /*141d0*/  FFMA.FTZ R23, R16, -UR28, R23 ;  /* 0x8000001c10177c23 */ /* 0x004fe20008010017 */
[----:B------:R-:W-:Y:S02]  /*141e0*/  IABS R20, R20 ;  /* 0x0000001400147213 */ /* 0x000fe40000000000 */
[----:B------:R-:W-:Y:S02]  /*141f0*/  ISETP.GE.OR P1, PT, R172, R244, !P1 ;  /* 0x000000f4ac00720c */ /* 0x000fe40004f26670 */
[----:B------:R-:W2:Y:S01]  /*14200*/  I2F R18, R20 ;  /* 0x0000001400127306 */ /* 0x000ea20000201400 */
[CC--:B------:R-:W-:Y:S02]  /*14210*/  ISETP.GE.AND P0, PT, R165.reuse, R242.reuse, PT ;  /* 0x000000f2a500720c */ /* 0x0c0fe40003f06270 */
[----:B------:R-:W-:Y:S02]  /*14220*/  FSEL R187, R28, -INF , !P1 ;  /* 0xff8000001cbb7808 */ /* 0x000fe40004800000 */
[C---:B------:R-:W-:Y:S02]  /*14230*/  ISETP.GE.AND P1, PT, R0.reuse, R242, PT ;  /* 0x000000f20000720c */ /* 0x040fe40003f26270 */
[-C--:B------:R-:W-:Y:S02]  /*14240*/  ISETP.GE.OR P0, PT, R165, R237.reuse, !P0 ;  /* 0x000000eda500720c */ /* 0x080fe40004706670 */
[----:B------:R-:W-:Y:S02]  /*14250*/  ISETP.GE.OR P1, PT, R0, R237, !P1 ;  /* 0x000000ed0000720c */ /* 0x000fe40004f26670 */
[----:B------:R-:W-:Y:S02]  /*14260*/  FMNMX.FTZ R0, R4, R3, !PT ;  /* 0x0000000304007209 */ /* 0x000fe40007810000 */
[----:B-1----:R-:W-:Y:S01]  /*14270*/  IABS R11, R7 ;  /* 0x00000007000b7213 */ /* 0x002fe20000000000 */
[----:B---3--:R-:W-:Y:S01]  /*14280*/  FFMA.FTZ R29, R14, -UR28, R29 ;  /* 0x8000001c0e1d7c23 */ /* 0x008fe2000801001d */
[C---:B------:R-:W-:Y:S02]  /*14290*/  IADD3 R7, R170.reuse, 0x38, RZ ;  /* 0x00000038aa077810 */ /* 0x040fe40007ffe0ff */
[----:B------:R-:W-:Y:S02]  /*142a0*/  IADD3 R170, R170, 0x39, RZ ;  /* 0x00000039aaaa7810 */ /* 0x000fe40007ffe0ff */
[C---:B------:R-:W-:Y:S01]  /*142b0*/  IADD3 R17, R246.reuse, -R7, RZ ;  /* 0x80000007f6117210 */ /* 0x040fe20007ffe0ff */
[----:B------:R-:W1:Y:S01]  /*142c0*/  I2F R11, R11 ;  /* 0x0000000b000b7306 */ /* 0x000e620000201400 */
[----:B------:R-:W-:Y:S01]  /*142d0*/  FMNMX.FTZ R0, R169, R0, !PT ;  /* 0x00000000a9007209 */ /* 0x000fe20007810000 */
[--C-:B------:R-:W-:Y:S01]  /*142e0*/  IMAD.IADD R21, R246, 0x1, -R170.reuse ;  /* 0x00000001f6157824 */ /* 0x100fe200078e0aaa */
[----:B------:R-:W-:Y:S01]  /*142f0*/  IABS R17, R17 ;  /* 0x0000001100117213 */ /* 0x000fe20000000000 */
[----:B--2---:R-:W-:Y:S01]  /*14300*/  FFMA.FTZ R27, R18, -UR28, R27 ;  /* 0x8000001c121b7c23 */ /* 0x004fe2000801001b */
[----:B------:R-:W-:Y:S01]  /*14310*/  FMNMX.FTZ R0, R171, R0, !PT ;  /* 0x00000000ab007209 */ /* 0x000fe20007810000 */
[----:B------:R-:W2:Y:S01]  /*14320*/  LDL.64 R18, [R1+0x10] ;  /* 0x0000100001127983 */ /* 0x000ea20000100a00 */
[----:B------:R-:W-:Y:S02]  /*14330*/  IABS R21, R21 ;  /* 0x0000001500157213 */ /* 0x000fe40000000000 */
[----:B------:R-:W-:Y:S01]  /*14340*/  FMNMX.FTZ R14, R9, R0, !PT ;  /* 0x00000000090e7209 */ /* 0x000fe20007810000 */
[----:B------:R3:W4:Y:S01]  /*14350*/  I2F R15, R17 ;  /* 0x00000011000f7306 */ /* 0x0007220000201400 */
[----:B------:R-:W-:Y:S01]  /*14360*/  IMAD.IADD R0, R243, 0x1, -R170 ;  /* 0x00000001f3007824 */ /* 0x000fe200078e0aaa */
[----:B------:R-:W-:Y:S02]  /*14370*/  FSEL R200, R22, -INF , !P0 ;  /* 0xff80000016c87808 */ /* 0x000fe40004000000 */
[C---:B------:R-:W-:Y:S02]  /*14380*/  ISETP.GE.AND P0, PT, R5.reuse, R245, PT ;  /* 0x000000f50500720c */ /* 0x040fe40003f06270 */
[----:B------:R-:W-:Y:S02]  /*14390*/  IABS R0, R0 ;  /* 0x0000000000007213 */ /* 0x000fe40000000000 */
[----:B------:R-:W-:Y:S02]  /*143a0*/  ISETP.GE.OR P0, PT, R5, R244, !P0 ;  /* 0x000000f40500720c */ /* 0x000fe40004706670 */
[----:B------:R-:W5:Y:S01]  /*143b0*/  I2F R20, R21 ;  /* 0x0000001500147306 */ /* 0x000f620000201400 */
[----:B------:R-:W-:Y:S02]  /*143c0*/  FMNMX.FTZ R13, R6, R164, !PT ;  /* 0x000000a4060d7209 */ /* 0x000fe40007810000 */
[----:B------:R-:W-:Y:S01]  /*143d0*/  FSEL R185, R29, -INF , !P0 ;  /* 0xff8000001db97808 */ /* 0x000fe20004000000 */
[----:B-1----:R-:W-:Y:S01]  /*143e0*/  FFMA.FTZ R26, R11, -UR28, R26 ;  /* 0x8000001c0b1a7c23 */ /* 0x002fe2000801001a */
[----:B------:R-:W-:Y:S01]  /*143f0*/  ISETP.GE.AND P0, PT, R172, R242, PT ;  /* 0x000000f2ac00720c */ /* 0x000fe20003f06270 */
[----:B------:R-:W-:Y:S01]  /*14400*/  IMAD.IADD R11, R243, 0x1, -R7 ;  /* 0x00000001f30b7824 */ /* 0x000fe200078e0a07 */
[----:B------:R-:W-:Y:S02]  /*14410*/  FSEL R201, R24, -INF , !P6 ;  /* 0xff80000018c97808 */ /* 0x000fe40007000000 */
[----:B------:R-:W-:Y:S01]  /*14420*/  FSEL R190, R26, -INF , !P1 ;  /* 0xff8000001abe7808 */ /* 0x000fe20004800000 */
[----:B------:R-:W1:Y:S01]  /*14430*/  I2F R0, R0 ;  /* 0x0000000000007306 */ /* 0x000e620000201400 */
[----:B------:R-:W-:Y:S02]  /*14440*/  IABS R11, R11 ;  /* 0x0000000b000b7213 */ /* 0x000fe40000000000 */
[----:B------:R-:W-:Y:S01]  /*14450*/  ISETP.GE.AND P1, PT, R7, R245, PT ;  /* 0x000000f50700720c */ /* 0x000fe20003f26270 */
[----:B---3--:R-:W-:Y:S01]  /*14460*/  IMAD.IADD R17, R243, 0x1, -R172 ;  /* 0x00000001f3117824 */ /* 0x008fe200078e0aac */
[----:B------:R-:W-:Y:S01]  /*14470*/  ISETP.GE.OR P0, PT, R172, R237, !P0 ;  /* 0x000000edac00720c */ /* 0x000fe20004706670 */
[----:B----4-:R-:W-:Y:S01]  /*14480*/  FFMA.FTZ R32, R15, -UR28, R32 ;  /* 0x8000001c0f207c23 */ /* 0x010fe20008010020 */
[----:B------:R-:W-:Y:S02]  /*14490*/  ISETP.GE.OR P1, PT, R7, R244, !P1 ;  /* 0x000000f40700720c */ /* 0x000fe40004f26670 */
[----:B------:R-:W-:Y:S01]  /*144a0*/  IABS R17, R17 ;  /* 0x0000001100117213 */ /* 0x000fe20000000000 */
[----:B------:R-:W3:Y:S01]  /*144b0*/  I2F R11, R11 ;  /* 0x0000000b000b7306 */ /* 0x000ee20000201400 */
[----:B------:R-:W-:Y:S02]  /*144c0*/  FSEL R183, R32, -INF , !P1 ;  /* 0xff80000020b77808 */ /* 0x000fe40004800000 */
[----:B------:R-:W-:Y:S01]  /*144d0*/  ISETP.GE.AND P1, PT, R170, R245, PT ;  /* 0x000000f5aa00720c */ /* 0x000fe20003f26270 */
[----:B-----5:R-:W-:Y:S01]  /*144e0*/  FFMA.FTZ R33, R20, -UR28, R33 ;  /* 0x8000001c14217c23 */ /* 0x020fe20008010021 */
[----:B------:R-:W-:Y:S02]  /*144f0*/  ISETP.GE.AND P6, PT, R2, R242, PT ;  /* 0x000000f20200720c */ /* 0x000fe40003fc6270 */
[----:B------:R-:W-:Y:S02]  /*14500*/  ISETP.GE.OR P1, PT, R170, R244, !P1 ;  /* 0x000000f4aa00720c */ /* 0x000fe40004f26670 */
[----:B------:R-:W-:Y:S01]  /*14510*/  FMNMX.FTZ R13, R8, R13, !PT ;  /* 0x0000000d080d7209 */ /* 0x000fe20007810000 */
[----:B------:R-:W4:Y:S01]  /*14520*/  I2F R17, R17 ;  /* 0x0000001100117306 */ /* 0x000f220000201400 */
[----:B------:R-:W-:Y:S02]  /*14530*/  FSEL R182, R33, -INF , !P1 ;  /* 0xff80000021b67808 */ /* 0x000fe40004800000 */
[----:B------:R-:W5:Y:S01]  /*14540*/  LDL.64 R32, [R1+0x20] ;  /* 0x0000200001207983 */ /* 0x000f620000100a00 */
[----:B------:R-:W-:Y:S01]  /*14550*/  ISETP.GE.AND P1, PT, R7, R242, PT ;  /* 0x000000f20700720c */ /* 0x000fe20003f26270 */
[----:B-1----:R-:W-:Y:S01]  /*14560*/  FFMA.FTZ R35, R0, -UR28, R35 ;  /* 0x8000001c00237c23 */ /* 0x002fe20008010023 */
[-C--:B------:R-:W-:Y:S01]  /*14570*/  ISETP.GE.OR P6, PT, R2, R237.reuse, !P6 ;  /* 0x000000ed0200720c */ /* 0x080fe200077c6670 */
[----:B------:R-:W-:Y:S01]  /*14580*/  IMAD.IADD R2, R243, 0x1, -R5 ;  /* 0x00000001f3027824 */ /* 0x000fe200078e0a05 */
[----:B------:R-:W-:Y:S02]  /*14590*/  ISETP.GE.OR P1, PT, R7, R237, !P1 ;  /* 0x000000ed0700720c */ /* 0x000fe40004f26670 */
[----:B------:R-:W-:Y:S02]  /*145a0*/  FMNMX.FTZ R13, R12, R13, !PT ;  /* 0x0000000d0c0d7209 */ /* 0x000fe40007810000 */
[----:B------:R-:W-:Y:S01]  /*145b0*/  IABS R2, R2 ;  /* 0x0000000200027213 */ /* 0x000fe20000000000 */
[----:B---3--:R-:W-:Y:S01]  /*145c0*/  FFMA.FTZ R34, R11, -UR28, R34 ;  /* 0x8000001c0b227c23 */ /* 0x008fe20008010022 */
[----:B------:R-:W-:Y:S02]  /*145d0*/  FMNMX.FTZ R13, R10, R13, !PT ;  /* 0x0000000d0a0d7209 */ /* 0x000fe40007810000 */
[----:B------:R-:W-:Y:S02]  /*145e0*/  FMNMX.FTZ R14, R195, R14, !PT ;  /* 0x0000000ec30e7209 */ /* 0x000fe40007810000 */
[----:B------:R-:W1:Y:S01]  /*145f0*/  I2F R2, R2 ;  /* 0x0000000200027306 */ /* 0x000e620000201400 */
[----:B------:R-:W-:Y:S02]  /*14600*/  FSEL R180, R34, -INF , !P1 ;  /* 0xff80000022b47808 */ /* 0x000fe40004800000 */
[----:B------:R-:W-:Y:S02]  /*14610*/  FMNMX.FTZ R13, R196, R13, !PT ;  /* 0x0000000dc40d7209 */ /* 0x000fe40007810000 */
[----:B------:R-:W-:Y:S01]  /*14620*/  FMNMX.FTZ R14, R193, R14, !PT ;  /* 0x0000000ec10e7209 */ /* 0x000fe20007810000 */
[----:B----4-:R-:W-:Y:S01]  /*14630*/  FFMA.FTZ R30, R17, -UR28, R30 ;  /* 0x8000001c111e7c23 */ /* 0x010fe2000801001e */
[----:B------:R-:W-:Y:S02]  /*14640*/  FMNMX.FTZ R13, R188, R13, !PT ;  /* 0x0000000dbc0d7209 */ /* 0x000fe40007810000 */
[----:B------:R-:W-:Y:S02]  /*14650*/  FMNMX.FTZ R14, R189, R14, !PT ;  /* 0x0000000ebd0e7209 */ /* 0x000fe40007810000 */
[----:B------:R-:W-:Y:S01]  /*14660*/  FSEL R186, R30, -INF , !P0 ;  /* 0xff8000001eba7808 */ /* 0x000fe20004000000 */
[----:B------:R-:W-:Y:S01]  /*14670*/  IMAD.MOV.U32 R30, RZ, RZ, R188 ;  /* 0x000000ffff1e7224 */ /* 0x000fe200078e00bc */
[----:B------:R-:W-:Y:S02]  /*14680*/  ISETP.GE.AND P0, PT, R170, R242, PT ;  /* 0x000000f2aa00720c */ /* 0x000fe40003f06270 */
[----:B------:R-:W-:Y:S02]  /*14690*/  FMNMX.FTZ R13, R194, R13, !PT ;  /* 0x0000000dc20d7209 */ /* 0x000fe40007810000 */
[----:B------:R-:W-:Y:S02]  /*146a0*/  ISETP.GE.OR P0, PT, R170, R237, !P0 ;  /* 0x000000edaa00720c */ /* 0x000fe40004706670 */
[----:B------:R-:W-:Y:S02]  /*146b0*/  FMNMX.FTZ R14, R191, R14, !PT ;  /* 0x0000000ebf0e7209 */ /* 0x000fe40007810000 */
[----:B------:R-:W-:Y:S02]  /*146c0*/  FSEL R165, R35, -INF , !P0 ;  /* 0xff80000023a57808 */ /* 0x000fe40004000000 */
[----:B------:R-:W3:Y:S01]  /*146d0*/  LDL.64 R34, [R1+0x18] ;  /* 0x0000180001227983 */ /* 0x000ee20000100a00 */
[----:B------:R-:W-:Y:S01]  /*146e0*/  FMNMX.FTZ R13, R192, R13, !PT ;  /* 0x0000000dc00d7209 */ /* 0x000fe20007810000 */
[----:B-1----:R-:W-:Y:S01]  /*146f0*/  FFMA.FTZ R31, R2, -UR28, R31 ;  /* 0x8000001c021f7c23 */ /* 0x002fe2000801001f */
[----:B------:R-:W-:Y:S02]  /*14700*/  FSEL R198, R23, -INF , !P6 ;  /* 0xff80000017c67808 */ /* 0x000fe40007000000 */
[----:B------:R-:W-:Y:S01]  /*14710*/  FMNMX.FTZ R14, R197, R14, !PT ;  /* 0x0000000ec50e7209 */ /* 0x000fe20007810000 */
[----:B------:R-:W-:Y:S01]  /*14720*/  LDSM.16.MT88.4 R20, [R222+0x18000] ;  /* 0x01800000de14783b */ /* 0x000fe20000004200 */
[----:B------:R-:W-:Y:S02]  /*14730*/  ISETP.GE.AND P6, PT, R168, R242, PT ;  /* 0x000000f2a800720c */ /* 0x000fe40003fc6270 */
[----:B------:R-:W-:Y:S02]  /*14740*/  FMNMX.FTZ R13, R200, R13, !PT ;  /* 0x0000000dc80d7209 */ /* 0x000fe40007810000 */
[----:B------:R-:W-:Y:S02]  /*14750*/  ISETP.GE.OR P6, PT, R168, R237, !P6 ;  /* 0x000000eda800720c */ /* 0x000fe400077c6670 */
[----:B------:R-:W-:Y:S02]  /*14760*/  FMNMX.FTZ R14, R199, R14, !PT ;  /* 0x0000000ec70e7209 */ /* 0x000fe40007810000 */
[----:B------:R-:W-:Y:S02]  /*14770*/  FMNMX.FTZ R13, R198, R13, !PT ;  /* 0x0000000dc60d7209 */ /* 0x000fe40007810000 */
[----:B------:R-:W-:Y:S02]  /*14780*/  FSEL R202, R27, -INF , !P6 ;  /* 0xff8000001bca7808 */ /* 0x000fe40007000000 */
[----:B------:R-:W-:Y:S02]  /*14790*/  ISETP.GE.AND P6, PT, R5, R242, PT ;  /* 0x000000f20500720c */ /* 0x000fe40003fc6270 */
[----:B------:R-:W-:Y:S02]  /*147a0*/  FMNMX.FTZ R14, R201, R14, !PT ;  /* 0x0000000ec90e7209 */ /* 0x000fe40007810000 */
[----:B------:R-:W-:Y:S02]  /*147b0*/  FMNMX.FTZ R13, R190, R13, !PT ;  /* 0x0000000dbe0d7209 */ /* 0x000fe40007810000 */
[----:B------:R-:W-:Y:S02]  /*147c0*/  ISETP.GE.OR P6, PT, R5, R237, !P6 ;  /* 0x000000ed0500720c */ /* 0x000fe400077c6670 */
[----:B------:R-:W-:Y:S02]  /*147d0*/  FMNMX.FTZ R14, R203, R14, !PT ;  /* 0x0000000ecb0e7209 */ /* 0x000fe40007810000 */
[----:B------:R-:W-:Y:S02]  /*147e0*/  FMNMX.FTZ R5, R202, R13, !PT ;  /* 0x0000000dca057209 */ /* 0x000fe40007810000 */
[----:B------:R-:W-:Y:S02]  /*147f0*/  FSEL R188, R31, -INF , !P6 ;  /* 0xff8000001fbc7808 */ /* 0x000fe40007000000 */
        /* <DEDUP_REMOVED lines=9> */
[----:B------:R-:W4:Y:S01]  /*14890*/  SHFL.BFLY PT, R0, R7, 0x2, 0x1f ;  /* 0x0c401f0007007f89 */ /* 0x000f2200000e0000 */
[----:B-1----:R-:W-:Y:S07]  /*148a0*/  FMNMX.FTZ R11, R13, R2, !PT ;  /* 0x000000020d0b7209 */ /* 0x002fee0007810000 */
[----:B------:R-:W1:Y:S01]  /*148b0*/  SHFL.BFLY PT, R2, R11, 0x1, 0x1f ;  /* 0x0c201f000b027f89 */ /* 0x000e6200000e0000 */
[----:B----4-:R-:W-:Y:S07]  /*148c0*/  FMNMX.FTZ R5, R7, R0, !PT ;  /* 0x0000000007057209 */ /* 0x010fee0007810000 */
[----:B------:R-:W4:Y:S01]  /*148d0*/  SHFL.BFLY PT, R0, R5, 0x1, 0x1f ;  /* 0x0c201f0005007f89 */ /* 0x000f2200000e0000 */
[----:B-1----:R-:W-:Y:S04]  /*148e0*/  FMNMX.FTZ R2, R11, R2, !PT ;  /* 0x000000020b027209 */ /* 0x002fe80007810000 */
[C---:B------:R-:W-:Y:S01]  /*148f0*/  FSETP.NEU.FTZ.AND P1, PT, R2.reuse, -INF , PT ;  /* 0xff8000000200780b */ /* 0x040fe20003f3d000 */
[----:B------:R-:W-:Y:S01]  /*14900*/  FMUL.FTZ R184, R2, c[0x0][0x23c] ;  /* 0x00008f0002b87a20 */ /* 0x000fe20000410000 */
[----:B----4-:R-:W-:Y:S01]  /*14910*/  FMNMX.FTZ R0, R5, R0, !PT ;  /* 0x0000000005007209 */ /* 0x010fe20007810000 */
        /* <DEDUP_REMOVED lines=22> */
[----:B------:R-:W-:Y:S02]  /*14a80*/  FFMA.FTZ R183, R183, c[0x0][0x23c], -R184 ;  /* 0x00008f00b7b77a23 */ /* 0x000fe400000108b8 */
[----:B------:R-:W-:Y:S07]  /*14a90*/  FFMA.FTZ R180, R180, c[0x0][0x23c], -R181 ;  /* 0x00008f00b4b47a23 */ /* 0x000fee00000108b5 */
        /* <DEDUP_REMOVED lines=11> */
[----:B-----5:R-:W-:Y:S01]  /*14b50*/  LOP3.LUT R5, R33, UR4, R5, 0x96, !PT ;  /* 0x0000000421057c12 */ /* 0x020fe2000f8e9605 */
[----:B------:R-:W-:Y:S01]  /*14b60*/  UIADD3 UR4, UR4, 0x1, URZ ;  /* 0x0000000104047890 */ /* 0x000fe2000fffe03f */
[----:B--2---:R-:W-:Y:S07]  /*14b70*/  LOP3.LUT R7, R19, UR15, R32, 0x96, !PT ;  /* 0x0000000f13077c12 */ /* 0x004fee000f8e9620 */
[----:B------:R-:W-:Y:S01]  /*14b80*/  MUFU.EX2 R183, R183 ;  /* 0x000000b700b77308 */ /* 0x000fe20000000800 */
[----:B------:R-:W-:Y:S04]  /*14b90*/  IMAD.WIDE.U32 R12, R5, -0x326172a9, RZ ;  /* 0xcd9e8d57050c7825 */ /* 0x000fe800078e00ff */
[----:B------:R-:W-:Y:S05]  /*14ba0*/  IMAD.WIDE.U32 R16, R7, -0x326172a9, RZ ;  /* 0xcd9e8d5707107825 */ /* 0x000fea00078e00ff */
[----:B------:R-:W-:Y:S01]  /*14bb0*/  MUFU.EX2 R180, R180 ;  /* 0x000000b400b47308 */ /* 0x000fe20000000800 */
[----:B------:R-:W-:Y:S05]  /*14bc0*/  LOP3.LUT R10, R17, UR14, R12, 0x96, !PT ;  /* 0x0000000e110a7c12 */ /* 0x000fea000f8e960c */
[----:B------:R-:W-:Y:S01]  /*14bd0*/  IMAD.WIDE.U32 R10, R10, -0x2daee0ad, RZ ;  /* 0xd2511f530a0a7825 */ /* 0x000fe200078e00ff */
[----:B---3--:R-:W-:Y:S05]  /*14be0*/  LOP3.LUT R5, R13, UR16, R34, 0x96, !PT ;  /* 0x000000100d057c12 */ /* 0x008fea000f8e9622 */
[----:B------:R-:W-:Y:S05]  /*14bf0*/  IMAD.WIDE.U32 R12, R5, -0x2daee0ad, RZ ;  /* 0xd2511f53050c7825 */ /* 0x000fea00078e00ff */
[----:B------:R-:W-:Y:S02]  /*14c00*/  LOP3.LUT R5, R13, UR13, R18, 0x96, !PT ;  /* 0x0000000d0d057c12 */ /* 0x000fe4000f8e9612 */
[----:B------:R-:W-:Y:S03]  /*14c10*/  LOP3.LUT R4, R11, UR11, R12, 0x96, !PT ;  /* 0x0000000b0b047c12 */ /* 0x000fe6000f8e960c */
[----:B------:R-:W-:Y:S04]  /*14c20*/  IMAD.WIDE.U32 R12, R5, -0x326172a9, RZ ;  /* 0xcd9e8d57050c7825 */ /* 0x000fe800078e00ff */
[----:B------:R-:W-:Y:S01]  /*14c30*/  IMAD.WIDE.U32 R24, R4, -0x326172a9, RZ ;  /* 0xcd9e8d5704187825 */ /* 0x000fe200078e00ff */
[----:B------:R-:W-:Y:S04]  /*14c40*/  LOP3.LUT R4, R13, UR12, R16, 0x96, !PT ;  /* 0x0000000c0d047c12 */ /* 0x000fe8000f8e9610 */
[----:B------:R-:W-:Y:S01]  /*14c50*/  LOP3.LUT R5, R25, UR10, R12, 0x96, !PT ;  /* 0x0000000a19057c12 */ /* 0x000fe2000f8e960c */
[----:B------:R-:W-:Y:S01]  /*14c60*/  IMAD.WIDE.U32 R12, R4, -0x2daee0ad, RZ ;  /* 0xd2511f53040c7825 */ /* 0x000fe200078e00ff */
[----:B------:R-:W-:Y:S03]  /*14c70*/  FSEL R4, R2, RZ, P1 ;  /* 0x000000ff02047208 */ /* 0x000fe60000800000 */
[----:B------:R-:W-:Y:S01]  /*14c80*/  IMAD.WIDE.U32 R28, R5, -0x2daee0ad, RZ ;  /* 0xd2511f53051c7825 */ /* 0x000fe200078e00ff */
[----:B------:R-:W-:Y:S02]  /*14c90*/  FSEL R5, R0, RZ, P0 ;  /* 0x000000ff00057208 */ /* 0x000fe40000000000 */
[----:B------:R-:W-:Y:S01]  /*14ca0*/  LOP3.LUT R6, R13, UR9, R10, 0x96, !PT ;  /* 0x000000090d067c12 */ /* 0x000fe2000f8e960a */
[----:B------:R-:W-:Y:S01]  /*14cb0*/  FADD.FTZ R4, -R4, R3 ;  /* 0x0000000304047221 */ /* 0x000fe20000010100 */
[----:B------:R-:W-:Y:S01]  /*14cc0*/  LOP3.LUT R7, R29, UR7, R12, 0x96, !PT ;  /* 0x000000071d077c12 */ /* 0x000fe2000f8e960c */
[----:B------:R-:W-:Y:S01]  /*14cd0*/  FADD.FTZ R3, -R5, R164 ;  /* 0x000000a405037221 */ /* 0x000fe20000010100 */
[----:B------:R-:W1:Y:S01]  /*14ce0*/  LDSM.16.MT88.4 R12, [R224+0x18000] ;  /* 0x01800000e00c783b */ /* 0x000e620000004200 */
[----:B------:R-:W-:Y:S01]  /*14cf0*/  FMUL.FTZ R5, R4, c[0x0][0x23c] ;  /* 0x00008f0004057a20 */ /* 0x000fe20000410000 */
[----:B------:R-:W-:Y:S01]  /*14d00*/  PLOP3.LUT P0, PT, PT, PT, UP0, 0x80, 0x0 ;  /* 0x000000000000781c */ /* 0x000fe20003f0f008 */
[----:B------:R-:W-:Y:S02]  /*14d10*/  FMUL.FTZ R3, R3, c[0x0][0x23c] ;  /* 0x00008f0003037a20 */ /* 0x000fe40000410000 */
[----:B------:R-:W2:Y:S01]  /*14d20*/  MUFU.EX2 R164, R5 ;  /* 0x0000000500a47308 */ /* 0x000ea20000000800 */
[----:B------:R-:W-:Y:S04]  /*14d30*/  IMAD.WIDE.U32 R26, R6, -0x326172a9, RZ ;  /* 0xcd9e8d57061a7825 */ /* 0x000fe800078e00ff */
[----:B------:R-:W-:Y:S05]  /*14d40*/  IMAD.WIDE.U32 R8, R7, -0x326172a9, RZ ;  /* 0xcd9e8d5707087825 */ /* 0x000fea00078e00ff */
[----:B------:R-:W3:Y:S01]  /*14d50*/  MUFU.EX2 R3, R3 ;  /* 0x0000000300037308 */ /* 0x000ee20000000800 */
[----:B------:R-:W-:Y:S02]  /*14d60*/  LOP3.LUT R7, R9, UR17, R26, 0x96, !PT ;  /* 0x0000001109077c12 */ /* 0x000fe4000f8e961a */
[C---:B------:R-:W-:Y:S02]  /*14d70*/  LOP3.LUT R11, R8.reuse, 0xffff, RZ, 0xc0, !PT ;  /* 0x0000ffff080b7812 */ /* 0x040fe400078ec0ff */
[--C-:B------:R-:W-:Y:S02]  /*14d80*/  SHF.R.U32.HI R4, RZ, 0x10, R8.reuse ;  /* 0x00000010ff047819 */ /* 0x100fe40000011608 */
[----:B------:R-:W-:Y:S02]  /*14d90*/  SHF.R.U32.HI R9, RZ, 0x18, R8 ;  /* 0x00000018ff097819 */ /* 0x000fe40000011608 */
[----:B------:R-:W-:Y:S02]  /*14da0*/  SHF.R.U32.HI R11, RZ, 0x8, R11 ;  /* 0x00000008ff0b7819 */ /* 0x000fe4000001160b */
[----:B------:R-:W-:Y:S02]  /*14db0*/  LOP3.LUT R170, R8, 0xff, RZ, 0xc0, !PT ;  /* 0x000000ff08aa7812 */ /* 0x000fe400078ec0ff */
[C---:B------:R-:W-:Y:S01]  /*14dc0*/  LOP3.LUT R8, R7.reuse, 0xffff, RZ, 0xc0, !PT ;  /* 0x0000ffff07087812 */ /* 0x040fe200078ec0ff */
[----:B--2---:R-:W-:Y:S01]  /*14dd0*/  FMUL.FTZ R36, R164, R36 ;  /* 0x00000024a4247220 */ /* 0x004fe20000410000 */
[----:B------:R-:W-:Y:S01]  /*14de0*/  LOP3.LUT R4, R4, 0xff, RZ, 0xc0, !PT ;  /* 0x000000ff04047812 */ /* 0x000fe200078ec0ff */
[C---:B------:R-:W-:Y:S01]  /*14df0*/  FMUL.FTZ R37, R164.reuse, R37 ;  /* 0x00000025a4257220 */ /* 0x040fe20000410000 */
[----:B------:R-:W-:Y:S01]  /*14e00*/  SHF.R.U32.HI R6, RZ, 0x10, R7 ;  /* 0x00000010ff067819 */ /* 0x000fe20000011607 */
[C---:B------:R-:W-:Y:S01]  /*14e10*/  FMUL.FTZ R40, R164.reuse, R40 ;  /* 0x00000028a4287220 */ /* 0x040fe20000410000 */
[----:B------:R-:W-:Y:S01]  /*14e20*/  SHF.R.U32.HI R5, RZ, 0x8, R8 ;  /* 0x00000008ff057819 */ /* 0x000fe20000011608 */
[----:B------:R-:W-:Y:S01]  /*14e30*/  FMUL.FTZ R8, R164, R156 ;  /* 0x0000009ca4087220 */ /* 0x000fe20000410000 */
[----:B------:R-:W-:Y:S01]  /*14e40*/  PRMT R170, R170, 0x5410, R11 ;  /* 0x00005410aaaa7816 */ /* 0x000fe2000000000b */
[----:B------:R-:W-:Y:S01]  /*14e50*/  FMUL.FTZ R41, R164, R41 ;  /* 0x00000029a4297220 */ /* 0x000fe20000410000 */
[----:B------:R-:W-:Y:S01]  /*14e60*/  PRMT R4, R4, 0x5410, R9 ;  /* 0x0000541004047816 */ /* 0x000fe20000000009 */
[----:B------:R-:W-:Y:S01]  /*14e70*/  FMUL.FTZ R9, R164, R157 ;  /* 0x0000009da4097220 */ /* 0x000fe20000410000 */
[----:B------:R-:W-:Y:S01]  /*14e80*/  LOP3.LUT R168, R7, 0xff, RZ, 0xc0, !PT ;  /* 0x000000ff07a87812 */ /* 0x000fe200078ec0ff */
[--C-:B------:R-:W-:Y:S01]  /*14e90*/  HSET2.LE.AND R170, R170, R247.reuse, PT ;  /* 0x000000f7aaaa7233 */ /* 0x100fe20003803000 */
[----:B------:R-:W-:Y:S01]  /*14ea0*/  SHF.R.U32.HI R7, RZ, 0x18, R7 ;  /* 0x00000018ff077819 */ /* 0x000fe20000011607 */
[--C-:B------:R-:W-:Y:S01]  /*14eb0*/  HSET2.LE.AND R171, R4, R247.reuse, PT ;  /* 0x000000f704ab7233 */ /* 0x100fe20003803000 */
[----:B------:R-:W-:Y:S01]  /*14ec0*/  LOP3.LUT R6, R6, 0xff, RZ, 0xc0, !PT ;  /* 0x000000ff06067812 */ /* 0x000fe200078ec0ff */
[C---:B---3--:R-:W-:Y:S01]  /*14ed0*/  FMUL.FTZ R10, R3.reuse, R158 ;  /* 0x0000009e030a7220 */ /* 0x048fe20000410000 */
[----:B------:R-:W-:Y:S01]  /*14ee0*/  PRMT R168, R168, 0x5410, R5 ;  /* 0x00005410a8a87816 */ /* 0x000fe20000000005 */
[C---:B------:R-:W-:Y:S01]  /*14ef0*/  FMUL.FTZ R11, R3.reuse, R159 ;  /* 0x0000009f030b7220 */ /* 0x040fe20000410000 */
[----:B------:R-:W-:Y:S01]  /*14f00*/  PRMT R6, R6, 0x5410, R7 ;  /* 0x0000541006067816 */ /* 0x000fe20000000007 */
[----:B------:R-:W-:Y:S01]  /*14f10*/  FMUL.FTZ R7, R3, R163 ;  /* 0x000000a303077220 */ /* 0x000fe20000410000 */
[----:B------:R-:W-:Y:S01]  /*14f20*/  F2FP.PACK_AB R5, R175, R176 ;  /* 0x000000b0af05723e */ /* 0x000fe200000000ff */
[--C-:B------:R-:W-:Y:S01]  /*14f30*/  HSET2.LE.AND R168, R168, R247.reuse, PT ;  /* 0x000000f7a8a87233 */ /* 0x100fe20003803000 */
[----:B------:R-:W-:Y:S01]  /*14f40*/  F2FP.PACK_AB R4, R172, R173 ;  /* 0x000000adac04723e */ /* 0x000fe200000000ff */
[--C-:B------:R-:W-:Y:S01]  /*14f50*/  HSET2.LE.AND R169, R6, R247.reuse, PT ;  /* 0x000000f706a97233 */ /* 0x100fe20003803000 */
[----:B------:R-:W-:Y:S01]  /*14f60*/  LOP3.LUT R170, R170, R5, RZ, 0xc0, !PT ;  /* 0x00000005aaaa7212 */ /* 0x000fe200078ec0ff */
[----:B------:R-:W-:Y:S01]  /*14f70*/  FMUL.FTZ R6, R3, R162 ;  /* 0x000000a203067220 */ /* 0x000fe20000410000 */
[----:B------:R-:W-:Y:S01]  /*14f80*/  LOP3.LUT R171, R171, R4, RZ, 0xc0, !PT ;  /* 0x00000004abab7212 */ /* 0x000fe200078ec0ff */
[----:B------:R-:W-:Y:S01]  /*14f90*/  IMAD.MOV.U32 R158, RZ, RZ, R28 ;  /* 0x000000ffff9e7224 */ /* 0x000fe200078e001c */
[----:B------:R-:W-:Y:S01]  /*14fa0*/  F2FP.PACK_AB R5, R177, R178 ;  /* 0x000000b2b105723e */ /* 0x000fe200000000ff */
[----:B------:R-:W-:Y:S01]  /*14fb0*/  IMAD.MOV.U32 R159, RZ, RZ, R29 ;  /* 0x000000ffff9f7224 */ /* 0x000fe200078e001d */
[----:B------:R-:W-:Y:S01]  /*14fc0*/  F2FP.PACK_AB R4, R174, R179 ;  /* 0x000000b3ae04723e */ /* 0x000fe200000000ff */
[----:B------:R-:W-:Y:S01]  /*14fd0*/  IMAD.MOV.U32 R162, RZ, RZ, R16 ;  /* 0x000000ffffa27224 */ /* 0x000fe200078e0010 */
[----:B------:R-:W-:Y:S01]  /*14fe0*/  LOP3.LUT R168, R168, R5, RZ, 0xc0, !PT ;  /* 0x00000005a8a87212 */ /* 0x000fe200078ec0ff */
[C---:B------:R-:W-:Y:S01]  /*14ff0*/  FMUL.FTZ R5, R164.reuse, R161 ;  /* 0x000000a1a4057220 */ /* 0x040fe20000410000 */
[----:B------:R-:W-:Y:S01]  /*15000*/  LOP3.LUT R169, R169, R4, RZ, 0xc0, !PT ;  /* 0x00000004a9a97212 */ /* 0x000fe200078ec0ff */
[C---:B------:R-:W-:Y:S01]  /*15010*/  FMUL.FTZ R4, R164.reuse, R160 ;  /* 0x000000a0a4047220 */ /* 0x040fe20000410000 */
[----:B------:R-:W-:Y:S01]  /*15020*/  MOV R156, R18 ;  /* 0x00000012009c7202 */ /* 0x000fe20000000f00 */
[----:B------:R-:W-:Y:S02]  /*15030*/  IMAD.MOV.U32 R160, RZ, RZ, R30 ;  /* 0x000000ffffa07224 */ /* 0x000fe400078e001e */
[----:B------:R-:W2:Y:S01]  /*15040*/  LDSM.16.MT88.4 R28, [R221+0x18000] ;  /* 0x01800000dd1c783b */ /* 0x000ea20000004200 */
[C---:B------:R-:W-:Y:S02]  /*15050*/  FMUL.FTZ R16, R164.reuse, R148 ;  /* 0x00000094a4107220 */ /* 0x040fe40000410000 */
[C---:B-1----:R-:W-:Y:S01]  /*15060*/  HMMA.16816.F32 R4, R168.reuse, R12, R4 ;  /* 0x0000000ca804723c */ /* 0x042fe20000001804 */
[C---:B------:R-:W-:Y:S02]  /*15070*/  FMUL.FTZ R18, R3.reuse, R150 ;  /* 0x0000009603127220 */ /* 0x040fe40000410000 */
[----:B------:R-:W-:Y:S02]  /*15080*/  IMAD.MOV.U32 R163, RZ, RZ, R17 ;  /* 0x000000ffffa37224 */ /* 0x000fe400078e0011 */
[C---:B------:R-:W-:Y:S02]  /*15090*/  FMUL.FTZ R17, R164.reuse, R149 ;  /* 0x00000095a4117220 */ /* 0x040fe40000410000 */
[C---:B------:R-:W-:Y:S01]  /*150a0*/  FMUL.FTZ R12, R164.reuse, R152 ;  /* 0x00000098a40c7220 */ /* 0x040fe20000410000 */
[C---:B------:R-:W-:Y:S01]  /*150b0*/  HMMA.16816.F32 R8, R168.reuse, R14, R8 ;  /* 0x0000000ea808723c */ /* 0x040fe20000001808 */
[C---:B------:R-:W-:Y:S03]  /*150c0*/  FMUL.FTZ R13, R164.reuse, R153 ;  /* 0x00000099a40d7220 */ /* 0x040fe60000410000 */
[----:B------:R-:W-:Y:S02]  /*150d0*/  IMAD.MOV.U32 R157, RZ, RZ, R19 ;  /* 0x000000ffff9d7224 */ /* 0x000fe400078e0013 */
[C---:B------:R-:W-:Y:S02]  /*150e0*/  FMUL.FTZ R19, R3.reuse, R151 ;  /* 0x0000009703137220 */ /* 0x040fe40000410000 */
[C---:B------:R-:W-:Y:S01]  /*150f0*/  FMUL.FTZ R14, R3.reuse, R154 ;  /* 0x0000009a030e7220 */ /* 0x040fe20000410000 */
[----:B------:R-:W1:Y:S03]  /*15100*/  LDSM.16.MT88.4 R148, [R220+0x18000] ;  /* 0x01800000dc94783b */ /* 0x000e660000004200 */
[C---:B------:R-:W-:Y:S01]  /*15110*/  FMUL.FTZ R15, R3.reuse, R155 ;  /* 0x0000009b030f7220 */ /* 0x040fe20000410000 */
[----:B------:R-:W-:Y:S01]  /*15120*/  MOV R154, R26 ;  /* 0x0000001a009a7202 */ /* 0x000fe20000000f00 */
[C---:B------:R-:W-:Y:S02]  /*15130*/  FMUL.FTZ R26, R3.reuse, R142 ;  /* 0x0000008e031a7220 */ /* 0x040fe40000410000 */
[----:B------:R-:W-:Y:S02]  /*15140*/  IMAD.MOV.U32 R155, RZ, RZ, R27 ;  /* 0x000000ffff9b7224 */ /* 0x000fe400078e001b */
[C---:B------:R-:W-:Y:S01]  /*15150*/  FMUL.FTZ R27, R3.reuse, R143 ;  /* 0x0000008f031b7220 */ /* 0x040fe20000410000 */
[C---:B------:R-:W-:Y:S01]  /*15160*/  HMMA.16816.F32 R12, R168.reuse, R20, R12 ;  /* 0x00000014a80c723c */ /* 0x040fe2000000180c */
[----:B------:R-:W-:Y:S02]  /*15170*/  IMAD.MOV.U32 R152, RZ, RZ, R32 ;  /* 0x000000ffff987224 */ /* 0x000fe400078e0020 */
[C---:B------:R-:W-:Y:S02]  /*15180*/  FMUL.FTZ R32, R164.reuse, R132 ;  /* 0x00000084a4207220 */ /* 0x040fe40000410000 */
[----:B------:R-:W-:Y:S02]  /*15190*/  IMAD.MOV.U32 R153, RZ, RZ, R33 ;  /* 0x000000ffff997224 */ /* 0x000fe400078e0021 */
[C---:B------:R-:W-:Y:S01]  /*151a0*/  FMUL.FTZ R33, R164.reuse, R133 ;  /* 0x00000085a4217220 */ /* 0x040fe20000410000 */
[C---:B------:R-:W-:Y:S01]  /*151b0*/  HMMA.16816.F32 R16, R168.reuse, R22, R16 ;  /* 0x00000016a810723c */ /* 0x040fe20000001810 */
[C---:B------:R-:W-:Y:S03]  /*151c0*/  FMUL.FTZ R20, R164.reuse, R144 ;  /* 0x00000090a4147220 */ /* 0x040fe60000410000 */
[C---:B------:R-:W-:Y:S02]  /*151d0*/  FMUL.FTZ R21, R164.reuse, R145 ;  /* 0x00000091a4157220 */ /* 0x040fe40000410000 */
[----:B------:R-:W-:Y:S02]  /*151e0*/  IMAD.MOV.U32 R144, RZ, RZ, R158 ;  /* 0x000000ffff907224 */ /* 0x000fe400078e009e */
[C---:B------:R-:W-:Y:S04]  /*151f0*/  FMUL.FTZ R22, R3.reuse, R146 ;  /* 0x0000009203167220 */ /* 0x040fe80000410000 */
[C---:B------:R-:W-:Y:S02]  /*15200*/  FMUL.FTZ R23, R3.reuse, R147 ;  /* 0x0000009303177220 */ /* 0x040fe40000410000 */
[----:B------:R-:W-:Y:S02]  /*15210*/  IMAD.MOV.U32 R146, RZ, RZ, R24 ;  /* 0x000000ffff927224 */ /* 0x000fe400078e0018 */
[----:B------:R-:W-:Y:S02]  /*15220*/  IMAD.MOV.U32 R147, RZ, RZ, R25 ;  /* 0x000000ffff937224 */ /* 0x000fe400078e0019 */
[C---:B------:R-:W-:Y:S01]  /*15230*/  FMUL.FTZ R24, R164.reuse, R140 ;  /* 0x0000008ca4187220 */ /* 0x040fe20000410000 */
[C---:B--2---:R-:W-:Y:S01]  /*15240*/  HMMA.16816.F32 R20, R168.reuse, R28, R20 ;  /* 0x0000001ca814723c */ /* 0x044fe20000001814 */
[C---:B------:R-:W-:Y:S02]  /*15250*/  FMUL.FTZ R25, R164.reuse, R141 ;  /* 0x0000008da4197220 */ /* 0x040fe40000410000 */
[----:B------:R-:W2:Y:S01]  /*15260*/  LDSM.16.MT88.4 R140, [R224+0x1a000] ;  /* 0x01a00000e08c783b */ /* 0x000ea20000004200 */
[----:B------:R-:W-:Y:S02]  /*15270*/  IMAD.MOV.U32 R158, RZ, RZ, R34 ;  /* 0x000000ffff9e7224 */ /* 0x000fe400078e0022 */
[C---:B------:R-:W-:Y:S02]  /*15280*/  FMUL.FTZ R34, R3.reuse, R134 ;  /* 0x0000008603227220 */ /* 0x040fe40000410000 */
[C---:B------:R-:W-:Y:S01]  /*15290*/  HMMA.16816.F32 R24, R168.reuse, R30, R24 ;  /* 0x0000001ea818723c */ /* 0x040fe20000001818 */
[----:B------:R-:W-:Y:S03]  /*152a0*/  IMAD.MOV.U32 R145, RZ, RZ, R159 ;  /* 0x000000ffff917224 */ /* 0x000fe600078e009f */
[----:B------:R-:W-:Y:S02]  /*152b0*/  IMAD.MOV.U32 R159, RZ, RZ, R35 ;  /* 0x000000ffff9f7224 */ /* 0x000fe400078e0023 */
[C---:B------:R-:W-:Y:S02]  /*152c0*/  FMUL.FTZ R35, R3.reuse, R135 ;  /* 0x0000008703237220 */ /* 0x040fe40000410000 */
[----:B------:R-:W3:Y:S01]  /*152d0*/  LDSM.16.MT88.4 R132, [R222+0x1a000] ;  /* 0x01a00000de84783b */ /* 0x000ee20000004200 */
[C---:B------:R-:W-:Y:S03]  /*152e0*/  FMUL.FTZ R28, R164.reuse, R136 ;  /* 0x00000088a41c7220 */ /* 0x040fe60000410000 */
[C---:B------:R-:W-:Y:S02]  /*152f0*/  FMUL.FTZ R29, R164.reuse, R137 ;  /* 0x00000089a41d7220 */ /* 0x040fe40000410000 */
[C---:B------:R-:W-:Y:S02]  /*15300*/  FMUL.FTZ R30, R3.reuse, R138 ;  /* 0x0000008a031e7220 */ /* 0x040fe40000410000 */
[C---:B------:R-:W-:Y:S02]  /*15310*/  FMUL.FTZ R31, R3.reuse, R139 ;  /* 0x0000008b031f7220 */ /* 0x040fe40000410000 */
[----:B------:R-:W4:Y:S01]  /*15320*/  LDSM.16.MT88.4 R136, [R221+0x1a000] ;  /* 0x01a00000dd88783b */ /* 0x000f220000004200 */
[C---:B------:R-:W-:Y:S02]  /*15330*/  FMUL.FTZ R38, R3.reuse, R38 ;  /* 0x0000002603267220 */ /* 0x040fe40000410000 */
[C---:B------:R-:W-:Y:S02]  /*15340*/  FMUL.FTZ R39, R3.reuse, R39 ;  /* 0x0000002703277220 */ /* 0x040fe40000410000 */
[C---:B-1----:R-:W-:Y:S01]  /*15350*/  HMMA.16816.F32 R28, R168.reuse, R148, R28 ;  /* 0x00000094a81c723c */ /* 0x042fe2000000181c */
[C---:B------:R-:W-:Y:S02]  /*15360*/  FMUL.FTZ R42, R3.reuse, R42 ;  /* 0x0000002a032a7220 */ /* 0x040fe40000410000 */
[C---:B------:R-:W-:Y:S02]  /*15370*/  FMUL.FTZ R43, R3.reuse, R43 ;  /* 0x0000002b032b7220 */ /* 0x040fe40000410000 */
[C---:B------:R-:W-:Y:S02]  /*15380*/  FMUL.FTZ R44, R164.reuse, R44 ;  /* 0x0000002ca42c7220 */ /* 0x040fe40000410000 */
[C---:B------:R-:W-:Y:S01]  /*15390*/  FMUL.FTZ R45, R164.reuse, R45 ;  /* 0x0000002da42d7220 */ /* 0x040fe20000410000 */
[C---:B------:R-:W-:Y:S01]  /*153a0*/  HMMA.16816.F32 R32, R168.reuse, R150, R32 ;  /* 0x00000096a820723c */ /* 0x040fe20000001820 */
[C---:B------:R-:W-:Y:S03]  /*153b0*/  FMUL.FTZ R46, R3.reuse, R46 ;  /* 0x0000002e032e7220 */ /* 0x040fe60000410000 */
[C---:B------:R-:W-:Y:S02]  /*153c0*/  FMUL.FTZ R47, R3.reuse, R47 ;  /* 0x0000002f032f7220 */ /* 0x040fe40000410000 */
[C---:B------:R-:W-:Y:S02]  /*153d0*/  FMUL.FTZ R48, R164.reuse, R48 ;  /* 0x00000030a4307220 */ /* 0x040fe40000410000 */
[C---:B--2---:R-:W-:Y:S01]  /*153e0*/  HMMA.16816.F32 R36, R168.reuse, R140, R36 ;  /* 0x0000008ca824723c */ /* 0x044fe20000001824 */
[C---:B------:R-:W-:Y:S03]  /*153f0*/  FMUL.FTZ R49, R164.reuse, R49 ;  /* 0x00000031a4317220 */ /* 0x040fe60000410000 */
[C---:B------:R-:W-:Y:S02]  /*15400*/  FMUL.FTZ R50, R3.reuse, R50 ;  /* 0x0000003203327220 */ /* 0x040fe40000410000 */
[----:B------:R-:W-:Y:S01]  /*15410*/  FMUL.FTZ R51, R3, R51 ;  /* 0x0000003303337220 */ /* 0x000fe20000410000 */
[----:B------:R-:W-:Y:S01]  /*15420*/  LOP3.LUT R140, R155, UR8, R146, 0x96, !PT ;  /* 0x000000089b8c7c12 */ /* 0x000fe2000f8e9692 */
[C---:B------:R-:W-:Y:S01]  /*15430*/  HMMA.16816.F32 R40, R168.reuse, R142, R40 ;  /* 0x0000008ea828723c */ /* 0x040fe20000001828 */
[C---:B------:R-:W-:Y:S03]  /*15440*/  FMUL.FTZ R52, R164.reuse, R52 ;  /* 0x00000034a4347220 */ /* 0x040fe60000410000 */
[C---:B------:R-:W-:Y:S02]  /*15450*/  FMUL.FTZ R53, R164.reuse, R53 ;  /* 0x00000035a4357220 */ /* 0x040fe40000410000 */
[C---:B------:R-:W-:Y:S02]  /*15460*/  FMUL.FTZ R54, R3.reuse, R54 ;  /* 0x0000003603367220 */ /* 0x040fe40000410000 */
[C---:B---3--:R-:W-:Y:S01]  /*15470*/  HMMA.16816.F32 R44, R168.reuse, R132, R44 ;  /* 0x00000084a82c723c */ /* 0x048fe2000000182c */
[C---:B------:R-:W-:Y:S03]  /*15480*/  FMUL.FTZ R55, R3.reuse, R55 ;  /* 0x0000003703377220 */ /* 0x040fe60000410000 */
[C---:B------:R-:W-:Y:S02]  /*15490*/  FMUL.FTZ R56, R164.reuse, R56 ;  /* 0x00000038a4387220 */ /* 0x040fe40000410000 */
[C---:B------:R-:W-:Y:S02]  /*154a0*/  FMUL.FTZ R57, R164.reuse, R57 ;  /* 0x00000039a4397220 */ /* 0x040fe40000410000 */
[C---:B------:R-:W-:Y:S01]  /*154b0*/  HMMA.16816.F32 R48, R168.reuse, R134, R48 ;  /* 0x00000086a830723c */ /* 0x040fe20000001830 */
[----:B------:R-:W1:Y:S03]  /*154c0*/  LDSM.16.MT88.4 R132, [R220+0x1a000] ;  /* 0x01a00000dc84783b */ /* 0x000e660000004200 */
[C---:B------:R-:W-:Y:S02]  /*154d0*/  FMUL.FTZ R58, R3.reuse, R58 ;  /* 0x0000003a033a7220 */ /* 0x040fe40000410000 */
[C---:B------:R-:W-:Y:S02]  /*154e0*/  FMUL.FTZ R59, R3.reuse, R59 ;  /* 0x0000003b033b7220 */ /* 0x040fe40000410000 */
[C---:B----4-:R-:W-:Y:S01]  /*154f0*/  HMMA.16816.F32 R52, R168.reuse, R136, R52 ;  /* 0x00000088a834723c */ /* 0x050fe20000001834 */
        /* <DEDUP_REMOVED lines=80> */
[----:B------:R-:W-:Y:S02]  /*15a00*/  IMAD.MOV.U32 R154, RZ, RZ, R152 ;  /* 0x000000ffff9a7224 */ /* 0x000fe400078e0098 */
[----:B------:R-:W-:Y:S02]  /*15a10*/  IMAD.MOV.U32 R155, RZ, RZ, R153 ;  /* 0x000000ffff9b7224 */ /* 0x000fe400078e0099 */
[----:B------:R-:W-:Y:S04]  /*15a20*/  IMAD.WIDE.U32 R152, R140, -0x2daee0ad, RZ ;  /* 0xd2511f538c987825 */ /* 0x000fe800078e00ff */
[C---:B------:R-:W-:Y:S01]  /*15a30*/  FMUL.FTZ R120, R164.reuse, R120 ;  /* 0x00000078a4787220 */ /* 0x040fe20000410000 */
[----:B------:R-:W-:Y:S01]  /*15a40*/  LOP3.LUT R148, R153, UR18, R144, 0x96, !PT ;  /* 0x0000001299947c12 */ /* 0x000fe2000f8e9690 */
[----:B------:R-:W-:Y:S02]  /*15a50*/  FMUL.FTZ R121, R164, R121 ;  /* 0x00000079a4797220 */ /* 0x000fe40000410000 */
[C---:B------:R-:W-:Y:S01]  /*15a60*/  FMUL.FTZ R122, R3.reuse, R122 ;  /* 0x0000007a037a7220 */ /* 0x040fe20000410000 */
[----:B------:R-:W-:Y:S01]  /*15a70*/  LOP3.LUT R150, R148, 0xff, RZ, 0xc0, !PT ;  /* 0x000000ff94967812 */ /* 0x000fe200078ec0ff */
[C---:B------:R-:W-:Y:S02]  /*15a80*/  FMUL.FTZ R123, R3.reuse, R123 ;  /* 0x0000007b037b7220 */ /* 0x040fe40000410000 */
[----:B------:R-:W-:Y:S02]  /*15a90*/  IMAD.MOV.U32 R161, RZ, RZ, R160 ;  /* 0x000000ffffa17224 */ /* 0x000fe400078e00a0 */
[----:B------:R-:W-:Y:S02]  /*15aa0*/  IMAD.MOV.U32 R160, RZ, RZ, R190 ;  /* 0x000000ffffa07224 */ /* 0x000fe400078e00be */
        /* <DEDUP_REMOVED lines=8> */
[----:B------:R-:W-:Y:S02]  /*15b30*/  FMUL.FTZ R129, R164, R129 ;  /* 0x00000081a4817220 */ /* 0x000fe40000410000 */
[----:B------:R-:W-:Y:S02]  /*15b40*/  FMUL.FTZ R130, R3, R130 ;  /* 0x0000008203827220 */ /* 0x000fe40000410000 */
[C---:B--2---:R-:W-:Y:S01]  /*15b50*/  HMMA.16816.F32 R116, R168.reuse, R136, R116 ;  /* 0x00000088a874723c */ /* 0x044fe20000001874 */
[--C-:B------:R-:W-:Y:S03]  /*15b60*/  FFMA.FTZ R190, R191, c[0x0][0x23c], -R184.reuse ;  /* 0x00008f00bfbe7a23 */ /* 0x100fe600000108b8 */
[----:B------:R-:W-:Y:S02]  /*15b70*/  FMUL.FTZ R131, R3, R131 ;  /* 0x0000008303837220 */ /* 0x000fe40000410000 */
[----:B------:R-:W-:Y:S01]  /*15b80*/  FFMA.FTZ R191, R194, c[0x0][0x23c], -R181 ;  /* 0x00008f00c2bf7a23 */ /* 0x000fe200000108b5 */
[C---:B------:R-:W-:Y:S01]  /*15b90*/  LOP3.LUT R137, R152.reuse, 0xffff, RZ, 0xc0, !PT ;  /* 0x0000ffff98897812 */ /* 0x040fe200078ec0ff */
[C---:B------:R-:W-:Y:S01]  /*15ba0*/  HMMA.16816.F32 R120, R168.reuse, R138, R120 ;  /* 0x0000008aa878723c */ /* 0x040fe20000001878 */
[----:B------:R-:W-:Y:S01]  /*15bb0*/  LOP3.LUT R136, R152, 0xff, RZ, 0xc0, !PT ;  /* 0x000000ff98887812 */ /* 0x000fe200078ec0ff */
[----:B------:R-:W2:Y:S02]  /*15bc0*/  MUFU.EX2 R190, R190 ;  /* 0x000000be00be7308 */ /* 0x000ea40000000800 */
[----:B------:R-:W-:Y:S01]  /*15bd0*/  SHF.R.U32.HI R141, RZ, 0x8, R137 ;  /* 0x00000008ff8d7819 */ /* 0x000fe20000011689 */
[----:B------:R-:W-:Y:S01]  /*15be0*/  FFMA.FTZ R194, R195, c[0x0][0x23c], -R184 ;  /* 0x00008f00c3c27a23 */ /* 0x000fe200000108b8 */
[----:B------:R-:W-:Y:S01]  /*15bf0*/  SHF.R.U32.HI R137, RZ, 0x10, R152 ;  /* 0x00000010ff897819 */ /* 0x000fe20000011698 */
[----:B------:R-:W-:Y:S01]  /*15c00*/  FFMA.FTZ R195, R196, c[0x0][0x23c], -R181 ;  /* 0x00008f00c4c37a23 */ /* 0x000fe200000108b5 */
[----:B------:R-:W-:Y:S01]  /*15c10*/  PRMT R136, R136, 0x5410, R141 ;  /* 0x0000541088887816 */ /* 0x000fe2000000008d */
[----:B------:R-:W-:Y:S01]  /*15c20*/  FFMA.FTZ R196, R161, c[0x0][0x23c], -R181 ;  /* 0x00008f00a1c47a23 */ /* 0x000fe200000108b5 */
[----:B------:R-:W3:Y:S02]  /*15c30*/  LDSM.16.MT88.4 R140, [R224+0x18800] ;  /* 0x01880000e08c783b */ /* 0x000ee40000004200 */
[----:B------:R-:W4:Y:S01]  /*15c40*/  MUFU.EX2 R191, R191 ;  /* 0x000000bf00bf7308 */ /* 0x000f220000000800 */
[----:B------:R-:W-:Y:S01]  /*15c50*/  SHF.R.U32.HI R138, RZ, 0x10, R148 ;  /* 0x00000010ff8a7819 */ /* 0x000fe20000011694 */
[----:B------:R-:W-:Y:S01]  /*15c60*/  FFMA.FTZ R178, R164, R167, R178 ;  /* 0x000000a7a4b27223 */ /* 0x000fe200000100b2 */
[----:B------:R-:W-:Y:S01]  /*15c70*/  LOP3.LUT R139, R137, 0xff, RZ, 0xc0, !PT ;  /* 0x000000ff898b7812 */ /* 0x000fe200078ec0ff */
[----:B------:R-:W-:Y:S01]  /*15c80*/  FFMA.FTZ R179, R3, R166, R179 ;  /* 0x000000a603b37223 */ /* 0x000fe200000100b3 */
[----:B------:R-:W-:Y:S01]  /*15c90*/  LOP3.LUT R145, R138, 0xff, RZ, 0xc0, !PT ;  /* 0x000000ff8a917812 */ /* 0x000fe200078ec0ff */
[--C-:B------:R-:W-:Y:S01]  /*15ca0*/  HSET2.LE.AND R138, R136, R247.reuse, PT ;  /* 0x000000f7888a7233 */ /* 0x100fe20003803000 */
[----:B------:R-:W-:Y:S01]  /*15cb0*/  LOP3.LUT R137, R148, 0xffff, RZ, 0xc0, !PT ;  /* 0x0000ffff94897812 */ /* 0x000fe200078ec0ff */
[----:B------:R-:W-:Y:S01]  /*15cc0*/  FADD.FTZ R177, R177, R178 ;  /* 0x000000b2b1b17221 */ /* 0x000fe20000010000 */
[----:B------:R-:W-:Y:S01]  /*15cd0*/  SHF.R.U32.HI R148, RZ, 0x18, R148 ;  /* 0x00000018ff947819 */ /* 0x000fe20000011694 */
[----:B------:R-:W5:Y:S01]  /*15ce0*/  MUFU.EX2 R194, R194 ;  /* 0x000000c200c27308 */ /* 0x000f620000000800 */
[----:B------:R-:W-:Y:S01]  /*15cf0*/  SHF.R.U32.HI R152, RZ, 0x18, R152 ;  /* 0x00000018ff987819 */ /* 0x000fe20000011698 */
[----:B------:R-:W-:Y:S01]  /*15d00*/  FADD.FTZ R174, R174, R179 ;  /* 0x000000b3aeae7221 */ /* 0x000fe20000010000 */
[C---:B-1----:R-:W-:Y:S01]  /*15d10*/  HMMA.16816.F32 R124, R168.reuse, R132, R124 ;  /* 0x00000084a87c723c */ /* 0x042fe2000000187c */
[----:B------:R-:W-:Y:S01]  /*15d20*/  PRMT R148, R145, 0x5410, R148 ;  /* 0x0000541091947816 */ /* 0x000fe20000000094 */
[----:B------:R-:W-:Y:S01]  /*15d30*/  FADD.FTZ R176, R176, R177 ;  /* 0x000000b1b0b07221 */ /* 0x000fe20000010000 */
[----:B------:R-:W1:Y:S01]  /*15d40*/  LDSM.16.MT88.4 R144, [R222+0x18800] ;  /* 0x01880000de90783b */ /* 0x000e620000004200 */
[----:B------:R-:W-:Y:S01]  /*15d50*/  SHF.R.U32.HI R137, RZ, 0x8, R137 ;  /* 0x00000008ff897819 */ /* 0x000fe20000011689 */
[----:B------:R-:W-:Y:S01]  /*15d60*/  FADD.FTZ R173, R173, R174 ;  /* 0x000000aeadad7221 */ /* 0x000fe20000010000 */
[----:B------:R-:W-:Y:S01]  /*15d70*/  PRMT R152, R139, 0x5410, R152 ;  /* 0x000054108b987816 */ /* 0x000fe20000000098 */
[----:B------:R-:W-:Y:S01]  /*15d80*/  MUFU.EX2 R195, R195 ;  /* 0x000000c300c37308 */ /* 0x000fe20000000800 */
[----:B------:R-:W-:Y:S01]  /*15d90*/  HMMA.16816.F32 R128, R168, R134, R128 ;  /* 0x00000086a880723c */ /* 0x000fe20000001880 */
[----:B------:R-:W-:Y:S02]  /*15da0*/  PRMT R150, R150, 0x5410, R137 ;  /* 0x0000541096967816 */ /* 0x000fe40000000089 */
[----:B------:R-:W-:Y:S01]  /*15db0*/  LDSM.16.MT88.4 R168, [R220+0x19800] ;  /* 0x01980000dca8783b */ /* 0x000fe20000004200 */
[----:B--2---:R-:W-:Y:S01]  /*15dc0*/  F2FP.PACK_AB R133, R190, R189 ;  /* 0x000000bdbe85723e */ /* 0x004fe200000000ff */
[--C-:B------:R-:W-:Y:S01]  /*15dd0*/  HSET2.LE.AND R139, R152, R247.reuse, PT ;  /* 0x000000f7988b7233 */ /* 0x100fe20003803000 */
[----:B------:R-:W-:Y:S01]  /*15de0*/  FADD.FTZ R175, R175, R176 ;  /* 0x000000b0afaf7221 */ /* 0x000fe20000010000 */
[--C-:B------:R-:W-:Y:S01]  /*15df0*/  HSET2.LE.AND R136, R150, R247.reuse, PT ;  /* 0x000000f796887233 */ /* 0x100fe20003803000 */
[----:B----4-:R-:W-:Y:S01]  /*15e00*/  F2FP.PACK_AB R150, R192, R191 ;  /* 0x000000bfc096723e */ /* 0x010fe200000000ff */
[----:B------:R-:W2:Y:S03]  /*15e10*/  MUFU.EX2 R196, R196 ;  /* 0x000000c400c47308 */ /* 0x000ea60000000800 */
[--C-:B------:R-:W-:Y:S01]  /*15e20*/  HSET2.LE.AND R137, R148, R247.reuse, PT ;  /* 0x000000f794897233 */ /* 0x100fe20003803000 */
[----:B-----5:R-:W-:Y:S01]  /*15e30*/  F2FP.PACK_AB R149, R193, R194 ;  /* 0x000000c2c195723e */ /* 0x020fe200000000ff */
[----:B------:R-:W-:Y:S01]  /*15e40*/  FADD.FTZ R172, R172, R173 ;  /* 0x000000adacac7221 */ /* 0x000fe20000010000 */
[----:B------:R-:W-:Y:S01]  /*15e50*/  LOP3.LUT R138, R138, R133, RZ, 0xc0, !PT ;  /* 0x000000858a8a7212 */ /* 0x000fe200078ec0ff */
[----:B------:R-:W-:Y:S01]  /*15e60*/  FADD.FTZ R194, R194, R175 ;  /* 0x000000afc2c27221 */ /* 0x000fe20000010000 */
[----:B------:R-:W4:Y:S01]  /*15e70*/  LDSM.16.MT88.4 R132, [R221+0x18800] ;  /* 0x01880000dd84783b */ /* 0x000f220000004200 */
[----:B------:R-:W-:Y:S02]  /*15e80*/  LOP3.LUT R139, R139, R150, RZ, 0xc0, !PT ;  /* 0x000000968b8b7212 */ /* 0x000fe400078ec0ff */
[----:B------:R-:W-:Y:S01]  /*15e90*/  LOP3.LUT R136, R136, R149, RZ, 0xc0, !PT ;  /* 0x0000009588887212 */ /* 0x000fe200078ec0ff */
[----:B------:R-:W-:Y:S04]  /*15ea0*/  FADD.FTZ R194, R193, R194 ;  /* 0x000000c2c1c27221 */ /* 0x000fe80000010000 */
[----:B------:R-:W-:Y:S01]  /*15eb0*/  FADD.FTZ R189, R189, R194 ;  /* 0x000000c2bdbd7221 */ /* 0x000fe20000010000 */
[C---:B--2---:R-:W-:Y:S01]  /*15ec0*/  F2FP.PACK_AB R148, R196.reuse, R195 ;  /* 0x000000c3c494723e */ /* 0x044fe200000000ff */
[----:B------:R-:W-:Y:S03]  /*15ed0*/  FADD.FTZ R195, R195, R172 ;  /* 0x000000acc3c37221 */ /* 0x000fe60000010000 */
[----:B------:R-:W-:Y:S01]  /*15ee0*/  LOP3.LUT R137, R137, R148, RZ, 0xc0, !PT ;  /* 0x0000009489897212 */ /* 0x000fe200078ec0ff */
[----:B------:R-:W-:Y:S01]  /*15ef0*/  FADD.FTZ R196, R196, R195 ;  /* 0x000000c3c4c47221 */ /* 0x000fe20000010000 */
[----:B------:R-:W2:Y:S03]  /*15f00*/  LDSM.16.MT88.4 R148, [R220+0x18800] ;  /* 0x01880000dc94783b */ /* 0x000ea60000004200 */
[----:B------:R-:W-:Y:S02]  /*15f10*/  FADD.FTZ R191, R191, R196 ;  /* 0x000000c4bfbf7221 */ /* 0x000fe40000010000 */
[C---:B---3--:R-:W-:Y:S02]  /*15f20*/  HMMA.16816.F32 R4, R136.reuse, R140, R4 ;  /* 0x0000008c8804723c */ /* 0x048fe40000001804 */
[----:B------:R-:W-:Y:S06]  /*15f30*/  FADD.FTZ R192, R192, R191 ;  /* 0x000000bfc0c07221 */ /* 0x000fec0000010000 */
        /* <DEDUP_REMOVED lines=26> */
[C---:B-1----:R-:W-:Y:S07]  /*160e0*/  HMMA.16816.F32 R76, R136.reuse, R144, R76 ;  /* 0x00000090884c723c */ /* 0x042fee000000184c */
[----:B------:R-:W-:Y:S01]  /*160f0*/  IMAD.U32 R144, RZ, RZ, UR4 ;  /* 0x00000004ff907e24 */ /* 0x000fe2000f8e00ff */
[C---:B------:R-:W-:Y:S04]  /*16100*/  HMMA.16816.F32 R80, R136.reuse, R146, R80 ;  /* 0x000000928850723c */ /* 0x040fe80000001850 */
[----:B------:R-:W-:Y:S04]  /*16110*/  LOP3.LUT R144, R155, UR39, R144, 0x96, !PT ;  /* 0x000000279b907c12 */ /* 0x000fe8000f8e9690 */
[C---:B----4-:R-:W-:Y:S01]  /*16120*/  HMMA.16816.F32 R84, R136.reuse, R132, R84 ;  /* 0x000000848854723c */ /* 0x050fe20000001854 */
[----:B------:R-:W-:Y:S05]  /*16130*/  IMAD.WIDE.U32 R144, R144, -0x326172a9, RZ ;  /* 0xcd9e8d5790907825 */ /* 0x000fea00078e00ff */
[----:B------:R-:W-:Y:S02]  /*16140*/  LOP3.LUT R152, R163, UR14, R144, 0x96, !PT ;  /* 0x0000000ea3987c12 */ /* 0x000fe4000f8e9690 */
[C---:B------:R-:W-:Y:S01]  /*16150*/  HMMA.16816.F32 R88, R136.reuse, R134, R88 ;  /* 0x000000868858723c */ /* 0x040fe20000001858 */
[----:B------:R-:W1:Y:S03]  /*16160*/  LDSM.16.MT88.4 R132, [R222+0x1e800] ;  /* 0x01e80000de84783b */ /* 0x000e660000004200 */
[----:B------:R-:W-:Y:S04]  /*16170*/  IMAD.WIDE.U32 R152, R152, -0x2daee0ad, RZ ;  /* 0xd2511f5398987825 */ /* 0x000fe800078e00ff */
[C---:B--2---:R-:W-:Y:S08]  /*16180*/  HMMA.16816.F32 R92, R136.reuse, R148, R92 ;  /* 0x00000094885c723c */ /* 0x044ff0000000185c */
[C---:B------:R-:W-:Y:S07]  /*16190*/  HMMA.16816.F32 R96, R136.reuse, R150, R96 ;  /* 0x000000968860723c */ /* 0x040fee0000001860 */
[----:B------:R-:W-:Y:S01]  /*161a0*/  LOP3.LUT R150, R145, UR16, R158, 0x96, !PT ;  /* 0x0000001091967c12 */ /* 0x000fe2000f8e969e */
[C---:B---3--:R-:W-:Y:S01]  /*161b0*/  HMMA.16816.F32 R100, R136.reuse, R140, R100 ;  /* 0x0000008c8864723c */ /* 0x048fe20000001864 */
[----:B------:R-:W2:Y:S03]  /*161c0*/  LDSM.16.MT88.4 R144, [R221+0x1e800] ;  /* 0x01e80000dd90783b */ /* 0x000ea60000004200 */
[----:B------:R-:W-:Y:S04]  /*161d0*/  IMAD.WIDE.U32 R150, R150, -0x2daee0ad, RZ ;  /* 0xd2511f5396967825 */ /* 0x000fe800078e00ff */
[C---:B------:R-:W-:Y:S01]  /*161e0*/  HMMA.16816.F32 R104, R136.reuse, R142, R104 ;  /* 0x0000008e8868723c */ /* 0x040fe20000001868 */
[----:B------:R-:W-:Y:S03]  /*161f0*/  LOP3.LUT R140, R151, UR13, R156, 0x96, !PT ;  /* 0x0000000d978c7c12 */ /* 0x000fe6000f8e969c */
[----:B------:R-:W-:Y:S02]  /*16200*/  LOP3.LUT R150, R153, UR11, R150, 0x96, !PT ;  /* 0x0000000b99967c12 */ /* 0x000fe4000f8e9696 */
[----:B------:R-:W-:Y:S02]  /*16210*/  IMAD.WIDE.U32 R148, R140, -0x326172a9, RZ ;  /* 0xcd9e8d578c947825 */ /* 0x000fe400078e00ff */
[C---:B-1----:R-:W-:Y:S04]  /*16220*/  HMMA.16816.F32 R108, R136.reuse, R132, R108 ;  /* 0x00000084886c723c */ /* 0x042fe8000000186c */
[----:B------:R-:W-:Y:S01]  /*16230*/  IMAD.WIDE.U32 R150, R150, -0x326172a9, RZ ;  /* 0xcd9e8d5796967825 */ /* 0x000fe200078e00ff */
[----:B------:R-:W-:Y:S03]  /*16240*/  LOP3.LUT R140, R149, UR12, R162, 0x96, !PT ;  /* 0x0000000c958c7c12 */ /* 0x000fe6000f8e96a2 */
[C---:B------:R-:W-:Y:S01]  /*16250*/  HMMA.16816.F32 R112, R136.reuse, R134, R112 ;  /* 0x000000868870723c */ /* 0x040fe20000001870 */
[----:B------:R-:W-:Y:S03]  /*16260*/  LOP3.LUT R148, R151, UR10, R148, 0x96, !PT ;  /* 0x0000000a97947c12 */ /* 0x000fe6000f8e9694 */
[----:B------:R-:W-:Y:S04]  /*16270*/  IMAD.WIDE.U32 R140, R140, -0x2daee0ad, RZ ;  /* 0xd2511f538c8c7825 */ /* 0x000fe800078e00ff */
[----:B------:R-:W-:Y:S01]  /*16280*/  IMAD.WIDE.U32 R148, R148, -0x2daee0ad, RZ ;  /* 0xd2511f5394947825 */ /* 0x000fe200078e00ff */
[----:B------:R-:W-:Y:S04]  /*16290*/  LOP3.LUT R152, R141, UR9, R152, 0x96, !PT ;  /* 0x000000098d987c12 */ /* 0x000fe8000f8e9698 */
[----:B------:R-:W-:Y:S01]  /*162a0*/  LOP3.LUT R132, R149, UR7, R140, 0x96, !PT ;  /* 0x0000000795847c12 */ /* 0x000fe2000f8e968c */
[----:B------:R-:W-:Y:S01]  /*162b0*/  IMAD.WIDE.U32 R152, R152, -0x326172a9, RZ ;  /* 0xcd9e8d5798987825 */ /* 0x000fe200078e00ff */
[C---:B--2---:R-:W-:Y:S03]  /*162c0*/  HMMA.16816.F32 R116, R136.reuse, R144, R116 ;  /* 0x000000908874723c */ /* 0x044fe60000001874 */
[----:B------:R-:W-:Y:S01]  /*162d0*/  IMAD.WIDE.U32 R132, R132, -0x326172a9, RZ ;  /* 0xcd9e8d5784847825 */ /* 0x000fe200078e00ff */
[----:B------:R-:W-:Y:S03]  /*162e0*/  LOP3.LUT R150, R153, UR8, R150, 0x96, !PT ;  /* 0x0000000899967c12 */ /* 0x000fe6000f8e9696 */
[----:B------:R-:W-:Y:S01]  /*162f0*/  FFMA.FTZ R149, R197, c[0x0][0x23c], -R184 ;  /* 0x00008f00c5957a23 */ /* 0x000fe200000108b8 */
[C---:B------:R-:W-:Y:S01]  /*16300*/  LOP3.LUT R143, R132.reuse, 0xffff, RZ, 0xc0, !PT ;  /* 0x0000ffff848f7812 */ /* 0x040fe200078ec0ff */
[C---:B------:R-:W-:Y:S03]  /*16310*/  HMMA.16816.F32 R120, R136.reuse, R146, R120 ;  /* 0x000000928878723c */ /* 0x040fe60000001878 */
[----:B------:R-:W-:Y:S01]  /*16320*/  SHF.R.U32.HI R141, RZ, 0x10, R132 ;  /* 0x00000010ff8d7819 */ /* 0x000fe20000011684 */
[----:B------:R-:W1:Y:S01]  /*16330*/  MUFU.EX2 R155, R149 ;  /* 0x00000095009b7308 */ /* 0x000e620000000800 */
[----:B------:R-:W-:Y:S01]  /*16340*/  LOP3.LUT R142, R132, 0xff, RZ, 0xc0, !PT ;  /* 0x000000ff848e7812 */ /* 0x000fe200078ec0ff */
[----:B------:R-:W-:Y:S01]  /*16350*/  FFMA.FTZ R144, R201, c[0x0][0x23c], -R184 ;  /* 0x00008f00c9907a23 */ /* 0x000fe200000108b8 */
[----:B------:R-:W-:Y:S01]  /*16360*/  LOP3.LUT R140, R133, UR17, R152, 0x96, !PT ;  /* 0x00000011858c7c12 */ /* 0x000fe2000f8e9698 */
[----:B------:R-:W-:Y:S01]  /*16370*/  FFMA.FTZ R201, R203, c[0x0][0x23c], -R184 ;  /* 0x00008f00cbc97a23 */ /* 0x000fe200000108b8 */
[----:B------:R-:W-:Y:S03]  /*16380*/  SHF.R.U32.HI R152, RZ, 0x18, R132 ;  /* 0x00000018ff987819 */ /* 0x000fe60000011684 */
[--C-:B------:R-:W-:Y:S01]  /*16390*/  FFMA.FTZ R203, R160, c[0x0][0x23c], -R181.reuse ;  /* 0x00008f00a0cb7a23 */ /* 0x100fe200000108b5 */
[----:B------:R-:W2:Y:S01]  /*163a0*/  LDSM.16.MT88.4 R132, [R220+0x1e800] ;  /* 0x01e80000dc84783b */ /* 0x000ea20000004200 */
[----:B------:R3:W4:Y:S01]  /*163b0*/  MUFU.EX2 R157, R144 ;  /* 0x00000090009d7308 */ /* 0x0007220000000800 */
[----:B------:R-:W-:Y:S01]  /*163c0*/  LOP3.LUT R145, R141, 0xff, RZ, 0xc0, !PT ;  /* 0x000000ff8d917812 */ /* 0x000fe200078ec0ff */
[----:B------:R-:W-:Y:S01]  /*163d0*/  IMAD.WIDE.U32 R150, R150, -0x2daee0ad, RZ ;  /* 0xd2511f5396967825 */ /* 0x000fe200078e00ff */
[----:B------:R-:W-:Y:S02]  /*163e0*/  SHF.R.U32.HI R154, RZ, 0x18, R140 ;  /* 0x00000018ff9a7819 */ /* 0x000fe4000001168c */
[----:B------:R-:W-:Y:S01]  /*163f0*/  PRMT R152, R145, 0x5410, R152 ;  /* 0x0000541091987816 */ /* 0x000fe20000000098 */
[----:B------:R-:W-:Y:S01]  /*16400*/  FFMA.FTZ R197, R199, c[0x0][0x23c], -R184 ;  /* 0x00008f00c7c57a23 */ /* 0x000fe200000108b8 */
[----:B------:R-:W-:Y:S01]  /*16410*/  LOP3.LUT R148, R151, UR18, R148, 0x96, !PT ;  /* 0x0000001297947c12 */ /* 0x000fe2000f8e9694 */
[--C-:B------:R-:W-:Y:S01]  /*16420*/  FFMA.FTZ R199, R200, c[0x0][0x23c], -R181.reuse ;  /* 0x00008f00c8c77a23 */ /* 0x100fe200000108b5 */
[----:B------:R-:W-:Y:S01]  /*16430*/  LOP3.LUT R160, R150, 0xff, RZ, 0xc0, !PT ;  /* 0x000000ff96a07812 */ /* 0x000fe200078ec0ff */
[----:B------:R-:W-:Y:S01]  /*16440*/  MUFU.EX2 R201, R201 ;  /* 0x000000c900c97308 */ /* 0x000fe20000000800 */
[C---:B------:R-:W-:Y:S01]  /*16450*/  LOP3.LUT R141, R140.reuse, 0xffff, RZ, 0xc0, !PT ;  /* 0x0000ffff8c8d7812 */ /* 0x040fe200078ec0ff */
[--C-:B------:R-:W-:Y:S01]  /*16460*/  FFMA.FTZ R200, R185, c[0x0][0x23c], -R184.reuse ;  /* 0x00008f00b9c87a23 */ /* 0x100fe200000108b8 */
[----:B------:R-:W-:Y:S01]  /*16470*/  LOP3.LUT R156, R140, 0xff, RZ, 0xc0, !PT ;  /* 0x000000ff8c9c7812 */ /* 0x000fe200078ec0ff */
[----:B------:R-:W-:Y:S01]  /*16480*/  FFMA.FTZ R185, R186, c[0x0][0x23c], -R181 ;  /* 0x00008f00bab97a23 */ /* 0x000fe200000108b5 */
[----:B------:R-:W-:Y:S01]  /*16490*/  SHF.R.U32.HI R141, RZ, 0x8, R141 ;  /* 0x00000008ff8d7819 */ /* 0x000fe2000001168d */
[----:B------:R-:W-:Y:S01]  /*164a0*/  FFMA.FTZ R186, R188, c[0x0][0x23c], -R181 ;  /* 0x00008f00bcba7a23 */ /* 0x000fe200000108b5 */
[----:B------:R-:W-:Y:S01]  /*164b0*/  SHF.R.U32.HI R143, RZ, 0x8, R143 ;  /* 0x00000008ff8f7819 */ /* 0x000fe2000001168f */
[----:B------:R-:W-:Y:S01]  /*164c0*/  FFMA.FTZ R184, R182, c[0x0][0x23c], -R184 ;  /* 0x00008f00b6b87a23 */ /* 0x000fe200000108b8 */
[----:B------:R-:W-:Y:S01]  /*164d0*/  PRMT R156, R156, 0x5410, R141 ;  /* 0x000054109c9c7816 */ /* 0x000fe2000000008d */
[----:B------:R-:W5:Y:S01]  /*164e0*/  MUFU.EX2 R203, R203 ;  /* 0x000000cb00cb7308 */ /* 0x000f620000000800 */
[----:B-1----:R-:W-:Y:S01]  /*164f0*/  IMAD.MOV.U32 R182, RZ, RZ, R155 ;  /* 0x000000ffffb67224 */ /* 0x002fe200078e009b */
[----:B------:R-:W-:Y:S01]  /*16500*/  PRMT R142, R142, 0x5410, R143 ;  /* 0x000054108e8e7816 */ /* 0x000fe2000000008f */
[--C-:B------:R-:W-:Y:S01]  /*16510*/  HSET2.LE.AND R143, R152, R247.reuse, PT ;  /* 0x000000f7988f7233 */ /* 0x100fe20003803000 */
[----:B---3--:R-:W1:Y:S01]  /*16520*/  LDSM.16.MT88.4 R144, [R224+0x19000] ;  /* 0x01900000e090783b */ /* 0x008e620000004200 */
[----:B----4-:R-:W-:Y:S01]  /*16530*/  IMAD.MOV.U32 R188, RZ, RZ, R157 ;  /* 0x000000ffffbc7224 */ /* 0x010fe200078e009d */
[----:B------:R-:W-:Y:S01]  /*16540*/  SHF.R.U32.HI R152, RZ, 0x18, R150 ;  /* 0x00000018ff987819 */ /* 0x000fe20000011696 */
[--C-:B------:R-:W-:Y:S01]  /*16550*/  HSET2.LE.AND R142, R142, R247.reuse, PT ;  /* 0x000000f78e8e7233 */ /* 0x100fe20003803000 */
[----:B------:R-:W-:Y:S02]  /*16560*/  FFMA.FTZ R181, R165, c[0x0][0x23c], -R181 ;  /* 0x00008f00a5b57a23 */ /* 0x000fe400000108b5 */
[----:B------:R-:W3:Y:S01]  /*16570*/  MUFU.EX2 R197, R197 ;  /* 0x000000c500c57308 */ /* 0x000ee20000000800 */
[C---:B--2---:R-:W-:Y:S09]  /*16580*/  HMMA.16816.F32 R124, R136.reuse, R132, R124 ;  /* 0x00000084887c723c */ /* 0x044ff2000000187c */
[----:B------:R-:W2:Y:S03]  /*16590*/  MUFU.EX2 R199, R199 ;  /* 0x000000c700c77308 */ /* 0x000ea60000000800 */
[----:B------:R-:W-:Y:S01]  /*165a0*/  SHF.R.U32.HI R132, RZ, 0x10, R140 ;  /* 0x00000010ff847819 */ /* 0x000fe2000001168c */
[----:B------:R-:W-:Y:S01]  /*165b0*/  HMMA.16816.F32 R128, R136, R134, R128 ;  /* 0x000000868880723c */ /* 0x000fe20000001880 */
[--C-:B------:R-:W-:Y:S02]  /*165c0*/  HSET2.LE.AND R140, R156, R247.reuse, PT ;  /* 0x000000f79c8c7233 */ /* 0x100fe40003803000 */
[----:B------:R-:W-:Y:S03]  /*165d0*/  LOP3.LUT R133, R132, 0xff, RZ, 0xc0, !PT ;  /* 0x000000ff84857812 */ /* 0x000fe600078ec0ff */
[----:B------:R-:W-:Y:S01]  /*165e0*/  MUFU.EX2 R185, R185 ;  /* 0x000000b900b97308 */ /* 0x000fe20000000800 */
[----:B-----5:R-:W-:Y:S02]  /*165f0*/  F2FP.PACK_AB R138, R202, R203 ;  /* 0x000000cbca8a723e */ /* 0x020fe400000000ff */
[----:B------:R-:W-:Y:S03]  /*16600*/  PRMT R154, R133, 0x5410, R154 ;  /* 0x00005410859a7816 */ /* 0x000fe6000000009a */
[----:B------:R-:W-:Y:S02]  /*16610*/  F2FP.PACK_AB R133, R201, R157 ;  /* 0x0000009dc985723e */ /* 0x000fe400000000ff */
[--C-:B------:R-:W-:Y:S01]  /*16620*/  HSET2.LE.AND R141, R154, R247.reuse, PT ;  /* 0x000000f79a8d7233 */ /* 0x100fe20003803000 */
[----:B---3--:R-:W-:Y:S01]  /*16630*/  F2FP.PACK_AB R137, R197, R155 ;  /* 0x0000009bc589723e */ /* 0x008fe200000000ff */
[----:B------:R-:W-:Y:S01]  /*16640*/  LDSM.16.MT88.4 R156, [R224+0x19800] ;  /* 0x01980000e09c783b */ /* 0x000fe20000004200 */
[----:B------:R-:W-:Y:S01]  /*16650*/  LOP3.LUT R142, R142, R133, RZ, 0xc0, !PT ;  /* 0x000000858e8e7212 */ /* 0x000fe200078ec0ff */
[----:B------:R-:W-:Y:S01]  /*16660*/  MUFU.EX2 R186, R186 ;  /* 0x000000ba00ba7308 */ /* 0x000fe20000000800 */
[----:B--2---:R-:W-:Y:S01]  /*16670*/  F2FP.PACK_AB R136, R198, R199 ;  /* 0x000000c7c688723e */ /* 0x004fe200000000ff */
[----:B------:R-:W-:Y:S01]  /*16680*/  FADD.FTZ R199, R199, R192 ;  /* 0x000000c0c7c77221 */ /* 0x000fe20000010000 */
[----:B------:R-:W-:Y:S02]  /*16690*/  LOP3.LUT R143, R143, R138, RZ, 0xc0, !PT ;  /* 0x0000008a8f8f7212 */ /* 0x000fe400078ec0ff */
[----:B------:R-:W-:Y:S01]  /*166a0*/  LOP3.LUT R140, R140, R137, RZ, 0xc0, !PT ;  /* 0x000000898c8c7212 */ /* 0x000fe200078ec0ff */
[----:B------:R-:W2:Y:S01]  /*166b0*/  LDSM.16.MT88.4 R132, [R222+0x19000] ;  /* 0x01900000de84783b */ /* 0x000ea20000004200 */
[----:B------:R-:W-:Y:S01]  /*166c0*/  LOP3.LUT R141, R141, R136, RZ, 0xc0, !PT ;  /* 0x000000888d8d7212 */ /* 0x000fe200078ec0ff */
[----:B------:R-:W-:Y:S01]  /*166d0*/  FADD.FTZ R198, R198, R199 ;  /* 0x000000c7c6c67221 */ /* 0x000fe20000010000 */
[----:B------:R-:W-:Y:S01]  /*166e0*/  LOP3.LUT R154, R148, 0xff, RZ, 0xc0, !PT ;  /* 0x000000ff949a7812 */ /* 0x000fe200078ec0ff */
[----:B------:R-:W-:Y:S02]  /*166f0*/  MUFU.EX2 R200, R200 ;  /* 0x000000c800c87308 */ /* 0x000fe40000000800 */
[----:B------:R-:W-:Y:S02]  /*16700*/  FADD.FTZ R203, R203, R198 ;  /* 0x000000c6cbcb7221 */ /* 0x000fe40000010000 */
[C---:B-1----:R-:W-:Y:S01]  /*16710*/  HMMA.16816.F32 R4, R140.reuse, R144, R4 ;  /* 0x000000908c04723c */ /* 0x042fe20000001804 */
[----:B------:R-:W1:Y:S01]  /*16720*/  LDSM.16.MT88.4 R136, [R221+0x19000] ;  /* 0x01900000dd88783b */ /* 0x000e620000004200 */
[----:B------:R-:W-:Y:S04]  /*16730*/  FADD.FTZ R202, R202, R203 ;  /* 0x000000cbcaca7221 */ /* 0x000fe80000010000 */
[----:B------:R-:W3:Y:S02]  /*16740*/  MUFU.EX2 R184, R184 ;  /* 0x000000b800b87308 */ /* 0x000ee40000000800 */
[C---:B------:R-:W-:Y:S01]  /*16750*/  HMMA.16816.F32 R8, R140.reuse, R146, R8 ;  /* 0x000000928c08723c */ /* 0x040fe20000001808 */
[----:B------:R-:W4:Y:S07]  /*16760*/  LDSM.16.MT88.4 R144, [R220+0x19000] ;  /* 0x01900000dc90783b */ /* 0x000f2e0000004200 */
[----:B------:R-:W5:Y:S01]  /*16770*/  MUFU.EX2 R181, R181 ;  /* 0x000000b500b57308 */ /* 0x000f620000000800 */
[----:B---3--:R-:W-:Y:S01]  /*16780*/  F2FP.PACK_AB R3, R184, R183 ;  /* 0x000000b7b803723e */ /* 0x008fe200000000ff */
        /* <DEDUP_REMOVED lines=37> */
[----:B------:R-:W-:Y:S01]  /*169e0*/  LOP3.LUT R132, R150, 0xffff, RZ, 0xc0, !PT ;  /* 0x0000ffff96847812 */ /* 0x000fe200078ec0ff */
[C---:B------:R-:W-:Y:S01]  /*169f0*/  HMMA.16816.F32 R112, R140.reuse, R134, R112 ;  /* 0x000000868c70723c */ /* 0x040fe20000001870 */
[----:B------:R-:W-:Y:S03]  /*16a00*/  SHF.R.U32.HI R133, RZ, 0x10, R150 ;  /* 0x00000010ff857819 */ /* 0x000fe60000011696 */
[----:B------:R-:W-:Y:S03]  /*16a10*/  SHF.R.U32.HI R149, RZ, 0x8, R132 ;  /* 0x00000008ff957819 */ /* 0x000fe60000011684 */
[----:B------:R-:W-:Y:S01]  /*16a20*/  LOP3.LUT R135, R148, 0xffff, RZ, 0xc0, !PT ;  /* 0x0000ffff94877812 */ /* 0x000fe200078ec0ff */
[C---:B-1----:R-:W-:Y:S01]  /*16a30*/  HMMA.16816.F32 R116, R140.reuse, R136, R116 ;  /* 0x000000888c74723c */ /* 0x042fe20000001874 */
[----:B------:R-:W-:Y:S03]  /*16a40*/  PRMT R160, R160, 0x5410, R149 ;  /* 0x00005410a0a07816 */ /* 0x000fe60000000095 */
[----:B------:R-:W-:Y:S02]  /*16a50*/  SHF.R.U32.HI R135, RZ, 0x8, R135 ;  /* 0x00000008ff877819 */ /* 0x000fe40000011687 */
[--C-:B------:R-:W-:Y:S01]  /*16a60*/  HSET2.LE.AND R166, R160, R247.reuse, PT ;  /* 0x000000f7a0a67233 */ /* 0x100fe20003803000 */
[--C-:B------:R-:W-:Y:S01]  /*16a70*/  SHF.R.U32.HI R136, RZ, 0x10, R148.reuse ;  /* 0x00000010ff887819 */ /* 0x100fe20000011694 */
[C---:B------:R-:W-:Y:S01]  /*16a80*/  HMMA.16816.F32 R120, R140.reuse, R138, R120 ;  /* 0x0000008a8c78723c */ /* 0x040fe20000001878 */
[----:B------:R-:W-:Y:S03]  /*16a90*/  LOP3.LUT R137, R133, 0xff, RZ, 0xc0, !PT ;  /* 0x000000ff85897812 */ /* 0x000fe600078ec0ff */
[----:B------:R-:W-:Y:S02]  /*16aa0*/  SHF.R.U32.HI R133, RZ, 0x18, R148 ;  /* 0x00000018ff857819 */ /* 0x000fe40000011694 */
[----:B------:R-:W-:Y:S01]  /*16ab0*/  LOP3.LUT R136, R136, 0xff, RZ, 0xc0, !PT ;  /* 0x000000ff88887812 */ /* 0x000fe200078ec0ff */
[----:B------:R-:W1:Y:S01]  /*16ac0*/  LDSM.16.MT88.4 R148, [R222+0x19800] ;  /* 0x01980000de94783b */ /* 0x000e620000004200 */
[C---:B---3--:R-:W-:Y:S01]  /*16ad0*/  HMMA.16816.F32 R124, R140.reuse, R144, R124 ;  /* 0x000000908c7c723c */ /* 0x048fe2000000187c */
[----:B------:R-:W-:Y:S03]  /*16ae0*/  PRMT R154, R154, 0x5410, R135 ;  /* 0x000054109a9a7816 */ /* 0x000fe60000000087 */
[----:B------:R-:W-:Y:S02]  /*16af0*/  PRMT R136, R136, 0x5410, R133 ;  /* 0x0000541088887816 */ /* 0x000fe40000000085 */
[----:B------:R-:W-:Y:S01]  /*16b00*/  PRMT R152, R137, 0x5410, R152 ;  /* 0x0000541089987816 */ /* 0x000fe20000000098 */
[--C-:B------:R-:W-:Y:S01]  /*16b10*/  HSET2.LE.AND R164, R154, R247.reuse, PT ;  /* 0x000000f79aa47233 */ /* 0x100fe20003803000 */
[----:B------:R-:W-:Y:S01]  /*16b20*/  HMMA.16816.F32 R128, R140, R146, R128 ;  /* 0x000000928c80723c */ /* 0x000fe20000001880 */
[--C-:B------:R-:W-:Y:S01]  /*16b30*/  HSET2.LE.AND R165, R136, R247.reuse, PT ;  /* 0x000000f788a57233 */ /* 0x100fe20003803000 */
[----:B------:R-:W2:Y:S02]  /*16b40*/  LDSM.16.MT88.4 R132, [R221+0x19800] ;  /* 0x01980000dd84783b */ /* 0x000ea40000004200 */
[----:B------:R-:W-:Y:S01]  /*16b50*/  F2FP.PACK_AB R136, R186, R185 ;  /* 0x000000b9ba88723e */ /* 0x000fe200000000ff */
[----:B------:R-:W-:Y:S01]  /*16b60*/  HSET2.LE.AND R167, R152, R247, PT ;  /* 0x000000f798a77233 */ /* 0x000fe20003803000 */
[----:B------:R-:W-:Y:S01]  /*16b70*/  F2FP.PACK_AB R137, R200, R187 ;  /* 0x000000bbc889723e */ /* 0x000fe200000000ff */
[----:B------:R-:W-:Y:S01]  /*16b80*/  FADD.FTZ R185, R185, R202 ;  /* 0x000000cab9b97221 */ /* 0x000fe20000010000 */
[----:B------:R-:W-:Y:S04]  /*16b90*/  LOP3.LUT R165, R165, R136, RZ, 0xc0, !PT ;  /* 0x00000088a5a57212 */ /* 0x000fe800078ec0ff */
[----:B-----5:R-:W-:Y:S01]  /*16ba0*/  F2FP.PACK_AB R136, R181, R180 ;  /* 0x000000b4b588723e */ /* 0x020fe200000000ff */
[----:B------:R-:W-:Y:S01]  /*16bb0*/  FADD.FTZ R185, R186, R185 ;  /* 0x000000b9bab97221 */ /* 0x000fe20000010000 */
[----:B------:R-:W-:Y:S02]  /*16bc0*/  LOP3.LUT R164, R164, R137, RZ, 0xc0, !PT ;  /* 0x00000089a4a47212 */ /* 0x000fe400078ec0ff */
[----:B------:R-:W-:Y:S01]  /*16bd0*/  LOP3.LUT R166, R166, R3, RZ, 0xc0, !PT ;  /* 0x00000003a6a67212 */ /* 0x000fe200078ec0ff */
[----:B------:R-:W-:Y:S01]  /*16be0*/  IMAD.MOV.U32 R3, RZ, RZ, R2 ;  /* 0x000000ffff037224 */ /* 0x000fe200078e0002 */
        /* <DEDUP_REMOVED lines=37> */
[C---:B-1----:R-:W-:Y:S01]  /*16e40*/  HMMA.16816.F32 R92, R164.reuse, R12, R92 ;  /* 0x0000000ca45c723c */ /* 0x042fe2000000185c */
[----:B------:R-:W-:Y:S04]  /*16e50*/  FADD.FTZ R8, R197, R8 ;  /* 0x00000008c5087221 */ /* 0x000fe80000010000 */
[----:B------:R-:W-:Y:S03]  /*16e60*/  FADD.FTZ R8, R188, R8 ;  /* 0x00000008bc087221 */ /* 0x000fe60000010000 */
[C---:B------:R-:W-:Y:S01]  /*16e70*/  HMMA.16816.F32 R96, R164.reuse, R14, R96 ;  /* 0x0000000ea460723c */ /* 0x040fe20000001860 */
[----:B------:R-:W-:Y:S04]  /*16e80*/  FADD.FTZ R8, R201, R8 ;  /* 0x00000008c9087221 */ /* 0x000fe80000010000 */
[----:B------:R-:W-:Y:S03]  /*16e90*/  FADD.FTZ R187, R187, R8 ;  /* 0x00000008bbbb7221 */ /* 0x000fe60000010000 */
[C---:B------:R-:W-:Y:S01]  /*16ea0*/  HMMA.16816.F32 R100, R164.reuse, R24, R100 ;  /* 0x00000018a464723c */ /* 0x040fe20000001864 */
[----:B------:R-:W-:Y:S07]  /*16eb0*/  FADD.FTZ R200, R200, R187 ;  /* 0x000000bbc8c87221 */ /* 0x000fee0000010000 */
[C---:B------:R-:W-:Y:S08]  /*16ec0*/  HMMA.16816.F32 R104, R164.reuse, R26, R104 ;  /* 0x0000001aa468723c */ /* 0x040ff00000001868 */
[C---:B-----5:R-:W-:Y:S08]  /*16ed0*/  HMMA.16816.F32 R108, R164.reuse, R16, R108 ;  /* 0x00000010a46c723c */ /* 0x060ff0000000186c */
[C---:B------:R-:W-:Y:S08]  /*16ee0*/  HMMA.16816.F32 R112, R164.reuse, R18, R112 ;  /* 0x00000012a470723c */ /* 0x040ff00000001870 */
[C---:B--2---:R-:W-:Y:S08]  /*16ef0*/  HMMA.16816.F32 R116, R164.reuse, R20, R116 ;  /* 0x00000014a474723c */ /* 0x044ff00000001874 */
[C---:B------:R-:W-:Y:S08]  /*16f00*/  HMMA.16816.F32 R120, R164.reuse, R22, R120 ;  /* 0x00000016a478723c */ /* 0x040ff00000001878 */
[C---:B---3--:R-:W-:Y:S08]  /*16f10*/  HMMA.16816.F32 R124, R164.reuse, R4, R124 ;  /* 0x00000004a47c723c */ /* 0x048ff0000000187c */
[----:B------:R-:W-:Y:S07]  /*16f20*/  HMMA.16816.F32 R128, R164, R6, R128 ;  /* 0x00000006a480723c */ /* 0x000fee0000001880 */
[----:B------:R-:W-:Y:S02]  /*16f30*/  FADD.FTZ R167, R183, R200 ;  /* 0x000000c8b7a77221 */ /* 0x000fe40000010000 */
[----:B------:R-:W-:Y:S03]  /*16f40*/  FADD.FTZ R166, R180, R185 ;  /* 0x000000b9b4a67221 */ /* 0x000fe60000010000 */
[----:B------:R-:W-:Y:S02]  /*16f50*/  FADD.FTZ R167, R184, R167 ;  /* 0x000000a7b8a77221 */ /* 0x000fe40000010000 */
[----:B------:R-:W-:Y:S02]  /*16f60*/  FADD.FTZ R166, R181, R166 ;  /* 0x000000a6b5a67221 */ /* 0x000fe40000010000 */
[----:B------:R-:W-:Y:S01]  /*16f70*/  IMAD.MOV.U32 R164, RZ, RZ, R0 ;  /* 0x000000ffffa47224 */ /* 0x000fe200078e0000 */
[----:B------:R-:W-:-:S05]  /*16f80*/  @P0 BRA `(.L_x_1775) ;  /* 0xffffb3c000000947 */ /* 0x000fca000383ffff */
.L_x_1774:
        /* <DEDUP_REMOVED lines=409> */
.L_x_1779:
[----:B--234-:R-:W-:Y:S05]  /*18920*/  BSYNC B0 ;  /* 0x0000000000007941 */ /* 0x01cfea0003800000 */
.L_x_1778:
[----:B------:R-:W2:Y:S01]  /*18930*/  S2R R0, SR_CTAID.Z ;  /* 0x0000000000007919 */ /* 0x000ea20000002700 */
        /* <DEDUP_REMOVED lines=16> */
[----:B--2---:R-:W-:-:S04]  /*18a40*/  IMAD.WIDE.U32 R8, R0, c[0x0][0x1f0], R8 ;  /* 0x00007c0000087a25 */ /* 0x004fc800078e0008 */
        /* <DEDUP_REMOVED lines=18> */
.L_x_1781:
[----:B------:R-:W-:Y:S05]  /*18b70*/  BSYNC B0 ;  /* 0x0000000000007941 */ /* 0x000fea0003800000 */
.L_x_1780:
        /* <DEDUP_REMOVED lines=20> */
[----:B-1----:R3:W-:Y:S04]  /*18cc0*/  @!P1 STG.E.128 [R2.64+0x100], R32 ;  /* 0x0001002002009986 */ /* 0x0027e8000c101d1e */
[----:B------:R3:W-:Y:S02]  /*18cd0*/  @!P0 STG.E.128 [R2.64+0x180], R16 ;  /* 0x0001801002008986 */ /* 0x0007e4000c101d1e */
.L_x_1783:
[----:B------:R-:W-:Y:S05]  /*18ce0*/  BSYNC B0 ;  /* 0x0000000000007941 */ /* 0x000fea0003800000 */
.L_x_1782:
[----:B------:R-:W-:Y:S01]  /*18cf0*/  IADD3 R0, R6, 0x40, RZ ;  /* 0x0000004006007810 */ /* 0x000fe20007ffe0ff */
[----:B------:R-:W-:Y:S03]  /*18d00*/  BSSY B0, `(.L_x_1784) ;  /* 0x0000015000007945 */ /* 0x000fe60003800000 */
[----:B------:R-:W-:-:S13]  /*18d10*/  ISETP.GE.AND P0, PT, R0, UR6, PT ;  /* 0x0000000600007c0c */ /* 0x000fda000bf06270 */
[----:B------:R-:W-:Y:S05]  /*18d20*/  @P0 BRA `(.L_x_1785) ;  /* 0x0000012000000947 */ /* 0x000fea0003800000 */
[----:B---3--:R-:W-:Y:S01]  /*18d30*/  IADD3 R3, P0, R10, 0x40, RZ ;  /* 0x000000400a037810 */ /* 0x008fe20007f1e0ff */
        /* <DEDUP_REMOVED lines=17> */
.L_x_1785:
[----:B------:R-:W-:Y:S05]  /*18e50*/  BSYNC B0 ;  /* 0x0000000000007941 */ /* 0x000fea0003800000 */
.L_x_1784:
        /* <DEDUP_REMOVED lines=8> */
[----:B---3--:R-:W-:Y:S01]  /*18ee0*/  IMAD.X R3, RZ, RZ, R11, P0 ;  /* 0x000000ffff037224 */ /* 0x008fe200000e060b */
        /* <DEDUP_REMOVED lines=14> */
.L_x_1786:
        /* <DEDUP_REMOVED lines=11> */
.L_x_2061:


//--------------------- .text._ZN5flash16flash_fwd_kernelI23Flash_fwd_kernel_traitsILi256ELi128ELi64ELi8ELb0ELb0EN7cutlass6half_tE19Flash_kernel_traitsILi256ELi128ELi64ELi8ES3_EELb1ELb0ELb1ELb0ELb0ELb0ELb0ELb1EEEvNS_16Flash_fwd_paramsE --------------------------
	.section	.text._ZN5flash16flash_fwd_kernelI23Flash_fwd_kernel_traitsILi256ELi128ELi64ELi8ELb0ELb0EN7cutlass6half_tE19Flash_kernel_traitsILi256ELi128ELi64ELi8ES3_EELb1ELb0ELb1ELb0ELb0ELb0ELb0ELb1EEEvNS_16Flash_fwd_paramsE,"ax",@progbits
	.sectioninfo	@"SHI_REGISTERS=255"
	.align	128
        .global         _ZN5flash16flash_fwd_kernelI23Flash_fwd_kernel_traitsILi256ELi128ELi64ELi8ELb0ELb0EN7cutlass6half_tE19Flash_kernel_traitsILi256ELi128ELi64ELi8ES3_EELb1ELb0ELb1ELb0ELb0ELb0ELb0ELb1EEEvNS_16Flash_fwd_paramsE
        .type           _ZN5flash16flash_fwd_kernelI23Flash_fwd_kernel_traitsILi256ELi128ELi64ELi8ELb0ELb0EN7cutlass6half_tE19Flash_kernel_traitsILi256ELi128ELi64ELi8ES3_EELb1ELb0ELb1ELb0ELb0ELb0ELb0ELb1EEEvNS_16Flash_fwd_paramsE,@function
        .size           _ZN5flash16flash_fwd_kernelI23Flash_fwd_kernel_traitsILi256ELi128ELi64ELi8ELb0ELb0EN7cutlass6half_tE19Flash_kernel_traitsILi256ELi128ELi64ELi8ES3_EELb1ELb0ELb1ELb0ELb0ELb0ELb0ELb1EEEvNS_16Flash_fwd_paramsE,(.L_x_2062 - _ZN5flash16flash_fwd_kernelI23Flash_fwd_kernel_traitsILi256ELi128ELi64ELi8ELb0ELb0EN7cutlass6half_tE19Flash_kernel_traitsILi256ELi128ELi64ELi8ES3_EELb1ELb0ELb1ELb0ELb0ELb0ELb0ELb1EEEvNS_16Flash_fwd_paramsE)
        .other          _ZN5flash16flash_fwd_kernelI23Flash_fwd_kernel_traitsILi256ELi128ELi64ELi8ELb0ELb0EN7cutlass6half_tE19Flash_kernel_traitsILi256ELi128ELi64ELi8ES3_EELb1ELb0ELb1ELb0ELb0ELb0ELb0ELb1EEEvNS_16Flash_fwd_paramsE,@"STO_CUDA_ENTRY STV_DEFAULT"
_ZN5flash16flash_fwd_kernelI23Flash_fwd_kernel_traitsILi256ELi128ELi64ELi8ELb0ELb0EN7cutlass6half_tE19Flash_kernel_traitsILi256ELi128ELi64ELi8ES3_EELb1ELb0ELb1ELb0ELb0ELb0ELb0ELb1EEEvNS_16Flash_fwd_paramsE:
.text._ZN5flash16flash_fwd_kernelI23Flash_fwd_kernel_traitsILi256ELi128ELi64ELi8ELb0ELb0EN7cutlass6half_tE19Flash_kernel_traitsILi256ELi128ELi64ELi8ES3_EELb1ELb0ELb1ELb0ELb0ELb0ELb0ELb1EEEvNS_16Flash_fwd_paramsE:
        /* <DEDUP_REMOVED lines=85> */
.L_x_1787:
[----:B------:R-:W-:Y:S02]  /*0550*/  ULDC UR6, c[0x0][0x218] ;  /* 0x0000860000067ab9 */ /* 0x000fe40000000800 */
.L_x_1788:
        /* <DEDUP_REMOVED lines=70> */
[----:B------:R-:W-:Y:S01]  /*09c0*/  UISETP.EQ.AND UP3, UPT, UR13, URZ, UP3 ;  /* 0x0000003f0d00728c */ /* 0x000fe20009f62270 */
[----:B------:R-:W-:Y:S01]  /*09d0*/  IADD3 R17, R0, 0xc0, RZ ;  /* 0x000000c000117810 */ /* 0x000fe20007ffe0ff */
[----:B------:R-:W-:-:S02]  /*09e0*/  ULDC UR10, c[0x0][0x214] ;  /* 0x00008500000a7ab9 */ /* 0x000fc40000000800 */
[----:B------:R-:W-:Y:S02]  /*09f0*/  @!UP0 UIMAD.WIDE.U32 UR18, UR14, UR4, URZ ;  /* 0x000000040e1282a5 */ /* 0x000fe4000f8e003f */
[----:B------:R-:W-:Y:S02]  /*0a00*/  ULDC UR8, c[0x0][0x234] ;  /* 0x00008d0000087ab9 */ /* 0x000fe40000000800 */
[----:B------:R-:W-:Y:S02]  /*0a10*/  @!UP0 UIMAD UR16, UR14, UR5, UR16 ;  /* 0x000000050e1082a4 */ /* 0x000fe4000f8e0210 */
[----:B------:R-:W-:Y:S02]  /*0a20*/  @!UP2 UISETP.NE.AND UP1, UPT, UR15, URZ, UPT ;  /* 0x0000003f0f00a28c */ /* 0x000fe4000bf25270 */
[----:B------:R-:W-:Y:S02]  /*0a30*/  @UP2 ULDC UR13, c[0x0][0x210] ;  /* 0x00008400000d2ab9 */ /* 0x000fe40000000800 */
        /* <DEDUP_REMOVED lines=48> */
.L_x_1791:
[----:B------:R-:W-:Y:S05]  /*0d40*/  BSYNC B0 ;  /* 0x0000000000007941 */ /* 0x000fea0003800000 */
.L_x_1790:
        /* <DEDUP_REMOVED lines=22> */
.L_x_1793:
[----:B------:R-:W-:Y:S05]  /*0eb0*/  BSYNC B0 ;  /* 0x0000000000007941 */ /* 0x000fea0003800000 */
.L_x_1792:
        /* <DEDUP_REMOVED lines=22> */
.L_x_1795:
[----:B------:R-:W-:Y:S05]  /*1020*/  BSYNC B0 ;  /* 0x0000000000007941 */ /* 0x000fea0003800000 */
.L_x_1794:
        /* <DEDUP_REMOVED lines=21> */
.L_x_1797:
[----:B------:R-:W-:Y:S05]  /*1180*/  BSYNC B0 ;  /* 0x0000000000007941 */ /* 0x000fea0003800000 */
.L_x_1796:
        /* <DEDUP_REMOVED lines=35> */
.L_x_1789:
        /* <DEDUP_REMOVED lines=9> */
[----:B------:R-:W-:Y:S02]  /*1450*/  @UP1 UIMAD.WIDE.U32 UR18, UR20, UR12, URZ ;  /* 0x0000000c141212a5 */ /* 0x000fe4000f8e003f */
[----:B------:R-:W-:Y:S02]  /*1460*/  @UP0 UIMAD UR26, UR26, UR5, UR29 ;  /* 0x000000051a1a02a4 */ /* 0x000fe4000f8e021d */
[----:B------:R-:W-:Y:S02]  /*1470*/  ULDC UR4, c[0x0][0x224] ;  /* 0x0000890000047ab9 */ /* 0x000fe40000000800 */
[----:B------:R-:W-:Y:S02]  /*1480*/  ULDC UR5, c[0x0][0x1c0] ;  /* 0x0000700000057ab9 */ /* 0x000fe40000000800 */
[----:B------:R-:W-:-:S02]  /*1490*/  UIMAD UR5, UR14, UR5, UR11 ;  /* 0x000000050e0572a4 */ /* 0x000fc4000f8e020b */
[----:B------:R-:W-:Y:S02]  /*14a0*/  @!UP1 USHF.R.S32.HI UR12, URZ, 0x1f, UR14 ;  /* 0x0000001f3f0c9899 */ /* 0x000fe4000801140e */
[----:B------:R-:W-:Y:S02]  /*14b0*/  UIMAD UR4, UR5, UR4, UR7 ;  /* 0x00000004050472a4 */ /* 0x000fe4000f8e0207 */
[----:B------:R-:W-:Y:S02]  /*14c0*/  USHF.L.U32 UR5, UR5, 0x5, URZ ;  /* 0x0000000505057899 */ /* 0x000fe4000800063f */
[----:B------:R-:W-:Y:S02]  /*14d0*/  @!UP1 UIMAD UR12, UR12, UR8, URZ ;  /* 0x000000080c0c92a4 */ /* 0x000fe4000f8e023f */
[----:B------:R-:W-:Y:S02]  /*14e0*/  @!UP1 UIMAD.WIDE.U32 UR30, UR14, UR8, URZ ;  /* 0x000000080e1e92a5 */ /* 0x000fe4000f8e003f */
[----:B------:R-:W-:Y:S01]  /*14f0*/  IADD3 R119, P2, P1, R7, UR5, R20 ;  /* 0x0000000507777c10 */ /* 0x000fe2000f95e014 */
[----:B------:R-:W-:-:S02]  /*1500*/  @!UP1 UIMAD UR9, UR14, UR9, UR12 ;  /* 0x000000090e0992a4 */ /* 0x000fc4000f8e020c */
[----:B------:R-:W-:Y:S02]  /*1510*/  @UP1 UIMAD UR13, UR20, UR13, UR19 ;  /* 0x0000000d140d12a4 */ /* 0x000fe4000f8e0213 */
[----:B------:R1:W-:Y:S01]  /*1520*/  STL [R1+0xe0], R119 ;  /* 0x0000e07701007387 */ /* 0x0003e20000100800 */
[----:B------:R-:W-:Y:S02]  /*1530*/  ULDC UR12, c[0x0][0x228] ;  /* 0x00008a00000c7ab9 */ /* 0x000fe40000000800 */
[----:B------:R-:W-:Y:S02]  /*1540*/  UIMAD UR12, UR4, UR12, URZ ;  /* 0x0000000c040c72a4 */ /* 0x000fe4000f8e023f */
[----:B------:R-:W-:Y:S02]  /*1550*/  USHF.R.S32.HI UR4, URZ, 0x1f, UR5 ;  /* 0x0000001f3f047899 */ /* 0x000fe40008011405 */
[----:B------:R-:W-:Y:S02]  /*1560*/  @UP1 UMOV UR8, UR18 ;  /* 0x0000001200081c82 */ /* 0x000fe40008000000 */
[----:B------:R-:W-:-:S02]  /*1570*/  @!UP1 UIADD3 UR13, UR31, UR9, URZ ;  /* 0x000000091f0d9290 */ /* 0x000fc4000fffe03f */
[----:B------:R-:W-:Y:S01]  /*1580*/  IADD3.X R105, R8, UR4, R0, P2, P1 ;  /* 0x0000000408697c10 */ /* 0x000fe200097e2400 */
[----:B------:R-:W-:Y:S01]  /*1590*/  @!UP1 UMOV UR8, UR30 ;  /* 0x0000001e00089c82 */ /* 0x000fe20008000000 */
        /* <DEDUP_REMOVED lines=14> */
.L_x_1798:
[----:B------:R-:W-:Y:S01]  /*1680*/  IABS R0, c[0x0][0x1c8] ;  /* 0x0000720000007a13 */ /* 0x000fe20000000000 */
[----:B------:R-:W2:Y:S01]  /*1690*/  S2R R2, SR_CTAID.Z ;  /* 0x0000000000027919 */ /* 0x000ea20000002700 */
[----:B------:R-:W-:Y:S02]  /*16a0*/  UMOV UR18, URZ ;  /* 0x0000003f00127c82 */ /* 0x000fe40008000000 */
[----:B------:R-:W3:Y:S01]  /*16b0*/  R2UR UR5, R0 ;  /* 0x00000000000573c2 */ /* 0x000ee200000e0000 */
[----:B------:R-:W-:Y:S02]  /*16c0*/  @UP0 UIADD3 UR27, UR16, UR17, URZ ;  /* 0x00000011101b0290 */ /* 0x000fe4000fffe03f */
[----:B------:R-:W-:Y:S01]  /*16d0*/  USHF.R.S32.HI UR17, URZ, 0x1f, UR11 ;  /* 0x0000001f3f117899 */ /* 0x000fe2000801140b */
        /* <DEDUP_REMOVED lines=43> */
.L_x_1799:
[CC--:B------:R-:W-:Y:S01]  /*1990*/  LEA.HI R3, R9.reuse, R26.reuse, RZ, 0x4 ;  /* 0x0000001a09037211 */ /* 0x0c0fe200078f20ff */
[----:B------:R-:W2:Y:S01]  /*19a0*/  S2R R18, SR_CTAID.Z ;  /* 0x0000000000127919 */ /* 0x000ea20000002700 */
[----:B------:R-:W-:Y:S01]  /*19b0*/  LEA.HI R0, R9, R26, RZ, 0x3 ;  /* 0x0000001a09007211 */ /* 0x000fe200078f18ff */
[----:B------:R-:W-:Y:S01]  /*19c0*/  ULDC.64 UR4, c[0x0][0x1b8] ;  /* 0x00006e0000047ab9 */ /* 0x000fe20000000a00 */
[----:B------:R-:W-:Y:S01]  /*19d0*/  SHF.R.S32.HI R5, RZ, 0x4, R3 ;  /* 0x00000004ff057819 */ /* 0x000fe20000011403 */
[----:B------:R-:W-:Y:S01]  /*19e0*/  UIMAD UR4, UR18, UR4, URZ ;  /* 0x00000004120472a4 */ /* 0x000fe2000f8e023f */
[----:B------:R-:W-:Y:S01]  /*19f0*/  SHF.R.S32.HI R30, RZ, 0x3, R0 ;  /* 0x00000003ff1e7819 */ /* 0x000fe20000011400 */
[----:B------:R-:W-:Y:S01]  /*1a00*/  IMAD.MOV.U32 R27, RZ, RZ, 0x20 ;  /* 0x00000020ff1b7424 */ /* 0x000fe200078e00ff */
[----:B------:R-:W-:Y:S01]  /*1a10*/  LOP3.LUT R0, R0, 0xfffffff8, RZ, 0xc0, !PT ;  /* 0xfffffff800007812 */ /* 0x000fe200078ec0ff */
[----:B------:R-:W-:Y:S01]  /*1a20*/  BSSY B0, `(.L_x_1800) ;  /* 0x000007f000007945 */ /* 0x000fe20003800000 */
[C---:B------:R-:W-:Y:S01]  /*1a30*/  LEA.HI R2, R3.reuse, R5, RZ, 0x1 ;  /* 0x0000000503027211 */ /* 0x040fe200078f08ff */
[----:B------:R-:W-:Y:S01]  /*1a40*/  IMAD.SHL.U32 R4, R30, 0x40, RZ ;  /* 0x000000401e047824 */ /* 0x000fe200078e00ff */
[----:B------:R-:W-:Y:S01]  /*1a50*/  LOP3.LUT R3, R3, 0xfffffff0, RZ, 0xc0, !PT ;  /* 0xfffffff003037812 */ /* 0x000fe200078ec0ff */
[----:B------:R-:W-:Y:S01]  /*1a60*/  IMAD.IADD R23, R26, 0x1, -R0 ;  /* 0x000000011a177824 */ /* 0x000fe200078e0a00 */
[----:B------:R-:W-:-:S02]  /*1a70*/  LOP3.LUT R0, R2, 0xfffffffe, RZ, 0xc0, !PT ;  /* 0xfffffffe02007812 */ /* 0x000fc400078ec0ff */
[----:B------:R-:W-:Y:S01]  /*1a80*/  LOP3.LUT R4, R4, 0x1c0, RZ, 0xc0, !PT ;  /* 0x000001c004047812 */ /* 0x000fe200078ec0ff */
[----:B------:R-:W-:Y:S01]  /*1a90*/  IMAD.IADD R6, R26, 0x1, -R3 ;  /* 0x000000011a067824 */ /* 0x000fe200078e0a03 */
[----:B------:R-:W-:Y:S01]  /*1aa0*/  LEA.HI R8, R9, R26, RZ, 0x6 ;  /* 0x0000001a09087211 */ /* 0x000fe200078f30ff */
[----:B------:R-:W-:Y:S01]  /*1ab0*/  IMAD.SHL.U32 R124, R23, 0x8, RZ ;  /* 0x00000008177c7824 */ /* 0x000fe200078e00ff */
[----:B------:R-:W-:Y:S01]  /*1ac0*/  SHF.R.S32.HI R31, RZ, 0x1f, R30 ;  /* 0x0000001fff1f7819 */ /* 0x000fe2000001141e */
[----:B------:R-:W-:Y:S01]  /*1ad0*/  IMAD.IADD R25, R5, 0x1, -R0 ;  /* 0x0000000105197824 */ /* 0x000fe200078e0a00 */
[----:B------:R-:W-:Y:S01]  /*1ae0*/  SHF.R.S32.HI R3, RZ, 0x1f, R6 ;  /* 0x0000001fff037819 */ /* 0x000fe20000011406 */
[----:B------:R-:W-:Y:S01]  /*1af0*/  IMAD.SHL.U32 R8, R8, 0x8, RZ ;  /* 0x0000000808087824 */ /* 0x000fe200078e00ff */
[----:B------:R-:W-:Y:S01]  /*1b00*/  LOP3.LUT R2, R4, 0x38, R124, 0xf8, !PT ;  /* 0x0000003804027812 */ /* 0x000fe200078ef87c */
[----:B------:R-:W-:Y:S01]  /*1b10*/  IMAD R7, R31, c[0x0][0x198], RZ ;  /* 0x000066001f077a24 */ /* 0x000fe200078e02ff */
[----:B------:R-:W-:Y:S01]  /*1b20*/  SHF.R.U32.HI R0, RZ, 0x3, R4 ;  /* 0x00000003ff007819 */ /* 0x000fe20000011604 */
[----:B------:R3:W-:Y:S01]  /*1b30*/  STL.64 [R1+0x70], R30 ;  /* 0x0000701e01007387 */ /* 0x0007e20000100a00 */
[----:B------:R-:W-:Y:S01]  /*1b40*/  LEA.HI R10, R3, R6, RZ, 0x3 ;  /* 0x00000006030a7211 */ /* 0x000fe200078f18ff */
[----:B------:R-:W-:Y:S01]  /*1b50*/  IMAD R7, R30, c[0x0][0x19c], R7 ;  /* 0x000067001e077a24 */ /* 0x000fe200078e0207 */
[----:B------:R-:W-:-:S02]  /*1b60*/  LOP3.LUT R9, R2, R0, RZ, 0x3c, !PT ;  /* 0x0000000002097212 */ /* 0x000fc400078e3cff */
[--C-:B------:R-:W-:Y:S02]  /*1b70*/  SHF.R.S32.HI R125, RZ, 0x1f, R124.reuse ;  /* 0x0000001fff7d7819 */ /* 0x100fe4000001147c */
[----:B------:R-:W-:Y:S02]  /*1b80*/  LOP3.LUT R0, R10, 0xfffffff8, RZ, 0xc0, !PT ;  /* 0xfffffff80a007812 */ /* 0x000fe400078ec0ff */
[----:B------:R-:W-:Y:S01]  /*1b90*/  IADD3 R2, P0, R124, UR8, RZ ;  /* 0x000000087c027c10 */ /* 0x000fe2000ff1e0ff */
[----:B------:R-:W-:Y:S01]  /*1ba0*/  IMAD.WIDE.U32 R4, R30, c[0x0][0x198], R124 ;  /* 0x000066001e047a25 */ /* 0x000fe200078e007c */
[----:B------:R-:W-:Y:S01]  /*1bb0*/  ULDC.64 UR8, c[0x0][0x1b0] ;  /* 0x00006c0000087ab9 */ /* 0x000fe20000000a00 */
[----:B------:R-:W-:Y:S01]  /*1bc0*/  IADD3 R109, R124, 0x40, RZ ;  /* 0x000000407c6d7810 */ /* 0x000fe20007ffe0ff */
[----:B------:R-:W-:Y:S01]  /*1bd0*/  UIMAD UR8, UR18, UR8, URZ ;  /* 0x00000008120872a4 */ /* 0x000fe2000f8e023f */
[----:B------:R-:W-:Y:S01]  /*1be0*/  IMAD.IADD R0, R6, 0x1, -R0 ;  /* 0x0000000106007824 */ /* 0x000fe200078e0a00 */
[----:B------:R-:W-:Y:S01]  /*1bf0*/  IADD3.X R3, R125, UR13, RZ, P0, !PT ;  /* 0x0000000d7d037c10 */ /* 0x000fe200087fe4ff */
[----:B------:R3:W-:Y:S01]  /*1c00*/  STL.64 [R1+0x98], R124 ;  /* 0x0000987c01007387 */ /* 0x0007e20000100a00 */
[----:B------:R-:W-:Y:S01]  /*1c10*/  IADD3 R6, P0, R4, UR28, RZ ;  /* 0x0000001c04067c10 */ /* 0x000fe2000ff1e0ff */
[----:B------:R-:W-:Y:S01]  /*1c20*/  IMAD R4, R31, c[0x0][0x1a0], RZ ;  /* 0x000068001f047a24 */ /* 0x000fe200078e02ff */
[----:B------:R-:W-:Y:S01]  /*1c30*/  LOP3.LUT P2, RZ, R0, 0x4, RZ, 0xc0, !PT ;  /* 0x0000000400ff7812 */ /* 0x000fe2000784c0ff */
[----:B--2---:R-:W-:Y:S01]  /*1c40*/  IMAD.WIDE.U32 R18, R18, c[0x0][0x1a8], R2 ;  /* 0x00006a0012127a25 */ /* 0x004fe200078e0002 */
[C---:B------:R-:W-:Y:S01]  /*1c50*/  LOP3.LUT P1, RZ, R0.reuse, 0x2, RZ, 0xc0, !PT ;  /* 0x0000000200ff7812 */ /* 0x040fe2000782c0ff */
[----:B------:R-:W-:Y:S01]  /*1c60*/  UIMAD UR9, UR23, UR9, UR8 ;  /* 0x00000009170972a4 */ /* 0x000fe2000f8e0208 */
[----:B------:R-:W-:Y:S01]  /*1c70*/  IADD3.X R7, R5, UR26, R7, P0, !PT ;  /* 0x0000001a05077c10 */ /* 0x000fe200087fe407 */
[----:B------:R-:W-:Y:S01]  /*1c80*/  IMAD.SHL.U32 R0, R0, 0x40, RZ ;  /* 0x0000004000007824 */ /* 0x000fe200078e00ff */
[----:B------:R-:W-:Y:S01]  /*1c90*/  UIMAD UR8, UR23, UR5, UR4 ;  /* 0x00000005170872a4 */ /* 0x000fe2000f8e0204 */
[----:B------:R-:W-:Y:S01]  /*1ca0*/  IMAD.SHL.U32 R5, R25, 0x8, RZ ;  /* 0x0000000819057824 */ /* 0x000fe200078e00ff */
[----:B------:R-:W-:Y:S01]  /*1cb0*/  IADD3 R108, R124, 0x80, RZ ;  /* 0x000000807c6c7810 */ /* 0x000fe20007ffe0ff */
[----:B------:R-:W-:Y:S01]  /*1cc0*/  IMAD.WIDE.U32 R2, R30, c[0x0][0x1a0], R124 ;  /* 0x000068001e027a25 */ /* 0x000fe200078e007c */
[----:B------:R-:W-:Y:S01]  /*1cd0*/  LOP3.LUT R0, R0, 0x1c0, RZ, 0xc0, !PT ;  /* 0x000001c000007812 */ /* 0x000fe200078ec0ff */
[----:B------:R-:W-:Y:S01]  /*1ce0*/  ULDC.64 UR4, c[0x0][0x1a8] ;  /* 0x00006a0000047ab9 */ /* 0x000fe20000000a00 */
[----:B------:R-:W-:Y:S01]  /*1cf0*/  IADD3 R107, R124, 0xc0, RZ ;  /* 0x000000c07c6b7810 */ /* 0x000fe20007ffe0ff */
[----:B------:R-:W-:Y:S01]  /*1d00*/  IMAD R4, R30, c[0x0][0x1a4], R4 ;  /* 0x000069001e047a24 */ /* 0x000fe200078e0204 */
[----:B------:R-:W-:Y:S01]  /*1d10*/  LOP3.LUT R5, R0, 0x8, R5, 0xf8, !PT ;  /* 0x0000000800057812 */ /* 0x000fe200078ef805 */
[----:B------:R-:W-:Y:S01]  /*1d20*/  UIMAD UR4, UR17, UR4, URZ ;  /* 0x00000004110472a4 */ /* 0x000fe2000f8e023f */
[----:B------:R-:W-:-:S02]  /*1d30*/  IADD3 R2, P0, R2, UR30, RZ ;  /* 0x0000001e02027c10 */ /* 0x000fc4000ff1e0ff */
[----:B------:R-:W-:Y:S01]  /*1d40*/  SHF.R.U32.HI R0, RZ, 0x3, R0 ;  /* 0x00000003ff007819 */ /* 0x000fe20000011600 */
[----:B------:R-:W-:Y:S01]  /*1d50*/  UIMAD UR4, UR11, UR5, UR4 ;  /* 0x000000050b0472a4 */ /* 0x000fe2000f8e0204 */
[----:B------:R-:W-:Y:S01]  /*1d60*/  IADD3.X R3, R3, UR27, R4, P0, !PT ;  /* 0x0000001b03037c10 */ /* 0x000fe200087fe404 */
[----:B------:R-:W-:Y:S01]  /*1d70*/  IMAD.U32 R4, RZ, RZ, UR23 ;  /* 0x00000017ff047e24 */ /* 0x000fe2000f8e00ff */
[----:B------:R-:W-:Y:S01]  /*1d80*/  LOP3.LUT R5, R5, R0, RZ, 0x3c, !PT ;  /* 0x0000000005057212 */ /* 0x000fe200078e3cff */
[----:B------:R-:W-:Y:S01]  /*1d90*/  IMAD.U32 R0, RZ, RZ, UR23 ;  /* 0x00000017ff007e24 */ /* 0x000fe2000f8e00ff */
[----:B------:R-:W-:Y:S01]  /*1da0*/  UIADD3 UR5, -UR7, UR22, URZ ;  /* 0x0000001607057290 */ /* 0x000fe2000fffe13f */
[----:B------:R-:W-:Y:S01]  /*1db0*/  IMAD.WIDE.U32 R34, R4, c[0x0][0x1b0], R6 ;  /* 0x00006c0004227a25 */ /* 0x000fe200078e0006 */
[----:B------:R-:W-:Y:S02]  /*1dc0*/  SHF.R.S32.HI R22, RZ, 0x5, R11 ;  /* 0x00000005ff167819 */ /* 0x000fe4000001140b */
[----:B------:R-:W-:Y:S01]  /*1dd0*/  LOP3.LUT R207, R9, 0xfffffe00, R8, 0xf8, !PT ;  /* 0xfffffe0009cf7812 */ /* 0x000fe200078ef808 */
[----:B------:R-:W-:Y:S01]  /*1de0*/  IMAD.WIDE.U32 R28, R0, c[0x0][0x1b8], R2 ;  /* 0x00006e00001c7a25 */ /* 0x000fe200078e0002 */
[----:B------:R3:W-:Y:S01]  /*1df0*/  STL.64 [R1+0xb8], R34 ;  /* 0x0000b82201007387 */ /* 0x0007e20000100a00 */
[----:B------:R-:W-:-:S02]  /*1e00*/  IADD3 R37, R35, UR9, RZ ;  /* 0x0000000923257c10 */ /* 0x000fc4000fffe0ff */
[----:B------:R-:W-:Y:S01]  /*1e10*/  SHF.R.S32.HI R0, RZ, 0x1f, R11 ;  /* 0x0000001fff007819 */ /* 0x000fe2000001140b */
[----:B------:R3:W-:Y:S01]  /*1e20*/  STL.64 [R1+0xe8], R28 ;  /* 0x0000e81c01007387 */ /* 0x0007e20000100a00 */
[----:B------:R-:W-:Y:S01]  /*1e30*/  IADD3 R33, R29, UR8, RZ ;  /* 0x000000081d217c10 */ /* 0x000fe2000fffe0ff */
[----:B------:R-:W-:Y:S01]  /*1e40*/  IMAD.SHL.U32 R4, R10, 0x40, RZ ;  /* 0x000000400a047824 */ /* 0x000fe200078e00ff */
[----:B------:R-:W-:Y:S01]  /*1e50*/  ISETP.GE.AND P0, PT, R30, UR5, PT ;  /* 0x000000051e007c0c */ /* 0x000fe2000bf06270 */
[----:B------:R3:W-:Y:S01]  /*1e60*/  STL [R1+0xcc], R109 ;  /* 0x0000cc6d01007387 */ /* 0x0007e20000100800 */
[----:B------:R-:W-:Y:S01]  /*1e70*/  SHF.R.S32.HI R2, RZ, 0x1f, R20 ;  /* 0x0000001fff027819 */ /* 0x000fe20000011414 */
[----:B------:R-:W-:Y:S01]  /*1e80*/  IMAD.MOV.U32 R3, RZ, RZ, 0x10 ;  /* 0x00000010ff037424 */ /* 0x000fe200078e00ff */
[----:B------:R-:W-:Y:S01]  /*1e90*/  LEA.HI R0, R0, R22, RZ, 0x3 ;  /* 0x0000001600007211 */ /* 0x000fe200078f18ff */
[----:B------:R3:W-:Y:S01]  /*1ea0*/  STL [R1+0xc8], R108 ;  /* 0x0000c86c01007387 */ /* 0x0007e20000100800 */
[----:B------:R-:W-:Y:S01]  /*1eb0*/  LOP3.LUT R4, R5, 0xfffffe00, R4, 0xf8, !PT ;  /* 0xfffffe0005047812 */ /* 0x000fe200078ef804 */
[----:B------:R-:W-:Y:S01]  /*1ec0*/  IMAD.U32 R8, RZ, RZ, UR21 ;  /* 0x00000015ff087e24 */ /* 0x000fe2000f8e00ff */
[----:B------:R-:W-:Y:S01]  /*1ed0*/  LEA.HI R5, R2, R20, RZ, 0x2 ;  /* 0x0000001402057211 */ /* 0x000fe200078f10ff */
[----:B------:R3:W-:Y:S01]  /*1ee0*/  STL [R1+0xd0], R107 ;  /* 0x0000d06b01007387 */ /* 0x0007e20000100800 */
[----:B------:R-:W-:Y:S01]  /*1ef0*/  LOP3.LUT R0, R0, 0xffffff8, RZ, 0xc0, !PT ;  /* 0x0ffffff800007812 */ /* 0x000fe200078ec0ff */
[----:B------:R-:W-:Y:S01]  /*1f00*/  IMAD.WIDE R8, R8, 0x80, R30 ;  /* 0x0000008008087825 */ /* 0x000fe200078e021e */
[----:B------:R-:W-:Y:S01]  /*1f10*/  SHF.R.S32.HI R24, RZ, 0x2, R5 ;  /* 0x00000002ff187819 */ /* 0x000fe20000011405 */
[----:B------:R3:W-:Y:S01]  /*1f20*/  STL [R1+0xdc], R33 ;  /* 0x0000dc2101007387 */ /* 0x0007e20000100800 */
[----:B------:R-:W-:Y:S01]  /*1f30*/  IADD3 R17, R19, UR4, RZ ;  /* 0x0000000413117c10 */ /* 0x000fe2000fffe0ff */
[----:B------:R-:W-:Y:S01]  /*1f40*/  IMAD.IADD R0, R22, 0x1, -R0 ;  /* 0x0000000116007824 */ /* 0x000fe200078e0a00 */
[----:B------:R-:W-:Y:S01]  /*1f50*/  SEL R3, R3, 0xfffffff0, !P1 ;  /* 0xfffffff003037807 */ /* 0x000fe20004800000 */
[----:B------:R3:W-:Y:S01]  /*1f60*/  STL [R1+0xb4], R37 ;  /* 0x0000b42501007387 */ /* 0x0007e20000100800 */
[----:B------:R-:W-:Y:S01]  /*1f70*/  IMAD.SHL.U32 R207, R207, 0x2, RZ ;  /* 0x00000002cfcf7824 */ /* 0x000fe200078e00ff */
[----:B------:R-:W-:Y:S01]  /*1f80*/  SEL R2, R27, 0xffffffe0, !P2 ;  /* 0xffffffe01b027807 */ /* 0x000fe20005000000 */
[----:B------:R-:W-:Y:S01]  /*1f90*/  IMAD R21, R0, 0x10, R24 ;  /* 0x0000001000157824 */ /* 0x000fe200078e0218 */
        /* <DEDUP_REMOVED lines=39> */
.L_x_1801:
[----:B------:R-:W-:Y:S05]  /*2210*/  BSYNC B0 ;  /* 0x0000000000007941 */ /* 0x000fea0003800000 */
.L_x_1800:
        /* <DEDUP_REMOVED lines=9> */
[----:B------:R-:W-:-:S03]  /*22b0*/  IMAD.U32 R5, RZ, RZ, UR4 ;  /* 0x00000004ff057e24 */ /* 0x000fc6000f8e00ff */
[----:B------:R-:W-:Y:S02]  /*22c0*/  IADD3 R118, P0, R0, UR4, RZ ;  /* 0x0000000400767c10 */ /* 0x000fe4000ff1e0ff */
[----:B------:R-:W-:-:S04]  /*22d0*/  SHF.R.S32.HI R0, RZ, 0x1f, R0 ;  /* 0x0000001fff007819 */ /* 0x000fc80000011400 */
[----:B------:R-:W-:Y:S01]  /*22e0*/  LEA.HI.X.SX32 R154, R5, R0, 0x1, P0 ;  /* 0x00000000059a7211 */ /* 0x000fe200000f0eff */
        /* <DEDUP_REMOVED lines=42> */
.L_x_1803:
[----:B------:R-:W-:Y:S05]  /*2590*/  BSYNC B0 ;  /* 0x0000000000007941 */ /* 0x000fea0003800000 */
.L_x_1802:
        /* <DEDUP_REMOVED lines=45> */
.L_x_1805:
[----:B------:R-:W-:Y:S05]  /*2870*/  BSYNC B0 ;  /* 0x0000000000007941 */ /* 0x000fea0003800000 */
.L_x_1804:
        /* <DEDUP_REMOVED lines=49> */
.L_x_1807:
[----:B------:R-:W-:Y:S05]  /*2b90*/  BSYNC B0 ;  /* 0x0000000000007941 */ /* 0x000fea0003800000 */
.L_x_1806:
        /* <DEDUP_REMOVED lines=48> */
.L_x_1809:
[----:B------:R-:W-:Y:S05]  /*2ea0*/  BSYNC B0 ;  /* 0x0000000000007941 */ /* 0x000fea0003800000 */
.L_x_1808:
[----:B------:R-:W-:Y:S01]  /*2eb0*/  ISETP.GE.AND P0, PT, R20, UR9, PT ;  /* 0x0000000914007c0c */ /* 0x000fe2000bf06270 */
[----:B------:R-:W-:Y:S01]  /*2ec0*/  ULDC.64 UR18, c[0x0][0x1a0] ;  /* 0x0000680000127ab9 */ /* 0x000fe20000000a00 */
[----:B------:R-:W-:Y:S01]  /*2ed0*/  BSSY B0, `(.L_x_1810) ;  /* 0x000002b000007945 */ /* 0x000fe20003800000 */
[----:B------:R-:W-:Y:S02]  /*2ee0*/  UMOV UR8, 0x5 ;  /* 0x0000000500087882 */ /* 0x000fe40000000000 */
[----:B------:R-:W-:Y:S02]  /*2ef0*/  ULDC UR13, c[0x0][0x19c] ;  /* 0x00006700000d7ab9 */ /* 0x000fe40000000800 */
        /* <DEDUP_REMOVED lines=40> */
.L_x_1811:
[----:B------:R-:W-:Y:S05]  /*3180*/  BSYNC B0 ;  /* 0x0000000000007941 */ /* 0x000fea0003800000 */
.L_x_1810:
[----:B------:R-:W0:Y:S01]  /*3190*/  LDGDEPBAR ;  /* 0x00000000000079af */ /* 0x000e220000000000 */
[----:B------:R-:W-:Y:S01]  /*31a0*/  LEA R0, R22, UR7, 0x4 ;  /* 0x0000000716007c11 */ /* 0x000fe2000f8e20ff */
[----:B------:R-:W-:Y:S01]  /*31b0*/  IMAD.SHL.U32 R6, R23, 0x40, RZ ;  /* 0x0000004017067824 */ /* 0x000fe200078e00ff */
[C---:B------:R-:W-:Y:S01]  /*31c0*/  SHF.L.U32 R5, R30.reuse, 0x3, RZ ;  /* 0x000000031e057819 */ /* 0x040fe200000006ff */
[----:B-12---:R-:W-:Y:S01]  /*31d0*/  IMAD.MOV.U32 R10, RZ, RZ, R32 ;  /* 0x000000ffff0a7224 */ /* 0x006fe200078e0020 */
[----:B------:R-:W-:Y:S01]  /*31e0*/  ISETP.GE.AND P0, PT, R30, UR9, PT ;  /* 0x000000091e007c0c */ /* 0x000fe2000bf06270 */
        /* <DEDUP_REMOVED lines=8> */
[----:B------:R-:W-:Y:S01]  /*3270*/  UIMAD UR13, UR11, UR12, UR13 ;  /* 0x0000000c0b0d72a4 */ /* 0x000fe2000f8e020d */
[----:B------:R1:W-:Y:S01]  /*3280*/  STL.64 [R1+0xd8], R10 ;  /* 0x0000d80a01007387 */ /* 0x0003e20000100a00 */
[----:B------:R-:W-:Y:S01]  /*3290*/  IMAD.WIDE.U32 R8, R8, UR29, R10 ;  /* 0x0000001d08087c25 */ /* 0x000fe2000f8e000a */
[----:B------:R-:W-:Y:S01]  /*32a0*/  LOP3.LUT R0, R5, R0, RZ, 0x3c, !PT ;  /* 0x0000000005007212 */ /* 0x000fe200078e3cff */
[----:B------:R-:W-:Y:S01]  /*32b0*/  UIADD3 UR31, UR32, -0x4ab325aa, URZ ;  /* 0xb54cda56201f7890 */ /* 0x000fe2000fffe03f */
[----:B------:R-:W-:Y:S01]  /*32c0*/  LOP3.LUT P1, RZ, R23, 0x4, RZ, 0xc0, !PT ;  /* 0x0000000417ff7812 */ /* 0x000fe2000782c0ff */
[----:B------:R-:W-:Y:S01]  /*32d0*/  IMAD.U32 R5, RZ, RZ, UR21 ;  /* 0x00000015ff057e24 */ /* 0x000fe2000f8e00ff */
[----:B------:R-:W-:Y:S01]  /*32e0*/  SHF.L.U32 R26, R26, 0x1, RZ ;  /* 0x000000011a1a7819 */ /* 0x000fe200000006ff */
[----:B------:R-:W-:Y:S01]  /*32f0*/  IMAD R6, R22, 0x400, R4 ;  /* 0x0000040016067824 */ /* 0x000fe200078e0204 */
[----:B------:R-:W-:Y:S01]  /*3300*/  UIADD3 UR7, UR33, 0x646e171e, URZ ;  /* 0x646e171e21077890 */ /* 0x000fe2000fffe03f */
[----:B------:R-:W-:-:S04]  /*3310*/  DEPBAR.LE SB0, 0x0 ;  /* 0x000080000000791a */ /* 0x000fc80000000000 */
[----:B------:R-:W-:Y:S01]  /*3320*/  BAR.SYNC.DEFER_BLOCKING 0x0 ;  /* 0x0000000000007b1d */ /* 0x000fe20000010000 */
[----:B------:R-:W-:Y:S01]  /*3330*/  IMAD R116, R5, 0x8, R22 ;  /* 0x0000000805747824 */ /* 0x000fe200078e0216 */
[----:B------:R-:W-:Y:S01]  /*3340*/  LEA R5, R25, R0, 0x9 ;  /* 0x0000000019057211 */ /* 0x000fe200078e48ff */
[----:B------:R-:W-:Y:S01]  /*3350*/  IMAD.SHL.U32 R187, R6, 0x2, RZ ;  /* 0x0000000206bb7824 */ /* 0x000fe200078e00ff */
[----:B------:R-:W-:Y:S02]  /*3360*/  IADD3 R6, R9, UR13, RZ ;  /* 0x0000000d09067c10 */ /* 0x000fe4000fffe0ff */
        /* <DEDUP_REMOVED lines=42> */
.L_x_1813:
[----:B------:R-:W-:Y:S05]  /*3610*/  BSYNC B0 ;  /* 0x0000000000007941 */ /* 0x000fea0003800000 */
.L_x_1812:
        /* <DEDUP_REMOVED lines=50> */
.L_x_1815:
[----:B------:R-:W-:Y:S05]  /*3940*/  BSYNC B0 ;  /* 0x0000000000007941 */ /* 0x000fea0003800000 */
.L_x_1814:
[----:B------:R-:W-:Y:S01]  /*3950*/  IMAD.SHL.U32 R179, R5, 0x2, RZ ;  /* 0x0000000205b37824 */ /* 0x000fe200078e00ff */
[----:B-12---:R-:W-:Y:S01]  /*3960*/  LDSM.16.M88.4 R12, [R187] ;  /* 0x00000000bb0c783b */ /* 0x006fe20000000200 */
[----:B------:R-:W-:Y:S01]  /*3970*/  LOP3.LUT P0, RZ, R23, 0x2, RZ, 0xc0, !PT ;  /* 0x0000000217ff7812 */ /* 0x000fe2000780c0ff */
[--C-:B------:R-:W-:Y:S01]  /*3980*/  IMAD R188, R3, 0x2, R187.reuse ;  /* 0x0000000203bc7824 */ /* 0x100fe200078e02bb */
[----:B------:R-:W-:Y:S01]  /*3990*/  IADD3 R6, R104, UR8, RZ ;  /* 0x0000000868067c10 */ /* 0x000fe2000fffe0ff */
[----:B------:R-:W1:Y:S01]  /*39a0*/  LDSM.16.M88.4 R16, [R179+0x10000] ;  /* 0x01000000b310783b */ /* 0x000e620000000200 */
[C---:B------:R-:W-:Y:S01]  /*39b0*/  IADD3 R5, R179.reuse, 0x10000, RZ ;  /* 0x00010000b3057810 */ /* 0x040fe20007ffe0ff */
[----:B------:R-:W-:Y:S01]  /*39c0*/  IMAD R190, R2, 0x2, R187 ;  /* 0x0000000202be7824 */ /* 0x000fe200078e02bb */
[----:B------:R-:W-:Y:S01]  /*39d0*/  IADD3 R191, R179, 0x10020, RZ ;  /* 0x00010020b3bf7810 */ /* 0x000fe20007ffe0ff */
[----:B------:R-:W2:Y:S01]  /*39e0*/  LDSM.16.M88.4 R24, [R179+0x10800] ;  /* 0x01080000b318783b */ /* 0x000ea20000000200 */
[----:B------:R-:W-:Y:S01]  /*39f0*/  IMAD R185, R0, 0x2, R179 ;  /* 0x0000000200b97824 */ /* 0x000fe200078e02b3 */
[----:B------:R-:W-:Y:S01]  /*3a00*/  IMNMX R217, R6, UR10, PT ;  /* 0x0000000a06d97c17 */ /* 0x000fe2000b800200 */
[----:B------:R-:W-:Y:S01]  /*3a10*/  IMAD R189, R2, 0x2, R188 ;  /* 0x0000000202bd7824 */ /* 0x000fe200078e02bc */
[----:B---3--:R-:W3:Y:S01]  /*3a20*/  LDSM.16.M88.4 R32, [R179+0x11000] ;  /* 0x01100000b320783b */ /* 0x008ee20000000200 */
        /* <DEDUP_REMOVED lines=29> */
[----:B--2---:R-:W-:Y:S01]  /*3c00*/  HMMA.16816.F32 R44, R12, R24, RZ ;  /* 0x000000180c2c723c */ /* 0x004fe200000018ff */
[----:B------:R-:W2:Y:S01]  /*3c10*/  LDSM.16.M88.4 R80, [R185+0x10000] ;  /* 0x01000000b950783b */ /* 0x000ea20000000200 */
[----:B------:R-:W-:-:S02]  /*3c20*/  ISETP.GE.AND P1, PT, R6, R217, PT ;  /* 0x000000d90600720c */ /* 0x000fc40003f26270 */
[C---:B------:R-:W-:Y:S01]  /*3c30*/  ISETP.GE.AND P4, PT, R6.reuse, R216, PT ;  /* 0x000000d80600720c */ /* 0x040fe20003f86270 */
[----:B------:R-:W-:Y:S01]  /*3c40*/  LDSM.16.M88.4 R96, [R184+0x2000] ;  /* 0x00200000b860783b */ /* 0x000fe20000000200 */
[C---:B------:R-:W-:Y:S02]  /*3c50*/  IADD3 R205, R191.reuse, 0x1000, RZ ;  /* 0x00001000bfcd7810 */ /* 0x040fe40007ffe0ff */
[----:B---3--:R-:W-:Y:S01]  /*3c60*/  HMMA.16816.F32 R56, R12, R32, RZ ;  /* 0x000000200c38723c */ /* 0x008fe200000018ff */
        /* <DEDUP_REMOVED lines=38> */
[C---:B--2---:R-:W-:Y:S01]  /*3ed0*/  HMMA.16816.F32 R56, R20.reuse, R80, R16 ;  /* 0x000000501438723c */ /* 0x044fe20000001810 */
[----:B------:R-:W-:Y:S07]  /*3ee0*/  LDSM.16.M88.4 R16, [R187+0x4000] ;  /* 0x00400000bb10783b */ /* 0x000fee0000000200 */
[C---:B------:R-:W-:Y:S01]  /*3ef0*/  HMMA.16816.F32 R52, R20.reuse, R82, R32 ;  /* 0x000000521434723c */ /* 0x040fe20000001820 */
[----:B------:R-:W-:Y:S07]  /*3f00*/  LDSM.16.M88.4 R80, [R179+0x13000] ;  /* 0x01300000b350783b */ /* 0x000fee0000000200 */
[C---:B------:R-:W-:Y:S01]  /*3f10*/  HMMA.16816.F32 R32, R20.reuse, R86, R24 ;  /* 0x000000561420723c */ /* 0x040fe20000001818 */
[----:B------:R-:W-:Y:S07]  /*3f20*/  LDSM.16.M88.4 R84, [R185+0x12800] ;  /* 0x01280000b954783b */ /* 0x000fee0000000200 */
[C---:B------:R-:W-:Y:S01]  /*3f30*/  HMMA.16816.F32 R24, R20.reuse, R90, R64 ;  /* 0x0000005a1418723c */ /* 0x040fe20000001840 */
[----:B------:R-:W2:Y:S04]  /*3f40*/  LDSM.16.M88.4 R64, [R179+0x12000] ;  /* 0x01200000b340783b */ /* 0x000ea80000000200 */
[----:B------:R-:W-:Y:S03]  /*3f50*/  LDSM.16.M88.4 R88, [R185+0x12000] ;  /* 0x01200000b958783b */ /* 0x000fe60000000200 */
[C---:B---3--:R-:W-:Y:S01]  /*3f60*/  HMMA.16816.F32 R12, R20.reuse, R48, R72 ;  /* 0x00000030140c723c */ /* 0x048fe20000001848 */
[----:B------:R-:W3:Y:S07]  /*3f70*/  LDSM.16.M88.4 R72, [R179+0x12800] ;  /* 0x01280000b348783b */ /* 0x000eee0000000200 */
        /* <DEDUP_REMOVED lines=332> */
.L_x_1818:
[----:B------:R-:W-:Y:S05]  /*5440*/  BSYNC B0 ;  /* 0x0000000000007941 */ /* 0x000fea0003800000 */
.L_x_1817:
[----:B------:R-:W0:Y:S02]  /*5450*/  LDGDEPBAR ;  /* 0x00000000000079af */ /* 0x000e240000000000 */
.L_x_1816:
        /* <DEDUP_REMOVED lines=9> */
[----:B------:R-:W-:Y:S01]  /*54f0*/  UIADD3 UR5, UR33, -0x4498517b, URZ ;  /* 0xbb67ae8521057890 */ /* 0x000fe2000fffe03f */
[----:B------:R-:W-:Y:S01]  /*5500*/  FMNMX.FTZ R0, R37, R0, !PT ;  /* 0x0000000025007209 */ /* 0x000fe20007810000 */
[----:B------:R-:W-:Y:S01]  /*5510*/  ULOP3.LUT UR8, UR4, UR33, URZ, 0x3c, !UPT ;  /* 0x0000002104087292 */ /* 0x000fe2000f8e3c3f */
        /* <DEDUP_REMOVED lines=19> */
[----:B------:R-:W-:Y:S01]  /*5650*/  IMAD.SHL.U32 R180, R4, 0x2, RZ ;  /* 0x0000000204b47824 */ /* 0x000fe200078e00ff */
[----:B------:R-:W-:Y:S01]  /*5660*/  FMNMX.FTZ R132, R94, R132, !PT ;  /* 0x000000845e847209 */ /* 0x000fe20007810000 */
[----:B------:R-:W-:Y:S01]  /*5670*/  UIADD3 UR4, UR4, 0x1, URZ ;  /* 0x0000000104047890 */ /* 0x000fe2000fffe03f */
        /* <DEDUP_REMOVED lines=23> */
[----:B------:R-:W2:Y:S04]  /*57f0*/  SHFL.BFLY PT, R5, R132, 0x2, 0x1f ;  /* 0x0c401f0084057f89 */ /* 0x000ea800000e0000 */
[----:B------:R-:W3:Y:S04]  /*5800*/  SHFL.BFLY PT, R133, R0, 0x2, 0x1f ;  /* 0x0c401f0000857f89 */ /* 0x000ee800000e0000 */
[----:B------:R-:W-:Y:S01]  /*5810*/  LDSM.16.MT88.4 R52, [R180+0x18800] ;  /* 0x01880000b434783b */ /* 0x000fe20000004200 */
[----:B--2---:R-:W-:Y:S02]  /*5820*/  FMNMX.FTZ R132, R132, R5, !PT ;  /* 0x0000000584847209 */ /* 0x004fe40007810000 */
[----:B------:R-:W-:-:S02]  /*5830*/  LOP3.LUT R5, R105, UR32, RZ, 0x3c, !PT ;  /* 0x0000002069057c12 */ /* 0x000fc4000f8e3cff */
[----:B---3--:R-:W-:Y:S01]  /*5840*/  FMNMX.FTZ R133, R0, R133, !PT ;  /* 0x0000008500857209 */ /* 0x008fe20007810000 */
[----:B-1----:R-:W1:Y:S04]  /*5850*/  SHFL.BFLY PT, R6, R132, 0x1, 0x1f ;  /* 0x0c201f0084067f89 */ /* 0x002e6800000e0000 */
[----:B------:R2:W-:Y:S04]  /*5860*/  STL [R1+0xf0], R5 ;  /* 0x0000f00501007387 */ /* 0x0005e80000100800 */
[----:B------:R-:W3:Y:S01]  /*5870*/  SHFL.BFLY PT, R9, R133, 0x1, 0x1f ;  /* 0x0c201f0085097f89 */ /* 0x000ee200000e0000 */
[----:B-1----:R-:W-:-:S02]  /*5880*/  FMNMX.FTZ R132, R132, R6, !PT ;  /* 0x0000000684847209 */ /* 0x002fc40007810000 */
[----:B------:R-:W-:Y:S01]  /*5890*/  LOP3.LUT R6, R87, UR8, RZ, 0x3c, !PT ;  /* 0x0000000857067c12 */ /* 0x000fe2000f8e3cff */
[----:B------:R-:W-:Y:S01]  /*58a0*/  UIADD3 UR8, UR33, -0x56f99767, URZ ;  /* 0xa906689921087890 */ /* 0x000fe2000fffe03f */
[----:B------:R-:W-:Y:S02]  /*58b0*/  FSETP.NEU.FTZ.AND P1, PT, R132, -INF , PT ;  /* 0xff8000008400780b */ /* 0x000fe40003f3d000 */
[----:B--2---:R-:W-:Y:S01]  /*58c0*/  LOP3.LUT R5, R117, R5, RZ, 0x3c, !PT ;  /* 0x0000000575057212 */ /* 0x004fe200078e3cff */
[----:B------:R-:W-:Y:S01]  /*58d0*/  IMAD.WIDE.U32 R6, R6, -0x326172a9, RZ ;  /* 0xcd9e8d5706067825 */ /* 0x000fe200078e00ff */
[----:B---3--:R-:W-:-:S03]  /*58e0*/  FMNMX.FTZ R133, R133, R9, !PT ;  /* 0x0000000985857209 */ /* 0x008fc60007810000 */
[----:B------:R-:W-:Y:S01]  /*58f0*/  IMAD.WIDE.U32 R160, R5, -0x2daee0ad, RZ ;  /* 0xd2511f5305a07825 */ /* 0x000fe200078e00ff */
[----:B------:R-:W-:-:S04]  /*5900*/  LOP3.LUT R7, R7, UR36, R116, 0x96, !PT ;  /* 0x0000002407077c12 */ /* 0x000fc8000f8e9674 */
[----:B------:R-:W-:Y:S01]  /*5910*/  LOP3.LUT R0, R161, UR5, R86, 0x96, !PT ;  /* 0x00000005a1007c12 */ /* 0x000fe2000f8e9656 */
[----:B------:R-:W-:Y:S04]  /*5920*/  STL.64 [R1+0xc0], R160 ;  /* 0x0000c0a001007387 */ /* 0x000fe80000100a00 */
[----:B------:R-:W-:-:S04]  /*5930*/  IMAD.WIDE.U32 R162, R0, -0x326172a9, RZ ;  /* 0xcd9e8d5700a27825 */ /* 0x000fc800078e00ff */
[----:B------:R-:W-:Y:S01]  /*5940*/  FMUL.FTZ R0, R132, c[0x0][0x23c] ;  /* 0x00008f0084007a20 */ /* 0x000fe20000410000 */
[----:B------:R-:W-:Y:S01]  /*5950*/  LOP3.LUT R5, R163, UR35, R6, 0x96, !PT ;  /* 0x00000023a3057c12 */ /* 0x000fe2000f8e9606 */
[----:B------:R-:W-:Y:S01]  /*5960*/  IMAD.WIDE.U32 R6, R7, -0x2daee0ad, RZ ;  /* 0xd2511f5307067825 */ /* 0x000fe200078e00ff */
[----:B------:R-:W-:Y:S02]  /*5970*/  STL.64 [R1+0x38], R162 ;  /* 0x000038a201007387 */ /* 0x000fe40000100a00 */
[----:B------:R-:W-:Y:S01]  /*5980*/  FSEL R0, R0, RZ, P1 ;  /* 0x000000ff00007208 */ /* 0x000fe20000800000 */
[----:B------:R-:W-:Y:S01]  /*5990*/  IMAD.WIDE.U32 R10, R5, -0x2daee0ad, RZ ;  /* 0xd2511f53050a7825 */ /* 0x000fe200078e00ff */
[----:B------:R-:W-:Y:S02]  /*59a0*/  LOP3.LUT R7, R7, UR14, R160, 0x96, !PT ;  /* 0x0000000e07077c12 */ /* 0x000fe4000f8e96a0 */
[----:B------:R-:W-:Y:S01]  /*59b0*/  FSETP.NEU.FTZ.AND P1, PT, R133, -INF , PT ;  /* 0xff8000008500780b */ /* 0x000fe20003f3d000 */
[----:B------:R-:W-:Y:S01]  /*59c0*/  FFMA.FTZ R8, R40, c[0x0][0x23c], -R0 ;  /* 0x00008f0028087a23 */ /* 0x000fe20000010800 */
[----:B------:R-:W-:Y:S01]  /*59d0*/  LOP3.LUT R5, R11, UR12, R6, 0x96, !PT ;  /* 0x0000000c0b057c12 */ /* 0x000fe2000f8e9606 */
[----:B------:R-:W-:-:S02]  /*59e0*/  IMAD.WIDE.U32 R6, R7, -0x326172a9, RZ ;  /* 0xcd9e8d5707067825 */ /* 0x000fc400078e00ff */
[----:B------:R1:W-:Y:S02]  /*59f0*/  MUFU.EX2 R122, R8 ;  /* 0x00000008007a7308 */ /* 0x0003e40000000800 */
[----:B------:R-:W-:Y:S01]  /*5a00*/  IMAD.WIDE.U32 R12, R5, -0x326172a9, RZ ;  /* 0xcd9e8d57050c7825 */ /* 0x000fe200078e00ff */
[----:B------:R-:W-:-:S03]  /*5a10*/  LOP3.LUT R7, R7, UR13, R162, 0x96, !PT ;  /* 0x0000000d07077c12 */ /* 0x000fc6000f8e96a2 */
[----:B------:R-:W-:Y:S02]  /*5a20*/  FMUL.FTZ R5, R133, c[0x0][0x23c] ;  /* 0x00008f0085057a20 */ /* 0x000fe40000410000 */
[----:B------:R-:W-:-:S03]  /*5a30*/  FFMA.FTZ R9, R36, c[0x0][0x23c], -R0 ;  /* 0x00008f0024097a23 */ /* 0x000fc60000010800 */
[----:B------:R-:W-:Y:S01]  /*5a40*/  FSEL R5, R5, RZ, P1 ;  /* 0x000000ff05057208 */ /* 0x000fe20000800000 */
[----:B------:R-:W-:Y:S01]  /*5a50*/  MUFU.EX2 R252, R9 ;  /* 0x0000000900fc7308 */ /* 0x000fe20000000800 */
[----:B-1----:R-:W-:-:S07]  /*5a60*/  FFMA.FTZ R8, R41, c[0x0][0x23c], -R0 ;  /* 0x00008f0029087a23 */ /* 0x002fce0000010800 */
[----:B------:R1:W-:Y:S02]  /*5a70*/  MUFU.EX2 R120, R8 ;  /* 0x0000000800787308 */ /* 0x0003e40000000800 */
[----:B-1----:R-:W-:Y:S01]  /*5a80*/  LOP3.LUT R8, R13, UR11, R6, 0x96, !PT ;  /* 0x0000000b0d087c12 */ /* 0x002fe2000f8e9606 */
[----:B------:R-:W-:-:S04]  /*5a90*/  IMAD.WIDE.U32 R6, R7, -0x2daee0ad, RZ ;  /* 0xd2511f5307067825 */ /* 0x000fc800078e00ff */
[----:B------:R-:W-:-:S04]  /*5aa0*/  IMAD.WIDE.U32 R92, R8, -0x2daee0ad, RZ ;  /* 0xd2511f53085c7825 */ /* 0x000fc800078e00ff */
[----:B------:R-:W-:Y:S01]  /*5ab0*/  FFMA.FTZ R8, R44, c[0x0][0x23c], -R5 ;  /* 0x00008f002c087a23 */ /* 0x000fe20000010805 */
[----:B------:R-:W-:Y:S01]  /*5ac0*/  LOP3.LUT R16, R93, UR8, R6, 0x96, !PT ;  /* 0x000000085d107c12 */ /* 0x000fe2000f8e9606 */
[----:B------:R-:W-:Y:S01]  /*5ad0*/  IMAD R93, R121, 0x10000, R121 ;  /* 0x00010000795d7824 */ /* 0x000fe200078e0279 */
[----:B------:R-:W-:Y:S01]  /*5ae0*/  LOP3.LUT R6, R7, UR10, R10, 0x96, !PT ;  /* 0x0000000a07067c12 */ /* 0x000fe2000f8e960a */
[----:B------:R1:W-:Y:S02]  /*5af0*/  MUFU.EX2 R242, R8 ;  /* 0x0000000800f27308 */ /* 0x0003e40000000800 */
[----:B------:R-:W-:-:S04]  /*5b00*/  IMAD.WIDE.U32 R16, R16, -0x326172a9, RZ ;  /* 0xcd9e8d5710107825 */ /* 0x000fc800078e00ff */
[----:B------:R-:W-:Y:S01]  /*5b10*/  IMAD.WIDE.U32 R76, R6, -0x326172a9, RZ ;  /* 0xcd9e8d57064c7825 */ /* 0x000fe200078e00ff */
[C---:B------:R-:W-:Y:S02]  /*5b20*/  LOP3.LUT R7, R16.reuse, 0xffff, RZ, 0xc0, !PT ;  /* 0x0000ffff10077812 */ /* 0x040fe400078ec0ff */
[----:B------:R-:W-:Y:S01]  /*5b30*/  LOP3.LUT R11, R16, 0xff, RZ, 0xc0, !PT ;  /* 0x000000ff100b7812 */ /* 0x000fe200078ec0ff */
[----:B------:R-:W-:Y:S01]  /*5b40*/  FFMA.FTZ R6, R43, c[0x0][0x23c], -R5 ;  /* 0x00008f002b067a23 */ /* 0x000fe20000010805 */
[----:B------:R-:W-:Y:S01]  /*5b50*/  SHF.R.U32.HI R9, RZ, 0x8, R7 ;  /* 0x00000008ff097819 */ /* 0x000fe20000011607 */
[----:B------:R-:W-:Y:S01]  /*5b60*/  FFMA.FTZ R7, R37, c[0x0][0x23c], -R5 ;  /* 0x00008f0025077a23 */ /* 0x000fe20000010805 */
[----:B------:R-:W-:Y:S01]  /*5b70*/  SHF.R.U32.HI R10, RZ, 0x18, R16 ;  /* 0x00000018ff0a7819 */ /* 0x000fe20000011610 */
[----:B------:R2:W-:Y:S01]  /*5b80*/  MUFU.EX2 R243, R6 ;  /* 0x0000000600f37308 */ /* 0x0005e20000000800 */
[----:B------:R-:W-:Y:S01]  /*5b90*/  PRMT R13, R11, 0x5410, R9 ;  /* 0x000054100b0d7816 */ /* 0x000fe20000000009 */
[----:B-1----:R-:W-:Y:S01]  /*5ba0*/  FFMA.FTZ R8, R42, c[0x0][0x23c], -R5 ;  /* 0x00008f002a087a23 */ /* 0x002fe20000010805 */
[----:B------:R-:W-:Y:S01]  /*5bb0*/  LOP3.LUT R18, R77, UR9, R12, 0x96, !PT ;  /* 0x000000094d127c12 */ /* 0x000fe2000f8e960c */
[----:B------:R-:W-:-:S04]  /*5bc0*/  FFMA.FTZ R9, R38, c[0x0][0x23c], -R0 ;  /* 0x00008f0026097a23 */ /* 0x000fc80000010800 */
[----:B------:R1:W3:Y:S01]  /*5bd0*/  MUFU.EX2 R168, R8 ;  /* 0x0000000800a87308 */ /* 0x0002e20000000800 */
[----:B--2---:R-:W-:-:S07]  /*5be0*/  LOP3.LUT R6, R17, UR31, R76, 0x96, !PT ;  /* 0x0000001f11067c12 */ /* 0x004fce000f8e964c */
[----:B------:R2:W4:Y:S01]  /*5bf0*/  MUFU.EX2 R169, R7 ;  /* 0x0000000700a97308 */ /* 0x0005220000000800 */
[----:B------:R-:W-:Y:S02]  /*5c00*/  LOP3.LUT R11, R6, 0xff, RZ, 0xc0, !PT ;  /* 0x000000ff060b7812 */ /* 0x000fe400078ec0ff */
[----:B-1----:R-:W-:-:S05]  /*5c10*/  SHF.R.U32.HI R8, RZ, 0x10, R16 ;  /* 0x00000010ff087819 */ /* 0x002fca0000011610 */
[----:B------:R-:W1:Y:S01]  /*5c20*/  MUFU.EX2 R135, R9 ;  /* 0x0000000900877308 */ /* 0x000e620000000800 */
[----:B------:R-:W-:-:S04]  /*5c30*/  LOP3.LUT R8, R8, 0xff, RZ, 0xc0, !PT ;  /* 0x000000ff08087812 */ /* 0x000fc800078ec0ff */
[----:B------:R-:W-:Y:S02]  /*5c40*/  PRMT R15, R8, 0x5410, R10 ;  /* 0x00005410080f7816 */ /* 0x000fe4000000000a */
[----:B--2---:R-:W-:Y:S02]  /*5c50*/  LOP3.LUT R7, R6, 0xffff, RZ, 0xc0, !PT ;  /* 0x0000ffff06077812 */ /* 0x004fe400078ec0ff */
[--C-:B------:R-:W-:Y:S02]  /*5c60*/  SHF.R.U32.HI R8, RZ, 0x10, R6.reuse ;  /* 0x00000010ff087819 */ /* 0x100fe40000011606 */
[----:B------:R-:W-:Y:S02]  /*5c70*/  SHF.R.U32.HI R10, RZ, 0x8, R7 ;  /* 0x00000008ff0a7819 */ /* 0x000fe40000011607 */
[----:B------:R-:W-:Y:S02]  /*5c80*/  SHF.R.U32.HI R7, RZ, 0x18, R6 ;  /* 0x00000018ff077819 */ /* 0x000fe40000011606 */
[----:B---3--:R-:W-:-:S02]  /*5c90*/  F2FP.PACK_AB R6, R168, R242 ;  /* 0x000000f2a806723e */ /* 0x008fc400000000ff */
[----:B------:R-:W-:Y:S02]  /*5ca0*/  PRMT R10, R11, 0x5410, R10 ;  /* 0x000054100b0a7816 */ /* 0x000fe4000000000a */
[C---:B------:R-:W-:Y:S02]  /*5cb0*/  PRMT R77, R6.reuse, 0x7610, R77 ;  /* 0x00007610064d7816 */ /* 0x040fe4000000004d */
[----:B------:R-:W-:Y:S01]  /*5cc0*/  PRMT R78, R6, 0x7632, R78 ;  /* 0x00007632064e7816 */ /* 0x000fe2000000004e */
[----:B------:R-:W-:Y:S01]  /*5cd0*/  HSET2.LE.AND R3, R10, R93, PT ;  /* 0x0000005d0a037233 */ /* 0x000fe20003803000 */
[----:B------:R-:W-:Y:S02]  /*5ce0*/  F2FP.PACK_AB R6, R120, R122 ;  /* 0x0000007a7806723e */ /* 0x000fe400000000ff */
[----:B----4-:R-:W-:Y:S02]  /*5cf0*/  F2FP.PACK_AB R4, R169, R243 ;  /* 0x000000f3a904723e */ /* 0x010fe400000000ff */
[----:B------:R-:W-:-:S02]  /*5d00*/  PRMT R84, R6, 0x7610, R84 ;  /* 0x0000761006547816 */ /* 0x000fc40000000054 */
[----:B------:R-:W-:Y:S01]  /*5d10*/  PRMT R79, R6, 0x7632, R79 ;  /* 0x00007632064f7816 */ /* 0x000fe2000000004f */
[----:B------:R-:W-:Y:S01]  /*5d20*/  FFMA.FTZ R6, R39, c[0x0][0x23c], -R0 ;  /* 0x00008f0027067a23 */ /* 0x000fe20000010800 */
[----:B------:R-:W-:Y:S02]  /*5d30*/  LOP3.LUT R8, R8, 0xff, RZ, 0xc0, !PT ;  /* 0x000000ff08087812 */ /* 0x000fe400078ec0ff */
[C---:B------:R-:W-:Y:S01]  /*5d40*/  PRMT R86, R4.reuse, 0x7610, R86 ;  /* 0x0000761004567816 */ /* 0x040fe20000000056 */
[----:B------:R2:W-:Y:S01]  /*5d50*/  MUFU.EX2 R241, R6 ;  /* 0x0000000600f17308 */ /* 0x0005e20000000800 */
[----:B------:R-:W-:Y:S02]  /*5d60*/  PRMT R85, R4, 0x7632, R85 ;  /* 0x0000763204557816 */ /* 0x000fe40000000055 */
[----:B------:R-:W-:Y:S01]  /*5d70*/  PRMT R8, R8, 0x5410, R7 ;  /* 0x0000541008087816 */ /* 0x000fe20000000007 */
[----:B------:R-:W-:Y:S01]  /*5d80*/  FFMA.FTZ R7, R28, c[0x0][0x23c], -R0 ;  /* 0x00008f001c077a23 */ /* 0x000fe20000010800 */
[----:B-1----:R-:W-:-:S03]  /*5d90*/  F2FP.PACK_AB R4, R135, R252 ;  /* 0x000000fc8704723e */ /* 0x002fc600000000ff */
[----:B------:R1:W-:Y:S01]  /*5da0*/  MUFU.EX2 R134, R7 ;  /* 0x0000000700867308 */ /* 0x0003e20000000800 */
[C---:B------:R-:W-:Y:S02]  /*5db0*/  PRMT R239, R4.reuse, 0x7610, R239 ;  /* 0x0000761004ef7816 */ /* 0x040fe400000000ef */
[----:B------:R-:W-:Y:S01]  /*5dc0*/  PRMT R238, R4, 0x7632, R238 ;  /* 0x0000763204ee7816 */ /* 0x000fe200000000ee */
[----:B------:R-:W-:Y:S01]  /*5dd0*/  HSET2.LE.AND R4, R8, R93, PT ;  /* 0x0000005d08047233 */ /* 0x000fe20003803000 */
[----:B------:R-:W-:Y:S01]  /*5de0*/  FFMA.FTZ R8, R48, c[0x0][0x23c], -R5 ;  /* 0x00008f0030087a23 */ /* 0x000fe20000010805 */
[----:B--2---:R-:W-:-:S03]  /*5df0*/  PRMT R6, R77, 0x5410, R78 ;  /* 0x000054104d067816 */ /* 0x004fc6000000004e */
[----:B------:R2:W-:Y:S01]  /*5e00*/  MUFU.EX2 R184, R8 ;  /* 0x0000000800b87308 */ /* 0x0005e20000000800 */
[----:B------:R-:W-:Y:S01]  /*5e10*/  LOP3.LUT R12, R3, R6, RZ, 0xc0, !PT ;  /* 0x00000006030c7212 */ /* 0x000fe200078ec0ff */
[----:B------:R-:W-:Y:S01]  /*5e20*/  HSET2.LE.AND R3, R13, R93, PT ;  /* 0x0000005d0d037233 */ /* 0x000fe20003803000 */
[----:B------:R-:W-:Y:S01]  /*5e30*/  PRMT R6, R84, 0x5410, R79 ;  /* 0x0000541054067816 */ /* 0x000fe2000000004f */
[----:B-1----:R-:W-:-:S03]  /*5e40*/  FFMA.FTZ R7, R29, c[0x0][0x23c], -R0 ;  /* 0x00008f001d077a23 */ /* 0x002fc60000010800 */
[----:B------:R-:W-:Y:S01]  /*5e50*/  LOP3.LUT R13, R4, R6, RZ, 0xc0, !PT ;  /* 0x00000006040d7212 */ /* 0x000fe200078ec0ff */
[----:B------:R-:W1:Y:S01]  /*5e60*/  LDSM.16.MT88.4 R28, [R183+0x18000] ;  /* 0x01800000b71c783b */ /* 0x000e620000004200 */
[----:B------:R-:W-:Y:S01]  /*5e70*/  PRMT R4, R86, 0x5410, R85 ;  /* 0x0000541056047816 */ /* 0x000fe20000000055 */
[----:B------:R-:W-:Y:S01]  /*5e80*/  MUFU.EX2 R153, R7 ;  /* 0x0000000700997308 */ /* 0x000fe20000000800 */
[----:B------:R-:W-:Y:S02]  /*5e90*/  PRMT R6, R239, 0x5410, R238 ;  /* 0x00005410ef067816 */ /* 0x000fe400000000ee */
[----:B------:R-:W-:Y:S01]  /*5ea0*/  LOP3.LUT R14, R3, R4, RZ, 0xc0, !PT ;  /* 0x00000004030e7212 */ /* 0x000fe200078ec0ff */
[----:B------:R-:W-:Y:S01]  /*5eb0*/  HSET2.LE.AND R4, R15, R93, PT ;  /* 0x0000005d0f047233 */ /* 0x000fe20003803000 */
[--C-:B------:R-:W-:Y:S02]  /*5ec0*/  FFMA.FTZ R3, R45, c[0x0][0x23c], -R5.reuse ;  /* 0x00008f002d037a23 */ /* 0x100fe40000010805 */
[----:B--2---:R-:W-:-:S02]  /*5ed0*/  FFMA.FTZ R8, R47, c[0x0][0x23c], -R5 ;  /* 0x00008f002f087a23 */ /* 0x004fc40000010805 */
[----:B------:R-:W-:Y:S01]  /*5ee0*/  LOP3.LUT R15, R4, R6, RZ, 0xc0, !PT ;  /* 0x00000006040f7212 */ /* 0x000fe200078ec0ff */
[----:B------:R-:W-:Y:S01]  /*5ef0*/  FFMA.FTZ R6, R46, c[0x0][0x23c], -R5 ;  /* 0x00008f002e067a23 */ /* 0x000fe20000010805 */
[----:B------:R2:W-:Y:S01]  /*5f00*/  MUFU.EX2 R130, R3 ;  /* 0x0000000300827308 */ /* 0x0005e20000000800 */
[----:B------:R-:W-:Y:S04]  /*5f10*/  LDSM.16.MT88.4 R44, [R183+0x18800] ;  /* 0x01880000b72c783b */ /* 0x000fe80000004200 */
[C---:B------:R-:W-:Y:S03]  /*5f20*/  HMMA.16816.F32 R80, R12.reuse, R20, RZ ;  /* 0x000000140c50723c */ /* 0x040fe600000018ff */
[----:B------:R3:W4:Y:S05]  /*5f30*/  MUFU.EX2 R131, R6 ;  /* 0x0000000600837308 */ /* 0x00072a0000000800 */
[----:B------:R-:W-:Y:S01]  /*5f40*/  HMMA.16816.F32 R40, R12, R26, RZ ;  /* 0x0000001a0c28723c */ /* 0x000fe200000018ff */
[----:B--2---:R-:W-:-:S02]  /*5f50*/  IMAD.WIDE.U32 R2, R18, -0x2daee0ad, RZ ;  /* 0xd2511f5312027825 */ /* 0x004fc400078e00ff */
[----:B------:R2:W-:Y:S03]  /*5f60*/  MUFU.EX2 R223, R8 ;  /* 0x0000000800df7308 */ /* 0x0005e60000000800 */
[----:B------:R-:W-:Y:S02]  /*5f70*/  LOP3.LUT R4, R3, UR7, R92, 0x96, !PT ;  /* 0x0000000703047c12 */ /* 0x000fe4000f8e965c */
[----:B------:R-:W-:Y:S01]  /*5f80*/  HMMA.16816.F32 R72, R12, R22, RZ ;  /* 0x000000160c48723c */ /* 0x000fe200000018ff */
[C---:B------:R-:W-:Y:S02]  /*5f90*/  LOP3.LUT R21, R2.reuse, 0xff, RZ, 0xc0, !PT ;  /* 0x000000ff02157812 */ /* 0x040fe400078ec0ff */
[----:B---3--:R-:W-:Y:S02]  /*5fa0*/  LOP3.LUT R6, R2, 0xffff, RZ, 0xc0, !PT ;  /* 0x0000ffff02067812 */ /* 0x008fe400078ec0ff */
[----:B------:R-:W-:-:S02]  /*5fb0*/  SHF.R.U32.HI R11, RZ, 0x10, R4 ;  /* 0x00000010ff0b7819 */ /* 0x000fc40000011604 */
[----:B------:R-:W-:Y:S01]  /*5fc0*/  SHF.R.U32.HI R10, RZ, 0x8, R6 ;  /* 0x00000008ff0a7819 */ /* 0x000fe20000011606 */
[C---:B-1----:R-:W-:Y:S01]  /*5fd0*/  HMMA.16816.F32 R36, R12.reuse, R28, RZ ;  /* 0x0000001c0c24723c */ /* 0x042fe200000018ff */
[----:B------:R-:W-:Y:S01]  /*5fe0*/  SHF.R.U32.HI R7, RZ, 0x10, R2 ;  /* 0x00000010ff077819 */ /* 0x000fe20000011602 */
[----:B--2---:R-:W-:Y:S01]  /*5ff0*/  FFMA.FTZ R8, R49, c[0x0][0x23c], -R0 ;  /* 0x00008f0031087a23 */ /* 0x004fe20000010800 */
[----:B------:R-:W-:Y:S01]  /*6000*/  SHF.R.U32.HI R18, RZ, 0x18, R4 ;  /* 0x00000018ff127819 */ /* 0x000fe20000011604 */
[----:B------:R-:W1:Y:S01]  /*6010*/  LDSM.16.MT88.4 R48, [R181+0x18800] ;  /* 0x01880000b530783b */ /* 0x000e620000004200 */
[----:B------:R-:W-:Y:S01]  /*6020*/  LOP3.LUT R6, R11, 0xff, RZ, 0xc0, !PT ;  /* 0x000000ff0b067812 */ /* 0x000fe200078ec0ff */
[----:B------:R-:W2:Y:S01]  /*6030*/  MUFU.EX2 R240, R8 ;  /* 0x0000000800f07308 */ /* 0x000ea20000000800 */
[C---:B------:R-:W-:Y:S01]  /*6040*/  LOP3.LUT R9, R4.reuse, 0xffff, RZ, 0xc0, !PT ;  /* 0x0000ffff04097812 */ /* 0x040fe200078ec0ff */
[----:B------:R-:W-:Y:S01]  /*6050*/  HMMA.16816.F32 R64, R12, R24, RZ ;  /* 0x000000180c40723c */ /* 0x000fe200000018ff */
[----:B------:R-:W-:-:S02]  /*6060*/  LOP3.LUT R19, R4, 0xff, RZ, 0xc0, !PT ;  /* 0x000000ff04137812 */ /* 0x000fc400078ec0ff */
[----:B------:R-:W-:Y:S02]  /*6070*/  PRMT R11, R21, 0x5410, R10 ;  /* 0x00005410150b7816 */ /* 0x000fe4000000000a */
[----:B------:R-:W-:Y:S02]  /*6080*/  SHF.R.U32.HI R20, RZ, 0x18, R2 ;  /* 0x00000018ff147819 */ /* 0x000fe40000011602 */
[----:B------:R-:W-:Y:S01]  /*6090*/  LOP3.LUT R4, R7, 0xff, RZ, 0xc0, !PT ;  /* 0x000000ff07047812 */ /* 0x000fe200078ec0ff */
[----:B------:R-:W-:Y:S01]  /*60a0*/  HMMA.16816.F32 R28, R12, R30, RZ ;  /* 0x0000001e0c1c723c */ /* 0x000fe200000018ff */
[----:B------:R-:W-:Y:S02]  /*60b0*/  PRMT R10, R6, 0x5410, R18 ;  /* 0x00005410060a7816 */ /* 0x000fe40000000012 */
[----:B------:R-:W-:Y:S02]  /*60c0*/  SHF.R.U32.HI R7, RZ, 0x8, R9 ;  /* 0x00000008ff077819 */ /* 0x000fe40000011609 */
[----:B----4-:R-:W-:-:S02]  /*60d0*/  F2FP.PACK_AB R6, R131, R130 ;  /* 0x000000828306723e */ /* 0x010fc400000000ff */
[----:B------:R-:W-:Y:S01]  /*60e0*/  PRMT R20, R4, 0x5410, R20 ;  /* 0x0000541004147816 */ /* 0x000fe20000000014 */
[----:B------:R-:W-:Y:S01]  /*60f0*/  HMMA.16816.F32 R24, R12, R68, RZ ;  /* 0x000000440c18723c */ /* 0x000fe200000018ff */
[----:B------:R-:W-:Y:S02]  /*6100*/  PRMT R9, R19, 0x5410, R7 ;  /* 0x0000541013097816 */ /* 0x000fe40000000007 */
[----:B------:R-:W-:Y:S02]  /*6110*/  F2FP.PACK_AB R4, R241, R134 ;  /* 0x00000086f104723e */ /* 0x000fe400000000ff */
[C---:B------:R-:W-:Y:S02]  /*6120*/  PRMT R237, R6.reuse, 0x7610, R237 ;  /* 0x0000761006ed7816 */ /* 0x040fe400000000ed */
[----:B------:R-:W-:Y:S02]  /*6130*/  PRMT R236, R6, 0x7632, R236 ;  /* 0x0000763206ec7816 */ /* 0x000fe400000000ec */
[----:B--2---:R-:W-:-:S02]  /*6140*/  F2FP.PACK_AB R6, R240, R153 ;  /* 0x00000099f006723e */ /* 0x004fc400000000ff */
[C---:B------:R-:W-:Y:S02]  /*6150*/  PRMT R219, R4.reuse, 0x7610, R219 ;  /* 0x0000761004db7816 */ /* 0x040fe400000000db */
[----:B------:R-:W-:Y:S01]  /*6160*/  PRMT R218, R4, 0x7632, R218 ;  /* 0x0000763204da7816 */ /* 0x000fe200000000da */
[----:B------:R-:W-:Y:S01]  /*6170*/  HSET2.LE.AND R4, R9, R93, PT ;  /* 0x0000005d09047233 */ /* 0x000fe20003803000 */
[C---:B------:R-:W-:Y:S02]  /*6180*/  PRMT R211, R6.reuse, 0x7610, R211 ;  /* 0x0000761006d37816 */ /* 0x040fe400000000d3 */
[----:B------:R-:W-:Y:S02]  /*6190*/  PRMT R210, R6, 0x7632, R210 ;  /* 0x0000763206d27816 */ /* 0x000fe400000000d2 */
[----:B------:R-:W-:Y:S02]  /*61a0*/  PRMT R6, R237, 0x5410, R236 ;  /* 0x00005410ed067816 */ /* 0x000fe400000000ec */
[----:B------:R-:W-:-:S02]  /*61b0*/  F2FP.PACK_AB R7, R223, R184 ;  /* 0x000000b8df07723e */ /* 0x000fc400000000ff */
[----:B------:R-:W-:Y:S01]  /*61c0*/  LOP3.LUT R8, R4, R6, RZ, 0xc0, !PT ;  /* 0x0000000604087212 */ /* 0x000fe200078ec0ff */
[--C-:B------:R-:W-:Y:S01]  /*61d0*/  HSET2.LE.AND R4, R10, R93.reuse, PT ;  /* 0x0000005d0a047233 */ /* 0x100fe20003803000 */
[C---:B------:R-:W-:Y:S01]  /*61e0*/  PRMT R213, R7.reuse, 0x7610, R213 ;  /* 0x0000761007d57816 */ /* 0x040fe200000000d5 */
[----:B------:R-:W-:Y:S01]  /*61f0*/  HSET2.LE.AND R6, R11, R93, PT ;  /* 0x0000005d0b067233 */ /* 0x000fe20003803000 */
[----:B------:R-:W-:Y:S02]  /*6200*/  PRMT R212, R7, 0x7632, R212 ;  /* 0x0000763207d47816 */ /* 0x000fe400000000d4 */
[----:B------:R-:W-:-:S04]  /*6210*/  PRMT R7, R219, 0x5410, R218 ;  /* 0x00005410db077816 */ /* 0x000fc800000000da */
[----:B------:R-:W-:Y:S01]  /*6220*/  LOP3.LUT R9, R4, R7, RZ, 0xc0, !PT ;  /* 0x0000000704097212 */ /* 0x000fe200078ec0ff */
[----:B------:R-:W-:Y:S01]  /*6230*/  HSET2.LE.AND R4, R20, R93, PT ;  /* 0x0000005d14047233 */ /* 0x000fe20003803000 */
[----:B------:R-:W-:Y:S01]  /*6240*/  PRMT R7, R213, 0x5410, R212 ;  /* 0x00005410d5077816 */ /* 0x000fe200000000d4 */
[----:B------:R-:W-:Y:S03]  /*6250*/  HMMA.16816.F32 R20, R12, R70, RZ ;  /* 0x000000460c14723c */ /* 0x000fe600000018ff */
[----:B------:R-:W-:Y:S02]  /*6260*/  LOP3.LUT R10, R6, R7, RZ, 0xc0, !PT ;  /* 0x00000007060a7212 */ /* 0x000fe400078ec0ff */
[----:B------:R-:W-:-:S04]  /*6270*/  PRMT R6, R211, 0x5410, R210 ;  /* 0x00005410d3067816 */ /* 0x000fc800000000d2 */
[----:B------:R-:W-:Y:S02]  /*6280*/  LOP3.LUT R11, R4, R6, RZ, 0xc0, !PT ;  /* 0x00000006040b7212 */ /* 0x000fe400078ec0ff */
[----:B------:R-:W-:-:S05]  /*6290*/  LOP3.LUT R6, R87, UR4, RZ, 0x3c, !PT ;  /* 0x0000000457067c12 */ /* 0x000fca000f8e3cff */
[----:B-1----:R-:W-:Y:S01]  /*62a0*/  HMMA.16816.F32 R136, R8, R50, R40 ;  /* 0x000000320888723c */ /* 0x002fe20000001828 */
[----:B------:R-:W-:Y:S01]  /*62b0*/  LDSM.16.MT88.4 R40, [R182+0x1a000] ;  /* 0x01a00000b628783b */ /* 0x000fe20000004200 */
[----:B------:R-:W-:-:S05]  /*62c0*/  IMAD.WIDE.U32 R6, R6, -0x326172a9, RZ ;  /* 0xcd9e8d5706067825 */ /* 0x000fca00078e00ff */
[----:B------:R-:W-:Y:S01]  /*62d0*/  LOP3.LUT R7, R7, UR36, R116, 0x96, !PT ;  /* 0x0000002407077c12 */ /* 0x000fe2000f8e9674 */
[C---:B------:R-:W-:Y:S08]  /*62e0*/  HMMA.16816.F32 R36, R8.reuse, R44, R36 ;  /* 0x0000002c0824723c */ /* 0x040ff00000001824 */
[C---:B------:R-:W-:Y:S08]  /*62f0*/  HMMA.16816.F32 R20, R8.reuse, R34, R20 ;  /* 0x000000220814723c */ /* 0x040ff00000001814 */
[----:B------:R-:W-:Y:S01]  /*6300*/  IMAD.MOV.U32 R152, RZ, RZ, R138 ;  /* 0x000000ffff987224 */ /* 0x000fe200078e008a */
[----:B------:R-:W-:Y:S01]  /*6310*/  HMMA.16816.F32 R156, R8, R48, R64 ;  /* 0x00000030089c723c */ /* 0x000fe20000001840 */
[----:B------:R-:W-:Y:S01]  /*6320*/  IMAD.MOV.U32 R147, RZ, RZ, R139 ;  /* 0x000000ffff937224 */ /* 0x000fe200078e008b */
[----:B------:R-:W-:Y:S01]  /*6330*/  LDSM.16.MT88.4 R48, [R180+0x1a800] ;  /* 0x01a80000b430783b */ /* 0x000fe20000004200 */
[----:B------:R-:W-:-:S02]  /*6340*/  IMAD.MOV.U32 R146, RZ, RZ, R136 ;  /* 0x000000ffff927224 */ /* 0x000fc400078e0088 */
[----:B------:R-:W-:Y:S02]  /*6350*/  IMAD.MOV.U32 R145, RZ, RZ, R137 ;  /* 0x000000ffff917224 */ /* 0x000fe400078e0089 */
[----:B------:R-:W-:Y:S01]  /*6360*/  IMAD.MOV.U32 R144, RZ, RZ, R37 ;  /* 0x000000ffff907224 */ /* 0x000fe200078e0025 */
[----:B------:R-:W-:Y:S01]  /*6370*/  HMMA.16816.F32 R140, R8, R46, R28 ;  /* 0x0000002e088c723c */ /* 0x000fe2000000181c */
[----:B------:R-:W-:Y:S02]  /*6380*/  IMAD.MOV.U32 R19, RZ, RZ, R38 ;  /* 0x000000ffff137224 */ /* 0x000fe400078e0026 */
[----:B------:R-:W-:Y:S02]  /*6390*/  IMAD.MOV.U32 R139, RZ, RZ, R39 ;  /* 0x000000ffff8b7224 */ /* 0x000fe400078e0027 */
[----:B------:R-:W-:Y:S02]  /*63a0*/  IMAD.MOV.U32 R138, RZ, RZ, R36 ;  /* 0x000000ffff8a7224 */ /* 0x000fe400078e0024 */
[----:B------:R-:W1:Y:S01]  /*63b0*/  LDSM.16.MT88.4 R36, [R181+0x1a800] ;  /* 0x01a80000b524783b */ /* 0x000e620000004200 */
[----:B------:R-:W-:Y:S01]  /*63c0*/  IMAD.MOV.U32 R137, RZ, RZ, R21 ;  /* 0x000000ffff897224 */ /* 0x000fe200078e0015 */
[----:B------:R-:W-:Y:S01]  /*63d0*/  HMMA.16816.F32 R28, R12, R56, RZ ;  /* 0x000000380c1c723c */ /* 0x000fe200000018ff */
[----:B------:R-:W-:-:S02]  /*63e0*/  IMAD.MOV.U32 R136, RZ, RZ, R22 ;  /* 0x000000ffff887224 */ /* 0x000fc400078e0016 */
[----:B------:R-:W-:Y:S02]  /*63f0*/  IMAD.MOV.U32 R119, RZ, RZ, R20 ;  /* 0x000000ffff777224 */ /* 0x000fe400078e0014 */
[----:B------:R-:W-:-:S03]  /*6400*/  IMAD.MOV.U32 R179, RZ, RZ, R23 ;  /* 0x000000ffffb37224 */ /* 0x000fc600078e0017 */
[----:B------:R-:W-:Y:S08]  /*6410*/  HMMA.16816.F32 R20, R12, R60, RZ ;  /* 0x0000003c0c14723c */ /* 0x000ff000000018ff */
[C---:B------:R-:W-:Y:S01]  /*6420*/  HMMA.16816.F32 R24, R8.reuse, R32, R24 ;  /* 0x000000200818723c */ /* 0x040fe20000001818 */
[----:B------:R-:W2:Y:S07]  /*6430*/  LDSM.16.MT88.4 R32, [R183+0x1a000] ;  /* 0x01a00000b720783b */ /* 0x000eae0000004200 */
[C---:B------:R-:W-:Y:S08]  /*6440*/  HMMA.16816.F32 R164, R8.reuse, R52, R80 ;  /* 0x0000003408a4723c */ /* 0x040ff00000001850 */
[C---:B------:R-:W-:Y:S08]  /*6450*/  HMMA.16816.F32 R148, R8.reuse, R54, R72 ;  /* 0x000000360894723c */ /* 0x040ff00000001848 */
[----:B-1----:R-:W-:Y:S01]  /*6460*/  HMMA.16816.F32 R20, R8, R36, R20 ;  /* 0x000000240814723c */ /* 0x002fe20000001814 */
[----:B------:R-:W-:-:S02]  /*6470*/  IMAD.MOV.U32 R227, RZ, RZ, R27 ;  /* 0x000000ffffe37224 */ /* 0x000fc400078e001b */
[----:B------:R-:W-:Y:S02]  /*6480*/  IMAD.MOV.U32 R226, RZ, RZ, R24 ;  /* 0x000000ffffe27224 */ /* 0x000fe400078e0018 */
[----:B------:R-:W-:Y:S02]  /*6490*/  IMAD.MOV.U32 R225, RZ, RZ, R25 ;  /* 0x000000ffffe17224 */ /* 0x000fe400078e0019 */
[----:B------:R-:W-:Y:S01]  /*64a0*/  IMAD.MOV.U32 R224, RZ, RZ, R26 ;  /* 0x000000ffffe07224 */ /* 0x000fe200078e001a */
[----:B------:R-:W-:Y:S07]  /*64b0*/  HMMA.16816.F32 R52, R8, R48, R28 ;  /* 0x000000300834723c */ /* 0x000fee000000181c */
[----:B------:R-:W-:Y:S01]  /*64c0*/  IMAD.MOV.U32 R49, RZ, RZ, R163 ;  /* 0x000000ffff317224 */ /* 0x000fe200078e00a3 */
[----:B------:R-:W-:Y:S01]  /*64d0*/  HMMA.16816.F32 R24, R12, R58, RZ ;  /* 0x0000003a0c18723c */ /* 0x000fe200000018ff */
[----:B------:R-:W1:Y:S01]  /*64e0*/  LDSM.16.MT88.4 R56, [R183+0x1a800] ;  /* 0x01a80000b738783b */ /* 0x000e620000004200 */
[----:B------:R-:W-:-:S02]  /*64f0*/  IMAD.MOV.U32 R48, RZ, RZ, R162 ;  /* 0x000000ffff307224 */ /* 0x000fc400078e00a2 */
[----:B------:R-:W-:Y:S01]  /*6500*/  LOP3.LUT R4, R49, UR35, R6, 0x96, !PT ;  /* 0x0000002331047c12 */ /* 0x000fe2000f8e9606 */
[----:B------:R-:W-:-:S03]  /*6510*/  IMAD.WIDE.U32 R6, R7, -0x2daee0ad, RZ ;  /* 0xd2511f5307067825 */ /* 0x000fc600078e00ff */
[C---:B------:R-:W-:Y:S01]  /*6520*/  HMMA.16816.F32 R44, R12.reuse, R62, RZ ;  /* 0x0000003e0c2c723c */ /* 0x040fe200000018ff */
[----:B------:R-:W3:Y:S01]  /*6530*/  LDSM.16.MT88.4 R60, [R180+0x1c000] ;  /* 0x01c00000b43c783b */ /* 0x000ee20000004200 */
[----:B------:R-:W-:Y:S01]  /*6540*/  IMAD.MOV.U32 R222, RZ, RZ, R23 ;  /* 0x000000ffffde7224 */ /* 0x000fe200078e0017 */
[----:B------:R-:W-:Y:S01]  /*6550*/  LOP3.LUT R7, R7, UR14, R160, 0x96, !PT ;  /* 0x0000000e07077c12 */ /* 0x000fe2000f8e96a0 */
[----:B------:R-:W-:Y:S02]  /*6560*/  IMAD.MOV.U32 R221, RZ, RZ, R20 ;  /* 0x000000ffffdd7224 */ /* 0x000fe400078e0014 */
[----:B------:R-:W-:Y:S02]  /*6570*/  IMAD.MOV.U32 R220, RZ, RZ, R21 ;  /* 0x000000ffffdc7224 */ /* 0x000fe400078e0015 */
[----:B------:R-:W-:Y:S01]  /*6580*/  IMAD.MOV.U32 R123, RZ, RZ, R22 ;  /* 0x000000ffff7b7224 */ /* 0x000fe200078e0016 */
[----:B------:R-:W-:Y:S01]  /*6590*/  HMMA.16816.F32 R28, R12, R40, RZ ;  /* 0x000000280c1c723c */ /* 0x000fe200000018ff */
[----:B------:R-:W-:-:S02]  /*65a0*/  IMAD.MOV.U32 R83, RZ, RZ, R53 ;  /* 0x000000ffff537224 */ /* 0x000fc400078e0035 */
[----:B------:R-:W-:Y:S02]  /*65b0*/  IMAD.MOV.U32 R82, RZ, RZ, R54 ;  /* 0x000000ffff527224 */ /* 0x000fe400078e0036 */
[----:B------:R-:W-:Y:S02]  /*65c0*/  IMAD.MOV.U32 R81, RZ, RZ, R55 ;  /* 0x000000ffff517224 */ /* 0x000fe400078e0037 */
[----:B------:R-:W-:Y:S01]  /*65d0*/  IMAD.MOV.U32 R80, RZ, RZ, R52 ;  /* 0x000000ffff507224 */ /* 0x000fe200078e0034 */
[----:B--2---:R-:W-:Y:S01]  /*65e0*/  HMMA.16816.F32 R20, R12, R34, RZ ;  /* 0x000000220c14723c */ /* 0x004fe200000018ff */
[----:B------:R-:W2:Y:S01]  /*65f0*/  LDSM.16.MT88.4 R52, [R182+0x1a800] ;  /* 0x01a80000b634783b */ /* 0x000ea20000004200 */
[----:B------:R-:W-:-:S06]  /*6600*/  IMAD.MOV.U32 R49, RZ, RZ, R153 ;  /* 0x000000ffff317224 */ /* 0x000fcc00078e0099 */
[C---:B------:R-:W-:Y:S01]  /*6610*/  HMMA.16816.F32 R68, R8.reuse, R38, R44 ;  /* 0x000000260844723c */ /* 0x040fe2000000182c */
[----:B------:R-:W4:Y:S04]  /*6620*/  LDSM.16.MT88.4 R44, [R180+0x1c800] ;  /* 0x01c80000b42c783b */ /* 0x000f280000004200 */
[----:B------:R-:W2:Y:S03]  /*6630*/  LDSM.16.MT88.4 R36, [R181+0x1c000] ;  /* 0x01c00000b524783b */ /* 0x000ea60000004200 */
[----:B------:R-:W-:Y:S07]  /*6640*/  HMMA.16816.F32 R64, R8, R50, R24 ;  /* 0x000000320840723c */ /* 0x000fee0000001818 */
[----:B------:R-:W-:Y:S01]  /*6650*/  IMAD.MOV.U32 R50, RZ, RZ, R147 ;  /* 0x000000ffff327224 */ /* 0x000fe200078e0093 */
[----:B------:R-:W-:Y:S01]  /*6660*/  HMMA.16816.F32 R24, R12, R32, RZ ;  /* 0x000000200c18723c */ /* 0x000fe200000018ff */
[----:B------:R-:W-:-:S07]  /*6670*/  IMAD.MOV.U32 R51, RZ, RZ, R146 ;  /* 0x000000ffff337224 */ /* 0x000fce00078e0092 */
[----:B------:R-:W-:Y:S01]  /*6680*/  HMMA.16816.F32 R32, R12, R42, RZ ;  /* 0x0000002a0c20723c */ /* 0x000fe200000018ff */
[----:B------:R-:W4:Y:S07]  /*6690*/  LDSM.16.MT88.4 R40, [R181+0x1c800] ;  /* 0x01c80000b528783b */ /* 0x000f2e0000004200 */
[----:B-1----:R-:W-:Y:S07]  /*66a0*/  HMMA.16816.F32 R244, R8, R58, R20 ;  /* 0x0000003a08f4723c */ /* 0x002fee0000001814 */
[----:B------:R-:W-:Y:S01]  /*66b0*/  IMAD.MOV.U32 R59, RZ, RZ, R152 ;  /* 0x000000ffff3b7224 */ /* 0x000fe200078e0098 */
[----:B---3--:R-:W-:Y:S01]  /*66c0*/  HMMA.16816.F32 R20, R12, R60, RZ ;  /* 0x0000003c0c14723c */ /* 0x008fe200000018ff */
[----:B------:R-:W-:-:S06]  /*66d0*/  IMAD.MOV.U32 R58, RZ, RZ, R145 ;  /* 0x000000ffff3a7224 */ /* 0x000fcc00078e0091 */
[----:B------:R-:W-:Y:S01]  /*66e0*/  IMAD.MOV.U32 R61, RZ, RZ, R58 ;  /* 0x000000ffff3d7224 */ /* 0x000fe200078e003a */
[----:B--2---:R-:W-:Y:S01]  /*66f0*/  HMMA.16816.F32 R232, R8, R54, R32 ;  /* 0x0000003608e8723c */ /* 0x004fe20000001820 */
[----:B------:R-:W-:Y:S02]  /*6700*/  IMAD.MOV.U32 R58, RZ, RZ, R59 ;  /* 0x000000ffff3a7224 */ /* 0x000fe400078e003b */
[----:B------:R-:W-:-:S04]  /*6710*/  IMAD.MOV.U32 R59, RZ, RZ, R50 ;  /* 0x000000ffff3b7224 */ /* 0x000fc800078e0032 */
[----:B------:R-:W-:Y:S01]  /*6720*/  IMAD.MOV.U32 R55, RZ, RZ, R51 ;  /* 0x000000ffff377224 */ /* 0x000fe200078e0033 */
[----:B------:R-:W-:Y:S07]  /*6730*/  HMMA.16816.F32 R32, R12, R62, RZ ;  /* 0x0000003e0c20723c */ /* 0x000fee00000018ff */
[----:B------:R-:W-:Y:S01]  /*6740*/  IMAD.MOV.U32 R63, RZ, RZ, R61 ;  /* 0x000000ffff3f7224 */ /* 0x000fe200078e003d */
[----:B----4-:R-:W-:Y:S01]  /*6750*/  HMMA.16816.F32 R228, R8, R44, R20 ;  /* 0x0000002c08e4723c */ /* 0x010fe20000001814 */
[----:B------:R-:W-:-:S02]  /*6760*/  IMAD.MOV.U32 R62, RZ, RZ, R55 ;  /* 0x000000ffff3e7224 */ /* 0x000fc400078e0037 */
[----:B------:R-:W-:Y:S02]  /*6770*/  IMAD.MOV.U32 R61, RZ, RZ, R58 ;  /* 0x000000ffff3d7224 */ /* 0x000fe400078e003a */
[----:B------:R-:W-:Y:S02]  /*6780*/  IMAD.MOV.U32 R55, RZ, RZ, R139 ;  /* 0x000000ffff377224 */ /* 0x000fe400078e008b */
[----:B------:R-:W-:Y:S01]  /*6790*/  IMAD.WIDE.U32 R44, R4, -0x2daee0ad, RZ ;  /* 0xd2511f53042c7825 */ /* 0x000fe200078e00ff */
[----:B------:R-:W-:Y:S03]  /*67a0*/  HMMA.16816.F32 R72, R8, R56, R24 ;  /* 0x000000380848723c */ /* 0x000fe60000001818 */
[----:B------:R-:W-:Y:S01]  /*67b0*/  IMAD.MOV.U32 R58, RZ, RZ, R138 ;  /* 0x000000ffff3a7224 */ /* 0x000fe200078e008a */
[----:B------:R-:W-:Y:S01]  /*67c0*/  LOP3.LUT R4, R45, UR12, R6, 0x96, !PT ;  /* 0x0000000c2d047c12 */ /* 0x000fe2000f8e9606 */
[----:B------:R-:W-:-:S03]  /*67d0*/  IMAD.WIDE.U32 R6, R7, -0x326172a9, RZ ;  /* 0xcd9e8d5707067825 */ /* 0x000fc600078e00ff */
[----:B------:R-:W-:Y:S01]  /*67e0*/  HMMA.16816.F32 R24, R12, R36, RZ ;  /* 0x000000240c18723c */ /* 0x000fe200000018ff */
[----:B------:R-:W-:Y:S01]  /*67f0*/  IMAD.WIDE.U32 R20, R4, -0x326172a9, RZ ;  /* 0xcd9e8d5704147825 */ /* 0x000fe200078e00ff */
[C-C-:B------:R-:W-:Y:S02]  /*6800*/  LOP3.LUT R4, R7.reuse, UR13, R48.reuse, 0x96, !PT ;  /* 0x0000000d07047c12 */ /* 0x140fe4000f8e9630 */
[----:B------:R-:W-:Y:S01]  /*6810*/  LOP3.LUT R22, R7, UR13, R48, 0x96, !PT ;  /* 0x0000000d07167c12 */ /* 0x000fe2000f8e9630 */
[----:B------:R-:W-:Y:S01]  /*6820*/  IMAD.MOV.U32 R57, RZ, RZ, R19 ;  /* 0x000000ffff397224 */ /* 0x000fe200078e0013 */
[C---:B------:R-:W-:Y:S01]  /*6830*/  LOP3.LUT R18, R21.reuse, UR11, R6, 0x96, !PT ;  /* 0x0000000b15127c12 */ /* 0x040fe2000f8e9606 */
[----:B------:R-:W-:Y:S01]  /*6840*/  IMAD.MOV.U32 R48, RZ, RZ, R154 ;  /* 0x000000ffff307224 */ /* 0x000fe200078e009a */
[----:B------:R-:W-:Y:S01]  /*6850*/  HMMA.16816.F32 R248, R8, R52, R28 ;  /* 0x0000003408f8723c */ /* 0x000fe2000000181c */
[----:B------:R-:W-:Y:S01]  /*6860*/  LOP3.LUT R19, R21, UR11, R6, 0x96, !PT ;  /* 0x0000000b15137c12 */ /* 0x000fe2000f8e9606 */
[----:B------:R-:W-:Y:S01]  /*6870*/  IMAD.WIDE.U32 R6, R4, -0x2daee0ad, RZ ;  /* 0xd2511f5304067825 */ /* 0x000fe200078e00ff */
[----:B------:R-:W-:-:S03]  /*6880*/  SHF.R.U32.HI R36, RZ, 0x10, R16 ;  /* 0x00000010ff247819 */ /* 0x000fc60000011610 */
[----:B------:R-:W-:Y:S01]  /*6890*/  IMAD R4, R22, -0x2daee0ad, RZ ;  /* 0xd2511f5316047824 */ /* 0x000fe200078e02ff */
[----:B------:R-:W-:Y:S01]  /*68a0*/  LOP3.LUT R7, R7, UR10, R44, 0x96, !PT ;  /* 0x0000000a07077c12 */ /* 0x000fe2000f8e962c */
[----:B------:R-:W-:Y:S01]  /*68b0*/  HMMA.16816.F32 R28, R12, R38, RZ ;  /* 0x000000260c1c723c */ /* 0x000fe200000018ff */
[----:B------:R-:W-:Y:S01]  /*68c0*/  LOP3.LUT R44, R16, 0xffff, RZ, 0xc0, !PT ;  /* 0x0000ffff102c7812 */ /* 0x000fe200078ec0ff */
[----:B------:R-:W-:Y:S02]  /*68d0*/  IMAD.MOV.U32 R56, RZ, RZ, R144 ;  /* 0x000000ffff387224 */ /* 0x000fe400078e0090 */
[----:B------:R-:W-:-:S04]  /*68e0*/  IMAD.MOV.U32 R54, RZ, RZ, R48 ;  /* 0x000000ffff367224 */ /* 0x000fc800078e0030 */
[C---:B------:R-:W-:Y:S07]  /*68f0*/  HMMA.16816.F32 R160, R8.reuse, R46, R32 ;  /* 0x0000002e08a0723c */ /* 0x040fee0000001820 */
[----:B------:R-:W-:Y:S01]  /*6900*/  IMAD.WIDE.U32 R32, R18, -0x2daee0ad, RZ ;  /* 0xd2511f5312207825 */ /* 0x000fe200078e00ff */
[----:B------:R-:W-:Y:S01]  /*6910*/  HMMA.16816.F32 R152, R8, R40, R24 ;  /* 0x000000280898723c */ /* 0x000fe20000001818 */
[----:B------:R-:W-:Y:S02]  /*6920*/  LOP3.LUT R18, R17, UR31, R76, 0x96, !PT ;  /* 0x0000001f11127c12 */ /* 0x000fe4000f8e964c */
[----:B------:R-:W-:Y:S01]  /*6930*/  IMAD.MOV.U32 R76, RZ, RZ, R56 ;  /* 0x000000ffff4c7224 */ /* 0x000fe200078e0038 */
[----:B------:R-:W-:Y:S01]  /*6940*/  LOP3.LUT R6, R33, UR8, R6, 0x96, !PT ;  /* 0x0000000821067c12 */ /* 0x000fe2000f8e9606 */
[----:B------:R-:W-:-:S02]  /*6950*/  IMAD.MOV.U32 R56, RZ, RZ, R137 ;  /* 0x000000ffff387224 */ /* 0x000fc400078e0089 */
[----:B------:R-:W-:Y:S01]  /*6960*/  IMAD.WIDE.U32 R40, R19, -0x2daee0ad, RZ ;  /* 0xd2511f5313287825 */ /* 0x000fe200078e00ff */
[----:B------:R-:W-:Y:S01]  /*6970*/  LOP3.LUT R24, R16, 0xff, RZ, 0xc0, !PT ;  /* 0x000000ff10187812 */ /* 0x000fe200078ec0ff */
[----:B------:R-:W-:Y:S01]  /*6980*/  HMMA.16816.F32 R144, R8, R42, R28 ;  /* 0x0000002a0890723c */ /* 0x000fe2000000181c */
[----:B------:R-:W-:Y:S01]  /*6990*/  SHF.R.U32.HI R25, RZ, 0x18, R16 ;  /* 0x00000018ff197819 */ /* 0x000fe20000011610 */
[----:B------:R-:W-:Y:S01]  /*69a0*/  IMAD.WIDE.U32 R16, R6, -0x326172a9, RZ ;  /* 0xcd9e8d5706107825 */ /* 0x000fe200078e00ff */
[----:B------:R-:W-:Y:S02]  /*69b0*/  LOP3.LUT R19, R41, UR8, R4, 0x96, !PT ;  /* 0x0000000829137c12 */ /* 0x000fe4000f8e9604 */
[----:B------:R-:W-:Y:S01]  /*69c0*/  ISETP.GE.U32.AND P6, PT, R121, R24, PT ;  /* 0x000000187900720c */ /* 0x000fe20003fc6070 */
[----:B------:R-:W-:Y:S01]  /*69d0*/  IMAD.WIDE.U32 R6, R7, -0x326172a9, RZ ;  /* 0xcd9e8d5707067825 */ /* 0x000fe200078e00ff */
[C---:B------:R-:W-:Y:S02]  /*69e0*/  LOP3.LUT R22, R16.reuse, 0xff, RZ, 0xc0, !PT ;  /* 0x000000ff10167812 */ /* 0x040fe400078ec0ff */
[----:B------:R-:W-:-:S02]  /*69f0*/  LOP3.LUT R26, R16, 0xffff, RZ, 0xc0, !PT ;  /* 0x0000ffff101a7812 */ /* 0x000fc400078ec0ff */
[--C-:B------:R-:W-:Y:S02]  /*6a00*/  SHF.R.U32.HI R27, RZ, 0x10, R16.reuse ;  /* 0x00000010ff1b7819 */ /* 0x100fe40000011610 */
[----:B------:R-:W-:Y:S02]  /*6a10*/  SHF.R.U32.HI R21, RZ, 0x18, R16 ;  /* 0x00000018ff157819 */ /* 0x000fe40000011610 */
[----:B------:R-:W-:Y:S01]  /*6a20*/  LOP3.LUT R4, R17, UR31, R6, 0x96, !PT ;  /* 0x0000001f11047c12 */ /* 0x000fe2000f8e9606 */
[----:B------:R-:W-:Y:S01]  /*6a30*/  IMAD.WIDE.U32 R16, R19, -0x326172a9, RZ ;  /* 0xcd9e8d5713107825 */ /* 0x000fe200078e00ff */
[C-C-:B------:R-:W-:Y:S01]  /*6a40*/  LOP3.LUT R23, R7.reuse, UR9, R20.reuse, 0x96, !PT ;  /* 0x0000000907177c12 */ /* 0x140fe2000f8e9614 */
[----:B------:R-:W-:Y:S01]  /*6a50*/  @!P6 HADD2 R110, -R86.H0_H0, -RZ.H0_H0 ;  /* 0xa00000ff566ee230 */ /* 0x000fe20000000900 */
[----:B------:R-:W-:Y:S01]  /*6a60*/  LOP3.LUT R38, R7, UR9, R20, 0x96, !PT ;  /* 0x0000000907267c12 */ /* 0x000fe2000f8e9614 */
[--C-:B------:R-:W-:Y:S01]  /*6a70*/  FFMA.FTZ R7, R90, c[0x0][0x23c], -R5.reuse ;  /* 0x00008f005a077a23 */ /* 0x100fe20000010805 */
[----:B------:R-:W-:Y:S01]  /*6a80*/  LOP3.LUT R28, R17, UR31, R6, 0x96, !PT ;  /* 0x0000001f111c7c12 */ /* 0x000fe2000f8e9606 */
[----:B------:R-:W-:Y:S01]  /*6a90*/  FFMA.FTZ R6, R88, c[0x0][0x23c], -R5 ;  /* 0x00008f0058067a23 */ /* 0x000fe20000010805 */
[C---:B------:R-:W-:Y:S01]  /*6aa0*/  LOP3.LUT R29, R16.reuse, 0xffff, RZ, 0xc0, !PT ;  /* 0x0000ffff101d7812 */ /* 0x040fe200078ec0ff */
[----:B------:R1:W-:Y:S01]  /*6ab0*/  MUFU.EX2 R60, R7 ;  /* 0x00000007003c7308 */ /* 0x0003e20000000800 */
[----:B------:R-:W-:-:S02]  /*6ac0*/  LOP3.LUT R41, R16, 0xff, RZ, 0xc0, !PT ;  /* 0x000000ff10297812 */ /* 0x000fc400078ec0ff */
[--C-:B------:R-:W-:Y:S02]  /*6ad0*/  SHF.R.U32.HI R30, RZ, 0x10, R16.reuse ;  /* 0x00000010ff1e7819 */ /* 0x100fe40000011610 */
[----:B------:R-:W-:Y:S02]  /*6ae0*/  SHF.R.U32.HI R39, RZ, 0x18, R16 ;  /* 0x00000018ff277819 */ /* 0x000fe40000011610 */
[----:B------:R-:W-:Y:S01]  /*6af0*/  LOP3.LUT R16, R3, UR7, R92, 0x96, !PT ;  /* 0x0000000703107c12 */ /* 0x000fe2000f8e965c */
[----:B------:R2:W3:Y:S01]  /*6b00*/  MUFU.EX2 R37, R6 ;  /* 0x0000000600257308 */ /* 0x0004e20000000800 */
[C---:B------:R-:W-:Y:S02]  /*6b10*/  ISETP.GE.U32.AND P3, PT, R121.reuse, R22, PT ;  /* 0x000000167900720c */ /* 0x040fe40003f66070 */
[C---:B------:R-:W-:Y:S02]  /*6b20*/  ISETP.GE.U32.AND P5, PT, R121.reuse, R21, PT ;  /* 0x000000157900720c */ /* 0x040fe40003fa6070 */
[----:B------:R-:W-:-:S02]  /*6b30*/  ISETP.GE.U32.AND P1, PT, R121, R25, PT ;  /* 0x000000197900720c */ /* 0x000fc40003f26070 */
[----:B------:R-:W-:Y:S02]  /*6b40*/  LOP3.LUT R31, R2, 0xffff, RZ, 0xc0, !PT ;  /* 0x0000ffff021f7812 */ /* 0x000fe400078ec0ff */
[----:B-1----:R-:W-:Y:S02]  /*6b50*/  LOP3.LUT R7, R4, 0xff, RZ, 0xc0, !PT ;  /* 0x000000ff04077812 */ /* 0x002fe400078ec0ff */
[----:B------:R-:W-:Y:S02]  /*6b60*/  SHF.R.U32.HI R3, RZ, 0x18, R2 ;  /* 0x00000018ff037819 */ /* 0x000fe40000011602 */
[----:B------:R-:W-:Y:S01]  /*6b70*/  ISETP.GE.U32.AND P2, PT, R121, R7, PT ;  /* 0x000000077900720c */ /* 0x000fe20003f46070 */
[----:B------:R-:W-:Y:S01]  /*6b80*/  FFMA.FTZ R7, R91, c[0x0][0x23c], -R0 ;  /* 0x00008f005b077a23 */ /* 0x000fe20000010800 */
[----:B------:R-:W-:Y:S02]  /*6b90*/  @!P6 PRMT R86, R110, 0x5410, RZ ;  /* 0x000054106e56e816 */ /* 0x000fe400000000ff */
[----:B--2---:R-:W-:Y:S01]  /*6ba0*/  LOP3.LUT R6, R4, 0xffff, RZ, 0xc0, !PT ;  /* 0x0000ffff04067812 */ /* 0x004fe200078ec0ff */
[----:B------:R-:W-:Y:S01]  /*6bb0*/  MUFU.EX2 R92, R7 ;  /* 0x00000007005c7308 */ /* 0x000fe20000000800 */
[----:B---3--:R-:W-:Y:S01]  /*6bc0*/  F2FP.PACK_AB R17, R37, R60 ;  /* 0x0000003c2511723e */ /* 0x008fe200000000ff */
[----:B------:R-:W-:Y:S01]  /*6bd0*/  @!P1 HADD2 R124, -R238.H0_H0, -RZ.H0_H0 ;  /* 0xa00000ffee7c9230 */ /* 0x000fe20000000900 */
[----:B------:R-:W-:-:S02]  /*6be0*/  SHF.R.U32.HI R6, RZ, 0x8, R6 ;  /* 0x00000008ff067819 */ /* 0x000fc40000011606 */
[C---:B------:R-:W-:Y:S02]  /*6bf0*/  PRMT R208, R17.reuse, 0x7632, R208 ;  /* 0x0000763211d07816 */ /* 0x040fe400000000d0 */
[----:B------:R-:W-:Y:S02]  /*6c00*/  LOP3.LUT R6, R6, 0xffff, RZ, 0xc0, !PT ;  /* 0x0000ffff06067812 */ /* 0x000fe400078ec0ff */
[----:B------:R-:W-:Y:S01]  /*6c10*/  PRMT R209, R17, 0x7610, R209 ;  /* 0x0000761011d17816 */ /* 0x000fe200000000d1 */
[----:B------:R-:W-:Y:S01]  /*6c20*/  FFMA.FTZ R17, R98, c[0x0][0x23c], -R5 ;  /* 0x00008f0062117a23 */ /* 0x000fe20000010805 */
[----:B------:R-:W-:Y:S01]  /*6c30*/  ISETP.GE.U32.AND P4, PT, R121, R6, PT ;  /* 0x000000067900720c */ /* 0x000fe20003f86070 */
[----:B------:R-:W-:Y:S01]  /*6c40*/  FFMA.FTZ R6, R94, c[0x0][0x23c], -R0 ;  /* 0x00008f005e067a23 */ /* 0x000fe20000010800 */
[----:B------:R-:W-:Y:S01]  /*6c50*/  PRMT R46, R209, 0x5410, R208 ;  /* 0x00005410d12e7816 */ /* 0x000fe200000000d0 */
[----:B------:R-:W-:Y:S01]  /*6c60*/  @!P2 HADD2 R88, -R209.H0_H0, -RZ.H0_H0 ;  /* 0xa00000ffd158a230 */ /* 0x000fe20000000900 */
[----:B------:R-:W-:Y:S01]  /*6c70*/  MUFU.EX2 R87, R17 ;  /* 0x0000001100577308 */ /* 0x000fe20000000800 */
[----:B------:R-:W-:-:S03]  /*6c80*/  @!P1 PRMT R238, R124, 0x5410, RZ ;  /* 0x000054107cee9816 */ /* 0x000fc600000000ff */
[----:B------:R-:W-:Y:S01]  /*6c90*/  @!P2 PRMT R209, R88, 0x5410, RZ ;  /* 0x0000541058d1a816 */ /* 0x000fe200000000ff */
[----:B------:R-:W-:Y:S02]  /*6ca0*/  IMAD.MOV.U32 R88, RZ, RZ, R59 ;  /* 0x000000ffff587224 */ /* 0x000fe400078e003b */
[----:B------:R-:W-:Y:S01]  /*6cb0*/  IMAD.MOV.U32 R59, RZ, RZ, R119 ;  /* 0x000000ffff3b7224 */ /* 0x000fe200078e0077 */
[----:B------:R1:W2:Y:S01]  /*6cc0*/  MUFU.EX2 R34, R6 ;  /* 0x0000000600227308 */ /* 0x0002a20000000800 */
[----:B------:R-:W-:-:S05]  /*6cd0*/  @!P4 HADD2 R90, -R208.H0_H0, -RZ.H0_H0 ;  /* 0xa00000ffd05ac230 */ /* 0x000fca0000000900 */
[----:B------:R-:W-:Y:S02]  /*6ce0*/  @!P4 PRMT R208, R90, 0x5410, RZ ;  /* 0x000054105ad0c816 */ /* 0x000fe400000000ff */
[----:B-1----:R-:W-:Y:S01]  /*6cf0*/  SHF.R.U32.HI R6, RZ, 0x18, R4 ;  /* 0x00000018ff067819 */ /* 0x002fe20000011604 */
[----:B--2---:R-:W-:Y:S01]  /*6d00*/  IMAD.MOV.U32 R90, RZ, RZ, R34 ;  /* 0x000000ffff5a7224 */ /* 0x004fe200078e0022 */
[----:B------:R-:W-:Y:S02]  /*6d10*/  SHF.R.U32.HI R4, RZ, 0x10, R4 ;  /* 0x00000010ff047819 */ /* 0x000fe40000011604 */
[----:B------:R-:W-:Y:S02]  /*6d20*/  ISETP.GE.U32.AND P2, PT, R121, R6, PT ;  /* 0x000000067900720c */ /* 0x000fe40003f46070 */
[----:B------:R-:W-:Y:S02]  /*6d30*/  LOP3.LUT R4, R4, 0xff, RZ, 0xc0, !PT ;  /* 0x000000ff04047812 */ /* 0x000fe400078ec0ff */
[----:B------:R-:W-:-:S02]  /*6d40*/  F2FP.PACK_AB R6, R90, R92 ;  /* 0x0000005c5a06723e */ /* 0x000fc400000000ff */
[----:B------:R-:W-:Y:S01]  /*6d50*/  ISETP.GE.U32.AND P4, PT, R121, R4, PT ;  /* 0x000000047900720c */ /* 0x000fe20003f86070 */
[----:B------:R-:W-:Y:S01]  /*6d60*/  FFMA.FTZ R4, R97, c[0x0][0x23c], -R5 ;  /* 0x00008f0061047a23 */ /* 0x000fe20000010805 */
[C---:B------:R-:W-:Y:S02]  /*6d70*/  PRMT R186, R6.reuse, 0x7632, R186 ;  /* 0x0000763206ba7816 */ /* 0x040fe400000000ba */
[----:B------:R-:W-:Y:S01]  /*6d80*/  PRMT R178, R6, 0x7610, R178 ;  /* 0x0000761006b27816 */ /* 0x000fe200000000b2 */
[----:B------:R1:W-:Y:S01]  /*6d90*/  MUFU.EX2 R50, R4 ;  /* 0x0000000400327308 */ /* 0x0003e20000000800 */
[----:B------:R-:W-:Y:S02]  /*6da0*/  SHF.R.U32.HI R6, RZ, 0x8, R26 ;  /* 0x00000008ff067819 */ /* 0x000fe4000001161a */
[----:B------:R-:W-:-:S05]  /*6db0*/  PRMT R53, R178, 0x5410, R186 ;  /* 0x00005410b2357816 */ /* 0x000fca00000000ba */
[----:B------:R-:W-:-:S05]  /*6dc0*/  @!P4 HADD2 R91, -R178.H0_H0, -RZ.H0_H0 ;  /* 0xa00000ffb25bc230 */ /* 0x000fca0000000900 */
[----:B------:R-:W-:Y:S01]  /*6dd0*/  @!P4 PRMT R178, R91, 0x5410, RZ ;  /* 0x000054105bb2c816 */ /* 0x000fe200000000ff */
[----:B-1----:R-:W-:Y:S01]  /*6de0*/  FFMA.FTZ R4, R89, c[0x0][0x23c], -R5 ;  /* 0x00008f0059047a23 */ /* 0x002fe20000010805 */
[----:B------:R-:W-:-:S03]  /*6df0*/  @!P2 HADD2 R89, -R186.H0_H0, -RZ.H0_H0 ;  /* 0xa00000ffba59a230 */ /* 0x000fc60000000900 */
[----:B------:R1:W2:Y:S02]  /*6e00*/  MUFU.EX2 R42, R4 ;  /* 0x00000004002a7308 */ /* 0x0002a40000000800 */
[----:B------:R-:W-:Y:S01]  /*6e10*/  @!P2 PRMT R186, R89, 0x5410, RZ ;  /* 0x0000541059baa816 */ /* 0x000fe200000000ff */
[----:B------:R-:W-:Y:S01]  /*6e20*/  IMAD.MOV.U32 R89, RZ, RZ, R118 ;  /* 0x000000ffff597224 */ /* 0x000fe200078e0076 */
[----:B-1----:R-:W-:Y:S01]  /*6e30*/  LOP3.LUT R4, R6, 0xffff, RZ, 0xc0, !PT ;  /* 0x0000ffff06047812 */ /* 0x002fe200078ec0ff */
[----:B------:R-:W-:-:S03]  /*6e40*/  FFMA.FTZ R6, R95, c[0x0][0x23c], -R0 ;  /* 0x00008f005f067a23 */ /* 0x000fc60000010800 */
[----:B------:R-:W-:Y:S01]  /*6e50*/  ISETP.GE.U32.AND P2, PT, R121, R4, PT ;  /* 0x000000047900720c */ /* 0x000fe20003f46070 */
[----:B------:R1:W-:Y:S01]  /*6e60*/  MUFU.EX2 R48, R6 ;  /* 0x0000000600307308 */ /* 0x0003e20000000800 */
[----:B------:R-:W-:Y:S02]  /*6e70*/  LOP3.LUT R4, R27, 0xff, RZ, 0xc0, !PT ;  /* 0x000000ff1b047812 */ /* 0x000fe400078ec0ff */
[----:B------:R-:W-:Y:S02]  /*6e80*/  LDSM.16.MT88.4 R24, [R183+0x1c800] ;  /* 0x01c80000b718783b */ /* 0x000fe40000004200 */
[----:B------:R-:W-:Y:S02]  /*6e90*/  ISETP.GE.U32.AND P4, PT, R121, R4, PT ;  /* 0x000000047900720c */ /* 0x000fe40003f86070 */
[----:B--2---:R-:W-:-:S04]  /*6ea0*/  F2FP.PACK_AB R4, R42, R50 ;  /* 0x000000322a04723e */ /* 0x004fc800000000ff */
[C---:B------:R-:W-:Y:S02]  /*6eb0*/  PRMT R177, R4.reuse, 0x7610, R177 ;  /* 0x0000761004b17816 */ /* 0x040fe400000000b1 */
[----:B------:R-:W-:Y:S02]  /*6ec0*/  PRMT R176, R4, 0x7632, R176 ;  /* 0x0000763204b07816 */ /* 0x000fe400000000b0 */
[----:B------:R-:W-:Y:S01]  /*6ed0*/  SHF.R.U32.HI R4, RZ, 0x10, R16 ;  /* 0x00000010ff047819 */ /* 0x000fe20000011610 */
[----:B-1----:R-:W-:Y:S01]  /*6ee0*/  FFMA.FTZ R6, R96, c[0x0][0x23c], -R0 ;  /* 0x00008f0060067a23 */ /* 0x002fe20000010800 */
[----:B------:R-:W-:Y:S01]  /*6ef0*/  @!P3 HADD2 R95, -R177.H0_H0, -RZ.H0_H0 ;  /* 0xa00000ffb15fb230 */ /* 0x000fe20000000900 */
[----:B------:R-:W-:Y:S01]  /*6f00*/  PRMT R52, R177, 0x5410, R176 ;  /* 0x00005410b1347816 */ /* 0x000fe200000000b0 */
[----:B------:R-:W-:Y:S01]  /*6f10*/  @!P2 HADD2 R94, -R176.H0_H0, -RZ.H0_H0 ;  /* 0xa00000ffb05ea230 */ /* 0x000fe20000000900 */
[----:B------:R1:W2:Y:S01]  /*6f20*/  MUFU.EX2 R51, R6 ;  /* 0x0000000600337308 */ /* 0x0002a20000000800 */
[----:B------:R-:W-:-:S02]  /*6f30*/  LOP3.LUT R4, R4, 0xff, RZ, 0xc0, !PT ;  /* 0x000000ff04047812 */ /* 0x000fc400078ec0ff */
[----:B------:R-:W-:Y:S02]  /*6f40*/  @!P3 PRMT R177, R95, 0x5410, RZ ;  /* 0x000054105fb1b816 */ /* 0x000fe400000000ff */
[----:B------:R-:W-:Y:S01]  /*6f50*/  ISETP.GE.U32.AND P3, PT, R121, R4, PT ;  /* 0x000000047900720c */ /* 0x000fe20003f66070 */
[----:B------:R-:W-:Y:S01]  /*6f60*/  FFMA.FTZ R4, R99, c[0x0][0x23c], -R5 ;  /* 0x00008f0063047a23 */ /* 0x000fe20000010805 */
[----:B------:R-:W-:-:S03]  /*6f70*/  @!P2 PRMT R176, R94, 0x5410, RZ ;  /* 0x000054105eb0a816 */ /* 0x000fc600000000ff */
[----:B------:R3:W4:Y:S01]  /*6f80*/  MUFU.EX2 R94, R4 ;  /* 0x00000004005e7308 */ /* 0x0007220000000800 */
[----:B-1----:R-:W-:Y:S01]  /*6f90*/  IMAD.WIDE.U32 R6, R23, -0x2daee0ad, RZ ;  /* 0xd2511f5317067825 */ /* 0x002fe200078e00ff */
[----:B--2---:R-:W-:-:S06]  /*6fa0*/  F2FP.PACK_AB R20, R51, R48 ;  /* 0x000000303314723e */ /* 0x004fcc00000000ff */
[----:B------:R-:W-:Y:S01]  /*6fb0*/  @!P3 HADD2 R104, -R219.H0_H0, -RZ.H0_H0 ;  /* 0xa00000ffdb68b230 */ /* 0x000fe20000000900 */
[C---:B------:R-:W-:Y:S02]  /*6fc0*/  PRMT R175, R20.reuse, 0x7632, R175 ;  /* 0x0000763214af7816 */ /* 0x040fe400000000af */
[----:B------:R-:W-:Y:S02]  /*6fd0*/  PRMT R174, R20, 0x7610, R174 ;  /* 0x0000761014ae7816 */ /* 0x000fe400000000ae */
[----:B------:R-:W-:Y:S01]  /*6fe0*/  @!P3 PRMT R219, R104, 0x5410, RZ ;  /* 0x0000541068dbb816 */ /* 0x000fe200000000ff */
[----:B------:R-:W-:Y:S01]  /*6ff0*/  @!P5 HADD2 R96, -R175.H0_H0, -RZ.H0_H0 ;  /* 0xa00000ffaf60d230 */ /* 0x000fe20000000900 */
[----:B---3--:R-:W-:Y:S01]  /*7000*/  LOP3.LUT R4, R7, UR7, R32, 0x96, !PT ;  /* 0x0000000707047c12 */ /* 0x008fe2000f8e9620 */
[----:B------:R-:W-:Y:S01]  /*7010*/  @!P4 HADD2 R97, -R174.H0_H0, -RZ.H0_H0 ;  /* 0xa00000ffae61c230 */ /* 0x000fe20000000900 */
[----:B------:R-:W1:Y:S01]  /*7020*/  LDSM.16.MT88.4 R32, [R183+0x1c000] ;  /* 0x01c00000b720783b */ /* 0x000e620000004200 */
[----:B------:R-:W-:Y:S01]  /*7030*/  PRMT R47, R174, 0x5410, R175 ;  /* 0x00005410ae2f7816 */ /* 0x000fe200000000af */
[----:B------:R-:W-:Y:S01]  /*7040*/  IMAD.MOV.U32 R104, RZ, RZ, R223 ;  /* 0x000000ffff687224 */ /* 0x000fe200078e00df */
[----:B------:R-:W-:-:S02]  /*7050*/  LOP3.LUT R19, R4, 0xff, RZ, 0xc0, !PT ;  /* 0x000000ff04137812 */ /* 0x000fc400078ec0ff */
[----:B------:R-:W-:Y:S02]  /*7060*/  LOP3.LUT R17, R4, 0xffff, RZ, 0xc0, !PT ;  /* 0x0000ffff04117812 */ /* 0x000fe400078ec0ff */
[----:B------:R-:W-:Y:S01]  /*7070*/  ISETP.GE.U32.AND P2, PT, R121, R19, PT ;  /* 0x000000137900720c */ /* 0x000fe20003f46070 */
[----:B------:R-:W-:Y:S01]  /*7080*/  FFMA.FTZ R19, R101, c[0x0][0x23c], -R0 ;  /* 0x00008f0065137a23 */ /* 0x000fe20000010800 */
[----:B------:R-:W-:Y:S02]  /*7090*/  SHF.R.U32.HI R17, RZ, 0x8, R17 ;  /* 0x00000008ff117819 */ /* 0x000fe40000011611 */
[----:B------:R-:W-:Y:S01]  /*70a0*/  @!P5 PRMT R175, R96, 0x5410, RZ ;  /* 0x0000541060afd816 */ /* 0x000fe200000000ff */
[----:B------:R2:W-:Y:S01]  /*70b0*/  MUFU.EX2 R95, R19 ;  /* 0x00000013005f7308 */ /* 0x0005e20000000800 */
[----:B------:R-:W-:Y:S01]  /*70c0*/  LOP3.LUT R17, R17, 0xffff, RZ, 0xc0, !PT ;  /* 0x0000ffff11117812 */ /* 0x000fe200078ec0ff */
[----:B------:R-:W-:Y:S01]  /*70d0*/  IMAD.MOV.U32 R96, RZ, RZ, R48 ;  /* 0x000000ffff607224 */ /* 0x000fe200078e0030 */
[----:B------:R-:W-:Y:S01]  /*70e0*/  @!P4 PRMT R174, R97, 0x5410, RZ ;  /* 0x0000541061aec816 */ /* 0x000fe200000000ff */
[----:B------:R-:W-:Y:S01]  /*70f0*/  IMAD.MOV.U32 R97, RZ, RZ, R50 ;  /* 0x000000ffff617224 */ /* 0x000fe200078e0032 */
[----:B------:R-:W-:Y:S01]  /*7100*/  ISETP.GE.U32.AND P5, PT, R121, R17, PT ;  /* 0x000000117900720c */ /* 0x000fe20003fa6070 */
[----:B------:R-:W-:Y:S01]  /*7110*/  IMAD.MOV.U32 R50, RZ, RZ, R226 ;  /* 0x000000ffff327224 */ /* 0x000fe200078e00e2 */
[----:B----4-:R-:W-:Y:S01]  /*7120*/  F2FP.PACK_AB R17, R87, R94 ;  /* 0x0000005e5711723e */ /* 0x010fe200000000ff */
[----:B------:R-:W-:-:S03]  /*7130*/  IMAD.MOV.U32 R48, RZ, RZ, R224 ;  /* 0x000000ffff307224 */ /* 0x000fc600078e00e0 */
[C---:B------:R-:W-:Y:S02]  /*7140*/  PRMT R173, R17.reuse, 0x7610, R173 ;  /* 0x0000761011ad7816 */ /* 0x040fe400000000ad */
[----:B------:R-:W-:Y:S02]  /*7150*/  PRMT R172, R17, 0x7632, R172 ;  /* 0x0000763211ac7816 */ /* 0x000fe400000000ac */
[----:B------:R-:W-:Y:S01]  /*7160*/  SHF.R.U32.HI R17, RZ, 0x18, R4 ;  /* 0x00000018ff117819 */ /* 0x000fe20000011604 */
[----:B--2---:R-:W-:Y:S01]  /*7170*/  FFMA.FTZ R19, R100, c[0x0][0x23c], -R0 ;  /* 0x00008f0064137a23 */ /* 0x004fe20000010800 */
[----:B------:R-:W-:Y:S01]  /*7180*/  SHF.R.U32.HI R4, RZ, 0x10, R4 ;  /* 0x00000010ff047819 */ /* 0x000fe20000011604 */
[----:B------:R-:W-:Y:S01]  /*7190*/  @!P2 HADD2 R98, -R173.H0_H0, -RZ.H0_H0 ;  /* 0xa00000ffad62a230 */ /* 0x000fe20000000900 */
[----:B------:R-:W-:Y:S01]  /*71a0*/  ISETP.GE.U32.AND P4, PT, R121, R17, PT ;  /* 0x000000117900720c */ /* 0x000fe20003f86070 */
[----:B------:R-:W2:Y:S01]  /*71b0*/  MUFU.EX2 R91, R19 ;  /* 0x00000013005b7308 */ /* 0x000ea20000000800 */
[----:B------:R-:W-:Y:S01]  /*71c0*/  LOP3.LUT R4, R4, 0xff, RZ, 0xc0, !PT ;  /* 0x000000ff04047812 */ /* 0x000fe200078ec0ff */
[----:B------:R-:W-:Y:S01]  /*71d0*/  @!P5 HADD2 R99, -R172.H0_H0, -RZ.H0_H0 ;  /* 0xa00000ffac63d230 */ /* 0x000fe20000000900 */
[----:B------:R-:W-:-:S02]  /*71e0*/  PRMT R45, R173, 0x5410, R172 ;  /* 0x00005410ad2d7816 */ /* 0x000fc400000000ac */
[----:B------:R-:W-:Y:S01]  /*71f0*/  @!P2 PRMT R173, R98, 0x5410, RZ ;  /* 0x0000541062ada816 */ /* 0x000fe200000000ff */
[----:B------:R-:W-:Y:S01]  /*7200*/  IMAD.MOV.U32 R98, RZ, RZ, R54 ;  /* 0x000000ffff627224 */ /* 0x000fe200078e0036 */
[----:B------:R-:W-:Y:S01]  /*7210*/  ISETP.GE.U32.AND P2, PT, R121, R4, PT ;  /* 0x000000047900720c */ /* 0x000fe20003f46070 */
[----:B-1----:R-:W-:Y:S01]  /*7220*/  HMMA.16816.F32 R20, R12, R32, RZ ;  /* 0x000000200c14723c */ /* 0x002fe200000018ff */
[----:B------:R-:W-:Y:S01]  /*7230*/  LOP3.LUT R4, R16, 0xff, RZ, 0xc0, !PT ;  /* 0x000000ff10047812 */ /* 0x000fe200078ec0ff */
[----:B------:R-:W-:Y:S01]  /*7240*/  IMAD.MOV.U32 R54, RZ, RZ, R57 ;  /* 0x000000ffff367224 */ /* 0x000fe200078e0039 */
[----:B------:R-:W-:Y:S01]  /*7250*/  @!P5 PRMT R172, R99, 0x5410, RZ ;  /* 0x0000541063acd816 */ /* 0x000fe200000000ff */
[----:B------:R-:W-:Y:S01]  /*7260*/  IMAD.MOV.U32 R57, RZ, RZ, R136 ;  /* 0x000000ffff397224 */ /* 0x000fe200078e0088 */
[----:B------:R-:W-:Y:S01]  /*7270*/  ISETP.GE.U32.AND P5, PT, R121, R4, PT ;  /* 0x000000047900720c */ /* 0x000fe20003fa6070 */
[----:B------:R-:W-:Y:S01]  /*7280*/  IMAD.MOV.U32 R99, RZ, RZ, R51 ;  /* 0x000000ffff637224 */ /* 0x000fe200078e0033 */
[----:B------:R-:W-:Y:S01]  /*7290*/  SHF.R.U32.HI R4, RZ, 0x18, R16 ;  /* 0x00000018ff047819 */ /* 0x000fe20000011610 */
[----:B------:R-:W-:Y:S01]  /*72a0*/  IMAD.MOV.U32 R51, RZ, RZ, R225 ;  /* 0x000000ffff337224 */ /* 0x000fe200078e00e1 */
[----:B--2---:R-:W-:-:S04]  /*72b0*/  F2FP.PACK_AB R17, R91, R95 ;  /* 0x0000005f5b11723e */ /* 0x004fc800000000ff */
[C---:B------:R-:W-:Y:S02]  /*72c0*/  PRMT R171, R17.reuse, 0x7632, R171 ;  /* 0x0000763211ab7816 */ /* 0x040fe400000000ab */
[----:B------:R-:W-:-:S03]  /*72d0*/  PRMT R170, R17, 0x7610, R170 ;  /* 0x0000761011aa7816 */ /* 0x000fc600000000aa */
[----:B------:R-:W-:Y:S01]  /*72e0*/  @!P4 HADD2 R100, -R171.H0_H0, -RZ.H0_H0 ;  /* 0xa00000ffab64c230 */ /* 0x000fe20000000900 */
[----:B------:R-:W-:Y:S01]  /*72f0*/  PRMT R43, R170, 0x5410, R171 ;  /* 0x00005410aa2b7816 */ /* 0x000fe200000000ab */
[----:B------:R-:W-:Y:S02]  /*7300*/  @!P2 HADD2 R101, -R170.H0_H0, -RZ.H0_H0 ;  /* 0xa00000ffaa65a230 */ /* 0x000fe40000000900 */
[----:B------:R-:W-:Y:S01]  /*7310*/  @!P5 HADD2 R102, -R237.H0_H0, -RZ.H0_H0 ;  /* 0xa00000ffed66d230 */ /* 0x000fe20000000900 */
[----:B------:R-:W-:Y:S01]  /*7320*/  @!P4 PRMT R171, R100, 0x5410, RZ ;  /* 0x0000541064abc816 */ /* 0x000fe200000000ff */
[----:B------:R-:W-:Y:S01]  /*7330*/  HMMA.16816.F32 R136, R8, R24, R20 ;  /* 0x000000180888723c */ /* 0x000fe20000001814 */
[----:B------:R-:W-:Y:S01]  /*7340*/  ISETP.GE.U32.AND P4, PT, R121, R4, PT ;  /* 0x000000047900720c */ /* 0x000fe20003f86070 */
[----:B------:R-:W-:Y:S01]  /*7350*/  IMAD.MOV.U32 R100, RZ, RZ, R42 ;  /* 0x000000ffff647224 */ /* 0x000fe200078e002a */
[----:B------:R-:W-:Y:S02]  /*7360*/  LOP3.LUT R4, R16, 0xffff, RZ, 0xc0, !PT ;  /* 0x0000ffff10047812 */ /* 0x000fe400078ec0ff */
[----:B------:R-:W-:Y:S01]  /*7370*/  @!P2 PRMT R170, R101, 0x5410, RZ ;  /* 0x0000541065aaa816 */ /* 0x000fe200000000ff */
[----:B------:R-:W-:Y:S01]  /*7380*/  IMAD.MOV.U32 R101, RZ, RZ, R88 ;  /* 0x000000ffff657224 */ /* 0x000fe200078e0058 */
[----:B------:R-:W-:Y:S01]  /*7390*/  SHF.R.U32.HI R4, RZ, 0x8, R4 ;  /* 0x00000008ff047819 */ /* 0x000fe20000011604 */
[----:B------:R-:W-:Y:S01]  /*73a0*/  HMMA.16816.F32 R20, R12, R34, RZ ;  /* 0x000000220c14723c */ /* 0x000fe200000018ff */
[----:B------:R-:W-:Y:S01]  /*73b0*/  @!P5 PRMT R237, R102, 0x5410, RZ ;  /* 0x0000541066edd816 */ /* 0x000fe200000000ff */
[----:B------:R-:W-:Y:S01]  /*73c0*/  IMAD.MOV.U32 R102, RZ, RZ, R61 ;  /* 0x000000ffff667224 */ /* 0x000fe200078e003d */
[----:B------:R-:W-:Y:S01]  /*73d0*/  LOP3.LUT R4, R4, 0xffff, RZ, 0xc0, !PT ;  /* 0x0000ffff04047812 */ /* 0x000fe200078ec0ff */
[----:B------:R-:W-:Y:S01]  /*73e0*/  IMAD.MOV.U32 R88, RZ, RZ, R60 ;  /* 0x000000ffff587224 */ /* 0x000fe200078e003c */
[----:B------:R-:W-:Y:S01]  /*73f0*/  SHF.R.U32.HI R16, RZ, 0x10, R2 ;  /* 0x00000010ff107819 */ /* 0x000fe20000011602 */
[----:B------:R-:W-:Y:S01]  /*7400*/  @!P4 HADD2 R105, -R218.H0_H0, -RZ.H0_H0 ;  /* 0xa00000ffda69c230 */ /* 0x000fe20000000900 */
[----:B------:R-:W-:Y:S01]  /*7410*/  ISETP.GE.U32.AND P2, PT, R121, R4, PT ;  /* 0x000000047900720c */ /* 0x000fe20003f46070 */
[----:B------:R-:W-:Y:S01]  /*7420*/  IMAD.MOV.U32 R60, RZ, RZ, R222 ;  /* 0x000000ffff3c7224 */ /* 0x000fe200078e00de */
[----:B------:R-:W-:Y:S01]  /*7430*/  SHF.R.U32.HI R4, RZ, 0x10, R18 ;  /* 0x00000010ff047819 */ /* 0x000fe20000011612 */
[----:B------:R-:W-:Y:S01]  /*7440*/  IMAD.MOV.U32 R61, RZ, RZ, R221 ;  /* 0x000000ffff3d7224 */ /* 0x000fe200078e00dd */
[----:B------:R-:W-:Y:S01]  /*7450*/  @!P4 PRMT R218, R105, 0x5410, RZ ;  /* 0x0000541069dac816 */ /* 0x000fe200000000ff */
[----:B------:R-:W-:Y:S01]  /*7460*/  IMAD.MOV.U32 R105, RZ, RZ, R49 ;  /* 0x000000ffff697224 */ /* 0x000fe200078e0031 */
[----:B------:R-:W-:Y:S01]  /*7470*/  LOP3.LUT R4, R4, 0xff, RZ, 0xc0, !PT ;  /* 0x000000ff04047812 */ /* 0x000fe200078ec0ff */
[----:B------:R-:W-:-:S03]  /*7480*/  IMAD.MOV.U32 R49, RZ, RZ, R227 ;  /* 0x000000ffff317224 */ /* 0x000fc600078e00e3 */
[----:B------:R-:W-:Y:S02]  /*7490*/  ISETP.GE.U32.AND P5, PT, R121, R4, PT ;  /* 0x000000047900720c */ /* 0x000fe40003fa6070 */
[----:B------:R-:W-:Y:S01]  /*74a0*/  LOP3.LUT R4, R18, 0xffff, RZ, 0xc0, !PT ;  /* 0x0000ffff12047812 */ /* 0x000fe200078ec0ff */
[----:B------:R-:W-:-:S03]  /*74b0*/  @!P2 HADD2 R103, -R236.H0_H0, -RZ.H0_H0 ;  /* 0xa00000ffec67a230 */ /* 0x000fc60000000900 */
[----:B------:R-:W-:Y:S01]  /*74c0*/  SHF.R.U32.HI R4, RZ, 0x8, R4 ;  /* 0x00000008ff047819 */ /* 0x000fe20000011604 */
[----:B------:R-:W-:Y:S01]  /*74d0*/  HMMA.16816.F32 R116, R8, R26, R20 ;  /* 0x0000001a0874723c */ /* 0x000fe20000001814 */
[----:B------:R-:W-:Y:S01]  /*74e0*/  @!P2 PRMT R236, R103, 0x5410, RZ ;  /* 0x0000541067eca816 */ /* 0x000fe200000000ff */
[----:B------:R-:W1:Y:S01]  /*74f0*/  LDSM.16.MT88.4 R20, [R182+0x1c000] ;  /* 0x01c00000b614783b */ /* 0x000e620000004200 */
[----:B------:R-:W-:Y:S01]  /*7500*/  LOP3.LUT R4, R4, 0xffff, RZ, 0xc0, !PT ;  /* 0x0000ffff04047812 */ /* 0x000fe200078ec0ff */
[----:B------:R-:W-:Y:S02]  /*7510*/  IMAD.MOV.U32 R103, RZ, RZ, R63 ;  /* 0x000000ffff677224 */ /* 0x000fe400078e003f */
[----:B------:R-:W-:Y:S01]  /*7520*/  @!P5 HADD2 R106, -R84.H0_H0, -RZ.H0_H0 ;  /* 0xa00000ff546ad230 */ /* 0x000fe20000000900 */
[C---:B------:R-:W-:Y:S01]  /*7530*/  ISETP.GE.U32.AND P2, PT, R121.reuse, R4, PT ;  /* 0x000000047900720c */ /* 0x040fe20003f46070 */
[----:B------:R-:W2:Y:S01]  /*7540*/  LDSM.16.MT88.4 R24, [R182+0x1c800] ;  /* 0x01c80000b618783b */ /* 0x000ea20000004200 */
[----:B------:R-:W-:Y:S01]  /*7550*/  LOP3.LUT R4, R18, 0xff, RZ, 0xc0, !PT ;  /* 0x000000ff12047812 */ /* 0x000fe200078ec0ff */
[----:B------:R-:W-:Y:S01]  /*7560*/  IMAD.MOV.U32 R63, RZ, RZ, R123 ;  /* 0x000000ffff3f7224 */ /* 0x000fe200078e007b */
[----:B------:R-:W-:Y:S01]  /*7570*/  @!P5 PRMT R84, R106, 0x5410, RZ ;  /* 0x000054106a54d816 */ /* 0x000fe200000000ff */
[----:B------:R-:W-:Y:S01]  /*7580*/  IMAD.MOV.U32 R106, RZ, RZ, R122 ;  /* 0x000000ffff6a7224 */ /* 0x000fe200078e007a */
[----:B------:R-:W-:-:S02]  /*7590*/  ISETP.GE.U32.AND P3, PT, R121, R4, PT ;  /* 0x000000047900720c */ /* 0x000fc40003f66070 */
[----:B------:R-:W-:Y:S02]  /*75a0*/  LOP3.LUT R4, R2, 0xff, RZ, 0xc0, !PT ;  /* 0x000000ff02047812 */ /* 0x000fe400078ec0ff */
[----:B------:R-:W-:Y:S02]  /*75b0*/  SHF.R.U32.HI R2, RZ, 0x18, R18 ;  /* 0x00000018ff027819 */ /* 0x000fe40000011612 */
[C---:B------:R-:W-:Y:S01]  /*75c0*/  ISETP.GE.U32.AND P5, PT, R121.reuse, R3, PT ;  /* 0x000000037900720c */ /* 0x040fe20003fa6070 */
[----:B------:R-:W-:Y:S01]  /*75d0*/  @!P2 HADD2 R107, -R78.H0_H0, -RZ.H0_H0 ;  /* 0xa00000ff4e6ba230 */ /* 0x000fe20000000900 */
[----:B------:R-:W-:Y:S02]  /*75e0*/  ISETP.GE.U32.AND P4, PT, R121, R2, PT ;  /* 0x000000027900720c */ /* 0x000fe40003f86070 */
[----:B------:R-:W-:Y:S02]  /*75f0*/  LOP3.LUT R2, R36, 0xff, RZ, 0xc0, !PT ;  /* 0x000000ff24027812 */ /* 0x000fe400078ec0ff */
[----:B------:R-:W-:Y:S01]  /*7600*/  SHF.R.U32.HI R3, RZ, 0x8, R29 ;  /* 0x00000008ff037819 */ /* 0x000fe2000001161d */
[----:B------:R-:W-:Y:S01]  /*7610*/  @!P3 HADD2 R108, -R77.H0_H0, -RZ.H0_H0 ;  /* 0xa00000ff4d6cb230 */ /* 0x000fe20000000900 */
[----:B------:R-:W-:Y:S01]  /*7620*/  @!P2 PRMT R78, R107, 0x5410, RZ ;  /* 0x000054106b4ea816 */ /* 0x000fe200000000ff */
[----:B------:R-:W-:Y:S01]  /*7630*/  IMAD.MOV.U32 R107, RZ, RZ, R89 ;  /* 0x000000ffff6b7224 */ /* 0x000fe200078e0059 */
[----:B------:R-:W-:Y:S01]  /*7640*/  PRMT R42, R41, 0x5410, R3 ;  /* 0x00005410292a7816 */ /* 0x000fe20000000003 */
[----:B------:R-:W-:Y:S01]  /*7650*/  IMAD.MOV.U32 R89, RZ, RZ, R37 ;  /* 0x000000ffff597224 */ /* 0x000fe200078e0025 */
[----:B------:R-:W-:Y:S01]  /*7660*/  @!P3 PRMT R77, R108, 0x5410, RZ ;  /* 0x000054106c4db816 */ /* 0x000fe200000000ff */
[----:B------:R-:W-:Y:S01]  /*7670*/  IMAD.MOV.U32 R108, RZ, RZ, R62 ;  /* 0x000000ffff6c7224 */ /* 0x000fe200078e003e */
[C---:B------:R-:W-:Y:S01]  /*7680*/  ISETP.GE.U32.AND P3, PT, R121.reuse, R2, PT ;  /* 0x000000027900720c */ /* 0x040fe20003f66070 */
[----:B------:R-:W-:Y:S01]  /*7690*/  @!P4 HADD2 R109, -R79.H0_H0, -RZ.H0_H0 ;  /* 0xa00000ff4f6dc230 */ /* 0x000fe20000000900 */
[----:B------:R-:W-:Y:S01]  /*76a0*/  LOP3.LUT R2, R30, 0xff, RZ, 0xc0, !PT ;  /* 0x000000ff1e027812 */ /* 0x000fe200078ec0ff */
[----:B------:R-:W-:Y:S01]  /*76b0*/  IMAD.MOV.U32 R62, RZ, RZ, R220 ;  /* 0x000000ffff3e7224 */ /* 0x000fe200078e00dc */
[----:B------:R-:W-:-:S02]  /*76c0*/  ISETP.GE.U32.AND P2, PT, R121, R4, PT ;  /* 0x000000047900720c */ /* 0x000fc40003f46070 */
[----:B------:R-:W-:Y:S02]  /*76d0*/  @!P4 PRMT R79, R109, 0x5410, RZ ;  /* 0x000054106d4fc816 */ /* 0x000fe400000000ff */
[----:B------:R-:W3:Y:S01]  /*76e0*/  LDC.U8 R109, c[0x0][0x2d8] ;  /* 0x0000b600ff6d7b82 */ /* 0x000ee20000000000 */
[----:B------:R-:W-:Y:S01]  /*76f0*/  PRMT R41, R2, 0x5410, R39 ;  /* 0x0000541002297816 */ /* 0x000fe20000000027 */
[----:B------:R-:W-:Y:S01]  /*7700*/  IMAD.WIDE.U32 R2, R38, -0x2daee0ad, RZ ;  /* 0xd2511f5326027825 */ /* 0x000fe200078e00ff */
[C---:B------:R-:W-:Y:S02]  /*7710*/  LOP3.LUT R29, R6.reuse, 0xff, RZ, 0xc0, !PT ;  /* 0x000000ff061d7812 */ /* 0x040fe400078ec0ff */
[----:B------:R-:W-:Y:S01]  /*7720*/  @!P3 HADD2 R125, -R239.H0_H0, -RZ.H0_H0 ;  /* 0xa00000ffef7db230 */ /* 0x000fe20000000900 */
[----:B------:R-:W-:Y:S02]  /*7730*/  LOP3.LUT R37, R6, 0xffff, RZ, 0xc0, !PT ;  /* 0x0000ffff06257812 */ /* 0x000fe400078ec0ff */
[C---:B------:R-:W-:Y:S01]  /*7740*/  LOP3.LUT R32, R2.reuse, 0xffff, RZ, 0xc0, !PT ;  /* 0x0000ffff02207812 */ /* 0x040fe200078ec0ff */
[----:B------:R-:W-:Y:S01]  /*7750*/  @!P2 HADD2 R126, -R213.H0_H0, -RZ.H0_H0 ;  /* 0xa00000ffd57ea230 */ /* 0x000fe20000000900 */
[----:B------:R-:W-:-:S02]  /*7760*/  LOP3.LUT R35, R2, 0xff, RZ, 0xc0, !PT ;  /* 0x000000ff02237812 */ /* 0x000fc400078ec0ff */
[--C-:B------:R-:W-:Y:S02]  /*7770*/  SHF.R.U32.HI R34, RZ, 0x10, R2.reuse ;  /* 0x00000010ff227819 */ /* 0x100fe40000011602 */
[----:B------:R-:W-:Y:S02]  /*7780*/  SHF.R.U32.HI R33, RZ, 0x18, R2 ;  /* 0x00000018ff217819 */ /* 0x000fe40000011602 */
[----:B------:R-:W-:Y:S01]  /*7790*/  SHF.R.U32.HI R2, RZ, 0x8, R44 ;  /* 0x00000008ff027819 */ /* 0x000fe2000001162c */
[----:B------:R-:W-:Y:S01]  /*77a0*/  IMAD.MOV.U32 R44, RZ, RZ, R120 ;  /* 0x000000ffff2c7224 */ /* 0x000fe200078e0078 */
[----:B------:R-:W-:Y:S02]  /*77b0*/  @!P3 PRMT R239, R125, 0x5410, RZ ;  /* 0x000054107defb816 */ /* 0x000fe400000000ff */
[----:B------:R-:W-:Y:S02]  /*77c0*/  LOP3.LUT R2, R2, 0xffff, RZ, 0xc0, !PT ;  /* 0x0000ffff02027812 */ /* 0x000fe400078ec0ff */
[----:B------:R-:W-:-:S02]  /*77d0*/  SHF.R.U32.HI R36, RZ, 0x10, R6 ;  /* 0x00000010ff247819 */ /* 0x000fc40000011606 */
[C---:B---3--:R-:W-:Y:S02]  /*77e0*/  ISETP.GE.U32.AND P4, PT, R109.reuse, R2, PT ;  /* 0x000000026d00720c */ /* 0x048fe40003f86070 */
[----:B------:R-:W-:Y:S02]  /*77f0*/  LOP3.LUT R2, R16, 0xff, RZ, 0xc0, !PT ;  /* 0x000000ff10027812 */ /* 0x000fe400078ec0ff */
[----:B-1----:R-:W-:Y:S01]  /*7800*/  HMMA.16816.F32 R16, R12, R20, RZ ;  /* 0x000000140c10723c */ /* 0x002fe200000018ff */
[----:B------:R-:W-:Y:S02]  /*7810*/  SHF.R.U32.HI R30, RZ, 0x18, R6 ;  /* 0x00000018ff1e7819 */ /* 0x000fe40000011606 */
[----:B------:R-:W-:Y:S02]  /*7820*/  ISETP.GE.U32.AND P6, PT, R109, R2, PT ;  /* 0x000000026d00720c */ /* 0x000fe40003fc6070 */
[----:B------:R-:W-:Y:S02]  /*7830*/  SHF.R.U32.HI R2, RZ, 0x8, R31 ;  /* 0x00000008ff027819 */ /* 0x000fe4000001161f */
[----:B------:R-:W-:-:S02]  /*7840*/  LOP3.LUT R4, R3, UR7, R40, 0x96, !PT ;  /* 0x0000000703047c12 */ /* 0x000fc4000f8e9628 */
[----:B------:R-:W-:Y:S01]  /*7850*/  LOP3.LUT R2, R2, 0xffff, RZ, 0xc0, !PT ;  /* 0x0000ffff02027812 */ /* 0x000fe200078ec0ff */
[----:B------:R-:W-:Y:S01]  /*7860*/  @!P4 HADD2 R115, -R85.H0_H0, -RZ.H0_H0 ;  /* 0xa00000ff5573c230 */ /* 0x000fe20000000900 */
[--C-:B------:R-:W-:Y:S02]  /*7870*/  SHF.R.U32.HI R3, RZ, 0x10, R28.reuse ;  /* 0x00000010ff037819 */ /* 0x100fe4000001161c */
[----:B------:R-:W-:Y:S02]  /*7880*/  ISETP.GE.U32.AND P3, PT, R109, R2, PT ;  /* 0x000000026d00720c */ /* 0x000fe40003f66070 */
[----:B------:R-:W-:Y:S02]  /*7890*/  LOP3.LUT R2, R28, 0xffff, RZ, 0xc0, !PT ;  /* 0x0000ffff1c027812 */ /* 0x000fe400078ec0ff */
[----:B------:R-:W-:Y:S02]  /*78a0*/  SHF.R.U32.HI R7, RZ, 0x18, R28 ;  /* 0x00000018ff077819 */ /* 0x000fe4000001161c */
[----:B------:R-:W-:-:S02]  /*78b0*/  SHF.R.U32.HI R6, RZ, 0x8, R2 ;  /* 0x00000008ff067819 */ /* 0x000fc40000011602 */
[----:B------:R-:W-:Y:S02]  /*78c0*/  LOP3.LUT R2, R3, 0xff, RZ, 0xc0, !PT ;  /* 0x000000ff03027812 */ /* 0x000fe400078ec0ff */
[----:B------:R-:W-:Y:S01]  /*78d0*/  @!P2 PRMT R213, R126, 0x5410, RZ ;  /* 0x000054107ed5a816 */ /* 0x000fe200000000ff */
[----:B--2---:R-:W-:Y:S01]  /*78e0*/  HMMA.16816.F32 R120, R8, R24, R16 ;  /* 0x000000180878723c */ /* 0x004fe20000001810 */
[----:B------:R-:W-:Y:S01]  /*78f0*/  PRMT R40, R2, 0x5410, R7 ;  /* 0x0000541002287816 */ /* 0x000fe20000000007 */
[----:B------:R-:W-:Y:S01]  /*7900*/  @!P3 HADD2 R127, -R212.H0_H0, -RZ.H0_H0 ;  /* 0xa00000ffd47fb230 */ /* 0x000fe20000000900 */
[----:B------:R-:W-:Y:S01]  /*7910*/  LOP3.LUT R2, R34, 0xff, RZ, 0xc0, !PT ;  /* 0x000000ff22027812 */ /* 0x000fe200078ec0ff */
[----:B------:R-:W-:Y:S01]  /*7920*/  FADD.FTZ R7, R242, R168 ;  /* 0x000000a8f2077221 */ /* 0x000fe20000010000 */
[----:B------:R-:W-:Y:S01]  /*7930*/  SHF.R.U32.HI R3, RZ, 0x8, R32 ;  /* 0x00000008ff037819 */ /* 0x000fe20000011620 */
[----:B------:R-:W-:Y:S01]  /*7940*/  IMAD.MOV.U32 R34, RZ, RZ, c[0x0][0x228] ;  /* 0x00008a00ff227624 */ /* 0x000fe200078e00ff */
[----:B------:R-:W-:Y:S01]  /*7950*/  @!P3 PRMT R212, R127, 0x5410, RZ ;  /* 0x000054107fd4b816 */ /* 0x000fe200000000ff */
[----:B------:R-:W-:Y:S01]  /*7960*/  HMMA.16816.F32 R16, R12, R22, RZ ;  /* 0x000000160c10723c */ /* 0x000fe200000018ff */
[----:B------:R-:W1:Y:S01]  /*7970*/  LDSM.16.MT88.4 R20, [R180+0x1e000] ;  /* 0x01e00000b414783b */ /* 0x000e620000004200 */
[----:B------:R-:W-:Y:S01]  /*7980*/  PRMT R39, R35, 0x5410, R3 ;  /* 0x0000541023277816 */ /* 0x000fe20000000003 */
[--C-:B------:R-:W-:Y:S01]  /*7990*/  FFMA.FTZ R3, R112, c[0x0][0x23c], -R5.reuse ;  /* 0x00008f0070037a23 */ /* 0x100fe20000010805 */
[----:B------:R-:W-:Y:S01]  /*79a0*/  ISETP.GE.U32.AND P1, PT, R109, R30, PT ;  /* 0x0000001e6d00720c */ /* 0x000fe20003f26070 */
[----:B------:R-:W-:Y:S01]  /*79b0*/  FFMA.FTZ R5, R111, c[0x0][0x23c], -R5 ;  /* 0x00008f006f057a23 */ /* 0x000fe20000010805 */
[----:B------:R-:W-:Y:S01]  /*79c0*/  @!P6 HADD2 R111, -R211.H0_H0, -RZ.H0_H0 ;  /* 0xa00000ffd36fe230 */ /* 0x000fe20000000900 */
[----:B------:R-:W-:Y:S01]  /*79d0*/  @!P4 PRMT R85, R115, 0x5410, RZ ;  /* 0x000054107355c816 */ /* 0x000fe200000000ff */
[----:B------:R-:W-:Y:S01]  /*79e0*/  IMAD.MOV.U32 R35, RZ, RZ, R105 ;  /* 0x000000ffff237224 */ /* 0x000fe200078e0069 */
[----:B------:R-:W-:Y:S01]  /*79f0*/  ISETP.GE.U32.AND P4, PT, R109, R29, PT ;  /* 0x0000001d6d00720c */ /* 0x000fe20003f86070 */
[----:B------:R-:W-:Y:S01]  /*7a00*/  IMAD.MOV.U32 R115, RZ, RZ, R104 ;  /* 0x000000ffff737224 */ /* 0x000fe200078e0068 */
[----:B------:R-:W-:Y:S01]  /*7a10*/  @!P6 PRMT R211, R111, 0x5410, RZ ;  /* 0x000054106fd3e816 */ /* 0x000fe200000000ff */
[----:B------:R-:W-:Y:S01]  /*7a20*/  IMAD.MOV.U32 R105, RZ, RZ, R62 ;  /* 0x000000ffff697224 */ /* 0x000fe200078e003e */
[----:B------:R-:W-:Y:S01]  /*7a30*/  @!P5 HADD2 R112, -R210.H0_H0, -RZ.H0_H0 ;  /* 0xa00000ffd270d230 */ /* 0x000fe20000000900 */
[----:B------:R-:W-:-:S02]  /*7a40*/  IMAD.MOV.U32 R104, RZ, RZ, R61 ;  /* 0x000000ffff687224 */ /* 0x000fc400078e003d */
[----:B------:R-:W-:Y:S02]  /*7a50*/  IMAD.MOV.U32 R61, RZ, RZ, R83 ;  /* 0x000000ffff3d7224 */ /* 0x000fe400078e0053 */
[----:B------:R-:W-:Y:S01]  /*7a60*/  IMAD.MOV.U32 R62, RZ, RZ, R82 ;  /* 0x000000ffff3e7224 */ /* 0x000fe200078e0052 */
[----:B------:R-:W-:Y:S01]  /*7a70*/  @!P5 PRMT R210, R112, 0x5410, RZ ;  /* 0x0000541070d2d816 */ /* 0x000fe200000000ff */
[----:B------:R-:W-:-:S04]  /*7a80*/  IMAD.SHL.U32 R34, R34, 0x8, RZ ;  /* 0x0000000822227824 */ /* 0x000fc800078e00ff */
[----:B------:R-:W-:Y:S01]  /*7a90*/  HMMA.16816.F32 R224, R8, R26, R16 ;  /* 0x0000001a08e0723c */ /* 0x000fe20000001810 */
[----:B------:R-:W2:Y:S06]  /*7aa0*/  LDSM.16.MT88.4 R24, [R180+0x1e800] ;  /* 0x01e80000b418783b */ /* 0x000eac0000004200 */
[----:B------:R-:W-:-:S04]  /*7ab0*/  LOP3.LUT R16, R28, 0xff, RZ, 0xc0, !PT ;  /* 0x000000ff1c107812 */ /* 0x000fc800078ec0ff */
[----:B------:R-:W-:Y:S02]  /*7ac0*/  PRMT R38, R16, 0x5410, R6 ;  /* 0x0000541010267816 */ /* 0x000fe40000000006 */
[----:B------:R-:W-:Y:S02]  /*7ad0*/  LOP3.LUT R6, R36, 0xff, RZ, 0xc0, !PT ;  /* 0x000000ff24067812 */ /* 0x000fe400078ec0ff */
[----:B------:R-:W-:Y:S01]  /*7ae0*/  PRMT R36, R2, 0x5410, R33 ;  /* 0x0000541002247816 */ /* 0x000fe20000000021 */
[----:B-1----:R-:W-:Y:S01]  /*7af0*/  HMMA.16816.F32 R16, R12, R20, RZ ;  /* 0x000000140c10723c */ /* 0x002fe200000018ff */
[----:B------:R-:W-:Y:S02]  /*7b00*/  SHF.R.U32.HI R2, RZ, 0x8, R37 ;  /* 0x00000008ff027819 */ /* 0x000fe40000011625 */
[----:B------:R-:W-:Y:S02]  /*7b10*/  ISETP.GE.U32.AND P2, PT, R109, R6, PT ;  /* 0x000000066d00720c */ /* 0x000fe40003f46070 */
[----:B------:R-:W-:-:S04]  /*7b20*/  LOP3.LUT R2, R2, 0xffff, RZ, 0xc0, !PT ;  /* 0x0000ffff02027812 */ /* 0x000fc800078ec0ff */
[----:B------:R-:W-:Y:S01]  /*7b30*/  ISETP.GE.U32.AND P3, PT, R109, R2, PT ;  /* 0x000000026d00720c */ /* 0x000fe20003f66070 */
[----:B------:R-:W-:Y:S02]  /*7b40*/  FADD.FTZ R2, R106, R44 ;  /* 0x0000002c6a027221 */ /* 0x000fe40000010000 */
[----:B------:R-:W-:Y:S02]  /*7b50*/  IMAD.MOV.U32 R106, RZ, RZ, R98 ;  /* 0x000000ffff6a7224 */ /* 0x000fe400078e0062 */
[----:B------:R-:W-:Y:S01]  /*7b60*/  FADD.FTZ R6, R252, R2 ;  /* 0x00000002fc067221 */ /* 0x000fe20000010000 */
[----:B------:R-:W-:Y:S01]  /*7b70*/  LOP3.LUT R2, R4, 0xffff, RZ, 0xc0, !PT ;  /* 0x0000ffff04027812 */ /* 0x000fe200078ec0ff */
[----:B------:R1:W-:Y:S01]  /*7b80*/  MUFU.EX2 R98, R3 ;  /* 0x0000000300627308 */ /* 0x0003e20000000800 */
[----:B------:R-:W-:-:S07]  /*7b90*/  IMAD.MOV.U32 R44, RZ, RZ, R108 ;  /* 0x000000ffff2c7224 */ /* 0x000fce00078e006c */
[----:B--2---:R-:W-:Y:S01]  /*7ba0*/  HMMA.16816.F32 R220, R8, R24, R16 ;  /* 0x0000001808dc723c */ /* 0x004fe20000001810 */
[----:B------:R2:W3:Y:S07]  /*7bb0*/  MUFU.EX2 R252, R5 ;  /* 0x0000000500fc7308 */ /* 0x0004ee0000000800 */
[----:B------:R-:W-:Y:S01]  /*7bc0*/  HMMA.16816.F32 R16, R12, R22, RZ ;  /* 0x000000160c10723c */ /* 0x000fe200000018ff */
[----:B-1----:R-:W-:Y:S01]  /*7bd0*/  SHF.R.U32.HI R3, RZ, 0x8, R2 ;  /* 0x00000008ff037819 */ /* 0x002fe20000011602 */
[----:B------:R-:W-:Y:S01]  /*7be0*/  LDSM.16.MT88.4 R20, [R181+0x1e800] ;  /* 0x01e80000b514783b */ /* 0x000fe20000004200 */
[----:B------:R-:W-:-:S04]  /*7bf0*/  LOP3.LUT R2, R4, 0xff, RZ, 0xc0, !PT ;  /* 0x000000ff04027812 */ /* 0x000fc800078ec0ff */
[----:B------:R-:W-:Y:S01]  /*7c00*/  PRMT R31, R2, 0x5410, R3 ;  /* 0x00005410021f7816 */ /* 0x000fe20000000003 */
[----:B------:R-:W-:Y:S01]  /*7c10*/  FFMA.FTZ R3, R113, c[0x0][0x23c], -R0 ;  /* 0x00008f0071037a23 */ /* 0x000fe20000010800 */
[--C-:B------:R-:W-:Y:S01]  /*7c20*/  SHF.R.U32.HI R2, RZ, 0x10, R4.reuse ;  /* 0x00000010ff027819 */ /* 0x100fe20000011604 */
[----:B--2---:R-:W-:Y:S01]  /*7c30*/  FADD.FTZ R5, R243, R7 ;  /* 0x00000007f3057221 */ /* 0x004fe20000010000 */
[----:B------:R-:W-:Y:S01]  /*7c40*/  SHF.R.U32.HI R4, RZ, 0x18, R4 ;  /* 0x00000018ff047819 */ /* 0x000fe20000011604 */
[----:B------:R1:W-:Y:S01]  /*7c50*/  MUFU.EX2 R243, R3 ;  /* 0x0000000300f37308 */ /* 0x0003e20000000800 */
[----:B------:R-:W-:Y:S01]  /*7c60*/  LOP3.LUT R2, R2, 0xff, RZ, 0xc0, !PT ;  /* 0x000000ff02027812 */ /* 0x000fe200078ec0ff */
[----:B------:R-:W-:-:S03]  /*7c70*/  FFMA.FTZ R0, R114, c[0x0][0x23c], -R0 ;  /* 0x00008f0072007a23 */ /* 0x000fc60000010800 */
[----:B------:R-:W-:Y:S01]  /*7c80*/  PRMT R30, R2, 0x5410, R4 ;  /* 0x00005410021e7816 */ /* 0x000fe20000000004 */
[----:B------:R-:W-:Y:S02]  /*7c90*/  FADD.FTZ R2, R135, R6 ;  /* 0x0000000687027221 */ /* 0x000fe40000010000 */
[----:B------:R3:W2:Y:S02]  /*7ca0*/  MUFU.EX2 R242, R0 ;  /* 0x0000000000f27308 */ /* 0x0006a40000000800 */
[----:B------:R-:W-:Y:S02]  /*7cb0*/  FADD.FTZ R2, R134, R2 ;  /* 0x0000000286027221 */ /* 0x000fe40000010000 */
[----:B------:R-:W-:Y:S01]  /*7cc0*/  HMMA.16816.F32 R124, R8, R26, R16 ;  /* 0x0000001a087c723c */ /* 0x000fe20000001810 */
[----:B------:R-:W4:Y:S01]  /*7cd0*/  LDSM.16.MT88.4 R16, [R181+0x1e000] ;  /* 0x01e00000b510783b */ /* 0x000f220000004200 */
[----:B-1----:R-:W-:-:S04]  /*7ce0*/  FADD.FTZ R3, R169, R5 ;  /* 0x00000005a9037221 */ /* 0x002fc80000010000 */
[----:B------:R-:W-:Y:S01]  /*7cf0*/  FADD.FTZ R3, R130, R3 ;  /* 0x0000000382037221 */ /* 0x000fe20000010000 */
[----:B---3--:R-:W-:-:S04]  /*7d00*/  F2FP.PACK_AB R0, R252, R98 ;  /* 0x00000062fc00723e */ /* 0x008fc800000000ff */
[C---:B------:R-:W-:Y:S02]  /*7d10*/  PRMT R168, R0.reuse, 0x7632, R168 ;  /* 0x0000763200a87816 */ /* 0x040fe400000000a8 */
[----:B------:R-:W-:Y:S02]  /*7d20*/  PRMT R169, R0, 0x7610, R169 ;  /* 0x0000761000a97816 */ /* 0x000fe400000000a9 */
[----:B--2---:R-:W-:Y:S01]  /*7d30*/  F2FP.PACK_AB R0, R242, R243 ;  /* 0x000000f3f200723e */ /* 0x004fe200000000ff */
[----:B------:R-:W-:Y:S01]  /*7d40*/  @!P3 HADD2 R113, -R168.H0_H0, -RZ.H0_H0 ;  /* 0xa00000ffa871b230 */ /* 0x000fe20000000900 */
[----:B------:R-:W-:Y:S01]  /*7d50*/  PRMT R33, R169, 0x5410, R168 ;  /* 0x00005410a9217816 */ /* 0x000fe200000000a8 */
[----:B------:R-:W-:Y:S01]  /*7d60*/  IMAD.MOV.U32 R25, RZ, RZ, R115 ;  /* 0x000000ffff197224 */ /* 0x000fe200078e0073 */
[----:B------:R-:W-:Y:S01]  /*7d70*/  PRMT R135, R0, 0x7610, R135 ;  /* 0x0000761000877816 */ /* 0x000fe20000000087 */
[----:B------:R-:W-:Y:S01]  /*7d80*/  @!P4 HADD2 R114, -R169.H0_H0, -RZ.H0_H0 ;  /* 0xa00000ffa972c230 */ /* 0x000fe20000000900 */
[----:B------:R-:W-:-:S02]  /*7d90*/  @!P3 PRMT R168, R113, 0x5410, RZ ;  /* 0x0000541071a8b816 */ /* 0x000fc400000000ff */
[----:B------:R-:W-:Y:S02]  /*7da0*/  LEA R28, P3, R107, c[0x0][0x1f8], 0x1 ;  /* 0x00007e006b1c7a11 */ /* 0x000fe400078608ff */
[----:B------:R-:W-:Y:S01]  /*7db0*/  PRMT R134, R0, 0x7632, R134 ;  /* 0x0000763200867816 */ /* 0x000fe20000000086 */
[----:B------:R-:W-:Y:S01]  /*7dc0*/  FADD.FTZ R0, R241, R2 ;  /* 0x00000002f1007221 */ /* 0x000fe20000010000 */
[----:B------:R-:W-:Y:S01]  /*7dd0*/  LEA.HI.X R29, R107, c[0x0][0x1fc], R106, 0x1, P3 ;  /* 0x00007f006b1d7a11 */ /* 0x000fe200018f0c6a */
[----:B------:R-:W-:Y:S01]  /*7de0*/  IMAD.MOV.U32 R106, RZ, RZ, R63 ;  /* 0x000000ffff6a7224 */ /* 0x000fe200078e003f */
[----:B------:R-:W-:Y:S01]  /*7df0*/  @!P4 PRMT R169, R114, 0x5410, RZ ;  /* 0x0000541072a9c816 */ /* 0x000fe200000000ff */
[----:B------:R-:W-:Y:S01]  /*7e00*/  IMAD.MOV.U32 R107, RZ, RZ, R60 ;  /* 0x000000ffff6b7224 */ /* 0x000fe200078e003c */
[----:B------:R-:W-:Y:S01]  /*7e10*/  @!P2 HADD2 R129, -R135.H0_H0, -RZ.H0_H0 ;  /* 0xa00000ff8781a230 */ /* 0x000fe20000000900 */
[----:B------:R-:W-:Y:S01]  /*7e20*/  IMAD.MOV.U32 R63, RZ, RZ, R81 ;  /* 0x000000ffff3f7224 */ /* 0x000fe200078e0051 */
[----:B------:R1:W-:Y:S01]  /*7e30*/  STG.E.U16 [R28.64], R77 ;  /* 0x0000004d1c007986 */ /* 0x0003e2000c101518 */
[----:B------:R-:W-:Y:S01]  /*7e40*/  IMAD.MOV.U32 R60, RZ, RZ, R80 ;  /* 0x000000ffff3c7224 */ /* 0x000fe200078e0050 */
[----:B------:R-:W-:Y:S01]  /*7e50*/  PRMT R32, R135, 0x5410, R134 ;  /* 0x0000541087207816 */ /* 0x000fe20000000086 */
[----:B----4-:R-:W-:Y:S01]  /*7e60*/  HMMA.16816.F32 R4, R12, R16, RZ ;  /* 0x000000100c04723c */ /* 0x010fe200000018ff */
[----:B------:R-:W-:Y:S01]  /*7e70*/  FADD.FTZ R2, R131, R3 ;  /* 0x0000000383027221 */ /* 0x000fe20000010000 */
[----:B------:R2:W-:Y:S01]  /*7e80*/  STG.E.U16 [R28.64+0x2], R78 ;  /* 0x0000024e1c007986 */ /* 0x0005e2000c101518 */
[----:B------:R-:W-:Y:S01]  /*7e90*/  IMAD.MOV.U32 R115, RZ, RZ, R44 ;  /* 0x000000ffff737224 */ /* 0x000fe200078e002c */
[----:B------:R-:W-:Y:S01]  /*7ea0*/  @!P2 PRMT R135, R129, 0x5410, RZ ;  /* 0x000054108187a816 */ /* 0x000fe200000000ff */
[----:B------:R-:W-:Y:S01]  /*7eb0*/  FADD.FTZ R2, R184, R2 ;  /* 0x00000002b8027221 */ /* 0x000fe20000010000 */
[----:B------:R-:W-:Y:S01]  /*7ec0*/  @!P1 HADD2 R128, -R134.H0_H0, -RZ.H0_H0 ;  /* 0xa00000ff86809230 */ /* 0x000fe20000000900 */
[----:B------:R-:W-:Y:S11]  /*7ed0*/  FADD.FTZ R0, R35, R0 ;  /* 0x0000000023007221 */ /* 0x000ff60000010000 */
[----:B------:R-:W-:Y:S06]  /*7ee0*/  @!UPT UIADD3 URZ, URZ, URZ, URZ ;  /* 0x0000003f3f3ff290 */ /* 0x000fec000fffe03f */
[----:B------:R-:W-:Y:S01]  /*7ef0*/  HMMA.16816.F32 R108, R8, R20, R4 ;  /* 0x00000014086c723c */ /* 0x000fe20000001804 */
[----:B------:R-:W-:Y:S02]  /*7f00*/  FADD.FTZ R241, R25, R2 ;  /* 0x0000000219f17221 */ /* 0x000fe40000010000 */
[----:B-1----:R-:W-:Y:S01]  /*7f10*/  IMAD.MOV.U32 R77, RZ, RZ, R51 ;  /* 0x000000ffff4d7224 */ /* 0x002fe200078e0033 */
[----:B------:R-:W-:Y:S01]  /*7f20*/  LDSM.16.MT88.4 R24, [R183+0x1e800] ;  /* 0x01e80000b718783b */ /* 0x000fe20000004200 */
[----:B------:R-:W-:Y:S01]  /*7f30*/  IMAD.MOV.U32 R44, RZ, RZ, R103 ;  /* 0x000000ffff2c7224 */ /* 0x000fe200078e0067 */
[----:B------:R-:W-:Y:S01]  /*7f40*/  HSET2.LE.AND R3, R31, R93, PT ;  /* 0x0000005d1f037233 */ /* 0x000fe20003803000 */
[----:B------:R-:W-:Y:S01]  /*7f50*/  IMAD.MOV.U32 R130, RZ, RZ, R115 ;  /* 0x000000ffff827224 */ /* 0x000fe200078e0073 */
[----:B------:R-:W-:Y:S01]  /*7f60*/  HMMA.16816.F32 R4, R12, R18, RZ ;  /* 0x000000120c04723c */ /* 0x000fe200000018ff */
[----:B--2---:R-:W-:Y:S01]  /*7f70*/  IMAD.MOV.U32 R78, RZ, RZ, R48 ;  /* 0x000000ffff4e7224 */ /* 0x004fe200078e0030 */
[----:B------:R-:W-:Y:S01]  /*7f80*/  @!P1 PRMT R134, R128, 0x5410, RZ ;  /* 0x0000541080869816 */ /* 0x000fe200000000ff */
[----:B------:R1:W5:Y:S11]  /*7f90*/  LDL.LU R184, [R1+0xf8] ;  /* 0x0000f80001b87983 */ /* 0x0003760000300800 */
[----:B------:R-:W-:Y:S10]  /*7fa0*/  @!UPT UIADD3 URZ, URZ, URZ, URZ ;  /* 0x0000003f3f3ff290 */ /* 0x000ff4000fffe03f */
[----:B------:R-:W-:Y:S01]  /*7fb0*/  HMMA.16816.F32 R80, R8, R22, R4 ;  /* 0x000000160850723c */ /* 0x000fe20000001804 */
[----:B------:R-:W2:Y:S01]  /*7fc0*/  LDSM.16.MT88.4 R20, [R183+0x1e000] ;  /* 0x01e00000b714783b */ /* 0x000ea20000004200 */
        /* <DEDUP_REMOVED lines=8> */
[----:B------:R-:W-:Y:S02]  /*8050*/  IMAD.MOV.U32 R112, RZ, RZ, R58 ;  /* 0x000000ffff707224 */ /* 0x000fe400078e003a */
[----:B------:R-:W-:-:S04]  /*8060*/  IMAD.WIDE R34, R34, 0x2, R28 ;  /* 0x0000000222227825 */ /* 0x000fc800078e021c */
[----:B------:R-:W-:Y:S02]  /*8070*/  IMAD.MOV.U32 R37, RZ, RZ, R44 ;  /* 0x000000ffff257224 */ /* 0x000fe400078e002c */
[----:B------:R-:W-:Y:S01]  /*8080*/  FADD.FTZ R240, R240, R0 ;  /* 0x00000000f0f07221 */ /* 0x000fe20000010000 */
[----:B------:R-:W-:Y:S01]  /*8090*/  HSET2.LE.AND R2, R41, R93, PT ;  /* 0x0000005d29027233 */ /* 0x000fe20003803000 */
[----:B--2---:R-:W-:Y:S01]  /*80a0*/  HMMA.16816.F32 R16, R12, R20, RZ ;  /* 0x000000140c10723c */ /* 0x004fe200000018ff */
[----:B------:R-:W-:Y:S01]  /*80b0*/  IMAD.MOV.U32 R113, RZ, RZ, R59 ;  /* 0x000000ffff717224 */ /* 0x000fe200078e003b */
[----:B------:R-:W-:Y:S01]  /*80c0*/  LOP3.LUT R128, R3, R45, RZ, 0xc0, !PT ;  /* 0x0000002d03807212 */ /* 0x000fe200078ec0ff */
[----:B------:R-:W-:Y:S01]  /*80d0*/  IMAD.MOV.U32 R114, RZ, RZ, R56 ;  /* 0x000000ffff727224 */ /* 0x000fe200078e0038 */
[----:B------:R1:W5:Y:S01]  /*80e0*/  LDL.LU R179, [R1+0xf4] ;  /* 0x0000f40001b37983 */ /* 0x0003620000300800 */
[----:B------:R-:W-:Y:S11]  /*80f0*/  IMAD.MOV.U32 R115, RZ, RZ, R57 ;  /* 0x000000ffff737224 */ /* 0x000ff600078e0039 */
[----:B------:R-:W-:Y:S08]  /*8100*/  @!UPT UIADD3 URZ, URZ, URZ, URZ ;  /* 0x0000003f3f3ff290 */ /* 0x000ff0000fffe03f */
[----:B------:R-:W-:Y:S08]  /*8110*/  HMMA.16816.F32 R56, R8, R24, R16 ;  /* 0x000000180838723c */ /* 0x000ff00000001810 */
[----:B------:R-:W-:Y:S01]  /*8120*/  HMMA.16816.F32 R16, R12, R22, RZ ;  /* 0x000000160c10723c */ /* 0x000fe200000018ff */
[----:B------:R-:W2:Y:S01]  /*8130*/  LDSM.16.MT88.4 R20, [R182+0x1e000] ;  /* 0x01e00000b614783b */ /* 0x000ea20000004200 */
[----:B------:R-:W-:-:S02]  /*8140*/  IMAD.MOV.U32 R44, RZ, RZ, R103 ;  /* 0x000000ffff2c7224 */ /* 0x000fc400078e0067 */
[----:B------:R-:W-:Y:S01]  /*8150*/  IMAD.MOV.U32 R103, RZ, RZ, R102 ;  /* 0x000000ffff677224 */ /* 0x000fe200078e0066 */
[----:B------:R3:W-:Y:S01]  /*8160*/  STG.E.U16 [R34.64+0x2], R79 ;  /* 0x0000024f22007986 */ /* 0x0007e2000c101518 */
[----:B------:R-:W-:Y:S02]  /*8170*/  IMAD.MOV.U32 R102, RZ, RZ, R76 ;  /* 0x000000ffff667224 */ /* 0x000fe400078e004c */
[----:B------:R-:W-:Y:S02]  /*8180*/  IMAD.MOV.U32 R76, RZ, RZ, R50 ;  /* 0x000000ffff4c7224 */ /* 0x000fe400078e0032 */
[----:B---3--:R-:W-:Y:S11]  /*8190*/  IMAD.MOV.U32 R79, RZ, RZ, R49 ;  /* 0x000000ffff4f7224 */ /* 0x008ff600078e0031 */
[----:B------:R-:W-:Y:S03]  /*81a0*/  @!UPT UIADD3 URZ, URZ, URZ, URZ ;  /* 0x0000003f3f3ff290 */ /* 0x000fe6000fffe03f */
[----:B------:R-:W-:Y:S08]  /*81b0*/  HMMA.16816.F32 R48, R8, R26, R16 ;  /* 0x0000001a0830723c */ /* 0x000ff00000001810 */
[C---:B--2---:R-:W-:Y:S08]  /*81c0*/  HMMA.16816.F32 R24, R12.reuse, R20, RZ ;  /* 0x000000140c18723c */ /* 0x044ff000000018ff */
[----:B------:R-:W-:Y:S01]  /*81d0*/  HMMA.16816.F32 R20, R12, R22, RZ ;  /* 0x000000160c14723c */ /* 0x000fe200000018ff */
[----:B------:R-:W2:Y:S01]  /*81e0*/  LDSM.16.MT88.4 R12, [R182+0x1e800] ;  /* 0x01e80000b60c783b */ /* 0x000ea20000004200 */
[----:B------:R-:W-:-:S05]  /*81f0*/  HSET2.LE.AND R0, R38, R93, PT ;  /* 0x0000005d26007233 */ /* 0x000fca0003803000 */
[----:B------:R-:W-:Y:S01]  /*8200*/  LOP3.LUT R4, R0, R46, RZ, 0xc0, !PT ;  /* 0x0000002e00047212 */ /* 0x000fe200078ec0ff */
[----:B------:R-:W-:-:S05]  /*8210*/  HSET2.LE.AND R0, R40, R93, PT ;  /* 0x0000005d28007233 */ /* 0x000fca0003803000 */
[----:B------:R-:W-:-:S03]  /*8220*/  LOP3.LUT R5, R0, R53, RZ, 0xc0, !PT ;  /* 0x0000003500057212 */ /* 0x000fc600078ec0ff */
[C---:B--2---:R-:W-:Y:S08]  /*8230*/  HMMA.16816.F32 R24, R8.reuse, R12, R24 ;  /* 0x0000000c0818723c */ /* 0x044ff00000001818 */
[----:B------:R-:W-:Y:S01]  /*8240*/  HMMA.16816.F32 R20, R8, R14, R20 ;  /* 0x0000000e0814723c */ /* 0x000fe20000001814 */
[----:B------:R-:W2:Y:S01]  /*8250*/  LDSM.16.MT88.4 R8, [R180+0x19000] ;  /* 0x01900000b408783b */ /* 0x000ea20000004200 */
[--C-:B------:R-:W-:Y:S01]  /*8260*/  HSET2.LE.AND R0, R42, R93.reuse, PT ;  /* 0x0000005d2a007233 */ /* 0x100fe20003803000 */
[----:B------:R-:W-:Y:S01]  /*8270*/  LOP3.LUT R7, R2, R47, RZ, 0xc0, !PT ;  /* 0x0000002f02077212 */ /* 0x000fe200078ec0ff */
[--C-:B------:R-:W-:Y:S01]  /*8280*/  HSET2.LE.AND R17, R39, R93.reuse, PT ;  /* 0x0000005d27117233 */ /* 0x100fe20003803000 */
[----:B------:R-:W3:Y:S01]  /*8290*/  LDSM.16.MT88.4 R12, [R181+0x19000] ;  /* 0x01900000b50c783b */ /* 0x000ee20000004200 */
[--C-:B------:R-:W-:Y:S01]  /*82a0*/  HSET2.LE.AND R18, R36, R93.reuse, PT ;  /* 0x0000005d24127233 */ /* 0x100fe20003803000 */
[----:B------:R-:W-:Y:S01]  /*82b0*/  LOP3.LUT R6, R0, R52, RZ, 0xc0, !PT ;  /* 0x0000003400067212 */ /* 0x000fe200078ec0ff */
[----:B------:R-:W-:Y:S01]  /*82c0*/  HSET2.LE.AND R16, R30, R93, PT ;  /* 0x0000005d1e107233 */ /* 0x000fe20003803000 */
[----:B------:R-:W-:Y:S01]  /*82d0*/  IMAD.MOV.U32 R36, RZ, RZ, R130 ;  /* 0x000000ffff247224 */ /* 0x000fe200078e0082 */
[----:B------:R-:W-:-:S02]  /*82e0*/  LOP3.LUT R130, R17, R33, RZ, 0xc0, !PT ;  /* 0x0000002111827212 */ /* 0x000fc400078ec0ff */
[----:B------:R-:W-:Y:S02]  /*82f0*/  LOP3.LUT R131, R18, R32, RZ, 0xc0, !PT ;  /* 0x0000002012837212 */ /* 0x000fe400078ec0ff */
[----:B------:R-:W-:Y:S01]  /*8300*/  LOP3.LUT R129, R16, R43, RZ, 0xc0, !PT ;  /* 0x0000002b10817212 */ /* 0x000fe200078ec0ff */
[C---:B--2---:R-:W-:Y:S08]  /*8310*/  HMMA.16816.F32 R164, R4.reuse, R8, R164 ;  /* 0x0000000804a4723c */ /* 0x044ff000000018a4 */
[----:B------:R-:W-:Y:S01]  /*8320*/  HMMA.16816.F32 R16, R4, R10, R148 ;  /* 0x0000000a0410723c */ /* 0x000fe20000001894 */
[----:B------:R-:W2:Y:S01]  /*8330*/  LDSM.16.MT88.4 R8, [R183+0x19000] ;  /* 0x01900000b708783b */ /* 0x000ea20000004200 */
[----:B------:R-:W-:-:S02]  /*8340*/  IMAD.MOV.U32 R38, RZ, RZ, R44 ;  /* 0x000000ffff267224 */ /* 0x000fc400078e002c */
[----:B------:R-:W-:Y:S02]  /*8350*/  IMAD.MOV.U32 R39, RZ, RZ, R103 ;  /* 0x000000ffff277224 */ /* 0x000fe400078e0067 */
[----:B------:R-:W-:Y:S02]  /*8360*/  IMAD.MOV.U32 R52, RZ, RZ, R102 ;  /* 0x000000ffff347224 */ /* 0x000fe400078e0066 */
[----:B------:R-:W-:Y:S01]  /*8370*/  IMAD.MOV.U32 R53, RZ, RZ, R101 ;  /* 0x000000ffff357224 */ /* 0x000fe200078e0065 */
[C---:B---3--:R-:W-:Y:S08]  /*8380*/  HMMA.16816.F32 R156, R4.reuse, R12, R156 ;  /* 0x0000000c049c723c */ /* 0x048ff0000000189c */
[C---:B------:R-:W-:Y:S01]  /*8390*/  HMMA.16816.F32 R36, R4.reuse, R14, R36 ;  /* 0x0000000e0424723c */ /* 0x040fe20000001824 */
[----:B------:R-:W3:Y:S07]  /*83a0*/  LDSM.16.MT88.4 R12, [R182+0x19000] ;  /* 0x01900000b60c783b */ /* 0x000eee0000004200 */
[C---:B--2---:R-:W-:Y:S08]  /*83b0*/  HMMA.16816.F32 R148, R4.reuse, R8, R52 ;  /* 0x000000080494723c */ /* 0x044ff00000001834 */
[C---:B------:R-:W-:Y:S01]  /*83c0*/  HMMA.16816.F32 R40, R4.reuse, R10, R140 ;  /* 0x0000000a0428723c */ /* 0x040fe2000000188c */
[----:B------:R-:W2:Y:S07]  /*83d0*/  LDSM.16.MT88.4 R8, [R180+0x1b000] ;  /* 0x01b00000b408783b */ /* 0x000eae0000004200 */
        /* <DEDUP_REMOVED lines=10> */
[----:B------:R-:W-:Y:S01]  /*8480*/  HMMA.16816.F32 R76, R4, R10, R244 ;  /* 0x0000000a044c723c */ /* 0x000fe200000018f4 */
[----:B------:R-:W2:Y:S01]  /*8490*/  LDSM.16.MT88.4 R8, [R180+0x1d000] ;  /* 0x01d00000b408783b */ /* 0x000ea20000004200 */
[----:B------:R-:W-:-:S03]  /*84a0*/  IMAD.MOV.U32 R30, RZ, RZ, R87 ;  /* 0x000000ffff1e7224 */ /* 0x000fc600078e0057 */
[----:B------:R-:W-:Y:S01]  /*84b0*/  STG.E.U16 [R34.64], R84 ;  /* 0x0000005422007986 */ /* 0x000fe2000c101518 */
[----:B------:R-:W-:-:S03]  /*84c0*/  IMAD.MOV.U32 R3, RZ, RZ, R91 ;  /* 0x000000ffff037224 */ /* 0x000fc600078e005b */
[----:B------:R-:W-:Y:S01]  /*84d0*/  STG.E.U16 [R28.64+0x10], R86 ;  /* 0x000010561c007986 */ /* 0x000fe2000c101518 */
[----:B------:R-:W-:-:S03]  /*84e0*/  IMAD.MOV.U32 R2, RZ, RZ, R88 ;  /* 0x000000ffff027224 */ /* 0x000fc600078e0058 */
[----:B------:R3:W-:Y:S01]  /*84f0*/  STG.E.U16 [R28.64+0x12], R85 ;  /* 0x000012551c007986 */ /* 0x0007e2000c101518 */
[----:B------:R-:W-:Y:S02]  /*8500*/  IMAD.MOV.U32 R246, RZ, RZ, R99 ;  /* 0x000000fffff67224 */ /* 0x000fe400078e0063 */
[----:B------:R-:W-:Y:S02]  /*8510*/  IMAD.MOV.U32 R31, RZ, RZ, R98 ;  /* 0x000000ffff1f7224 */ /* 0x000fe400078e0062 */
[----:B------:R-:W-:Y:S02]  /*8520*/  IMAD.MOV.U32 R245, RZ, RZ, R97 ;  /* 0x000000fffff57224 */ /* 0x000fe400078e0061 */
[----:B------:R-:W-:Y:S02]  /*8530*/  IMAD.MOV.U32 R244, RZ, RZ, R96 ;  /* 0x000000fffff47224 */ /* 0x000fe400078e0060 */
[----:B------:R-:W-:Y:S02]  /*8540*/  IMAD.MOV.U32 R33, RZ, RZ, R94 ;  /* 0x000000ffff217224 */ /* 0x000fe400078e005e */
[----:B------:R-:W-:-:S02]  /*8550*/  IMAD.MOV.U32 R32, RZ, RZ, R95 ;  /* 0x000000ffff207224 */ /* 0x000fc400078e005f */
[----:B------:R-:W-:Y:S01]  /*8560*/  IMAD.MOV.U32 R0, RZ, RZ, R92 ;  /* 0x000000ffff007224 */ /* 0x000fe200078e005c */
[C---:B---3--:R-:W-:Y:S07]  /*8570*/  HMMA.16816.F32 R84, R4.reuse, R12, R248 ;  /* 0x0000000c0454723c */ /* 0x048fee00000018f8 */
[----:B------:R-:W-:Y:S02]  /*8580*/  IMAD.MOV.U32 R251, RZ, RZ, R89 ;  /* 0x000000fffffb7224 */ /* 0x000fe400078e0059 */
[----:B------:R-:W-:Y:S01]  /*8590*/  IMAD.MOV.U32 R250, RZ, RZ, R90 ;  /* 0x000000fffffa7224 */ /* 0x000fe200078e005a */
[C---:B--2---:R-:W-:Y:S08]  /*85a0*/  HMMA.16816.F32 R92, R4.reuse, R8, R228 ;  /* 0x00000008045c723c */ /* 0x044ff000000018e4 */
[C---:B------:R-:W-:Y:S01]  /*85b0*/  HMMA.16816.F32 R88, R4.reuse, R14, R232 ;  /* 0x0000000e0458723c */ /* 0x040fe200000018e8 */
[----:B------:R-:W2:Y:S07]  /*85c0*/  LDSM.16.MT88.4 R12, [R181+0x1d000] ;  /* 0x01d00000b50c783b */ /* 0x000eae0000004200 */
[----:B------:R-:W-:Y:S01]  /*85d0*/  HMMA.16816.F32 R96, R4, R10, R160 ;  /* 0x0000000a0460723c */ /* 0x000fe200000018a0 */
[----:B------:R-:W3:Y:S01]  /*85e0*/  LDSM.16.MT88.4 R8, [R183+0x1d000] ;  /* 0x01d00000b708783b */ /* 0x000ee20000004200 */
[----:B------:R-:W-:-:S03]  /*85f0*/  IMAD.MOV.U32 R247, RZ, RZ, R100 ;  /* 0x000000fffff77224 */ /* 0x000fc600078e0064 */
[----:B------:R-:W-:Y:S03]  /*8600*/  LDSM.16.MT88.4 R160, [R180+0x19800] ;  /* 0x01980000b4a0783b */ /* 0x000fe60000004200 */
[C---:B--2---:R-:W-:Y:S01]  /*8610*/  HMMA.16816.F32 R100, R4.reuse, R12, R152 ;  /* 0x0000000c0464723c */ /* 0x044fe20000001898 */
[----:B------:R-:W-:Y:S07]  /*8620*/  LDSM.16.MT88.4 R152, [R181+0x19800] ;  /* 0x01980000b598783b */ /* 0x000fee0000004200 */
[C---:B------:R-:W-:Y:S01]  /*8630*/  HMMA.16816.F32 R104, R4.reuse, R14, R144 ;  /* 0x0000000e0468723c */ /* 0x040fe20000001890 */
[----:B------:R-:W2:Y:S04]  /*8640*/  LDSM.16.MT88.4 R12, [R182+0x1d000] ;  /* 0x01d00000b60c783b */ /* 0x000ea80000004200 */
[----:B------:R-:W-:Y:S03]  /*8650*/  LDSM.16.MT88.4 R144, [R183+0x19800] ;  /* 0x01980000b790783b */ /* 0x000fe60000004200 */
[C---:B---3--:R-:W-:Y:S01]  /*8660*/  HMMA.16816.F32 R112, R4.reuse, R8, R136 ;  /* 0x000000080470723c */ /* 0x048fe20000001888 */
[----:B------:R-:W-:Y:S07]  /*8670*/  LDSM.16.MT88.4 R136, [R182+0x19800] ;  /* 0x01980000b688783b */ /* 0x000fee0000004200 */
[C---:B------:R-:W-:Y:S01]  /*8680*/  HMMA.16816.F32 R116, R4.reuse, R10, R116 ;  /* 0x0000000a0474723c */ /* 0x040fe20000001874 */
[----:B------:R-:W3:Y:S07]  /*8690*/  LDSM.16.MT88.4 R8, [R180+0x1f000] ;  /* 0x01f00000b408783b */ /* 0x000eee0000004200 */
[C---:B--2---:R-:W-:Y:S08]  /*86a0*/  HMMA.16816.F32 R120, R4.reuse, R12, R120 ;  /* 0x0000000c0478723c */ /* 0x044ff00000001878 */
[C---:B------:R-:W-:Y:S01]  /*86b0*/  HMMA.16816.F32 R224, R4.reuse, R14, R224 ;  /* 0x0000000e04e0723c */ /* 0x040fe200000018e0 */
[----:B------:R-:W2:Y:S07]  /*86c0*/  LDSM.16.MT88.4 R12, [R181+0x1f000] ;  /* 0x01f00000b50c783b */ /* 0x000eae0000004200 */
[C---:B---3--:R-:W-:Y:S08]  /*86d0*/  HMMA.16816.F32 R220, R4.reuse, R8, R220 ;  /* 0x0000000804dc723c */ /* 0x048ff000000018dc */
[----:B------:R-:W-:Y:S01]  /*86e0*/  HMMA.16816.F32 R124, R4, R10, R124 ;  /* 0x0000000a047c723c */ /* 0x000fe2000000187c */
[----:B------:R-:W3:Y:S07]  /*86f0*/  LDSM.16.MT88.4 R8, [R183+0x1f000] ;  /* 0x01f00000b708783b */ /* 0x000eee0000004200 */
[C---:B------:R-:W-:Y:S08]  /*8700*/  HMMA.16816.F32 R148, R128.reuse, R144, R148 ;  /* 0x000000908094723c */ /* 0x040ff00000001894 */
[----:B------:R-:W-:Y:S01]  /*8710*/  HMMA.16816.F32 R144, R128, R146, R40 ;  /* 0x000000928090723c */ /* 0x000fe20000001828 */
[----:B------:R-:W4:Y:S07]  /*8720*/  LDSM.16.MT88.4 R40, [R180+0x1b800] ;  /* 0x01b80000b428783b */ /* 0x000f2e0000004200 */
[C---:B--2---:R-:W-:Y:S08]  /*8730*/  HMMA.16816.F32 R108, R4.reuse, R12, R108 ;  /* 0x0000000c046c723c */ /* 0x044ff0000000186c */
[C---:B------:R-:W-:Y:S01]  /*8740*/  HMMA.16816.F32 R232, R4.reuse, R14, R80 ;  /* 0x0000000e04e8723c */ /* 0x040fe20000001850 */
[----:B------:R-:W-:Y:S07]  /*8750*/  LDSM.16.MT88.4 R80, [R181+0x1d800] ;  /* 0x01d80000b550783b */ /* 0x000fee0000004200 */
[C---:B---3--:R-:W-:Y:S01]  /*8760*/  HMMA.16816.F32 R228, R4.reuse, R8, R56 ;  /* 0x0000000804e4723c */ /* 0x048fe20000001838 */
[----:B------:R-:W-:Y:S07]  /*8770*/  LDSM.16.MT88.4 R56, [R183+0x1b800] ;  /* 0x01b80000b738783b */ /* 0x000fee0000004200 */
[----:B------:R-:W-:Y:S01]  /*8780*/  HMMA.16816.F32 R12, R4, R10, R48 ;  /* 0x0000000a040c723c */ /* 0x000fe20000001830 */
[----:B------:R-:W2:Y:S04]  /*8790*/  LDSM.16.MT88.4 R48, [R181+0x1b800] ;  /* 0x01b80000b530783b */ /* 0x000ea80000004200 */
[----:B------:R-:W-:Y:S03]  /*87a0*/  LDSM.16.MT88.4 R8, [R182+0x1f000] ;  /* 0x01f00000b608783b */ /* 0x000fe60000004200 */
[C---:B------:R-:W-:Y:S08]  /*87b0*/  HMMA.16816.F32 R156, R128.reuse, R152, R156 ;  /* 0x00000098809c723c */ /* 0x040ff0000000189c */
[C---:B------:R-:W-:Y:S08]  /*87c0*/  HMMA.16816.F32 R152, R128.reuse, R154, R36 ;  /* 0x0000009a8098723c */ /* 0x040ff00000001824 */
[C---:B------:R-:W-:Y:S08]  /*87d0*/  HMMA.16816.F32 R140, R128.reuse, R136, R140 ;  /* 0x00000088808c723c */ /* 0x040ff0000000188c */
[C---:B------:R-:W-:Y:S08]  /*87e0*/  HMMA.16816.F32 R136, R128.reuse, R138, R44 ;  /* 0x0000008a8088723c */ /* 0x040ff0000000182c */
[C---:B----4-:R-:W-:Y:S08]  /*87f0*/  HMMA.16816.F32 R36, R128.reuse, R40, R52 ;  /* 0x000000288024723c */ /* 0x050ff00000001834 */
[C---:B--2---:R-:W-:Y:S01]  /*8800*/  HMMA.16816.F32 R44, R128.reuse, R48, R64 ;  /* 0x00000030802c723c */ /* 0x044fe20000001840 */
[----:B------:R-:W2:Y:S07]  /*8810*/  LDSM.16.MT88.4 R64, [R182+0x1b800] ;  /* 0x01b80000b640783b */ /* 0x000eae0000004200 */
[C---:B------:R-:W-:Y:S01]  /*8820*/  HMMA.16816.F32 R52, R128.reuse, R56, R72 ;  /* 0x000000388034723c */ /* 0x040fe20000001848 */
[----:B------:R-:W3:Y:S07]  /*8830*/  LDSM.16.MT88.4 R72, [R180+0x1d800] ;  /* 0x01d80000b448783b */ /* 0x000eee0000004200 */
[C---:B------:R-:W-:Y:S08]  /*8840*/  HMMA.16816.F32 R40, R128.reuse, R42, R60 ;  /* 0x0000002a8028723c */ /* 0x040ff0000000183c */
[C---:B------:R-:W-:Y:S08]  /*8850*/  HMMA.16816.F32 R48, R128.reuse, R50, R68 ;  /* 0x000000328030723c */ /* 0x040ff00000001844 */
[C---:B--2---:R-:W-:Y:S08]  /*8860*/  HMMA.16816.F32 R60, R128.reuse, R64, R84 ;  /* 0x00000040803c723c */ /* 0x044ff00000001854 */
[C---:B---3--:R-:W-:Y:S08]  /*8870*/  HMMA.16816.F32 R68, R128.reuse, R72, R92 ;  /* 0x000000488044723c */ /* 0x048ff0000000185c */
[C---:B------:R-:W-:Y:S01]  /*8880*/  HMMA.16816.F32 R64, R128.reuse, R66, R88 ;  /* 0x000000428040723c */ /* 0x040fe20000001858 */
[----:B------:R-:W2:Y:S07]  /*8890*/  LDSM.16.MT88.4 R88, [R183+0x1d800] ;  /* 0x01d80000b758783b */ /* 0x000eae0000004200 */
[C---:B------:R-:W-:Y:S01]  /*88a0*/  HMMA.16816.F32 R72, R128.reuse, R74, R96 ;  /* 0x0000004a8048723c */ /* 0x040fe20000001860 */
[----:B------:R-:W3:Y:S07]  /*88b0*/  LDSM.16.MT88.4 R96, [R182+0x1d800] ;  /* 0x01d80000b660783b */ /* 0x000eee0000004200 */
[C---:B------:R-:W-:Y:S08]  /*88c0*/  HMMA.16816.F32 R56, R128.reuse, R58, R76 ;  /* 0x0000003a8038723c */ /* 0x040ff0000000184c */
[C---:B------:R-:W-:Y:S08]  /*88d0*/  HMMA.16816.F32 R76, R128.reuse, R80, R100 ;  /* 0x00000050804c723c */ /* 0x040ff00000001864 */
[----:B------:R-:W-:Y:S01]  /*88e0*/  HMMA.16816.F32 R80, R128, R82, R104 ;  /* 0x000000528050723c */ /* 0x000fe20000001868 */
[----:B------:R-:W4:Y:S07]  /*88f0*/  LDSM.16.MT88.4 R104, [R180+0x1f800] ;  /* 0x01f80000b468783b */ /* 0x000f2e0000004200 */
[----:B------:R-:W-:Y:S08]  /*8900*/  HMMA.16816.F32 R24, R4, R8, R24 ;  /* 0x000000080418723c */ /* 0x000ff00000001818 */
[C---:B--2---:R-:W-:Y:S01]  /*8910*/  HMMA.16816.F32 R84, R128.reuse, R88, R112 ;  /* 0x000000588054723c */ /* 0x044fe20000001870 */
[----:B------:R-:W2:Y:S07]  /*8920*/  LDSM.16.MT88.4 R112, [R181+0x1f800] ;  /* 0x01f80000b570783b */ /* 0x000eae0000004200 */
[----:B---3--:R-:W-:Y:S01]  /*8930*/  HMMA.16816.F32 R92, R128, R96, R120 ;  /* 0x00000060805c723c */ /* 0x008fe20000001878 */
[----:B------:R-:W3:Y:S07]  /*8940*/  LDSM.16.MT88.4 R120, [R183+0x1f800] ;  /* 0x01f80000b778783b */ /* 0x000eee0000004200 */
[----:B------:R-:W-:Y:S01]  /*8950*/  HMMA.16816.F32 R20, R4, R10, R20 ;  /* 0x0000000a0414723c */ /* 0x000fe20000001814 */
[----:B------:R-:W1:Y:S04]  /*8960*/  LDSM.16.MT88.4 R4, [R182+0x1f800] ;  /* 0x01f80000b604783b */ /* 0x000e680000004200 */
[----:B------:R-:W-:Y:S04]  /*8970*/  STG.E.U16 [R34.64+0x10], R239 ;  /* 0x000010ef22007986 */ /* 0x000fe8000c101518 */
        /* <DEDUP_REMOVED lines=31> */
[----:B------:R-:W-:-:S02]  /*8b70*/  FADD.FTZ R0, R246, R0 ;  /* 0x00000000f6007221 */ /* 0x000fc40000010000 */
[----:B------:R-:W-:Y:S02]  /*8b80*/  FADD.FTZ R2, R247, R2 ;  /* 0x00000002f7027221 */ /* 0x000fe40000010000 */
[----:B------:R-:W-:Y:S02]  /*8b90*/  FADD.FTZ R0, R32, R0 ;  /* 0x0000000020007221 */ /* 0x000fe40000010000 */
[----:B------:R-:W-:Y:S02]  /*8ba0*/  FADD.FTZ R2, R33, R2 ;  /* 0x0000000221027221 */ /* 0x000fe40000010000 */
[----:B------:R-:W-:Y:S02]  /*8bb0*/  FADD.FTZ R0, R3, R0 ;  /* 0x0000000003007221 */ /* 0x000fe40000010000 */
[----:B------:R-:W-:Y:S01]  /*8bc0*/  FADD.FTZ R2, R30, R2 ;  /* 0x000000021e027221 */ /* 0x000fe20000010000 */
[----:B------:R-:W-:Y:S01]  /*8bd0*/  HMMA.16816.F32 R88, R128, R90, R116 ;  /* 0x0000005a8058723c */ /* 0x000fe20000001874 */
[----:B------:R-:W-:Y:S01]  /*8be0*/  FADD.FTZ R0, R243, R0 ;  /* 0x00000000f3007221 */ /* 0x000fe20000010000 */
[----:B-1----:R-:W-:Y:S01]  /*8bf0*/  IADD3 R210, P1, R28, -0x80, RZ ;  /* 0xffffff801cd27810 */ /* 0x002fe20007f3e0ff */
[----:B------:R-:W-:-:S05]  /*8c00*/  FADD.FTZ R212, R31, R2 ;  /* 0x000000021fd47221 */ /* 0x000fca0000010000 */
[----:B----4-:R-:W-:Y:S01]  /*8c10*/  HMMA.16816.F32 R100, R128, R104, R220 ;  /* 0x000000688064723c */ /* 0x010fe200000018dc */
[----:B------:R-:W-:Y:S01]  /*8c20*/  FADD.FTZ R213, R242, R0 ;  /* 0x00000000f2d57221 */ /* 0x000fe20000010000 */
[----:B------:R-:W-:Y:S01]  /*8c30*/  IADD3.X R211, R29, -0x1, RZ, P1, !PT ;  /* 0xffffffff1dd37810 */ /* 0x000fe20000ffe4ff */
[----:B------:R-:W-:-:S05]  /*8c40*/  FADD.FTZ R212, R252, R212 ;  /* 0x000000d4fcd47221 */ /* 0x000fca0000010000 */
[C---:B------:R-:W-:Y:S08]  /*8c50*/  HMMA.16816.F32 R164, R128.reuse, R160, R164 ;  /* 0x000000a080a4723c */ /* 0x040ff000000018a4 */
[C---:B------:R-:W-:Y:S08]  /*8c60*/  HMMA.16816.F32 R104, R128.reuse, R106, R124 ;  /* 0x0000006a8068723c */ /* 0x040ff0000000187c */
[C---:B--2---:R-:W-:Y:S08]  /*8c70*/  HMMA.16816.F32 R108, R128.reuse, R112, R108 ;  /* 0x00000070806c723c */ /* 0x044ff0000000186c */
[C---:B---3--:R-:W-:Y:S08]  /*8c80*/  HMMA.16816.F32 R116, R128.reuse, R120, R228 ;  /* 0x000000788074723c */ /* 0x048ff000000018e4 */
[C---:B------:R-:W-:Y:S08]  /*8c90*/  HMMA.16816.F32 R160, R128.reuse, R162, R16 ;  /* 0x000000a280a0723c */ /* 0x040ff00000001810 */
[C---:B------:R-:W-:Y:S08]  /*8ca0*/  HMMA.16816.F32 R96, R128.reuse, R98, R224 ;  /* 0x000000628060723c */ /* 0x040ff000000018e0 */
[C---:B------:R-:W-:Y:S08]  /*8cb0*/  HMMA.16816.F32 R112, R128.reuse, R114, R232 ;  /* 0x000000728070723c */ /* 0x040ff000000018e8 */
[C---:B------:R-:W-:Y:S08]  /*8cc0*/  HMMA.16816.F32 R120, R128.reuse, R122, R12 ;  /* 0x0000007a8078723c */ /* 0x040ff0000000180c */
[C---:B------:R-:W-:Y:S08]  /*8cd0*/  HMMA.16816.F32 R124, R128.reuse, R4, R24 ;  /* 0x00000004807c723c */ /* 0x040ff00000001818 */
[----:B------:R-:W-:Y:S01]  /*8ce0*/  HMMA.16816.F32 R128, R128, R6, R20 ;  /* 0x000000068080723c */ /* 0x000fe20000001814 */
[----:B------:R-:W-:Y:S07]  /*8cf0*/  @!P0 BRA `(.L_x_1819) ;  /* 0x0000fa9000008947 */ /* 0x000fee0003800000 */
[----:B------:R-:W2:Y:S01]  /*8d00*/  LDL.64 R244, [R1+0x98] ;  /* 0x0000980001f47983 */ /* 0x000ea20000100a00 */
[----:B------:R-:W-:Y:S01]  /*8d10*/  ULDC.64 UR4, c[0x0][0x1a0] ;  /* 0x0000680000047ab9 */ /* 0x000fe20000000a00 */
[----:B------:R-:W-:-:S04]  /*8d20*/  DEPBAR.LE SB0, 0x0 ;  /* 0x000080000000791a */ /* 0x000fc80000000000 */
[----:B------:R-:W3:Y:S04]  /*8d30*/  LDL R3, [R1+0xcc] ;  /* 0x0000cc0001037983 */ /* 0x000ee80000100800 */
[----:B------:R-:W4:Y:S04]  /*8d40*/  LDL R30, [R1+0xc8] ;  /* 0x0000c800011e7983 */ /* 0x000f280000100800 */
[----:B------:R-:W4:Y:S04]  /*8d50*/  LDL.64 R246, [R1+0xd8] ;  /* 0x0000d80001f67983 */ /* 0x000f280000100a00 */
[----:B------:R-:W4:Y:S04]  /*8d60*/  LDL.64 R32, [R1+0xe8] ;  /* 0x0000e80001207983 */ /* 0x000f280000100a00 */
[----:B------:R-:W4:Y:S01]  /*8d70*/  LDL R31, [R1+0xd0] ;  /* 0x0000d000011f7983 */ /* 0x000f220000100800 */
[----:B------:R-:W-:-:S02]  /*8d80*/  UMOV UR34, 0x6 ;  /* 0x0000000600227882 */ /* 0x000fc40000000000 */
[----:B------:R-:W-:Y:S02]  /*8d90*/  USHF.L.U32 UR37, UR4, 0x6, URZ ;  /* 0x0000000604257899 */ /* 0x000fe4000800063f */
[----:B------:R-:W-:Y:S02]  /*8da0*/  UIADD3 UR29, UR6, -0x2, URZ ;  /* 0xfffffffe061d7890 */ /* 0x000fe4000fffe03f */
[----:B------:R-:W-:Y:S02]  /*8db0*/  USHF.L.U64.HI UR5, UR4, UR34, UR5 ;  /* 0x0000002204057299 */ /* 0x000fe40008010205 */
[----:B------:R-:W-:Y:S01]  /*8dc0*/  USHF.R.S32.HI UR4, URZ, 0x1f, UR29 ;  /* 0x0000001f3f047899 */ /* 0x000fe2000801141d */
[----:B------:R-:W-:Y:S01]  /*8dd0*/  IMAD.U32 R0, RZ, RZ, UR37 ;  /* 0x00000025ff007e24 */ /* 0x000fe2000f8e00ff */
[----:B------:R-:W-:Y:S02]  /*8de0*/  UIMAD UR5, UR5, UR29, URZ ;  /* 0x0000001d050572a4 */ /* 0x000fe4000f8e023f */
[----:B------:R-:W-:-:S02]  /*8df0*/  UISETP.GT.AND UP0, UPT, UR29, UR15, UPT ;  /* 0x0000000f1d00728c */ /* 0x000fc4000bf04270 */
[----:B------:R-:W-:Y:S01]  /*8e00*/  UIMAD UR4, UR4, UR37, UR5 ;  /* 0x00000025040472a4 */ /* 0x000fe2000f8e0205 */
[----:B------:R-:W-:Y:S01]  /*8e10*/  BAR.SYNC.DEFER_BLOCKING 0x0 ;  /* 0x0000000000007b1d */ /* 0x000fe20000010000 */
[----:B--2---:R-:W-:Y:S02]  /*8e20*/  ISETP.GE.AND P5, PT, R244, c[0x0][0x220], PT ;  /* 0x00008800f4007a0c */ /* 0x004fe40003fa6270 */
[----:B---3--:R-:W-:Y:S02]  /*8e30*/  ISETP.GE.AND P4, PT, R3, c[0x0][0x220], PT ;  /* 0x0000880003007a0c */ /* 0x008fe40003f86270 */
[----:B----4-:R-:W-:-:S09]  /*8e40*/  ISETP.GE.AND P3, PT, R30, c[0x0][0x220], PT ;  /* 0x000088001e007a0c */ /* 0x010fd20003f66270 */
[----:B------:R-:W-:Y:S01]  /*8e50*/  @P5 STS.128 [R207+0x18000], RZ ;  /* 0x018000ffcf005388 */ /* 0x000fe20000000c00 */
[----:B------:R-:W-:Y:S02]  /*8e60*/  IMAD.MOV.U32 R3, RZ, RZ, R247 ;  /* 0x000000ffff037224 */ /* 0x000fe400078e00f7 */
[----:B------:R-:W-:Y:S01]  /*8e70*/  IMAD.MOV.U32 R2, RZ, RZ, R32 ;  /* 0x000000ffff027224 */ /* 0x000fe200078e0020 */
[----:B------:R-:W-:-:S03]  /*8e80*/  ISETP.GE.AND P2, PT, R31, c[0x0][0x220], PT ;  /* 0x000088001f007a0c */ /* 0x000fc60003f46270 */
[----:B------:R-:W-:Y:S01]  /*8e90*/  IMAD.WIDE.U32 R2, R0, UR29, R2 ;  /* 0x0000001d00027c25 */ /* 0x000fe2000f8e0002 */
[----:B------:R-:W1:Y:S04]  /*8ea0*/  S2R R31, SR_TID.X ;  /* 0x00000000001f7919 */ /* 0x000e680000002100 */
[----:B------:R-:W-:Y:S02]  /*8eb0*/  IADD3 R3, R3, UR4, RZ ;  /* 0x0000000403037c10 */ /* 0x000fe4000fffe0ff */
[C---:B------:R-:W-:Y:S02]  /*8ec0*/  @!P5 LEA R18, P6, R2.reuse, c[0x0][0x170], 0x1 ;  /* 0x00005c000212da11 */ /* 0x040fe400078c08ff */
        /* <DEDUP_REMOVED lines=12> */
[----:B------:R-:W-:-:S02]  /*8f90*/  IADD3.X R4, R3, UR18, RZ, P6, !PT ;  /* 0x0000001203047c10 */ /* 0x000fc4000b7fe4ff */
[----:B------:R-:W-:Y:S01]  /*8fa0*/  @!P5 LEA R16, P0, R0, c[0x0][0x170], 0x1 ;  /* 0x00005c000010da11 */ /* 0x000fe200078008ff */
[----:B------:R-:W-:Y:S01]  /*8fb0*/  @!PT LDS RZ, [RZ] ;  /* 0x00000000fffff984 */ /* 0x000fe20000000800 */
[----:B------:R-:W-:Y:S01]  /*8fc0*/  @!PT LDS RZ, [RZ] ;  /* 0x00000000fffff984 */ /* 0x000fe20000000800 */
[----:B------:R-:W-:Y:S01]  /*8fd0*/  @!PT LDS RZ, [RZ] ;  /* 0x00000000fffff984 */ /* 0x000fe20000000800 */
[----:B------:R3:W-:Y:S01]  /*8fe0*/  @!P4 LDGSTS.E.BYPASS.LTC128B.128 [R207+0x1a000], [R14.64+0x80] ;  /* 0x1a0000800ecfcfae */ /* 0x0007e2000b901d58 */
[----:B------:R-:W-:Y:S01]  /*8ff0*/  @!P2 LEA.HI.X R11, R2, c[0x0][0x174], R3, 0x1, P1 ;  /* 0x00005d00020baa11 */ /* 0x000fe200008f0c03 */
[----:B-1----:R-:W-:Y:S01]  /*9000*/  IMAD.SHL.U32 R31, R31, 0x2, RZ ;  /* 0x000000021f1f7824 */ /* 0x002fe200078e00ff */
        /* <DEDUP_REMOVED lines=39> */
[----:B---3--:R-:W-:Y:S04]  /*9280*/  LDSM.16.M88.4 R12, [R179+0x10800] ;  /* 0x01080000b30c783b */ /* 0x008fe80000000200 */
[----:B------:R-:W-:Y:S04]  /*9290*/  LDSM.16.M88.4 R24, [R179+0x11000] ;  /* 0x01100000b318783b */ /* 0x000fe80000000200 */
[----:B------:R-:W-:Y:S04]  /*92a0*/  LDSM.16.M88.4 R220, [R179+0x11800] ;  /* 0x01180000b3dc783b */ /* 0x000fe80000000200 */
[----:B----4-:R-:W2:Y:S04]  /*92b0*/  LDSM.16.M88.4 R4, [R187] ;  /* 0x00000000bb04783b */ /* 0x010ea80000000200 */
[----:B-1----:R-:W-:Y:S04]  /*92c0*/  LDSM.16.M88.4 R8, [R188] ;  /* 0x00000000bc08783b */ /* 0x002fe80000000200 */
[----:B------:R-:W1:Y:S04]  /*92d0*/  LDSM.16.M88.4 R224, [R191] ;  /* 0x00000000bfe0783b */ /* 0x000e680000000200 */
[----:B------:R-:W3:Y:S04]  /*92e0*/  LDSM.16.M88.4 R228, [R206] ;  /* 0x00000000cee4783b */ /* 0x000ee80000000200 */
[----:B------:R-:W4:Y:S04]  /*92f0*/  LDSM.16.M88.4 R232, [R205] ;  /* 0x00000000cde8783b */ /* 0x000f280000000200 */
[----:B------:R-:W1:Y:S04]  /*9300*/  LDSM.16.M88.4 R240, [R204] ;  /* 0x00000000ccf0783b */ /* 0x000e680000000200 */
[----:B------:R-:W0:Y:S01]  /*9310*/  LDGDEPBAR ;  /* 0x00000000000079af */ /* 0x000e220000000000 */
[C---:B--2---:R-:W-:Y:S08]  /*9320*/  HMMA.16816.F32 R208, R4.reuse, R16, RZ ;  /* 0x0000001004d0723c */ /* 0x044ff000000018ff */
        /* <DEDUP_REMOVED lines=8> */
[----:B------:R-:W2:Y:S07]  /*93b0*/  LDSM.16.M88.4 R4, [R190] ;  /* 0x00000000be04783b */ /* 0x000eae0000000200 */
[C---:B-1----:R-:W-:Y:S08]  /*93c0*/  HMMA.16816.F32 R236, R8.reuse, R224, R208 ;  /* 0x000000e008ec723c */ /* 0x042ff000000018d0 */
[C---:B------:R-:W-:Y:S08]  /*93d0*/  HMMA.16816.F32 R224, R8.reuse, R226, R172 ;  /* 0x000000e208e0723c */ /* 0x040ff000000018ac */
[C---:B---3--:R-:W-:Y:S08]  /*93e0*/  HMMA.16816.F32 R208, R8.reuse, R228, R168 ;  /* 0x000000e408d0723c */ /* 0x048ff000000018a8 */
[C---:B------:R-:W-:Y:S08]  /*93f0*/  HMMA.16816.F32 R172, R8.reuse, R230, R32 ;  /* 0x000000e608ac723c */ /* 0x040ff00000001820 */
[C---:B----4-:R-:W-:Y:S01]  /*9400*/  HMMA.16816.F32 R168, R8.reuse, R232, R20 ;  /* 0x000000e808a8723c */ /* 0x050fe20000001814 */
[----:B------:R-:W1:Y:S07]  /*9410*/  LDSM.16.M88.4 R20, [R185+0x10000] ;  /* 0x01000000b914783b */ /* 0x000e6e0000000200 */
[C---:B------:R-:W-:Y:S08]  /*9420*/  HMMA.16816.F32 R32, R8.reuse, R234, R16 ;  /* 0x000000ea0820723c */ /* 0x040ff00000001810 */
[C---:B------:R-:W-:Y:S01]  /*9430*/  HMMA.16816.F32 R16, R8.reuse, R240, R12 ;  /* 0x000000f00810723c */ /* 0x040fe2000000180c */
[----:B------:R-:W3:Y:S07]  /*9440*/  LDSM.16.M88.4 R12, [R185+0x10800] ;  /* 0x01080000b90c783b */ /* 0x000eee0000000200 */
[----:B------:R-:W-:Y:S01]  /*9450*/  HMMA.16816.F32 R220, R8, R242, R220 ;  /* 0x000000f208dc723c */ /* 0x000fe200000018dc */
[----:B------:R-:W4:Y:S11]  /*9460*/  LDSM.16.M88.4 R8, [R185+0x11000] ;  /* 0x01100000b908783b */ /* 0x000f360000000200 */
[----:B------:R-:W-:Y:S04]  /*9470*/  @!UPT UIADD3 URZ, URZ, URZ, URZ ;  /* 0x0000003f3f3ff290 */ /* 0x000fe8000fffe03f */
[C---:B--2---:R-:W-:Y:S08]  /*9480*/  HMMA.16816.F32 R16, R4.reuse, R24, R16 ;  /* 0x000000180410723c */ /* 0x044ff00000001810 */
[C---:B-1----:R-:W-:Y:S08]  /*9490*/  HMMA.16816.F32 R228, R4.reuse, R22, R224 ;  /* 0x0000001604e4723c */ /* 0x042ff000000018e0 */
[C---:B------:R-:W-:Y:S01]  /*94a0*/  HMMA.16816.F32 R232, R4.reuse, R20, R236 ;  /* 0x0000001404e8723c */ /* 0x040fe200000018ec */
[----:B------:R-:W-:Y:S07]  /*94b0*/  LDSM.16.M88.4 R20, [R184] ;  /* 0x00000000b814783b */ /* 0x000fee0000000200 */
[C---:B---3--:R-:W-:Y:S08]  /*94c0*/  HMMA.16816.F32 R224, R4.reuse, R12, R208 ;  /* 0x0000000c04e0723c */ /* 0x048ff000000018d0 */
[C---:B------:R-:W-:Y:S01]  /*94d0*/  HMMA.16816.F32 R208, R4.reuse, R14, R172 ;  /* 0x0000000e04d0723c */ /* 0x040fe200000018ac */
[----:B------:R-:W-:Y:S07]  /*94e0*/  LDSM.16.M88.4 R12, [R184+0x800] ;  /* 0x00080000b80c783b */ /* 0x000fee0000000200 */
[C---:B----4-:R-:W-:Y:S08]  /*94f0*/  HMMA.16816.F32 R168, R4.reuse, R8, R168 ;  /* 0x0000000804a8723c */ /* 0x050ff000000018a8 */
[C---:B------:R-:W-:Y:S01]  /*9500*/  HMMA.16816.F32 R32, R4.reuse, R10, R32 ;  /* 0x0000000a0420723c */ /* 0x040fe20000001820 */
[----:B------:R-:W1:Y:S07]  /*9510*/  LDSM.16.M88.4 R8, [R189] ;  /* 0x00000000bd08783b */ /* 0x000e6e0000000200 */
[----:B------:R-:W-:Y:S01]  /*9520*/  HMMA.16816.F32 R172, R4, R26, R220 ;  /* 0x0000001a04ac723c */ /* 0x000fe200000018dc */
[----:B------:R-:W2:Y:S04]  /*9530*/  LDSM.16.M88.4 R4, [R184+0x1000] ;  /* 0x00100000b804783b */ /* 0x000ea80000000200 */
[----:B------:R-:W3:Y:S03]  /*9540*/  LDSM.16.M88.4 R24, [R184+0x1800] ;  /* 0x00180000b818783b */ /* 0x000ee60000000200 */
[C---:B-1----:R-:W-:Y:S08]  /*9550*/  HMMA.16816.F32 R220, R8.reuse, R14, R208 ;  /* 0x0000000e08dc723c */ /* 0x042ff000000018d0 */
[C---:B--2---:R-:W-:Y:S08]  /*9560*/  HMMA.16816.F32 R208, R8.reuse, R4, R168 ;  /* 0x0000000408d0723c */ /* 0x044ff000000018a8 */
[C---:B------:R-:W-:Y:S08]  /*9570*/  HMMA.16816.F32 R232, R8.reuse, R20, R232 ;  /* 0x0000001408e8723c */ /* 0x040ff000000018e8 */
[C---:B------:R-:W-:Y:S01]  /*9580*/  HMMA.16816.F32 R228, R8.reuse, R22, R228 ;  /* 0x0000001608e4723c */ /* 0x040fe200000018e4 */
[----:B------:R-:W-:Y:S07]  /*9590*/  LDSM.16.M88.4 R20, [R179+0x12000] ;  /* 0x01200000b314783b */ /* 0x000fee0000000200 */
[C---:B------:R-:W-:Y:S01]  /*95a0*/  HMMA.16816.F32 R224, R8.reuse, R12, R224 ;  /* 0x0000000c08e0723c */ /* 0x040fe200000018e0 */
[----:B------:R-:W-:Y:S07]  /*95b0*/  LDSM.16.M88.4 R12, [R179+0x12800] ;  /* 0x01280000b30c783b */ /* 0x000fee0000000200 */
[C---:B------:R-:W-:Y:S01]  /*95c0*/  HMMA.16816.F32 R168, R8.reuse, R6, R32 ;  /* 0x0000000608a8723c */ /* 0x040fe20000001820 */
[----:B------:R-:W1:Y:S04]  /*95d0*/  LDSM.16.M88.4 R4, [R187+0x4000] ;  /* 0x00400000bb04783b */ /* 0x000e680000000200 */
[----:B------:R-:W-:Y:S03]  /*95e0*/  LDSM.16.M88.4 R32, [R184+0x3800] ;  /* 0x00380000b820783b */ /* 0x000fe60000000200 */
[C---:B---3--:R-:W-:Y:S08]  /*95f0*/  HMMA.16816.F32 R16, R8.reuse, R24, R16 ;  /* 0x000000180810723c */ /* 0x048ff00000001810 */
[----:B------:R-:W-:Y:S01]  /*9600*/  HMMA.16816.F32 R172, R8, R26, R172 ;  /* 0x0000001a08ac723c */ /* 0x000fe200000018ac */
[----:B------:R-:W2:Y:S04]  /*9610*/  LDSM.16.M88.4 R8, [R179+0x13000] ;  /* 0x01300000b308783b */ /* 0x000ea80000000200 */
[----:B------:R-:W3:Y:S03]  /*9620*/  LDSM.16.M88.4 R24, [R179+0x13800] ;  /* 0x01380000b318783b */ /* 0x000ee60000000200 */
[C---:B-1----:R-:W-:Y:S08]  /*9630*/  HMMA.16816.F32 R232, R4.reuse, R20, R232 ;  /* 0x0000001404e8723c */ /* 0x042ff000000018e8 */
[C---:B------:R-:W-:Y:S01]  /*9640*/  HMMA.16816.F32 R228, R4.reuse, R22, R228 ;  /* 0x0000001604e4723c */ /* 0x040fe200000018e4 */
[----:B------:R-:W-:Y:S07]  /*9650*/  LDSM.16.M88.4 R20, [R203] ;  /* 0x00000000cb14783b */ /* 0x000fee0000000200 */
[C---:B------:R-:W-:Y:S08]  /*9660*/  HMMA.16816.F32 R224, R4.reuse, R12, R224 ;  /* 0x0000000c04e0723c */ /* 0x040ff000000018e0 */
[C---:B------:R-:W-:Y:S01]  /*9670*/  HMMA.16816.F32 R220, R4.reuse, R14, R220 ;  /* 0x0000000e04dc723c */ /* 0x040fe200000018dc */
[----:B------:R-:W-:Y:S07]  /*9680*/  LDSM.16.M88.4 R12, [R202] ;  /* 0x00000000ca0c783b */ /* 0x000fee0000000200 */
[C---:B--2---:R-:W-:Y:S08]  /*9690*/  HMMA.16816.F32 R208, R4.reuse, R8, R208 ;  /* 0x0000000804d0723c */ /* 0x044ff000000018d0 */
[C---:B------:R-:W-:Y:S01]  /*96a0*/  HMMA.16816.F32 R168, R4.reuse, R10, R168 ;  /* 0x0000000a04a8723c */ /* 0x040fe200000018a8 */
[----:B------:R-:W1:Y:S07]  /*96b0*/  LDSM.16.M88.4 R8, [R188+0x4000] ;  /* 0x00400000bc08783b */ /* 0x000e6e0000000200 */
[C---:B---3--:R-:W-:Y:S08]  /*96c0*/  HMMA.16816.F32 R16, R4.reuse, R24, R16 ;  /* 0x000000180410723c */ /* 0x048ff00000001810 */
[----:B------:R-:W-:Y:S01]  /*96d0*/  HMMA.16816.F32 R172, R4, R26, R172 ;  /* 0x0000001a04ac723c */ /* 0x000fe200000018ac */
[----:B------:R-:W2:Y:S04]  /*96e0*/  LDSM.16.M88.4 R4, [R201] ;  /* 0x00000000c904783b */ /* 0x000ea80000000200 */
        /* <DEDUP_REMOVED lines=27> */
[C---:B-1----:R-:W-:Y:S08]  /*98a0*/  HMMA.16816.F32 R224, R8.reuse, R12, R224 ;  /* 0x0000000c08e0723c */ /* 0x042ff000000018e0 */
[C---:B------:R-:W-:Y:S01]  /*98b0*/  HMMA.16816.F32 R220, R8.reuse, R14, R220 ;  /* 0x0000000e08dc723c */ /* 0x040fe200000018dc */
[----:B------:R-:W-:Y:S07]  /*98c0*/  LDSM.16.M88.4 R12, [R179+0x14800] ;  /* 0x01480000b30c783b */ /* 0x000fee0000000200 */
[C---:B--2---:R-:W-:Y:S08]  /*98d0*/  HMMA.16816.F32 R208, R8.reuse, R4, R208 ;  /* 0x0000000408d0723c */ /* 0x044ff000000018d0 */
[C---:B------:R-:W-:Y:S01]  /*98e0*/  HMMA.16816.F32 R168, R8.reuse, R6, R168 ;  /* 0x0000000608a8723c */ /* 0x040fe200000018a8 */
[----:B------:R-:W1:Y:S07]  /*98f0*/  LDSM.16.M88.4 R4, [R187+0x8000] ;  /* 0x00800000bb04783b */ /* 0x000e6e0000000200 */
[C---:B------:R-:W-:Y:S08]  /*9900*/  HMMA.16816.F32 R16, R8.reuse, R32, R16 ;  /* 0x000000200810723c */ /* 0x040ff00000001810 */
[C---:B------:R-:W-:Y:S08]  /*9910*/  HMMA.16816.F32 R232, R8.reuse, R20, R232 ;  /* 0x0000001408e8723c */ /* 0x040ff000000018e8 */
[C---:B------:R-:W-:Y:S01]  /*9920*/  HMMA.16816.F32 R228, R8.reuse, R22, R228 ;  /* 0x0000001608e4723c */ /* 0x040fe200000018e4 */
[----:B------:R-:W-:Y:S07]  /*9930*/  LDSM.16.M88.4 R20, [R179+0x15800] ;  /* 0x01580000b314783b */ /* 0x000fee0000000200 */
[----:B------:R-:W-:Y:S01]  /*9940*/  HMMA.16816.F32 R32, R8, R34, R172 ;  /* 0x000000220820723c */ /* 0x000fe200000018ac */
[----:B------:R-:W2:Y:S07]  /*9950*/  LDSM.16.M88.4 R8, [R179+0x15000] ;  /* 0x01500000b308783b */ /* 0x000eae0000000200 */
        /* <DEDUP_REMOVED lines=9> */
[C---:B------:R-:W-:Y:S01]  /*99f0*/  HMMA.16816.F32 R208, R4.reuse, R20, R16 ;  /* 0x0000001404d0723c */ /* 0x040fe20000001810 */
[----:B------:R-:W2:Y:S07]  /*9a00*/  LDSM.16.M88.4 R16, [R199] ;  /* 0x00000000c710783b */ /* 0x000eae0000000200 */
[----:B------:R-:W-:Y:S01]  /*9a10*/  HMMA.16816.F32 R20, R4, R22, R32 ;  /* 0x000000160414723c */ /* 0x000fe20000001820 */
[----:B------:R-:W3:Y:S11]  /*9a20*/  LDSM.16.M88.4 R4, [R197] ;  /* 0x00000000c504783b */ /* 0x000ef60000000200 */
[----:B------:R-:W-:Y:S04]  /*9a30*/  @!UPT UIADD3 URZ, URZ, URZ, URZ ;  /* 0x0000003f3f3ff290 */ /* 0x000fe8000fffe03f */
[C---:B-1----:R-:W-:Y:S08]  /*9a40*/  HMMA.16816.F32 R248, R8.reuse, R24, R208 ;  /* 0x0000001808f8723c */ /* 0x042ff000000018d0 */
[C---:B--2---:R-:W-:Y:S08]  /*9a50*/  HMMA.16816.F32 R32, R8.reuse, R18, R228 ;  /* 0x000000120820723c */ /* 0x044ff000000018e4 */
[C---:B------:R-:W-:Y:S08]  /*9a60*/  HMMA.16816.F32 R244, R8.reuse, R12, R244 ;  /* 0x0000000c08f4723c */ /* 0x040ff000000018f4 */
[----:B------:R-:W-:Y:S01]  /*9a70*/  HMMA.16816.F32 R240, R8, R14, R224 ;  /* 0x0000000e08f0723c */ /* 0x000fe200000018e0 */
[----:B------:R-:W-:Y:S01]  /*9a80*/  LDSM.16.M88.4 R12, [R185+0x14800] ;  /* 0x01480000b90c783b */ /* 0x000fe20000000200 */
[----:B------:R-:W-:-:S02]  /*9a90*/  IMAD.MOV.U32 R24, RZ, RZ, R248 ;  /* 0x000000ffff187224 */ /* 0x000fc400078e00f8 */
[----:B------:R-:W-:Y:S02]  /*9aa0*/  IMAD.MOV.U32 R3, RZ, RZ, R249 ;  /* 0x000000ffff037224 */ /* 0x000fe400078e00f9 */
[----:B------:R-:W-:Y:S02]  /*9ab0*/  IMAD.MOV.U32 R2, RZ, RZ, R250 ;  /* 0x000000ffff027224 */ /* 0x000fe400078e00fa */
[C---:B---3--:R-:W-:Y:S01]  /*9ac0*/  HMMA.16816.F32 R236, R8.reuse, R4, R220 ;  /* 0x0000000408ec723c */ /* 0x048fe200000018dc */
[----:B------:R-:W-:Y:S01]  /*9ad0*/  IMAD.MOV.U32 R0, RZ, RZ, R251 ;  /* 0x000000ffff007224 */ /* 0x000fe200078e00fb */
[----:B------:R-:W-:Y:S06]  /*9ae0*/  LDSM.16.M88.4 R220, [R185+0x15800] ;  /* 0x01580000b9dc783b */ /* 0x000fec0000000200 */
[C---:B------:R-:W-:Y:S01]  /*9af0*/  HMMA.16816.F32 R228, R8.reuse, R6, R172 ;  /* 0x0000000608e4723c */ /* 0x040fe200000018ac */
[----:B------:R-:W1:Y:S07]  /*9b00*/  LDSM.16.M88.4 R4, [R190+0x8000] ;  /* 0x00800000be04783b */ /* 0x000e6e0000000200 */
[C---:B------:R-:W-:Y:S01]  /*9b10*/  HMMA.16816.F32 R168, R8.reuse, R16, R232 ;  /* 0x0000001008a8723c */ /* 0x040fe200000018e8 */
[----:B------:R-:W2:Y:S07]  /*9b20*/  LDSM.16.M88.4 R16, [R185+0x14000] ;  /* 0x01400000b910783b */ /* 0x000eae0000000200 */
[----:B------:R-:W-:Y:S01]  /*9b30*/  HMMA.16816.F32 R248, R8, R26, R20 ;  /* 0x0000001a08f8723c */ /* 0x000fe20000001814 */
[----:B------:R-:W3:Y:S04]  /*9b40*/  LDSM.16.M88.4 R8, [R185+0x15000] ;  /* 0x01500000b908783b */ /* 0x000ee80000000200 */
[----:B------:R-:W-:Y:S03]  /*9b50*/  LDSM.16.M88.4 R20, [R184+0x5000] ;  /* 0x00500000b814783b */ /* 0x000fe60000000200 */
[C---:B-1----:R-:W-:Y:S07]  /*9b60*/  HMMA.16816.F32 R208, R4.reuse, R12, R244 ;  /* 0x0000000c04d0723c */ /* 0x042fee00000018f4 */
[----:B------:R-:W-:Y:S01]  /*9b70*/  IMAD.MOV.U32 R244, RZ, RZ, R24 ;  /* 0x000000fffff47224 */ /* 0x000fe200078e0018 */
[----:B------:R-:W-:Y:S01]  /*9b80*/  HMMA.16816.F32 R172, R4, R14, R240 ;  /* 0x0000000e04ac723c */ /* 0x000fe200000018f0 */
[----:B------:R-:W-:Y:S01]  /*9b90*/  LDSM.16.M88.4 R12, [R189+0x8000] ;  /* 0x00800000bd0c783b */ /* 0x000fe20000000200 */
[----:B------:R-:W-:-:S02]  /*9ba0*/  IMAD.MOV.U32 R245, RZ, RZ, R3 ;  /* 0x000000fffff57224 */ /* 0x000fc400078e0003 */
[----:B------:R-:W-:Y:S01]  /*9bb0*/  IMAD.MOV.U32 R246, RZ, RZ, R2 ;  /* 0x000000fffff67224 */ /* 0x000fe200078e0002 */
[----:B------:R-:W1:Y:S01]  /*9bc0*/  LDSM.16.M88.4 R24, [R184+0x4800] ;  /* 0x00480000b818783b */ /* 0x000e620000000200 */
[----:B------:R-:W-:Y:S02]  /*9bd0*/  IMAD.MOV.U32 R247, RZ, RZ, R0 ;  /* 0x000000fffff77224 */ /* 0x000fe400078e0000 */
[----:B--2---:R-:W-:Y:S01]  /*9be0*/  HMMA.16816.F32 R232, R4, R16, R168 ;  /* 0x0000001004e8723c */ /* 0x004fe200000018a8 */
[----:B------:R-:W-:-:S04]  /*9bf0*/  IMAD.U32 R0, RZ, RZ, UR29 ;  /* 0x0000001dff007e24 */ /* 0x000fc8000f8e00ff */
[----:B------:R-:W-:-:S03]  /*9c00*/  IMAD R0, R0, 0x40, R31 ;  /* 0x0000004000007824 */ /* 0x000fc600078e021f */
[C---:B------:R-:W-:Y:S01]  /*9c10*/  HMMA.16816.F32 R224, R4.reuse, R18, R32 ;  /* 0x0000001204e0723c */ /* 0x040fe20000001820 */
[----:B------:R-:W2:Y:S01]  /*9c20*/  LDSM.16.M88.4 R32, [R184+0x4000] ;  /* 0x00400000b820783b */ /* 0x000ea20000000200 */
[C---:B------:R-:W-:Y:S02]  /*9c30*/  ISETP.GE.AND P0, PT, R0.reuse, R217, PT ;  /* 0x000000d90000720c */ /* 0x040fe40003f06270 */
[C---:B------:R-:W-:Y:S02]  /*9c40*/  IADD3 R2, R0.reuse, 0x1, RZ ;  /* 0x0000000100027810 */ /* 0x040fe40007ffe0ff */
[C---:B------:R-:W-:Y:S02]  /*9c50*/  ISETP.LT.OR P0, PT, R0.reuse, R215, P0 ;  /* 0x000000d70000720c */ /* 0x040fe40000701670 */
[----:B---3--:R-:W-:Y:S01]  /*9c60*/  HMMA.16816.F32 R168, R4, R8, R236 ;  /* 0x0000000804a8723c */ /* 0x008fe200000018ec */
[----:B------:R-:W3:Y:S01]  /*9c70*/  LDSM.16.M88.4 R236, [R184+0x5800] ;  /* 0x00580000b8ec783b */ /* 0x000ee20000000200 */
[----:B------:R-:W-:-:S02]  /*9c80*/  ISETP.GE.AND P6, PT, R0, R216, PT ;  /* 0x000000d80000720c */ /* 0x000fc40003fc6270 */
[----:B------:R-:W-:Y:S02]  /*9c90*/  ISETP.GE.AND P1, PT, R2, R217, PT ;  /* 0x000000d90200720c */ /* 0x000fe40003f26270 */
[----:B------:R-:W-:Y:S02]  /*9ca0*/  ISETP.LT.OR P6, PT, R0, R214, P6 ;  /* 0x000000d60000720c */ /* 0x000fe400037c1670 */
[----:B------:R-:W-:Y:S01]  /*9cb0*/  HMMA.16816.F32 R16, R4, R10, R228 ;  /* 0x0000000a0410723c */ /* 0x000fe200000018e4 */
[----:B------:R-:W-:Y:S02]  /*9cc0*/  ISETP.LT.OR P1, PT, R2, R215, P1 ;  /* 0x000000d70200720c */ /* 0x000fe40000f21670 */
[----:B------:R-:W-:-:S05]  /*9cd0*/  IADD3 R3, R0, 0x8, RZ ;  /* 0x0000000800037810 */ /* 0x000fca0007ffe0ff */
[C---:B------:R-:W-:Y:S08]  /*9ce0*/  HMMA.16816.F32 R8, R4.reuse, R220, R244 ;  /* 0x000000dc0408723c */ /* 0x040ff000000018f4 */
[----:B------:R-:W-:Y:S01]  /*9cf0*/  HMMA.16816.F32 R228, R4, R222, R248 ;  /* 0x000000de04e4723c */ /* 0x000fe200000018f8 */
[----:B------:R-:W-:Y:S07]  /*9d00*/  LDSM.16.M88.4 R4, [R179+0x17000] ;  /* 0x01700000b304783b */ /* 0x000fee0000000200 */
[C---:B-1----:R-:W-:Y:S08]  /*9d10*/  HMMA.16816.F32 R220, R12.reuse, R24, R208 ;  /* 0x000000180cdc723c */ /* 0x042ff000000018d0 */
[C---:B--2---:R-:W-:Y:S08]  /*9d20*/  HMMA.16816.F32 R232, R12.reuse, R32, R232 ;  /* 0x000000200ce8723c */ /* 0x044ff000000018e8 */
[C---:B------:R-:W-:Y:S08]  /*9d30*/  HMMA.16816.F32 R224, R12.reuse, R34, R224 ;  /* 0x000000220ce0723c */ /* 0x040ff000000018e0 */
[C---:B------:R-:W-:Y:S01]  /*9d40*/  HMMA.16816.F32 R208, R12.reuse, R26, R172 ;  /* 0x0000001a0cd0723c */ /* 0x040fe200000018ac */
[----:B------:R-:W-:Y:S07]  /*9d50*/  LDSM.16.M88.4 R24, [R179+0x16000] ;  /* 0x01600000b318783b */ /* 0x000fee0000000200 */
[C---:B------:R-:W-:Y:S08]  /*9d60*/  HMMA.16816.F32 R172, R12.reuse, R20, R168 ;  /* 0x000000140cac723c */ /* 0x040ff000000018a8 */
[C---:B---3--:R-:W-:Y:S01]  /*9d70*/  HMMA.16816.F32 R32, R12.reuse, R236, R8 ;  /* 0x000000ec0c20723c */ /* 0x048fe20000001808 */
[----:B------:R-:W1:Y:S07]  /*9d80*/  LDSM.16.M88.4 R8, [R187+0xc000] ;  /* 0x00c00000bb08783b */ /* 0x000e6e0000000200 */
[C---:B------:R-:W-:Y:S01]  /*9d90*/  HMMA.16816.F32 R168, R12.reuse, R22, R16 ;  /* 0x000000160ca8723c */ /* 0x040fe20000001810 */
[----:B------:R-:W2:Y:S04]  /*9da0*/  LDSM.16.M88.4 R20, [R179+0x16800] ;  /* 0x01680000b314783b */ /* 0x000ea80000000200 */
[----:B------:R-:W3:Y:S03]  /*9db0*/  LDSM.16.M88.4 R16, [R179+0x17800] ;  /* 0x01780000b310783b */ /* 0x000ee60000000200 */
[----:B------:R-:W-:Y:S08]  /*9dc0*/  HMMA.16816.F32 R12, R12, R238, R228 ;  /* 0x000000ee0c0c723c */ /* 0x000ff000000018e4 */
[C---:B-1----:R-:W-:Y:S08]  /*9dd0*/  HMMA.16816.F32 R240, R8.reuse, R24, R232 ;  /* 0x0000001808f0723c */ /* 0x042ff000000018e8 */
[C---:B------:R-:W-:Y:S01]  /*9de0*/  HMMA.16816.F32 R236, R8.reuse, R26, R224 ;  /* 0x0000001a08ec723c */ /* 0x040fe200000018e0 */
[----:B------:R-:W-:Y:S07]  /*9df0*/  LDSM.16.M88.4 R24, [R193] ;  /* 0x00000000c118783b */ /* 0x000fee0000000200 */
[C---:B--2---:R-:W-:Y:S08]  /*9e00*/  HMMA.16816.F32 R232, R8.reuse, R20, R220 ;  /* 0x0000001408e8723c */ /* 0x044ff000000018dc */
[C---:B------:R-:W-:Y:S01]  /*9e10*/  HMMA.16816.F32 R228, R8.reuse, R22, R208 ;  /* 0x0000001608e4723c */ /* 0x040fe200000018d0 */
[----:B------:R-:W-:Y:S04]  /*9e20*/  LDSM.16.M88.4 R208, [R195] ;  /* 0x00000000c3d0783b */ /* 0x000fe80000000200 */
[----:B------:R-:W-:Y:S03]  /*9e30*/  LDSM.16.M88.4 R20, [R192] ;  /* 0x00000000c014783b */ /* 0x000fe60000000200 */
[C---:B------:R-:W-:Y:S01]  /*9e40*/  HMMA.16816.F32 R224, R8.reuse, R4, R172 ;  /* 0x0000000408e0723c */ /* 0x040fe200000018ac */
[----:B------:R-:W-:Y:S07]  /*9e50*/  LDSM.16.M88.4 R172, [R185+0x16000] ;  /* 0x01600000b9ac783b */ /* 0x000fee0000000200 */
[C---:B------:R-:W-:Y:S01]  /*9e60*/  HMMA.16816.F32 R220, R8.reuse, R6, R168 ;  /* 0x0000000608dc723c */ /* 0x040fe200000018a8 */
[----:B------:R-:W1:Y:S07]  /*9e70*/  LDSM.16.M88.4 R4, [R188+0xc000] ;  /* 0x00c00000bc04783b */ /* 0x000e6e0000000200 */
[C---:B---3--:R-:W-:Y:S01]  /*9e80*/  HMMA.16816.F32 R168, R8.reuse, R16, R32 ;  /* 0x0000001008a8723c */ /* 0x048fe20000001820 */
[----:B------:R-:W2:Y:S07]  /*9e90*/  LDSM.16.M88.4 R32, [R194] ;  /* 0x00000000c220783b */ /* 0x000eae0000000200 */
[----:B------:R-:W-:Y:S01]  /*9ea0*/  HMMA.16816.F32 R16, R8, R18, R12 ;  /* 0x000000120810723c */ /* 0x000fe2000000180c */
[----:B------:R-:W3:Y:S07]  /*9eb0*/  LDSM.16.M88.4 R8, [R190+0xc000] ;  /* 0x00c00000be08783b */ /* 0x000eee0000000200 */
[C---:B-1----:R-:W-:Y:S08]  /*9ec0*/  HMMA.16816.F32 R12, R4.reuse, R208, R240 ;  /* 0x000000d0040c723c */ /* 0x042ff000000018f0 */
[C---:B------:R-:W-:Y:S08]  /*9ed0*/  HMMA.16816.F32 R236, R4.reuse, R210, R236 ;  /* 0x000000d204ec723c */ /* 0x040ff000000018ec */
[C---:B--2---:R-:W-:Y:S08]  /*9ee0*/  HMMA.16816.F32 R240, R4.reuse, R32, R232 ;  /* 0x0000002004f0723c */ /* 0x044ff000000018e8 */
[C---:B------:R-:W-:Y:S01]  /*9ef0*/  HMMA.16816.F32 R232, R4.reuse, R34, R228 ;  /* 0x0000002204e8723c */ /* 0x040fe200000018e4 */
[----:B------:R-:W1:Y:S07]  /*9f00*/  LDSM.16.M88.4 R32, [R185+0x16800] ;  /* 0x01680000b920783b */ /* 0x000e6e0000000200 */
[C---:B------:R-:W-:Y:S08]  /*9f10*/  HMMA.16816.F32 R228, R4.reuse, R24, R224 ;  /* 0x0000001804e4723c */ /* 0x040ff000000018e0 */
[C---:B------:R-:W-:Y:S01]  /*9f20*/  HMMA.16816.F32 R220, R4.reuse, R26, R220 ;  /* 0x0000001a04dc723c */ /* 0x040fe200000018dc */
[----:B------:R-:W2:Y:S07]  /*9f30*/  LDSM.16.M88.4 R24, [R185+0x17000] ;  /* 0x01700000b918783b */ /* 0x000eae0000000200 */
[C---:B------:R-:W-:Y:S01]  /*9f40*/  HMMA.16816.F32 R224, R4.reuse, R20, R168 ;  /* 0x0000001404e0723c */ /* 0x040fe200000018a8 */
[----:B------:R-:W-:Y:S07]  /*9f50*/  LDSM.16.M88.4 R168, [R185+0x17800] ;  /* 0x01780000b9a8783b */ /* 0x000fee0000000200 */
[----:B------:R-:W-:Y:S01]  /*9f60*/  HMMA.16816.F32 R208, R4, R22, R16 ;  /* 0x0000001604d0723c */ /* 0x000fe20000001810 */
[----:B------:R-:W-:Y:S04]  /*9f70*/  LDSM.16.M88.4 R4, [R189+0xc000] ;  /* 0x00c00000bd04783b */ /* 0x000fe80000000200 */
[----:B------:R-:W4:Y:S03]  /*9f80*/  LDSM.16.M88.4 R20, [R184+0x6000] ;  /* 0x00600000b814783b */ /* 0x000f260000000200 */
[C---:B---3--:R-:W-:Y:S08]  /*9f90*/  HMMA.16816.F32 R16, R8.reuse, R172, R12 ;  /* 0x000000ac0810723c */ /* 0x048ff0000000180c */
[C---:B------:R-:W-:Y:S08]  /*9fa0*/  HMMA.16816.F32 R12, R8.reuse, R174, R236 ;  /* 0x000000ae080c723c */ /* 0x040ff000000018ec */
[C---:B-1----:R-:W-:Y:S08]  /*9fb0*/  HMMA.16816.F32 R172, R8.reuse, R32, R240 ;  /* 0x0000002008ac723c */ /* 0x042ff000000018f0 */
[C---:B------:R-:W-:Y:S08]  /*9fc0*/  HMMA.16816.F32 R32, R8.reuse, R34, R232 ;  /* 0x000000220820723c */ /* 0x040ff000000018e8 */
[----:B--2---:R-:W-:Y:S08]  /*9fd0*/  HMMA.16816.F32 R232, R8, R24, R228 ;  /* 0x0000001808e8723c */ /* 0x004ff000000018e4 */
[C---:B----4-:R-:W-:Y:S08]  /*9fe0*/  HMMA.16816.F32 R16, R4.reuse, R20, R16 ;  /* 0x000000140410723c */ /* 0x050ff00000001810 */
[----:B------:R-:W-:Y:S01]  /*9ff0*/  HMMA.16816.F32 R20, R4, R22, R12 ;  /* 0x000000160414723c */ /* 0x000fe2000000180c */
[----:B------:R-:W1:Y:S07]  /*a000*/  LDSM.16.M88.4 R12, [R184+0x6800] ;  /* 0x00680000b80c783b */ /* 0x000e6e0000000200 */
[C---:B------:R-:W-:Y:S01]  /*a010*/  HMMA.16816.F32 R228, R8.reuse, R170, R208 ;  /* 0x000000aa08e4723c */ /* 0x040fe200000018d0 */
[----:B------:R-:W2:Y:S07]  /*a020*/  LDSM.16.M88.4 R208, [R184+0x7000] ;  /* 0x00700000b8d0783b */ /* 0x000eae0000000200 */
[----:B------:R-:W-:Y:S01]  /*a030*/  FSEL R30, R16, -INF , !P0 ;  /* 0xff800000101e7808 */ /* 0x000fe20004000000 */
[----:B------:R-:W-:Y:S01]  /*a040*/  HMMA.16816.F32 R236, R8, R26, R220 ;  /* 0x0000001a08ec723c */ /* 0x000fe200000018dc */
[----:B------:R-:W-:Y:S01]  /*a050*/  ISETP.GE.AND P0, PT, R2, R216, PT ;  /* 0x000000d80200720c */ /* 0x000fe20003f06270 */
[----:B------:R-:W3:Y:S01]  /*a060*/  LDSM.16.M88.4 R220, [R184+0x7800] ;  /* 0x00780000b8dc783b */ /* 0x000ee20000000200 */
[----:B------:R-:W-:Y:S01]  /*a070*/  FSEL R134, R18, -INF , !P6 ;  /* 0xff80000012867808 */ /* 0x000fe20007000000 */
[----:B------:R-:W-:-:S04]  /*a080*/  DEPBAR.LE SB0, 0x0 ;  /* 0x000080000000791a */ /* 0x000fc80000000000 */
[----:B------:R-:W-:Y:S01]  /*a090*/  HMMA.16816.F32 R224, R8, R168, R224 ;  /* 0x000000a808e0723c */ /* 0x000fe200000018e0 */
[----:B------:R-:W-:Y:S01]  /*a0a0*/  BAR.SYNC.DEFER_BLOCKING 0x0 ;  /* 0x0000000000007b1d */ /* 0x000fe20000010000 */
[----:B------:R-:W-:Y:S02]  /*a0b0*/  ISETP.LT.OR P0, PT, R2, R214, P0 ;  /* 0x000000d60200720c */ /* 0x000fe40000701670 */
[----:B------:R-:W-:Y:S02]  /*a0c0*/  IADD3 R2, R0, 0x9, RZ ;  /* 0x0000000900027810 */ /* 0x000fe40007ffe0ff */
[----:B------:R-:W-:-:S04]  /*a0d0*/  ISETP.GE.AND P6, PT, R3, R217, PT ;  /* 0x000000d90300720c */ /* 0x000fc80003fc6270 */
[----:B------:R-:W-:Y:S01]  /*a0e0*/  ISETP.LT.OR P6, PT, R3, R215, P6 ;  /* 0x000000d70300720c */ /* 0x000fe200037c1670 */
[C---:B-1----:R-:W-:Y:S07]  /*a0f0*/  HMMA.16816.F32 R8, R4.reuse, R12, R172 ;  /* 0x0000000c0408723c */ /* 0x042fee00000018ac */
[----:B------:R-:W-:Y:S01]  /*a100*/  FSEL R173, R17, -INF , !P1 ;  /* 0xff80000011ad7808 */ /* 0x000fe20004800000 */
[----:B------:R-:W-:Y:S01]  /*a110*/  HMMA.16816.F32 R24, R4, R14, R32 ;  /* 0x0000000e0418723c */ /* 0x000fe20000001820 */
[----:B------:R-:W-:-:S02]  /*a120*/  FSEL R175, R19, -INF , !P0 ;  /* 0xff80000013af7808 */ /* 0x000fc40004000000 */
[C---:B------:R-:W-:Y:S02]  /*a130*/  ISETP.GE.AND P1, PT, R3.reuse, R216, PT ;  /* 0x000000d80300720c */ /* 0x040fe40003f26270 */
[C---:B------:R-:W-:Y:S02]  /*a140*/  ISETP.GE.AND P0, PT, R2.reuse, R217, PT ;  /* 0x000000d90200720c */ /* 0x040fe40003f06270 */
[----:B------:R-:W-:Y:S01]  /*a150*/  ISETP.LT.OR P1, PT, R3, R214, P1 ;  /* 0x000000d60300720c */ /* 0x000fe20000f21670 */
[----:B--2---:R-:W-:Y:S01]  /*a160*/  HMMA.16816.F32 R12, R4, R208, R232 ;  /* 0x000000d0040c723c */ /* 0x004fe200000018e8 */
[----:B------:R-:W-:Y:S02]  /*a170*/  ISETP.LT.OR P0, PT, R2, R215, P0 ;  /* 0x000000d70200720c */ /* 0x000fe40000701670 */
[----:B------:R-:W-:Y:S02]  /*a180*/  IADD3 R3, R0, 0x10, RZ ;  /* 0x0000001000037810 */ /* 0x000fe40007ffe0ff */
[----:B------:R-:W-:-:S02]  /*a190*/  FSEL R172, R20, -INF , !P6 ;  /* 0xff80000014ac7808 */ /* 0x000fc40007000000 */
[----:B------:R-:W-:Y:S01]  /*a1a0*/  FSEL R174, R22, -INF , !P1 ;  /* 0xff80000016ae7808 */ /* 0x000fe20004800000 */
[C---:B------:R-:W-:Y:S01]  /*a1b0*/  HMMA.16816.F32 R16, R4.reuse, R210, R236 ;  /* 0x000000d20410723c */ /* 0x040fe200000018ec */
[----:B------:R-:W-:Y:S02]  /*a1c0*/  FSEL R168, R21, -INF , !P0 ;  /* 0xff80000015a87808 */ /* 0x000fe40004000000 */
[CC--:B------:R-:W-:Y:S02]  /*a1d0*/  ISETP.GE.AND P6, PT, R2.reuse, R216.reuse, PT ;  /* 0x000000d80200720c */ /* 0x0c0fe40003fc6270 */
[C---:B------:R-:W-:Y:S02]  /*a1e0*/  ISETP.GE.AND P1, PT, R3.reuse, R217, PT ;  /* 0x000000d90300720c */ /* 0x040fe40003f26270 */
[----:B------:R-:W-:Y:S01]  /*a1f0*/  ISETP.GE.AND P0, PT, R3, R216, PT ;  /* 0x000000d80300720c */ /* 0x000fe20003f06270 */
[----:B---3--:R-:W-:Y:S01]  /*a200*/  HMMA.16816.F32 R208, R4, R220, R224 ;  /* 0x000000dc04d0723c */ /* 0x008fe200000018e0 */
[----:B------:R-:W-:-:S02]  /*a210*/  ISETP.LT.OR P6, PT, R2, R214, P6 ;  /* 0x000000d60200720c */ /* 0x000fc400037c1670 */
[C---:B------:R-:W-:Y:S02]  /*a220*/  ISETP.LT.OR P1, PT, R3.reuse, R215, P1 ;  /* 0x000000d70300720c */ /* 0x040fe40000f21670 */
[----:B------:R-:W-:Y:S02]  /*a230*/  ISETP.LT.OR P0, PT, R3, R214, P0 ;  /* 0x000000d60300720c */ /* 0x000fe40000701670 */
[C---:B------:R-:W-:Y:S01]  /*a240*/  IADD3 R2, R0.reuse, 0x11, RZ ;  /* 0x0000001100027810 */ /* 0x040fe20007ffe0ff */
[----:B------:R-:W-:Y:S01]  /*a250*/  HMMA.16816.F32 R4, R4, R222, R228 ;  /* 0x000000de0404723c */ /* 0x000fe200000018e4 */
[----:B------:R-:W-:Y:S02]  /*a260*/  IADD3 R3, R0, 0x18, RZ ;  /* 0x0000001800037810 */ /* 0x000fe40007ffe0ff */
[----:B------:R-:W-:Y:S02]  /*a270*/  FSEL R171, R23, -INF , !P6 ;  /* 0xff80000017ab7808 */ /* 0x000fe40007000000 */
[----:B------:R-:W-:-:S02]  /*a280*/  FSEL R35, R8, -INF , !P1 ;  /* 0xff80000008237808 */ /* 0x000fc40004800000 */
[----:B------:R-:W-:Y:S02]  /*a290*/  FSEL R170, R10, -INF , !P0 ;  /* 0xff8000000aaa7808 */ /* 0x000fe40004000000 */
[CC--:B------:R-:W-:Y:S02]  /*a2a0*/  ISETP.GE.AND P6, PT, R2.reuse, R217.reuse, PT ;  /* 0x000000d90200720c */ /* 0x0c0fe40003fc6270 */
[C---:B------:R-:W-:Y:S02]  /*a2b0*/  ISETP.GE.AND P1, PT, R2.reuse, R216, PT ;  /* 0x000000d80200720c */ /* 0x040fe40003f26270 */
[----:B------:R-:W-:Y:S02]  /*a2c0*/  ISETP.GE.AND P0, PT, R3, R217, PT ;  /* 0x000000d90300720c */ /* 0x000fe40003f06270 */
[C---:B------:R-:W-:Y:S02]  /*a2d0*/  ISETP.LT.OR P6, PT, R2.reuse, R215, P6 ;  /* 0x000000d70200720c */ /* 0x040fe400037c1670 */
[----:B------:R-:W-:-:S02]  /*a2e0*/  ISETP.LT.OR P1, PT, R2, R214, P1 ;  /* 0x000000d60200720c */ /* 0x000fc40000f21670 */
[----:B------:R-:W-:Y:S02]  /*a2f0*/  ISETP.LT.OR P0, PT, R3, R215, P0 ;  /* 0x000000d70300720c */ /* 0x000fe40000701670 */
[----:B------:R-:W-:Y:S02]  /*a300*/  IADD3 R2, R0, 0x19, RZ ;  /* 0x0000001900027810 */ /* 0x000fe40007ffe0ff */
[----:B------:R-:W-:Y:S02]  /*a310*/  FSEL R32, R9, -INF , !P6 ;  /* 0xff80000009207808 */ /* 0x000fe40007000000 */
[----:B------:R-:W-:Y:S02]  /*a320*/  FSEL R169, R11, -INF , !P1 ;  /* 0xff8000000ba97808 */ /* 0x000fe40004800000 */
[----:B------:R-:W-:Y:S02]  /*a330*/  FSEL R31, R24, -INF , !P0 ;  /* 0xff800000181f7808 */ /* 0x000fe40004000000 */
[----:B------:R-:W-:-:S02]  /*a340*/  ISETP.GE.AND P6, PT, R3, R216, PT ;  /* 0x000000d80300720c */ /* 0x000fc40003fc6270 */
        /* <DEDUP_REMOVED lines=8> */
[C---:B------:R-:W-:Y:S02]  /*a3d0*/  ISETP.GE.AND P6, PT, R2.reuse, R217, PT ;  /* 0x000000d90200720c */ /* 0x040fe40003fc6270 */
[----:B------:R-:W-:Y:S02]  /*a3e0*/  FSEL R25, R25, -INF , !P1 ;  /* 0xff80000019197808 */ /* 0x000fe40004800000 */
[----:B------:R-:W-:Y:S02]  /*a3f0*/  FSEL R135, R27, -INF , !P0 ;  /* 0xff8000001b877808 */ /* 0x000fe40004000000 */
[----:B------:R-:W-:-:S02]  /*a400*/  ISETP.GE.AND P1, PT, R2, R216, PT ;  /* 0x000000d80200720c */ /* 0x000fc40003f26270 */
[C---:B------:R-:W-:Y:S02]  /*a410*/  ISETP.GE.AND P0, PT, R3.reuse, R217, PT ;  /* 0x000000d90300720c */ /* 0x040fe40003f06270 */
[CC--:B------:R-:W-:Y:S02]  /*a420*/  ISETP.LT.OR P6, PT, R2.reuse, R215.reuse, P6 ;  /* 0x000000d70200720c */ /* 0x0c0fe400037c1670 */
[----:B------:R-:W-:Y:S02]  /*a430*/  ISETP.LT.OR P1, PT, R2, R214, P1 ;  /* 0x000000d60200720c */ /* 0x000fe40000f21670 */
[----:B------:R-:W-:Y:S02]  /*a440*/  ISETP.LT.OR P0, PT, R3, R215, P0 ;  /* 0x000000d70300720c */ /* 0x000fe40000701670 */
[----:B------:R-:W-:Y:S02]  /*a450*/  IADD3 R2, R0, 0x28, RZ ;  /* 0x0000002800027810 */ /* 0x000fe40007ffe0ff */
[----:B------:R-:W-:-:S02]  /*a460*/  FSEL R24, R12, -INF , !P6 ;  /* 0xff8000000c187808 */ /* 0x000fc40007000000 */
[-C--:B------:R-:W-:Y:S02]  /*a470*/  ISETP.GE.AND P6, PT, R3, R216.reuse, PT ;  /* 0x000000d80300720c */ /* 0x080fe40003fc6270 */
[----:B------:R-:W-:Y:S02]  /*a480*/  FSEL R33, R14, -INF , !P1 ;  /* 0xff8000000e217808 */ /* 0x000fe40004800000 */
[----:B------:R-:W-:Y:S02]  /*a490*/  FSEL R23, R13, -INF , !P0 ;  /* 0xff8000000d177808 */ /* 0x000fe40004000000 */
[C---:B------:R-:W-:Y:S02]  /*a4a0*/  ISETP.GE.AND P1, PT, R2.reuse, R217, PT ;  /* 0x000000d90200720c */ /* 0x040fe40003f26270 */
[----:B------:R-:W-:Y:S02]  /*a4b0*/  ISETP.GE.AND P0, PT, R2, R216, PT ;  /* 0x000000d80200720c */ /* 0x000fe40003f06270 */
[----:B------:R-:W-:-:S02]  /*a4c0*/  ISETP.LT.OR P6, PT, R3, R214, P6 ;  /* 0x000000d60300720c */ /* 0x000fc400037c1670 */
[----:B------:R-:W-:Y:S02]  /*a4d0*/  IADD3 R8, R0, 0x29, RZ ;  /* 0x0000002900087810 */ /* 0x000fe40007ffe0ff */
[C---:B------:R-:W-:Y:S02]  /*a4e0*/  ISETP.LT.OR P1, PT, R2.reuse, R215, P1 ;  /* 0x000000d70200720c */ /* 0x040fe40000f21670 */
[----:B------:R-:W-:Y:S02]  /*a4f0*/  ISETP.LT.OR P0, PT, R2, R214, P0 ;  /* 0x000000d60200720c */ /* 0x000fe40000701670 */
[----:B------:R-:W-:Y:S02]  /*a500*/  IADD3 R3, R0, 0x30, RZ ;  /* 0x0000003000037810 */ /* 0x000fe40007ffe0ff */
[----:B------:R-:W-:Y:S02]  /*a510*/  FSEL R27, R15, -INF , !P6 ;  /* 0xff8000000f1b7808 */ /* 0x000fe40007000000 */
[----:B------:R-:W-:-:S02]  /*a520*/  ISETP.GE.AND P6, PT, R8, R217, PT ;  /* 0x000000d90800720c */ /* 0x000fc40003fc6270 */
[----:B------:R-:W-:Y:S02]  /*a530*/  FSEL R22, R16, -INF , !P1 ;  /* 0xff80000010167808 */ /* 0x000fe40004800000 */
[----:B------:R-:W-:Y:S02]  /*a540*/  FSEL R26, R18, -INF , !P0 ;  /* 0xff800000121a7808 */ /* 0x000fe40004000000 */
        /* <DEDUP_REMOVED lines=11> */
[-C--:B------:R-:W-:Y:S02]  /*a600*/  ISETP.LT.OR P1, PT, R3, R214.reuse, P1 ;  /* 0x000000d60300720c */ /* 0x080fe40000f21670 */
[----:B------:R-:W-:Y:S02]  /*a610*/  ISETP.LT.OR P0, PT, R2, R214, P0 ;  /* 0x000000d60200720c */ /* 0x000fe40000701670 */
[----:B------:R-:W-:Y:S02]  /*a620*/  IADD3 R3, R0, 0x38, RZ ;  /* 0x0000003800037810 */ /* 0x000fe40007ffe0ff */
[----:B------:R-:W-:Y:S02]  /*a630*/  FSEL R20, R211, -INF , !P0 ;  /* 0xff800000d3147808 */ /* 0x000fe40004000000 */
[----:B------:R-:W-:-:S02]  /*a640*/  ISETP.GE.AND P0, PT, R3, R216, PT ;  /* 0x000000d80300720c */ /* 0x000fc40003f06270 */
[----:B------:R-:W-:Y:S02]  /*a650*/  FSEL R19, R210, -INF , !P1 ;  /* 0xff800000d2137808 */ /* 0x000fe40004800000 */
[C---:B------:R-:W-:Y:S02]  /*a660*/  ISETP.LT.OR P0, PT, R3.reuse, R214, P0 ;  /* 0x000000d60300720c */ /* 0x040fe40000701670 */
[-C--:B------:R-:W-:Y:S02]  /*a670*/  ISETP.GE.AND P6, PT, R2, R217.reuse, PT ;  /* 0x000000d90200720c */ /* 0x080fe40003fc6270 */
[----:B------:R-:W-:Y:S02]  /*a680*/  ISETP.GE.AND P1, PT, R3, R217, PT ;  /* 0x000000d90300720c */ /* 0x000fe40003f26270 */
[----:B------:R-:W-:Y:S02]  /*a690*/  FSEL R16, R6, -INF , !P0 ;  /* 0xff80000006107808 */ /* 0x000fe40004000000 */
[----:B------:R-:W-:-:S02]  /*a6a0*/  PLOP3.LUT P0, PT, PT, PT, UP0, 0x80, 0x0 ;  /* 0x000000000000781c */ /* 0x000fc40003f0f008 */
[-C--:B------:R-:W-:Y:S02]  /*a6b0*/  ISETP.LT.OR P6, PT, R2, R215.reuse, P6 ;  /* 0x000000d70200720c */ /* 0x080fe400037c1670 */
[----:B------:R-:W-:Y:S02]  /*a6c0*/  ISETP.LT.OR P1, PT, R3, R215, P1 ;  /* 0x000000d70300720c */ /* 0x000fe40000f21670 */
[----:B------:R-:W-:Y:S02]  /*a6d0*/  IADD3 R0, R0, 0x39, RZ ;  /* 0x0000003900007810 */ /* 0x000fe40007ffe0ff */
[----:B------:R-:W-:Y:S02]  /*a6e0*/  FSEL R14, R209, -INF , !P6 ;  /* 0xff800000d10e7808 */ /* 0x000fe40007000000 */
[----:B------:R-:W-:Y:S02]  /*a6f0*/  FSEL R13, R4, -INF , !P1 ;  /* 0xff800000040d7808 */ /* 0x000fe40004800000 */
[----:B------:R-:W-:-:S02]  /*a700*/  ISETP.GE.AND P6, PT, R0, R217, PT ;  /* 0x000000d90000720c */ /* 0x000fc40003fc6270 */
[C---:B------:R-:W-:Y:S02]  /*a710*/  ISETP.GE.AND P1, PT, R0.reuse, R216, PT ;  /* 0x000000d80000720c */ /* 0x040fe40003f26270 */
[C---:B------:R-:W-:Y:S02]  /*a720*/  ISETP.LT.OR P6, PT, R0.reuse, R215, P6 ;  /* 0x000000d70000720c */ /* 0x040fe400037c1670 */
[----:B------:R-:W-:Y:S02]  /*a730*/  ISETP.LT.OR P1, PT, R0, R214, P1 ;  /* 0x000000d60000720c */ /* 0x000fe40000f21670 */
[----:B------:R-:W-:Y:S02]  /*a740*/  FSEL R12, R5, -INF , !P6 ;  /* 0xff800000050c7808 */ /* 0x000fe40007000000 */
[----:B------:R-:W-:Y:S01]  /*a750*/  FSEL R15, R7, -INF , !P1 ;  /* 0xff800000070f7808 */ /* 0x000fe20004800000 */
[----:B------:R-:W-:Y:S05]  /*a760*/  @!P0 BRA `(.L_x_1820) ;  /* 0x000004c000008947 */ /* 0x000fea0003800000 */
[----:B------:R-:W2:Y:S01]  /*a770*/  LDL.64 R176, [R1+0xb0] ;  /* 0x0000b00001b07983 */ /* 0x000ea20000100a00 */
[----:B------:R-:W-:-:S03]  /*a780*/  ULDC.64 UR4, c[0x0][0x198] ;  /* 0x0000660000047ab9 */ /* 0x000fc60000000a00 */
[----:B------:R-:W3:Y:S01]  /*a790*/  LDL.64 R218, [R1+0xb8] ;  /* 0x0000b80001da7983 */ /* 0x000ee20000100a00 */
[----:B------:R-:W-:Y:S01]  /*a7a0*/  USHF.L.U32 UR37, UR4, 0x6, URZ ;  /* 0x0000000604257899 */ /* 0x000fe2000800063f */
[----:B------:R-:W-:Y:S01]  /*a7b0*/  BSSY B0, `(.L_x_1821) ;  /* 0x0000046000007945 */ /* 0x000fe20003800000 */
[----:B------:R-:W-:Y:S01]  /*a7c0*/  UIADD3 UR38, UR6, -0x3, URZ ;  /* 0xfffffffd06267890 */ /* 0x000fe2000fffe03f */
[----:B------:R1:W-:Y:S01]  /*a7d0*/  @P5 STS.128 [R207+0x10000], RZ ;  /* 0x010000ffcf005388 */ /* 0x0003e20000000c00 */
[----:B------:R-:W-:Y:S02]  /*a7e0*/  USHF.L.U64.HI UR5, UR4, UR34, UR5 ;  /* 0x0000002204057299 */ /* 0x000fe40008010205 */
[----:B------:R-:W-:Y:S01]  /*a7f0*/  USHF.R.S32.HI UR4, URZ, 0x1f, UR38 ;  /* 0x0000001f3f047899 */ /* 0x000fe20008011426 */
[----:B------:R-:W-:Y:S01]  /*a800*/  IMAD.U32 R0, RZ, RZ, UR37 ;  /* 0x00000025ff007e24 */ /* 0x000fe2000f8e00ff */
[----:B------:R-:W-:-:S04]  /*a810*/  UIMAD UR5, UR5, UR38, URZ ;  /* 0x00000026050572a4 */ /* 0x000fc8000f8e023f */
[----:B------:R-:W-:Y:S01]  /*a820*/  UIMAD UR4, UR4, UR37, UR5 ;  /* 0x00000025040472a4 */ /* 0x000fe2000f8e0205 */
[----:B--2---:R-:W-:Y:S02]  /*a830*/  IMAD.MOV.U32 R3, RZ, RZ, R177 ;  /* 0x000000ffff037224 */ /* 0x004fe400078e00b1 */
[----:B---3--:R-:W-:-:S04]  /*a840*/  IMAD.MOV.U32 R2, RZ, RZ, R218 ;  /* 0x000000ffff027224 */ /* 0x008fc800078e00da */
[----:B------:R-:W-:-:S05]  /*a850*/  IMAD.WIDE.U32 R2, R0, UR38, R2 ;  /* 0x0000002600027c25 */ /* 0x000fca000f8e0002 */
[----:B------:R-:W-:Y:S02]  /*a860*/  IADD3 R3, R3, UR4, RZ ;  /* 0x0000000403037c10 */ /* 0x000fe4000fffe0ff */
[C---:B------:R-:W-:Y:S02]  /*a870*/  @!P5 LEA R6, P0, R2.reuse, c[0x0][0x168], 0x1 ;  /* 0x00005a000206da11 */ /* 0x040fe400078008ff */
[C---:B------:R-:W-:Y:S02]  /*a880*/  @!P4 LEA R4, P6, R2.reuse, c[0x0][0x168], 0x1 ;  /* 0x00005a000204ca11 */ /* 0x040fe400078c08ff */
        /* <DEDUP_REMOVED lines=8> */
[C-C-:B------:R-:W-:Y:S02]  /*a910*/  @!P3 LEA.HI.X R9, R2.reuse, c[0x0][0x16c], R3.reuse, 0x1, P1 ;  /* 0x00005b000209ba11 */ /* 0x140fe400008f0c03 */
[C---:B------:R-:W-:Y:S01]  /*a920*/  IADD3 R0, P6, R2.reuse, UR17, RZ ;  /* 0x0000001102007c10 */ /* 0x040fe2000ffde0ff */
[----:B------:R1:W-:Y:S01]  /*a930*/  @P4 STS.128 [R207+0x12000], RZ ;  /* 0x012000ffcf004388 */ /* 0x0003e20000000c00 */
[----:B------:R-:W-:Y:S02]  /*a940*/  @!P2 LEA.HI.X R11, R2, c[0x0][0x16c], R3, 0x1, P0 ;  /* 0x00005b00020baa11 */ /* 0x000fe400000f0c03 */
[----:B------:R-:W-:Y:S01]  /*a950*/  IADD3.X R3, R3, UR16, RZ, P6, !PT ;  /* 0x0000001003037c10 */ /* 0x000fe2000b7fe4ff */
        /* <DEDUP_REMOVED lines=43> */
.L_x_1822:
[----:B------:R-:W-:Y:S05]  /*ac10*/  BSYNC B0 ;  /* 0x0000000000007941 */ /* 0x000fea0003800000 */
.L_x_1821:
[----:B------:R-:W0:Y:S02]  /*ac20*/  LDGDEPBAR ;  /* 0x00000000000079af */ /* 0x000e240000000000 */
.L_x_1820:
[----:B------:R-:W-:Y:S01]  /*ac30*/  FMNMX.FTZ R0, R133, R30, !PT ;  /* 0x0000001e85007209 */ /* 0x000fe20007810000 */
[----:B-1----:R-:W3:Y:S03]  /*ac40*/  LDL R8, [R1+0xe0] ;  /* 0x0000e00001087983 */ /* 0x002ee60000100800 */
[----:B------:R-:W-:Y:S01]  /*ac50*/  FMNMX.FTZ R0, R173, R0, !PT ;  /* 0x00000000ad007209 */ /* 0x000fe20007810000 */
[----:B------:R-:W4:Y:S03]  /*ac60*/  LDL R5, [R1+0xd4] ;  /* 0x0000d40001057983 */ /* 0x000f260000100800 */
[----:B------:R-:W-:Y:S01]  /*ac70*/  FMNMX.FTZ R0, R172, R0, !PT ;  /* 0x00000000ac007209 */ /* 0x000fe20007810000 */
[----:B------:R-:W-:Y:S03]  /*ac80*/  STL [R1+0x160], R217 ;  /* 0x000160d901007387 */ /* 0x000fe60000100800 */
[----:B------:R-:W-:Y:S01]  /*ac90*/  FMNMX.FTZ R0, R168, R0, !PT ;  /* 0x00000000a8007209 */ /* 0x000fe20007810000 */
[----:B------:R-:W-:Y:S03]  /*aca0*/  STL [R1+0x15c], R216 ;  /* 0x00015cd801007387 */ /* 0x000fe60000100800 */
[----:B------:R-:W-:Y:S01]  /*acb0*/  FMNMX.FTZ R0, R35, R0, !PT ;  /* 0x0000000023007209 */ /* 0x000fe20007810000 */
[----:B------:R-:W-:Y:S03]  /*acc0*/  STL [R1+0x158], R215 ;  /* 0x000158d701007387 */ /* 0x000fe60000100800 */
[----:B--2---:R-:W-:Y:S01]  /*acd0*/  FMNMX.FTZ R3, R32, R0, !PT ;  /* 0x0000000020037209 */ /* 0x004fe20007810000 */
        /* <DEDUP_REMOVED lines=18> */
[----:B------:R1:W-:Y:S01]  /*ae00*/  STL.64 [R1+0x138], R202 ;  /* 0x000138ca01007387 */ /* 0x0003e20000100a00 */
[----:B------:R-:W-:-:S02]  /*ae10*/  FMNMX.FTZ R0, R34, R0, !PT ;  /* 0x0000000022007209 */ /* 0x000fc40007810000 */
[----:B------:R-:W-:Y:S02]  /*ae20*/  FMNMX.FTZ R3, R17, R3, !PT ;  /* 0x0000000311037209 */ /* 0x000fe40007810000 */
[----:B------:R-:W-:Y:S02]  /*ae30*/  FMNMX.FTZ R0, R135, R0, !PT ;  /* 0x0000000087007209 */ /* 0x000fe40007810000 */
[----:B------:R-:W-:Y:S02]  /*ae40*/  FMNMX.FTZ R3, R14, R3, !PT ;  /* 0x000000030e037209 */ /* 0x000fe40007810000 */
[----:B------:R-:W-:Y:S02]  /*ae50*/  FMNMX.FTZ R0, R33, R0, !PT ;  /* 0x0000000021007209 */ /* 0x000fe40007810000 */
[----:B------:R-:W-:Y:S02]  /*ae60*/  FMNMX.FTZ R3, R13, R3, !PT ;  /* 0x000000030d037209 */ /* 0x000fe40007810000 */
[----:B------:R-:W-:-:S04]  /*ae70*/  FMNMX.FTZ R0, R27, R0, !PT ;  /* 0x000000001b007209 */ /* 0x000fc80007810000 */
[----:B------:R-:W-:Y:S02]  /*ae80*/  FMNMX.FTZ R2, R26, R0, !PT ;  /* 0x000000001a027209 */ /* 0x000fe40007810000 */
[----:B------:R-:W-:-:S05]  /*ae90*/  FMNMX.FTZ R0, R12, R3, !PT ;  /* 0x000000030c007209 */ /* 0x000fca0007810000 */
[----:B------:R-:W2:Y:S04]  /*aea0*/  SHFL.BFLY PT, R3, R0, 0x2, 0x1f ;  /* 0x0c401f0000037f89 */ /* 0x000ea800000e0000 */
[----:B-1----:R-:W4:Y:S01]  /*aeb0*/  LDL.64 R202, [R1+0x38] ;  /* 0x0000380001ca7983 */ /* 0x002f220000100a00 */
[----:B------:R-:W-:Y:S01]  /*aec0*/  FMNMX.FTZ R2, R21, R2, !PT ;  /* 0x0000000215027209 */ /* 0x000fe20007810000 */
[----:B------:R-:W-:Y:S02]  /*aed0*/  USHF.L.U32 UR34, UR29, 0x1, URZ ;  /* 0x000000011d227899 */ /* 0x000fe4000800063f */
[----:B------:R-:W-:Y:S01]  /*aee0*/  STL [R1+0x134], R200 ;  /* 0x000134c801007387 */ /* 0x000fe20000100800 */
[----:B------:R-:W-:Y:S01]  /*aef0*/  FMNMX.FTZ R2, R19, R2, !PT ;  /* 0x0000000213027209 */ /* 0x000fe20007810000 */
[----:B------:R-:W-:-:S02]  /*af00*/  UIADD3 UR4, UR34, 0x1, URZ ;  /* 0x0000000122047890 */ /* 0x000fc4000fffe03f */
[----:B------:R-:W-:Y:S01]  /*af10*/  STL [R1+0x130], R197 ;  /* 0x000130c501007387 */ /* 0x000fe20000100800 */
[----:B------:R-:W-:Y:S01]  /*af20*/  FMNMX.FTZ R2, R20, R2, !PT ;  /* 0x0000000214027209 */ /* 0x000fe20007810000 */
[----:B------:R-:W-:Y:S02]  /*af30*/  ULOP3.LUT UR5, UR34, UR33, URZ, 0x3c, !UPT ;  /* 0x0000002122057292 */ /* 0x000fe4000f8e3c3f */
[----:B------:R-:W-:Y:S01]  /*af40*/  STL.64 [R1+0x128], R198 ;  /* 0x000128c601007387 */ /* 0x000fe20000100a00 */
[----:B------:R-:W-:Y:S01]  /*af50*/  FMNMX.FTZ R2, R16, R2, !PT ;  /* 0x0000000210027209 */ /* 0x000fe20007810000 */
[----:B------:R-:W-:Y:S02]  /*af60*/  ULOP3.LUT UR4, UR4, UR33, URZ, 0x3c, !UPT ;  /* 0x0000002104047292 */ /* 0x000fe4000f8e3c3f */
[----:B------:R-:W-:Y:S01]  /*af70*/  STL [R1+0x124], R196 ;  /* 0x000124c401007387 */ /* 0x000fe20000100800 */
[----:B------:R-:W-:Y:S02]  /*af80*/  FMNMX.FTZ R2, R15, R2, !PT ;  /* 0x000000020f027209 */ /* 0x000fe40007810000 */
[----:B--2---:R-:W-:Y:S01]  /*af90*/  FMNMX.FTZ R0, R0, R3, !PT ;  /* 0x0000000300007209 */ /* 0x004fe20007810000 */
[----:B------:R-:W-:Y:S04]  /*afa0*/  STL [R1+0x120], R195 ;  /* 0x000120c301007387 */ /* 0x000fe80000100800 */
[----:B------:R-:W1:Y:S04]  /*afb0*/  SHFL.BFLY PT, R3, R0, 0x1, 0x1f ;  /* 0x0c201f0000037f89 */ /* 0x000e6800000e0000 */
[----:B------:R-:W-:Y:S04]  /*afc0*/  STL [R1+0x11c], R194 ;  /* 0x00011cc201007387 */ /* 0x000fe80000100800 */
[----:B------:R-:W-:Y:S04]  /*afd0*/  STL [R1+0x118], R193 ;  /* 0x000118c101007387 */ /* 0x000fe80000100800 */
[----:B------:R-:W-:Y:S04]  /*afe0*/  STL [R1+0x114], R192 ;  /* 0x000114c001007387 */ /* 0x000fe80000100800 */
[----:B------:R-:W-:Y:S04]  /*aff0*/  STL [R1+0x110], R191 ;  /* 0x000110bf01007387 */ /* 0x000fe80000100800 */
[----:B------:R-:W-:Y:S04]  /*b000*/  STL [R1+0x10c], R190 ;  /* 0x00010cbe01007387 */ /* 0x000fe80000100800 */
[----:B------:R-:W-:Y:S01]  /*b010*/  STL [R1+0x108], R189 ;  /* 0x000108bd01007387 */ /* 0x000fe20000100800 */
[----:B-1----:R-:W-:-:S03]  /*b020*/  FMNMX.FTZ R7, R0, R3, !PT ;  /* 0x0000000300077209 */ /* 0x002fc60007810000 */
[----:B------:R-:W-:Y:S04]  /*b030*/  STL [R1+0x104], R188 ;  /* 0x000104bc01007387 */ /* 0x000fe80000100800 */
[----:B------:R-:W-:Y:S04]  /*b040*/  STL [R1+0x100], R187 ;  /* 0x000100bb01007387 */ /* 0x000fe80000100800 */
[----:B------:R-:W-:Y:S04]  /*b050*/  STL [R1+0xfc], R185 ;  /* 0x0000fcb901007387 */ /* 0x000fe80000100800 */
[----:B------:R-:W-:Y:S04]  /*b060*/  STL [R1+0xf8], R184 ;  /* 0x0000f8b801007387 */ /* 0x000fe80000100800 */
[----:B------:R-:W-:Y:S04]  /*b070*/  STL [R1+0xf4], R179 ;  /* 0x0000f4b301007387 */ /* 0x000fe80000100800 */
[----:B------:R-:W-:Y:S04]  /*b080*/  STL [R1+0xac], R7 ;  /* 0x0000ac0701007387 */ /* 0x000fe80000100800 */
[----:B------:R-:W2:Y:S04]  /*b090*/  LDL.LU.64 R198, [R1+0xc0] ;  /* 0x0000c00001c67983 */ /* 0x000ea80000300a00 */
[----:B------:R-:W1:Y:S01]  /*b0a0*/  SHFL.BFLY PT, R4, R2, 0x2, 0x1f ;  /* 0x0c401f0002047f89 */ /* 0x000e6200000e0000 */
[C---:B------:R-:W-:Y:S01]  /*b0b0*/  FMUL.FTZ R0, R7.reuse, c[0x0][0x23c] ;  /* 0x00008f0007007a20 */ /* 0x040fe20000410000 */
[----:B------:R-:W-:-:S02]  /*b0c0*/  FSETP.NEU.FTZ.AND P1, PT, R7, -INF , PT ;  /* 0xff8000000700780b */ /* 0x000fc40003f3d000 */
[----:B-1----:R-:W-:-:S05]  /*b0d0*/  FMNMX.FTZ R4, R2, R4, !PT ;  /* 0x0000000402047209 */ /* 0x002fca0007810000 */
[----:B------:R-:W1:Y:S01]  /*b0e0*/  SHFL.BFLY PT, R6, R4, 0x1, 0x1f ;  /* 0x0c201f0004067f89 */ /* 0x000e6200000e0000 */
[----:B------:R-:W-:-:S05]  /*b0f0*/  FSEL R0, R0, RZ, P1 ;  /* 0x000000ff00007208 */ /* 0x000fca0000800000 */
[--C-:B------:R-:W-:Y:S02]  /*b100*/  FFMA.FTZ R173, R173, c[0x0][0x23c], -R0.reuse ;  /* 0x00008f00adad7a23 */ /* 0x100fe40000010800 */
[--C-:B------:R-:W-:Y:S02]  /*b110*/  FFMA.FTZ R172, R172, c[0x0][0x23c], -R0.reuse ;  /* 0x00008f00acac7a23 */ /* 0x100fe40000010800 */
[--C-:B------:R-:W-:Y:S02]  /*b120*/  FFMA.FTZ R168, R168, c[0x0][0x23c], -R0.reuse ;  /* 0x00008f00a8a87a23 */ /* 0x100fe40000010800 */
[--C-:B------:R-:W-:Y:S02]  /*b130*/  FFMA.FTZ R176, R35, c[0x0][0x23c], -R0.reuse ;  /* 0x00008f0023b07a23 */ /* 0x100fe40000010800 */
[--C-:B------:R-:W-:Y:S02]  /*b140*/  FFMA.FTZ R177, R32, c[0x0][0x23c], -R0.reuse ;  /* 0x00008f0020b17a23 */ /* 0x100fe40000010800 */
[----:B------:R-:W-:-:S02]  /*b150*/  FFMA.FTZ R178, R31, c[0x0][0x23c], -R0 ;  /* 0x00008f001fb27a23 */ /* 0x000fc40000010800 */
[--C-:B------:R-:W-:Y:S02]  /*b160*/  FFMA.FTZ R186, R25, c[0x0][0x23c], -R0.reuse ;  /* 0x00008f0019ba7a23 */ /* 0x100fe40000010800 */
[--C-:B------:R-:W-:Y:S01]  /*b170*/  FFMA.FTZ R241, R24, c[0x0][0x23c], -R0.reuse ;  /* 0x00008f0018f17a23 */ /* 0x100fe20000010800 */
[----:B-1----:R-:W-:Y:S01]  /*b180*/  FMNMX.FTZ R4, R4, R6, !PT ;  /* 0x0000000604047209 */ /* 0x002fe20007810000 */
[--C-:B------:R-:W-:Y:S02]  /*b190*/  FFMA.FTZ R242, R23, c[0x0][0x23c], -R0.reuse ;  /* 0x00008f0017f27a23 */ /* 0x100fe40000010800 */
[--C-:B------:R-:W-:Y:S02]  /*b1a0*/  FFMA.FTZ R243, R22, c[0x0][0x23c], -R0.reuse ;  /* 0x00008f0016f37a23 */ /* 0x100fe40000010800 */
[--C-:B------:R-:W-:Y:S02]  /*b1b0*/  FFMA.FTZ R252, R18, c[0x0][0x23c], -R0.reuse ;  /* 0x00008f0012fc7a23 */ /* 0x100fe40000010800 */
[----:B------:R-:W-:-:S02]  /*b1c0*/  FFMA.FTZ R207, R17, c[0x0][0x23c], -R0 ;  /* 0x00008f0011cf7a23 */ /* 0x000fc40000010800 */
[--C-:B------:R-:W-:Y:S02]  /*b1d0*/  FFMA.FTZ R216, R14, c[0x0][0x23c], -R0.reuse ;  /* 0x00008f000ed87a23 */ /* 0x100fe40000010800 */
[--C-:B------:R-:W-:Y:S02]  /*b1e0*/  FFMA.FTZ R246, R13, c[0x0][0x23c], -R0.reuse ;  /* 0x00008f000df67a23 */ /* 0x100fe40000010800 */
[----:B------:R-:W-:Y:S01]  /*b1f0*/  FFMA.FTZ R239, R12, c[0x0][0x23c], -R0 ;  /* 0x00008f000cef7a23 */ /* 0x000fe20000010800 */
[----:B------:R-:W-:Y:S01]  /*b200*/  FSETP.NEU.FTZ.AND P0, PT, R4, -INF , PT ;  /* 0xff8000000400780b */ /* 0x000fe20003f1d000 */
[----:B------:R1:W-:Y:S01]  /*b210*/  STL [R1+0xa8], R4 ;  /* 0x0000a80401007387 */ /* 0x0003e20000100800 */
[----:B------:R-:W1:Y:S01]  /*b220*/  LDC.U8 R225, c[0x0][0x2d8] ;  /* 0x0000b600ffe17b82 */ /* 0x000e620000000000 */
[----:B------:R-:W-:Y:S01]  /*b230*/  MUFU.EX2 R22, R173 ;  /* 0x000000ad00167308 */ /* 0x000fe20000000800 */
[----:B---3--:R-:W-:-:S05]  /*b240*/  IMAD.WIDE.U32 R2, R8, -0x2daee0ad, RZ ;  /* 0xd2511f5308027825 */ /* 0x008fca00078e00ff */
[C---:B------:R-:W-:Y:S02]  /*b250*/  LOP3.LUT R2, R3.reuse, UR5, RZ, 0x3c, !PT ;  /* 0x0000000503027c12 */ /* 0x040fe4000f8e3cff */
[----:B------:R-:W-:Y:S01]  /*b260*/  LOP3.LUT R240, R3, UR4, RZ, 0x3c, !PT ;  /* 0x0000000403f07c12 */ /* 0x000fe2000f8e3cff */
[----:B----4-:R-:W-:Y:S02]  /*b270*/  IMAD R215, R5, -0x326172a9, RZ ;  /* 0xcd9e8d5705d77824 */ /* 0x010fe400078e02ff */
[----:B------:R-:W-:-:S05]  /*b280*/  IMAD.WIDE.U32 R2, R2, -0x326172a9, RZ ;  /* 0xcd9e8d5702027825 */ /* 0x000fca00078e00ff */
[----:B------:R-:W-:Y:S02]  /*b290*/  LOP3.LUT R3, R3, UR36, R215, 0x96, !PT ;  /* 0x0000002403037c12 */ /* 0x000fe4000f8e96d7 */
[----:B------:R-:W-:Y:S01]  /*b2a0*/  LOP3.LUT R5, R203, UR35, R2, 0x96, !PT ;  /* 0x00000023cb057c12 */ /* 0x000fe2000f8e9602 */
[----:B------:R-:W-:Y:S02]  /*b2b0*/  FFMA.FTZ R2, R30, c[0x0][0x23c], -R0 ;  /* 0x00008f001e027a23 */ /* 0x000fe40000010800 */
[----:B------:R-:W-:Y:S02]  /*b2c0*/  FMUL.FTZ R0, R4, c[0x0][0x23c] ;  /* 0x00008f0004007a20 */ /* 0x000fe40000410000 */
[----:B------:R3:W-:Y:S01]  /*b2d0*/  MUFU.EX2 R17, R2 ;  /* 0x0000000200117308 */ /* 0x0007e20000000800 */
[----:B------:R-:W-:Y:S02]  /*b2e0*/  IMAD.WIDE.U32 R8, R5, -0x2daee0ad, RZ ;  /* 0xd2511f5305087825 */ /* 0x000fe400078e00ff */
[----:B------:R-:W-:-:S02]  /*b2f0*/  FSEL R0, R0, RZ, P0 ;  /* 0x000000ff00007208 */ /* 0x000fc40000000000 */
[----:B---3--:R-:W-:-:S05]  /*b300*/  IMAD.WIDE.U32 R2, R3, -0x2daee0ad, RZ ;  /* 0xd2511f5303027825 */ /* 0x008fca00078e00ff */
[----:B------:R-:W-:Y:S01]  /*b310*/  LOP3.LUT R5, R9, UR12, R2, 0x96, !PT ;  /* 0x0000000c09057c12 */ /* 0x000fe2000f8e9602 */
[--C-:B------:R-:W-:Y:S01]  /*b320*/  FFMA.FTZ R214, R19, c[0x0][0x23c], -R0.reuse ;  /* 0x00008f0013d67a23 */ /* 0x100fe20000010800 */
[----:B------:R-:W-:Y:S01]  /*b330*/  FSEL R2, R4, RZ, P0 ;  /* 0x000000ff04027208 */ /* 0x000fe20000000000 */
[--C-:B-1----:R-:W-:Y:S02]  /*b340*/  FFMA.FTZ R4, R175, c[0x0][0x23c], -R0.reuse ;  /* 0x00008f00af047a23 */ /* 0x102fe40000010800 */
[----:B------:R-:W-:Y:S02]  /*b350*/  IMAD.WIDE.U32 R226, R5, -0x326172a9, RZ ;  /* 0xcd9e8d5705e27825 */ /* 0x000fe400078e00ff */
[----:B------:R1:W-:Y:S02]  /*b360*/  MUFU.EX2 R23, R4 ;  /* 0x0000000400177308 */ /* 0x0003e40000000800 */
[--C-:B------:R-:W-:Y:S02]  /*b370*/  FFMA.FTZ R134, R134, c[0x0][0x23c], -R0.reuse ;  /* 0x00008f0086867a23 */ /* 0x100fe40000010800 */
[----:B------:R-:W-:-:S04]  /*b380*/  FFMA.FTZ R204, R20, c[0x0][0x23c], -R0 ;  /* 0x00008f0014cc7a23 */ /* 0x000fc80000010800 */
[----:B------:R3:W-:Y:S01]  /*b390*/  MUFU.EX2 R9, R134 ;  /* 0x0000008600097308 */ /* 0x0007e20000000800 */
[--C-:B------:R-:W-:Y:S02]  /*b3a0*/  FFMA.FTZ R174, R174, c[0x0][0x23c], -R0.reuse ;  /* 0x00008f00aeae7a23 */ /* 0x100fe40000010800 */
[--C-:B------:R-:W-:Y:S02]  /*b3b0*/  FFMA.FTZ R171, R171, c[0x0][0x23c], -R0.reuse ;  /* 0x00008f00abab7a23 */ /* 0x100fe40000010800 */
[--C-:B------:R-:W-:Y:S02]  /*b3c0*/  FFMA.FTZ R170, R170, c[0x0][0x23c], -R0.reuse ;  /* 0x00008f00aaaa7a23 */ /* 0x100fe40000010800 */
[----:B------:R-:W-:Y:S01]  /*b3d0*/  FFMA.FTZ R169, R169, c[0x0][0x23c], -R0 ;  /* 0x00008f00a9a97a23 */ /* 0x000fe20000010800 */
[----:B--2---:R-:W-:-:S05]  /*b3e0*/  LOP3.LUT R18, R3, UR14, R198, 0x96, !PT ;  /* 0x0000000e03127c12 */ /* 0x004fca000f8e96c6 */
[----:B------:R-:W-:Y:S01]  /*b3f0*/  IMAD.WIDE.U32 R18, R18, -0x326172a9, RZ ;  /* 0xcd9e8d5712127825 */ /* 0x000fe200078e00ff */
[----:B------:R-:W-:-:S04]  /*b400*/  FSEL R3, R7, RZ, P1 ;  /* 0x000000ff07037208 */ /* 0x000fc80000800000 */
[----:B-1----:R-:W-:Y:S02]  /*b410*/  LOP3.LUT R4, R19, UR13, R202, 0x96, !PT ;  /* 0x0000000d13047c12 */ /* 0x002fe4000f8e96ca */
[----:B------:R-:W-:Y:S01]  /*b420*/  LOP3.LUT R6, R227, UR11, R18, 0x96, !PT ;  /* 0x0000000be3067c12 */ /* 0x000fe2000f8e9612 */
[----:B------:R-:W-:Y:S02]  /*b430*/  FADD.FTZ R3, R133, -R3 ;  /* 0x8000000385037221 */ /* 0x000fe40000010000 */
[----:B------:R-:W-:-:S04]  /*b440*/  IMAD.WIDE.U32 R4, R4, -0x2daee0ad, RZ ;  /* 0xd2511f5304047825 */ /* 0x000fc800078e00ff */
[----:B------:R-:W-:Y:S01]  /*b450*/  IMAD.WIDE.U32 R6, R6, -0x2daee0ad, RZ ;  /* 0xd2511f5306067825 */ /* 0x000fe200078e00ff */
[----:B------:R-:W-:-:S03]  /*b460*/  LOP3.LUT R20, R5, UR10, R8, 0x96, !PT ;  /* 0x0000000a05147c12 */ /* 0x000fc6000f8e9608 */
[----:B------:R-:W-:Y:S01]  /*b470*/  FMUL.FTZ R3, R3, c[0x0][0x23c] ;  /* 0x00008f0003037a20 */ /* 0x000fe20000410000 */
[----:B------:R-:W-:Y:S01]  /*b480*/  LOP3.LUT R4, R7, UR8, R4, 0x96, !PT ;  /* 0x0000000807047c12 */ /* 0x000fe2000f8e9604 */
[----:B---3--:R-:W-:Y:S02]  /*b490*/  FFMA.FTZ R134, R21, c[0x0][0x23c], -R0 ;  /* 0x00008f0015867a23 */ /* 0x008fe40000010800 */
[----:B------:R-:W-:Y:S02]  /*b4a0*/  IMAD.WIDE.U32 R20, R20, -0x326172a9, RZ ;  /* 0xcd9e8d5714147825 */ /* 0x000fe400078e00ff */
[----:B------:R-:W1:Y:S02]  /*b4b0*/  MUFU.EX2 R3, R3 ;  /* 0x0000000300037308 */ /* 0x000e640000000800 */
[----:B------:R-:W-:-:S04]  /*b4c0*/  IMAD.WIDE.U32 R4, R4, -0x326172a9, RZ ;  /* 0xcd9e8d5704047825 */ /* 0x000fc800078e00ff */
[--C-:B------:R-:W-:Y:S02]  /*b4d0*/  FFMA.FTZ R12, R34, c[0x0][0x23c], -R0.reuse ;  /* 0x00008f00220c7a23 */ /* 0x100fe40000010800 */
[--C-:B------:R-:W-:Y:S02]  /*b4e0*/  FFMA.FTZ R135, R135, c[0x0][0x23c], -R0.reuse ;  /* 0x00008f0087877a23 */ /* 0x100fe40000010800 */
[--C-:B------:R-:W-:Y:S02]  /*b4f0*/  FFMA.FTZ R11, R33, c[0x0][0x23c], -R0.reuse ;  /* 0x00008f00210b7a23 */ /* 0x100fe40000010800 */
[--C-:B------:R-:W-:Y:S02]  /*b500*/  FFMA.FTZ R27, R27, c[0x0][0x23c], -R0.reuse ;  /* 0x00008f001b1b7a23 */ /* 0x100fe40000010800 */
[--C-:B------:R-:W-:Y:S02]  /*b510*/  FFMA.FTZ R173, R26, c[0x0][0x23c], -R0.reuse ;  /* 0x00008f001aad7a23 */ /* 0x100fe40000010800 */
[----:B------:R-:W-:-:S02]  /*b520*/  FFMA.FTZ R196, R16, c[0x0][0x23c], -R0 ;  /* 0x00008f0010c47a23 */ /* 0x000fc40000010800 */
[----:B------:R-:W-:Y:S01]  /*b530*/  FFMA.FTZ R187, R15, c[0x0][0x23c], -R0 ;  /* 0x00008f000fbb7a23 */ /* 0x000fe20000010800 */
[----:B------:R-:W-:Y:S01]  /*b540*/  LOP3.LUT R0, R5, UR31, R20, 0x96, !PT ;  /* 0x0000001f05007c12 */ /* 0x000fe2000f8e9614 */
[----:B------:R-:W-:-:S03]  /*b550*/  FADD.FTZ R2, R132, -R2 ;  /* 0x8000000284027221 */ /* 0x000fc60000010000 */
[----:B------:R-:W-:Y:S01]  /*b560*/  LOP3.LUT R7, R0, 0xff, RZ, 0xc0, !PT ;  /* 0x000000ff00077812 */ /* 0x000fe200078ec0ff */
[----:B------:R-:W-:-:S03]  /*b570*/  FMUL.FTZ R2, R2, c[0x0][0x23c] ;  /* 0x00008f0002027a20 */ /* 0x000fc60000410000 */
[----:B------:R-:W-:Y:S02]  /*b580*/  ISETP.GE.U32.AND P0, PT, R225, R7, PT ;  /* 0x00000007e100720c */ /* 0x000fe40003f06070 */
[----:B------:R-:W-:Y:S01]  /*b590*/  LOP3.LUT R7, R0, 0xffff, RZ, 0xc0, !PT ;  /* 0x0000ffff00077812 */ /* 0x000fe200078ec0ff */
[----:B------:R-:W2:Y:S01]  /*b5a0*/  MUFU.EX2 R2, R2 ;  /* 0x0000000200027308 */ /* 0x000ea20000000800 */
[----:B-1----:R-:W-:Y:S02]  /*b5b0*/  FFMA.FTZ R212, R212, R3, R17 ;  /* 0x00000003d4d47223 */ /* 0x002fe40000010011 */
[----:B------:R-:W-:Y:S02]  /*b5c0*/  SHF.R.U32.HI R7, RZ, 0x8, R7 ;  /* 0x00000008ff077819 */ /* 0x000fe40000011607 */
[C---:B------:R-:W-:Y:S01]  /*b5d0*/  FADD.FTZ R10, R22.reuse, R212 ;  /* 0x000000d4160a7221 */ /* 0x040fe20000010000 */
[----:B------:R-:W-:Y:S02]  /*b5e0*/  F2FP.PACK_AB R22, R22, R17 ;  /* 0x000000111616723e */ /* 0x000fe400000000ff */
[----:B------:R-:W-:-:S02]  /*b5f0*/  LOP3.LUT R7, R7, 0xffff, RZ, 0xc0, !PT ;  /* 0x0000ffff07077812 */ /* 0x000fc400078ec0ff */
[C---:B------:R-:W-:Y:S01]  /*b600*/  PRMT R17, R22.reuse, 0x7632, R17 ;  /* 0x0000763216117816 */ /* 0x040fe20000000011 */
[----:B------:R-:W-:Y:S01]  /*b610*/  @!P0 HADD2 R175, -R22.H0_H0, -RZ.H0_H0 ;  /* 0xa00000ff16af8230 */ /* 0x000fe20000000900 */
[----:B------:R-:W-:Y:S02]  /*b620*/  ISETP.GE.U32.AND P6, PT, R225, R7, PT ;  /* 0x00000007e100720c */ /* 0x000fe40003fc6070 */
[--C-:B------:R-:W-:Y:S02]  /*b630*/  SHF.R.U32.HI R7, RZ, 0x10, R0.reuse ;  /* 0x00000010ff077819 */ /* 0x100fe40000011600 */
[----:B------:R-:W-:Y:S01]  /*b640*/  SHF.R.U32.HI R0, RZ, 0x18, R0 ;  /* 0x00000018ff007819 */ /* 0x000fe20000011600 */
[----:B--2---:R-:W-:Y:S01]  /*b650*/  FFMA.FTZ R213, R213, R2, R9 ;  /* 0x00000002d5d57223 */ /* 0x004fe20000010009 */
[----:B------:R-:W-:Y:S02]  /*b660*/  PRMT R231, R22, 0x5410, R17 ;  /* 0x0000541016e77816 */ /* 0x000fe40000000011 */
[----:B------:R-:W-:-:S02]  /*b670*/  @!P0 PRMT R22, R175, 0x5410, RZ ;  /* 0x00005410af168816 */ /* 0x000fc400000000ff */
[----:B------:R-:W-:Y:S01]  /*b680*/  ISETP.GE.U32.AND P0, PT, R225, R0, PT ;  /* 0x00000000e100720c */ /* 0x000fe20003f06070 */
[----:B------:R-:W1:Y:S01]  /*b690*/  MUFU.EX2 R172, R172 ;  /* 0x000000ac00ac7308 */ /* 0x000e620000000800 */
[C---:B------:R-:W-:Y:S01]  /*b6a0*/  FADD.FTZ R26, R23.reuse, R213 ;  /* 0x000000d5171a7221 */ /* 0x040fe20000010000 */
[----:B------:R-:W-:-:S04]  /*b6b0*/  F2FP.PACK_AB R23, R23, R9 ;  /* 0x000000091717723e */ /* 0x000fc800000000ff */
[----:B------:R-:W-:Y:S02]  /*b6c0*/  PRMT R200, R23, 0x7632, R200 ;  /* 0x0000763217c87816 */ /* 0x000fe400000000c8 */
[----:B------:R-:W2:Y:S01]  /*b6d0*/  MUFU.EX2 R8, R168 ;  /* 0x000000a800087308 */ /* 0x000ea20000000800 */
[----:B------:R-:W-:-:S03]  /*b6e0*/  LOP3.LUT R7, R7, 0xff, RZ, 0xc0, !PT ;  /* 0x000000ff07077812 */ /* 0x000fc600078ec0ff */
[----:B------:R-:W-:Y:S01]  /*b6f0*/  @!P0 HADD2 R132, -R200.H0_H0, -RZ.H0_H0 ;  /* 0xa00000ffc8848230 */ /* 0x000fe20000000900 */
[----:B------:R-:W-:Y:S02]  /*b700*/  LOP3.LUT R0, R4, 0xff, RZ, 0xc0, !PT ;  /* 0x000000ff04007812 */ /* 0x000fe400078ec0ff */
[----:B------:R-:W-:Y:S01]  /*b710*/  PRMT R238, R23, 0x5410, R200 ;  /* 0x0000541017ee7816 */ /* 0x000fe200000000c8 */
[----:B-1----:R-:W-:Y:S01]  /*b720*/  FADD.FTZ R10, R172, R10 ;  /* 0x0000000aac0a7221 */ /* 0x002fe20000010000 */
[----:B------:R-:W-:Y:S02]  /*b730*/  @!P0 PRMT R200, R132, 0x5410, RZ ;  /* 0x0000541084c88816 */ /* 0x000fe400000000ff */
[C---:B------:R-:W-:Y:S02]  /*b740*/  ISETP.GE.U32.AND P1, PT, R225.reuse, R7, PT ;  /* 0x00000007e100720c */ /* 0x040fe40003f26070 */
[----:B------:R-:W-:Y:S01]  /*b750*/  ISETP.GE.U32.AND P0, PT, R225, R0, PT ;  /* 0x00000000e100720c */ /* 0x000fe20003f06070 */
[----:B------:R-:W1:Y:S01]  /*b760*/  MUFU.EX2 R174, R174 ;  /* 0x000000ae00ae7308 */ /* 0x000e620000000800 */
[C---:B--2---:R-:W-:Y:S01]  /*b770*/  FADD.FTZ R10, R8.reuse, R10 ;  /* 0x0000000a080a7221 */ /* 0x044fe20000010000 */
[----:B------:R-:W-:-:S06]  /*b780*/  F2FP.PACK_AB R8, R8, R172 ;  /* 0x000000ac0808723e */ /* 0x000fcc00000000ff */
[----:B------:R-:W2:Y:S01]  /*b790*/  MUFU.EX2 R9, R171 ;  /* 0x000000ab00097308 */ /* 0x000ea20000000800 */
[----:B------:R-:W-:Y:S02]  /*b7a0*/  PRMT R194, R8, 0x7610, R194 ;  /* 0x0000761008c27816 */ /* 0x000fe400000000c2 */
[----:B------:R-:W-:Y:S01]  /*b7b0*/  SHF.R.U32.HI R7, RZ, 0x10, R4 ;  /* 0x00000010ff077819 */ /* 0x000fe20000011604 */
[----:B------:R-:W-:Y:S01]  /*b7c0*/  @!P1 HADD2 R133, -R23.H0_H0, -RZ.H0_H0 ;  /* 0xa00000ff17859230 */ /* 0x000fe20000000900 */
[----:B------:R-:W-:-:S03]  /*b7d0*/  LOP3.LUT R0, R4, 0xffff, RZ, 0xc0, !PT ;  /* 0x0000ffff04007812 */ /* 0x000fc600078ec0ff */
[----:B------:R-:W3:Y:S01]  /*b7e0*/  MUFU.EX2 R176, R176 ;  /* 0x000000b000b07308 */ /* 0x000ee20000000800 */
[----:B------:R-:W-:Y:S01]  /*b7f0*/  @!P0 HADD2 R210, -R194.H0_H0, -RZ.H0_H0 ;  /* 0xa00000ffc2d28230 */ /* 0x000fe20000000900 */
[----:B------:R-:W-:Y:S02]  /*b800*/  PRMT R192, R8, 0x7632, R192 ;  /* 0x0000763208c07816 */ /* 0x000fe400000000c0 */
[----:B------:R-:W-:Y:S02]  /*b810*/  SHF.R.U32.HI R5, RZ, 0x18, R4 ;  /* 0x00000018ff057819 */ /* 0x000fe40000011604 */
[----:B------:R-:W-:Y:S02]  /*b820*/  LOP3.LUT R4, R7, 0xff, RZ, 0xc0, !PT ;  /* 0x000000ff07047812 */ /* 0x000fe400078ec0ff */
[----:B------:R-:W4:Y:S01]  /*b830*/  MUFU.EX2 R177, R177 ;  /* 0x000000b100b17308 */ /* 0x000f220000000800 */
[----:B------:R-:W-:Y:S01]  /*b840*/  SHF.R.U32.HI R0, RZ, 0x8, R0 ;  /* 0x00000008ff007819 */ /* 0x000fe20000011600 */
[----:B-1----:R-:W-:Y:S01]  /*b850*/  FADD.FTZ R26, R174, R26 ;  /* 0x0000001aae1a7221 */ /* 0x002fe20000010000 */
[----:B------:R-:W-:Y:S01]  /*b860*/  PRMT R230, R194, 0x5410, R192 ;  /* 0x00005410c2e67816 */ /* 0x000fe200000000c0 */
[----:B------:R-:W-:Y:S01]  /*b870*/  @!P6 HADD2 R208, -R17.H0_H0, -RZ.H0_H0 ;  /* 0xa00000ff11d0e230 */ /* 0x000fe20000000900 */
[----:B------:R-:W-:-:S02]  /*b880*/  @!P1 PRMT R23, R133, 0x5410, RZ ;  /* 0x0000541085179816 */ /* 0x000fc400000000ff */
[----:B------:R-:W-:Y:S02]  /*b890*/  @!P0 PRMT R194, R210, 0x5410, RZ ;  /* 0x00005410d2c28816 */ /* 0x000fe400000000ff */
[C---:B------:R-:W-:Y:S02]  /*b8a0*/  ISETP.GE.U32.AND P1, PT, R225.reuse, R4, PT ;  /* 0x00000004e100720c */ /* 0x040fe40003f26070 */
[----:B------:R-:W-:Y:S02]  /*b8b0*/  ISETP.GE.U32.AND P0, PT, R225, R5, PT ;  /* 0x00000005e100720c */ /* 0x000fe40003f06070 */
[----:B------:R-:W-:Y:S02]  /*b8c0*/  LOP3.LUT R0, R0, 0xffff, RZ, 0xc0, !PT ;  /* 0x0000ffff00007812 */ /* 0x000fe400078ec0ff */
[----:B------:R-:W-:Y:S01]  /*b8d0*/  LOP3.LUT R4, R21, UR9, R226, 0x96, !PT ;  /* 0x0000000915047c12 */ /* 0x000fe2000f8e96e2 */
[C---:B--2---:R-:W-:Y:S01]  /*b8e0*/  FADD.FTZ R26, R9.reuse, R26 ;  /* 0x0000001a091a7221 */ /* 0x044fe20000010000 */
[----:B------:R-:W-:-:S02]  /*b8f0*/  F2FP.PACK_AB R9, R9, R174 ;  /* 0x000000ae0909723e */ /* 0x000fc400000000ff */
[----:B------:R-:W-:Y:S01]  /*b900*/  @!P6 PRMT R17, R208, 0x5410, RZ ;  /* 0x00005410d011e816 */ /* 0x000fe200000000ff */
[----:B------:R-:W-:Y:S01]  /*b910*/  IMAD.WIDE.U32 R4, R4, -0x2daee0ad, RZ ;  /* 0xd2511f5304047825 */ /* 0x000fe200078e00ff */
[----:B------:R-:W-:-:S03]  /*b920*/  ISETP.GE.U32.AND P6, PT, R225, R0, PT ;  /* 0x00000000e100720c */ /* 0x000fc60003fc6070 */
[----:B---3--:R-:W-:Y:S01]  /*b930*/  FADD.FTZ R0, R176, R10 ;  /* 0x0000000ab0007221 */ /* 0x008fe20000010000 */
[----:B------:R-:W-:-:S03]  /*b940*/  PRMT R189, R9, 0x7632, R189 ;  /* 0x0000763209bd7816 */ /* 0x000fc600000000bd */
[----:B----4-:R-:W-:Y:S01]  /*b950*/  FADD.FTZ R10, R177, R0 ;  /* 0x00000000b10a7221 */ /* 0x010fe20000010000 */
[----:B------:R-:W-:Y:S01]  /*b960*/  LOP3.LUT R0, R5, UR7, R6, 0x96, !PT ;  /* 0x0000000705007c12 */ /* 0x000fe2000f8e9606 */
[----:B------:R-:W-:Y:S01]  /*b970*/  @!P0 HADD2 R211, -R189.H0_H0, -RZ.H0_H0 ;  /* 0xa00000ffbdd38230 */ /* 0x000fe20000000900 */
[----:B------:R-:W-:Y:S02]  /*b980*/  PRMT R185, R9, 0x7610, R185 ;  /* 0x0000761009b97816 */ /* 0x000fe400000000b9 */
[----:B------:R-:W-:Y:S02]  /*b990*/  LOP3.LUT R6, R0, 0xff, RZ, 0xc0, !PT ;  /* 0x000000ff00067812 */ /* 0x000fe400078ec0ff */
[----:B------:R-:W-:Y:S02]  /*b9a0*/  PRMT R217, R185, 0x5410, R189 ;  /* 0x00005410b9d97816 */ /* 0x000fe400000000bd */
[----:B------:R-:W-:Y:S02]  /*b9b0*/  @!P0 PRMT R189, R211, 0x5410, RZ ;  /* 0x00005410d3bd8816 */ /* 0x000fe400000000ff */
[----:B------:R-:W-:-:S02]  /*b9c0*/  ISETP.GE.U32.AND P0, PT, R225, R6, PT ;  /* 0x00000006e100720c */ /* 0x000fc40003f06070 */
[----:B------:R-:W-:Y:S01]  /*b9d0*/  LOP3.LUT R6, R0, 0xffff, RZ, 0xc0, !PT ;  /* 0x0000ffff00067812 */ /* 0x000fe200078ec0ff */
[----:B------:R-:W-:-:S03]  /*b9e0*/  @!P6 HADD2 R209, -R192.H0_H0, -RZ.H0_H0 ;  /* 0xa00000ffc0d1e230 */ /* 0x000fc60000000900 */
[----:B------:R-:W-:-:S04]  /*b9f0*/  SHF.R.U32.HI R6, RZ, 0x8, R6 ;  /* 0x00000008ff067819 */ /* 0x000fc80000011606 */
[----:B------:R-:W-:Y:S02]  /*ba00*/  LOP3.LUT R6, R6, 0xffff, RZ, 0xc0, !PT ;  /* 0x0000ffff06067812 */ /* 0x000fe400078ec0ff */
[----:B------:R-:W-:Y:S02]  /*ba10*/  F2FP.PACK_AB R8, R177, R176 ;  /* 0x000000b0b108723e */ /* 0x000fe400000000ff */
[----:B------:R-:W-:Y:S01]  /*ba20*/  @!P6 PRMT R192, R209, 0x5410, RZ ;  /* 0x00005410d1c0e816 */ /* 0x000fe200000000ff */
[----:B------:R-:W1:Y:S01]  /*ba30*/  MUFU.EX2 R170, R170 ;  /* 0x000000aa00aa7308 */ /* 0x000e620000000800 */
[----:B------:R-:W-:Y:S02]  /*ba40*/  ISETP.GE.U32.AND P6, PT, R225, R6, PT ;  /* 0x00000006e100720c */ /* 0x000fe40003fc6070 */
[----:B------:R-:W-:-:S05]  /*ba50*/  PRMT R184, R8, 0x7610, R184 ;  /* 0x0000761008b87816 */ /* 0x000fca00000000b8 */
[----:B------:R-:W2:Y:S01]  /*ba60*/  MUFU.EX2 R169, R169 ;  /* 0x000000a900a97308 */ /* 0x000ea20000000800 */
[----:B------:R-:W-:Y:S01]  /*ba70*/  SHF.R.U32.HI R7, RZ, 0x10, R0 ;  /* 0x00000010ff077819 */ /* 0x000fe20000011600 */
[----:B------:R-:W-:Y:S01]  /*ba80*/  @!P1 HADD2 R218, -R185.H0_H0, -RZ.H0_H0 ;  /* 0xa00000ffb9da9230 */ /* 0x000fe20000000900 */
[----:B------:R-:W-:Y:S01]  /*ba90*/  PRMT R206, R8, 0x7632, R206 ;  /* 0x0000763208ce7816 */ /* 0x000fe200000000ce */
[----:B------:R-:W-:Y:S01]  /*baa0*/  @!P0 HADD2 R221, -R184.H0_H0, -RZ.H0_H0 ;  /* 0xa00000ffb8dd8230 */ /* 0x000fe20000000900 */
[----:B------:R-:W-:Y:S02]  /*bab0*/  LOP3.LUT R7, R7, 0xff, RZ, 0xc0, !PT ;  /* 0x000000ff07077812 */ /* 0x000fe400078ec0ff */
[----:B------:R-:W-:Y:S01]  /*bac0*/  SHF.R.U32.HI R0, RZ, 0x18, R0 ;  /* 0x00000018ff007819 */ /* 0x000fe20000011600 */
[----:B------:R-:W3:Y:S01]  /*bad0*/  MUFU.EX2 R12, R12 ;  /* 0x0000000c000c7308 */ /* 0x000ee20000000800 */
[----:B------:R-:W-:Y:S01]  /*bae0*/  @!P1 PRMT R185, R218, 0x5410, RZ ;  /* 0x00005410dab99816 */ /* 0x000fe200000000ff */
[----:B------:R-:W-:Y:S01]  /*baf0*/  @!P6 HADD2 R222, -R206.H0_H0, -RZ.H0_H0 ;  /* 0xa00000ffcedee230 */ /* 0x000fe20000000900 */
[----:B------:R-:W-:-:S02]  /*bb00*/  PRMT R195, R184, 0x5410, R206 ;  /* 0x00005410b8c37816 */ /* 0x000fc400000000ce */
[----:B------:R-:W-:Y:S02]  /*bb10*/  ISETP.GE.U32.AND P1, PT, R225, R7, PT ;  /* 0x00000007e100720c */ /* 0x000fe40003f26070 */
[----:B------:R-:W-:Y:S01]  /*bb20*/  @!P0 PRMT R184, R221, 0x5410, RZ ;  /* 0x00005410ddb88816 */ /* 0x000fe200000000ff */
[----:B------:R-:W4:Y:S01]  /*bb30*/  MUFU.EX2 R132, R135 ;  /* 0x0000008700847308 */ /* 0x000f220000000800 */
[----:B------:R-:W-:Y:S02]  /*bb40*/  ISETP.GE.U32.AND P0, PT, R225, R0, PT ;  /* 0x00000000e100720c */ /* 0x000fe40003f06070 */
[----:B------:R-:W-:Y:S01]  /*bb50*/  LOP3.LUT R0, R4, 0xff, RZ, 0xc0, !PT ;  /* 0x000000ff04007812 */ /* 0x000fe200078ec0ff */
[----:B-1----:R-:W-:Y:S01]  /*bb60*/  FADD.FTZ R7, R170, R26 ;  /* 0x0000001aaa077221 */ /* 0x002fe20000010000 */
[----:B--2---:R-:W-:Y:S02]  /*bb70*/  F2FP.PACK_AB R6, R169, R170 ;  /* 0x000000aaa906723e */ /* 0x004fe400000000ff */
[----:B------:R-:W-:Y:S01]  /*bb80*/  @!P6 PRMT R206, R222, 0x5410, RZ ;  /* 0x00005410decee816 */ /* 0x000fe200000000ff */
[----:B------:R-:W1:Y:S01]  /*bb90*/  MUFU.EX2 R11, R11 ;  /* 0x0000000b000b7308 */ /* 0x000e620000000800 */
[----:B------:R-:W-:Y:S01]  /*bba0*/  ISETP.GE.U32.AND P6, PT, R225, R0, PT ;  /* 0x00000000e100720c */ /* 0x000fe20003fc6070 */
[----:B------:R-:W-:Y:S01]  /*bbb0*/  FADD.FTZ R7, R169, R7 ;  /* 0x00000007a9077221 */ /* 0x000fe20000010000 */
[----:B------:R-:W-:-:S02]  /*bbc0*/  LOP3.LUT R0, R4, 0xffff, RZ, 0xc0, !PT ;  /* 0x0000ffff04007812 */ /* 0x000fc400078ec0ff */
[----:B------:R-:W-:-:S03]  /*bbd0*/  PRMT R201, R6, 0x7610, R201 ;  /* 0x0000761006c97816 */ /* 0x000fc600000000c9 */
[----:B------:R-:W2:Y:S01]  /*bbe0*/  MUFU.EX2 R27, R27 ;  /* 0x0000001b001b7308 */ /* 0x000ea20000000800 */
[----:B------:R-:W-:Y:S02]  /*bbf0*/  PRMT R235, R6, 0x7632, R235 ;  /* 0x0000763206eb7816 */ /* 0x000fe400000000eb */
[--C-:B------:R-:W-:Y:S02]  /*bc00*/  SHF.R.U32.HI R6, RZ, 0x18, R4.reuse ;  /* 0x00000018ff067819 */ /* 0x100fe40000011604 */
[----:B------:R-:W-:-:S03]  /*bc10*/  SHF.R.U32.HI R5, RZ, 0x10, R4 ;  /* 0x00000010ff057819 */ /* 0x000fc60000011604 */
[----:B------:R-:W-:Y:S01]  /*bc20*/  MUFU.EX2 R178, R178 ;  /* 0x000000b200b27308 */ /* 0x000fe20000000800 */
[----:B------:R-:W-:Y:S01]  /*bc30*/  SHF.R.U32.HI R0, RZ, 0x8, R0 ;  /* 0x00000008ff007819 */ /* 0x000fe20000011600 */
[----:B---3--:R-:W-:Y:S01]  /*bc40*/  FADD.FTZ R4, R12, R7 ;  /* 0x000000070c047221 */ /* 0x008fe20000010000 */
[----:B------:R-:W-:-:S05]  /*bc50*/  @!P1 HADD2 R220, -R201.H0_H0, -RZ.H0_H0 ;  /* 0xa00000ffc9dc9230 */ /* 0x000fca0000000900 */
[----:B------:R-:W3:Y:S01]  /*bc60*/  MUFU.EX2 R186, R186 ;  /* 0x000000ba00ba7308 */ /* 0x000ee20000000800 */
[----:B------:R-:W-:Y:S01]  /*bc70*/  LOP3.LUT R0, R0, 0xffff, RZ, 0xc0, !PT ;  /* 0x0000ffff00007812 */ /* 0x000fe200078ec0ff */
[----:B----4-:R-:W-:Y:S01]  /*bc80*/  FADD.FTZ R4, R132, R4 ;  /* 0x0000000484047221 */ /* 0x010fe20000010000 */
[----:B------:R-:W-:Y:S02]  /*bc90*/  PRMT R179, R201, 0x5410, R235 ;  /* 0x00005410c9b37816 */ /* 0x000fe400000000eb */
[----:B------:R-:W-:Y:S02]  /*bca0*/  @!P1 PRMT R201, R220, 0x5410, RZ ;  /* 0x00005410dcc99816 */ /* 0x000fe400000000ff */
[----:B------:R-:W-:Y:S01]  /*bcb0*/  ISETP.GE.U32.AND P1, PT, R225, R0, PT ;  /* 0x00000000e100720c */ /* 0x000fe20003f26070 */
[----:B-1----:R-:W-:Y:S01]  /*bcc0*/  FADD.FTZ R0, R11, R4 ;  /* 0x000000040b007221 */ /* 0x002fe20000010000 */
[----:B------:R-:W1:Y:S03]  /*bcd0*/  MUFU.EX2 R173, R173 ;  /* 0x000000ad00ad7308 */ /* 0x000e660000000800 */
[----:B--2---:R-:W-:Y:S01]  /*bce0*/  FADD.FTZ R4, R27, R0 ;  /* 0x000000001b047221 */ /* 0x004fe20000010000 */
[----:B---3--:R-:W-:-:S04]  /*bcf0*/  F2FP.PACK_AB R0, R186, R178 ;  /* 0x000000b2ba00723e */ /* 0x008fc800000000ff */
[----:B------:R-:W2:Y:S01]  /*bd00*/  MUFU.EX2 R134, R134 ;  /* 0x0000008600867308 */ /* 0x000ea20000000800 */
[C---:B------:R-:W-:Y:S02]  /*bd10*/  PRMT R234, R0.reuse, 0x7610, R234 ;  /* 0x0000761000ea7816 */ /* 0x040fe400000000ea */
[----:B------:R-:W-:Y:S01]  /*bd20*/  PRMT R197, R0, 0x7632, R197 ;  /* 0x0000763200c57816 */ /* 0x000fe200000000c5 */
[----:B------:R-:W-:Y:S02]  /*bd30*/  STL [R1+0x164], R200 ;  /* 0x000164c801007387 */ /* 0x000fe40000100800 */
[----:B------:R-:W-:Y:S02]  /*bd40*/  @!P6 HADD2 R224, -R234.H0_H0, -RZ.H0_H0 ;  /* 0xa00000ffeae0e230 */ /* 0x000fe40000000900 */
[----:B------:R-:W-:Y:S01]  /*bd50*/  STL [R1+0x168], R194 ;  /* 0x000168c201007387 */ /* 0x000fe20000100800 */
[----:B------:R-:W-:Y:S01]  /*bd60*/  LOP3.LUT R0, R5, 0xff, RZ, 0xc0, !PT ;  /* 0x000000ff05007812 */ /* 0x000fe200078ec0ff */
[----:B------:R-:W-:-:S02]  /*bd70*/  @!P1 HADD2 R223, -R197.H0_H0, -RZ.H0_H0 ;  /* 0xa00000ffc5df9230 */ /* 0x000fc40000000900 */
[----:B------:R-:W-:Y:S01]  /*bd80*/  STL [R1+0x16c], R192 ;  /* 0x00016cc001007387 */ /* 0x000fe20000100800 */
[----:B------:R-:W-:Y:S01]  /*bd90*/  @!P0 HADD2 R219, -R235.H0_H0, -RZ.H0_H0 ;  /* 0xa00000ffebdb8230 */ /* 0x000fe20000000900 */
[----:B------:R-:W-:Y:S02]  /*bda0*/  PRMT R190, R234, 0x5410, R197 ;  /* 0x00005410eabe7816 */ /* 0x000fe400000000c5 */
[----:B------:R-:W-:Y:S01]  /*bdb0*/  STL [R1+0x170], R185 ;  /* 0x000170b901007387 */ /* 0x000fe20000100800 */
[----:B------:R-:W-:-:S03]  /*bdc0*/  @!P6 PRMT R234, R224, 0x5410, RZ ;  /* 0x00005410e0eae816 */ /* 0x000fc600000000ff */
[----:B------:R-:W-:Y:S01]  /*bdd0*/  STL [R1+0x174], R189 ;  /* 0x000174bd01007387 */ /* 0x000fe20000100800 */
[----:B------:R-:W-:-:S03]  /*bde0*/  ISETP.GE.U32.AND P6, PT, R225, R0, PT ;  /* 0x00000000e100720c */ /* 0x000fc60003fc6070 */
[----:B------:R3:W-:Y:S01]  /*bdf0*/  STL [R1+0x178], R195 ;  /* 0x000178c301007387 */ /* 0x0007e20000100800 */
[----:B-1----:R-:W-:Y:S01]  /*be00*/  FADD.FTZ R0, R173, R4 ;  /* 0x00000004ad007221 */ /* 0x002fe20000010000 */
[----:B------:R-:W-:Y:S02]  /*be10*/  @!P1 PRMT R197, R223, 0x5410, RZ ;  /* 0x00005410dfc59816 */ /* 0x000fe400000000ff */
[----:B------:R-:W-:Y:S01]  /*be20*/  STL [R1+0x17c], R184 ;  /* 0x00017cb801007387 */ /* 0x000fe20000100800 */
[----:B------:R-:W-:-:S03]  /*be30*/  FMUL.FTZ R4, R116, R3 ;  /* 0x0000000374047220 */ /* 0x000fc60000410000 */
[----:B------:R-:W-:Y:S01]  /*be40*/  STL [R1+0x180], R206 ;  /* 0x000180ce01007387 */ /* 0x000fe20000100800 */
[----:B------:R-:W-:-:S03]  /*be50*/  @!P0 PRMT R235, R219, 0x5410, RZ ;  /* 0x00005410dbeb8816 */ /* 0x000fc600000000ff */
[----:B------:R1:W-:Y:S01]  /*be60*/  STL [R1+0x184], R179 ;  /* 0x000184b301007387 */ /* 0x0003e20000100800 */
[----:B------:R-:W-:-:S03]  /*be70*/  F2FP.PACK_AB R133, R27, R11 ;  /* 0x0000000b1b85723e */ /* 0x000fc600000000ff */
[----:B------:R4:W-:Y:S01]  /*be80*/  STL [R1+0x188], R201 ;  /* 0x000188c901007387 */ /* 0x0009e20000100800 */
[----:B------:R-:W-:Y:S01]  /*be90*/  IMAD.WIDE.U32 R26, R240, -0x326172a9, RZ ;  /* 0xcd9e8d57f01a7825 */ /* 0x000fe200078e00ff */
[----:B------:R-:W-:Y:S02]  /*bea0*/  ISETP.GE.U32.AND P0, PT, R225, R6, PT ;  /* 0x00000006e100720c */ /* 0x000fe40003f06070 */
[----:B------:R-:W-:Y:S01]  /*beb0*/  STL [R1+0x18c], R190 ;  /* 0x00018cbe01007387 */ /* 0x000fe20000100800 */
[----:B--2---:R-:W-:Y:S02]  /*bec0*/  FADD.FTZ R135, R134, R0 ;  /* 0x0000000086877221 */ /* 0x004fe40000010000 */
[-C--:B------:R-:W-:Y:S01]  /*bed0*/  FMUL.FTZ R228, R60, R3.reuse ;  /* 0x000000033ce47220 */ /* 0x080fe20000410000 */
[----:B------:R-:W-:Y:S01]  /*bee0*/  STL [R1+0x190], R197 ;  /* 0x000190c501007387 */ /* 0x000fe20000100800 */
[-C--:B------:R-:W-:Y:S02]  /*bef0*/  FMUL.FTZ R237, R69, R3.reuse ;  /* 0x0000000345ed7220 */ /* 0x080fe40000410000 */
[-C--:B------:R-:W-:Y:S01]  /*bf00*/  FMUL.FTZ R0, R117, R3.reuse ;  /* 0x0000000375007220 */ /* 0x080fe20000410000 */
[----:B------:R-:W-:Y:S01]  /*bf10*/  STL [R1+0xa0], R4 ;  /* 0x0000a00401007387 */ /* 0x000fe20000100800 */
[----:B---3--:R-:W-:-:S02]  /*bf20*/  FMUL.FTZ R195, R124, R3 ;  /* 0x000000037cc37220 */ /* 0x008fc40000410000 */
[-C--:B------:R-:W-:Y:S01]  /*bf30*/  FMUL.FTZ R194, R128, R3.reuse ;  /* 0x0000000380c27220 */ /* 0x080fe20000410000 */
[----:B------:R-:W-:Y:S01]  /*bf40*/  MOV R128, R226 ;  /* 0x000000e200807202 */ /* 0x000fe20000000f00 */
[-C--:B------:R-:W-:Y:S02]  /*bf50*/  FMUL.FTZ R200, R129, R3.reuse ;  /* 0x0000000381c87220 */ /* 0x080fe40000410000 */
[----:B------:R-:W-:Y:S02]  /*bf60*/  FMUL.FTZ R210, R42, R2 ;  /* 0x000000022ad27220 */ /* 0x000fe40000410000 */
[-C--:B-1----:R-:W-:Y:S02]  /*bf70*/  FMUL.FTZ R179, R121, R3.reuse ;  /* 0x0000000379b37220 */ /* 0x082fe40000410000 */
[----:B----4-:R-:W-:Y:S01]  /*bf80*/  FMUL.FTZ R201, R120, R3 ;  /* 0x0000000378c97220 */ /* 0x010fe20000410000 */
[----:B------:R-:W-:Y:S01]  /*bf90*/  MOV R121, R238 ;  /* 0x000000ee00797202 */ /* 0x000fe20000000f00 */
[----:B------:R-:W-:Y:S01]  /*bfa0*/  FMUL.FTZ R211, R43, R2 ;  /* 0x000000022bd37220 */ /* 0x000fe20000410000 */
[----:B------:R-:W-:Y:S01]  /*bfb0*/  MOV R120, R231 ;  /* 0x000000e700787202 */ /* 0x000fe20000000f00 */
[-C--:B------:R-:W-:Y:S01]  /*bfc0*/  FMUL.FTZ R220, R44, R3.reuse ;  /* 0x000000032cdc7220 */ /* 0x080fe20000410000 */
[----:B------:R1:W-:Y:S01]  /*bfd0*/  STL [R1+0x194], R201 ;  /* 0x000194c901007387 */ /* 0x0003e20000100800 */
        /* <DEDUP_REMOVED lines=10> */
[----:B------:R-:W-:Y:S02]  /*c080*/  FMUL.FTZ R249, R81, R3 ;  /* 0x0000000351f97220 */ /* 0x000fe40000410000 */
        /* <DEDUP_REMOVED lines=61> */
[----:B-1----:R-:W-:-:S02]  /*c460*/  FMUL.FTZ R201, R115, R2 ;  /* 0x0000000273c97220 */ /* 0x002fc40000410000 */
        /* <DEDUP_REMOVED lines=8> */
[----:B------:R-:W-:Y:S01]  /*c4f0*/  LOP3.LUT R2, R27, UR36, R215, 0x96, !PT ;  /* 0x000000241b027c12 */ /* 0x000fe2000f8e96d7 */
        /* <DEDUP_REMOVED lines=42> */
[----:B------:R-:W-:Y:S02]  /*c7a0*/  FMUL.FTZ R189, R125, R3 ;  /* 0x000000037dbd7220 */ /* 0x000fe40000410000 */
[----:B------:R-:W-:Y:S01]  /*c7b0*/  IMAD.WIDE.U32 R2, R2, -0x2daee0ad, RZ ;  /* 0xd2511f5302027825 */ /* 0x000fe200078e00ff */
[----:B------:R1:W-:Y:S04]  /*c7c0*/  STL [R1+0xa4], R0 ;  /* 0x0000a40001007387 */ /* 0x0003e80000100800 */
[----:B-1----:R-:W-:-:S02]  /*c7d0*/  LOP3.LUT R0, R3, UR14, R198, 0x96, !PT ;  /* 0x0000000e03007c12 */ /* 0x002fc4000f8e96c6 */
[----:B------:R-:W-:-:S05]  /*c7e0*/  LOP3.LUT R3, R203, UR35, R26, 0x96, !PT ;  /* 0x00000023cb037c12 */ /* 0x000fca000f8e961a */
[----:B------:R-:W-:-:S04]  /*c7f0*/  IMAD.WIDE.U32 R4, R3, -0x2daee0ad, RZ ;  /* 0xd2511f5303047825 */ /* 0x000fc800078e00ff */
[----:B------:R-:W-:Y:S01]  /*c800*/  IMAD.WIDE.U32 R8, R0, -0x326172a9, RZ ;  /* 0xcd9e8d5700087825 */ /* 0x000fe200078e00ff */
[----:B------:R-:W-:-:S05]  /*c810*/  LOP3.LUT R0, R5, UR12, R2, 0x96, !PT ;  /* 0x0000000c05007c12 */ /* 0x000fca000f8e9602 */
[----:B------:R-:W-:Y:S01]  /*c820*/  IMAD.WIDE.U32 R6, R0, -0x326172a9, RZ ;  /* 0xcd9e8d5700067825 */ /* 0x000fe200078e00ff */
[----:B------:R-:W-:-:S04]  /*c830*/  LOP3.LUT R3, R9, UR13, R202, 0x96, !PT ;  /* 0x0000000d09037c12 */ /* 0x000fc8000f8e96ca */
[----:B------:R-:W-:Y:S01]  /*c840*/  LOP3.LUT R0, R7, UR11, R8, 0x96, !PT ;  /* 0x0000000b07007c12 */ /* 0x000fe2000f8e9608 */
[----:B------:R-:W-:Y:S01]  /*c850*/  IMAD.WIDE.U32 R2, R3, -0x2daee0ad, RZ ;  /* 0xd2511f5303027825 */ /* 0x000fe200078e00ff */
[----:B------:R-:W1:Y:S03]  /*c860*/  MUFU.EX2 R11, R241 ;  /* 0x000000f1000b7308 */ /* 0x000e660000000800 */
[----:B------:R-:W-:Y:S01]  /*c870*/  IMAD.WIDE.U32 R8, R0, -0x2daee0ad, RZ ;  /* 0xd2511f5300087825 */ /* 0x000fe200078e00ff */
[----:B------:R-:W-:Y:S01]  /*c880*/  F2FP.PACK_AB R132, R132, R12 ;  /* 0x0000000c8484723e */ /* 0x000fe200000000ff */
[----:B------:R-:W2:Y:S01]  /*c890*/  LDC.U8 R125, c[0x0][0x2d8] ;  /* 0x0000b600ff7d7b82 */ /* 0x000ea20000000000 */
[----:B------:R-:W-:Y:S02]  /*c8a0*/  LOP3.LUT R3, R3, UR10, R4, 0x96, !PT ;  /* 0x0000000a03037c12 */ /* 0x000fe4000f8e9604 */
[----:B------:R-:W3:Y:S01]  /*c8b0*/  MUFU.EX2 R12, R242 ;  /* 0x000000f2000c7308 */ /* 0x000ee20000000800 */
[----:B------:R-:W-:Y:S01]  /*c8c0*/  LOP3.LUT R2, R9, UR8, R2, 0x96, !PT ;  /* 0x0000000809027c12 */ /* 0x000fe2000f8e9602 */
[----:B------:R-:W-:-:S02]  /*c8d0*/  FADD.FTZ R10, R178, R10 ;  /* 0x0000000ab20a7221 */ /* 0x000fc40000010000 */
[----:B------:R-:W-:-:S04]  /*c8e0*/  IMAD.WIDE.U32 R4, R3, -0x326172a9, RZ ;  /* 0xcd9e8d5703047825 */ /* 0x000fc800078e00ff */
[----:B------:R-:W-:-:S04]  /*c8f0*/  IMAD.WIDE.U32 R2, R2, -0x326172a9, RZ ;  /* 0xcd9e8d5702027825 */ /* 0x000fc800078e00ff */
[----:B------:R-:W-:Y:S01]  /*c900*/  FADD.FTZ R7, R186, R10 ;  /* 0x0000000aba077221 */ /* 0x000fe20000010000 */
[----:B------:R-:W-:Y:S01]  /*c910*/  LOP3.LUT R0, R3, UR31, R4, 0x96, !PT ;  /* 0x0000001f03007c12 */ /* 0x000fe2000f8e9604 */
[----:B------:R4:W2:Y:S02]  /*c920*/  MUFU.EX2 R10, R243 ;  /* 0x000000f3000a7308 */ /* 0x0008a40000000800 */
[----:B-1----:R-:W-:Y:S01]  /*c930*/  FADD.FTZ R4, R11, R7 ;  /* 0x000000070b047221 */ /* 0x002fe20000010000 */
[----:B------:R-:W-:Y:S02]  /*c940*/  LOP3.LUT R9, R5, UR9, R6, 0x96, !PT ;  /* 0x0000000905097c12 */ /* 0x000fe4000f8e9606 */
[C---:B---3--:R-:W-:Y:S01]  /*c950*/  F2FP.PACK_AB R7, R12.reuse, R11 ;  /* 0x0000000b0c07723e */ /* 0x048fe200000000ff */
[----:B------:R-:W-:Y:S01]  /*c960*/  FADD.FTZ R6, R12, R4 ;  /* 0x000000040c067221 */ /* 0x000fe20000010000 */
[C---:B------:R-:W-:Y:S01]  /*c970*/  LOP3.LUT R4, R0.reuse, 0xffff, RZ, 0xc0, !PT ;  /* 0x0000ffff00047812 */ /* 0x040fe200078ec0ff */
[----:B------:R-:W1:Y:S01]  /*c980*/  MUFU.EX2 R11, R252 ;  /* 0x000000fc000b7308 */ /* 0x000e620000000800 */
[----:B------:R-:W-:-:S02]  /*c990*/  LOP3.LUT R5, R0, 0xff, RZ, 0xc0, !PT ;  /* 0x000000ff00057812 */ /* 0x000fc400078ec0ff */
[----:B------:R-:W-:Y:S02]  /*c9a0*/  SHF.R.U32.HI R4, RZ, 0x8, R4 ;  /* 0x00000008ff047819 */ /* 0x000fe40000011604 */
[C---:B----4-:R-:W-:Y:S02]  /*c9b0*/  PRMT R243, R132.reuse, 0x7610, R243 ;  /* 0x0000761084f37816 */ /* 0x050fe400000000f3 */
[----:B------:R-:W-:-:S03]  /*c9c0*/  PRMT R193, R132, 0x7632, R193 ;  /* 0x0000763284c17816 */ /* 0x000fc600000000c1 */
[----:B------:R-:W-:Y:S01]  /*c9d0*/  @!P6 HADD2 R13, -R243.H0_H0, -RZ.H0_H0 ;  /* 0xa00000fff30de230 */ /* 0x000fe20000000900 */
[----:B--2---:R-:W-:Y:S02]  /*c9e0*/  ISETP.GE.U32.AND P1, PT, R125, R5, PT ;  /* 0x000000057d00720c */ /* 0x004fe40003f26070 */
[----:B------:R-:W-:Y:S02]  /*c9f0*/  LOP3.LUT R4, R4, 0xffff, RZ, 0xc0, !PT ;  /* 0x0000ffff04047812 */ /* 0x000fe400078ec0ff */
[----:B------:R-:W-:Y:S02]  /*ca00*/  PRMT R240, R243, 0x5410, R193 ;  /* 0x00005410f3f07816 */ /* 0x000fe400000000c1 */
[----:B------:R-:W-:Y:S02]  /*ca10*/  @!P6 PRMT R243, R13, 0x5410, RZ ;  /* 0x000054100df3e816 */ /* 0x000fe400000000ff */
[----:B------:R-:W-:Y:S01]  /*ca20*/  ISETP.GE.U32.AND P6, PT, R125, R4, PT ;  /* 0x000000047d00720c */ /* 0x000fe20003fc6070 */
[----:B------:R-:W-:Y:S01]  /*ca30*/  FADD.FTZ R4, R10, R6 ;  /* 0x000000060a047221 */ /* 0x000fe20000010000 */
[----:B------:R-:W-:-:S03]  /*ca40*/  PRMT R205, R7, 0x7610, R205 ;  /* 0x0000761007cd7816 */ /* 0x000fc600000000cd */
[----:B-1----:R-:W-:Y:S01]  /*ca50*/  FADD.FTZ R5, R11, R4 ;  /* 0x000000040b057221 */ /* 0x002fe20000010000 */
[--C-:B------:R-:W-:Y:S02]  /*ca60*/  SHF.R.U32.HI R4, RZ, 0x18, R0.reuse ;  /* 0x00000018ff047819 */ /* 0x100fe40000011600 */
[----:B------:R-:W-:Y:S01]  /*ca70*/  SHF.R.U32.HI R0, RZ, 0x10, R0 ;  /* 0x00000010ff007819 */ /* 0x000fe20000011600 */
[----:B------:R-:W-:Y:S01]  /*ca80*/  @!P0 HADD2 R16, -R193.H0_H0, -RZ.H0_H0 ;  /* 0xa00000ffc1108230 */ /* 0x000fe20000000900 */
[----:B------:R-:W-:Y:S01]  /*ca90*/  PRMT R108, R7, 0x7632, R108 ;  /* 0x00007632076c7816 */ /* 0x000fe2000000006c */
[----:B------:R-:W-:Y:S01]  /*caa0*/  @!P1 HADD2 R25, -R205.H0_H0, -RZ.H0_H0 ;  /* 0xa00000ffcd199230 */ /* 0x000fe20000000900 */
[----:B------:R-:W-:Y:S02]  /*cab0*/  LOP3.LUT R0, R0, 0xff, RZ, 0xc0, !PT ;  /* 0x000000ff00007812 */ /* 0x000fe400078ec0ff */
[----:B------:R-:W-:Y:S02]  /*cac0*/  MOV R46, R207 ;  /* 0x000000cf002e7202 */ /* 0x000fe40000000f00 */
[----:B------:R-:W-:Y:S01]  /*cad0*/  PRMT R207, R205, 0x5410, R108 ;  /* 0x00005410cdcf7816 */ /* 0x000fe2000000006c */
[----:B------:R-:W-:Y:S01]  /*cae0*/  @!P6 HADD2 R24, -R108.H0_H0, -RZ.H0_H0 ;  /* 0xa00000ff6c18e230 */ /* 0x000fe20000000900 */
[----:B------:R-:W-:-:S02]  /*caf0*/  @!P0 PRMT R193, R16, 0x5410, RZ ;  /* 0x0000541010c18816 */ /* 0x000fc400000000ff */
[----:B------:R-:W-:Y:S02]  /*cb00*/  @!P1 PRMT R205, R25, 0x5410, RZ ;  /* 0x0000541019cd9816 */ /* 0x000fe400000000ff */
[C---:B------:R-:W-:Y:S02]  /*cb10*/  ISETP.GE.U32.AND P0, PT, R125.reuse, R4, PT ;  /* 0x000000047d00720c */ /* 0x040fe40003f06070 */
[----:B------:R-:W-:Y:S02]  /*cb20*/  ISETP.GE.U32.AND P1, PT, R125, R0, PT ;  /* 0x000000007d00720c */ /* 0x000fe40003f26070 */
[----:B------:R-:W-:Y:S01]  /*cb30*/  LOP3.LUT R0, R2, 0xff, RZ, 0xc0, !PT ;  /* 0x000000ff02007812 */ /* 0x000fe200078ec0ff */
[----:B------:R-:W1:Y:S01]  /*cb40*/  MUFU.EX2 R7, R46 ;  /* 0x0000002e00077308 */ /* 0x000e620000000800 */
[----:B------:R-:W-:Y:S02]  /*cb50*/  @!P6 PRMT R108, R24, 0x5410, RZ ;  /* 0x00005410186ce816 */ /* 0x000fe400000000ff */
[----:B------:R-:W-:-:S02]  /*cb60*/  F2FP.PACK_AB R6, R11, R10 ;  /* 0x0000000a0b06723e */ /* 0x000fc400000000ff */
[----:B------:R-:W-:Y:S02]  /*cb70*/  ISETP.GE.U32.AND P6, PT, R125, R0, PT ;  /* 0x000000007d00720c */ /* 0x000fe40003fc6070 */
[----:B------:R-:W-:Y:S01]  /*cb80*/  LOP3.LUT R0, R2, 0xffff, RZ, 0xc0, !PT ;  /* 0x0000ffff02007812 */ /* 0x000fe200078ec0ff */
[----:B------:R-:W2:Y:S01]  /*cb90*/  MUFU.EX2 R10, R43 ;  /* 0x0000002b000a7308 */ /* 0x000ea20000000800 */
[C---:B------:R-:W-:Y:S02]  /*cba0*/  PRMT R252, R133.reuse, 0x7632, R252 ;  /* 0x0000763285fc7816 */ /* 0x040fe400000000fc */
[----:B------:R-:W-:Y:S02]  /*cbb0*/  PRMT R219, R133, 0x7610, R219 ;  /* 0x0000761085db7816 */ /* 0x000fe400000000db */
[----:B------:R-:W-:Y:S01]  /*cbc0*/  SHF.R.U32.HI R0, RZ, 0x8, R0 ;  /* 0x00000008ff007819 */ /* 0x000fe20000011600 */
[----:B------:R-:W-:Y:S01]  /*cbd0*/  @!P0 HADD2 R14, -R252.H0_H0, -RZ.H0_H0 ;  /* 0xa00000fffc0e8230 */ /* 0x000fe20000000900 */
[--C-:B------:R-:W-:Y:S01]  /*cbe0*/  SHF.R.U32.HI R4, RZ, 0x10, R2.reuse ;  /* 0x00000010ff047819 */ /* 0x100fe20000011602 */
[----:B------:R-:W-:Y:S01]  /*cbf0*/  @!P1 HADD2 R15, -R219.H0_H0, -RZ.H0_H0 ;  /* 0xa00000ffdb0f9230 */ /* 0x000fe20000000900 */
[----:B------:R-:W-:-:S02]  /*cc00*/  SHF.R.U32.HI R2, RZ, 0x18, R2 ;  /* 0x00000018ff027819 */ /* 0x000fc40000011602 */
[----:B------:R-:W-:Y:S02]  /*cc10*/  LOP3.LUT R0, R0, 0xffff, RZ, 0xc0, !PT ;  /* 0x0000ffff00007812 */ /* 0x000fe400078ec0ff */
[----:B------:R-:W-:Y:S02]  /*cc20*/  PRMT R25, R219, 0x5410, R252 ;  /* 0x00005410db197816 */ /* 0x000fe400000000fc */
[----:B------:R-:W-:Y:S02]  /*cc30*/  PRMT R218, R6, 0x7610, R218 ;  /* 0x0000761006da7816 */ /* 0x000fe400000000da */
[----:B------:R-:W-:Y:S02]  /*cc40*/  @!P0 PRMT R252, R14, 0x5410, RZ ;  /* 0x000054100efc8816 */ /* 0x000fe400000000ff */
[----:B------:R-:W-:Y:S02]  /*cc50*/  @!P1 PRMT R219, R15, 0x5410, RZ ;  /* 0x000054100fdb9816 */ /* 0x000fe400000000ff */
[----:B------:R-:W-:Y:S01]  /*cc60*/  ISETP.GE.U32.AND P1, PT, R125, R2, PT ;  /* 0x000000027d00720c */ /* 0x000fe20003f26070 */
[----:B------:R-:W-:Y:S01]  /*cc70*/  IMAD.WIDE.U32 R2, R9, -0x2daee0ad, RZ ;  /* 0xd2511f5309027825 */ /* 0x000fe200078e00ff */
[----:B------:R-:W-:Y:S01]  /*cc80*/  ISETP.GE.U32.AND P0, PT, R125, R0, PT ;  /* 0x000000007d00720c */ /* 0x000fe20003f06070 */
[----:B------:R-:W-:-:S02]  /*cc90*/  @!P6 HADD2 R31, -R218.H0_H0, -RZ.H0_H0 ;  /* 0xa00000ffda1fe230 */ /* 0x000fc40000000900 */
[----:B-1----:R-:W-:Y:S01]  /*cca0*/  FADD.FTZ R0, R7, R5 ;  /* 0x0000000507007221 */ /* 0x002fe20000010000 */
[----:B------:R-:W-:Y:S02]  /*ccb0*/  PRMT R213, R6, 0x7632, R213 ;  /* 0x0000763206d57816 */ /* 0x000fe400000000d5 */
[C---:B--2---:R-:W-:Y:S01]  /*ccc0*/  F2FP.PACK_AB R5, R10.reuse, R7 ;  /* 0x000000070a05723e */ /* 0x044fe200000000ff */
[----:B------:R-:W-:Y:S01]  /*ccd0*/  FADD.FTZ R7, R10, R0 ;  /* 0x000000000a077221 */ /* 0x000fe20000010000 */
[----:B------:R-:W-:Y:S01]  /*cce0*/  LOP3.LUT R4, R4, 0xff, RZ, 0xc0, !PT ;  /* 0x000000ff04047812 */ /* 0x000fe200078ec0ff */
[----:B------:R-:W-:Y:S01]  /*ccf0*/  IMAD.MOV.U32 R43, RZ, RZ, R214 ;  /* 0x000000ffff2b7224 */ /* 0x000fe200078e00d6 */
[----:B------:R-:W-:Y:S02]  /*cd00*/  LOP3.LUT R0, R3, UR7, R8, 0x96, !PT ;  /* 0x0000000703007c12 */ /* 0x000fe4000f8e9608 */
[----:B------:R-:W-:Y:S02]  /*cd10*/  PRMT R214, R218, 0x5410, R213 ;  /* 0x00005410dad67816 */ /* 0x000fe400000000d5 */
[----:B------:R-:W-:-:S02]  /*cd20*/  @!P6 PRMT R218, R31, 0x5410, RZ ;  /* 0x000054101fdae816 */ /* 0x000fc400000000ff */
[----:B------:R-:W-:Y:S02]  /*cd30*/  ISETP.GE.U32.AND P6, PT, R125, R4, PT ;  /* 0x000000047d00720c */ /* 0x000fe40003fc6070 */
[----:B------:R-:W-:Y:S02]  /*cd40*/  LOP3.LUT R4, R0, 0xffff, RZ, 0xc0, !PT ;  /* 0x0000ffff00047812 */ /* 0x000fe400078ec0ff */
[----:B------:R-:W-:Y:S02]  /*cd50*/  F2FP.PACK_AB R134, R134, R173 ;  /* 0x000000ad8686723e */ /* 0x000fe400000000ff */
[----:B------:R-:W-:Y:S01]  /*cd60*/  SHF.R.U32.HI R4, RZ, 0x8, R4 ;  /* 0x00000008ff047819 */ /* 0x000fe20000011604 */
[----:B------:R-:W-:Y:S01]  /*cd70*/  @!P0 HADD2 R30, -R213.H0_H0, -RZ.H0_H0 ;  /* 0xa00000ffd51e8230 */ /* 0x000fe20000000900 */
[----:B------:R-:W-:Y:S02]  /*cd80*/  PRMT R212, R134, 0x7632, R212 ;  /* 0x0000763286d47816 */ /* 0x000fe400000000d4 */
[----:B------:R-:W-:-:S02]  /*cd90*/  LOP3.LUT R4, R4, 0xffff, RZ, 0xc0, !PT ;  /* 0x0000ffff04047812 */ /* 0x000fc400078ec0ff */
[----:B------:R-:W-:Y:S01]  /*cda0*/  @!P0 PRMT R213, R30, 0x5410, RZ ;  /* 0x000054101ed58816 */ /* 0x000fe200000000ff */
[----:B------:R-:W-:Y:S01]  /*cdb0*/  @!P1 HADD2 R33, -R212.H0_H0, -RZ.H0_H0 ;  /* 0xa00000ffd4219230 */ /* 0x000fe20000000900 */
[----:B------:R-:W-:Y:S02]  /*cdc0*/  PRMT R186, R134, 0x7610, R186 ;  /* 0x0000761086ba7816 */ /* 0x000fe400000000ba */
[----:B------:R-:W-:Y:S02]  /*cdd0*/  ISETP.GE.U32.AND P0, PT, R125, R4, PT ;  /* 0x000000047d00720c */ /* 0x000fe40003f06070 */
[----:B------:R-:W-:Y:S02]  /*cde0*/  LOP3.LUT R4, R0, 0xff, RZ, 0xc0, !PT ;  /* 0x000000ff00047812 */ /* 0x000fe400078ec0ff */
[----:B------:R-:W-:Y:S02]  /*cdf0*/  PRMT R24, R186, 0x5410, R212 ;  /* 0x00005410ba187816 */ /* 0x000fe400000000d4 */
[----:B------:R-:W-:Y:S01]  /*ce00*/  @!P1 PRMT R212, R33, 0x5410, RZ ;  /* 0x0000541021d49816 */ /* 0x000fe200000000ff */
[----:B------:R-:W1:Y:S01]  /*ce10*/  MUFU.EX2 R6, R43 ;  /* 0x0000002b00067308 */ /* 0x000e620000000800 */
[----:B------:R-:W-:Y:S01]  /*ce20*/  ISETP.GE.U32.AND P1, PT, R125, R4, PT ;  /* 0x000000047d00720c */ /* 0x000fe20003f26070 */
[----:B------:R-:W-:-:S06]  /*ce30*/  @!P6 HADD2 R32, -R186.H0_H0, -RZ.H0_H0 ;  /* 0xa00000ffba20e230 */ /* 0x000fcc0000000900 */
[----:B------:R2:W3:Y:S01]  /*ce40*/  MUFU.EX2 R8, R204 ;  /* 0x000000cc00087308 */ /* 0x0004e20000000800 */
[----:B------:R-:W-:Y:S02]  /*ce50*/  PRMT R178, R5, 0x7610, R178 ;  /* 0x0000761005b27816 */ /* 0x000fe400000000b2 */
[--C-:B------:R-:W-:Y:S02]  /*ce60*/  SHF.R.U32.HI R4, RZ, 0x18, R0.reuse ;  /* 0x00000018ff047819 */ /* 0x100fe40000011600 */
[----:B------:R-:W-:Y:S01]  /*ce70*/  SHF.R.U32.HI R0, RZ, 0x10, R0 ;  /* 0x00000010ff007819 */ /* 0x000fe20000011600 */
[----:B------:R-:W-:Y:S01]  /*ce80*/  @!P1 HADD2 R35, -R178.H0_H0, -RZ.H0_H0 ;  /* 0xa00000ffb2239230 */ /* 0x000fe20000000900 */
[----:B------:R-:W-:Y:S02]  /*ce90*/  @!P6 PRMT R186, R32, 0x5410, RZ ;  /* 0x0000541020bae816 */ /* 0x000fe400000000ff */
[----:B------:R-:W-:Y:S02]  /*cea0*/  ISETP.GE.U32.AND P6, PT, R125, R4, PT ;  /* 0x000000047d00720c */ /* 0x000fe40003fc6070 */
[----:B------:R-:W-:-:S02]  /*ceb0*/  PRMT R177, R5, 0x7632, R177 ;  /* 0x0000763205b17816 */ /* 0x000fc400000000b1 */
[----:B------:R-:W-:Y:S01]  /*cec0*/  LOP3.LUT R0, R0, 0xff, RZ, 0xc0, !PT ;  /* 0x000000ff00007812 */ /* 0x000fe200078ec0ff */
[----:B-1----:R-:W-:Y:S01]  /*ced0*/  FADD.FTZ R5, R6, R135 ;  /* 0x0000008706057221 */ /* 0x002fe20000010000 */
[----:B------:R1:W-:Y:S01]  /*cee0*/  MUFU.EX2 R242, R124 ;  /* 0x0000007c00f27308 */ /* 0x0003e20000000800 */
[----:B--2---:R-:W-:Y:S02]  /*cef0*/  PRMT R204, R178, 0x5410, R177 ;  /* 0x00005410b2cc7816 */ /* 0x004fe400000000b1 */
[----:B---3--:R-:W-:Y:S02]  /*cf00*/  F2FP.PACK_AB R4, R8, R6 ;  /* 0x000000060804723e */ /* 0x008fe400000000ff */
[----:B------:R-:W-:Y:S02]  /*cf10*/  @!P1 PRMT R178, R35, 0x5410, RZ ;  /* 0x0000541023b29816 */ /* 0x000fe400000000ff */
[----:B------:R-:W-:Y:S01]  /*cf20*/  ISETP.GE.U32.AND P1, PT, R125, R0, PT ;  /* 0x000000007d00720c */ /* 0x000fe20003f26070 */
[----:B------:R-:W2:Y:S01]  /*cf30*/  MUFU.EX2 R6, R42 ;  /* 0x0000002a00067308 */ /* 0x000ea20000000800 */
[----:B------:R-:W-:-:S02]  /*cf40*/  LOP3.LUT R0, R2, 0xffff, RZ, 0xc0, !PT ;  /* 0x0000ffff02007812 */ /* 0x000fc400078ec0ff */
[----:B------:R-:W-:Y:S01]  /*cf50*/  PRMT R176, R4, 0x7632, R176 ;  /* 0x0000763204b07816 */ /* 0x000fe200000000b0 */
[----:B------:R-:W-:Y:S01]  /*cf60*/  @!P0 HADD2 R34, -R177.H0_H0, -RZ.H0_H0 ;  /* 0xa00000ffb1228230 */ /* 0x000fe20000000900 */
[----:B------:R-:W-:Y:S01]  /*cf70*/  SHF.R.U32.HI R0, RZ, 0x8, R0 ;  /* 0x00000008ff007819 */ /* 0x000fe20000011600 */
[----:B-1----:R-:W-:Y:S01]  /*cf80*/  IMAD.MOV.U32 R124, RZ, RZ, R120 ;  /* 0x000000ffff7c7224 */ /* 0x002fe200078e0078 */
[----:B------:R-:W-:Y:S01]  /*cf90*/  MOV R120, R117 ;  /* 0x0000007500787202 */ /* 0x000fe20000000f00 */
[----:B------:R-:W-:Y:S01]  /*cfa0*/  IMAD.MOV.U32 R117, RZ, RZ, R116 ;  /* 0x000000ffff757224 */ /* 0x000fe200078e0074 */
[----:B------:R-:W-:Y:S01]  /*cfb0*/  @!P6 HADD2 R36, -R176.H0_H0, -RZ.H0_H0 ;  /* 0xa00000ffb024e230 */ /* 0x000fe20000000900 */
[----:B------:R-:W-:Y:S01]  /*cfc0*/  IMAD.MOV.U32 R116, RZ, RZ, R113 ;  /* 0x000000ffff747224 */ /* 0x000fe200078e0071 */
[----:B------:R-:W-:Y:S02]  /*cfd0*/  LOP3.LUT R3, R2, 0xff, RZ, 0xc0, !PT ;  /* 0x000000ff02037812 */ /* 0x000fe400078ec0ff */
[----:B------:R-:W-:-:S02]  /*cfe0*/  PRMT R175, R4, 0x7610, R175 ;  /* 0x0000761004af7816 */ /* 0x000fc400000000af */
[----:B------:R-:W-:Y:S01]  /*cff0*/  MOV R113, R112 ;  /* 0x0000007000717202 */ /* 0x000fe20000000f00 */
[----:B------:R-:W-:Y:S01]  /*d000*/  IMAD.MOV.U32 R112, RZ, RZ, R109 ;  /* 0x000000ffff707224 */ /* 0x000fe200078e006d */
[----:B------:R-:W-:Y:S01]  /*d010*/  LOP3.LUT R0, R0, 0xffff, RZ, 0xc0, !PT ;  /* 0x0000ffff00007812 */ /* 0x000fe200078ec0ff */
[----:B------:R-:W-:Y:S01]  /*d020*/  IMAD.MOV.U32 R109, RZ, RZ, R188 ;  /* 0x000000ffff6d7224 */ /* 0x000fe200078e00bc */
[----:B------:R-:W-:Y:S02]  /*d030*/  @!P0 PRMT R177, R34, 0x5410, RZ ;  /* 0x0000541022b18816 */ /* 0x000fe400000000ff */
[----:B------:R-:W-:Y:S02]  /*d040*/  ISETP.GE.U32.AND P0, PT, R125, R3, PT ;  /* 0x000000037d00720c */ /* 0x000fe40003f06070 */
[----:B------:R-:W-:Y:S02]  /*d050*/  PRMT R188, R175, 0x5410, R176 ;  /* 0x00005410afbc7816 */ /* 0x000fe400000000b0 */
[----:B------:R-:W-:-:S02]  /*d060*/  @!P6 PRMT R176, R36, 0x5410, RZ ;  /* 0x0000541024b0e816 */ /* 0x000fc400000000ff */
[----:B------:R-:W-:Y:S02]  /*d070*/  ISETP.GE.U32.AND P6, PT, R125, R0, PT ;  /* 0x000000007d00720c */ /* 0x000fe40003fc6070 */
[--C-:B------:R-:W-:Y:S02]  /*d080*/  SHF.R.U32.HI R0, RZ, 0x10, R2.reuse ;  /* 0x00000010ff007819 */ /* 0x100fe40000011602 */
[----:B------:R-:W-:Y:S02]  /*d090*/  SHF.R.U32.HI R3, RZ, 0x18, R2 ;  /* 0x00000018ff037819 */ /* 0x000fe40000011602 */
[----:B--2---:R-:W-:-:S04]  /*d0a0*/  F2FP.PACK_AB R2, R242, R6 ;  /* 0x00000006f202723e */ /* 0x004fc800000000ff */
[----:B------:R-:W-:Y:S01]  /*d0b0*/  PRMT R174, R2, 0x7610, R174 ;  /* 0x0000761002ae7816 */ /* 0x000fe200000000ae */
[----:B------:R-:W-:Y:S01]  /*d0c0*/  FADD.FTZ R4, R8, R5 ;  /* 0x0000000508047221 */ /* 0x000fe20000010000 */
[----:B------:R-:W-:Y:S01]  /*d0d0*/  PRMT R173, R2, 0x7632, R173 ;  /* 0x0000763202ad7816 */ /* 0x000fe200000000ad */
[----:B------:R-:W-:Y:S02]  /*d0e0*/  MUFU.EX2 R5, R196 ;  /* 0x000000c400057308 */ /* 0x000fe40000000800 */
[----:B------:R-:W-:Y:S01]  /*d0f0*/  @!P0 HADD2 R40, -R174.H0_H0, -RZ.H0_H0 ;  /* 0xa00000ffae288230 */ /* 0x000fe20000000900 */
[----:B------:R-:W-:-:S05]  /*d100*/  LOP3.LUT R2, R19, UR13, R202, 0x96, !PT ;  /* 0x0000000d13027c12 */ /* 0x000fca000f8e96ca */
[----:B------:R1:W2:Y:S01]  /*d110*/  MUFU.EX2 R16, R187 ;  /* 0x000000bb00107308 */ /* 0x0002a20000000800 */
[----:B------:R-:W-:Y:S01]  /*d120*/  @!P1 HADD2 R41, -R175.H0_H0, -RZ.H0_H0 ;  /* 0xa00000ffaf299230 */ /* 0x000fe20000000900 */
[----:B------:R-:W-:Y:S01]  /*d130*/  LOP3.LUT R0, R0, 0xff, RZ, 0xc0, !PT ;  /* 0x000000ff00007812 */ /* 0x000fe200078ec0ff */
[----:B------:R-:W-:-:S03]  /*d140*/  IMAD R2, R2, -0x2daee0ad, RZ ;  /* 0xd2511f5302027824 */ /* 0x000fc600078e02ff */
[----:B------:R-:W-:Y:S02]  /*d150*/  @!P1 PRMT R175, R41, 0x5410, RZ ;  /* 0x0000541029af9816 */ /* 0x000fe400000000ff */
[----:B-1----:R-:W-:Y:S02]  /*d160*/  PRMT R187, R174, 0x5410, R173 ;  /* 0x00005410aebb7816 */ /* 0x002fe400000000ad */
[----:B------:R-:W-:Y:S02]  /*d170*/  @!P0 PRMT R174, R40, 0x5410, RZ ;  /* 0x0000541028ae8816 */ /* 0x000fe400000000ff */
[----:B------:R-:W-:Y:S02]  /*d180*/  ISETP.GE.U32.AND P0, PT, R125, R3, PT ;  /* 0x000000037d00720c */ /* 0x000fe40003f06070 */
[----:B------:R-:W-:Y:S02]  /*d190*/  LOP3.LUT R3, R129, UR11, R18, 0x96, !PT ;  /* 0x0000000b81037c12 */ /* 0x000fe4000f8e9612 */
[----:B------:R-:W-:-:S03]  /*d1a0*/  ISETP.GE.U32.AND P1, PT, R125, R0, PT ;  /* 0x000000007d00720c */ /* 0x000fc60003f26070 */
[----:B------:R-:W-:Y:S01]  /*d1b0*/  IMAD.WIDE.U32 R14, R3, -0x2daee0ad, RZ ;  /* 0xd2511f53030e7825 */ /* 0x000fe200078e00ff */
[----:B--2---:R-:W-:-:S04]  /*d1c0*/  F2FP.PACK_AB R0, R16, R5 ;  /* 0x000000051000723e */ /* 0x004fc800000000ff */
[----:B------:R-:W-:Y:S02]  /*d1d0*/  LOP3.LUT R2, R15, UR8, R2, 0x96, !PT ;  /* 0x000000080f027c12 */ /* 0x000fe4000f8e9602 */
[----:B------:R-:W-:-:S03]  /*d1e0*/  PRMT R172, R0, 0x7632, R172 ;  /* 0x0000763200ac7816 */ /* 0x000fc600000000ac */
[----:B------:R-:W-:Y:S01]  /*d1f0*/  IMAD.WIDE.U32 R2, R2, -0x326172a9, RZ ;  /* 0xcd9e8d5702027825 */ /* 0x000fe200078e00ff */
[----:B------:R-:W-:Y:S01]  /*d200*/  @!P1 HADD2 R38, -R0.H0_H0, -RZ.H0_H0 ;  /* 0xa00000ff00269230 */ /* 0x000fe20000000900 */
[C---:B------:R-:W-:Y:S02]  /*d210*/  @P1 PRMT R191, R0.reuse, 0x7610, R191 ;  /* 0x0000761000bf1816 */ /* 0x040fe400000000bf */
[----:B------:R-:W-:Y:S02]  /*d220*/  PRMT R13, R0, 0x5410, R172 ;  /* 0x00005410000d7816 */ /* 0x000fe400000000ac */
[----:B------:R-:W-:Y:S01]  /*d230*/  LOP3.LUT R0, R3, UR31, R20, 0x96, !PT ;  /* 0x0000001f03007c12 */ /* 0x000fe2000f8e9614 */
[----:B------:R-:W-:-:S03]  /*d240*/  FADD.FTZ R18, R5, R4 ;  /* 0x0000000405127221 */ /* 0x000fc60000010000 */
[----:B------:R-:W-:Y:S01]  /*d250*/  LOP3.LUT R4, R0, 0xffff, RZ, 0xc0, !PT ;  /* 0x0000ffff00047812 */ /* 0x000fe200078ec0ff */
[----:B------:R-:W-:-:S03]  /*d260*/  FADD.FTZ R196, R6, R7 ;  /* 0x0000000706c47221 */ /* 0x000fc60000010000 */
[----:B------:R-:W-:Y:S02]  /*d270*/  SHF.R.U32.HI R5, RZ, 0x8, R4 ;  /* 0x00000008ff057819 */ /* 0x000fe40000011604 */
[----:B------:R-:W-:Y:S02]  /*d280*/  LOP3.LUT R4, R0, 0xff, RZ, 0xc0, !PT ;  /* 0x000000ff00047812 */ /* 0x000fe400078ec0ff */
[--C-:B------:R-:W-:Y:S02]  /*d290*/  SHF.R.U32.HI R6, RZ, 0x10, R0.reuse ;  /* 0x00000010ff067819 */ /* 0x100fe40000011600 */
[----:B------:R-:W-:Y:S02]  /*d2a0*/  PRMT R4, R4, 0x5410, R5 ;  /* 0x0000541004047816 */ /* 0x000fe40000000005 */
[----:B------:R-:W-:Y:S02]  /*d2b0*/  SHF.R.U32.HI R5, RZ, 0x18, R0 ;  /* 0x00000018ff057819 */ /* 0x000fe40000011600 */
[----:B------:R-:W-:-:S02]  /*d2c0*/  LOP3.LUT R0, R6, 0xff, RZ, 0xc0, !PT ;  /* 0x000000ff06007812 */ /* 0x000fc400078ec0ff */
[----:B------:R-:W-:Y:S02]  /*d2d0*/  PRMT R8, R125, 0x7054, R125 ;  /* 0x000070547d087816 */ /* 0x000fe4000000007d */
[----:B------:R-:W-:-:S05]  /*d2e0*/  PRMT R0, R0, 0x5410, R5 ;  /* 0x0000541000007816 */ /* 0x000fca0000000005 */
[----:B------:R-:W-:Y:S01]  /*d2f0*/  HSET2.LE.AND R0, R0, R8, PT ;  /* 0x0000000800007233 */ /* 0x000fe20003803000 */
[----:B------:R-:W-:-:S04]  /*d300*/  SHF.R.U32.HI R6, RZ, 0x10, R2 ;  /* 0x00000010ff067819 */ /* 0x000fc80000011602 */
[----:B------:R-:W-:Y:S02]  /*d310*/  LOP3.LUT R5, R0, R121, RZ, 0xc0, !PT ;  /* 0x0000007900057212 */ /* 0x000fe400078ec0ff */
[C---:B------:R-:W-:Y:S02]  /*d320*/  LOP3.LUT R0, R2.reuse, 0xffff, RZ, 0xc0, !PT ;  /* 0x0000ffff02007812 */ /* 0x040fe400078ec0ff */
[----:B------:R-:W-:Y:S02]  /*d330*/  LOP3.LUT R7, R2, 0xff, RZ, 0xc0, !PT ;  /* 0x000000ff02077812 */ /* 0x000fe400078ec0ff */
[----:B------:R-:W-:Y:S02]  /*d340*/  SHF.R.U32.HI R3, RZ, 0x18, R2 ;  /* 0x00000018ff037819 */ /* 0x000fe40000011602 */
[----:B------:R-:W-:Y:S02]  /*d350*/  SHF.R.U32.HI R0, RZ, 0x8, R0 ;  /* 0x00000008ff007819 */ /* 0x000fe40000011600 */
[----:B------:R-:W-:-:S02]  /*d360*/  LOP3.LUT R2, R6, 0xff, RZ, 0xc0, !PT ;  /* 0x000000ff06027812 */ /* 0x000fc400078ec0ff */
[----:B------:R-:W-:Y:S02]  /*d370*/  PRMT R0, R7, 0x5410, R0 ;  /* 0x0000541007007816 */ /* 0x000fe40000000000 */
[----:B------:R-:W-:Y:S01]  /*d380*/  PRMT R2, R2, 0x5410, R3 ;  /* 0x0000541002027816 */ /* 0x000fe20000000003 */
[--C-:B------:R-:W-:Y:S02]  /*d390*/  HSET2.LE.AND R4, R4, R8.reuse, PT ;  /* 0x0000000804047233 */ /* 0x100fe40003803000 */
[--C-:B------:R-:W-:Y:S02]  /*d3a0*/  HSET2.LE.AND R0, R0, R8.reuse, PT ;  /* 0x0000000800007233 */ /* 0x100fe40003803000 */
[----:B------:R-:W-:Y:S02]  /*d3b0*/  HSET2.LE.AND R2, R2, R8, PT ;  /* 0x0000000802027233 */ /* 0x000fe40003803000 */
[----:B------:R-:W1:Y:S01]  /*d3c0*/  LDSM.16.MT88.4 R8, [R180+0x18000] ;  /* 0x01800000b408783b */ /* 0x000e620000004200 */
[----:B------:R-:W-:-:S02]  /*d3d0*/  LOP3.LUT R4, R4, R124, RZ, 0xc0, !PT ;  /* 0x0000007c04047212 */ /* 0x000fc400078ec0ff */
[----:B------:R-:W-:Y:S02]  /*d3e0*/  LOP3.LUT R6, R0, R120, RZ, 0xc0, !PT ;  /* 0x0000007800067212 */ /* 0x000fe400078ec0ff */
[----:B------:R-:W-:Y:S01]  /*d3f0*/  LOP3.LUT R7, R2, R117, RZ, 0xc0, !PT ;  /* 0x0000007502077212 */ /* 0x000fe200078ec0ff */
[----:B------:R-:W-:Y:S01]  /*d400*/  IMAD.MOV.U32 R127, RZ, RZ, R72 ;  /* 0x000000ffff7f7224 */ /* 0x000fe200078e0048 */
[----:B------:R-:W-:Y:S01]  /*d410*/  MOV R126, R73 ;  /* 0x00000049007e7202 */ /* 0x000fe20000000f00 */
[----:B------:R-:W-:Y:S02]  /*d420*/  IMAD.MOV.U32 R121, RZ, RZ, R97 ;  /* 0x000000ffff797224 */ /* 0x000fe400078e0061 */
[----:B------:R-:W-:Y:S02]  /*d430*/  IMAD.MOV.U32 R120, RZ, RZ, R96 ;  /* 0x000000ffff787224 */ /* 0x000fe400078e0060 */
[C---:B-1----:R-:W-:Y:S08]  /*d440*/  HMMA.16816.F32 R96, R4.reuse, R8, R164 ;  /* 0x000000080460723c */ /* 0x042ff000000018a4 */
[----:B------:R-:W-:Y:S01]  /*d450*/  HMMA.16816.F32 R72, R4, R10, R160 ;  /* 0x0000000a0448723c */ /* 0x000fe200000018a0 */
[----:B------:R-:W1:Y:S01]  /*d460*/  LDSM.16.MT88.4 R8, [R181+0x18000] ;  /* 0x01800000b508783b */ /* 0x000e620000004200 */
[----:B------:R-:W-:Y:S01]  /*d470*/  IMAD.MOV.U32 R0, RZ, RZ, R116 ;  /* 0x000000ffff007224 */ /* 0x000fe200078e0074 */
[----:B------:R-:W-:Y:S01]  /*d480*/  MOV R167, R48 ;  /* 0x0000003000a77202 */ /* 0x000fe20000000f00 */
[----:B------:R-:W-:-:S04]  /*d490*/  IMAD.MOV.U32 R166, RZ, RZ, R49 ;  /* 0x000000ffffa67224 */ /* 0x000fc800078e0031 */
[C---:B-1----:R-:W-:Y:S08]  /*d4a0*/  HMMA.16816.F32 R48, R4.reuse, R8, R156 ;  /* 0x000000080430723c */ /* 0x042ff0000000189c */
[----:B------:R-:W-:Y:S01]  /*d4b0*/  HMMA.16816.F32 R116, R4, R10, R152 ;  /* 0x0000000a0474723c */ /* 0x000fe20000001898 */
[----:B------:R-:W1:Y:S01]  /*d4c0*/  LDSM.16.MT88.4 R8, [R183+0x18000] ;  /* 0x01800000b708783b */ /* 0x000e620000004200 */
[----:B------:R-:W-:Y:S01]  /*d4d0*/  LOP3.LUT R12, R21, UR9, R128, 0x96, !PT ;  /* 0x00000009150c7c12 */ /* 0x000fe2000f8e9680 */
[----:B------:R-:W-:Y:S01]  /*d4e0*/  IMAD.MOV.U32 R122, RZ, RZ, R68 ;  /* 0x000000ffff7a7224 */ /* 0x000fe200078e0044 */
[----:B------:R-:W-:Y:S01]  /*d4f0*/  MOV R241, R69 ;  /* 0x0000004500f17202 */ /* 0x000fe20000000f00 */
[----:B------:R-:W-:-:S02]  /*d500*/  IMAD.MOV.U32 R21, RZ, RZ, R93 ;  /* 0x000000ffff157224 */ /* 0x000fc400078e005d */
[----:B------:R-:W-:Y:S02]  /*d510*/  IMAD.MOV.U32 R20, RZ, RZ, R92 ;  /* 0x000000ffff147224 */ /* 0x000fe400078e005c */
[C---:B-1----:R-:W-:Y:S08]  /*d520*/  HMMA.16816.F32 R92, R4.reuse, R8, R148 ;  /* 0x00000008045c723c */ /* 0x042ff00000001894 */
[----:B------:R-:W-:Y:S01]  /*d530*/  HMMA.16816.F32 R68, R4, R10, R144 ;  /* 0x0000000a0444723c */ /* 0x000fe20000001890 */
[----:B------:R-:W1:Y:S01]  /*d540*/  LDSM.16.MT88.4 R8, [R182+0x18000] ;  /* 0x01800000b608783b */ /* 0x000e620000004200 */
[----:B------:R-:W-:Y:S01]  /*d550*/  MOV R3, R114 ;  /* 0x0000007200037202 */ /* 0x000fe20000000f00 */
[----:B------:R-:W-:-:S02]  /*d560*/  IMAD.MOV.U32 R2, RZ, RZ, R113 ;  /* 0x000000ffff027224 */ /* 0x000fc400078e0071 */
[----:B------:R-:W-:Y:S02]  /*d570*/  IMAD.MOV.U32 R133, RZ, RZ, R112 ;  /* 0x000000ffff857224 */ /* 0x000fe400078e0070 */
[----:B------:R-:W-:Y:S02]  /*d580*/  IMAD.MOV.U32 R162, RZ, RZ, R45 ;  /* 0x000000ffffa27224 */ /* 0x000fe400078e002d */
[----:B------:R-:W-:Y:S02]  /*d590*/  IMAD.MOV.U32 R163, RZ, RZ, R44 ;  /* 0x000000ffffa37224 */ /* 0x000fe400078e002c */
[C---:B-1----:R-:W-:Y:S08]  /*d5a0*/  HMMA.16816.F32 R44, R4.reuse, R8, R140 ;  /* 0x00000008042c723c */ /* 0x042ff0000000188c */
[----:B------:R-:W-:Y:S01]  /*d5b0*/  HMMA.16816.F32 R112, R4, R10, R136 ;  /* 0x0000000a0470723c */ /* 0x000fe20000001888 */
[----:B------:R-:W1:Y:S01]  /*d5c0*/  LDSM.16.MT88.4 R8, [R180+0x1a000] ;  /* 0x01a00000b408783b */ /* 0x000e620000004200 */
[----:B------:R-:W-:Y:S01]  /*d5d0*/  MOV R123, R65 ;  /* 0x00000041007b7202 */ /* 0x000fe20000000f00 */
[----:B------:R-:W-:-:S02]  /*d5e0*/  IMAD.MOV.U32 R165, RZ, RZ, R89 ;  /* 0x000000ffffa57224 */ /* 0x000fc400078e0059 */
[----:B------:R2:W-:Y:S01]  /*d5f0*/  STG.E.U16 [R28.64+-0x80], R22 ;  /* 0xffff80161c007986 */ /* 0x0005e2000c101518 */
[----:B------:R-:W-:Y:S01]  /*d600*/  IMAD.MOV.U32 R164, RZ, RZ, R88 ;  /* 0x000000ffffa47224 */ /* 0x000fe200078e0058 */
[----:B--2---:R-:W-:Y:S01]  /*d610*/  MOV R22, R64 ;  /* 0x0000004000167202 */ /* 0x004fe20000000f00 */
[C---:B-1----:R-:W-:Y:S08]  /*d620*/  HMMA.16816.F32 R88, R4.reuse, R8, R168 ;  /* 0x000000080458723c */ /* 0x042ff000000018a8 */
[----:B------:R-:W-:Y:S01]  /*d630*/  HMMA.16816.F32 R64, R4, R10, R208 ;  /* 0x0000000a0440723c */ /* 0x000fe200000018d0 */
[----:B------:R-:W1:Y:S01]  /*d640*/  LDSM.16.MT88.4 R8, [R181+0x1a000] ;  /* 0x01a00000b508783b */ /* 0x000e620000004200 */
[----:B------:R-:W-:Y:S01]  /*d650*/  MOV R134, R110 ;  /* 0x0000006e00867202 */ /* 0x000fe20000000f00 */
[----:B------:R-:W-:Y:S01]  /*d660*/  IMAD.MOV.U32 R135, RZ, RZ, R111 ;  /* 0x000000ffff877224 */ /* 0x000fe200078e006f */
[----:B------:R-:W-:Y:S01]  /*d670*/  MOV R19, R108 ;  /* 0x0000006c00137202 */ /* 0x000fe20000000f00 */
[----:B------:R-:W-:Y:S01]  /*d680*/  IMAD.MOV.U32 R132, RZ, RZ, R109 ;  /* 0x000000ffff847224 */ /* 0x000fe200078e006d */
[----:B------:R-:W-:-:S05]  /*d690*/  MOV R30, c[0x0][0x228] ;  /* 0x00008a00001e7a02 */ /* 0x000fca0000000f00 */
[----:B------:R-:W-:Y:S01]  /*d6a0*/  IMAD.SHL.U32 R30, R30, 0x8, RZ ;  /* 0x000000081e1e7824 */ /* 0x000fe200078e00ff */
[C---:B-1----:R-:W-:Y:S08]  /*d6b0*/  HMMA.16816.F32 R40, R4.reuse, R8, R220 ;  /* 0x000000080428723c */ /* 0x042ff000000018dc */
[----:B------:R-:W-:Y:S01]  /*d6c0*/  HMMA.16816.F32 R108, R4, R10, R224 ;  /* 0x0000000a046c723c */ /* 0x000fe200000018e0 */
[----:B------:R-:W1:Y:S01]  /*d6d0*/  LDSM.16.MT88.4 R8, [R183+0x1a000] ;  /* 0x01a00000b708783b */ /* 0x000e620000004200 */
[----:B------:R-:W-:Y:S01]  /*d6e0*/  IMAD.WIDE R30, R30, 0x2, R28 ;  /* 0x000000021e1e7825 */ /* 0x000fe200078e021c */
[----:B------:R-:W-:-:S02]  /*d6f0*/  MOV R161, R85 ;  /* 0x0000005500a17202 */ /* 0x000fc40000000f00 */
[----:B------:R2:W-:Y:S01]  /*d700*/  STG.E.U16 [R28.64+-0x7e], R17 ;  /* 0xffff82111c007986 */ /* 0x0005e2000c101518 */
[----:B------:R-:W-:-:S03]  /*d710*/  IMAD.MOV.U32 R160, RZ, RZ, R84 ;  /* 0x000000ffffa07224 */ /* 0x000fc600078e0054 */
[----:B------:R3:W-:Y:S01]  /*d720*/  STG.E.U16 [R30.64+-0x80], R23 ;  /* 0xffff80171e007986 */ /* 0x0007e2000c101518 */
[----:B--2---:R-:W-:Y:S01]  /*d730*/  MOV R17, R60 ;  /* 0x0000003c00117202 */ /* 0x004fe20000000f00 */
[----:B---3--:R-:W-:Y:S01]  /*d740*/  IMAD.MOV.U32 R23, RZ, RZ, R61 ;  /* 0x000000ffff177224 */ /* 0x008fe200078e003d */
[C---:B-1----:R-:W-:Y:S08]  /*d750*/  HMMA.16816.F32 R84, R4.reuse, R8, R52 ;  /* 0x000000080454723c */ /* 0x042ff00000001834 */
[----:B------:R-:W-:Y:S01]  /*d760*/  HMMA.16816.F32 R60, R4, R10, R56 ;  /* 0x0000000a043c723c */ /* 0x000fe20000001838 */
[----:B------:R-:W1:Y:S01]  /*d770*/  LDSM.16.MT88.4 R8, [R182+0x1a000] ;  /* 0x01a00000b608783b */ /* 0x000e620000004200 */
[----:B------:R-:W-:-:S02]  /*d780*/  @!P6 HADD2 R39, -R173.H0_H0, -RZ.H0_H0 ;  /* 0xa00000ffad27e230 */ /* 0x000fc40000000900 */
[----:B------:R-:W-:Y:S01]  /*d790*/  @!P0 HADD2 R37, -R172.H0_H0, -RZ.H0_H0 ;  /* 0xa00000ffac258230 */ /* 0x000fe20000000900 */
[----:B------:R-:W-:Y:S01]  /*d7a0*/  @!P1 PRMT R191, R38, 0x5410, RZ ;  /* 0x0000541026bf9816 */ /* 0x000fe200000000ff */
[----:B------:R-:W-:Y:S01]  /*d7b0*/  IMAD.MOV.U32 R129, RZ, RZ, R105 ;  /* 0x000000ffff817224 */ /* 0x000fe200078e0069 */
[----:B------:R-:W-:Y:S01]  /*d7c0*/  @!P6 PRMT R173, R39, 0x5410, RZ ;  /* 0x0000541027ade816 */ /* 0x000fe200000000ff */
[----:B------:R-:W-:Y:S01]  /*d7d0*/  IMAD.MOV.U32 R128, RZ, RZ, R104 ;  /* 0x000000ffff807224 */ /* 0x000fe200078e0068 */
[----:B------:R-:W-:Y:S02]  /*d7e0*/  @!P0 PRMT R172, R37, 0x5410, RZ ;  /* 0x0000541025ac8816 */ /* 0x000fe400000000ff */
[C---:B-1----:R-:W-:Y:S08]  /*d7f0*/  HMMA.16816.F32 R36, R4.reuse, R8, R228 ;  /* 0x000000080424723c */ /* 0x042ff000000018e4 */
[----:B------:R-:W-:Y:S01]  /*d800*/  HMMA.16816.F32 R104, R4, R10, R232 ;  /* 0x0000000a0468723c */ /* 0x000fe200000018e8 */
[----:B------:R-:W1:Y:S01]  /*d810*/  LDSM.16.MT88.4 R8, [R180+0x1c000] ;  /* 0x01c00000b408783b */ /* 0x000e620000004200 */
[----:B------:R-:W-:Y:S01]  /*d820*/  IMAD.MOV.U32 R130, RZ, RZ, R81 ;  /* 0x000000ffff827224 */ /* 0x000fe200078e0051 */
[----:B------:R-:W-:-:S05]  /*d830*/  MOV R131, R80 ;  /* 0x0000005000837202 */ /* 0x000fca0000000f00 */
[C---:B-1----:R-:W-:Y:S08]  /*d840*/  HMMA.16816.F32 R80, R4.reuse, R8, R236 ;  /* 0x000000080450723c */ /* 0x042ff000000018ec */
[----:B------:R-:W-:Y:S01]  /*d850*/  HMMA.16816.F32 R56, R4, R10, R244 ;  /* 0x0000000a0438723c */ /* 0x000fe200000018f4 */
[----:B------:R-:W1:Y:S01]  /*d860*/  LDSM.16.MT88.4 R8, [R181+0x1c000] ;  /* 0x01c00000b508783b */ /* 0x000e620000004200 */
[----:B------:R-:W-:-:S02]  /*d870*/  IMAD.MOV.U32 R125, RZ, RZ, R101 ;  /* 0x000000ffff7d7224 */ /* 0x000fc400078e0065 */
[----:B------:R-:W-:-:S04]  /*d880*/  IMAD.MOV.U32 R124, RZ, RZ, R100 ;  /* 0x000000ffff7c7224 */ /* 0x000fc800078e0064 */
[C---:B-1----:R-:W-:Y:S08]  /*d890*/  HMMA.16816.F32 R32, R4.reuse, R8, R76 ;  /* 0x000000080420723c */ /* 0x042ff0000000184c */
[C---:B------:R-:W-:Y:S01]  /*d8a0*/  HMMA.16816.F32 R100, R4.reuse, R10, R248 ;  /* 0x0000000a0464723c */ /* 0x040fe200000018f8 */
[----:B------:R-:W1:Y:S07]  /*d8b0*/  LDSM.16.MT88.4 R8, [R183+0x1c000] ;  /* 0x01c00000b708783b */ /* 0x000e6e0000004200 */
[----:B-1----:R-:W-:Y:S07]  /*d8c0*/  HMMA.16816.F32 R76, R4, R8, R160 ;  /* 0x00000008044c723c */ /* 0x002fee00000018a0 */
[----:B------:R-:W-:Y:S01]  /*d8d0*/  MOV R163, R167 ;  /* 0x000000a700a37202 */ /* 0x000fe20000000f00 */
[----:B------:R-:W-:Y:S01]  /*d8e0*/  IMAD.MOV.U32 R167, RZ, RZ, R201 ;  /* 0x000000ffffa77224 */ /* 0x000fe200078e00c9 */
[----:B------:R-:W-:Y:S01]  /*d8f0*/  MOV R160, R164 ;  /* 0x000000a400a07202 */ /* 0x000fe20000000f00 */
[----:B------:R-:W-:Y:S01]  /*d900*/  IMAD.MOV.U32 R161, RZ, RZ, R165 ;  /* 0x000000ffffa17224 */ /* 0x000fe200078e00a5 */
[----:B------:R-:W2:Y:S01]  /*d910*/  LDL.LU R201, [R1+0x194] ;  /* 0x0001940001c97983 */ /* 0x000ea20000300800 */
[----:B------:R-:W-:-:S02]  /*d920*/  IMAD.MOV.U32 R164, RZ, RZ, R2 ;  /* 0x000000ffffa47224 */ /* 0x000fc400078e0002 */
[----:B------:R-:W-:Y:S01]  /*d930*/  IMAD.MOV.U32 R165, RZ, RZ, R0 ;  /* 0x000000ffffa57224 */ /* 0x000fe200078e0000 */
[----:B------:R-:W3:Y:S04]  /*d940*/  LDL.LU R2, [R1+0xa0] ;  /* 0x0000a00001027983 */ /* 0x000ee80000300800 */
[----:B------:R-:W4:Y:S01]  /*d950*/  LDL.LU R0, [R1+0xa4] ;  /* 0x0000a40001007983 */ /* 0x000f220000300800 */
[----:B------:R-:W-:Y:S01]  /*d960*/  IMAD.MOV.U32 R162, RZ, RZ, R166 ;  /* 0x000000ffffa27224 */ /* 0x000fe200078e00a6 */
[----:B------:R-:W-:Y:S01]  /*d970*/  MOV R166, R3 ;  /* 0x0000000300a67202 */ /* 0x000fe20000000f00 */
[----:B------:R-:W-:Y:S02]  /*d980*/  IMAD.MOV.U32 R3, RZ, RZ, R197 ;  /* 0x000000ffff037224 */ /* 0x000fe400078e00c5 */
[----:B------:R-:W4:Y:S03]  /*d990*/  LDL.LU R197, [R1+0x190] ;  /* 0x0001900001c57983 */ /* 0x000f260000300800 */
[----:B------:R-:W-:Y:S01]  /*d9a0*/  HMMA.16816.F32 R52, R4, R10, R160 ;  /* 0x0000000a0434723c */ /* 0x000fe200000018a0 */
[----:B------:R-:W1:Y:S06]  /*d9b0*/  LDSM.16.MT88.4 R8, [R182+0x1c000] ;  /* 0x01c00000b608783b */ /* 0x000e6c0000004200 */
[----:B------:R-:W-:Y:S01]  /*d9c0*/  MOV R160, R164 ;  /* 0x000000a400a07202 */ /* 0x000fe20000000f00 */
[----:B------:R-:W-:Y:S01]  /*d9d0*/  IMAD.MOV.U32 R161, RZ, RZ, R165 ;  /* 0x000000ffffa17224 */ /* 0x000fe200078e00a5 */
[----:B------:R-:W-:Y:S01]  /*d9e0*/  MOV R163, R167 ;  /* 0x000000a700a37202 */ /* 0x000fe20000000f00 */
[----:B------:R-:W-:-:S02]  /*d9f0*/  IMAD.MOV.U32 R167, RZ, RZ, R190 ;  /* 0x000000ffffa77224 */ /* 0x000fc400078e00be */
[----:B------:R-:W-:Y:S01]  /*da00*/  IMAD.MOV.U32 R162, RZ, RZ, R166 ;  /* 0x000000ffffa27224 */ /* 0x000fe200078e00a6 */
[----:B------:R-:W4:Y:S01]  /*da10*/  LDL.LU R190, [R1+0x18c] ;  /* 0x00018c0001be7983 */ /* 0x000f220000300800 */
[----:B------:R-:W-:Y:S01]  /*da20*/  MOV R166, R3 ;  /* 0x0000000300a67202 */ /* 0x000fe20000000f00 */
[----:B------:R-:W-:Y:S02]  /*da30*/  IMAD.MOV.U32 R3, RZ, RZ, R206 ;  /* 0x000000ffff037224 */ /* 0x000fe400078e00ce */
[----:B------:R-:W-:Y:S02]  /*da40*/  IMAD.MOV.U32 R156, RZ, RZ, R160 ;  /* 0x000000ffff9c7224 */ /* 0x000fe400078e00a0 */
        /* <DEDUP_REMOVED lines=17> */
[----:B---3--:R-:W-:-:S02]  /*db60*/  IMAD.MOV.U32 R164, RZ, RZ, R2 ;  /* 0x000000ffffa47224 */ /* 0x008fc400078e0002 */
[----:B--2---:R-:W-:Y:S02]  /*db70*/  IMAD.MOV.U32 R2, RZ, RZ, R201 ;  /* 0x000000ffff027224 */ /* 0x004fe400078e00c9 */
[----:B----4-:R-:W-:Y:S01]  /*db80*/  IMAD.MOV.U32 R165, RZ, RZ, R0 ;  /* 0x000000ffffa57224 */ /* 0x010fe200078e0000 */
[----:B------:R-:W2:Y:S01]  /*db90*/  LDL.LU R201, [R1+0x188] ;  /* 0x0001880001c97983 */ /* 0x000ea20000300800 */
[----:B------:R-:W-:-:S03]  /*dba0*/  MOV R0, R179 ;  /* 0x000000b300007202 */ /* 0x000fc60000000f00 */
[----:B------:R-:W3:Y:S04]  /*dbb0*/  LDL.LU R179, [R1+0x184] ;  /* 0x0001840001b37983 */ /* 0x000ee80000300800 */
[----:B------:R-:W4:Y:S01]  /*dbc0*/  LDL.LU R206, [R1+0x180] ;  /* 0x0001800001ce7983 */ /* 0x000f220000300800 */
[----:B------:R-:W-:Y:S01]  /*dbd0*/  MOV R160, R164 ;  /* 0x000000a400a07202 */ /* 0x000fe20000000f00 */
[----:B------:R-:W-:Y:S02]  /*dbe0*/  IMAD.MOV.U32 R164, RZ, RZ, R2 ;  /* 0x000000ffffa47224 */ /* 0x000fe400078e0002 */
[----:B------:R-:W2:Y:S01]  /*dbf0*/  LDL.LU R184, [R1+0x17c] ;  /* 0x00017c0001b87983 */ /* 0x000ea20000300800 */
[----:B------:R-:W-:Y:S02]  /*dc00*/  IMAD.MOV.U32 R2, RZ, RZ, R195 ;  /* 0x000000ffff027224 */ /* 0x000fe400078e00c3 */
[----:B------:R-:W-:Y:S01]  /*dc10*/  IMAD.MOV.U32 R161, RZ, RZ, R165 ;  /* 0x000000ffffa17224 */ /* 0x000fe200078e00a5 */
[----:B------:R-:W3:Y:S01]  /*dc20*/  LDL.LU R195, [R1+0x178] ;  /* 0x0001780001c37983 */ /* 0x000ee20000300800 */
[----:B------:R-:W-:Y:S01]  /*dc30*/  IMAD.MOV.U32 R165, RZ, RZ, R0 ;  /* 0x000000ffffa57224 */ /* 0x000fe200078e0000 */
[----:B------:R-:W-:-:S02]  /*dc40*/  MOV R0, R189 ;  /* 0x000000bd00007202 */ /* 0x000fc40000000f00 */
[----:B------:R-:W3:Y:S04]  /*dc50*/  LDL.LU R189, [R1+0x174] ;  /* 0x0001740001bd7983 */ /* 0x000ee80000300800 */
[----:B------:R-:W3:Y:S04]  /*dc60*/  LDL.LU R185, [R1+0x170] ;  /* 0x0001700001b97983 */ /* 0x000ee80000300800 */
[----:B------:R-:W3:Y:S01]  /*dc70*/  LDL.LU R192, [R1+0x16c] ;  /* 0x00016c0001c07983 */ /* 0x000ee20000300800 */
        /* <DEDUP_REMOVED lines=8> */
[----:B------:R-:W3:Y:S04]  /*dd00*/  LDL.LU R194, [R1+0x168] ;  /* 0x0001680001c27983 */ /* 0x000ee80000300800 */
[----:B------:R-:W3:Y:S01]  /*dd10*/  LDL.LU R200, [R1+0x164] ;  /* 0x0001640001c87983 */ /* 0x000ee20000300800 */
[C---:B-1----:R-:W-:Y:S08]  /*dd20*/  HMMA.16816.F32 R124, R4.reuse, R8, R124 ;  /* 0x00000008047c723c */ /* 0x042ff0000000187c */
[----:B------:R-:W-:Y:S01]  /*dd30*/  HMMA.16816.F32 R128, R4, R10, R128 ;  /* 0x0000000a0480723c */ /* 0x000fe20000001880 */
[----:B------:R-:W1:Y:S01]  /*dd40*/  LDSM.16.MT88.4 R8, [R181+0x1e000] ;  /* 0x01e00000b508783b */ /* 0x000e620000004200 */
        /* <DEDUP_REMOVED lines=52> */
[----:B------:R-:W1:Y:S01]  /*e090*/  LDC.U8 R227, c[0x0][0x2d8] ;  /* 0x0000b600ffe37b82 */ /* 0x000e620000000000 */
[----:B------:R-:W-:Y:S01]  /*e0a0*/  IMAD.MOV.U32 R166, RZ, RZ, R0 ;  /* 0x000000ffffa67224 */ /* 0x000fe200078e0000 */
[----:B------:R1:W5:Y:S01]  /*e0b0*/  LDL.LU R217, [R1+0x160] ;  /* 0x0001600001d97983 */ /* 0x0003620000300800 */
        /* <DEDUP_REMOVED lines=8> */
[----:B------:R2:W5:Y:S01]  /*e140*/  LDL.LU R216, [R1+0x15c] ;  /* 0x00015c0001d87983 */ /* 0x0005620000300800 */
[----:B------:R-:W-:Y:S02]  /*e150*/  IMAD.MOV.U32 R18, RZ, RZ, R214 ;  /* 0x000000ffff127224 */ /* 0x000fe400078e00d6 */
        /* <DEDUP_REMOVED lines=13> */
[----:B------:R-:W-:Y:S01]  /*e230*/  PRMT R231, R227, 0x7054, R227 ;  /* 0x00007054e3e77816 */ /* 0x000fe200000000e3 */
[----:B------:R-:W-:Y:S01]  /*e240*/  IMAD.MOV.U32 R166, RZ, RZ, R0 ;  /* 0x000000ffffa67224 */ /* 0x000fe200078e0000 */
[----:B------:R1:W5:Y:S01]  /*e250*/  LDL.LU R215, [R1+0x158] ;  /* 0x0001580001d77983 */ /* 0x0003620000300800 */
[----:B------:R-:W-:-:S02]  /*e260*/  IMAD.MOV.U32 R18, RZ, RZ, R205 ;  /* 0x000000ffff127224 */ /* 0x000fc400078e00cd */
[----:B------:R-:W-:Y:S01]  /*e270*/  IMAD.MOV.U32 R0, RZ, RZ, R25 ;  /* 0x000000ffff007224 */ /* 0x000fe200078e0019 */
[----:B------:R-:W-:Y:S01]  /*e280*/  HMMA.16816.F32 R148, R4, R10, R148 ;  /* 0x0000000a0494723c */ /* 0x000fe20000001894 */
[----:B------:R-:W-:Y:S01]  /*e290*/  IMAD.MOV.U32 R154, RZ, RZ, R158 ;  /* 0x000000ffff9a7224 */ /* 0x000fe200078e009e */
[----:B------:R-:W-:Y:S01]  /*e2a0*/  MOV R158, R162 ;  /* 0x000000a2009e7202 */ /* 0x000fe20000000f00 */
[----:B------:R-:W-:Y:S01]  /*e2b0*/  IMAD.MOV.U32 R157, RZ, RZ, R161 ;  /* 0x000000ffff9d7224 */ /* 0x000fe200078e00a1 */
[----:B------:R-:W-:Y:S01]  /*e2c0*/  MOV R161, R165 ;  /* 0x000000a500a17202 */ /* 0x000fe20000000f00 */
[----:B------:R-:W-:Y:S01]  /*e2d0*/  IMAD.MOV.U32 R156, RZ, RZ, R160 ;  /* 0x000000ffff9c7224 */ /* 0x000fe200078e00a0 */
[----:B------:R-:W1:Y:S01]  /*e2e0*/  LDSM.16.MT88.4 R8, [R182+0x1e000] ;  /* 0x01e00000b608783b */ /* 0x000e620000004200 */
[----:B------:R-:W-:Y:S02]  /*e2f0*/  IMAD.MOV.U32 R159, RZ, RZ, R163 ;  /* 0x000000ffff9f7224 */ /* 0x000fe400078e00a3 */
        /* <DEDUP_REMOVED lines=27> */
[----:B------:R-:W-:Y:S02]  /*e4b0*/  MOV R19, R203 ;  /* 0x000000cb00137202 */ /* 0x000fe40000000f00 */
[----:B------:R-:W-:Y:S01]  /*e4c0*/  MOV R160, R164 ;  /* 0x000000a400a07202 */ /* 0x000fe20000000f00 */
[----:B------:R-:W-:-:S02]  /*e4d0*/  IMAD.MOV.U32 R164, RZ, RZ, R18 ;  /* 0x000000ffffa47224 */ /* 0x000fc400078e0012 */
[----:B------:R-:W-:Y:S01]  /*e4e0*/  IMAD.MOV.U32 R159, RZ, RZ, R165 ;  /* 0x000000ffff9f7224 */ /* 0x000fe200078e00a5 */
[----:B------:R-:W-:Y:S01]  /*e4f0*/  MOV R165, R19 ;  /* 0x0000001300a57202 */ /* 0x000fe20000000f00 */
[----:B------:R-:W-:-:S04]  /*e500*/  IMAD.MOV.U32 R210, RZ, RZ, R164 ;  /* 0x000000ffffd27224 */ /* 0x000fc800078e00a4 */
[----:B------:R-:W-:Y:S01]  /*e510*/  IMAD.MOV.U32 R211, RZ, RZ, R165 ;  /* 0x000000ffffd37224 */ /* 0x000fe200078e00a5 */
[C---:B-1----:R-:W-:Y:S08]  /*e520*/  HMMA.16816.F32 R152, R4.reuse, R8, R152 ;  /* 0x000000080498723c */ /* 0x042ff00000001898 */
[----:B------:R-:W-:Y:S01]  /*e530*/  HMMA.16816.F32 R144, R4, R10, R144 ;  /* 0x0000000a0490723c */ /* 0x000fe20000001890 */
[----:B------:R-:W1:Y:S01]  /*e540*/  LDSM.16.MT88.4 R8, [R180+0x18800] ;  /* 0x01880000b408783b */ /* 0x000e620000004200 */
[----:B----4-:R-:W-:-:S05]  /*e550*/  MOV R3, R206 ;  /* 0x000000ce00037202 */ /* 0x010fca0000000f00 */
[----:B------:R-:W-:Y:S01]  /*e560*/  IMAD.MOV.U32 R166, RZ, RZ, R3 ;  /* 0x000000ffffa67224 */ /* 0x000fe200078e0003 */
[----:B------:R-:W-:Y:S01]  /*e570*/  MOV R3, R242 ;  /* 0x000000f200037202 */ /* 0x000fe20000000f00 */
[----:B--2---:R-:W-:Y:S02]  /*e580*/  IMAD.MOV.U32 R242, RZ, RZ, R201 ;  /* 0x000000fffff27224 */ /* 0x004fe400078e00c9 */
[----:B------:R-:W-:Y:S02]  /*e590*/  IMAD.MOV.U32 R158, RZ, RZ, R166 ;  /* 0x000000ffff9e7224 */ /* 0x000fe400078e00a6 */
[----:B------:R-:W-:Y:S01]  /*e5a0*/  IMAD.MOV.U32 R166, RZ, RZ, R2 ;  /* 0x000000ffffa67224 */ /* 0x000fe200078e0002 */
[----:B------:R-:W-:Y:S01]  /*e5b0*/  MOV R2, R3 ;  /* 0x0000000300027202 */ /* 0x000fe20000000f00 */
[----:B------:R-:W-:Y:S02]  /*e5c0*/  IMAD.MOV.U32 R0, RZ, RZ, R242 ;  /* 0x000000ffff007224 */ /* 0x000fe400078e00f2 */
[----:B------:R-:W-:-:S02]  /*e5d0*/  IMAD.MOV.U32 R3, RZ, RZ, R16 ;  /* 0x000000ffff037224 */ /* 0x000fc400078e0010 */
[----:B------:R-:W-:Y:S02]  /*e5e0*/  IMAD.MOV.U32 R156, RZ, RZ, R166 ;  /* 0x000000ffff9c7224 */ /* 0x000fe400078e00a6 */
[----:B------:R-:W-:Y:S01]  /*e5f0*/  IMAD.MOV.U32 R166, RZ, RZ, R0 ;  /* 0x000000ffffa67224 */ /* 0x000fe200078e0000 */
[----:B------:R-:W-:Y:S01]  /*e600*/  MOV R167, R3 ;  /* 0x0000000300a77202 */ /* 0x000fe20000000f00 */
[----:B------:R-:W-:Y:S01]  /*e610*/  IMAD.MOV.U32 R163, RZ, RZ, R2 ;  /* 0x000000ffffa37224 */ /* 0x000fe200078e0002 */
[----:B---3--:R-:W-:Y:S01]  /*e620*/  MOV R3, R195 ;  /* 0x000000c300037202 */ /* 0x008fe20000000f00 */
        /* <DEDUP_REMOVED lines=25> */
[----:B------:R-:W-:-:S04]  /*e7c0*/  IMAD.WIDE.U32 R2, R12, -0x2daee0ad, RZ ;  /* 0xd2511f530c027825 */ /* 0x000fc800078e00ff */
[----:B------:R-:W-:Y:S02]  /*e7d0*/  IMAD.MOV.U32 R221, RZ, RZ, R208 ;  /* 0x000000ffffdd7224 */ /* 0x000fe400078e00d0 */
[----:B------:R-:W-:Y:S01]  /*e7e0*/  IMAD.MOV.U32 R208, RZ, RZ, R0 ;  /* 0x000000ffffd07224 */ /* 0x000fe200078e0000 */
[----:B------:R-:W-:Y:S02]  /*e7f0*/  LOP3.LUT R0, R3, UR7, R14, 0x96, !PT ;  /* 0x0000000703007c12 */ /* 0x000fe4000f8e960e */
[C---:B------:R-:W-:Y:S02]  /*e800*/  LOP3.LUT R3, R2.reuse, 0xffff, RZ, 0xc0, !PT ;  /* 0x0000ffff02037812 */ /* 0x040fe400078ec0ff */
[----:B------:R-:W-:Y:S02]  /*e810*/  SHF.R.U32.HI R6, RZ, 0x10, R2 ;  /* 0x00000010ff067819 */ /* 0x000fe40000011602 */
[----:B------:R-:W-:Y:S02]  /*e820*/  SHF.R.U32.HI R4, RZ, 0x8, R3 ;  /* 0x00000008ff047819 */ /* 0x000fe40000011603 */
[----:B------:R-:W-:-:S02]  /*e830*/  LOP3.LUT R3, R2, 0xff, RZ, 0xc0, !PT ;  /* 0x000000ff02037812 */ /* 0x000fc400078ec0ff */
[----:B------:R-:W-:Y:S02]  /*e840*/  SHF.R.U32.HI R7, RZ, 0x18, R2 ;  /* 0x00000018ff077819 */ /* 0x000fe40000011602 */
[C---:B------:R-:W-:Y:S02]  /*e850*/  LOP3.LUT R2, R0.reuse, 0xffff, RZ, 0xc0, !PT ;  /* 0x0000ffff00027812 */ /* 0x040fe400078ec0ff */
[----:B------:R-:W-:Y:S02]  /*e860*/  PRMT R12, R3, 0x5410, R4 ;  /* 0x00005410030c7816 */ /* 0x000fe40000000004 */
[----:B------:R-:W-:Y:S02]  /*e870*/  SHF.R.U32.HI R3, RZ, 0x8, R2 ;  /* 0x00000008ff037819 */ /* 0x000fe40000011602 */
[----:B------:R-:W-:-:S04]  /*e880*/  LOP3.LUT R2, R0, 0xff, RZ, 0xc0, !PT ;  /* 0x000000ff00027812 */ /* 0x000fc800078ec0ff */
[----:B------:R-:W-:Y:S02]  /*e890*/  PRMT R3, R2, 0x5410, R3 ;  /* 0x0000541002037816 */ /* 0x000fe40000000003 */
[--C-:B------:R-:W-:Y:S02]  /*e8a0*/  SHF.R.U32.HI R2, RZ, 0x10, R0.reuse ;  /* 0x00000010ff027819 */ /* 0x100fe40000011600 */
[----:B------:R-:W-:Y:S02]  /*e8b0*/  SHF.R.U32.HI R5, RZ, 0x18, R0 ;  /* 0x00000018ff057819 */ /* 0x000fe40000011600 */
[----:B------:R-:W-:Y:S01]  /*e8c0*/  LOP3.LUT R2, R2, 0xff, RZ, 0xc0, !PT ;  /* 0x000000ff02027812 */ /* 0x000fe200078ec0ff */
[--C-:B------:R-:W-:Y:S01]  /*e8d0*/  HSET2.LE.AND R0, R3, R231.reuse, PT ;  /* 0x000000e703007233 */ /* 0x100fe20003803000 */
[----:B------:R-:W-:Y:S02]  /*e8e0*/  LOP3.LUT R4, R6, 0xff, RZ, 0xc0, !PT ;  /* 0x000000ff06047812 */ /* 0x000fe400078ec0ff */
[----:B------:R-:W-:Y:S01]  /*e8f0*/  MOV R227, R220 ;  /* 0x000000dc00e37202 */ /* 0x000fe20000000f00 */
[----:B------:R-:W-:Y:S01]  /*e900*/  IMAD.MOV.U32 R220, RZ, RZ, R221 ;  /* 0x000000ffffdc7224 */ /* 0x000fe200078e00dd */
[----:B------:R-:W-:Y:S01]  /*e910*/  PRMT R2, R2, 0x5410, R5 ;  /* 0x0000541002027816 */ /* 0x000fe20000000005 */
[----:B------:R-:W-:Y:S01]  /*e920*/  IMAD.MOV.U32 R221, RZ, RZ, R222 ;  /* 0x000000ffffdd7224 */ /* 0x000fe200078e00de */
[----:B------:R-:W-:Y:S01]  /*e930*/  MOV R222, R223 ;  /* 0x000000df00de7202 */ /* 0x000fe20000000f00 */
[----:B------:R-:W-:Y:S01]  /*e940*/  IMAD.MOV.U32 R223, RZ, RZ, R208 ;  /* 0x000000ffffdf7224 */ /* 0x000fe200078e00d0 */
[----:B------:R-:W-:Y:S01]  /*e950*/  PRMT R3, R4, 0x5410, R7 ;  /* 0x0000541004037816 */ /* 0x000fe20000000007 */
[----:B------:R-:W-:Y:S01]  /*e960*/  IMAD.MOV.U32 R208, RZ, RZ, R209 ;  /* 0x000000ffffd07224 */ /* 0x000fe200078e00d1 */
[----:B------:R-:W-:Y:S01]  /*e970*/  LOP3.LUT R4, R0, R227, RZ, 0xc0, !PT ;  /* 0x000000e300047212 */ /* 0x000fe200078ec0ff */
[--C-:B------:R-:W-:Y:S01]  /*e980*/  HSET2.LE.AND R0, R2, R231.reuse, PT ;  /* 0x000000e702007233 */ /* 0x100fe20003803000 */
[----:B------:R-:W-:Y:S01]  /*e990*/  MOV R209, R168 ;  /* 0x000000a800d17202 */ /* 0x000fe20000000f00 */
        /* <DEDUP_REMOVED lines=8> */
[----:B------:R-:W-:Y:S01]  /*ea20*/  LOP3.LUT R6, R2, R224, RZ, 0xc0, !PT ;  /* 0x000000e002067212 */ /* 0x000fe200078ec0ff */
        /* <DEDUP_REMOVED lines=16> */
[----:B------:R-:W-:Y:S02]  /*eb30*/  IMAD.MOV.U32 R210, RZ, RZ, R170 ;  /* 0x000000ffffd27224 */ /* 0x000fe400078e00aa */
        /* <DEDUP_REMOVED lines=8> */
[----:B------:R-:W-:Y:S01]  /*ebc0*/  HSET2.LE.AND R3, R3, R231, PT ;  /* 0x000000e703037233 */ /* 0x000fe20003803000 */
[----:B------:R-:W-:Y:S02]  /*ebd0*/  IMAD.MOV.U32 R170, RZ, RZ, R158 ;  /* 0x000000ffffaa7224 */ /* 0x000fe400078e009e */
[----:B------:R-:W-:-:S02]  /*ebe0*/  IMAD.MOV.U32 R208, RZ, RZ, R209 ;  /* 0x000000ffffd07224 */ /* 0x000fc400078e00d1 */
[----:B------:R-:W-:Y:S01]  /*ebf0*/  IMAD.MOV.U32 R209, RZ, RZ, R210 ;  /* 0x000000ffffd17224 */ /* 0x000fe200078e00d2 */
[----:B------:R-:W-:Y:S01]  /*ec00*/  MOV R210, R211 ;  /* 0x000000d300d27202 */ /* 0x000fe20000000f00 */
[----:B------:R-:W-:Y:S01]  /*ec10*/  IMAD.MOV.U32 R16, RZ, RZ, R200 ;  /* 0x000000ffff107224 */ /* 0x000fe200078e00c8 */
[----:B------:R-:W-:Y:S01]  /*ec20*/  MOV R158, R162 ;  /* 0x000000a2009e7202 */ /* 0x000fe20000000f00 */
[----:B------:R-:W-:Y:S02]  /*ec30*/  IMAD.MOV.U32 R156, RZ, RZ, R160 ;  /* 0x000000ffff9c7224 */ /* 0x000fe400078e00a0 */
[----:B------:R-:W-:Y:S02]  /*ec40*/  IMAD.MOV.U32 R157, RZ, RZ, R161 ;  /* 0x000000ffff9d7224 */ /* 0x000fe400078e00a1 */
[----:B------:R-:W-:Y:S02]  /*ec50*/  IMAD.MOV.U32 R211, RZ, RZ, R168 ;  /* 0x000000ffffd37224 */ /* 0x000fe400078e00a8 */
[----:B------:R-:W-:Y:S01]  /*ec60*/  IMAD.MOV.U32 R168, RZ, RZ, R169 ;  /* 0x000000ffffa87224 */ /* 0x000fe200078e00a9 */
[----:B------:R-:W-:Y:S01]  /*ec70*/  MOV R169, R170 ;  /* 0x000000aa00a97202 */ /* 0x000fe20000000f00 */
[----:B------:R-:W-:Y:S01]  /*ec80*/  IMAD.MOV.U32 R18, RZ, RZ, R198 ;  /* 0x000000ffff127224 */ /* 0x000fe200078e00c6 */
[----:B------:R-:W-:Y:S01]  /*ec90*/  LOP3.LUT R5, R0, R179, RZ, 0xc0, !PT ;  /* 0x000000b300057212 */ /* 0x000fe200078ec0ff */
[----:B------:R-:W-:Y:S01]  /*eca0*/  IMAD.MOV.U32 R19, RZ, RZ, R199 ;  /* 0x000000ffff137224 */ /* 0x000fe200078e00c7 */
[----:B------:R-:W-:Y:S01]  /*ecb0*/  LOP3.LUT R7, R3, R240, RZ, 0xc0, !PT ;  /* 0x000000f003077212 */ /* 0x000fe200078ec0ff */
        /* <DEDUP_REMOVED lines=9> */
[----:B------:R-:W-:Y:S02]  /*ed50*/  IMAD.MOV.U32 R160, RZ, RZ, R18 ;  /* 0x000000ffffa07224 */ /* 0x000fe400078e0012 */
[----:B------:R-:W-:Y:S02]  /*ed60*/  IMAD.MOV.U32 R161, RZ, RZ, R19 ;  /* 0x000000ffffa17224 */ /* 0x000fe400078e0013 */
[----:B------:R-:W-:Y:S01]  /*ed70*/  IMAD.MOV.U32 R158, RZ, RZ, R159 ;  /* 0x000000ffff9e7224 */ /* 0x000fe200078e009f */
[----:B------:R-:W2:Y:S01]  /*ed80*/  LDSM.16.MT88.4 R16, [R181+0x18800] ;  /* 0x01880000b510783b */ /* 0x000ea20000004200 */
[----:B------:R-:W-:Y:S01]  /*ed90*/  MOV R159, R163 ;  /* 0x000000a3009f7202 */ /* 0x000fe20000000f00 */
        /* <DEDUP_REMOVED lines=28> */
[C---:B--2---:R-:W-:Y:S07]  /*ef60*/  HMMA.16816.F32 R156, R4.reuse, R16, R48 ;  /* 0x00000010049c723c */ /* 0x044fee0000001830 */
[----:B------:R-:W-:Y:S02]  /*ef70*/  MOV R48, R13 ;  /* 0x0000000d00307202 */ /* 0x000fe40000000f00 */
[----:B------:R-:W2:Y:S01]  /*ef80*/  LDSM.16.MT88.4 R12, [R182+0x18800] ;  /* 0x01880000b60c783b */ /* 0x000ea20000004200 */
[C---:B-1----:R-:W-:Y:S08]  /*ef90*/  HMMA.16816.F32 R232, R4.reuse, R8, R92 ;  /* 0x0000000804e8723c */ /* 0x042ff0000000185c */
[----:B------:R-:W-:Y:S01]  /*efa0*/  HMMA.16816.F32 R68, R4, R10, R68 ;  /* 0x0000000a0444723c */ /* 0x000fe20000001844 */
[----:B------:R-:W1:Y:S01]  /*efb0*/  LDSM.16.MT88.4 R8, [R180+0x1a800] ;  /* 0x01a80000b408783b */ /* 0x000e620000004200 */
[----:B------:R-:W-:Y:S01]  /*efc0*/  MOV R242, R197 ;  /* 0x000000c500f27202 */ /* 0x000fe20000000f00 */
[----:B------:R-:W-:Y:S01]  /*efd0*/  IMAD.MOV.U32 R51, RZ, RZ, R229 ;  /* 0x000000ffff337224 */ /* 0x000fe200078e00e5 */
[----:B------:R-:W-:Y:S01]  /*efe0*/  MOV R50, R230 ;  /* 0x000000e600327202 */ /* 0x000fe20000000f00 */
[----:B------:R-:W-:-:S03]  /*eff0*/  IMAD.MOV.U32 R49, RZ, RZ, R231 ;  /* 0x000000ffff317224 */ /* 0x000fc600078e00e7 */
[C---:B--2---:R-:W-:Y:S07]  /*f000*/  HMMA.16816.F32 R244, R4.reuse, R14, R112 ;  /* 0x0000000e04f4723c */ /* 0x044fee0000001870 */
[----:B------:R-:W-:Y:S01]  /*f010*/  IMAD.MOV.U32 R113, RZ, RZ, R243 ;  /* 0x000000ffff717224 */ /* 0x000fe200078e00f3 */
[----:B------:R-:W-:Y:S01]  /*f020*/  MOV R114, R242 ;  /* 0x000000f200727202 */ /* 0x000fe20000000f00 */
[----:B------:R-:W-:Y:S02]  /*f030*/  IMAD.MOV.U32 R115, RZ, RZ, R241 ;  /* 0x000000ffff737224 */ /* 0x000fe400078e00f1 */
        /* <DEDUP_REMOVED lines=8> */
[----:B------:R-:W-:Y:S01]  /*f0c0*/  HMMA.16816.F32 R224, R4, R12, R44 ;  /* 0x0000000c04e0723c */ /* 0x000fe2000000182c */
[----:B------:R-:W2:Y:S01]  /*f0d0*/  LDSM.16.MT88.4 R12, [R182+0x1a800] ;  /* 0x01a80000b60c783b */ /* 0x000ea20000004200 */
[----:B------:R-:W-:Y:S01]  /*f0e0*/  MOV R96, R169 ;  /* 0x000000a900607202 */ /* 0x000fe20000000f00 */
[----:B------:R-:W-:Y:S01]  /*f0f0*/  IMAD.MOV.U32 R97, RZ, RZ, R170 ;  /* 0x000000ffff617224 */ /* 0x000fe200078e00aa */
[----:B------:R-:W-:-:S03]  /*f100*/  MOV R112, R163 ;  /* 0x000000a300707202 */ /* 0x000fc60000000f00 */
[----:B------:R-:W-:Y:S01]  /*f110*/  MOV R46, R171 ;  /* 0x000000ab002e7202 */ /* 0x000fe20000000f00 */
[C---:B------:R-:W-:Y:S01]  /*f120*/  HMMA.16816.F32 R236, R4.reuse, R18, R116 ;  /* 0x0000001204ec723c */ /* 0x040fe20000001874 */
[----:B------:R-:W-:Y:S01]  /*f130*/  IMAD.MOV.U32 R44, RZ, RZ, R160 ;  /* 0x000000ffff2c7224 */ /* 0x000fe200078e00a0 */
[----:B------:R-:W-:Y:S01]  /*f140*/  MOV R45, R161 ;  /* 0x000000a1002d7202 */ /* 0x000fe20000000f00 */
[----:B------:R-:W-:Y:S01]  /*f150*/  IMAD.MOV.U32 R47, RZ, RZ, R162 ;  /* 0x000000ffff2f7224 */ /* 0x000fe200078e00a2 */
[----:B------:R-:W3:Y:S04]  /*f160*/  LDSM.16.MT88.4 R16, [R181+0x1a800] ;  /* 0x01a80000b510783b */ /* 0x000ee80000004200 */
[C---:B-1----:R-:W-:Y:S08]  /*f170*/  HMMA.16816.F32 R160, R4.reuse, R8, R84 ;  /* 0x0000000804a0723c */ /* 0x042ff00000001854 */
        /* <DEDUP_REMOVED lines=15> */
[----:B------:R-:W-:Y:S01]  /*f270*/  MOV R88, R114 ;  /* 0x0000007200587202 */ /* 0x000fe20000000f00 */
[----:B------:R-:W-:-:S05]  /*f280*/  IMAD.MOV.U32 R89, RZ, RZ, R115 ;  /* 0x000000ffff597224 */ /* 0x000fca00078e0073 */
[----:B------:R-:W-:Y:S01]  /*f290*/  MOV R39, R112 ;  /* 0x0000007000277202 */ /* 0x000fe20000000f00 */
[----:B---3--:R-:W-:Y:S01]  /*f2a0*/  HMMA.16816.F32 R220, R4, R16, R40 ;  /* 0x0000001004dc723c */ /* 0x008fe20000001828 */
[----:B------:R-:W-:-:S07]  /*f2b0*/  IMAD.MOV.U32 R38, RZ, RZ, R113 ;  /* 0x000000ffff267224 */ /* 0x000fce00078e0071 */
[C---:B------:R-:W-:Y:S01]  /*f2c0*/  HMMA.16816.F32 R208, R4.reuse, R18, R108 ;  /* 0x0000001204d0723c */ /* 0x040fe2000000186c */
[----:B------:R-:W2:Y:S07]  /*f2d0*/  LDSM.16.MT88.4 R16, [R181+0x1c800] ;  /* 0x01c80000b510783b */ /* 0x000eae0000004200 */
[C---:B------:R-:W-:Y:S01]  /*f2e0*/  HMMA.16816.F32 R112, R4.reuse, R14, R104 ;  /* 0x0000000e0470723c */ /* 0x040fe20000001868 */
[----:B------:R-:W-:Y:S01]  /*f2f0*/  MOV R90, R46 ;  /* 0x0000002e005a7202 */ /* 0x000fe20000000f00 */
[----:B------:R-:W-:Y:S01]  /*f300*/  IMAD.MOV.U32 R36, RZ, RZ, R44 ;  /* 0x000000ffff247224 */ /* 0x000fe200078e002c */
[----:B------:R-:W-:Y:S01]  /*f310*/  MOV R37, R45 ;  /* 0x0000002d00257202 */ /* 0x000fe20000000f00 */
[----:B------:R-:W-:Y:S04]  /*f320*/  LDSM.16.MT88.4 R12, [R182+0x1c800] ;  /* 0x01c80000b60c783b */ /* 0x000fe80000004200 */
[C---:B-1----:R-:W-:Y:S08]  /*f330*/  HMMA.16816.F32 R108, R4.reuse, R8, R80 ;  /* 0x00000008046c723c */ /* 0x042ff00000001850 */
[----:B------:R-:W-:Y:S01]  /*f340*/  HMMA.16816.F32 R104, R4, R10, R56 ;  /* 0x0000000a0468723c */ /* 0x000fe20000001838 */
[----:B------:R-:W1:Y:S01]  /*f350*/  LDSM.16.MT88.4 R8, [R183+0x1c800] ;  /* 0x01c80000b708783b */ /* 0x000e620000004200 */
[----:B------:R-:W-:Y:S01]  /*f360*/  IMAD.MOV.U32 R46, RZ, RZ, R96 ;  /* 0x000000ffff2e7224 */ /* 0x000fe200078e0060 */
[----:B------:R-:W-:Y:S01]  /*f370*/  MOV R45, R97 ;  /* 0x00000061002d7202 */ /* 0x000fe20000000f00 */
[----:B------:R-:W-:Y:S01]  /*f380*/  IMAD.MOV.U32 R44, RZ, RZ, R98 ;  /* 0x000000ffff2c7224 */ /* 0x000fe200078e0062 */
[----:B------:R-:W-:-:S03]  /*f390*/  MOV R91, R99 ;  /* 0x00000063005b7202 */ /* 0x000fc60000000f00 */
[----:B--2---:R-:W-:Y:S07]  /*f3a0*/  HMMA.16816.F32 R96, R4, R16, R32 ;  /* 0x000000100460723c */ /* 0x004fee0000001820 */
[----:B------:R-:W-:Y:S01]  /*f3b0*/  IMAD.MOV.U32 R32, RZ, RZ, R92 ;  /* 0x000000ffff207224 */ /* 0x000fe200078e005c */
[----:B------:R-:W-:Y:S01]  /*f3c0*/  MOV R33, R93 ;  /* 0x0000005d00217202 */ /* 0x000fe20000000f00 */
[----:B------:R-:W-:Y:S01]  /*f3d0*/  IMAD.MOV.U32 R34, RZ, RZ, R94 ;  /* 0x000000ffff227224 */ /* 0x000fe200078e005e */
[----:B------:R-:W-:-:S02]  /*f3e0*/  MOV R35, R95 ;  /* 0x0000005f00237202 */ /* 0x000fc40000000f00 */
[C---:B-1----:R-:W-:Y:S08]  /*f3f0*/  HMMA.16816.F32 R92, R4.reuse, R8, R76 ;  /* 0x00000008045c723c */ /* 0x042ff0000000184c */
[C---:B------:R-:W-:Y:S01]  /*f400*/  HMMA.16816.F32 R84, R4.reuse, R10, R52 ;  /* 0x0000000a0454723c */ /* 0x040fe20000001834 */
[----:B------:R-:W1:Y:S07]  /*f410*/  LDSM.16.MT88.4 R8, [R180+0x1e800] ;  /* 0x01e80000b408783b */ /* 0x000e6e0000004200 */
[C---:B------:R-:W-:Y:S01]  /*f420*/  HMMA.16816.F32 R100, R4.reuse, R18, R100 ;  /* 0x000000120464723c */ /* 0x040fe20000001864 */
[----:B------:R-:W2:Y:S07]  /*f430*/  LDSM.16.MT88.4 R16, [R181+0x1e800] ;  /* 0x01e80000b510783b */ /* 0x000eae0000004200 */
[C---:B------:R-:W-:Y:S08]  /*f440*/  HMMA.16816.F32 R64, R4.reuse, R12, R20 ;  /* 0x0000000c0440723c */ /* 0x040ff00000001814 */
[C---:B------:R-:W-:Y:S01]  /*f450*/  HMMA.16816.F32 R56, R4.reuse, R14, R120 ;  /* 0x0000000e0438723c */ /* 0x040fe20000001878 */
[----:B------:R-:W3:Y:S07]  /*f460*/  LDSM.16.MT88.4 R12, [R183+0x1e800] ;  /* 0x01e80000b70c783b */ /* 0x000eee0000004200 */
[C---:B-1----:R-:W-:Y:S08]  /*f470*/  HMMA.16816.F32 R40, R4.reuse, R8, R124 ;  /* 0x000000080428723c */ /* 0x042ff0000000187c */
[----:B------:R-:W-:Y:S01]  /*f480*/  HMMA.16816.F32 R80, R4, R10, R128 ;  /* 0x0000000a0450723c */ /* 0x000fe20000001880 */
[----:B------:R-:W1:Y:S01]  /*f490*/  LDSM.16.MT88.4 R8, [R182+0x1e800] ;  /* 0x01e80000b608783b */ /* 0x000e620000004200 */
[----:B------:R-:W-:-:S02]  /*f4a0*/  MOV R124, R63 ;  /* 0x0000003f007c7202 */ /* 0x000fc40000000f00 */
[----:B------:R-:W-:-:S03]  /*f4b0*/  MOV R126, R49 ;  /* 0x00000031007e7202 */ /* 0x000fc60000000f00 */
[----:B------:R-:W-:Y:S01]  /*f4c0*/  IMAD.MOV.U32 R130, RZ, RZ, R36 ;  /* 0x000000ffff827224 */ /* 0x000fe200078e0024 */
[----:B------:R-:W-:Y:S02]  /*f4d0*/  MOV R121, R51 ;  /* 0x0000003300797202 */ /* 0x000fe40000000f00 */
        /* <DEDUP_REMOVED lines=21> */
[----:B------:R-:W-:Y:S02]  /*f630*/  LOP3.LUT R2, R27, UR36, R2, 0x96, !PT ;  /* 0x000000241b027c12 */ /* 0x000fe4000f8e9602 */
[----:B------:R-:W-:Y:S02]  /*f640*/  MOV R125, R120 ;  /* 0x00000078007d7202 */ /* 0x000fe40000000f00 */
        /* <DEDUP_REMOVED lines=12> */
[----:B------:R-:W-:-:S04]  /*f710*/  IMAD.WIDE.U32 R2, R2, -0x2daee0ad, RZ ;  /* 0xd2511f5302027825 */ /* 0x000fc800078e00ff */
[----:B---3--:R-:W-:Y:S01]  /*f720*/  HMMA.16816.F32 R60, R4, R12, R140 ;  /* 0x0000000c043c723c */ /* 0x008fe2000000188c */
[----:B------:R-:W-:-:S07]  /*f730*/  LOP3.LUT R3, R3, UR14, R128, 0x96, !PT ;  /* 0x0000000e03037c12 */ /* 0x000fce000f8e9680 */
[C---:B------:R-:W-:Y:S08]  /*f740*/  HMMA.16816.F32 R52, R4.reuse, R14, R148 ;  /* 0x0000000e0434723c */ /* 0x040ff00000001894 */
[C---:B-1----:R-:W-:Y:S08]  /*f750*/  HMMA.16816.F32 R48, R4.reuse, R8, R152 ;  /* 0x000000080430723c */ /* 0x042ff00000001898 */
[----:B------:R-:W-:Y:S01]  /*f760*/  HMMA.16816.F32 R36, R4, R10, R144 ;  /* 0x0000000a0424723c */ /* 0x000fe20000001890 */
[----:B------:R-:W-:Y:S01]  /*f770*/  MOV R128, R130 ;  /* 0x0000008200807202 */ /* 0x000fe20000000f00 */
[----:B------:R-:W-:Y:S01]  /*f780*/  IMAD.MOV.U32 R129, RZ, RZ, R131 ;  /* 0x000000ffff817224 */ /* 0x000fe200078e0083 */
[----:B------:R-:W1:Y:S01]  /*f790*/  LDC.U8 R16, c[0x0][0x2d8] ;  /* 0x0000b600ff107b82 */ /* 0x000e620000000000 */
[----:B------:R-:W-:Y:S01]  /*f7a0*/  IMAD.MOV.U32 R25, RZ, RZ, R207 ;  /* 0x000000ffff197224 */ /* 0x000fe200078e00cf */
[----:B------:R-:W-:Y:S01]  /*f7b0*/  MOV R17, R24 ;  /* 0x0000001800117202 */ /* 0x000fe20000000f00 */
[----:B------:R-:W-:Y:S01]  /*f7c0*/  IMAD.MOV.U32 R139, RZ, RZ, R22 ;  /* 0x000000ffff8b7224 */ /* 0x000fe200078e0016 */
[----:B------:R-:W2:Y:S01]  /*f7d0*/  LDSM.16.MT88.4 R12, [R181+0x19000] ;  /* 0x01900000b50c783b */ /* 0x000ea20000004200 */
[----:B------:R-:W-:Y:S01]  /*f7e0*/  IMAD.WIDE.U32 R4, R0, -0x2daee0ad, RZ ;  /* 0xd2511f5300047825 */ /* 0x000fe200078e00ff */
[----:B------:R-:W-:-:S02]  /*f7f0*/  MOV R130, R124 ;  /* 0x0000007c00827202 */ /* 0x000fc40000000f00 */
[----:B------:R-:W-:Y:S01]  /*f800*/  MOV R133, R23 ;  /* 0x0000001700857202 */ /* 0x000fe20000000f00 */
[----:B------:R-:W-:Y:S01]  /*f810*/  IMAD.MOV.U32 R131, RZ, RZ, R125 ;  /* 0x000000ffff837224 */ /* 0x000fe200078e007d */
[----:B------:R-:W-:Y:S01]  /*f820*/  LOP3.LUT R0, R5, UR12, R2, 0x96, !PT ;  /* 0x0000000c05007c12 */ /* 0x000fe2000f8e9602 */
[----:B------:R-:W-:Y:S01]  /*f830*/  IMAD.WIDE.U32 R2, R3, -0x326172a9, RZ ;  /* 0xcd9e8d5703027825 */ /* 0x000fe200078e00ff */
[----:B------:R-:W-:Y:S01]  /*f840*/  MOV R147, R45 ;  /* 0x0000002d00937202 */ /* 0x000fe20000000f00 */
[----:B------:R3:W5:Y:S02]  /*f850*/  LDL.LU R207, [R1+0x150] ;  /* 0x0001500001cf7983 */ /* 0x0007640000300800 */
[----:B------:R-:W-:Y:S01]  /*f860*/  IMAD.WIDE.U32 R124, R0, -0x326172a9, RZ ;  /* 0xcd9e8d57007c7825 */ /* 0x000fe200078e00ff */
[----:B------:R-:W-:Y:S01]  /*f870*/  LOP3.LUT R3, R3, UR13, R134, 0x96, !PT ;  /* 0x0000000d03037c12 */ /* 0x000fe2000f8e9686 */
[----:B------:R3:W5:Y:S03]  /*f880*/  LDL.LU R206, [R1+0x14c] ;  /* 0x00014c0001ce7983 */ /* 0x0007660000300800 */
        /* <DEDUP_REMOVED lines=8> */
[----:B------:R-:W-:Y:S01]  /*f910*/  IMAD.MOV.U32 R132, RZ, RZ, R25 ;  /* 0x000000ffff847224 */ /* 0x000fe200078e0019 */
[----:B-1----:R-:W-:Y:S01]  /*f920*/  PRMT R16, R16, 0x7054, R16 ;  /* 0x0000705410107816 */ /* 0x002fe20000000010 */
[----:B------:R-:W-:-:S02]  /*f930*/  IMAD.MOV.U32 R152, RZ, RZ, R44 ;  /* 0x000000ffff987224 */ /* 0x000fc400078e002c */
[----:B------:R-:W-:Y:S01]  /*f940*/  IMAD.MOV.U32 R146, RZ, RZ, R46 ;  /* 0x000000ffff927224 */ /* 0x000fe200078e002e */
[----:B------:R-:W-:Y:S01]  /*f950*/  MOV R135, R128 ;  /* 0x0000008000877202 */ /* 0x000fe20000000f00 */
[----:B------:R-:W-:Y:S01]  /*f960*/  IMAD.WIDE.U32 R2, R2, -0x326172a9, RZ ;  /* 0xcd9e8d5702027825 */ /* 0x000fe200078e00ff */
[----:B------:R-:W-:Y:S01]  /*f970*/  MOV R155, R89 ;  /* 0x00000059009b7202 */ /* 0x000fe20000000f00 */
[----:B------:R3:W5:Y:S03]  /*f980*/  LDL.LU R201, [R1+0x140] ;  /* 0x0001400001c97983 */ /* 0x0007660000300800 */
[----:B------:R-:W-:Y:S01]  /*f990*/  LOP3.LUT R4, R2, 0xffff, RZ, 0xc0, !PT ;  /* 0x0000ffff02047812 */ /* 0x000fe200078ec0ff */
[----:B------:R-:W-:Y:S01]  /*f9a0*/  IMAD.WIDE.U32 R24, R0, -0x326172a9, RZ ;  /* 0xcd9e8d5700187825 */ /* 0x000fe200078e00ff */
[----:B------:R-:W-:Y:S01]  /*f9b0*/  SHF.R.U32.HI R5, RZ, 0x10, R2 ;  /* 0x00000010ff057819 */ /* 0x000fe20000011602 */
[----:B------:R3:W5:Y:S01]  /*f9c0*/  LDL.LU.64 R202, [R1+0x138] ;  /* 0x0001380001ca7983 */ /* 0x0007620000300a00 */
[----:B------:R-:W-:-:S02]  /*f9d0*/  SHF.R.U32.HI R6, RZ, 0x8, R4 ;  /* 0x00000008ff067819 */ /* 0x000fc40000011604 */
[----:B------:R-:W-:Y:S01]  /*f9e0*/  LOP3.LUT R4, R5, 0xff, RZ, 0xc0, !PT ;  /* 0x000000ff05047812 */ /* 0x000fe200078ec0ff */
[----:B------:R-:W-:Y:S01]  /*f9f0*/  IMAD.MOV.U32 R134, RZ, RZ, R129 ;  /* 0x000000ffff867224 */ /* 0x000fe200078e0081 */
[----:B------:R-:W-:Y:S01]  /*fa00*/  LOP3.LUT R5, R2, 0xff, RZ, 0xc0, !PT ;  /* 0x000000ff02057812 */ /* 0x000fe200078ec0ff */
[----:B------:R-:W-:Y:S01]  /*fa10*/  IMAD.MOV.U32 R137, RZ, RZ, R88 ;  /* 0x000000ffff897224 */ /* 0x000fe200078e0058 */
[----:B------:R-:W-:Y:S01]  /*fa20*/  SHF.R.U32.HI R2, RZ, 0x18, R2 ;  /* 0x00000018ff027819 */ /* 0x000fe20000011602 */
[----:B------:R-:W-:Y:S01]  /*fa30*/  IMAD.MOV.U32 R154, RZ, RZ, R90 ;  /* 0x000000ffff9a7224 */ /* 0x000fe200078e005a */
[----:B------:R-:W-:Y:S01]  /*fa40*/  LOP3.LUT R0, R3, UR31, R24, 0x96, !PT ;  /* 0x0000001f03007c12 */ /* 0x000fe2000f8e9618 */
[----:B------:R3:W5:Y:S01]  /*fa50*/  LDL.LU R200, [R1+0x134] ;  /* 0x0001340001c87983 */ /* 0x0007620000300800 */
[----:B------:R-:W-:Y:S02]  /*fa60*/  PRMT R8, R4, 0x5410, R2 ;  /* 0x0000541004087816 */ /* 0x000fe40000000002 */
[----:B------:R-:W-:Y:S01]  /*fa70*/  PRMT R5, R5, 0x5410, R6 ;  /* 0x0000541005057816 */ /* 0x000fe20000000006 */
[----:B------:R-:W-:Y:S01]  /*fa80*/  IMAD.MOV.U32 R129, RZ, RZ, R131 ;  /* 0x000000ffff817224 */ /* 0x000fe200078e0083 */
[----:B------:R-:W-:Y:S01]  /*fa90*/  LOP3.LUT R2, R0, 0xffff, RZ, 0xc0, !PT ;  /* 0x0000ffff00027812 */ /* 0x000fe200078ec0ff */
[----:B------:R3:W5:Y:S01]  /*faa0*/  LDL.LU R197, [R1+0x130] ;  /* 0x0001300001c57983 */ /* 0x0007620000300800 */
[----:B------:R-:W-:-:S02]  /*fab0*/  SHF.R.U32.HI R3, RZ, 0x10, R0 ;  /* 0x00000010ff037819 */ /* 0x000fc40000011600 */
[----:B------:R-:W-:Y:S02]  /*fac0*/  LOP3.LUT R7, R0, 0xff, RZ, 0xc0, !PT ;  /* 0x000000ff00077812 */ /* 0x000fe400078ec0ff */
[----:B------:R-:W-:Y:S01]  /*fad0*/  SHF.R.U32.HI R6, RZ, 0x18, R0 ;  /* 0x00000018ff067819 */ /* 0x000fe20000011600 */
[----:B------:R-:W-:Y:S01]  /*fae0*/  HSET2.LE.AND R0, R5, R16, PT ;  /* 0x0000001005007233 */ /* 0x000fe20003803000 */
[----:B------:R-:W-:Y:S02]  /*faf0*/  SHF.R.U32.HI R4, RZ, 0x8, R2 ;  /* 0x00000008ff047819 */ /* 0x000fe40000011602 */
[----:B------:R-:W-:Y:S01]  /*fb00*/  MOV R128, R130 ;  /* 0x0000008200807202 */ /* 0x000fe20000000f00 */
[----:B------:R-:W-:Y:S01]  /*fb10*/  IMAD.MOV.U32 R131, RZ, RZ, R120 ;  /* 0x000000ffff837224 */ /* 0x000fe200078e0078 */
[----:B------:R-:W-:Y:S01]  /*fb20*/  LOP3.LUT R2, R3, 0xff, RZ, 0xc0, !PT ;  /* 0x000000ff03027812 */ /* 0x000fe200078ec0ff */
[----:B------:R3:W5:Y:S03]  /*fb30*/  LDL.LU.64 R198, [R1+0x128] ;  /* 0x0001280001c67983 */ /* 0x0007660000300a00 */
[----:B------:R-:W-:-:S02]  /*fb40*/  PRMT R3, R2, 0x5410, R6 ;  /* 0x0000541002037816 */ /* 0x000fc40000000006 */
[----:B------:R-:W-:Y:S02]  /*fb50*/  PRMT R4, R7, 0x5410, R4 ;  /* 0x0000541007047816 */ /* 0x000fe40000000004 */
[----:B------:R-:W-:Y:S01]  /*fb60*/  MOV R130, R126 ;  /* 0x0000007e00827202 */ /* 0x000fe20000000f00 */
[----:B------:R-:W-:Y:S01]  /*fb70*/  IMAD.MOV.U32 R120, RZ, RZ, R122 ;  /* 0x000000ffff787224 */ /* 0x000fe200078e007a */
[----:B------:R-:W-:Y:S01]  /*fb80*/  LOP3.LUT R6, R0, R139, RZ, 0xc0, !PT ;  /* 0x0000008b00067212 */ /* 0x000fe200078ec0ff */
[--C-:B------:R-:W-:Y:S01]  /*fb90*/  HSET2.LE.AND R0, R8, R16.reuse, PT ;  /* 0x0000001008007233 */ /* 0x100fe20003803000 */
[----:B------:R-:W-:Y:S01]  /*fba0*/  MOV R153, R91 ;  /* 0x0000005b00997202 */ /* 0x000fe20000000f00 */
[----:B------:R-:W1:Y:S01]  /*fbb0*/  LDSM.16.MT88.4 R8, [R183+0x19000] ;  /* 0x01900000b708783b */ /* 0x000e620000004200 */
[--C-:B------:R-:W-:Y:S02]  /*fbc0*/  HSET2.LE.AND R2, R4, R16.reuse, PT ;  /* 0x0000001004027233 */ /* 0x100fe40003803000 */
[----:B------:R-:W-:Y:S01]  /*fbd0*/  HSET2.LE.AND R3, R3, R16, PT ;  /* 0x0000001003037233 */ /* 0x000fe20003803000 */
[----:B------:R-:W-:Y:S01]  /*fbe0*/  LOP3.LUT R7, R0, R17, RZ, 0xc0, !PT ;  /* 0x0000001100077212 */ /* 0x000fe200078ec0ff */
[----:B------:R3:W5:Y:S01]  /*fbf0*/  LDL.LU R196, [R1+0x124] ;  /* 0x0001240001c47983 */ /* 0x0007620000300800 */
[----:B------:R-:W-:-:S02]  /*fc00*/  LOP3.LUT R4, R2, R132, RZ, 0xc0, !PT ;  /* 0x0000008402047212 */ /* 0x000fc400078ec0ff */
[----:B------:R-:W-:Y:S01]  /*fc10*/  LOP3.LUT R5, R3, R133, RZ, 0xc0, !PT ;  /* 0x0000008503057212 */ /* 0x000fe200078ec0ff */
[----:B------:R-:W4:Y:S01]  /*fc20*/  LDSM.16.MT88.4 R16, [R182+0x19000] ;  /* 0x01900000b610783b */ /* 0x000f220000004200 */
[----:B------:R-:W-:Y:S01]  /*fc30*/  MOV R126, R121 ;  /* 0x00000079007e7202 */ /* 0x000fe20000000f00 */
[----:B------:R-:W-:Y:S01]  /*fc40*/  IMAD.MOV.U32 R122, RZ, RZ, R20 ;  /* 0x000000ffff7a7224 */ /* 0x000fe200078e0014 */
[----:B------:R-:W-:Y:S01]  /*fc50*/  MOV R138, R135 ;  /* 0x00000087008a7202 */ /* 0x000fe20000000f00 */
[----:B------:R-:W-:Y:S01]  /*fc60*/  IMAD.MOV.U32 R139, RZ, RZ, R134 ;  /* 0x000000ffff8b7224 */ /* 0x000fe200078e0086 */
[----:B------:R3:W5:Y:S01]  /*fc70*/  LDL.LU R195, [R1+0x120] ;  /* 0x0001200001c37983 */ /* 0x0007620000300800 */
[C---:B--2---:R-:W-:Y:S08]  /*fc80*/  HMMA.16816.F32 R156, R4.reuse, R12, R156 ;  /* 0x0000000c049c723c */ /* 0x044ff0000000189c */
[C---:B------:R-:W-:Y:S01]  /*fc90*/  HMMA.16816.F32 R44, R4.reuse, R14, R236 ;  /* 0x0000000e042c723c */ /* 0x040fe200000018ec */
[----:B------:R-:W2:Y:S07]  /*fca0*/  LDSM.16.MT88.4 R12, [R180+0x1b000] ;  /* 0x01b00000b40c783b */ /* 0x000eae0000004200 */
[C---:B-1----:R-:W-:Y:S08]  /*fcb0*/  HMMA.16816.F32 R148, R4.reuse, R8, R232 ;  /* 0x000000080494723c */ /* 0x042ff000000018e8 */
[----:B------:R-:W-:Y:S01]  /*fcc0*/  HMMA.16816.F32 R68, R4, R10, R68 ;  /* 0x0000000a0444723c */ /* 0x000fe20000001844 */
[----:B------:R-:W1:Y:S01]  /*fcd0*/  LDSM.16.MT88.4 R8, [R181+0x1b000] ;  /* 0x01b00000b508783b */ /* 0x000e620000004200 */
[----:B------:R-:W-:-:S02]  /*fce0*/  MOV R121, R123 ;  /* 0x0000007b00797202 */ /* 0x000fc40000000f00 */
[----:B------:R-:W-:-:S04]  /*fcf0*/  MOV R123, R21 ;  /* 0x00000015007b7202 */ /* 0x000fc80000000f00 */
[C---:B----4-:R-:W-:Y:S01]  /*fd00*/  HMMA.16816.F32 R88, R4.reuse, R18, R244 ;  /* 0x000000120458723c */ /* 0x050fe200000018f4 */
[----:B------:R-:W4:Y:S01]  /*fd10*/  LDSM.16.MT88.4 R20, [R180+0x19000] ;  /* 0x01900000b414783b */ /* 0x000f220000004200 */
[----:B------:R-:W-:Y:S01]  /*fd20*/  IMAD.MOV.U32 R144, RZ, RZ, R138 ;  /* 0x000000ffff907224 */ /* 0x000fe200078e008a */
        /* <DEDUP_REMOVED lines=21> */
[----:B------:R3:W5:Y:S04]  /*fe80*/  LDL.LU R193, [R1+0x118] ;  /* 0x0001180001c17983 */ /* 0x0007680000300800 */
[C---:B------:R-:W-:Y:S01]  /*fe90*/  HMMA.16816.F32 R32, R4.reuse, R22, R248 ;  /* 0x000000160420723c */ /* 0x040fe200000018f8 */
[----:B------:R-:W4:Y:S07]  /*fea0*/  LDSM.16.MT88.4 R20, [R183+0x1b000] ;  /* 0x01b00000b714783b */ /* 0x000f2e0000004200 */
[C---:B------:R-:W-:Y:S01]  /*feb0*/  HMMA.16816.F32 R140, R4.reuse, R16, R224 ;  /* 0x00000010048c723c */ /* 0x040fe200000018e0 */
[----:B------:R-:W-:Y:S01]  /*fec0*/  LDSM.16.MT88.4 R16, [R181+0x1d000] ;  /* 0x01d00000b510783b */ /* 0x000fe20000004200 */
[----:B------:R-:W-:Y:S01]  /*fed0*/  IMAD.MOV.U32 R136, RZ, RZ, R241 ;  /* 0x000000ffff887224 */ /* 0x000fe200078e00f1 */
[----:B------:R-:W-:Y:S01]  /*fee0*/  MOV R3, R242 ;  /* 0x000000f200037202 */ /* 0x000fe20000000f00 */
[----:B------:R-:W-:Y:S01]  /*fef0*/  IMAD.MOV.U32 R2, RZ, RZ, R243 ;  /* 0x000000ffff027224 */ /* 0x000fe200078e00f3 */
[----:B------:R-:W-:Y:S01]  /*ff00*/  MOV R0, R240 ;  /* 0x000000f000007202 */ /* 0x000fe20000000f00 */
[----:B------:R3:W5:Y:S02]  /*ff10*/  LDL.LU R192, [R1+0x114] ;  /* 0x0001140001c07983 */ /* 0x0007640000300800 */
[C---:B--2---:R-:W-:Y:S02]  /*ff20*/  HMMA.16816.F32 R120, R4.reuse, R12, R116 ;  /* 0x0000000c0478723c */ /* 0x044fe40000001874 */
[----:B------:R3:W5:Y:S04]  /*ff30*/  LDL.LU R191, [R1+0x110] ;  /* 0x0001100001bf7983 */ /* 0x0007680000300800 */
[----:B------:R3:W5:Y:S02]  /*ff40*/  LDL.LU R190, [R1+0x10c] ;  /* 0x00010c0001be7983 */ /* 0x0007640000300800 */
[C---:B------:R-:W-:Y:S02]  /*ff50*/  HMMA.16816.F32 R112, R4.reuse, R14, R112 ;  /* 0x0000000e0470723c */ /* 0x040fe40000001870 */
[----:B------:R-:W2:Y:S04]  /*ff60*/  LDSM.16.MT88.4 R12, [R183+0x1d000] ;  /* 0x01d00000b70c783b */ /* 0x000ea80000004200 */
[----:B------:R3:W5:Y:S02]  /*ff70*/  LDL.LU R189, [R1+0x108] ;  /* 0x0001080001bd7983 */ /* 0x0007640000300800 */
[C---:B-1----:R-:W-:Y:S02]  /*ff80*/  HMMA.16816.F32 R108, R4.reuse, R8, R108 ;  /* 0x00000008046c723c */ /* 0x042fe4000000186c */
[----:B------:R3:W5:Y:S04]  /*ff90*/  LDL.LU R188, [R1+0x104] ;  /* 0x0001040001bc7983 */ /* 0x0007680000300800 */
[----:B------:R3:W5:Y:S02]  /*ffa0*/  LDL.LU R187, [R1+0x100] ;  /* 0x0001000001bb7983 */ /* 0x0007640000300800 */
[C---:B------:R-:W-:Y:S02]  /*ffb0*/  HMMA.16816.F32 R104, R4.reuse, R10, R104 ;  /* 0x0000000a0468723c */ /* 0x040fe40000001868 */
[----:B------:R-:W1:Y:S04]  /*ffc0*/  LDSM.16.MT88.4 R8, [R182+0x1d000] ;  /* 0x01d00000b608783b */ /* 0x000e680000004200 */
[----:B------:R3:W5:Y:S02]  /*ffd0*/  LDL.LU R185, [R1+0xfc] ;  /* 0x0000fc0001b97983 */ /* 0x0007640000300800 */
[C---:B----4-:R-:W-:Y:S02]  /*ffe0*/  HMMA.16816.F32 R224, R4.reuse, R20, R160 ;  /* 0x0000001404e0723c */ /* 0x050fe400000018a0 */
[----:B------:R3:W5:Y:S04]  /*fff0*/  LDL.LU R184, [R1+0xf8] ;  /* 0x0000f80001b87983 */ /* 0x0007680000300800 */
[----:B------:R3:W5:Y:S02]  /*10000*/  LDL.LU R179, [R1+0xf4] ;  /* 0x0000f40001b37983 */ /* 0x0007640000300800 */
[C---:B------:R-:W-:Y:S02]  /*10010*/  HMMA.16816.F32 R208, R4.reuse, R22, R168 ;  /* 0x0000001604d0723c */ /* 0x040fe400000018a8 */
[----:B------:R-:W4:Y:S04]  /*10020*/  LDSM.16.MT88.4 R20, [R180+0x1f000] ;  /* 0x01f00000b414783b */ /* 0x000f280000004200 */
[----:B------:R-:W-:Y:S02]  /*10030*/  LDSM.16.MT88.4 R160, [R180+0x19800] ;  /* 0x01980000b4a0783b */ /* 0x000fe40000004200 */
[C---:B--2---:R-:W-:Y:S08]  /*10040*/  HMMA.16816.F32 R248, R4.reuse, R12, R92 ;  /* 0x0000000c04f8723c */ /* 0x044ff0000000185c */
[C---:B------:R-:W-:Y:S01]  /*10050*/  HMMA.16816.F32 R240, R4.reuse, R14, R84 ;  /* 0x0000000e04f0723c */ /* 0x040fe20000001854 */
[----:B------:R-:W2:Y:S07]  /*10060*/  LDSM.16.MT88.4 R12, [R181+0x1f000] ;  /* 0x01f00000b50c783b */ /* 0x000eae0000004200 */
[C---:B-1----:R-:W-:Y:S07]  /*10070*/  HMMA.16816.F32 R92, R4.reuse, R8, R64 ;  /* 0x00000008045c723c */ /* 0x042fee0000001840 */
[----:B------:R-:W-:Y:S01]  /*10080*/  IMAD.MOV.U32 R67, RZ, RZ, R229 ;  /* 0x000000ffff437224 */ /* 0x000fe200078e00e5 */
[----:B------:R-:W-:Y:S01]  /*10090*/  MOV R66, R230 ;  /* 0x000000e600427202 */ /* 0x000fe20000000f00 */
[----:B------:R-:W-:Y:S01]  /*100a0*/  IMAD.MOV.U32 R65, RZ, RZ, R231 ;  /* 0x000000ffff417224 */ /* 0x000fe200078e00e7 */
[C---:B------:R-:W-:Y:S08]  /*100b0*/  HMMA.16816.F32 R96, R4.reuse, R16, R96 ;  /* 0x000000100460723c */ /* 0x040ff00000001860 */
[C---:B------:R-:W-:Y:S01]  /*100c0*/  HMMA.16816.F32 R228, R4.reuse, R10, R56 ;  /* 0x0000000a04e4723c */ /* 0x040fe20000001838 */
[----:B------:R-:W1:Y:S07]  /*100d0*/  LDSM.16.MT88.4 R8, [R183+0x1f000] ;  /* 0x01f00000b708783b */ /* 0x000e6e0000004200 */
[C---:B------:R-:W-:Y:S01]  /*100e0*/  HMMA.16816.F32 R100, R4.reuse, R18, R100 ;  /* 0x000000120464723c */ /* 0x040fe20000001864 */
[----:B------:R-:W1:Y:S07]  /*100f0*/  LDSM.16.MT88.4 R16, [R182+0x1f000] ;  /* 0x01f00000b610783b */ /* 0x000e6e0000004200 */
[----:B----4-:R-:W-:Y:S07]  /*10100*/  HMMA.16816.F32 R168, R4, R22, R80 ;  /* 0x0000001604a8723c */ /* 0x010fee0000001850 */
[----:B------:R-:W-:Y:S01]  /*10110*/  IMAD.MOV.U32 R83, RZ, RZ, R132 ;  /* 0x000000ffff537224 */ /* 0x000fe200078e0084 */
[----:B------:R-:W-:Y:S01]  /*10120*/  MOV R82, R133 ;  /* 0x0000008500527202 */ /* 0x000fe20000000f00 */
[----:B------:R-:W-:Y:S01]  /*10130*/  IMAD.MOV.U32 R81, RZ, RZ, R134 ;  /* 0x000000ffff517224 */ /* 0x000fe200078e0086 */
[----:B------:R-:W-:-:S02]  /*10140*/  MOV R80, R135 ;  /* 0x0000008700507202 */ /* 0x000fc40000000f00 */
[----:B--2---:R-:W-:Y:S01]  /*10150*/  HMMA.16816.F32 R132, R4, R12, R76 ;  /* 0x0000000c0484723c */ /* 0x004fe2000000184c */
[----:B------:R-:W-:Y:S01]  /*10160*/  MOV R56, R152 ;  /* 0x0000009800387202 */ /* 0x000fe20000000f00 */
[----:B------:R-:W-:-:S05]  /*10170*/  IMAD.MOV.U32 R86, RZ, RZ, R128 ;  /* 0x000000ffff567224 */ /* 0x000fca00078e0080 */
[----:B------:R-:W-:Y:S01]  /*10180*/  IMAD.MOV.U32 R79, RZ, RZ, R2 ;  /* 0x000000ffff4f7224 */ /* 0x000fe200078e0002 */
[----:B------:R-:W-:Y:S01]  /*10190*/  HMMA.16816.F32 R220, R4, R20, R40 ;  /* 0x0000001404dc723c */ /* 0x000fe20000001828 */
[----:B------:R-:W-:Y:S02]  /*101a0*/  LOP3.LUT R2, R25, UR9, R124, 0x96, !PT ;  /* 0x0000000919027c12 */ /* 0x000fe4000f8e967c */
[----:B------:R-:W-:-:S04]  /*101b0*/  MOV R78, R3 ;  /* 0x00000003004e7202 */ /* 0x000fc80000000f00 */
[----:B------:R-:W-:Y:S01]  /*101c0*/  IMAD.MOV.U32 R43, RZ, RZ, R153 ;  /* 0x000000ffff2b7224 */ /* 0x000fe200078e0099 */
[----:B------:R-:W-:Y:S01]  /*101d0*/  MOV R42, R154 ;  /* 0x0000009a002a7202 */ /* 0x000fe20000000f00 */
[----:B------:R-:W-:Y:S01]  /*101e0*/  IMAD.MOV.U32 R41, RZ, RZ, R155 ;  /* 0x000000ffff297224 */ /* 0x000fe200078e009b */
[----:B------:R-:W-:Y:S01]  /*101f0*/  MOV R40, R137 ;  /* 0x0000008900287202 */ /* 0x000fe20000000f00 */
[C---:B------:R-:W-:Y:S01]  /*10200*/  HMMA.16816.F32 R20, R4.reuse, R14, R72 ;  /* 0x0000000e0414723c */ /* 0x040fe20000001848 */
[----:B------:R-:W-:Y:S01]  /*10210*/  MOV R87, R129 ;  /* 0x0000008100577202 */ /* 0x000fe20000000f00 */
[----:B------:R-:W2:Y:S01]  /*10220*/  LDC.U8 R75, c[0x0][0x2d8] ;  /* 0x0000b600ff4b7b82 */ /* 0x000ea20000000000 */
[----:B------:R-:W-:Y:S01]  /*10230*/  IMAD.MOV.U32 R129, RZ, RZ, R126 ;  /* 0x000000ffff817224 */ /* 0x000fe200078e007e */
[----:B------:R-:W-:Y:S01]  /*10240*/  MOV R128, R127 ;  /* 0x0000007f00807202 */ /* 0x000fe20000000f00 */
[----:B------:R-:W-:Y:S01]  /*10250*/  IMAD.WIDE.U32 R2, R2, -0x2daee0ad, RZ ;  /* 0xd2511f5302027825 */ /* 0x000fe200078e00ff */
[----:B------:R-:W4:Y:S02]  /*10260*/  LDSM.16.MT88.4 R152, [R181+0x19800] ;  /* 0x01980000b598783b */ /* 0x000f240000004200 */
[----:B-1----:R-:W-:Y:S01]  /*10270*/  HMMA.16816.F32 R116, R4, R8, R60 ;  /* 0x000000080474723c */ /* 0x002fe2000000183c */
[----:B------:R-:W-:-:S02]  /*10280*/  MOV R76, R0 ;  /* 0x00000000004c7202 */ /* 0x000fc40000000f00 */
[----:B------:R-:W-:-:S04]  /*10290*/  LOP3.LUT R0, R2, 0xffff, RZ, 0xc0, !PT ;  /* 0x0000ffff02007812 */ /* 0x000fc800078ec0ff */
[----:B------:R-:W-:Y:S01]  /*102a0*/  MOV R9, R43 ;  /* 0x0000002b00097202 */ /* 0x000fe20000000f00 */
[C---:B------:R-:W-:Y:S07]  /*102b0*/  HMMA.16816.F32 R12, R4.reuse, R10, R52 ;  /* 0x0000000a040c723c */ /* 0x040fee0000001834 */
[----:B------:R-:W-:Y:S01]  /*102c0*/  IMAD.MOV.U32 R53, RZ, RZ, R40 ;  /* 0x000000ffff357224 */ /* 0x000fe200078e0028 */
[C---:B------:R-:W-:Y:S01]  /*102d0*/  HMMA.16816.F32 R124, R4.reuse, R16, R48 ;  /* 0x00000010047c723c */ /* 0x040fe20000001830 */
[----:B------:R-:W-:Y:S01]  /*102e0*/  MOV R54, R41 ;  /* 0x0000002900367202 */ /* 0x000fe20000000f00 */
[----:B------:R-:W-:Y:S01]  /*102f0*/  IMAD.MOV.U32 R55, RZ, RZ, R42 ;  /* 0x000000ffff377224 */ /* 0x000fe200078e002a */
[----:B------:R-:W-:Y:S04]  /*10300*/  LDSM.16.MT88.4 R48, [R181+0x1b800] ;  /* 0x01b80000b530783b */ /* 0x000fe80000004200 */
[----:B------:R-:W1:Y:S01]  /*10310*/  LDSM.16.MT88.4 R40, [R180+0x1b800] ;  /* 0x01b80000b428783b */ /* 0x000e620000004200 */
[----:B------:R-:W-:Y:S07]  /*10320*/  HMMA.16816.F32 R16, R4, R18, R36 ;  /* 0x000000120410723c */ /* 0x000fee0000001824 */
[----:B------:R-:W-:-:S02]  /*10330*/  SHF.R.U32.HI R4, RZ, 0x8, R0 ;  /* 0x00000008ff047819 */ /* 0x000fc40000011600 */
[----:B------:R-:W-:Y:S02]  /*10340*/  LOP3.LUT R5, R2, 0xff, RZ, 0xc0, !PT ;  /* 0x000000ff02057812 */ /* 0x000fe400078ec0ff */
[----:B------:R-:W-:Y:S02]  /*10350*/  LOP3.LUT R0, R3, UR7, R26, 0x96, !PT ;  /* 0x0000000703007c12 */ /* 0x000fe4000f8e961a */
[--C-:B------:R-:W-:Y:S02]  /*10360*/  SHF.R.U32.HI R3, RZ, 0x10, R2.reuse ;  /* 0x00000010ff037819 */ /* 0x100fe40000011602 */
[----:B------:R-:W-:Y:S02]  /*10370*/  SHF.R.U32.HI R7, RZ, 0x18, R2 ;  /* 0x00000018ff077819 */ /* 0x000fe40000011602 */
[----:B------:R-:W-:Y:S02]  /*10380*/  PRMT R8, R5, 0x5410, R4 ;  /* 0x0000541005087816 */ /* 0x000fe40000000004 */
[----:B------:R-:W-:-:S02]  /*10390*/  LOP3.LUT R2, R0, 0xffff, RZ, 0xc0, !PT ;  /* 0x0000ffff00027812 */ /* 0x000fc400078ec0ff */
[--C-:B------:R-:W-:Y:S02]  /*103a0*/  SHF.R.U32.HI R4, RZ, 0x10, R0.reuse ;  /* 0x00000010ff047819 */ /* 0x100fe40000011600 */
[----:B------:R-:W-:Y:S02]  /*103b0*/  LOP3.LUT R6, R0, 0xff, RZ, 0xc0, !PT ;  /* 0x000000ff00067812 */ /* 0x000fe400078ec0ff */
[----:B------:R-:W-:Y:S02]  /*103c0*/  SHF.R.U32.HI R5, RZ, 0x18, R0 ;  /* 0x00000018ff057819 */ /* 0x000fe40000011600 */
[----:B------:R-:W-:Y:S02]  /*103d0*/  SHF.R.U32.HI R0, RZ, 0x8, R2 ;  /* 0x00000008ff007819 */ /* 0x000fe40000011602 */
[----:B------:R-:W-:Y:S02]  /*103e0*/  LOP3.LUT R3, R3, 0xff, RZ, 0xc0, !PT ;  /* 0x000000ff03037812 */ /* 0x000fe400078ec0ff */
[----:B------:R-:W-:-:S02]  /*103f0*/  LOP3.LUT R2, R4, 0xff, RZ, 0xc0, !PT ;  /* 0x000000ff04027812 */ /* 0x000fc400078ec0ff */
[----:B--2---:R-:W-:Y:S02]  /*10400*/  PRMT R75, R75, 0x7054, R75 ;  /* 0x000070544b4b7816 */ /* 0x004fe4000000004b */
[----:B------:R-:W-:Y:S02]  /*10410*/  PRMT R4, R3, 0x5410, R7 ;  /* 0x0000541003047816 */ /* 0x000fe40000000007 */
[----:B------:R-:W-:Y:S02]  /*10420*/  PRMT R0, R6, 0x5410, R0 ;  /* 0x0000541006007816 */ /* 0x000fe40000000000 */
[----:B------:R-:W-:Y:S01]  /*10430*/  PRMT R2, R2, 0x5410, R5 ;  /* 0x0000541002027816 */ /* 0x000fe20000000005 */
[--C-:B------:R-:W-:Y:S02]  /*10440*/  HSET2.LE.AND R3, R8, R75.reuse, PT ;  /* 0x0000004b08037233 */ /* 0x100fe40003803000 */
[--C-:B------:R-:W-:Y:S02]  /*10450*/  HSET2.LE.AND R0, R0, R75.reuse, PT ;  /* 0x0000004b00007233 */ /* 0x100fe40003803000 */
[----:B------:R-:W-:-:S02]  /*10460*/  HSET2.LE.AND R2, R2, R75, PT ;  /* 0x0000004b02027233 */ /* 0x000fc40003803000 */
[----:B------:R-:W-:Y:S01]  /*10470*/  HSET2.LE.AND R4, R4, R75, PT ;  /* 0x0000004b04047233 */ /* 0x000fe20003803000 */
[----:B------:R-:W-:Y:S01]  /*10480*/  IMAD.MOV.U32 R77, RZ, RZ, R136 ;  /* 0x000000ffff4d7224 */ /* 0x000fe200078e0088 */
[----:B------:R-:W-:Y:S01]  /*10490*/  LOP3.LUT R128, R0, R128, RZ, 0xc0, !PT ;  /* 0x0000008000807212 */ /* 0x000fe200078ec0ff */
[----:B------:R-:W-:Y:S01]  /*104a0*/  IMAD.MOV.U32 R36, RZ, RZ, R76 ;  /* 0x000000ffff247224 */ /* 0x000fe200078e004c */
[----:B------:R-:W-:Y:S01]  /*104b0*/  LOP3.LUT R129, R2, R129, RZ, 0xc0, !PT ;  /* 0x0000008102817212 */ /* 0x000fe200078ec0ff */
[----:B------:R-:W-:Y:S01]  /*104c0*/  IMAD.MOV.U32 R38, RZ, RZ, R78 ;  /* 0x000000ffff267224 */ /* 0x000fe200078e004e */
[----:B------:R-:W-:Y:S01]  /*104d0*/  LOP3.LUT R130, R3, R130, RZ, 0xc0, !PT ;  /* 0x0000008203827212 */ /* 0x000fe200078ec0ff */
[----:B------:R-:W-:Y:S01]  /*104e0*/  IMAD.MOV.U32 R84, RZ, RZ, R138 ;  /* 0x000000ffff547224 */ /* 0x000fe200078e008a */
[----:B------:R-:W-:Y:S02]  /*104f0*/  LOP3.LUT R131, R4, R131, RZ, 0xc0, !PT ;  /* 0x0000008304837212 */ /* 0x000fe400078ec0ff */
[----:B------:R-:W-:-:S02]  /*10500*/  MOV R85, R139 ;  /* 0x0000008b00557202 */ /* 0x000fc40000000f00 */
[----:B------:R-:W-:Y:S01]  /*10510*/  MOV R64, R144 ;  /* 0x0000009000407202 */ /* 0x000fe20000000f00 */
[----:B------:R-:W-:Y:S01]  /*10520*/  IMAD.MOV.U32 R59, RZ, RZ, R145 ;  /* 0x000000ffff3b7224 */ /* 0x000fe200078e0091 */
[----:B------:R-:W-:Y:S02]  /*10530*/  MOV R37, R77 ;  /* 0x0000004d00257202 */ /* 0x000fe40000000f00 */
[----:B------:R-:W-:Y:S01]  /*10540*/  MOV R39, R79 ;  /* 0x0000004f00277202 */ /* 0x000fe20000000f00 */
[----:B------:R-:W-:Y:S01]  /*10550*/  IMAD.MOV.U32 R79, RZ, RZ, R66 ;  /* 0x000000ffff4f7224 */ /* 0x000fe200078e0042 */
[----:B------:R-:W-:Y:S01]  /*10560*/  MOV R78, R67 ;  /* 0x00000043004e7202 */ /* 0x000fe20000000f00 */
[C---:B----4-:R-:W-:Y:S01]  /*10570*/  HMMA.16816.F32 R156, R128.reuse, R152, R156 ;  /* 0x00000098809c723c */ /* 0x050fe2000000189c */
[----:B------:R-:W-:Y:S01]  /*10580*/  MOV R58, R146 ;  /* 0x00000092003a7202 */ /* 0x000fe20000000f00 */
[----:B------:R-:W-:Y:S01]  /*10590*/  IMAD.MOV.U32 R57, RZ, RZ, R147 ;  /* 0x000000ffff397224 */ /* 0x000fe200078e0093 */
[----:B------:R-:W-:Y:S01]  /*105a0*/  MOV R77, R65 ;  /* 0x00000041004d7202 */ /* 0x000fe20000000f00 */
[----:B------:R-:W2:Y:S04]  /*105b0*/  LDSM.16.MT88.4 R144, [R183+0x19800] ;  /* 0x01980000b790783b */ /* 0x000ea80000004200 */
[C---:B------:R-:W-:Y:S01]  /*105c0*/  HMMA.16816.F32 R152, R128.reuse, R154, R44 ;  /* 0x0000009a8098723c */ /* 0x040fe2000000182c */
[----:B------:R-:W4:Y:S01]  /*105d0*/  LDSM.16.MT88.4 R136, [R182+0x19800] ;  /* 0x01980000b688783b */ /* 0x000f220000004200 */
[----:B------:R-:W-:Y:S01]  /*105e0*/  IMAD.MOV.U32 R25, RZ, RZ, R80 ;  /* 0x000000ffff197224 */ /* 0x000fe200078e0050 */
[----:B------:R-:W-:Y:S01]  /*105f0*/  MOV R10, R81 ;  /* 0x00000051000a7202 */ /* 0x000fe20000000f00 */
[----:B------:R-:W-:Y:S01]  /*10600*/  IMAD.MOV.U32 R11, RZ, RZ, R82 ;  /* 0x000000ffff0b7224 */ /* 0x000fe200078e0052 */
[----:B------:R-:W-:Y:S01]  /*10610*/  MOV R52, R83 ;  /* 0x0000005300347202 */ /* 0x000fe20000000f00 */
[----:B------:R-:W-:Y:S01]  /*10620*/  IMAD.MOV.U32 R76, RZ, RZ, R64 ;  /* 0x000000ffff4c7224 */ /* 0x000fe200078e0040 */
[----:B------:R-:W-:Y:S01]  /*10630*/  LDSM.16.MT88.4 R72, [R180+0x1d800] ;  /* 0x01d80000b448783b */ /* 0x000fe20000004200 */
[C---:B-1----:R-:W-:Y:S03]  /*10640*/  HMMA.16816.F32 R36, R128.reuse, R40, R36 ;  /* 0x000000288024723c */ /* 0x042fe60000001824 */
[----:B------:R-:W1:Y:S04]  /*10650*/  LDSM.16.MT88.4 R64, [R182+0x1b800] ;  /* 0x01b80000b640783b */ /* 0x000e680000004200 */
[----:B------:R-:W1:Y:S01]  /*10660*/  LDSM.16.MT88.4 R80, [R181+0x1d800] ;  /* 0x01d80000b550783b */ /* 0x000e620000004200 */
[----:B------:R-:W-:Y:S01]  /*10670*/  HMMA.16816.F32 R44, R128, R48, R236 ;  /* 0x00000030802c723c */ /* 0x000fe200000018ec */
[----:B------:R-:W-:-:S02]  /*10680*/  IMAD.MOV.U32 R60, RZ, RZ, R56 ;  /* 0x000000ffff3c7224 */ /* 0x000fc400078e0038 */
[----:B------:R-:W-:Y:S04]  /*10690*/  LDSM.16.MT88.4 R4, [R182+0x1f800] ;  /* 0x01f80000b604783b */ /* 0x000fe80000004200 */
[----:B------:R-:W-:Y:S01]  /*106a0*/  MOV R239, R87 ;  /* 0x0000005700ef7202 */ /* 0x000fe20000000f00 */
[C---:B------:R-:W-:Y:S07]  /*106b0*/  HMMA.16816.F32 R40, R128.reuse, R42, R244 ;  /* 0x0000002a8028723c */ /* 0x040fee00000018f4 */
[----:B------:R-:W-:Y:S01]  /*106c0*/  IMAD.MOV.U32 R244, RZ, RZ, R84 ;  /* 0x000000fffff47224 */ /* 0x000fe200078e0054 */
[----:B------:R-:W-:Y:S01]  /*106d0*/  MOV R245, R85 ;  /* 0x0000005500f57202 */ /* 0x000fe20000000f00 */
[----:B------:R-:W-:Y:S01]  /*106e0*/  IMAD.MOV.U32 R247, RZ, RZ, R78 ;  /* 0x000000fffff77224 */ /* 0x000fe200078e004e */
[----:B------:R-:W-:Y:S01]  /*106f0*/  MOV R246, R79 ;  /* 0x0000004f00f67202 */ /* 0x000fe20000000f00 */
[----:B------:R-:W-:Y:S04]  /*10700*/  STG.E.U16 [R30.64+-0x7e], R239 ;  /* 0xffff82ef1e007986 */ /* 0x000fe8000c101518 */
[----:B------:R-:W-:Y:S04]  /*10710*/  STG.E.U16 [R28.64+-0x70], R244 ;  /* 0xffff90f41c007986 */ /* 0x000fe8000c101518 */
[----:B------:R-:W-:Y:S04]  /*10720*/  STG.E.U16 [R28.64+-0x6e], R245 ;  /* 0xffff92f51c007986 */ /* 0x000fe8000c101518 */
[----:B------:R1:W-:Y:S04]  /*10730*/  STG.E.U16 [R30.64+-0x70], R246 ;  /* 0xffff90f61e007986 */ /* 0x0003e8000c101518 */
[----:B------:R2:W-:Y:S04]  /*10740*/  STG.E.U16 [R30.64+-0x6e], R247 ;  /* 0xffff92f71e007986 */ /* 0x0005e8000c101518 */
[----:B-1----:R-:W3:Y:S04]  /*10750*/  LDL R246, [R1+0xac] ;  /* 0x0000ac0001f67983 */ /* 0x002ee80000100800 */
[----:B--2---:R-:W2:Y:S01]  /*10760*/  LDL R247, [R1+0xa8] ;  /* 0x0000a80001f77983 */ /* 0x004ea20000100800 */
        /* <DEDUP_REMOVED lines=9> */
[----:B------:R-:W1:Y:S02]  /*10800*/  LDSM.16.MT88.4 R56, [R183+0x1b800] ;  /* 0x01b80000b738783b */ /* 0x000e640000004200 */
[----:B------:R-:W-:Y:S01]  /*10810*/  HMMA.16816.F32 R160, R128, R162, R32 ;  /* 0x000000a280a0723c */ /* 0x000fe20000001820 */
[----:B------:R-:W-:-:S06]  /*10820*/  IMAD.MOV.U32 R10, RZ, RZ, R76 ;  /* 0x000000ffff0a7224 */ /* 0x000fcc00078e004c */
[----:B------:R-:W-:Y:S01]  /*10830*/  MOV R34, R9 ;  /* 0x0000000900227202 */ /* 0x000fe20000000f00 */
[----:B------:R-:W-:Y:S01]  /*10840*/  HMMA.16816.F32 R148, R128, R144, R148 ;  /* 0x000000908094723c */ /* 0x000fe20000001894 */
[----:B------:R-:W-:Y:S01]  /*10850*/  IMAD.MOV.U32 R33, RZ, RZ, R60 ;  /* 0x000000ffff217224 */ /* 0x000fe200078e003c */
[----:B------:R-:W-:Y:S02]  /*10860*/  MOV R32, R61 ;  /* 0x0000003d00207202 */ /* 0x000fe40000000f00 */
[----:B------:R-:W-:-:S04]  /*10870*/  MOV R9, R77 ;  /* 0x0000004d00097202 */ /* 0x000fc80000000f00 */
[C---:B------:R-:W-:Y:S08]  /*10880*/  HMMA.16816.F32 R144, R128.reuse, R146, R68 ;  /* 0x000000928090723c */ /* 0x040ff00000001844 */
[C---:B----4-:R-:W-:Y:S08]  /*10890*/  HMMA.16816.F32 R140, R128.reuse, R136, R140 ;  /* 0x00000088808c723c */ /* 0x050ff0000000188c */
[C---:B------:R-:W-:Y:S01]  /*108a0*/  HMMA.16816.F32 R60, R128.reuse, R64, R120 ;  /* 0x00000040803c723c */ /* 0x040fe20000001878 */
[----:B------:R-:W-:Y:S07]  /*108b0*/  LDSM.16.MT88.4 R120, [R183+0x1f800] ;  /* 0x01f80000b778783b */ /* 0x000fee0000004200 */
[C---:B------:R-:W-:Y:S08]  /*108c0*/  HMMA.16816.F32 R68, R128.reuse, R72, R108 ;  /* 0x000000488044723c */ /* 0x040ff0000000186c */
[C---:B------:R-:W-:Y:S01]  /*108d0*/  HMMA.16816.F32 R136, R128.reuse, R138, R88 ;  /* 0x0000008a8088723c */ /* 0x040fe20000001858 */
[----:B------:R-:W4:Y:S07]  /*108e0*/  LDSM.16.MT88.4 R88, [R183+0x1d800] ;  /* 0x01d80000b758783b */ /* 0x000f2e0000004200 */
[C---:B------:R-:W-:Y:S01]  /*108f0*/  HMMA.16816.F32 R64, R128.reuse, R66, R112 ;  /* 0x000000428040723c */ /* 0x040fe20000001870 */
[----:B------:R-:W-:Y:S07]  /*10900*/  LDSM.16.MT88.4 R112, [R181+0x1f800] ;  /* 0x01f80000b570783b */ /* 0x000fee0000004200 */
[C---:B------:R-:W-:Y:S01]  /*10910*/  HMMA.16816.F32 R72, R128.reuse, R74, R104 ;  /* 0x0000004a8048723c */ /* 0x040fe20000001868 */
[----:B------:R-:W-:Y:S07]  /*10920*/  LDSM.16.MT88.4 R104, [R180+0x1f800] ;  /* 0x01f80000b468783b */ /* 0x000fee0000004200 */
[----:B------:R-:W-:Y:S01]  /*10930*/  HMMA.16816.F32 R76, R128, R80, R96 ;  /* 0x00000050804c723c */ /* 0x000fe20000001860 */
[----:B------:R-:W1:Y:S01]  /*10940*/  LDSM.16.MT88.4 R96, [R182+0x1d800] ;  /* 0x01d80000b660783b */ /* 0x000e620000004200 */
[----:B------:R-:W-:Y:S01]  /*10950*/  IMAD.MOV.U32 R35, RZ, RZ, R55 ;  /* 0x000000ffff237224 */ /* 0x000fe200078e0037 */
[----:B------:R-:W-:Y:S01]  /*10960*/  MOV R3, R54 ;  /* 0x0000003600037202 */ /* 0x000fe20000000f00 */
[----:B------:R-:W-:Y:S01]  /*10970*/  IMAD.MOV.U32 R2, RZ, RZ, R53 ;  /* 0x000000ffff027224 */ /* 0x000fe200078e0035 */
[----:B------:R-:W-:Y:S01]  /*10980*/  MOV R0, R52 ;  /* 0x0000003400007202 */ /* 0x000fe20000000f00 */
[----:B------:R-:W-:Y:S04]  /*10990*/  STG.E.U16 [R28.64+-0x60], R32 ;  /* 0xffffa0201c007986 */ /* 0x000fe8000c101518 */
[----:B------:R-:W-:Y:S04]  /*109a0*/  STG.E.U16 [R28.64+-0x5e], R33 ;  /* 0xffffa2211c007986 */ /* 0x000fe8000c101518 */
[----:B------:R-:W-:Y:S04]  /*109b0*/  STG.E.U16 [R30.64+-0x60], R34 ;  /* 0xffffa0221e007986 */ /* 0x000fe8000c101518 */
[----:B------:R-:W-:Y:S04]  /*109c0*/  STG.E.U16 [R30.64+-0x5e], R35 ;  /* 0xffffa2231e007986 */ /* 0x000fe8000c101518 */
[----:B------:R-:W-:Y:S04]  /*109d0*/  STG.E.U16 [R28.64+-0x50], R3 ;  /* 0xffffb0031c007986 */ /* 0x000fe8000c101518 */
[----:B------:R-:W-:Y:S01]  /*109e0*/  STG.E.U16 [R28.64+-0x4e], R2 ;  /* 0xffffb2021c007986 */ /* 0x000fe2000c101518 */
[----:B------:R-:W-:-:S03]  /*109f0*/  IMAD.MOV.U32 R24, RZ, RZ, R86 ;  /* 0x000000ffff187224 */ /* 0x000fc600078e0056 */
        /* <DEDUP_REMOVED lines=8> */
[----:B------:R-:W-:-:S03]  /*10a80*/  UISETP.GT.AND UP0, UPT, UR29, UR15, UPT ;  /* 0x0000000f1d00728c */ /* 0x000fc6000bf04270 */
[----:B------:R-:W-:Y:S04]  /*10a90*/  STG.E.U16 [R30.64+-0x30], R186 ;  /* 0xffffd0ba1e007986 */ /* 0x000fe8000c101518 */
[----:B------:R1:W-:Y:S04]  /*10aa0*/  STG.E.U16 [R30.64+-0x2e], R212 ;  /* 0xffffd2d41e007986 */ /* 0x0003e8000c101518 */
[----:B------:R1:W-:Y:S04]  /*10ab0*/  STG.E.U16 [R28.64+-0x20], R178 ;  /* 0xffffe0b21c007986 */ /* 0x0003e8000c101518 */
[----:B------:R2:W-:Y:S04]  /*10ac0*/  STG.E.U16 [R28.64+-0x1e], R177 ;  /* 0xffffe2b11c007986 */ /* 0x0005e8000c101518 */
[----:B------:R2:W-:Y:S04]  /*10ad0*/  STG.E.U16 [R30.64+-0x20], R175 ;  /* 0xffffe0af1e007986 */ /* 0x0005e8000c101518 */
[----:B------:R2:W-:Y:S04]  /*10ae0*/  STG.E.U16 [R30.64+-0x1e], R176 ;  /* 0xffffe2b01e007986 */ /* 0x0005e8000c101518 */
[----:B------:R2:W-:Y:S04]  /*10af0*/  STG.E.U16 [R28.64+-0x10], R174 ;  /* 0xfffff0ae1c007986 */ /* 0x0005e8000c101518 */
[----:B------:R2:W-:Y:S04]  /*10b00*/  STG.E.U16 [R28.64+-0xe], R173 ;  /* 0xfffff2ad1c007986 */ /* 0x0005e8000c101518 */
[----:B------:R2:W-:Y:S04]  /*10b10*/  STG.E.U16 [R30.64+-0x10], R24 ;  /* 0xfffff0181e007986 */ /* 0x0005e8000c101518 */
[----:B------:R2:W-:Y:S01]  /*10b20*/  STG.E.U16 [R30.64+-0xe], R172 ;  /* 0xfffff2ac1e007986 */ /* 0x0005e2000c101518 */
[----:B------:R-:W-:Y:S01]  /*10b30*/  PLOP3.LUT P0, PT, PT, PT, UP0, 0x80, 0x0 ;  /* 0x000000000000781c */ /* 0x000fe20003f0f008 */
[----:B-1----:R-:W-:Y:S01]  /*10b40*/  HMMA.16816.F32 R52, R128, R56, R224 ;  /* 0x000000388034723c */ /* 0x002fe200000018e0 */
[----:B------:R-:W-:-:S07]  /*10b50*/  FADD.FTZ R212, R10, R25 ;  /* 0x000000190ad47221 */ /* 0x000fce0000010000 */
[----:B------:R-:W-:Y:S01]  /*10b60*/  HMMA.16816.F32 R80, R128, R82, R100 ;  /* 0x000000528050723c */ /* 0x000fe20000001864 */
[----:B------:R-:W-:-:S07]  /*10b70*/  FADD.FTZ R213, R9, R11 ;  /* 0x0000000b09d57221 */ /* 0x000fce0000010000 */
[C---:B------:R-:W-:Y:S07]  /*10b80*/  HMMA.16816.F32 R56, R128.reuse, R58, R208 ;  /* 0x0000003a8038723c */ /* 0x040fee00000018d0 */
[----:B------:R-:W-:Y:S01]  /*10b90*/  IADD3 R210, P1, R28, -0x100, RZ ;  /* 0xffffff001cd27810 */ /* 0x000fe20007f3e0ff */
[----:B----4-:R-:W-:Y:S03]  /*10ba0*/  HMMA.16816.F32 R84, R128, R88, R248 ;  /* 0x000000588054723c */ /* 0x010fe600000018f8 */
[----:B------:R-:W-:-:S05]  /*10bb0*/  IADD3.X R211, R29, -0x1, RZ, P1, !PT ;  /* 0xffffffff1dd37810 */ /* 0x000fca0000ffe4ff */
        /* <DEDUP_REMOVED lines=11> */
[----:B---3--:R-:W-:Y:S01]  /*10c70*/  MOV R133, R246 ;  /* 0x000000f600857202 */ /* 0x008fe20000000f00 */
[----:B--2---:R-:W-:-:S06]  /*10c80*/  IMAD.MOV.U32 R132, RZ, RZ, R247 ;  /* 0x000000ffff847224 */ /* 0x004fcc00078e00f7 */
[----:B------:R-:W-:Y:S01]  /*10c90*/  HMMA.16816.F32 R128, R128, R6, R16 ;  /* 0x000000068080723c */ /* 0x000fe20000001810 */
[----:B------:R-:W-:Y:S07]  /*10ca0*/  @!P0 BRA `(.L_x_1819) ;  /* 0x00007ae000008947 */ /* 0x000fee0003800000 */
        /* <DEDUP_REMOVED lines=15> */
[----:B-----5:R-:W-:Y:S01]  /*10da0*/  @P5 STS.128 [R207+0x18000], RZ ;  /* 0x018000ffcf005388 */ /* 0x020fe20000000c00 */
        /* <DEDUP_REMOVED lines=61> */
[----:B---3--:R-:W-:Y:S04]  /*11180*/  LDSM.16.M88.4 R12, [R179+0x10800] ;  /* 0x01080000b30c783b */ /* 0x008fe80000000200 */
[----:B------:R-:W-:Y:S04]  /*11190*/  LDSM.16.M88.4 R24, [R179+0x11000] ;  /* 0x01100000b318783b */ /* 0x000fe80000000200 */
[----:B------:R-:W-:Y:S04]  /*111a0*/  LDSM.16.M88.4 R208, [R179+0x11800] ;  /* 0x01180000b3d0783b */ /* 0x000fe80000000200 */
[----:B----4-:R-:W-:Y:S04]  /*111b0*/  LDSM.16.M88.4 R8, [R188] ;  /* 0x00000000bc08783b */ /* 0x010fe80000000200 */
[----:B------:R-:W-:Y:S04]  /*111c0*/  LDSM.16.M88.4 R220, [R191] ;  /* 0x00000000bfdc783b */ /* 0x000fe80000000200 */
[----:B-1----:R-:W1:Y:S04]  /*111d0*/  LDSM.16.M88.4 R4, [R187] ;  /* 0x00000000bb04783b */ /* 0x002e680000000200 */
[----:B------:R-:W2:Y:S04]  /*111e0*/  LDSM.16.M88.4 R224, [R206] ;  /* 0x00000000cee0783b */ /* 0x000ea80000000200 */
[----:B------:R-:W3:Y:S04]  /*111f0*/  LDSM.16.M88.4 R228, [R205] ;  /* 0x00000000cde4783b */ /* 0x000ee80000000200 */
[----:B------:R-:W4:Y:S04]  /*11200*/  LDSM.16.M88.4 R236, [R204] ;  /* 0x00000000ccec783b */ /* 0x000f280000000200 */
        /* <DEDUP_REMOVED lines=11> */
[C---:B------:R-:W-:Y:S08]  /*112c0*/  HMMA.16816.F32 R232, R8.reuse, R220, R172 ;  /* 0x000000dc08e8723c */ /* 0x040ff000000018ac */
[C---:B------:R-:W-:Y:S08]  /*112d0*/  HMMA.16816.F32 R220, R8.reuse, R222, R168 ;  /* 0x000000de08dc723c */ /* 0x040ff000000018a8 */
[C---:B--2---:R-:W-:Y:S08]  /*112e0*/  HMMA.16816.F32 R172, R8.reuse, R224, R132 ;  /* 0x000000e008ac723c */ /* 0x044ff00000001884 */
[C---:B------:R-:W-:Y:S08]  /*112f0*/  HMMA.16816.F32 R168, R8.reuse, R226, R32 ;  /* 0x000000e208a8723c */ /* 0x040ff00000001820 */
[C---:B---3--:R-:W-:Y:S01]  /*11300*/  HMMA.16816.F32 R132, R8.reuse, R228, R20 ;  /* 0x000000e40884723c */ /* 0x048fe20000001814 */
[----:B------:R-:W2:Y:S07]  /*11310*/  LDSM.16.M88.4 R20, [R185+0x10000] ;  /* 0x01000000b914783b */ /* 0x000eae0000000200 */
[C---:B------:R-:W-:Y:S08]  /*11320*/  HMMA.16816.F32 R32, R8.reuse, R230, R16 ;  /* 0x000000e60820723c */ /* 0x040ff00000001810 */
[C---:B----4-:R-:W-:Y:S01]  /*11330*/  HMMA.16816.F32 R16, R8.reuse, R236, R12 ;  /* 0x000000ec0810723c */ /* 0x050fe2000000180c */
[----:B------:R-:W3:Y:S07]  /*11340*/  LDSM.16.M88.4 R12, [R185+0x10800] ;  /* 0x01080000b90c783b */ /* 0x000eee0000000200 */
[----:B------:R-:W-:Y:S01]  /*11350*/  HMMA.16816.F32 R208, R8, R238, R208 ;  /* 0x000000ee08d0723c */ /* 0x000fe200000018d0 */
[----:B------:R-:W4:Y:S11]  /*11360*/  LDSM.16.M88.4 R8, [R185+0x11000] ;  /* 0x01100000b908783b */ /* 0x000f360000000200 */
[----:B------:R-:W-:Y:S04]  /*11370*/  @!UPT UIADD3 URZ, URZ, URZ, URZ ;  /* 0x0000003f3f3ff290 */ /* 0x000fe8000fffe03f */
[C---:B-1----:R-:W-:Y:S08]  /*11380*/  HMMA.16816.F32 R16, R4.reuse, R24, R16 ;  /* 0x000000180410723c */ /* 0x042ff00000001810 */
[C---:B--2---:R-:W-:Y:S08]  /*11390*/  HMMA.16816.F32 R224, R4.reuse, R22, R220 ;  /* 0x0000001604e0723c */ /* 0x044ff000000018dc */
        /* <DEDUP_REMOVED lines=20> */
[----:B------:R-:W-:Y:S03]  /*114e0*/  LDSM.16.M88.4 R32, [R192] ;  /* 0x00000000c020783b */ /* 0x000fe60000000200 */
        /* <DEDUP_REMOVED lines=113> */
[----:B------:R-:W1:Y:S07]  /*11c00*/  LDSM.16.M88.4 R12, [R188+0xc000] ;  /* 0x00c00000bc0c783b */ /* 0x000e6e0000000200 */
[C---:B--2---:R-:W-:Y:S08]  /*11c10*/  HMMA.16816.F32 R172, R4.reuse, R8, R172 ;  /* 0x0000000804ac723c */ /* 0x044ff000000018ac */
[C---:B------:R-:W-:Y:S01]  /*11c20*/  HMMA.16816.F32 R132, R4.reuse, R10, R132 ;  /* 0x0000000a0484723c */ /* 0x040fe20000001884 */
[----:B------:R-:W2:Y:S07]  /*11c30*/  LDSM.16.M88.4 R8, [R194] ;  /* 0x00000000c208783b */ /* 0x000eae0000000200 */
[C---:B---3--:R-:W-:Y:S08]  /*11c40*/  HMMA.16816.F32 R16, R4.reuse, R24, R16 ;  /* 0x000000180410723c */ /* 0x048ff00000001810 */
[----:B------:R-:W-:Y:S01]  /*11c50*/  HMMA.16816.F32 R168, R4, R26, R168 ;  /* 0x0000001a04a8723c */ /* 0x000fe200000018a8 */
[----:B------:R-:W3:Y:S04]  /*11c60*/  LDSM.16.M88.4 R4, [R193] ;  /* 0x00000000c104783b */ /* 0x000ee80000000200 */
[----:B------:R-:W-:Y:S03]  /*11c70*/  LDSM.16.M88.4 R24, [R185+0x16000] ;  /* 0x01600000b918783b */ /* 0x000fe60000000200 */
[C---:B-1----:R-:W-:Y:S08]  /*11c80*/  HMMA.16816.F32 R228, R12.reuse, R20, R228 ;  /* 0x000000140ce4723c */ /* 0x042ff000000018e4 */
[C---:B------:R-:W-:Y:S08]  /*11c90*/  HMMA.16816.F32 R224, R12.reuse, R22, R224 ;  /* 0x000000160ce0723c */ /* 0x040ff000000018e0 */
[C---:B--2---:R-:W-:Y:S08]  /*11ca0*/  HMMA.16816.F32 R220, R12.reuse, R8, R220 ;  /* 0x000000080cdc723c */ /* 0x044ff000000018dc */
[C---:B------:R-:W-:Y:S01]  /*11cb0*/  HMMA.16816.F32 R208, R12.reuse, R10, R208 ;  /* 0x0000000a0cd0723c */ /* 0x040fe200000018d0 */
[----:B------:R-:W1:Y:S07]  /*11cc0*/  LDSM.16.M88.4 R8, [R190+0xc000] ;  /* 0x00c00000be08783b */ /* 0x000e6e0000000200 */
[C---:B---3--:R-:W-:Y:S08]  /*11cd0*/  HMMA.16816.F32 R172, R12.reuse, R4, R172 ;  /* 0x000000040cac723c */ /* 0x048ff000000018ac */
[C---:B------:R-:W-:Y:S01]  /*11ce0*/  HMMA.16816.F32 R132, R12.reuse, R6, R132 ;  /* 0x000000060c84723c */ /* 0x040fe20000001884 */
[----:B------:R-:W2:Y:S07]  /*11cf0*/  LDSM.16.M88.4 R4, [R185+0x17000] ;  /* 0x01700000b904783b */ /* 0x000eae0000000200 */
[C---:B------:R-:W-:Y:S01]  /*11d00*/  HMMA.16816.F32 R20, R12.reuse, R32, R16 ;  /* 0x000000200c14723c */ /* 0x040fe20000001810 */
[----:B------:R-:W-:Y:S07]  /*11d10*/  LDSM.16.M88.4 R16, [R185+0x17800] ;  /* 0x01780000b910783b */ /* 0x000fee0000000200 */
[----:B------:R-:W-:Y:S01]  /*11d20*/  HMMA.16816.F32 R168, R12, R34, R168 ;  /* 0x000000220ca8723c */ /* 0x000fe200000018a8 */
[----:B------:R-:W3:Y:S04]  /*11d30*/  LDSM.16.M88.4 R12, [R185+0x16800] ;  /* 0x01680000b90c783b */ /* 0x000ee80000000200 */
        /* <DEDUP_REMOVED lines=10> */
[----:B------:R-:W3:Y:S07]  /*11de0*/  LDSM.16.M88.4 R20, [R184+0x6800] ;  /* 0x00680000b814783b */ /* 0x000eee0000000200 */
[----:B------:R-:W-:Y:S01]  /*11df0*/  HMMA.16816.F32 R8, R8, R18, R168 ;  /* 0x000000120808723c */ /* 0x000fe200000018a8 */
[----:B------:R-:W4:Y:S01]  /*11e00*/  LDSM.16.M88.4 R16, [R184+0x7000] ;  /* 0x00700000b810783b */ /* 0x000f220000000200 */
[----:B------:R-:W-:-:S06]  /*11e10*/  DEPBAR.LE SB0, 0x0 ;  /* 0x000080000000791a */ /* 0x000fcc0000000000 */
[C---:B-1----:R-:W-:Y:S08]  /*11e20*/  HMMA.16816.F32 R168, R4.reuse, R32, R228 ;  /* 0x0000002004a8723c */ /* 0x042ff000000018e4 */
[C---:B------:R-:W-:Y:S08]  /*11e30*/  HMMA.16816.F32 R224, R4.reuse, R34, R224 ;  /* 0x0000002204e0723c */ /* 0x040ff000000018e0 */
[C---:B--2---:R-:W-:Y:S08]  /*11e40*/  HMMA.16816.F32 R232, R4.reuse, R12, R24 ;  /* 0x0000000c04e8723c */ /* 0x044ff00000001818 */
[C---:B---3--:R-:W-:Y:S08]  /*11e50*/  HMMA.16816.F32 R220, R4.reuse, R20, R220 ;  /* 0x0000001404dc723c */ /* 0x048ff000000018dc */
[C---:B------:R-:W-:Y:S08]  /*11e60*/  HMMA.16816.F32 R208, R4.reuse, R22, R208 ;  /* 0x0000001604d0723c */ /* 0x040ff000000018d0 */
[C---:B----4-:R-:W-:Y:S08]  /*11e70*/  HMMA.16816.F32 R172, R4.reuse, R16, R172 ;  /* 0x0000001004ac723c */ /* 0x050ff000000018ac */
        /* <DEDUP_REMOVED lines=78> */
.L_x_1825:
[----:B------:R-:W-:Y:S05]  /*12360*/  BSYNC B0 ;  /* 0x0000000000007941 */ /* 0x000fea0003800000 */
.L_x_1824:
[----:B------:R-:W0:Y:S02]  /*12370*/  LDGDEPBAR ;  /* 0x00000000000079af */ /* 0x000e240000000000 */
.L_x_1823:
[----:B------:R-:W-:Y:S01]  /*12380*/  STL [R1+0x154], R207 ;  /* 0x000154cf01007387 */ /* 0x000fe20000100800 */
[----:B------:R-:W-:-:S03]  /*12390*/  IMAD.U32 R0, RZ, RZ, UR29 ;  /* 0x0000001dff007e24 */ /* 0x000fc6000f8e00ff */
[----:B------:R-:W-:Y:S04]  /*123a0*/  STL [R1+0x150], R206 ;  /* 0x000150ce01007387 */ /* 0x000fe80000100800 */
[----:B------:R-:W-:Y:S04]  /*123b0*/  STL [R1+0x14c], R205 ;  /* 0x00014ccd01007387 */ /* 0x000fe80000100800 */
[----:B------:R-:W-:Y:S04]  /*123c0*/  STL [R1+0x148], R204 ;  /* 0x000148cc01007387 */ /* 0x000fe80000100800 */
[----:B------:R-:W-:Y:S04]  /*123d0*/  STL [R1+0x144], R203 ;  /* 0x000144cb01007387 */ /* 0x000fe80000100800 */
[----:B------:R-:W-:Y:S04]  /*123e0*/  STL [R1+0x140], R202 ;  /* 0x000140ca01007387 */ /* 0x000fe80000100800 */
[----:B------:R-:W-:Y:S04]  /*123f0*/  STL [R1+0x13c], R201 ;  /* 0x00013cc901007387 */ /* 0x000fe80000100800 */
[----:B------:R-:W-:Y:S04]  /*12400*/  STL [R1+0x138], R200 ;  /* 0x000138c801007387 */ /* 0x000fe80000100800 */
[----:B------:R-:W-:Y:S04]  /*12410*/  STL.64 [R1+0x130], R198 ;  /* 0x000130c601007387 */ /* 0x000fe80000100a00 */
        /* <DEDUP_REMOVED lines=14> */
[----:B------:R-:W2:Y:S04]  /*12500*/  LDL R244, [R1+0xe0] ;  /* 0x0000e00001f47983 */ /* 0x000ea80000100800 */
[----:B------:R-:W3:Y:S04]  /*12510*/  LDL R243, [R1+0xd4] ;  /* 0x0000d40001f37983 */ /* 0x000ee80000100800 */
[----:B------:R-:W4:Y:S04]  /*12520*/  S2R R2, SR_TID.X ;  /* 0x0000000000027919 */ /* 0x000f280000002100 */
[----:B------:R-:W2:Y:S04]  /*12530*/  LDL R242, [R1+0xf0] ;  /* 0x0000f00001f27983 */ /* 0x000ea80000100800 */
[----:B------:R-:W2:Y:S01]  /*12540*/  LDL.64 R240, [R1+0x38] ;  /* 0x0000380001f07983 */ /* 0x000ea20000100a00 */
[----:B----4-:R-:W-:-:S05]  /*12550*/  IMAD.SHL.U32 R2, R2, 0x2, RZ ;  /* 0x0000000202027824 */ /* 0x010fca00078e00ff */
[----:B------:R-:W-:-:S05]  /*12560*/  LOP3.LUT R2, R2, 0x6, RZ, 0xc0, !PT ;  /* 0x0000000602027812 */ /* 0x000fca00078ec0ff */
[----:B------:R-:W-:-:S05]  /*12570*/  IMAD R0, R0, 0x40, R2 ;  /* 0x0000004000007824 */ /* 0x000fca00078e0202 */
[----:B------:R-:W-:-:S04]  /*12580*/  IADD3 R2, R0, 0x1, RZ ;  /* 0x0000000100027810 */ /* 0x000fc80007ffe0ff */
[C---:B------:R-:W-:Y:S02]  /*12590*/  ISETP.GE.AND P4, PT, R2.reuse, R217, PT ;  /* 0x000000d90200720c */ /* 0x040fe40003f86270 */
[C---:B------:R-:W-:Y:S02]  /*125a0*/  ISETP.GE.AND P1, PT, R2.reuse, R216, PT ;  /* 0x000000d80200720c */ /* 0x040fe40003f26270 */
[C---:B------:R-:W-:Y:S02]  /*125b0*/  ISETP.LT.OR P4, PT, R2.reuse, R215, P4 ;  /* 0x000000d70200720c */ /* 0x040fe40002781670 */
[----:B------:R-:W-:Y:S02]  /*125c0*/  ISETP.LT.OR P1, PT, R2, R214, P1 ;  /* 0x000000d60200720c */ /* 0x000fe40000f21670 */
[C---:B------:R-:W-:Y:S02]  /*125d0*/  IADD3 R2, R0.reuse, 0x8, RZ ;  /* 0x0000000800027810 */ /* 0x040fe40007ffe0ff */
[----:B------:R-:W-:-:S02]  /*125e0*/  ISETP.GE.AND P0, PT, R0, R217, PT ;  /* 0x000000d90000720c */ /* 0x000fc40003f06270 */
[C---:B------:R-:W-:Y:S02]  /*125f0*/  ISETP.GE.AND P3, PT, R2.reuse, R217, PT ;  /* 0x000000d90200720c */ /* 0x040fe40003f66270 */
[C---:B------:R-:W-:Y:S02]  /*12600*/  ISETP.GE.AND P6, PT, R2.reuse, R216, PT ;  /* 0x000000d80200720c */ /* 0x040fe40003fc6270 */
[CC--:B------:R-:W-:Y:S02]  /*12610*/  ISETP.LT.OR P3, PT, R2.reuse, R215.reuse, P3 ;  /* 0x000000d70200720c */ /* 0x0c0fe40001f61670 */
[----:B------:R-:W-:Y:S02]  /*12620*/  ISETP.LT.OR P6, PT, R2, R214, P6 ;  /* 0x000000d60200720c */ /* 0x000fe400037c1670 */
[C---:B------:R-:W-:Y:S02]  /*12630*/  ISETP.LT.OR P0, PT, R0.reuse, R215, P0 ;  /* 0x000000d70000720c */ /* 0x040fe40000701670 */
[----:B------:R-:W-:-:S02]  /*12640*/  IADD3 R2, R0, 0x9, RZ ;  /* 0x0000000900027810 */ /* 0x000fc40007ffe0ff */
[----:B------:R-:W-:Y:S02]  /*12650*/  FSEL R21, R168, -INF , !P0 ;  /* 0xff800000a8157808 */ /* 0x000fe40004000000 */
[C---:B------:R-:W-:Y:S02]  /*12660*/  ISETP.GE.AND P2, PT, R2.reuse, R217, PT ;  /* 0x000000d90200720c */ /* 0x040fe40003f46270 */
[-C--:B------:R-:W-:Y:S02]  /*12670*/  ISETP.GE.AND P5, PT, R2, R216.reuse, PT ;  /* 0x000000d80200720c */ /* 0x080fe40003fa6270 */
[----:B------:R-:W-:Y:S02]  /*12680*/  ISETP.GE.AND P0, PT, R0, R216, PT ;  /* 0x000000d80000720c */ /* 0x000fe40003f06270 */
[C---:B------:R-:W-:Y:S02]  /*12690*/  ISETP.LT.OR P2, PT, R2.reuse, R215, P2 ;  /* 0x000000d70200720c */ /* 0x040fe40001741670 */
[----:B------:R-:W-:-:S02]  /*126a0*/  ISETP.LT.OR P5, PT, R2, R214, P5 ;  /* 0x000000d60200720c */ /* 0x000fc40002fa1670 */
[C---:B------:R-:W-:Y:S02]  /*126b0*/  ISETP.LT.OR P0, PT, R0.reuse, R214, P0 ;  /* 0x000000d60000720c */ /* 0x040fe40000701670 */
[----:B------:R-:W-:Y:S02]  /*126c0*/  IADD3 R2, R0, 0x10, RZ ;  /* 0x0000001000027810 */ /* 0x000fe40007ffe0ff */
[----:B------:R-:W-:Y:S02]  /*126d0*/  FSEL R33, R170, -INF , !P0 ;  /* 0xff800000aa217808 */ /* 0x000fe40004000000 */
[----:B------:R-:W-:Y:S02]  /*126e0*/  FSEL R31, R169, -INF , !P4 ;  /* 0xff800000a91f7808 */ /* 0x000fe40006000000 */
[C---:B------:R-:W-:Y:S02]  /*126f0*/  ISETP.GE.AND P0, PT, R2.reuse, R217, PT ;  /* 0x000000d90200720c */ /* 0x040fe40003f06270 */
[----:B------:R-:W-:-:S02]  /*12700*/  ISETP.GE.AND P4, PT, R2, R216, PT ;  /* 0x000000d80200720c */ /* 0x000fc40003f86270 */
[C---:B------:R-:W-:Y:S02]  /*12710*/  ISETP.LT.OR P0, PT, R2.reuse, R215, P0 ;  /* 0x000000d70200720c */ /* 0x040fe40000701670 */
        /* <DEDUP_REMOVED lines=22> */
[----:B------:R-:W-:-:S02]  /*12880*/  IADD3 R2, R0, 0x20, RZ ;  /* 0x0000002000027810 */ /* 0x000fc40007ffe0ff */
        /* <DEDUP_REMOVED lines=29> */
[----:B-1----:R-:W-:-:S02]  /*12a60*/  FSEL R10, R173, -INF , !P3 ;  /* 0xff800000ad0a7808 */ /* 0x002fc40005800000 */
        /* <DEDUP_REMOVED lines=11> */
[----:B------:R-:W-:-:S04]  /*12b20*/  FMNMX.FTZ R2, R246, R21, !PT ;  /* 0x00000015f6027209 */ /* 0x000fc80007810000 */
[----:B------:R-:W-:Y:S02]  /*12b30*/  FMNMX.FTZ R3, R31, R2, !PT ;  /* 0x000000021f037209 */ /* 0x000fe40007810000 */
[----:B------:R-:W-:Y:S02]  /*12b40*/  IADD3 R2, R0, 0x38, RZ ;  /* 0x0000003800027810 */ /* 0x000fe40007ffe0ff */
[----:B------:R-:W-:Y:S02]  /*12b50*/  FSEL R8, R237, -INF , !P0 ;  /* 0xff800000ed087808 */ /* 0x000fe40004000000 */
[----:B------:R-:W-:Y:S02]  /*12b60*/  ISETP.GE.AND P0, PT, R2, R217, PT ;  /* 0x000000d90200720c */ /* 0x000fe40003f06270 */
[----:B------:R-:W-:Y:S02]  /*12b70*/  IADD3 R0, R0, 0x39, RZ ;  /* 0x0000003900007810 */ /* 0x000fe40007ffe0ff */
[----:B------:R-:W-:-:S02]  /*12b80*/  ISETP.LT.OR P0, PT, R2, R215, P0 ;  /* 0x000000d70200720c */ /* 0x000fc40000701670 */
[----:B------:R-:W-:Y:S02]  /*12b90*/  FSEL R6, R233, -INF , !P6 ;  /* 0xff800000e9067808 */ /* 0x000fe40007000000 */
[----:B------:R-:W-:Y:S02]  /*12ba0*/  FSEL R5, R228, -INF , !P0 ;  /* 0xff800000e4057808 */ /* 0x000fe40004000000 */
[C---:B------:R-:W-:Y:S02]  /*12bb0*/  ISETP.GE.AND P6, PT, R0.reuse, R217, PT ;  /* 0x000000d90000720c */ /* 0x040fe40003fc6270 */
[----:B------:R-:W-:Y:S02]  /*12bc0*/  ISETP.GE.AND P0, PT, R0, R216, PT ;  /* 0x000000d80000720c */ /* 0x000fe40003f06270 */
[----:B------:R-:W-:Y:S02]  /*12bd0*/  FMNMX.FTZ R3, R27, R3, !PT ;  /* 0x000000031b037209 */ /* 0x000fe40007810000 */
[----:B------:R-:W-:-:S02]  /*12be0*/  FSEL R7, R232, -INF , !P1 ;  /* 0xff800000e8077808 */ /* 0x000fc40004800000 */
[----:B------:R-:W-:Y:S02]  /*12bf0*/  ISETP.GE.AND P1, PT, R2, R216, PT ;  /* 0x000000d80200720c */ /* 0x000fe40003f26270 */
[C---:B------:R-:W-:Y:S02]  /*12c00*/  ISETP.LT.OR P6, PT, R0.reuse, R215, P6 ;  /* 0x000000d70000720c */ /* 0x040fe400037c1670 */
[-C--:B------:R-:W-:Y:S02]  /*12c10*/  ISETP.LT.OR P0, PT, R0, R214.reuse, P0 ;  /* 0x000000d60000720c */ /* 0x080fe40000701670 */
[----:B------:R-:W-:Y:S02]  /*12c20*/  FMNMX.FTZ R3, R25, R3, !PT ;  /* 0x0000000319037209 */ /* 0x000fe40007810000 */
[----:B------:R-:W-:Y:S02]  /*12c30*/  FMNMX.FTZ R0, R247, R33, !PT ;  /* 0x00000021f7007209 */ /* 0x000fe40007810000 */
[----:B------:R-:W-:-:S02]  /*12c40*/  ISETP.LT.OR P1, PT, R2, R214, P1 ;  /* 0x000000d60200720c */ /* 0x000fc40000f21670 */
        /* <DEDUP_REMOVED lines=17> */
[----:B------:R-:W-:-:S02]  /*12d60*/  FSEL R16, R238, -INF , !P5 ;  /* 0xff800000ee107808 */ /* 0x000fc40006800000 */
[----:B------:R-:W-:Y:S02]  /*12d70*/  FMNMX.FTZ R0, R22, R0, !PT ;  /* 0x0000000016007209 */ /* 0x000fe40007810000 */
[----:B------:R-:W-:Y:S02]  /*12d80*/  FMNMX.FTZ R2, R6, R2, !PT ;  /* 0x0000000206027209 */ /* 0x000fe40007810000 */
[----:B------:R-:W-:Y:S02]  /*12d90*/  FSEL R15, R239, -INF , !P4 ;  /* 0xff800000ef0f7808 */ /* 0x000fe40006000000 */
[----:B------:R-:W-:Y:S02]  /*12da0*/  FMNMX.FTZ R0, R16, R0, !PT ;  /* 0x0000000010007209 */ /* 0x000fe40007810000 */
[----:B------:R-:W-:Y:S02]  /*12db0*/  FSEL R4, R229, -INF , !P6 ;  /* 0xff800000e5047808 */ /* 0x000fe40007000000 */
[----:B------:R-:W-:-:S02]  /*12dc0*/  FMNMX.FTZ R133, R5, R2, !PT ;  /* 0x0000000205857209 */ /* 0x000fc40007810000 */
[----:B------:R-:W-:Y:S02]  /*12dd0*/  FSEL R14, R234, -INF , !P3 ;  /* 0xff800000ea0e7808 */ /* 0x000fe40005800000 */
[----:B------:R-:W-:Y:S02]  /*12de0*/  FMNMX.FTZ R0, R15, R0, !PT ;  /* 0x000000000f007209 */ /* 0x000fe40007810000 */
[----:B------:R-:W-:Y:S02]  /*12df0*/  FMNMX.FTZ R133, R4, R133, !PT ;  /* 0x0000008504857209 */ /* 0x000fe40007810000 */
[----:B------:R-:W-:Y:S02]  /*12e00*/  FSEL R13, R235, -INF , !P2 ;  /* 0xff800000eb0d7808 */ /* 0x000fe40005000000 */
[----:B------:R-:W-:Y:S01]  /*12e10*/  FMNMX.FTZ R0, R14, R0, !PT ;  /* 0x000000000e007209 */ /* 0x000fe20007810000 */
[----:B------:R-:W1:Y:S01]  /*12e20*/  SHFL.BFLY PT, R2, R133, 0x2, 0x1f ;  /* 0x0c401f0085027f89 */ /* 0x000e6200000e0000 */
[----:B------:R-:W-:-:S02]  /*12e30*/  FSEL R12, R230, -INF , !P1 ;  /* 0xff800000e60c7808 */ /* 0x000fc40004800000 */
[----:B------:R-:W-:Y:S02]  /*12e40*/  FMNMX.FTZ R0, R13, R0, !PT ;  /* 0x000000000d007209 */ /* 0x000fe40007810000 */
[----:B------:R-:W-:Y:S02]  /*12e50*/  FSEL R11, R231, -INF , !P0 ;  /* 0xff800000e70b7808 */ /* 0x000fe40004000000 */
[----:B------:R-:W-:-:S04]  /*12e60*/  FMNMX.FTZ R0, R12, R0, !PT ;  /* 0x000000000c007209 */ /* 0x000fc80007810000 */
[----:B------:R-:W-:-:S05]  /*12e70*/  FMNMX.FTZ R0, R11, R0, !PT ;  /* 0x000000000b007209 */ /* 0x000fca0007810000 */
[----:B------:R-:W4:Y:S01]  /*12e80*/  SHFL.BFLY PT, R132, R0, 0x2, 0x1f ;  /* 0x0c401f0000847f89 */ /* 0x000f2200000e0000 */
[----:B-1----:R-:W-:-:S05]  /*12e90*/  FMNMX.FTZ R133, R133, R2, !PT ;  /* 0x0000000285857209 */ /* 0x002fca0007810000 */
[----:B------:R-:W1:Y:S01]  /*12ea0*/  SHFL.BFLY PT, R2, R133, 0x1, 0x1f ;  /* 0x0c201f0085027f89 */ /* 0x000e6200000e0000 */
[----:B----4-:R-:W-:-:S05]  /*12eb0*/  FMNMX.FTZ R132, R0, R132, !PT ;  /* 0x0000008400847209 */ /* 0x010fca0007810000 */
[----:B------:R-:W4:Y:S01]  /*12ec0*/  SHFL.BFLY PT, R168, R132, 0x1, 0x1f ;  /* 0x0c201f0084a87f89 */ /* 0x000f2200000e0000 */
[----:B------:R-:W-:Y:S02]  /*12ed0*/  USHF.L.U32 UR4, UR29, 0x1, URZ ;  /* 0x000000011d047899 */ /* 0x000fe4000800063f */
[----:B------:R-:W-:Y:S02]  /*12ee0*/  UIADD3 UR34, UR34, -0x1, URZ ;  /* 0xffffffff22227890 */ /* 0x000fe4000fffe03f */
[----:B------:R-:W-:Y:S01]  /*12ef0*/  ULOP3.LUT UR4, UR4, UR33, URZ, 0x3c, !UPT ;  /* 0x0000002104047292 */ /* 0x000fe2000f8e3c3f */
[----:B-1----:R-:W-:Y:S01]  /*12f00*/  FMNMX.FTZ R133, R133, R2, !PT ;  /* 0x0000000285857209 */ /* 0x002fe20007810000 */
[----:B--2---:R-:W-:Y:S01]  /*12f10*/  IMAD.WIDE.U32 R2, R244, -0x2daee0ad, RZ ;  /* 0xd2511f53f4027825 */ /* 0x004fe200078e00ff */
[----:B------:R-:W-:Y:S02]  /*12f20*/  ULOP3.LUT UR34, UR34, UR33, URZ, 0x3c, !UPT ;  /* 0x0000002122227292 */ /* 0x000fe4000f8e3c3f */
[C---:B------:R-:W-:Y:S01]  /*12f30*/  FSETP.NEU.FTZ.AND P1, PT, R133.reuse, -INF , PT ;  /* 0xff8000008500780b */ /* 0x040fe20003f3d000 */
[----:B------:R-:W-:Y:S01]  /*12f40*/  FMUL.FTZ R0, R133, c[0x0][0x23c] ;  /* 0x00008f0085007a20 */ /* 0x000fe20000410000 */
[C---:B------:R-:W-:Y:S01]  /*12f50*/  LOP3.LUT R2, R3.reuse, UR4, RZ, 0x3c, !PT ;  /* 0x0000000403027c12 */ /* 0x040fe2000f8e3cff */
[----:B------:R-:W-:Y:S01]  /*12f60*/  UIADD3 UR4, UR32, 0x3c6ef372, URZ ;  /* 0x3c6ef37220047890 */ /* 0x000fe2000fffe03f */
[----:B------:R-:W-:Y:S01]  /*12f70*/  LOP3.LUT R222, R3, UR34, RZ, 0x3c, !PT ;  /* 0x0000002203de7c12 */ /* 0x000fe2000f8e3cff */
[----:B------:R-:W-:Y:S01]  /*12f80*/  STL [R1+0x158], R217 ;  /* 0x000158d901007387 */ /* 0x000fe20000100800 */
[----:B------:R-:W-:Y:S01]  /*12f90*/  FSEL R0, R0, RZ, P1 ;  /* 0x000000ff00007208 */ /* 0x000fe20000800000 */
[----:B------:R-:W-:Y:S01]  /*12fa0*/  IMAD.WIDE.U32 R2, R2, -0x326172a9, RZ ;  /* 0xcd9e8d5702027825 */ /* 0x000fe200078e00ff */
[----:B------:R-:W-:Y:S01]  /*12fb0*/  UIADD3 UR5, UR32, -0x61c88647, URZ ;  /* 0x9e3779b920057890 */ /* 0x000fe2000fffe03f */
[----:B------:R-:W-:Y:S02]  /*12fc0*/  STL [R1+0x15c], R216 ;  /* 0x00015cd801007387 */ /* 0x000fe40000100800 */
[----:B---3--:R-:W-:Y:S01]  /*12fd0*/  IMAD.WIDE.U32 R198, R243, -0x326172a9, RZ ;  /* 0xcd9e8d57f3c67825 */ /* 0x008fe200078e00ff */
[----:B----4-:R-:W-:Y:S01]  /*12fe0*/  FMNMX.FTZ R132, R132, R168, !PT ;  /* 0x000000a884847209 */ /* 0x010fe20007810000 */
[----:B------:R-:W-:Y:S02]  /*12ff0*/  STL [R1+0x160], R215 ;  /* 0x000160d701007387 */ /* 0x000fe40000100800 */
[----:B------:R-:W-:-:S02]  /*13000*/  FFMA.FTZ R21, R21, c[0x0][0x23c], -R0 ;  /* 0x00008f0015157a23 */ /* 0x000fc40000010800 */
[----:B------:R1:W-:Y:S01]  /*13010*/  STL [R1+0x164], R214 ;  /* 0x000164d601007387 */ /* 0x0003e20000100800 */
[--C-:B------:R-:W-:Y:S02]  /*13020*/  FFMA.FTZ R31, R31, c[0x0][0x23c], -R0.reuse ;  /* 0x00008f001f1f7a23 */ /* 0x100fe40000010800 */
[--C-:B------:R-:W-:Y:S02]  /*13030*/  FFMA.FTZ R27, R27, c[0x0][0x23c], -R0.reuse ;  /* 0x00008f001b1b7a23 */ /* 0x100fe40000010800 */
[--C-:B------:R-:W-:Y:S02]  /*13040*/  FFMA.FTZ R25, R25, c[0x0][0x23c], -R0.reuse ;  /* 0x00008f0019197a23 */ /* 0x100fe40000010800 */
[--C-:B------:R-:W-:Y:S02]  /*13050*/  FFMA.FTZ R23, R23, c[0x0][0x23c], -R0.reuse ;  /* 0x00008f0017177a23 */ /* 0x100fe40000010800 */
[--C-:B------:R-:W-:Y:S02]  /*13060*/  FFMA.FTZ R20, R20, c[0x0][0x23c], -R0.reuse ;  /* 0x00008f0014147a23 */ /* 0x100fe40000010800 */
[----:B------:R-:W-:-:S02]  /*13070*/  FFMA.FTZ R171, R19, c[0x0][0x23c], -R0 ;  /* 0x00008f0013ab7a23 */ /* 0x000fc40000010800 */
        /* <DEDUP_REMOVED lines=8> */
[----:B-1----:R-:W-:Y:S01]  /*13100*/  FFMA.FTZ R214, R4, c[0x0][0x23c], -R0 ;  /* 0x00008f0004d67a23 */ /* 0x002fe20000010800 */
[----:B------:R-:W-:Y:S01]  /*13110*/  LOP3.LUT R4, R241, UR4, R2, 0x96, !PT ;  /* 0x00000004f1047c12 */ /* 0x000fe2000f8e9602 */
[C---:B------:R-:W-:Y:S01]  /*13120*/  FMUL.FTZ R2, R132.reuse, c[0x0][0x23c] ;  /* 0x00008f0084027a20 */ /* 0x040fe20000410000 */
[----:B------:R-:W-:Y:S02]  /*13130*/  LOP3.LUT R0, R199, R242, RZ, 0x3c, !PT ;  /* 0x000000f2c7007212 */ /* 0x000fe400078e3cff */
[----:B------:R-:W-:Y:S02]  /*13140*/  LOP3.LUT R3, R3, UR5, R198, 0x96, !PT ;  /* 0x0000000503037c12 */ /* 0x000fe4000f8e96c6 */
[----:B------:R-:W-:Y:S01]  /*13150*/  FSETP.NEU.FTZ.AND P0, PT, R132, -INF , PT ;  /* 0xff8000008400780b */ /* 0x000fe20003f1d000 */
[----:B------:R-:W-:-:S03]  /*13160*/  IMAD R190, R0, -0x2daee0ad, RZ ;  /* 0xd2511f5300be7824 */ /* 0x000fc600078e02ff */
[----:B------:R-:W-:Y:S01]  /*13170*/  FSEL R0, R2, RZ, P0 ;  /* 0x000000ff02007208 */ /* 0x000fe20000000000 */
[----:B------:R-:W-:-:S04]  /*13180*/  IMAD.WIDE.U32 R2, R3, -0x2daee0ad, RZ ;  /* 0xd2511f5303027825 */ /* 0x000fc800078e00ff */
[----:B------:R-:W-:Y:S01]  /*13190*/  IMAD.WIDE.U32 R4, R4, -0x2daee0ad, RZ ;  /* 0xd2511f5304047825 */ /* 0x000fe200078e00ff */
[----:B------:R-:W-:-:S04]  /*131a0*/  LOP3.LUT R10, R3, UR14, R190, 0x96, !PT ;  /* 0x0000000e030a7c12 */ /* 0x000fc8000f8e96be */
[----:B------:R-:W-:Y:S01]  /*131b0*/  LOP3.LUT R2, R5, UR12, R2, 0x96, !PT ;  /* 0x0000000c05027c12 */ /* 0x000fe2000f8e9602 */
[----:B------:R-:W-:Y:S02]  /*131c0*/  FFMA.FTZ R188, R11, c[0x0][0x23c], -R0 ;  /* 0x00008f000bbc7a23 */ /* 0x000fe40000010800 */
[----:B------:R-:W-:-:S04]  /*131d0*/  IMAD.WIDE.U32 R10, R10, -0x326172a9, RZ ;  /* 0xcd9e8d570a0a7825 */ /* 0x000fc800078e00ff */
[----:B------:R-:W-:Y:S01]  /*131e0*/  IMAD.WIDE.U32 R172, R2, -0x326172a9, RZ ;  /* 0xcd9e8d5702ac7825 */ /* 0x000fe200078e00ff */
[----:B------:R-:W-:Y:S02]  /*131f0*/  LOP3.LUT R2, R11, UR13, R240, 0x96, !PT ;  /* 0x0000000d0b027c12 */ /* 0x000fe4000f8e96f0 */
[----:B------:R-:W1:Y:S02]  /*13200*/  LDC.U8 R240, c[0x0][0x2d8] ;  /* 0x0000b600fff07b82 */ /* 0x000e640000000000 */
[----:B------:R-:W-:Y:S01]  /*13210*/  LOP3.LUT R8, R173, UR11, R10, 0x96, !PT ;  /* 0x0000000bad087c12 */ /* 0x000fe2000f8e960a */
[----:B------:R-:W-:-:S04]  /*13220*/  IMAD.WIDE.U32 R2, R2, -0x2daee0ad, RZ ;  /* 0xd2511f5302027825 */ /* 0x000fc800078e00ff */
[----:B------:R-:W-:Y:S02]  /*13230*/  FFMA.FTZ R18, R33, c[0x0][0x23c], -R0 ;  /* 0x00008f0021127a23 */ /* 0x000fe40000010800 */
[----:B------:R-:W-:-:S04]  /*13240*/  IMAD.WIDE.U32 R8, R8, -0x2daee0ad, RZ ;  /* 0xd2511f5308087825 */ /* 0x000fc800078e00ff */
        /* <DEDUP_REMOVED lines=13> */
[----:B------:R-:W-:Y:S01]  /*13320*/  FFMA.FTZ R200, R12, c[0x0][0x23c], -R0 ;  /* 0x00008f000cc87a23 */ /* 0x000fe20000010800 */
[----:B------:R-:W-:Y:S02]  /*13330*/  FSEL R0, R133, RZ, P1 ;  /* 0x000000ff85007208 */ /* 0x000fe40000800000 */
[----:B------:R-:W-:Y:S02]  /*13340*/  LOP3.LUT R14, R3, UR10, R4, 0x96, !PT ;  /* 0x0000000a030e7c12 */ /* 0x000fe4000f8e9604 */
[----:B------:R-:W-:Y:S01]  /*13350*/  LOP3.LUT R4, R9, UR8, R2, 0x96, !PT ;  /* 0x0000000809047c12 */ /* 0x000fe2000f8e9602 */
[----:B------:R-:W-:Y:S01]  /*13360*/  FADD.FTZ R2, R246, -R0 ;  /* 0x80000000f6027221 */ /* 0x000fe20000010000 */
[----:B------:R-:W-:-:S03]  /*13370*/  FSEL R0, R132, RZ, P0 ;  /* 0x000000ff84007208 */ /* 0x000fc60000000000 */
[----:B------:R-:W-:-:S04]  /*13380*/  IMAD.WIDE.U32 R4, R4, -0x326172a9, RZ ;  /* 0xcd9e8d5704047825 */ /* 0x000fc800078e00ff */
[----:B------:R-:W-:Y:S01]  /*13390*/  FADD.FTZ R6, R247, -R0 ;  /* 0x80000000f7067221 */ /* 0x000fe20000010000 */
[----:B------:R-:W-:Y:S01]  /*133a0*/  LOP3.LUT R0, R4, 0xff, RZ, 0xc0, !PT ;  /* 0x000000ff04007812 */ /* 0x000fe200078ec0ff */
[----:B------:R-:W-:-:S03]  /*133b0*/  FMUL.FTZ R2, R2, c[0x0][0x23c] ;  /* 0x00008f0002027a20 */ /* 0x000fc60000410000 */
[----:B-1----:R-:W-:Y:S02]  /*133c0*/  ISETP.GE.U32.AND P2, PT, R240, R0, PT ;  /* 0x00000000f000720c */ /* 0x002fe40003f46070 */
[----:B------:R-:W-:Y:S01]  /*133d0*/  LOP3.LUT R0, R4, 0xffff, RZ, 0xc0, !PT ;  /* 0x0000ffff04007812 */ /* 0x000fe200078ec0ff */
[----:B------:R-:W-:Y:S03]  /*133e0*/  MUFU.EX2 R13, R21 ;  /* 0x00000015000d7308 */ /* 0x000fe60000000800 */
[----:B------:R-:W-:-:S05]  /*133f0*/  SHF.R.U32.HI R0, RZ, 0x8, R0 ;  /* 0x00000008ff007819 */ /* 0x000fca0000011600 */
[----:B------:R-:W1:Y:S01]  /*13400*/  MUFU.EX2 R2, R2 ;  /* 0x0000000200027308 */ /* 0x000e620000000800 */
[----:B------:R-:W-:-:S07]  /*13410*/  LOP3.LUT R0, R0, 0xffff, RZ, 0xc0, !PT ;  /* 0x0000ffff00007812 */ /* 0x000fce00078ec0ff */
[----:B------:R-:W2:Y:S01]  /*13420*/  MUFU.EX2 R12, R31 ;  /* 0x0000001f000c7308 */ /* 0x000ea20000000800 */
[----:B------:R-:W-:Y:S02]  /*13430*/  ISETP.GE.U32.AND P0, PT, R240, R0, PT ;  /* 0x00000000f000720c */ /* 0x000fe40003f06070 */
[----:B------:R-:W-:Y:S01]  /*13440*/  SHF.R.U32.HI R0, RZ, 0x10, R4 ;  /* 0x00000010ff007819 */ /* 0x000fe20000011604 */
[----:B------:R-:W-:-:S04]  /*13450*/  FMUL.FTZ R9, R6, c[0x0][0x23c] ;  /* 0x00008f0006097a20 */ /* 0x000fc80000410000 */
[----:B------:R-:W3:Y:S01]  /*13460*/  MUFU.EX2 R7, R27 ;  /* 0x0000001b00077308 */ /* 0x000ee20000000800 */
[----:B------:R-:W-:Y:S01]  /*13470*/  LOP3.LUT R6, R0, 0xff, RZ, 0xc0, !PT ;  /* 0x000000ff00067812 */ /* 0x000fe200078ec0ff */
[----:B-1----:R-:W-:-:S06]  /*13480*/  FFMA.FTZ R212, R212, R2, R13 ;  /* 0x00000002d4d47223 */ /* 0x002fcc000001000d */
[----:B------:R-:W1:Y:S01]  /*13490*/  MUFU.EX2 R3, R25 ;  /* 0x0000001900037308 */ /* 0x000e620000000800 */
[----:B--2---:R-:W-:-:S07]  /*134a0*/  FADD.FTZ R212, R12, R212 ;  /* 0x000000d40cd47221 */ /* 0x004fce0000010000 */
[----:B------:R-:W-:Y:S01]  /*134b0*/  MUFU.EX2 R18, R18 ;  /* 0x0000001200127308 */ /* 0x000fe20000000800 */
[----:B------:R-:W-:-:S07]  /*134c0*/  ISETP.GE.U32.AND P1, PT, R240, R6, PT ;  /* 0x00000006f000720c */ /* 0x000fce0003f26070 */
[----:B------:R-:W2:Y:S01]  /*134d0*/  MUFU.EX2 R0, R9 ;  /* 0x0000000900007308 */ /* 0x000ea20000000800 */
[----:B---3--:R-:W-:-:S07]  /*134e0*/  FADD.FTZ R212, R7, R212 ;  /* 0x000000d407d47221 */ /* 0x008fce0000010000 */
[----:B------:R-:W3:Y:S01]  /*134f0*/  MUFU.EX2 R17, R17 ;  /* 0x0000001100117308 */ /* 0x000ee20000000800 */
[C---:B-1----:R-:W-:Y:S01]  /*13500*/  F2FP.PACK_AB R7, R3.reuse, R7 ;  /* 0x000000070307723e */ /* 0x042fe200000000ff */
[----:B------:R-:W-:-:S06]  /*13510*/  FADD.FTZ R212, R3, R212 ;  /* 0x000000d403d47221 */ /* 0x000fcc0000010000 */
[----:B------:R-:W1:Y:S01]  /*13520*/  MUFU.EX2 R6, R134 ;  /* 0x0000008600067308 */ /* 0x000e620000000800 */
[C---:B------:R-:W-:Y:S02]  /*13530*/  PRMT R215, R7.reuse, 0x7610, R215 ;  /* 0x0000761007d77816 */ /* 0x040fe400000000d7 */
[----:B------:R-:W-:Y:S01]  /*13540*/  PRMT R204, R7, 0x7632, R204 ;  /* 0x0000763207cc7816 */ /* 0x000fe200000000cc */
[----:B--2---:R-:W-:-:S04]  /*13550*/  FFMA.FTZ R7, R213, R0, R18 ;  /* 0x00000000d5077223 */ /* 0x004fc80000010012 */
[----:B------:R-:W2:Y:S01]  /*13560*/  MUFU.EX2 R3, R35 ;  /* 0x0000002300037308 */ /* 0x000ea20000000800 */
[----:B---3--:R-:W-:-:S04]  /*13570*/  FADD.FTZ R7, R17, R7 ;  /* 0x0000000711077221 */ /* 0x008fc80000010000 */
[----:B-1----:R-:W-:-:S04]  /*13580*/  FADD.FTZ R7, R6, R7 ;  /* 0x0000000706077221 */ /* 0x002fc80000010000 */
[C---:B--2---:R-:W-:Y:S02]  /*13590*/  FADD.FTZ R19, R3.reuse, R7 ;  /* 0x0000000703137221 */ /* 0x044fe40000010000 */
[----:B------:R-:W1:Y:S01]  /*135a0*/  MUFU.EX2 R7, R23 ;  /* 0x0000001700077308 */ /* 0x000e620000000800 */
[----:B------:R-:W-:Y:S01]  /*135b0*/  F2FP.PACK_AB R9, R3, R6 ;  /* 0x000000060309723e */ /* 0x000fe200000000ff */
[----:B------:R-:W-:Y:S01]  /*135c0*/  IMAD.WIDE.U32 R14, R14, -0x326172a9, RZ ;  /* 0xcd9e8d570e0e7825 */ /* 0x000fe200078e00ff */
[----:B------:R-:W-:-:S05]  /*135d0*/  UIADD3 UR7, UR32, -0x4ab325aa, URZ ;  /* 0xb54cda5620077890 */ /* 0x000fca000fffe03f */
[----:B------:R-:W2:Y:S01]  /*135e0*/  MUFU.EX2 R6, R20 ;  /* 0x0000001400067308 */ /* 0x000ea20000000800 */
[----:B------:R-:W-:Y:S02]  /*135f0*/  SHF.R.U32.HI R3, RZ, 0x18, R4 ;  /* 0x00000018ff037819 */ /* 0x000fe40000011604 */
[----:B------:R-:W-:Y:S01]  /*13600*/  LOP3.LUT R4, R15, UR9, R172, 0x96, !PT ;  /* 0x000000090f047c12 */ /* 0x000fe2000f8e96ac */
[----:B------:R-:W-:Y:S01]  /*13610*/  @!P0 HADD2 R174, -R204.H0_H0, -RZ.H0_H0 ;  /* 0xa00000ffccae8230 */ /* 0x000fe20000000900 */
[----:B------:R-:W-:Y:S01]  /*13620*/  F2FP.PACK_AB R21, R12, R13 ;  /* 0x0000000d0c15723e */ /* 0x000fe200000000ff */
[----:B------:R-:W-:Y:S01]  /*13630*/  UIADD3 UR6, UR33, 0x646e171e, URZ ;  /* 0x646e171e21067890 */ /* 0x000fe2000fffe03f */
[----:B------:R-:W-:Y:S01]  /*13640*/  LOP3.LUT R12, R5, UR7, R14, 0x96, !PT ;  /* 0x00000007050c7c12 */ /* 0x000fe2000f8e960e */
[----:B------:R-:W-:Y:S01]  /*13650*/  IMAD.WIDE.U32 R4, R4, -0x2daee0ad, RZ ;  /* 0xd2511f5304047825 */ /* 0x000fe200078e00ff */
[C---:B------:R-:W-:Y:S02]  /*13660*/  PRMT R196, R9.reuse, 0x7610, R196 ;  /* 0x0000761009c47816 */ /* 0x040fe400000000c4 */
[----:B------:R-:W-:Y:S01]  /*13670*/  PRMT R27, R9, 0x7632, R27 ;  /* 0x00007632091b7816 */ /* 0x000fe2000000001b */
[----:B-1----:R-:W-:Y:S01]  /*13680*/  FADD.FTZ R9, R7, R212 ;  /* 0x000000d407097221 */ /* 0x002fe20000010000 */
[----:B------:R-:W-:-:S02]  /*13690*/  PRMT R179, R215, 0x5410, R204 ;  /* 0x00005410d7b37816 */ /* 0x000fc400000000cc */
[----:B------:R-:W-:Y:S01]  /*136a0*/  @!P0 PRMT R204, R174, 0x5410, RZ ;  /* 0x00005410aecc8816 */ /* 0x000fe200000000ff */
[C---:B--2---:R-:W-:Y:S01]  /*136b0*/  FADD.FTZ R20, R6.reuse, R9 ;  /* 0x0000000906147221 */ /* 0x044fe20000010000 */
[----:B------:R-:W-:Y:S02]  /*136c0*/  F2FP.PACK_AB R13, R6, R7 ;  /* 0x00000007060d723e */ /* 0x000fe400000000ff */
[----:B------:R-:W-:Y:S02]  /*136d0*/  ISETP.GE.U32.AND P0, PT, R240, R3, PT ;  /* 0x00000003f000720c */ /* 0x000fe40003f06070 */
[----:B------:R-:W-:Y:S02]  /*136e0*/  LOP3.LUT R6, R4, 0xff, RZ, 0xc0, !PT ;  /* 0x000000ff04067812 */ /* 0x000fe400078ec0ff */
[----:B------:R-:W-:Y:S02]  /*136f0*/  LOP3.LUT R3, R5, UR6, R8, 0x96, !PT ;  /* 0x0000000605037c12 */ /* 0x000fe4000f8e9608 */
[----:B------:R-:W-:-:S02]  /*13700*/  ISETP.GE.U32.AND P3, PT, R240, R6, PT ;  /* 0x00000006f000720c */ /* 0x000fc40003f66070 */
[--C-:B------:R-:W-:Y:S02]  /*13710*/  SHF.R.U32.HI R8, RZ, 0x10, R3.reuse ;  /* 0x00000010ff087819 */ /* 0x100fe40000011603 */
[C---:B------:R-:W-:Y:S02]  /*13720*/  LOP3.LUT R6, R3.reuse, 0xff, RZ, 0xc0, !PT ;  /* 0x000000ff03067812 */ /* 0x040fe400078ec0ff */
[----:B------:R-:W-:Y:S02]  /*13730*/  SHF.R.U32.HI R7, RZ, 0x18, R3 ;  /* 0x00000018ff077819 */ /* 0x000fe40000011603 */
[----:B------:R-:W-:Y:S01]  /*13740*/  LOP3.LUT R3, R3, 0xffff, RZ, 0xc0, !PT ;  /* 0x0000ffff03037812 */ /* 0x000fe200078ec0ff */
[----:B------:R-:W-:-:S03]  /*13750*/  @!P2 HADD2 R175, -R215.H0_H0, -RZ.H0_H0 ;  /* 0xa00000ffd7afa230 */ /* 0x000fc60000000900 */
[----:B------:R-:W-:-:S04]  /*13760*/  SHF.R.U32.HI R3, RZ, 0x8, R3 ;  /* 0x00000008ff037819 */ /* 0x000fc80000011603 */
[----:B------:R-:W-:Y:S02]  /*13770*/  LOP3.LUT R3, R3, 0xffff, RZ, 0xc0, !PT ;  /* 0x0000ffff03037812 */ /* 0x000fe400078ec0ff */
[----:B------:R-:W-:Y:S02]  /*13780*/  @!P2 PRMT R215, R175, 0x5410, RZ ;  /* 0x00005410afd7a816 */ /* 0x000fe400000000ff */
[C---:B------:R-:W-:Y:S02]  /*13790*/  ISETP.GE.U32.AND P6, PT, R240.reuse, R6, PT ;  /* 0x00000006f000720c */ /* 0x040fe40003fc6070 */
[----:B------:R-:W-:Y:S02]  /*137a0*/  ISETP.GE.U32.AND P2, PT, R240, R3, PT ;  /* 0x00000003f000720c */ /* 0x000fe40003f46070 */
[C---:B------:R-:W-:Y:S02]  /*137b0*/  PRMT R203, R13.reuse, 0x7610, R203 ;  /* 0x000076100dcb7816 */ /* 0x040fe400000000cb */
[----:B------:R-:W-:Y:S01]  /*137c0*/  PRMT R202, R13, 0x7632, R202 ;  /* 0x000076320dca7816 */ /* 0x000fe200000000ca */
[----:B------:R-:W-:Y:S01]  /*137d0*/  @!P1 HADD2 R177, -R196.H0_H0, -RZ.H0_H0 ;  /* 0xa00000ffc4b19230 */ /* 0x000fe20000000900 */
[----:B------:R-:W-:-:S05]  /*137e0*/  PRMT R175, R196, 0x5410, R27 ;  /* 0x00005410c4af7816 */ /* 0x000fca000000001b */
[----:B------:R-:W-:Y:S02]  /*137f0*/  @!P6 HADD2 R186, -R203.H0_H0, -RZ.H0_H0 ;  /* 0xa00000ffcbbae230 */ /* 0x000fe40000000900 */
[----:B------:R-:W-:Y:S01]  /*13800*/  @!P2 HADD2 R178, -R202.H0_H0, -RZ.H0_H0 ;  /* 0xa00000ffcab2a230 */ /* 0x000fe20000000900 */
[----:B------:R-:W-:Y:S01]  /*13810*/  @!P1 PRMT R196, R177, 0x5410, RZ ;  /* 0x00005410b1c49816 */ /* 0x000fe200000000ff */
[----:B------:R-:W-:Y:S01]  /*13820*/  STL [R1+0x168], R133 ;  /* 0x0001688501007387 */ /* 0x000fe20000100800 */
[----:B------:R-:W-:Y:S02]  /*13830*/  PRMT R189, R203, 0x5410, R202 ;  /* 0x00005410cbbd7816 */ /* 0x000fe400000000ca */
[----:B------:R-:W-:Y:S01]  /*13840*/  @!P6 PRMT R203, R186, 0x5410, RZ ;  /* 0x00005410bacbe816 */ /* 0x000fe200000000ff */
[----:B------:R-:W-:Y:S01]  /*13850*/  STL [R1+0x178], R132 ;  /* 0x0001788401007387 */ /* 0x000fe20000100800 */
[----:B------:R-:W-:-:S03]  /*13860*/  @!P2 PRMT R202, R178, 0x5410, RZ ;  /* 0x00005410b2caa816 */ /* 0x000fc600000000ff */
[----:B------:R-:W-:Y:S04]  /*13870*/  STL [R1+0x17c], R215 ;  /* 0x00017cd701007387 */ /* 0x000fe80000100800 */
[----:B------:R-:W-:Y:S04]  /*13880*/  STL [R1+0x180], R204 ;  /* 0x000180cc01007387 */ /* 0x000fe80000100800 */
[----:B------:R-:W-:Y:S04]  /*13890*/  STL [R1+0x184], R196 ;  /* 0x000184c401007387 */ /* 0x000fe80000100800 */
[----:B------:R1:W-:Y:S04]  /*138a0*/  STL.64 [R1+0x170], R202 ;  /* 0x000170ca01007387 */ /* 0x0003e80000100a00 */
[----:B-1----:R-:W2:Y:S01]  /*138b0*/  LDL.LU.64 R202, [R1+0x38] ;  /* 0x0000380001ca7983 */ /* 0x002ea20000300a00 */
[----:B------:R-:W1:Y:S01]  /*138c0*/  MUFU.EX2 R6, R34 ;  /* 0x0000002200067308 */ /* 0x000e620000000800 */
[----:B------:R-:W-:-:S02]  /*138d0*/  ISETP.GE.U32.AND P4, PT, R240, R7, PT ;  /* 0x00000007f000720c */ /* 0x000fc40003f86070 */
[----:B------:R-:W-:Y:S02]  /*138e0*/  LOP3.LUT R16, R4, 0xffff, RZ, 0xc0, !PT ;  /* 0x0000ffff04107812 */ /* 0x000fe400078ec0ff */
[--C-:B------:R-:W-:Y:S02]  /*138f0*/  SHF.R.U32.HI R7, RZ, 0x18, R4.reuse ;  /* 0x00000018ff077819 */ /* 0x100fe40000011604 */
[----:B------:R-:W-:Y:S02]  /*13900*/  SHF.R.U32.HI R5, RZ, 0x10, R4 ;  /* 0x00000010ff057819 */ /* 0x000fe40000011604 */
[----:B------:R-:W3:Y:S02]  /*13910*/  MUFU.EX2 R4, R32 ;  /* 0x0000002000047308 */ /* 0x000ee40000000800 */
[----:B------:R-:W-:Y:S01]  /*13920*/  LOP3.LUT R5, R5, 0xff, RZ, 0xc0, !PT ;  /* 0x000000ff05057812 */ /* 0x000fe200078ec0ff */
[----:B------:R-:W-:Y:S01]  /*13930*/  @!P0 HADD2 R176, -R27.H0_H0, -RZ.H0_H0 ;  /* 0xa00000ff1bb08230 */ /* 0x000fe20000000900 */
[----:B------:R-:W-:-:S02]  /*13940*/  LOP3.LUT R8, R8, 0xff, RZ, 0xc0, !PT ;  /* 0x000000ff08087812 */ /* 0x000fc400078ec0ff */
[----:B------:R-:W-:Y:S01]  /*13950*/  ISETP.GE.U32.AND P1, PT, R240, R5, PT ;  /* 0x00000005f000720c */ /* 0x000fe20003f26070 */
[----:B-1----:R-:W-:Y:S01]  /*13960*/  FADD.FTZ R5, R6, R19 ;  /* 0x0000001306057221 */ /* 0x002fe20000010000 */
[----:B------:R-:W-:Y:S02]  /*13970*/  LOP3.LUT R3, R12, 0xffff, RZ, 0xc0, !PT ;  /* 0x0000ffff0c037812 */ /* 0x000fe400078ec0ff */
[----:B------:R-:W-:Y:S02]  /*13980*/  ISETP.GE.U32.AND P5, PT, R240, R8, PT ;  /* 0x00000008f000720c */ /* 0x000fe40003fa6070 */
[----:B------:R-:W-:Y:S01]  /*13990*/  @!P0 PRMT R27, R176, 0x5410, RZ ;  /* 0x00005410b01b8816 */ /* 0x000fe200000000ff */
[----:B------:R-:W-:Y:S01]  /*139a0*/  MUFU.EX2 R9, R170 ;  /* 0x000000aa00097308 */ /* 0x000fe20000000800 */
[----:B------:R-:W-:Y:S01]  /*139b0*/  ISETP.GE.U32.AND P0, PT, R240, R7, PT ;  /* 0x00000007f000720c */ /* 0x000fe20003f06070 */
[----:B---3--:R-:W-:Y:S01]  /*139c0*/  FADD.FTZ R8, R4, R5 ;  /* 0x0000000504087221 */ /* 0x008fe20000010000 */
[----:B------:R-:W-:-:S02]  /*139d0*/  SHF.R.U32.HI R3, RZ, 0x8, R3 ;  /* 0x00000008ff037819 */ /* 0x000fc40000011603 */
[----:B------:R-:W-:-:S03]  /*139e0*/  F2FP.PACK_AB R7, R4, R6 ;  /* 0x000000060407723e */ /* 0x000fc600000000ff */
[----:B------:R-:W1:Y:S01]  /*139f0*/  MUFU.EX2 R5, R171 ;  /* 0x000000ab00057308 */ /* 0x000e620000000800 */
[----:B------:R-:W-:-:S07]  /*13a00*/  LOP3.LUT R3, R3, 0xffff, RZ, 0xc0, !PT ;  /* 0x0000ffff03037812 */ /* 0x000fce00078ec0ff */
[----:B------:R-:W3:Y:S01]  /*13a10*/  MUFU.EX2 R4, R30 ;  /* 0x0000001e00047308 */ /* 0x000ee20000000800 */
[----:B------:R-:W-:Y:S02]  /*13a20*/  SHF.R.U32.HI R6, RZ, 0x8, R16 ;  /* 0x00000008ff067819 */ /* 0x000fe40000011610 */
[----:B------:R-:W-:Y:S02]  /*13a30*/  ISETP.GE.U32.AND P6, PT, R240, R3, PT ;  /* 0x00000003f000720c */ /* 0x000fe40003fc6070 */
[----:B------:R-:W-:-:S03]  /*13a40*/  LOP3.LUT R6, R6, 0xffff, RZ, 0xc0, !PT ;  /* 0x0000ffff06067812 */ /* 0x000fc600078ec0ff */
[----:B------:R-:W4:Y:S01]  /*13a50*/  MUFU.EX2 R3, R26 ;  /* 0x0000001a00037308 */ /* 0x000f220000000800 */
[----:B------:R-:W-:Y:S01]  /*13a60*/  ISETP.GE.U32.AND P2, PT, R240, R6, PT ;  /* 0x00000006f000720c */ /* 0x000fe20003f46070 */
[----:B-1----:R-:W-:Y:S01]  /*13a70*/  FADD.FTZ R20, R5, R20 ;  /* 0x0000001405147221 */ /* 0x002fe20000010000 */
[----:B------:R-:W-:Y:S02]  /*13a80*/  F2FP.PACK_AB R6, R9, R5 ;  /* 0x000000050906723e */ /* 0x000fe400000000ff */
[C---:B------:R-:W-:Y:S01]  /*13a90*/  PRMT R206, R7.reuse, 0x7632, R206 ;  /* 0x0000763207ce7816 */ /* 0x040fe200000000ce */
[----:B---3--:R-:W-:Y:S02]  /*13aa0*/  FADD.FTZ R5, R4, R8 ;  /* 0x0000000804057221 */ /* 0x008fe40000010000 */
[----:B------:R-:W1:Y:S01]  /*13ab0*/  MUFU.EX2 R8, R24 ;  /* 0x0000001800087308 */ /* 0x000e620000000800 */
[----:B------:R-:W-:Y:S01]  /*13ac0*/  PRMT R201, R7, 0x7610, R201 ;  /* 0x0000761007c97816 */ /* 0x000fe200000000c9 */
[----:B------:R-:W-:Y:S01]  /*13ad0*/  @!P4 HADD2 R209, -R206.H0_H0, -RZ.H0_H0 ;  /* 0xa00000ffced1c230 */ /* 0x000fe20000000900 */
[----:B------:R-:W-:-:S02]  /*13ae0*/  PRMT R207, R6, 0x7610, R207 ;  /* 0x0000761006cf7816 */ /* 0x000fc400000000cf */
[----:B------:R-:W-:-:S03]  /*13af0*/  PRMT R217, R6, 0x7632, R217 ;  /* 0x0000763206d97816 */ /* 0x000fc600000000d9 */
[----:B------:R-:W3:Y:S01]  /*13b00*/  MUFU.EX2 R7, R33 ;  /* 0x0000002100077308 */ /* 0x000ee20000000800 */
[C---:B----4-:R-:W-:Y:S01]  /*13b10*/  FADD.FTZ R19, R3.reuse, R5 ;  /* 0x0000000503137221 */ /* 0x050fe20000010000 */
[----:B------:R-:W-:Y:S02]  /*13b20*/  F2FP.PACK_AB R4, R3, R4 ;  /* 0x000000040304723e */ /* 0x000fe400000000ff */
[----:B------:R-:W-:Y:S02]  /*13b30*/  LOP3.LUT R3, R12, 0xff, RZ, 0xc0, !PT ;  /* 0x000000ff0c037812 */ /* 0x000fe400078ec0ff */
[----:B------:R-:W-:Y:S02]  /*13b40*/  PRMT R195, R201, 0x5410, R206 ;  /* 0x00005410c9c37816 */ /* 0x000fe400000000ce */
[----:B------:R-:W4:Y:S01]  /*13b50*/  MUFU.EX2 R6, R22 ;  /* 0x0000001600067308 */ /* 0x000f220000000800 */
[----:B------:R-:W-:Y:S02]  /*13b60*/  @!P4 PRMT R206, R209, 0x5410, RZ ;  /* 0x00005410d1cec816 */ /* 0x000fe400000000ff */
[----:B------:R-:W-:Y:S01]  /*13b70*/  ISETP.GE.U32.AND P4, PT, R240, R3, PT ;  /* 0x00000003f000720c */ /* 0x000fe20003f86070 */
[----:B------:R-:W-:Y:S01]  /*13b80*/  @!P5 HADD2 R208, -R201.H0_H0, -RZ.H0_H0 ;  /* 0xa00000ffc9d0d230 */ /* 0x000fe20000000900 */
[----:B------:R-:W-:-:S03]  /*13b90*/  PRMT R185, R4, 0x7610, R185 ;  /* 0x0000761004b97816 */ /* 0x000fc600000000b9 */
[----:B------:R-:W4:Y:S01]  /*13ba0*/  MUFU.EX2 R5, R168 ;  /* 0x000000a800057308 */ /* 0x000f220000000800 */
[----:B------:R-:W-:Y:S01]  /*13bb0*/  PRMT R216, R4, 0x7632, R216 ;  /* 0x0000763204d87816 */ /* 0x000fe200000000d8 */
[----:B-1----:R-:W-:Y:S01]  /*13bc0*/  FADD.FTZ R19, R8, R19 ;  /* 0x0000001308137221 */ /* 0x002fe20000010000 */
[----:B------:R-:W-:Y:S01]  /*13bd0*/  @!P3 HADD2 R213, -R207.H0_H0, -RZ.H0_H0 ;  /* 0xa00000ffcfd5b230 */ /* 0x000fe20000000900 */
[----:B------:R-:W-:Y:S01]  /*13be0*/  @!P5 PRMT R201, R208, 0x5410, RZ ;  /* 0x00005410d0c9d816 */ /* 0x000fe200000000ff */
[----:B------:R-:W-:-:S03]  /*13bf0*/  @!P2 HADD2 R210, -R217.H0_H0, -RZ.H0_H0 ;  /* 0xa00000ffd9d2a230 */ /* 0x000fc60000000900 */
[----:B------:R-:W1:Y:S01]  /*13c00*/  MUFU.EX2 R4, R135 ;  /* 0x0000008700047308 */ /* 0x000e620000000800 */
[----:B------:R-:W-:Y:S01]  /*13c10*/  @!P1 HADD2 R218, -R185.H0_H0, -RZ.H0_H0 ;  /* 0xa00000ffb9da9230 */ /* 0x000fe20000000900 */
[----:B------:R-:W-:Y:S01]  /*13c20*/  PRMT R16, R21, 0x7610, R16 ;  /* 0x0000761015107816 */ /* 0x000fe20000000010 */
[----:B---3--:R-:W-:Y:S01]  /*13c30*/  FADD.FTZ R19, R7, R19 ;  /* 0x0000001307137221 */ /* 0x008fe20000010000 */
[----:B------:R-:W-:Y:S01]  /*13c40*/  PRMT R194, R207, 0x5410, R217 ;  /* 0x00005410cfc27816 */ /* 0x000fe200000000d9 */
[----:B------:R-:W-:Y:S01]  /*13c50*/  STL [R1+0x188], R195 ;  /* 0x000188c301007387 */ /* 0x000fe20000100800 */
[----:B------:R-:W-:Y:S02]  /*13c60*/  @!P3 PRMT R207, R213, 0x5410, RZ ;  /* 0x00005410d5cfb816 */ /* 0x000fe400000000ff */
[----:B------:R3:W1:Y:S01]  /*13c70*/  MUFU.EX2 R3, R169 ;  /* 0x000000a900037308 */ /* 0x0006620000000800 */
[----:B------:R-:W-:Y:S01]  /*13c80*/  @!P2 PRMT R217, R210, 0x5410, RZ ;  /* 0x00005410d2d9a816 */ /* 0x000fe200000000ff */
[----:B------:R-:W-:Y:S01]  /*13c90*/  FADD.FTZ R20, R9, R20 ;  /* 0x0000001409147221 */ /* 0x000fe20000010000 */
[----:B------:R-:W-:Y:S01]  /*13ca0*/  STL [R1+0x18c], R201 ;  /* 0x00018cc901007387 */ /* 0x000fe20000100800 */
[----:B------:R-:W-:Y:S01]  /*13cb0*/  PRMT R193, R185, 0x5410, R216 ;  /* 0x00005410b9c17816 */ /* 0x000fe200000000d8 */
[----:B----4-:R-:W-:Y:S01]  /*13cc0*/  FADD.FTZ R9, R6, R19 ;  /* 0x0000001306097221 */ /* 0x010fe20000010000 */
[----:B------:R-:W-:Y:S01]  /*13cd0*/  PRMT R13, R21, 0x7632, R13 ;  /* 0x00007632150d7816 */ /* 0x000fe2000000000d */
[----:B------:R-:W-:Y:S01]  /*13ce0*/  STL [R1+0x190], R206 ;  /* 0x000190ce01007387 */ /* 0x000fe20000100800 */
[----:B------:R-:W-:Y:S01]  /*13cf0*/  @!P4 HADD2 R220, -R16.H0_H0, -RZ.H0_H0 ;  /* 0xa00000ff10dcc230 */ /* 0x000fe20000000900 */
[----:B------:R-:W-:Y:S01]  /*13d00*/  @!P1 PRMT R185, R218, 0x5410, RZ ;  /* 0x00005410dab99816 */ /* 0x000fe200000000ff */
[----:B------:R-:W-:Y:S01]  /*13d10*/  IMAD.WIDE.U32 R24, R222, -0x326172a9, RZ ;  /* 0xcd9e8d57de187825 */ /* 0x000fe200078e00ff */
[----:B------:R-:W-:Y:S01]  /*13d20*/  STL [R1+0x194], R194 ;  /* 0x000194c201007387 */ /* 0x000fe20000100800 */
[----:B------:R-:W-:-:S02]  /*13d30*/  PRMT R174, R16, 0x5410, R13 ;  /* 0x0000541010ae7816 */ /* 0x000fc4000000000d */
[----:B------:R-:W-:Y:S01]  /*13d40*/  FADD.FTZ R9, R5, R9 ;  /* 0x0000000905097221 */ /* 0x000fe20000010000 */
[----:B------:R-:W-:Y:S01]  /*13d50*/  STL [R1+0x198], R207 ;  /* 0x000198cf01007387 */ /* 0x000fe20000100800 */
[----:B------:R-:W-:Y:S01]  /*13d60*/  @!P4 PRMT R16, R220, 0x5410, RZ ;  /* 0x00005410dc10c816 */ /* 0x000fe200000000ff */
[-C--:B------:R-:W-:Y:S02]  /*13d70*/  FMUL.FTZ R229, R61, R2.reuse ;  /* 0x000000023de57220 */ /* 0x080fe40000410000 */
[----:B------:R-:W-:Y:S01]  /*13d80*/  STL [R1+0x19c], R217 ;  /* 0x00019cd901007387 */ /* 0x000fe20000100800 */
[----:B------:R-:W-:Y:S01]  /*13d90*/  FMUL.FTZ R236, R68, R2 ;  /* 0x0000000244ec7220 */ /* 0x000fe20000410000 */
[----:B------:R-:W-:Y:S02]  /*13da0*/  F2FP.PACK_AB R19, R7, R8 ;  /* 0x000000080713723e */ /* 0x000fe400000000ff */
[----:B------:R-:W-:Y:S01]  /*13db0*/  STL [R1+0x1a0], R193 ;  /* 0x0001a0c101007387 */ /* 0x000fe20000100800 */
[----:B------:R-:W-:-:S02]  /*13dc0*/  FMUL.FTZ R164, R164, R2 ;  /* 0x00000002a4a47220 */ /* 0x000fc40000410000 */
[-C--:B------:R-:W-:Y:S01]  /*13dd0*/  FMUL.FTZ R165, R165, R2.reuse ;  /* 0x00000002a5a57220 */ /* 0x080fe20000410000 */
[----:B------:R4:W-:Y:S01]  /*13de0*/  STL [R1+0x1a4], R185 ;  /* 0x0001a4b901007387 */ /* 0x0009e20000100800 */
        /* <DEDUP_REMOVED lines=54> */
[-C--:B----4-:R-:W-:Y:S02]  /*14150*/  FMUL.FTZ R185, R120, R2.reuse ;  /* 0x0000000278b97220 */ /* 0x090fe40000410000 */
[-C--:B------:R-:W-:Y:S02]  /*14160*/  FMUL.FTZ R193, R121, R2.reuse ;  /* 0x0000000279c17220 */ /* 0x080fe40000410000 */
[-C--:B------:R-:W-:Y:S02]  /*14170*/  FMUL.FTZ R194, R124, R2.reuse ;  /* 0x000000027cc27220 */ /* 0x080fe40000410000 */
[-C--:B------:R-:W-:Y:S02]  /*14180*/  FMUL.FTZ R206, R125, R2.reuse ;  /* 0x000000027dce7220 */ /* 0x080fe40000410000 */
[----:B------:R-:W-:-:S02]  /*14190*/  FMUL.FTZ R196, R128, R2 ;  /* 0x0000000280c47220 */ /* 0x000fc40000410000 */
[----:B------:R-:W-:Y:S01]  /*141a0*/  FMUL.FTZ R204, R129, R2 ;  /* 0x0000000281cc7220 */ /* 0x000fe20000410000 */
[----:B------:R-:W-:Y:S01]  /*141b0*/  LOP3.LUT R2, R25, UR5, R198, 0x96, !PT ;  /* 0x0000000519027c12 */ /* 0x000fe2000f8e96c6 */
[----:B-1----:R-:W-:Y:S01]  /*141c0*/  FADD.FTZ R7, R4, R9 ;  /* 0x0000000904077221 */ /* 0x002fe20000010000 */
[----:B------:R-:W-:-:S03]  /*141d0*/  F2FP.PACK_AB R22, R3, R4 ;  /* 0x000000040316723e */ /* 0x000fc600000000ff */
[----:B------:R-:W-:Y:S02]  /*141e0*/  FADD.FTZ R23, R3, R7 ;  /* 0x0000000703177221 */ /* 0x000fe40000010000 */
[----:B------:R-:W-:-:S05]  /*141f0*/  IMAD.WIDE.U32 R2, R2, -0x2daee0ad, RZ ;  /* 0xd2511f5302027825 */ /* 0x000fca00078e00ff */
[----:B------:R-:W-:Y:S02]  /*14200*/  LOP3.LUT R3, R3, UR14, R190, 0x96, !PT ;  /* 0x0000000e03037c12 */ /* 0x000fe4000f8e96be */
[----:B------:R-:W-:-:S03]  /*14210*/  F2FP.PACK_AB R21, R5, R6 ;  /* 0x000000060515723e */ /* 0x000fc600000000ff */
[----:B------:R-:W-:Y:S01]  /*14220*/  IMAD.WIDE.U32 R8, R3, -0x326172a9, RZ ;  /* 0xcd9e8d5703087825 */ /* 0x000fe200078e00ff */
[----:B------:R-:W1:Y:S01]  /*14230*/  LDC.U8 R73, c[0x0][0x2d8] ;  /* 0x0000b600ff497b82 */ /* 0x000e620000000000 */
[----:B--2---:R-:W-:-:S05]  /*14240*/  LOP3.LUT R4, R203, UR4, R24, 0x96, !PT ;  /* 0x00000004cb047c12 */ /* 0x004fca000f8e9618 */
[----:B------:R-:W-:Y:S01]  /*14250*/  IMAD.WIDE.U32 R4, R4, -0x2daee0ad, RZ ;  /* 0xd2511f5304047825 */ /* 0x000fe200078e00ff */
[----:B------:R-:W-:-:S04]  /*14260*/  LOP3.LUT R3, R9, UR13, R202, 0x96, !PT ;  /* 0x0000000d09037c12 */ /* 0x000fc8000f8e96ca */
[----:B------:R-:W-:Y:S01]  /*14270*/  LOP3.LUT R6, R5, UR12, R2, 0x96, !PT ;  /* 0x0000000c05067c12 */ /* 0x000fe2000f8e9602 */
[----:B------:R-:W-:-:S04]  /*14280*/  IMAD.WIDE.U32 R2, R3, -0x2daee0ad, RZ ;  /* 0xd2511f5303027825 */ /* 0x000fc800078e00ff */
[----:B------:R-:W-:Y:S01]  /*14290*/  IMAD.WIDE.U32 R6, R6, -0x326172a9, RZ ;  /* 0xcd9e8d5706067825 */ /* 0x000fe200078e00ff */
[----:B------:R-:W-:-:S04]  /*142a0*/  LOP3.LUT R4, R3, UR10, R4, 0x96, !PT ;  /* 0x0000000a03047c12 */ /* 0x000fc8000f8e9604 */
[----:B------:R-:W-:-:S05]  /*142b0*/  LOP3.LUT R3, R7, UR11, R8, 0x96, !PT ;  /* 0x0000000b07037c12 */ /* 0x000fca000f8e9608 */
[----:B------:R-:W-:-:S05]  /*142c0*/  IMAD.WIDE.U32 R8, R3, -0x2daee0ad, RZ ;  /* 0xd2511f5303087825 */ /* 0x000fca00078e00ff */
[----:B------:R-:W-:Y:S01]  /*142d0*/  LOP3.LUT R2, R9, UR8, R2, 0x96, !PT ;  /* 0x0000000809027c12 */ /* 0x000fe2000f8e9602 */
[----:B------:R-:W-:-:S04]  /*142e0*/  IMAD.WIDE.U32 R4, R4, -0x326172a9, RZ ;  /* 0xcd9e8d5704047825 */ /* 0x000fc800078e00ff */
[----:B------:R-:W-:Y:S01]  /*142f0*/  IMAD.WIDE.U32 R2, R2, -0x326172a9, RZ ;  /* 0xcd9e8d5702027825 */ /* 0x000fe200078e00ff */
[----:B------:R-:W-:-:S04]  /*14300*/  LOP3.LUT R6, R5, UR9, R6, 0x96, !PT ;  /* 0x0000000905067c12 */ /* 0x000fc8000f8e9606 */
[----:B------:R-:W-:-:S04]  /*14310*/  LOP3.LUT R4, R3, UR7, R4, 0x96, !PT ;  /* 0x0000000703047c12 */ /* 0x000fc8000f8e9604 */
[----:B------:R-:W-:-:S04]  /*14320*/  LOP3.LUT R5, R4, 0xff, RZ, 0xc0, !PT ;  /* 0x000000ff04057812 */ /* 0x000fc800078ec0ff */
[----:B-1----:R-:W-:Y:S02]  /*14330*/  ISETP.GE.U32.AND P4, PT, R73, R5, PT ;  /* 0x000000054900720c */ /* 0x002fe40003f86070 */
[----:B------:R-:W-:-:S04]  /*14340*/  LOP3.LUT R5, R4, 0xffff, RZ, 0xc0, !PT ;  /* 0x0000ffff04057812 */ /* 0x000fc800078ec0ff */
[----:B------:R-:W-:-:S04]  /*14350*/  SHF.R.U32.HI R5, RZ, 0x8, R5 ;  /* 0x00000008ff057819 */ /* 0x000fc80000011605 */
[----:B------:R-:W-:-:S04]  /*14360*/  LOP3.LUT R5, R5, 0xffff, RZ, 0xc0, !PT ;  /* 0x0000ffff05057812 */ /* 0x000fc800078ec0ff */
[----:B------:R-:W-:Y:S02]  /*14370*/  ISETP.GE.U32.AND P3, PT, R73, R5, PT ;  /* 0x000000054900720c */ /* 0x000fe40003f66070 */
[--C-:B------:R-:W-:Y:S02]  /*14380*/  SHF.R.U32.HI R5, RZ, 0x10, R4.reuse ;  /* 0x00000010ff057819 */ /* 0x100fe40000011604 */
[----:B------:R-:W-:Y:S01]  /*14390*/  SHF.R.U32.HI R4, RZ, 0x18, R4 ;  /* 0x00000018ff047819 */ /* 0x000fe20000011604 */
[----:B------:R-:W-:-:S03]  /*143a0*/  @!P6 HADD2 R219, -R13.H0_H0, -RZ.H0_H0 ;  /* 0xa00000ff0ddbe230 */ /* 0x000fc60000000900 */
[----:B------:R-:W-:Y:S02]  /*143b0*/  ISETP.GE.U32.AND P1, PT, R73, R4, PT ;  /* 0x000000044900720c */ /* 0x000fe40003f26070 */
[C---:B------:R-:W-:Y:S02]  /*143c0*/  LOP3.LUT R4, R2.reuse, 0xff, RZ, 0xc0, !PT ;  /* 0x000000ff02047812 */ /* 0x040fe400078ec0ff */
[----:B------:R-:W-:Y:S02]  /*143d0*/  @!P6 PRMT R13, R219, 0x5410, RZ ;  /* 0x00005410db0de816 */ /* 0x000fe400000000ff */
[----:B------:R-:W-:Y:S02]  /*143e0*/  ISETP.GE.U32.AND P6, PT, R73, R4, PT ;  /* 0x000000044900720c */ /* 0x000fe40003fc6070 */
[----:B------:R-:W-:Y:S02]  /*143f0*/  SHF.R.U32.HI R4, RZ, 0x10, R2 ;  /* 0x00000010ff047819 */ /* 0x000fe40000011602 */
[----:B------:R-:W-:-:S02]  /*14400*/  LOP3.LUT R9, R2, 0xffff, RZ, 0xc0, !PT ;  /* 0x0000ffff02097812 */ /* 0x000fc400078ec0ff */
[----:B------:R-:W-:Y:S02]  /*14410*/  SHF.R.U32.HI R2, RZ, 0x18, R2 ;  /* 0x00000018ff027819 */ /* 0x000fe40000011602 */
[----:B------:R-:W-:Y:S02]  /*14420*/  LOP3.LUT R3, R4, 0xff, RZ, 0xc0, !PT ;  /* 0x000000ff04037812 */ /* 0x000fe400078ec0ff */
[C---:B------:R-:W-:Y:S02]  /*14430*/  ISETP.GE.U32.AND P2, PT, R73.reuse, R2, PT ;  /* 0x000000024900720c */ /* 0x040fe40003f46070 */
[----:B------:R-:W-:Y:S01]  /*14440*/  ISETP.GE.U32.AND P5, PT, R73, R3, PT ;  /* 0x000000034900720c */ /* 0x000fe20003fa6070 */
[----:B------:R-:W-:Y:S01]  /*14450*/  IMAD.WIDE.U32 R2, R6, -0x2daee0ad, RZ ;  /* 0xd2511f5306027825 */ /* 0x000fe200078e00ff */
[----:B------:R1:W2:Y:S01]  /*14460*/  MUFU.EX2 R4, R223 ;  /* 0x000000df00047308 */ /* 0x0002a20000000800 */
[----:B------:R-:W-:Y:S01]  /*14470*/  F2FP.PACK_AB R26, R17, R18 ;  /* 0x00000012111a723e */ /* 0x000fe200000000ff */
[----:B------:R-:W-:-:S02]  /*14480*/  @!P0 HADD2 R211, -R216.H0_H0, -RZ.H0_H0 ;  /* 0xa00000ffd8d38230 */ /* 0x000fc40000000900 */
[----:B------:R-:W-:Y:S02]  /*14490*/  LOP3.LUT R6, R3, UR6, R8, 0x96, !PT ;  /* 0x0000000603067c12 */ /* 0x000fe4000f8e9608 */
[C---:B------:R-:W-:Y:S02]  /*144a0*/  LOP3.LUT R8, R2.reuse, 0xff, RZ, 0xc0, !PT ;  /* 0x000000ff02087812 */ /* 0x040fe400078ec0ff */
[----:B------:R-:W-:Y:S02]  /*144b0*/  LOP3.LUT R17, R2, 0xffff, RZ, 0xc0, !PT ;  /* 0x0000ffff02117812 */ /* 0x000fe400078ec0ff */
[--C-:B------:R-:W-:Y:S02]  /*144c0*/  SHF.R.U32.HI R18, RZ, 0x10, R2.reuse ;  /* 0x00000010ff127819 */ /* 0x100fe40000011602 */
[----:B------:R-:W-:Y:S02]  /*144d0*/  SHF.R.U32.HI R7, RZ, 0x18, R2 ;  /* 0x00000018ff077819 */ /* 0x000fe40000011602 */
[----:B------:R3:W4:Y:S01]  /*144e0*/  MUFU.EX2 R2, R226 ;  /* 0x000000e200027308 */ /* 0x0007220000000800 */
[----:B------:R-:W-:Y:S01]  /*144f0*/  @!P0 PRMT R216, R211, 0x5410, RZ ;  /* 0x00005410d3d88816 */ /* 0x000fe200000000ff */
[-C--:B------:R-:W-:Y:S01]  /*14500*/  FMUL.FTZ R166, R166, R0.reuse ;  /* 0x00000000a6a67220 */ /* 0x080fe20000410000 */
[----:B------:R-:W-:Y:S01]  /*14510*/  LOP3.LUT R5, R5, 0xff, RZ, 0xc0, !PT ;  /* 0x000000ff05057812 */ /* 0x000fe200078ec0ff */
[----:B------:R-:W-:-:S02]  /*14520*/  FMUL.FTZ R167, R167, R0 ;  /* 0x00000000a7a77220 */ /* 0x000fc40000410000 */
[----:B------:R1:W-:Y:S01]  /*14530*/  STL [R1+0x1a8], R216 ;  /* 0x0001a8d801007387 */ /* 0x0003e20000100800 */
        /* <DEDUP_REMOVED lines=21> */
[-C--:B-1----:R-:W-:Y:S02]  /*14690*/  FMUL.FTZ R223, R51, R0.reuse ;  /* 0x0000000033df7220 */ /* 0x082fe40000410000 */
[-C--:B---3--:R-:W-:Y:S02]  /*146a0*/  FMUL.FTZ R226, R54, R0.reuse ;  /* 0x0000000036e27220 */ /* 0x088fe40000410000 */
        /* <DEDUP_REMOVED lines=39> */
[----:B--2---:R-:W-:Y:S01]  /*14920*/  FADD.FTZ R0, R4, R20 ;  /* 0x0000001404007221 */ /* 0x004fe20000010000 */
[----:B------:R-:W-:Y:S02]  /*14930*/  ISETP.GE.U32.AND P0, PT, R73, R5, PT ;  /* 0x000000054900720c */ /* 0x000fe40003f06070 */
[C---:B----4-:R-:W-:Y:S01]  /*14940*/  F2FP.PACK_AB R4, R2.reuse, R4 ;  /* 0x000000040204723e */ /* 0x050fe200000000ff */
[----:B------:R-:W-:Y:S02]  /*14950*/  FADD.FTZ R5, R2, R0 ;  /* 0x0000000002057221 */ /* 0x000fe40000010000 */
[----:B------:R-:W1:Y:S01]  /*14960*/  MUFU.EX2 R2, R252 ;  /* 0x000000fc00027308 */ /* 0x000e620000000800 */
[----:B------:R-:W-:-:S07]  /*14970*/  PRMT R187, R4, 0x7610, R187 ;  /* 0x0000761004bb7816 */ /* 0x000fce00000000bb */
[----:B------:R2:W3:Y:S01]  /*14980*/  MUFU.EX2 R0, R197 ;  /* 0x000000c500007308 */ /* 0x0004e20000000800 */
[----:B------:R-:W-:Y:S01]  /*14990*/  SHF.R.U32.HI R3, RZ, 0x8, R9 ;  /* 0x00000008ff037819 */ /* 0x000fe20000011609 */
[----:B------:R-:W-:Y:S01]  /*149a0*/  @!P4 HADD2 R38, -R187.H0_H0, -RZ.H0_H0 ;  /* 0xa00000ffbb26c230 */ /* 0x000fe20000000900 */
[----:B------:R-:W-:Y:S02]  /*149b0*/  PRMT R133, R4, 0x7632, R133 ;  /* 0x0000763204857816 */ /* 0x000fe40000000085 */
[----:B------:R-:W-:Y:S02]  /*149c0*/  LOP3.LUT R3, R3, 0xffff, RZ, 0xc0, !PT ;  /* 0x0000ffff03037812 */ /* 0x000fe400078ec0ff */
[----:B------:R-:W-:Y:S02]  /*149d0*/  PRMT R205, R19, 0x7632, R205 ;  /* 0x0000763213cd7816 */ /* 0x000fe400000000cd */
[----:B--2---:R-:W-:Y:S02]  /*149e0*/  PRMT R197, R187, 0x5410, R133 ;  /* 0x00005410bbc57816 */ /* 0x004fe40000000085 */
[----:B------:R-:W-:-:S02]  /*149f0*/  @!P4 PRMT R187, R38, 0x5410, RZ ;  /* 0x0000541026bbc816 */ /* 0x000fc400000000ff */
[----:B------:R-:W-:Y:S01]  /*14a00*/  ISETP.GE.U32.AND P4, PT, R73, R3, PT ;  /* 0x000000034900720c */ /* 0x000fe20003f86070 */
[----:B-1----:R-:W-:Y:S01]  /*14a10*/  FADD.FTZ R3, R2, R5 ;  /* 0x0000000502037221 */ /* 0x002fe20000010000 */
[----:B---3--:R-:W-:Y:S01]  /*14a20*/  F2FP.PACK_AB R2, R0, R2 ;  /* 0x000000020002723e */ /* 0x008fe200000000ff */
[----:B------:R-:W-:-:S03]  /*14a30*/  @!P1 HADD2 R37, -R205.H0_H0, -RZ.H0_H0 ;  /* 0xa00000ffcd259230 */ /* 0x000fc60000000900 */
[C---:B------:R-:W-:Y:S02]  /*14a40*/  PRMT R252, R2.reuse, 0x7610, R252 ;  /* 0x0000761002fc7816 */ /* 0x040fe400000000fc */
[----:B------:R-:W-:Y:S02]  /*14a50*/  PRMT R219, R2, 0x7632, R219 ;  /* 0x0000763202db7816 */ /* 0x000fe400000000db */
[----:B------:R-:W-:Y:S02]  /*14a60*/  SHF.R.U32.HI R2, RZ, 0x10, R6 ;  /* 0x00000010ff027819 */ /* 0x000fe40000011606 */
[----:B------:R-:W-:Y:S02]  /*14a70*/  PRMT R20, R19, 0x7610, R20 ;  /* 0x0000761013147816 */ /* 0x000fe40000000014 */
[----:B------:R-:W-:Y:S02]  /*14a80*/  LOP3.LUT R2, R2, 0xff, RZ, 0xc0, !PT ;  /* 0x000000ff02027812 */ /* 0x000fe400078ec0ff */
[----:B------:R-:W-:Y:S01]  /*14a90*/  LOP3.LUT R10, R173, UR11, R10, 0x96, !PT ;  /* 0x0000000bad0a7c12 */ /* 0x000fe2000f8e960a */
[----:B------:R-:W-:Y:S01]  /*14aa0*/  @!P6 HADD2 R41, -R252.H0_H0, -RZ.H0_H0 ;  /* 0xa00000fffc29e230 */ /* 0x000fe20000000900 */
[----:B------:R-:W-:-:S02]  /*14ab0*/  PRMT R173, R20, 0x5410, R205 ;  /* 0x0000541014ad7816 */ /* 0x000fc400000000cd */
[----:B------:R-:W-:Y:S01]  /*14ac0*/  @!P1 PRMT R205, R37, 0x5410, RZ ;  /* 0x0000541025cd9816 */ /* 0x000fe200000000ff */
[----:B------:R-:W-:Y:S01]  /*14ad0*/  @!P3 HADD2 R36, -R133.H0_H0, -RZ.H0_H0 ;  /* 0xa00000ff8524b230 */ /* 0x000fe20000000900 */
[----:B------:R-:W-:Y:S02]  /*14ae0*/  ISETP.GE.U32.AND P1, PT, R73, R2, PT ;  /* 0x000000024900720c */ /* 0x000fe40003f26070 */
[----:B------:R-:W-:Y:S01]  /*14af0*/  MOV R19, R133 ;  /* 0x0000008500137202 */ /* 0x000fe20000000f00 */
[----:B------:R-:W-:Y:S01]  /*14b00*/  IMAD.MOV.U32 R133, RZ, RZ, R192 ;  /* 0x000000ffff857224 */ /* 0x000fe200078e00c0 */
[----:B------:R-:W-:Y:S01]  /*14b10*/  LOP3.LUT R2, R6, 0xff, RZ, 0xc0, !PT ;  /* 0x000000ff06027812 */ /* 0x000fe200078ec0ff */
[----:B------:R-:W-:Y:S01]  /*14b20*/  @!P4 HADD2 R40, -R219.H0_H0, -RZ.H0_H0 ;  /* 0xa00000ffdb28c230 */ /* 0x000fe20000000900 */
[----:B------:R-:W-:Y:S02]  /*14b30*/  PRMT R192, R252, 0x5410, R219 ;  /* 0x00005410fcc07816 */ /* 0x000fe400000000db */
[----:B------:R-:W-:-:S02]  /*14b40*/  @!P6 PRMT R252, R41, 0x5410, RZ ;  /* 0x0000541029fce816 */ /* 0x000fc400000000ff */
[C---:B------:R-:W-:Y:S01]  /*14b50*/  ISETP.GE.U32.AND P6, PT, R73.reuse, R2, PT ;  /* 0x000000024900720c */ /* 0x040fe20003fc6070 */
[----:B------:R-:W-:Y:S01]  /*14b60*/  FADD.FTZ R4, R0, R3 ;  /* 0x0000000300047221 */ /* 0x000fe20000010000 */
[----:B------:R-:W-:Y:S01]  /*14b70*/  SHF.R.U32.HI R2, RZ, 0x18, R6 ;  /* 0x00000018ff027819 */ /* 0x000fe20000011606 */
[----:B------:R1:W2:Y:S01]  /*14b80*/  MUFU.EX2 R0, R191 ;  /* 0x000000bf00007308 */ /* 0x0002a20000000800 */
[----:B------:R-:W-:Y:S02]  /*14b90*/  @!P4 PRMT R219, R40, 0x5410, RZ ;  /* 0x0000541028dbc816 */ /* 0x000fe400000000ff */
[----:B------:R-:W-:Y:S02]  /*14ba0*/  ISETP.GE.U32.AND P4, PT, R73, R2, PT ;  /* 0x000000024900720c */ /* 0x000fe40003f86070 */
[----:B------:R-:W-:-:S03]  /*14bb0*/  LOP3.LUT R2, R6, 0xffff, RZ, 0xc0, !PT ;  /* 0x0000ffff06027812 */ /* 0x000fc600078ec0ff */
[----:B------:R-:W3:Y:S01]  /*14bc0*/  MUFU.EX2 R3, R184 ;  /* 0x000000b800037308 */ /* 0x000ee20000000800 */
[C---:B------:R-:W-:Y:S02]  /*14bd0*/  PRMT R218, R21.reuse, 0x7632, R218 ;  /* 0x0000763215da7816 */ /* 0x040fe400000000da */
[----:B------:R-:W-:Y:S02]  /*14be0*/  SHF.R.U32.HI R2, RZ, 0x8, R2 ;  /* 0x00000008ff027819 */ /* 0x000fe40000011602 */
[----:B------:R-:W-:Y:S01]  /*14bf0*/  PRMT R213, R21, 0x7610, R213 ;  /* 0x0000761015d57816 */ /* 0x000fe200000000d5 */
[----:B------:R-:W-:Y:S01]  /*14c00*/  @!P2 HADD2 R42, -R218.H0_H0, -RZ.H0_H0 ;  /* 0xa00000ffda2aa230 */ /* 0x000fe20000000900 */
[----:B------:R-:W-:Y:S02]  /*14c10*/  LOP3.LUT R2, R2, 0xffff, RZ, 0xc0, !PT ;  /* 0x0000ffff02027812 */ /* 0x000fe400078ec0ff */
[----:B-1----:R-:W-:Y:S02]  /*14c20*/  PRMT R191, R213, 0x5410, R218 ;  /* 0x00005410d5bf7816 */ /* 0x002fe400000000da */
[----:B------:R-:W-:Y:S01]  /*14c30*/  @!P2 PRMT R218, R42, 0x5410, RZ ;  /* 0x000054102adaa816 */ /* 0x000fe200000000ff */
[----:B------:R-:W-:Y:S01]  /*14c40*/  @!P5 HADD2 R43, -R213.H0_H0, -RZ.H0_H0 ;  /* 0xa00000ffd52bd230 */ /* 0x000fe20000000900 */
[----:B------:R-:W-:Y:S01]  /*14c50*/  ISETP.GE.U32.AND P2, PT, R73, R2, PT ;  /* 0x000000024900720c */ /* 0x000fe20003f46070 */
[----:B--2---:R-:W-:Y:S01]  /*14c60*/  FADD.FTZ R5, R0, R4 ;  /* 0x0000000400057221 */ /* 0x004fe20000010000 */
[----:B---3--:R-:W-:-:S02]  /*14c70*/  F2FP.PACK_AB R2, R3, R0 ;  /* 0x000000000302723e */ /* 0x008fc400000000ff */
[----:B------:R-:W-:Y:S02]  /*14c80*/  SHF.R.U32.HI R0, RZ, 0x18, R12 ;  /* 0x00000018ff007819 */ /* 0x000fe4000001160c */
[C---:B------:R-:W-:Y:S02]  /*14c90*/  PRMT R212, R2.reuse, 0x7610, R212 ;  /* 0x0000761002d47816 */ /* 0x040fe400000000d4 */
[----:B------:R-:W-:Y:S02]  /*14ca0*/  @!P5 PRMT R213, R43, 0x5410, RZ ;  /* 0x000054102bd5d816 */ /* 0x000fe400000000ff */
[----:B------:R-:W-:Y:S02]  /*14cb0*/  ISETP.GE.U32.AND P5, PT, R73, R0, PT ;  /* 0x000000004900720c */ /* 0x000fe40003fa6070 */
[----:B------:R-:W-:Y:S01]  /*14cc0*/  SHF.R.U32.HI R0, RZ, 0x10, R12 ;  /* 0x00000010ff007819 */ /* 0x000fe2000001160c */
[----:B------:R-:W-:Y:S01]  /*14cd0*/  @!P6 HADD2 R45, -R212.H0_H0, -RZ.H0_H0 ;  /* 0xa00000ffd42de230 */ /* 0x000fe20000000900 */
[----:B------:R-:W-:-:S02]  /*14ce0*/  PRMT R186, R2, 0x7632, R186 ;  /* 0x0000763202ba7816 */ /* 0x000fc400000000ba */
[----:B------:R-:W-:Y:S02]  /*14cf0*/  LOP3.LUT R0, R0, 0xff, RZ, 0xc0, !PT ;  /* 0x000000ff00007812 */ /* 0x000fe400078ec0ff */
[----:B------:R-:W-:Y:S02]  /*14d00*/  PRMT R184, R212, 0x5410, R186 ;  /* 0x00005410d4b87816 */ /* 0x000fe400000000ba */
[----:B------:R-:W-:Y:S02]  /*14d10*/  @!P6 PRMT R212, R45, 0x5410, RZ ;  /* 0x000054102dd4e816 */ /* 0x000fe400000000ff */
[----:B------:R-:W-:Y:S02]  /*14d20*/  ISETP.GE.U32.AND P6, PT, R73, R0, PT ;  /* 0x000000004900720c */ /* 0x000fe40003fc6070 */
[----:B------:R-:W-:Y:S01]  /*14d30*/  SHF.R.U32.HI R0, RZ, 0x8, R17 ;  /* 0x00000008ff007819 */ /* 0x000fe20000011611 */
[----:B------:R-:W-:-:S03]  /*14d40*/  @!P2 HADD2 R44, -R186.H0_H0, -RZ.H0_H0 ;  /* 0xa00000ffba2ca230 */ /* 0x000fc60000000900 */
[----:B------:R-:W-:Y:S02]  /*14d50*/  LOP3.LUT R0, R0, 0xffff, RZ, 0xc0, !PT ;  /* 0x0000ffff00007812 */ /* 0x000fe400078ec0ff */
[----:B------:R-:W-:Y:S02]  /*14d60*/  @!P2 PRMT R186, R44, 0x5410, RZ ;  /* 0x000054102cbaa816 */ /* 0x000fe400000000ff */
[----:B------:R-:W-:Y:S01]  /*14d70*/  ISETP.GE.U32.AND P2, PT, R73, R0, PT ;  /* 0x000000004900720c */ /* 0x000fe20003f46070 */
[----:B------:R-:W-:Y:S01]  /*14d80*/  MUFU.EX2 R2, R133 ;  /* 0x0000008500027308 */ /* 0x000fe20000000800 */
[----:B------:R-:W-:-:S07]  /*14d90*/  PRMT R178, R22, 0x7610, R178 ;  /* 0x0000761016b27816 */ /* 0x000fce00000000b2 */
[----:B------:R-:W1:Y:S08]  /*14da0*/  MUFU.EX2 R0, R200 ;  /* 0x000000c800007308 */ /* 0x000e700000000800 */
[----:B------:R-:W2:Y:S08]  /*14db0*/  MUFU.EX2 R188, R188 ;  /* 0x000000bc00bc7308 */ /* 0x000eb00000000800 */
[----:B------:R-:W3:Y:S01]  /*14dc0*/  MUFU.EX2 R133, R214 ;  /* 0x000000d600857308 */ /* 0x000ee20000000800 */
[----:B------:R-:W-:Y:S01]  /*14dd0*/  @!P1 HADD2 R47, -R178.H0_H0, -RZ.H0_H0 ;  /* 0xa00000ffb22f9230 */ /* 0x000fe20000000900 */
[----:B------:R-:W-:Y:S01]  /*14de0*/  PRMT R177, R22, 0x7632, R177 ;  /* 0x0000763216b17816 */ /* 0x000fe200000000b1 */
[----:B------:R-:W-:Y:S01]  /*14df0*/  IMAD.MOV.U32 R72, RZ, RZ, R179 ;  /* 0x000000ffff487224 */ /* 0x000fe200078e00b3 */
[----:B------:R-:W-:Y:S01]  /*14e00*/  LOP3.LUT R4, R18, 0xff, RZ, 0xc0, !PT ;  /* 0x000000ff12047812 */ /* 0x000fe200078ec0ff */
[----:B------:R-:W-:Y:S01]  /*14e10*/  FADD.FTZ R3, R3, R5 ;  /* 0x0000000503037221 */ /* 0x000fe20000010000 */
[----:B------:R-:W-:Y:S01]  /*14e20*/  LOP3.LUT R11, R11, UR13, R202, 0x96, !PT ;  /* 0x0000000d0b0b7c12 */ /* 0x000fe2000f8e96ca */
[----:B-1----:R-:W-:Y:S01]  /*14e30*/  FADD.FTZ R200, R0, R23 ;  /* 0x0000001700c87221 */ /* 0x002fe20000010000 */
[----:B------:R-:W-:-:S02]  /*14e40*/  PRMT R179, R178, 0x5410, R177 ;  /* 0x00005410b2b37816 */ /* 0x000fc400000000b1 */
[----:B------:R-:W-:Y:S01]  /*14e50*/  @!P1 PRMT R178, R47, 0x5410, RZ ;  /* 0x000054102fb29816 */ /* 0x000fe200000000ff */
[----:B------:R1:W-:Y:S01]  /*14e60*/  STG.E.U16 [R28.64+-0xfe], R13 ;  /* 0xffff020d1c007986 */ /* 0x0003e2000c101518 */
[----:B------:R-:W-:Y:S02]  /*14e70*/  ISETP.GE.U32.AND P1, PT, R73, R4, PT ;  /* 0x000000044900720c */ /* 0x000fe40003f26070 */
[----:B--2---:R-:W-:Y:S02]  /*14e80*/  F2FP.PACK_AB R0, R188, R0 ;  /* 0x00000000bc00723e */ /* 0x004fe400000000ff */
[----:B---3--:R-:W-:Y:S01]  /*14e90*/  F2FP.PACK_AB R4, R133, R2 ;  /* 0x000000028504723e */ /* 0x008fe200000000ff */
[----:B------:R-:W-:Y:S02]  /*14ea0*/  FADD.FTZ R214, R2, R3 ;  /* 0x0000000302d67221 */ /* 0x000fe40000010000 */
[----:B------:R-:W-:Y:S01]  /*14eb0*/  IMAD R2, R11, -0x2daee0ad, RZ ;  /* 0xd2511f530b027824 */ /* 0x000fe200078e02ff */
[C---:B------:R-:W-:Y:S01]  /*14ec0*/  PRMT R134, R0.reuse, 0x7610, R134 ;  /* 0x0000761000867816 */ /* 0x040fe20000000086 */
[----:B------:R-:W-:Y:S01]  /*14ed0*/  @!P0 HADD2 R39, -R20.H0_H0, -RZ.H0_H0 ;  /* 0xa00000ff14278230 */ /* 0x000fe20000000900 */
[----:B------:R-:W-:-:S02]  /*14ee0*/  PRMT R31, R0, 0x7632, R31 ;  /* 0x00007632001f7816 */ /* 0x000fc4000000001f */
[C---:B------:R-:W-:Y:S02]  /*14ef0*/  PRMT R0, R26.reuse, 0x7610, R0 ;  /* 0x000076101a007816 */ /* 0x040fe40000000000 */
[----:B------:R-:W-:Y:S01]  /*14f00*/  PRMT R30, R26, 0x7632, R30 ;  /* 0x000076321a1e7816 */ /* 0x000fe2000000001e */
[----:B------:R-:W-:Y:S01]  /*14f10*/  IMAD.MOV.U32 R26, RZ, RZ, c[0x0][0x228] ;  /* 0x00008a00ff1a7624 */ /* 0x000fe200078e00ff */
[----:B------:R-:W-:Y:S01]  /*14f20*/  @!P0 PRMT R20, R39, 0x5410, RZ ;  /* 0x0000541027148816 */ /* 0x000fe200000000ff */
[----:B------:R-:W-:Y:S01]  /*14f30*/  @!P6 HADD2 R51, -R0.H0_H0, -RZ.H0_H0 ;  /* 0xa00000ff0033e230 */ /* 0x000fe20000000900 */
[----:B-1----:R-:W-:Y:S01]  /*14f40*/  IMAD.WIDE.U32 R12, R10, -0x2daee0ad, RZ ;  /* 0xd2511f530a0c7825 */ /* 0x002fe200078e00ff */
[----:B------:R-:W-:-:S04]  /*14f50*/  ISETP.GE.U32.AND P0, PT, R73, R7, PT ;  /* 0x000000074900720c */ /* 0x000fc80003f06070 */
[----:B------:R-:W-:Y:S01]  /*14f60*/  LOP3.LUT R2, R13, UR8, R2, 0x96, !PT ;  /* 0x000000080d027c12 */ /* 0x000fe2000f8e9602 */
[----:B------:R-:W-:Y:S01]  /*14f70*/  IMAD.SHL.U32 R26, R26, 0x8, RZ ;  /* 0x000000081a1a7824 */ /* 0x000fe200078e00ff */
[----:B------:R-:W-:-:S03]  /*14f80*/  MOV R69, R27 ;  /* 0x0000001b00457202 */ /* 0x000fc60000000f00 */
[----:B------:R-:W-:Y:S01]  /*14f90*/  IMAD.WIDE.U32 R6, R2, -0x326172a9, RZ ;  /* 0xcd9e8d5702067825 */ /* 0x000fe200078e00ff */
[----:B------:R-:W-:Y:S02]  /*14fa0*/  PRMT R5, R0, 0x5410, R30 ;  /* 0x0000541000057816 */ /* 0x000fe4000000001e */
[----:B------:R-:W-:Y:S01]  /*14fb0*/  @!P6 PRMT R0, R51, 0x5410, RZ ;  /* 0x000054103300e816 */ /* 0x000fe200000000ff */
[----:B------:R-:W-:Y:S01]  /*14fc0*/  IMAD.WIDE R26, R26, 0x2, R28 ;  /* 0x000000021a1a7825 */ /* 0x000fe200078e021c */
[----:B------:R-:W-:Y:S01]  /*14fd0*/  LOP3.LUT R2, R7, UR7, R14, 0x96, !PT ;  /* 0x0000000707027c12 */ /* 0x000fe2000f8e960e */
[----:B------:R-:W-:Y:S04]  /*14fe0*/  STG.E.U16 [R28.64+-0x100], R16 ;  /* 0xffff00101c007986 */ /* 0x000fe8000c101518 */
[----:B------:R1:W-:Y:S01]  /*14ff0*/  STG.E.U16 [R26.64+-0x100], R0 ;  /* 0xffff00001a007986 */ /* 0x0003e2000c101518 */
[----:B------:R-:W-:-:S02]  /*15000*/  @!P3 PRMT R19, R36, 0x5410, RZ ;  /* 0x000054102413b816 */ /* 0x000fc400000000ff */
[C---:B------:R-:W-:Y:S02]  /*15010*/  ISETP.GE.U32.AND P3, PT, R73.reuse, R8, PT ;  /* 0x000000084900720c */ /* 0x040fe40003f66070 */
[----:B------:R-:W-:Y:S02]  /*15020*/  PRMT R8, R73, 0x7054, R73 ;  /* 0x0000705449087816 */ /* 0x000fe40000000049 */
[C---:B------:R-:W-:Y:S02]  /*15030*/  PRMT R176, R4.reuse, 0x7610, R176 ;  /* 0x0000761004b07816 */ /* 0x040fe400000000b0 */
[----:B------:R-:W-:Y:S02]  /*15040*/  PRMT R135, R4, 0x7632, R135 ;  /* 0x0000763204877816 */ /* 0x000fe40000000087 */
[----:B-1----:R-:W-:-:S04]  /*15050*/  LOP3.LUT R0, R2, 0xffff, RZ, 0xc0, !PT ;  /* 0x0000ffff02007812 */ /* 0x002fc800078ec0ff */
[----:B------:R-:W-:Y:S02]  /*15060*/  SHF.R.U32.HI R3, RZ, 0x8, R0 ;  /* 0x00000008ff037819 */ /* 0x000fe40000011600 */
[----:B------:R-:W-:-:S04]  /*15070*/  LOP3.LUT R0, R2, 0xff, RZ, 0xc0, !PT ;  /* 0x000000ff02007812 */ /* 0x000fc800078ec0ff */
[----:B------:R-:W-:-:S05]  /*15080*/  PRMT R0, R0, 0x5410, R3 ;  /* 0x0000541000007816 */ /* 0x000fca0000000003 */
[----:B------:R-:W-:-:S05]  /*15090*/  HSET2.LE.AND R0, R0, R8, PT ;  /* 0x0000000800007233 */ /* 0x000fca0003803000 */
[----:B------:R-:W-:Y:S02]  /*150a0*/  LOP3.LUT R4, R0, R174, RZ, 0xc0, !PT ;  /* 0x000000ae00047212 */ /* 0x000fe400078ec0ff */
[--C-:B------:R-:W-:Y:S02]  /*150b0*/  SHF.R.U32.HI R0, RZ, 0x10, R2.reuse ;  /* 0x00000010ff007819 */ /* 0x100fe40000011602 */
[----:B------:R-:W-:Y:S02]  /*150c0*/  SHF.R.U32.HI R2, RZ, 0x18, R2 ;  /* 0x00000018ff027819 */ /* 0x000fe40000011602 */
[----:B------:R-:W-:-:S04]  /*150d0*/  LOP3.LUT R0, R0, 0xff, RZ, 0xc0, !PT ;  /* 0x000000ff00007812 */ /* 0x000fc800078ec0ff */
        /* <DEDUP_REMOVED lines=10> */
[----:B------:R-:W-:-:S03]  /*15180*/  PRMT R2, R2, 0x5410, R3 ;  /* 0x0000541002027816 */ /* 0x000fc60000000003 */
[--C-:B------:R-:W-:Y:S02]  /*15190*/  HSET2.LE.AND R0, R0, R8.reuse, PT ;  /* 0x0000000800007233 */ /* 0x100fe40003803000 */
[----:B------:R-:W-:Y:S02]  /*151a0*/  HSET2.LE.AND R2, R2, R8, PT ;  /* 0x0000000802027233 */ /* 0x000fe40003803000 */
[----:B------:R-:W1:Y:S01]  /*151b0*/  LDSM.16.MT88.4 R8, [R180+0x18000] ;  /* 0x01800000b408783b */ /* 0x000e620000004200 */
[----:B------:R-:W-:Y:S02]  /*151c0*/  LOP3.LUT R6, R0, R72, RZ, 0xc0, !PT ;  /* 0x0000004800067212 */ /* 0x000fe400078ec0ff */
[----:B------:R-:W-:Y:S01]  /*151d0*/  LOP3.LUT R7, R2, R175, RZ, 0xc0, !PT ;  /* 0x000000af02077212 */ /* 0x000fe200078ec0ff */
[----:B------:R-:W-:-:S06]  /*151e0*/  @!P3 HADD2 R50, -R176.H0_H0, -RZ.H0_H0 ;  /* 0xa00000ffb032b230 */ /* 0x000fcc0000000900 */
[C---:B-1----:R-:W-:Y:S08]  /*151f0*/  HMMA.16816.F32 R96, R4.reuse, R8, R164 ;  /* 0x000000080460723c */ /* 0x042ff000000018a4 */
[----:B------:R-:W-:Y:S01]  /*15200*/  HMMA.16816.F32 R72, R4, R10, R160 ;  /* 0x0000000a0448723c */ /* 0x000fe200000018a0 */
[----:B------:R-:W1:Y:S01]  /*15210*/  LDSM.16.MT88.4 R8, [R181+0x18000] ;  /* 0x01800000b508783b */ /* 0x000e620000004200 */
[----:B------:R-:W-:-:S02]  /*15220*/  @!P2 HADD2 R49, -R135.H0_H0, -RZ.H0_H0 ;  /* 0xa00000ff8731a230 */ /* 0x000fc40000000900 */
[----:B------:R-:W-:Y:S01]  /*15230*/  @!P5 HADD2 R48, -R30.H0_H0, -RZ.H0_H0 ;  /* 0xa00000ff1e30d230 */ /* 0x000fe20000000900 */
[----:B------:R-:W-:Y:S01]  /*15240*/  IMAD.MOV.U32 R60, RZ, RZ, R189 ;  /* 0x000000ffff3c7224 */ /* 0x000fe200078e00bd */
[----:B------:R-:W-:Y:S01]  /*15250*/  PRMT R189, R176, 0x5410, R135 ;  /* 0x00005410b0bd7816 */ /* 0x000fe20000000087 */
[----:B------:R-:W-:Y:S01]  /*15260*/  IMAD.MOV.U32 R14, RZ, RZ, R117 ;  /* 0x000000ffff0e7224 */ /* 0x000fe200078e0075 */
[----:B------:R-:W-:Y:S01]  /*15270*/  @!P3 PRMT R176, R50, 0x5410, RZ ;  /* 0x0000541032b0b816 */ /* 0x000fe200000000ff */
[----:B------:R-:W-:Y:S01]  /*15280*/  IMAD.MOV.U32 R174, RZ, RZ, R116 ;  /* 0x000000ffffae7224 */ /* 0x000fe200078e0074 */
[----:B------:R-:W-:Y:S02]  /*15290*/  @!P2 PRMT R135, R49, 0x5410, RZ ;  /* 0x000054103187a816 */ /* 0x000fe400000000ff */
[----:B------:R-:W-:Y:S02]  /*152a0*/  @!P5 PRMT R30, R48, 0x5410, RZ ;  /* 0x00005410301ed816 */ /* 0x000fe400000000ff */
[----:B------:R-:W-:Y:S01]  /*152b0*/  MOV R16, R118 ;  /* 0x0000007600107202 */ /* 0x000fe20000000f00 */
        /* <DEDUP_REMOVED lines=8> */
[----:B------:R-:W-:Y:S02]  /*15340*/  IMAD.MOV.U32 R23, RZ, RZ, R95 ;  /* 0x000000ffff177224 */ /* 0x000fe400078e005f */
[----:B------:R-:W-:Y:S02]  /*15350*/  IMAD.MOV.U32 R20, RZ, RZ, R92 ;  /* 0x000000ffff147224 */ /* 0x000fe400078e005c */
[C---:B-1----:R-:W-:Y:S08]  /*15360*/  HMMA.16816.F32 R92, R4.reuse, R8, R148 ;  /* 0x00000008045c723c */ /* 0x042ff00000001894 */
[C---:B------:R-:W-:Y:S01]  /*15370*/  HMMA.16816.F32 R68, R4.reuse, R10, R144 ;  /* 0x0000000a0444723c */ /* 0x040fe20000001890 */
[----:B------:R-:W1:Y:S01]  /*15380*/  LDSM.16.MT88.4 R8, [R182+0x18000] ;  /* 0x01800000b608783b */ /* 0x000e620000004200 */
[----:B------:R-:W-:Y:S01]  /*15390*/  @!P0 HADD2 R46, -R31.H0_H0, -RZ.H0_H0 ;  /* 0xa00000ff1f2e8230 */ /* 0x000fe20000000900 */
[----:B------:R-:W-:Y:S01]  /*153a0*/  PRMT R17, R134, 0x5410, R31 ;  /* 0x0000541086117816 */ /* 0x000fe2000000001f */
[----:B------:R-:W-:Y:S01]  /*153b0*/  IMAD.MOV.U32 R0, RZ, RZ, R115 ;  /* 0x000000ffff007224 */ /* 0x000fe200078e0073 */
[----:B------:R-:W-:Y:S01]  /*153c0*/  MOV R175, R114 ;  /* 0x0000007200af7202 */ /* 0x000fe20000000f00 */
[----:B------:R-:W-:Y:S01]  /*153d0*/  IMAD.MOV.U32 R2, RZ, RZ, R113 ;  /* 0x000000ffff027224 */ /* 0x000fe200078e0071 */
[----:B------:R-:W-:Y:S01]  /*153e0*/  @!P0 PRMT R31, R46, 0x5410, RZ ;  /* 0x000054102e1f8816 */ /* 0x000fe200000000ff */
[----:B------:R-:W-:Y:S01]  /*153f0*/  IMAD.MOV.U32 R167, RZ, RZ, R112 ;  /* 0x000000ffffa77224 */ /* 0x000fe200078e0070 */
[C---:B-1----:R-:W-:Y:S08]  /*15400*/  HMMA.16816.F32 R44, R4.reuse, R8, R140 ;  /* 0x00000008042c723c */ /* 0x042ff0000000188c */
[----:B------:R-:W-:Y:S01]  /*15410*/  HMMA.16816.F32 R112, R4, R10, R136 ;  /* 0x0000000a0470723c */ /* 0x000fe20000001888 */
[----:B------:R-:W1:Y:S01]  /*15420*/  LDSM.16.MT88.4 R8, [R180+0x1a000] ;  /* 0x01a00000b408783b */ /* 0x000e620000004200 */
[----:B------:R-:W-:-:S02]  /*15430*/  @!P4 HADD2 R52, -R177.H0_H0, -RZ.H0_H0 ;  /* 0xa00000ffb134c230 */ /* 0x000fc40000000900 */
[----:B------:R-:W-:Y:S01]  /*15440*/  @!P1 HADD2 R53, -R134.H0_H0, -RZ.H0_H0 ;  /* 0xa00000ff86359230 */ /* 0x000fe20000000900 */
[----:B------:R-:W-:Y:S02]  /*15450*/  IMAD.MOV.U32 R122, RZ, RZ, R65 ;  /* 0x000000ffff7a7224 */ /* 0x000fe400078e0041 */
[----:B------:R-:W-:Y:S01]  /*15460*/  @!P4 PRMT R177, R52, 0x5410, RZ ;  /* 0x0000541034b1c816 */ /* 0x000fe200000000ff */
[----:B------:R-:W-:Y:S01]  /*15470*/  IMAD.MOV.U32 R123, RZ, RZ, R64 ;  /* 0x000000ffff7b7224 */ /* 0x000fe200078e0040 */
[----:B------:R-:W-:Y:S01]  /*15480*/  @!P1 PRMT R134, R53, 0x5410, RZ ;  /* 0x0000541035869816 */ /* 0x000fe200000000ff */
[----:B------:R-:W-:Y:S01]  /*15490*/  IMAD.MOV.U32 R53, RZ, RZ, R89 ;  /* 0x000000ffff357224 */ /* 0x000fe200078e0059 */
[----:B------:R-:W-:Y:S01]  /*154a0*/  MOV R52, R88 ;  /* 0x0000005800347202 */ /* 0x000fe20000000f00 */
[----:B------:R-:W-:Y:S02]  /*154b0*/  IMAD.MOV.U32 R54, RZ, RZ, R90 ;  /* 0x000000ffff367224 */ /* 0x000fe400078e005a */
[----:B------:R-:W-:-:S02]  /*154c0*/  IMAD.MOV.U32 R55, RZ, RZ, R91 ;  /* 0x000000ffff377224 */ /* 0x000fc400078e005b */
[C---:B-1----:R-:W-:Y:S08]  /*154d0*/  HMMA.16816.F32 R88, R4.reuse, R8, R32 ;  /* 0x000000080458723c */ /* 0x042ff00000001820 */
[----:B------:R-:W-:Y:S01]  /*154e0*/  HMMA.16816.F32 R64, R4, R10, R168 ;  /* 0x0000000a0440723c */ /* 0x000fe200000018a8 */
[----:B------:R-:W1:Y:S01]  /*154f0*/  LDSM.16.MT88.4 R8, [R181+0x1a000] ;  /* 0x01a00000b508783b */ /* 0x000e620000004200 */
[----:B------:R-:W-:Y:S01]  /*15500*/  IMAD.MOV.U32 R164, RZ, RZ, R109 ;  /* 0x000000ffffa47224 */ /* 0x000fe200078e006d */
[----:B------:R-:W-:Y:S01]  /*15510*/  MOV R166, R111 ;  /* 0x0000006f00a67202 */ /* 0x000fe20000000f00 */
[----:B------:R-:W-:-:S02]  /*15520*/  IMAD.MOV.U32 R165, RZ, RZ, R110 ;  /* 0x000000ffffa57224 */ /* 0x000fc400078e006e */
[----:B------:R-:W-:Y:S02]  /*15530*/  IMAD.MOV.U32 R163, RZ, RZ, R108 ;  /* 0x000000ffffa37224 */ /* 0x000fe400078e006c */
[C---:B-1----:R-:W-:Y:S08]  /*15540*/  HMMA.16816.F32 R40, R4.reuse, R8, R208 ;  /* 0x000000080428723c */ /* 0x042ff000000018d0 */
[C---:B------:R-:W-:Y:S01]  /*15550*/  HMMA.16816.F32 R108, R4.reuse, R10, R220 ;  /* 0x0000000a046c723c */ /* 0x040fe200000018dc */
[----:B------:R-:W1:Y:S01]  /*15560*/  LDSM.16.MT88.4 R8, [R183+0x1a000] ;  /* 0x01a00000b708783b */ /* 0x000e620000004200 */
        /* <DEDUP_REMOVED lines=10> */
[C---:B-1----:R-:W-:Y:S08]  /*15610*/  HMMA.16816.F32 R84, R4.reuse, R8, R224 ;  /* 0x000000080454723c */ /* 0x042ff000000018e0 */
[----:B------:R-:W-:Y:S01]  /*15620*/  HMMA.16816.F32 R60, R4, R10, R56 ;  /* 0x0000000a043c723c */ /* 0x000fe20000001838 */
[----:B------:R-:W1:Y:S01]  /*15630*/  LDSM.16.MT88.4 R8, [R182+0x1a000] ;  /* 0x01a00000b608783b */ /* 0x000e620000004200 */
[----:B------:R-:W-:-:S02]  /*15640*/  IMAD.MOV.U32 R164, RZ, RZ, R2 ;  /* 0x000000ffffa47224 */ /* 0x000fc400078e0002 */
[----:B------:R-:W-:Y:S01]  /*15650*/  IMAD.MOV.U32 R174, RZ, RZ, R185 ;  /* 0x000000ffffae7224 */ /* 0x000fe200078e00b9 */
[----:B------:R-:W-:Y:S01]  /*15660*/  MOV R155, R159 ;  /* 0x0000009f009b7202 */ /* 0x000fe20000000f00 */
[----:B------:R-:W-:Y:S01]  /*15670*/  IMAD.MOV.U32 R161, RZ, RZ, R165 ;  /* 0x000000ffffa17224 */ /* 0x000fe200078e00a5 */
[----:B------:R-:W2:Y:S01]  /*15680*/  LDL.LU R216, [R1+0x1a8] ;  /* 0x0001a80001d87983 */ /* 0x000ea20000300800 */
[----:B------:R-:W-:Y:S01]  /*15690*/  IMAD.MOV.U32 R2, RZ, RZ, R14 ;  /* 0x000000ffff027224 */ /* 0x000fe200078e000e */
[----:B------:R-:W-:Y:S01]  /*156a0*/  MOV R159, R163 ;  /* 0x000000a3009f7202 */ /* 0x000fe20000000f00 */
[----:B------:R-:W-:Y:S01]  /*156b0*/  IMAD.MOV.U32 R165, RZ, RZ, R175 ;  /* 0x000000ffffa57224 */ /* 0x000fe200078e00af */
[----:B------:R-:W3:Y:S01]  /*156c0*/  LDL.LU R185, [R1+0x1a4] ;  /* 0x0001a40001b97983 */ /* 0x000ee20000300800 */
[----:B------:R-:W-:Y:S01]  /*156d0*/  IMAD.MOV.U32 R14, RZ, RZ, R193 ;  /* 0x000000ffff0e7224 */ /* 0x000fe200078e00c1 */
[----:B------:R-:W-:Y:S01]  /*156e0*/  MOV R163, R167 ;  /* 0x000000a700a37202 */ /* 0x000fe20000000f00 */
[----:B------:R-:W-:-:S02]  /*156f0*/  IMAD.MOV.U32 R175, RZ, RZ, R16 ;  /* 0x000000ffffaf7224 */ /* 0x000fc400078e0010 */
[----:B------:R-:W-:Y:S02]  /*15700*/  IMAD.MOV.U32 R156, RZ, RZ, R160 ;  /* 0x000000ffff9c7224 */ /* 0x000fe400078e00a0 */
[----:B------:R-:W-:Y:S01]  /*15710*/  IMAD.MOV.U32 R158, RZ, RZ, R162 ;  /* 0x000000ffff9e7224 */ /* 0x000fe200078e00a2 */
[----:B------:R-:W-:Y:S01]  /*15720*/  MOV R167, R174 ;  /* 0x000000ae00a77202 */ /* 0x000fe20000000f00 */
[----:B------:R-:W-:Y:S01]  /*15730*/  IMAD.MOV.U32 R16, RZ, RZ, R217 ;  /* 0x000000ffff107224 */ /* 0x000fe200078e00d9 */
[----:B------:R-:W4:Y:S01]  /*15740*/  LDL.LU R193, [R1+0x1a0] ;  /* 0x0001a00001c17983 */ /* 0x000f220000300800 */
[----:B------:R-:W-:Y:S02]  /*15750*/  IMAD.MOV.U32 R160, RZ, RZ, R164 ;  /* 0x000000ffffa07224 */ /* 0x000fe400078e00a4 */
        /* <DEDUP_REMOVED lines=11> */
[----:B------:R-:W2:Y:S01]  /*15810*/  LDL.LU R207, [R1+0x198] ;  /* 0x0001980001cf7983 */ /* 0x000ea20000300800 */
[----:B------:R-:W-:-:S02]  /*15820*/  IMAD.MOV.U32 R14, RZ, RZ, R206 ;  /* 0x000000ffff0e7224 */ /* 0x000fc400078e00ce */
[----:B------:R-:W-:Y:S01]  /*15830*/  IMAD.MOV.U32 R151, RZ, RZ, R155 ;  /* 0x000000ffff977224 */ /* 0x000fe200078e009b */
[----:B------:R-:W2:Y:S01]  /*15840*/  LDL.LU R194, [R1+0x194] ;  /* 0x0001940001c27983 */ /* 0x000ea20000300800 */
[----:B------:R-:W-:Y:S01]  /*15850*/  IMAD.MOV.U32 R154, RZ, RZ, R158 ;  /* 0x000000ffff9a7224 */ /* 0x000fe200078e009e */
[----:B------:R-:W-:Y:S01]  /*15860*/  MOV R156, R160 ;  /* 0x000000a0009c7202 */ /* 0x000fe20000000f00 */
[----:B------:R-:W-:Y:S01]  /*15870*/  IMAD.MOV.U32 R175, RZ, RZ, R16 ;  /* 0x000000ffffaf7224 */ /* 0x000fe200078e0010 */
[----:B------:R-:W-:Y:S01]  /*15880*/  MOV R130, R106 ;  /* 0x0000006a00827202 */ /* 0x000fe20000000f00 */
[----:B------:R-:W-:Y:S01]  /*15890*/  IMAD.MOV.U32 R155, RZ, RZ, R159 ;  /* 0x000000ffff9b7224 */ /* 0x000fe200078e009f */
[----:B------:R-:W2:Y:S01]  /*158a0*/  LDL.LU R206, [R1+0x190] ;  /* 0x0001900001ce7983 */ /* 0x000ea20000300800 */
[----:B------:R-:W-:Y:S01]  /*158b0*/  IMAD.MOV.U32 R158, RZ, RZ, R162 ;  /* 0x000000ffff9e7224 */ /* 0x000fe200078e00a2 */
[----:B------:R-:W-:Y:S01]  /*158c0*/  MOV R160, R164 ;  /* 0x000000a400a07202 */ /* 0x000fe20000000f00 */
[----:B------:R-:W-:-:S02]  /*158d0*/  IMAD.MOV.U32 R16, RZ, RZ, R201 ;  /* 0x000000ffff107224 */ /* 0x000fc400078e00c9 */
[----:B------:R-:W-:Y:S01]  /*158e0*/  IMAD.MOV.U32 R153, RZ, RZ, R157 ;  /* 0x000000ffff997224 */ /* 0x000fe200078e009d */
[----:B-1----:R-:W-:Y:S01]  /*158f0*/  HMMA.16816.F32 R36, R4, R8, R228 ;  /* 0x000000080424723c */ /* 0x002fe200000018e4 */
[----:B------:R-:W-:Y:S01]  /*15900*/  IMAD.MOV.U32 R159, RZ, RZ, R163 ;  /* 0x000000ffff9f7224 */ /* 0x000fe200078e00a3 */
[----:B------:R-:W2:Y:S01]  /*15910*/  LDL.LU R201, [R1+0x18c] ;  /* 0x00018c0001c97983 */ /* 0x000ea20000300800 */
[----:B------:R-:W-:Y:S01]  /*15920*/  IMAD.MOV.U32 R162, RZ, RZ, R166 ;  /* 0x000000ffffa27224 */ /* 0x000fe200078e00a6 */
[----:B------:R-:W-:Y:S01]  /*15930*/  MOV R164, R2 ;  /* 0x0000000200a47202 */ /* 0x000fe20000000f00 */
[----:B------:R-:W-:Y:S02]  /*15940*/  IMAD.MOV.U32 R129, RZ, RZ, R105 ;  /* 0x000000ffff817224 */ /* 0x000fe400078e0069 */
[----:B------:R-:W-:Y:S02]  /*15950*/  IMAD.MOV.U32 R131, RZ, RZ, R107 ;  /* 0x000000ffff837224 */ /* 0x000fe400078e006b */
[----:B------:R-:W-:-:S02]  /*15960*/  IMAD.MOV.U32 R128, RZ, RZ, R104 ;  /* 0x000000ffff807224 */ /* 0x000fc400078e0068 */
[----:B------:R-:W-:Y:S01]  /*15970*/  IMAD.MOV.U32 R157, RZ, RZ, R161 ;  /* 0x000000ffff9d7224 */ /* 0x000fe200078e00a1 */
[----:B------:R-:W-:Y:S01]  /*15980*/  HMMA.16816.F32 R104, R4, R10, R232 ;  /* 0x0000000a0468723c */ /* 0x000fe200000018e8 */
[----:B------:R-:W-:Y:S01]  /*15990*/  IMAD.MOV.U32 R163, RZ, RZ, R167 ;  /* 0x000000ffffa37224 */ /* 0x000fe200078e00a7 */
[----:B------:R-:W1:Y:S01]  /*159a0*/  LDSM.16.MT88.4 R8, [R180+0x1c000] ;  /* 0x01c00000b408783b */ /* 0x000e620000004200 */
[----:B------:R-:W-:Y:S01]  /*159b0*/  IMAD.MOV.U32 R166, RZ, RZ, R0 ;  /* 0x000000ffffa67224 */ /* 0x000fe200078e0000 */
[----:B------:R-:W-:Y:S01]  /*159c0*/  MOV R2, R14 ;  /* 0x0000000e00027202 */ /* 0x000fe20000000f00 */
        /* <DEDUP_REMOVED lines=9> */
[----:B------:R-:W-:-:S03]  /*15a60*/  IMAD.MOV.U32 R16, RZ, RZ, R215 ;  /* 0x000000ffff107224 */ /* 0x000fc600078e00d7 */
[----:B------:R-:W2:Y:S04]  /*15a70*/  LDL.LU R204, [R1+0x180] ;  /* 0x0001800001cc7983 */ /* 0x000ea80000300800 */
[----:B------:R-:W2:Y:S01]  /*15a80*/  LDL.LU R215, [R1+0x17c] ;  /* 0x00017c0001d77983 */ /* 0x000ea20000300800 */
[----:B------:R-:W-:Y:S02]  /*15a90*/  IMAD.MOV.U32 R146, RZ, RZ, R151 ;  /* 0x000000ffff927224 */ /* 0x000fe400078e0097 */
[----:B------:R-:W-:Y:S02]  /*15aa0*/  IMAD.MOV.U32 R150, RZ, RZ, R155 ;  /* 0x000000ffff967224 */ /* 0x000fe400078e009b */
[----:B------:R-:W-:Y:S01]  /*15ab0*/  IMAD.MOV.U32 R149, RZ, RZ, R154 ;  /* 0x000000ffff957224 */ /* 0x000fe200078e009a */
        /* <DEDUP_REMOVED lines=14> */
[----:B------:R1:W5:Y:S01]  /*15ba0*/  LDL.LU R132, [R1+0x178] ;  /* 0x0001780001847983 */ /* 0x0003620000300800 */
[----:B------:R-:W-:-:S02]  /*15bb0*/  IMAD.MOV.U32 R174, RZ, RZ, R202 ;  /* 0x000000ffffae7224 */ /* 0x000fc400078e00ca */
[----:B------:R-:W-:Y:S02]  /*15bc0*/  IMAD.MOV.U32 R175, RZ, RZ, R203 ;  /* 0x000000ffffaf7224 */ /* 0x000fe400078e00cb */
[----:B------:R-:W3:Y:S01]  /*15bd0*/  LDL.LU.64 R202, [R1+0x170] ;  /* 0x0001700001ca7983 */ /* 0x000ee20000300a00 */
[----:B------:R-:W-:Y:S01]  /*15be0*/  IMAD.MOV.U32 R125, RZ, RZ, R101 ;  /* 0x000000ffff7d7224 */ /* 0x000fe200078e0065 */
[----:B------:R-:W-:Y:S01]  /*15bf0*/  MOV R126, R102 ;  /* 0x00000066007e7202 */ /* 0x000fe20000000f00 */
        /* <DEDUP_REMOVED lines=17> */
[C---:B-1----:R-:W-:Y:S08]  /*15d10*/  HMMA.16816.F32 R124, R4.reuse, R8, R124 ;  /* 0x00000008047c723c */ /* 0x042ff0000000187c */
[----:B------:R-:W-:Y:S01]  /*15d20*/  HMMA.16816.F32 R128, R4, R10, R128 ;  /* 0x0000000a0480723c */ /* 0x000fe20000001880 */
        /* <DEDUP_REMOVED lines=34> */
[C---:B-1----:R-:W-:Y:S08]  /*15f50*/  HMMA.16816.F32 R144, R4.reuse, R8, R144 ;  /* 0x000000080490723c */ /* 0x042ff00000001890 */
[----:B------:R-:W-:Y:S01]  /*15f60*/  HMMA.16816.F32 R152, R4, R10, R152 ;  /* 0x0000000a0498723c */ /* 0x000fe20000001898 */
[----:B------:R-:W1:Y:S01]  /*15f70*/  LDSM.16.MT88.4 R8, [R182+0x1e000] ;  /* 0x01e00000b608783b */ /* 0x000e620000004200 */
[----:B------:R-:W-:Y:S01]  /*15f80*/  IMAD.MOV.U32 R162, RZ, RZ, R0 ;  /* 0x000000ffffa27224 */ /* 0x000fe200078e0000 */
[----:B------:R-:W-:Y:S01]  /*15f90*/  MOV R166, R14 ;  /* 0x0000000e00a67202 */ /* 0x000fe20000000f00 */
[----:B------:R-:W-:Y:S01]  /*15fa0*/  IMAD.MOV.U32 R160, RZ, RZ, R167 ;  /* 0x000000ffffa07224 */ /* 0x000fe200078e00a7 */
[----:B------:R-:W1:Y:S01]  /*15fb0*/  LDC.U8 R231, c[0x0][0x2d8] ;  /* 0x0000b600ffe77b82 */ /* 0x000e620000000000 */
[----:B------:R-:W-:Y:S01]  /*15fc0*/  IMAD.MOV.U32 R165, RZ, RZ, R175 ;  /* 0x000000ffffa57224 */ /* 0x000fe200078e00af */
[----:B--2---:R-:W-:Y:S01]  /*15fd0*/  MOV R175, R217 ;  /* 0x000000d900af7202 */ /* 0x004fe20000000f00 */
[----:B------:R-:W-:Y:S01]  /*15fe0*/  IMAD.MOV.U32 R0, RZ, RZ, R207 ;  /* 0x000000ffff007224 */ /* 0x000fe200078e00cf */
[----:B------:R2:W5:Y:S01]  /*15ff0*/  LDL.LU R133, [R1+0x168] ;  /* 0x0001680001857983 */ /* 0x0005620000300800 */
        /* <DEDUP_REMOVED lines=14> */
[----:B------:R-:W-:Y:S02]  /*160e0*/  IMAD.MOV.U32 R162, RZ, RZ, R167 ;  /* 0x000000ffffa27224 */ /* 0x000fe400078e00a7 */
[----:B------:R-:W-:-:S02]  /*160f0*/  IMAD.MOV.U32 R167, RZ, RZ, R174 ;  /* 0x000000ffffa77224 */ /* 0x000fc400078e00ae */
[----:B------:R-:W-:Y:S02]  /*16100*/  IMAD.MOV.U32 R211, RZ, RZ, R171 ;  /* 0x000000ffffd37224 */ /* 0x000fe400078e00ab */
[----:B------:R-:W-:Y:S02]  /*16110*/  IMAD.MOV.U32 R169, RZ, RZ, R2 ;  /* 0x000000ffffa97224 */ /* 0x000fe400078e0002 */
[----:B------:R-:W-:Y:S02]  /*16120*/  IMAD.MOV.U32 R171, RZ, RZ, R0 ;  /* 0x000000ffffab7224 */ /* 0x000fe400078e0000 */
[----:B------:R-:W-:Y:S02]  /*16130*/  IMAD.MOV.U32 R2, RZ, RZ, R15 ;  /* 0x000000ffff027224 */ /* 0x000fe400078e000f */
[----:B------:R-:W-:Y:S01]  /*16140*/  IMAD.MOV.U32 R0, RZ, RZ, R195 ;  /* 0x000000ffff007224 */ /* 0x000fe200078e00c3 */
[----:B------:R-:W-:Y:S01]  /*16150*/  MOV R168, R167 ;  /* 0x000000a700a87202 */ /* 0x000fe20000000f00 */
        /* <DEDUP_REMOVED lines=11> */
[----:B------:R-:W-:Y:S02]  /*16210*/  IMAD.MOV.U32 R169, RZ, RZ, R2 ;  /* 0x000000ffffa97224 */ /* 0x000fe400078e0002 */
[----:B------:R-:W-:Y:S02]  /*16220*/  IMAD.MOV.U32 R157, RZ, RZ, R163 ;  /* 0x000000ffff9d7224 */ /* 0x000fe400078e00a3 */
[----:B------:R-:W-:-:S02]  /*16230*/  IMAD.MOV.U32 R0, RZ, RZ, R188 ;  /* 0x000000ffff007224 */ /* 0x000fc400078e00bc */
[----:B------:R-:W-:Y:S01]  /*16240*/  IMAD.WIDE.U32 R2, R172, -0x2daee0ad, RZ ;  /* 0xd2511f53ac027825 */ /* 0x000fe200078e00ff */
[----:B------:R-:W-:-:S03]  /*16250*/  MOV R226, R168 ;  /* 0x000000a800e27202 */ /* 0x000fc60000000f00 */
[----:B------:R-:W-:Y:S01]  /*16260*/  IMAD.MOV.U32 R168, RZ, RZ, R0 ;  /* 0x000000ffffa87224 */ /* 0x000fe200078e0000 */
[----:B------:R-:W-:Y:S01]  /*16270*/  LOP3.LUT R0, R3, UR6, R12, 0x96, !PT ;  /* 0x0000000603007c12 */ /* 0x000fe2000f8e960c */
[----:B-1----:R-:W-:Y:S01]  /*16280*/  HMMA.16816.F32 R156, R4, R8, R156 ;  /* 0x00000008049c723c */ /* 0x002fe2000000189c */
[----:B------:R-:W-:-:S07]  /*16290*/  LOP3.LUT R3, R2, 0xffff, RZ, 0xc0, !PT ;  /* 0x0000ffff02037812 */ /* 0x000fce00078ec0ff */
[----:B------:R-:W-:Y:S01]  /*162a0*/  HMMA.16816.F32 R148, R4, R10, R148 ;  /* 0x0000000a0494723c */ /* 0x000fe20000001894 */
[----:B------:R-:W1:Y:S06]  /*162b0*/  LDSM.16.MT88.4 R8, [R180+0x18800] ;  /* 0x01880000b408783b */ /* 0x000e6c0000004200 */
[----:B------:R-:W-:Y:S02]  /*162c0*/  SHF.R.U32.HI R4, RZ, 0x8, R3 ;  /* 0x00000008ff047819 */ /* 0x000fe40000011603 */
[----:B------:R-:W-:Y:S02]  /*162d0*/  LOP3.LUT R3, R2, 0xff, RZ, 0xc0, !PT ;  /* 0x000000ff02037812 */ /* 0x000fe400078ec0ff */
[----:B------:R-:W-:-:S02]  /*162e0*/  SHF.R.U32.HI R6, RZ, 0x10, R2 ;  /* 0x00000010ff067819 */ /* 0x000fc40000011602 */
[----:B------:R-:W-:Y:S02]  /*162f0*/  SHF.R.U32.HI R7, RZ, 0x18, R2 ;  /* 0x00000018ff077819 */ /* 0x000fe40000011602 */
[C---:B------:R-:W-:Y:S02]  /*16300*/  LOP3.LUT R2, R0.reuse, 0xffff, RZ, 0xc0, !PT ;  /* 0x0000ffff00027812 */ /* 0x040fe400078ec0ff */
[----:B------:R-:W-:Y:S02]  /*16310*/  PRMT R12, R3, 0x5410, R4 ;  /* 0x00005410030c7816 */ /* 0x000fe40000000004 */
[----:B------:R-:W-:Y:S01]  /*16320*/  SHF.R.U32.HI R3, RZ, 0x8, R2 ;  /* 0x00000008ff037819 */ /* 0x000fe20000011602 */
[----:B------:R-:W-:Y:S01]  /*16330*/  IMAD.MOV.U32 R16, RZ, RZ, R214 ;  /* 0x000000ffff107224 */ /* 0x000fe200078e00d6 */
[----:B------:R-:W-:Y:S01]  /*16340*/  LOP3.LUT R2, R0, 0xff, RZ, 0xc0, !PT ;  /* 0x000000ff00027812 */ /* 0x000fe200078ec0ff */
[----:B------:R-:W-:Y:S01]  /*16350*/  IMAD.MOV.U32 R174, RZ, RZ, R19 ;  /* 0x000000ffffae7224 */ /* 0x000fe200078e0013 */
[----:B------:R-:W-:Y:S01]  /*16360*/  PRMT R228, R231, 0x7054, R231 ;  /* 0x00007054e7e47816 */ /* 0x000fe200000000e7 */
[----:B------:R-:W-:Y:S01]  /*16370*/  IMAD.MOV.U32 R163, RZ, RZ, R16 ;  /* 0x000000ffffa37224 */ /* 0x000fe200078e0010 */
[----:B------:R-:W-:Y:S01]  /*16380*/  PRMT R3, R2, 0x5410, R3 ;  /* 0x0000541002037816 */ /* 0x000fe20000000003 */
[----:B------:R-:W-:Y:S01]  /*16390*/  IMAD.MOV.U32 R210, RZ, RZ, R160 ;  /* 0x000000ffffd27224 */ /* 0x000fe200078e00a0 */
[----:B------:R-:W-:Y:S01]  /*163a0*/  SHF.R.U32.HI R2, RZ, 0x10, R0 ;  /* 0x00000010ff027819 */ /* 0x000fe20000011600 */
[----:B------:R-:W-:Y:S01]  /*163b0*/  IMAD.MOV.U32 R14, RZ, RZ, R200 ;  /* 0x000000ffff0e7224 */ /* 0x000fe200078e00c8 */
[----:B------:R-:W-:Y:S01]  /*163c0*/  MOV R16, R204 ;  /* 0x000000cc00107202 */ /* 0x000fe20000000f00 */
[----:B------:R-:W-:Y:S01]  /*163d0*/  IMAD.MOV.U32 R222, RZ, RZ, R171 ;  /* 0x000000ffffde7224 */ /* 0x000fe200078e00ab */
[----:B------:R-:W-:Y:S01]  /*163e0*/  SHF.R.U32.HI R5, RZ, 0x18, R0 ;  /* 0x00000018ff057819 */ /* 0x000fe20000011600 */
[----:B------:R-:W-:Y:S01]  /*163f0*/  IMAD.MOV.U32 R229, RZ, RZ, R225 ;  /* 0x000000ffffe57224 */ /* 0x000fe200078e00e1 */
[----:B------:R-:W-:Y:S01]  /*16400*/  LOP3.LUT R2, R2, 0xff, RZ, 0xc0, !PT ;  /* 0x000000ff02027812 */ /* 0x000fe200078ec0ff */
[----:B------:R-:W-:Y:S01]  /*16410*/  IMAD.MOV.U32 R175, RZ, RZ, R16 ;  /* 0x000000ffffaf7224 */ /* 0x000fe200078e0010 */
[----:B------:R-:W-:Y:S01]  /*16420*/  LOP3.LUT R4, R6, 0xff, RZ, 0xc0, !PT ;  /* 0x000000ff06047812 */ /* 0x000fe200078ec0ff */
[--C-:B------:R-:W-:Y:S01]  /*16430*/  HSET2.LE.AND R0, R3, R228.reuse, PT ;  /* 0x000000e403007233 */ /* 0x100fe20003803000 */
[----:B------:R-:W-:Y:S01]  /*16440*/  MOV R160, R174 ;  /* 0x000000ae00a07202 */ /* 0x000fe20000000f00 */
[----:B------:R-:W-:Y:S01]  /*16450*/  IMAD.MOV.U32 R230, RZ, RZ, R226 ;  /* 0x000000ffffe67224 */ /* 0x000fe200078e00e2 */
[----:B------:R-:W-:Y:S01]  /*16460*/  PRMT R2, R2, 0x5410, R5 ;  /* 0x0000541002027816 */ /* 0x000fe20000000005 */
[----:B------:R-:W-:Y:S01]  /*16470*/  IMAD.MOV.U32 R170, RZ, RZ, R175 ;  /* 0x000000ffffaa7224 */ /* 0x000fe200078e00af */
[----:B------:R-:W-:Y:S01]  /*16480*/  PRMT R3, R4, 0x5410, R7 ;  /* 0x0000541004037816 */ /* 0x000fe20000000007 */
[----:B---3--:R-:W-:Y:S01]  /*16490*/  IMAD.MOV.U32 R18, RZ, RZ, R202 ;  /* 0x000000ffff127224 */ /* 0x008fe200078e00ca */
[----:B------:R-:W-:Y:S01]  /*164a0*/  MOV R221, R160 ;  /* 0x000000a000dd7202 */ /* 0x000fe20000000f00 */
[----:B------:R2:W5:Y:S01]  /*164b0*/  LDL.LU R214, [R1+0x164] ;  /* 0x0001640001d67983 */ /* 0x0005620000300800 */
[----:B------:R-:W-:Y:S01]  /*164c0*/  LOP3.LUT R4, R0, R224, RZ, 0xc0, !PT ;  /* 0x000000e000047212 */ /* 0x000fe200078ec0ff */
[--C-:B------:R-:W-:Y:S01]  /*164d0*/  HSET2.LE.AND R0, R2, R228.reuse, PT ;  /* 0x000000e402007233 */ /* 0x100fe20003803000 */
[----:B------:R-:W-:Y:S01]  /*164e0*/  IMAD.MOV.U32 R223, RZ, RZ, R170 ;  /* 0x000000ffffdf7224 */ /* 0x000fe200078e00aa */
[--C-:B------:R-:W-:Y:S01]  /*164f0*/  HSET2.LE.AND R2, R12, R228.reuse, PT ;  /* 0x000000e40c027233 */ /* 0x100fe20003803000 */
[----:B------:R-:W-:Y:S01]  /*16500*/  IMAD.MOV.U32 R231, RZ, RZ, R227 ;  /* 0x000000ffffe77224 */ /* 0x000fe200078e00e3 */
[----:B------:R-:W-:Y:S01]  /*16510*/  HSET2.LE.AND R3, R3, R228, PT ;  /* 0x000000e403037233 */ /* 0x000fe20003803000 */
        /* <DEDUP_REMOVED lines=9> */
[----:B------:R-:W-:Y:S01]  /*165b0*/  LOP3.LUT R5, R0, R229, RZ, 0xc0, !PT ;  /* 0x000000e500057212 */ /* 0x000fe200078ec0ff */
        /* <DEDUP_REMOVED lines=8> */
[----:B------:R-:W-:Y:S01]  /*16640*/  IMAD.MOV.U32 R210, RZ, RZ, R163 ;  /* 0x000000ffffd27224 */ /* 0x000fe200078e00a3 */
[----:B------:R2:W5:Y:S01]  /*16650*/  LDL.LU R215, [R1+0x160] ;  /* 0x0001600001d77983 */ /* 0x0005620000300800 */
[----:B------:R-:W-:-:S02]  /*16660*/  IMAD.MOV.U32 R161, RZ, RZ, R166 ;  /* 0x000000ffffa17224 */ /* 0x000fc400078e00a6 */
[----:B------:R-:W-:Y:S01]  /*16670*/  IMAD.MOV.U32 R163, RZ, RZ, R165 ;  /* 0x000000ffffa37224 */ /* 0x000fe200078e00a5 */
[----:B------:R-:W-:Y:S01]  /*16680*/  MOV R165, R18 ;  /* 0x0000001200a57202 */ /* 0x000fe20000000f00 */
[----:B------:R-:W-:Y:S01]  /*16690*/  IMAD.MOV.U32 R211, RZ, RZ, R167 ;  /* 0x000000ffffd37224 */ /* 0x000fe200078e00a7 */
[----:B-1----:R-:W-:Y:S01]  /*166a0*/  HMMA.16816.F32 R248, R4, R10, R72 ;  /* 0x0000000a04f8723c */ /* 0x002fe20000001848 */
[----:B------:R-:W-:Y:S02]  /*166b0*/  IMAD.MOV.U32 R164, RZ, RZ, R16 ;  /* 0x000000ffffa47224 */ /* 0x000fe400078e0010 */
[----:B------:R-:W-:Y:S02]  /*166c0*/  IMAD.MOV.U32 R174, RZ, RZ, R197 ;  /* 0x000000ffffae7224 */ /* 0x000fe400078e00c5 */
        /* <DEDUP_REMOVED lines=10> */
[----:B------:R-:W-:Y:S01]  /*16770*/  LDSM.16.MT88.4 R16, [R181+0x18800] ;  /* 0x01880000b510783b */ /* 0x000fe20000004200 */
[----:B------:R-:W-:-:S02]  /*16780*/  IMAD.MOV.U32 R241, RZ, RZ, R166 ;  /* 0x000000fffff17224 */ /* 0x000fc400078e00a6 */
[----:B------:R-:W-:Y:S02]  /*16790*/  IMAD.MOV.U32 R242, RZ, RZ, R167 ;  /* 0x000000fffff27224 */ /* 0x000fe400078e00a7 */
[----:B------:R-:W-:Y:S01]  /*167a0*/  IMAD.MOV.U32 R14, RZ, RZ, R198 ;  /* 0x000000ffff0e7224 */ /* 0x000fe200078e00c6 */
[C---:B------:R-:W-:Y:S01]  /*167b0*/  HMMA.16816.F32 R164, R4.reuse, R8, R96 ;  /* 0x0000000804a4723c */ /* 0x040fe20000001860 */
[----:B------:R-:W1:Y:S01]  /*167c0*/  LDSM.16.MT88.4 R8, [R183+0x18800] ;  /* 0x01880000b708783b */ /* 0x000e620000004200 */
[----:B------:R-:W-:Y:S02]  /*167d0*/  IMAD.MOV.U32 R245, RZ, RZ, R210 ;  /* 0x000000fffff57224 */ /* 0x000fe400078e00d2 */
[----:B------:R-:W-:Y:S01]  /*167e0*/  IMAD.MOV.U32 R246, RZ, RZ, R211 ;  /* 0x000000fffff67224 */ /* 0x000fe200078e00d3 */
[----:B------:R-:W-:Y:S01]  /*167f0*/  MOV R211, R174 ;  /* 0x000000ae00d37202 */ /* 0x000fe20000000f00 */
[----:B------:R-:W-:Y:S02]  /*16800*/  IMAD.MOV.U32 R243, RZ, RZ, R175 ;  /* 0x000000fffff37224 */ /* 0x000fe400078e00af */
[----:B------:R-:W-:Y:S01]  /*16810*/  IMAD.MOV.U32 R0, RZ, RZ, R208 ;  /* 0x000000ffff007224 */ /* 0x000fe200078e00d0 */
[----:B------:R-:W-:Y:S01]  /*16820*/  MOV R230, R225 ;  /* 0x000000e100e67202 */ /* 0x000fe20000000f00 */
[----:B------:R-:W-:Y:S01]  /*16830*/  IMAD.MOV.U32 R210, RZ, RZ, R173 ;  /* 0x000000ffffd27224 */ /* 0x000fe200078e00ad */
[----:B------:R2:W5:Y:S01]  /*16840*/  LDL.LU R216, [R1+0x15c] ;  /* 0x00015c0001d87983 */ /* 0x0005620000300800 */
[----:B-1----:R-:W-:Y:S01]  /*16850*/  HMMA.16816.F32 R220, R4, R8, R92 ;  /* 0x0000000804dc723c */ /* 0x002fe2000000185c */
[----:B------:R-:W-:-:S02]  /*16860*/  IMAD.MOV.U32 R208, RZ, RZ, R14 ;  /* 0x000000ffffd07224 */ /* 0x000fc400078e000e */
[----:B------:R-:W-:-:S05]  /*16870*/  IMAD.MOV.U32 R209, RZ, RZ, R15 ;  /* 0x000000ffffd17224 */ /* 0x000fca00078e000f */
[C---:B------:R-:W-:Y:S01]  /*16880*/  HMMA.16816.F32 R236, R4.reuse, R16, R48 ;  /* 0x0000001004ec723c */ /* 0x040fe20000001830 */
[----:B------:R-:W-:Y:S01]  /*16890*/  LDSM.16.MT88.4 R12, [R182+0x18800] ;  /* 0x01880000b60c783b */ /* 0x000fe20000004200 */
[----:B------:R-:W-:Y:S02]  /*168a0*/  IMAD.MOV.U32 R231, RZ, RZ, R224 ;  /* 0x000000ffffe77224 */ /* 0x000fe400078e00e0 */
[----:B------:R-:W-:Y:S02]  /*168b0*/  IMAD.MOV.U32 R229, RZ, RZ, R226 ;  /* 0x000000ffffe57224 */ /* 0x000fe400078e00e2 */
[----:B------:R-:W-:Y:S02]  /*168c0*/  IMAD.MOV.U32 R228, RZ, RZ, R227 ;  /* 0x000000ffffe47224 */ /* 0x000fe400078e00e3 */
        /* <DEDUP_REMOVED lines=12> */
[----:B------:R2:W5:Y:S01]  /*16990*/  LDL.LU R217, [R1+0x158] ;  /* 0x0001580001d97983 */ /* 0x0005620000300800 */
[C---:B-1----:R-:W-:Y:S08]  /*169a0*/  HMMA.16816.F32 R88, R4.reuse, R8, R88 ;  /* 0x000000080458723c */ /* 0x042ff00000001858 */
[C---:B------:R-:W-:Y:S01]  /*169b0*/  HMMA.16816.F32 R224, R4.reuse, R18, R116 ;  /* 0x0000001204e0723c */ /* 0x040fe20000001874 */
[----:B------:R-:W-:Y:S07]  /*169c0*/  LDSM.16.MT88.4 R16, [R181+0x1a800] ;  /* 0x01a80000b510783b */ /* 0x000fee0000004200 */
[C---:B------:R-:W-:Y:S08]  /*169d0*/  HMMA.16816.F32 R96, R4.reuse, R12, R44 ;  /* 0x0000000c0460723c */ /* 0x040ff0000000182c */
[C---:B------:R-:W-:Y:S01]  /*169e0*/  HMMA.16816.F32 R92, R4.reuse, R14, R112 ;  /* 0x0000000e045c723c */ /* 0x040fe20000001870 */
[----:B------:R-:W-:Y:S07]  /*169f0*/  LDSM.16.MT88.4 R12, [R182+0x1a800] ;  /* 0x01a80000b60c783b */ /* 0x000fee0000004200 */
[C---:B------:R-:W-:Y:S01]  /*16a00*/  HMMA.16816.F32 R244, R4.reuse, R10, R64 ;  /* 0x0000000a04f4723c */ /* 0x040fe20000001840 */
[----:B------:R-:W1:Y:S01]  /*16a10*/  LDSM.16.MT88.4 R8, [R183+0x1a800] ;  /* 0x01a80000b708783b */ /* 0x000e620000004200 */
        /* <DEDUP_REMOVED lines=10> */
[----:B------:R-:W-:Y:S02]  /*16ac0*/  IMAD.MOV.U32 R240, RZ, RZ, R229 ;  /* 0x000000fffff07224 */ /* 0x000fe400078e00e5 */
[----:B------:R-:W-:Y:S02]  /*16ad0*/  IMAD.MOV.U32 R0, RZ, RZ, R232 ;  /* 0x000000ffff007224 */ /* 0x000fe400078e00e8 */
[C---:B------:R-:W-:Y:S01]  /*16ae0*/  HMMA.16816.F32 R108, R4.reuse, R18, R108 ;  /* 0x00000012046c723c */ /* 0x040fe2000000186c */
[----:B------:R-:W-:Y:S02]  /*16af0*/  IMAD.MOV.U32 R91, RZ, RZ, R234 ;  /* 0x000000ffff5b7224 */ /* 0x000fe400078e00ea */
[----:B------:R-:W-:Y:S02]  /*16b00*/  IMAD.MOV.U32 R171, RZ, RZ, R191 ;  /* 0x000000ffffab7224 */ /* 0x000fe400078e00bf */
[----:B------:R-:W-:Y:S02]  /*16b10*/  IMAD.MOV.U32 R170, RZ, RZ, R190 ;  /* 0x000000ffffaa7224 */ /* 0x000fe400078e00be */
[----:B------:R-:W-:Y:S01]  /*16b20*/  IMAD.MOV.U32 R73, RZ, RZ, R228 ;  /* 0x000000ffff497224 */ /* 0x000fe200078e00e4 */
[----:B------:R-:W-:Y:S01]  /*16b30*/  HMMA.16816.F32 R232, R4, R16, R40 ;  /* 0x0000001004e8723c */ /* 0x000fe20000001828 */
[----:B------:R-:W-:Y:S01]  /*16b40*/  IMAD.MOV.U32 R241, RZ, RZ, R230 ;  /* 0x000000fffff17224 */ /* 0x000fe200078e00e6 */
[----:B------:R-:W3:Y:S01]  /*16b50*/  LDSM.16.MT88.4 R16, [R181+0x1c800] ;  /* 0x01c80000b510783b */ /* 0x000ee20000004200 */
[----:B------:R-:W-:-:S02]  /*16b60*/  IMAD.MOV.U32 R243, RZ, RZ, R168 ;  /* 0x000000fffff37224 */ /* 0x000fc400078e00a8 */
[----:B------:R-:W-:Y:S01]  /*16b70*/  IMAD.MOV.U32 R230, RZ, RZ, R160 ;  /* 0x000000ffffe67224 */ /* 0x000fe200078e00a0 */
[----:B------:R-:W-:Y:S01]  /*16b80*/  MOV R47, R88 ;  /* 0x00000058002f7202 */ /* 0x000fe20000000f00 */
[----:B------:R-:W-:Y:S01]  /*16b90*/  IMAD.MOV.U32 R63, RZ, RZ, R161 ;  /* 0x000000ffff3f7224 */ /* 0x000fe200078e00a1 */
[----:B------:R2:W5:Y:S01]  /*16ba0*/  LDL.LU R206, [R1+0x150] ;  /* 0x0001500001ce7983 */ /* 0x0005620000300800 */
[----:B------:R-:W-:Y:S01]  /*16bb0*/  HMMA.16816.F32 R160, R4, R14, R104 ;  /* 0x0000000e04a0723c */ /* 0x000fe20000001868 */
[----:B------:R-:W-:Y:S01]  /*16bc0*/  IMAD.MOV.U32 R67, RZ, RZ, R242 ;  /* 0x000000ffff437224 */ /* 0x000fe200078e00f2 */
[----:B------:R-:W-:Y:S01]  /*16bd0*/  MOV R229, R171 ;  /* 0x000000ab00e57202 */ /* 0x000fe20000000f00 */
[----:B------:R-:W-:Y:S01]  /*16be0*/  IMAD.MOV.U32 R228, RZ, RZ, R170 ;  /* 0x000000ffffe47224 */ /* 0x000fe200078e00aa */
[----:B------:R2:W5:Y:S03]  /*16bf0*/  LDL.LU R205, [R1+0x14c] ;  /* 0x00014c0001cd7983 */ /* 0x0005660000300800 */
[----:B------:R-:W-:Y:S01]  /*16c00*/  MOV R106, R240 ;  /* 0x000000f0006a7202 */ /* 0x000fe20000000f00 */
[----:B------:R-:W-:Y:S01]  /*16c10*/  IMAD.MOV.U32 R105, RZ, RZ, R241 ;  /* 0x000000ffff697224 */ /* 0x000fe200078e00f1 */
[----:B------:R2:W5:Y:S01]  /*16c20*/  LDL.LU R204, [R1+0x148] ;  /* 0x0001480001cc7983 */ /* 0x0005620000300800 */
[----:B------:R-:W-:-:S02]  /*16c30*/  IMAD.MOV.U32 R107, RZ, RZ, R243 ;  /* 0x000000ffff6b7224 */ /* 0x000fc400078e00f3 */
[----:B------:R-:W-:Y:S01]  /*16c40*/  IMAD.MOV.U32 R231, RZ, RZ, R169 ;  /* 0x000000ffffe77224 */ /* 0x000fe200078e00a9 */
[----:B------:R2:W5:Y:S01]  /*16c50*/  LDL.LU R203, [R1+0x144] ;  /* 0x0001440001cb7983 */ /* 0x0005620000300800 */
[C---:B-1----:R-:W-:Y:S01]  /*16c60*/  HMMA.16816.F32 R40, R4.reuse, R8, R80 ;  /* 0x000000080428723c */ /* 0x042fe20000001850 */
[----:B------:R-:W-:Y:S02]  /*16c70*/  IMAD.MOV.U32 R46, RZ, RZ, R89 ;  /* 0x000000ffff2e7224 */ /* 0x000fe400078e0059 */
[----:B------:R2:W5:Y:S01]  /*16c80*/  LDL.LU R202, [R1+0x140] ;  /* 0x0001400001ca7983 */ /* 0x0005620000300800 */
[----:B------:R-:W-:Y:S02]  /*16c90*/  IMAD.MOV.U32 R45, RZ, RZ, R90 ;  /* 0x000000ffff2d7224 */ /* 0x000fe400078e005a */
[----:B------:R-:W-:Y:S01]  /*16ca0*/  IMAD.MOV.U32 R65, RZ, RZ, R91 ;  /* 0x000000ffff417224 */ /* 0x000fe200078e005b */
[----:B------:R2:W5:Y:S01]  /*16cb0*/  LDL.LU R201, [R1+0x13c] ;  /* 0x00013c0001c97983 */ /* 0x0005620000300800 */
[----:B------:R-:W-:Y:S03]  /*16cc0*/  HMMA.16816.F32 R240, R4, R10, R56 ;  /* 0x0000000a04f0723c */ /* 0x000fe60000001838 */
[----:B------:R-:W1:Y:S01]  /*16cd0*/  LDSM.16.MT88.4 R8, [R183+0x1c800] ;  /* 0x01c80000b708783b */ /* 0x000e620000004200 */
[----:B------:R-:W-:-:S02]  /*16ce0*/  IMAD.MOV.U32 R66, RZ, RZ, R72 ;  /* 0x000000ffff427224 */ /* 0x000fc400078e0048 */
[----:B------:R-:W-:Y:S01]  /*16cf0*/  IMAD.MOV.U32 R64, RZ, RZ, R73 ;  /* 0x000000ffff407224 */ /* 0x000fe200078e0049 */
[----:B------:R2:W5:Y:S01]  /*16d00*/  LDL.LU R200, [R1+0x138] ;  /* 0x0001380001c87983 */ /* 0x0005620000300800 */
[----:B------:R-:W-:Y:S01]  /*16d10*/  MOV R56, R228 ;  /* 0x000000e400387202 */ /* 0x000fe20000000f00 */
[----:B------:R-:W-:Y:S02]  /*16d20*/  IMAD.MOV.U32 R57, RZ, RZ, R229 ;  /* 0x000000ffff397224 */ /* 0x000fe400078e00e5 */
[----:B------:R-:W-:Y:S01]  /*16d30*/  IMAD.MOV.U32 R58, RZ, RZ, R230 ;  /* 0x000000ffff3a7224 */ /* 0x000fe200078e00e6 */
[----:B------:R-:W-:Y:S01]  /*16d40*/  HMMA.16816.F32 R168, R4, R12, R36 ;  /* 0x0000000c04a8723c */ /* 0x000fe20000001824 */
[----:B------:R-:W-:Y:S01]  /*16d50*/  IMAD.MOV.U32 R59, RZ, RZ, R231 ;  /* 0x000000ffff3b7224 */ /* 0x000fe200078e00e7 */
[----:B------:R-:W4:Y:S02]  /*16d60*/  LDSM.16.MT88.4 R12, [R182+0x1c800] ;  /* 0x01c80000b60c783b */ /* 0x000f240000004200 */
[----:B------:R-:W-:Y:S01]  /*16d70*/  IMAD.MOV.U32 R104, RZ, RZ, R41 ;  /* 0x000000ffff687224 */ /* 0x000fe200078e0029 */
[----:B------:R-:W-:Y:S01]  /*16d80*/  MOV R60, R40 ;  /* 0x00000028003c7202 */ /* 0x000fe20000000f00 */
[----:B------:R-:W-:-:S02]  /*16d90*/  IMAD.MOV.U32 R62, RZ, RZ, R42 ;  /* 0x000000ffff3e7224 */ /* 0x000fc400078e002a */
[----:B---3--:R-:W-:Y:S01]  /*16da0*/  HMMA.16816.F32 R228, R4, R16, R32 ;  /* 0x0000001004e4723c */ /* 0x008fe20000001820 */
[----:B------:R-:W-:Y:S01]  /*16db0*/  IMAD.MOV.U32 R61, RZ, RZ, R43 ;  /* 0x000000ffff3d7224 */ /* 0x000fe200078e002b */
[----:B------:R2:W5:Y:S04]  /*16dc0*/  LDL.LU.64 R198, [R1+0x130] ;  /* 0x0001300001c67983 */ /* 0x0005680000300a00 */
[----:B------:R2:W5:Y:S01]  /*16dd0*/  LDL.LU R197, [R1+0x128] ;  /* 0x0001280001c57983 */ /* 0x0005620000300800 */
[----:B------:R-:W-:Y:S01]  /*16de0*/  MOV R32, R208 ;  /* 0x000000d000207202 */ /* 0x000fe20000000f00 */
[----:B------:R-:W-:Y:S02]  /*16df0*/  IMAD.MOV.U32 R33, RZ, RZ, R209 ;  /* 0x000000ffff217224 */ /* 0x000fe400078e00d1 */
[----:B------:R-:W-:Y:S01]  /*16e00*/  IMAD.MOV.U32 R34, RZ, RZ, R210 ;  /* 0x000000ffff227224 */ /* 0x000fe200078e00d2 */
[----:B------:R2:W5:Y:S01]  /*16e10*/  LDL.LU R196, [R1+0x124] ;  /* 0x0001240001c47983 */ /* 0x0005620000300800 */
[----:B------:R-:W-:-:S02]  /*16e20*/  IMAD.MOV.U32 R35, RZ, RZ, R211 ;  /* 0x000000ffff237224 */ /* 0x000fc400078e00d3 */
[C---:B------:R-:W-:Y:S01]  /*16e30*/  HMMA.16816.F32 R208, R4.reuse, R18, R100 ;  /* 0x0000001204d0723c */ /* 0x040fe20000001864 */
[----:B------:R-:W3:Y:S04]  /*16e40*/  LDSM.16.MT88.4 R16, [R181+0x1e800] ;  /* 0x01e80000b510783b */ /* 0x000ee80000004200 */
[----:B------:R2:W5:Y:S02]  /*16e50*/  LDL.LU R195, [R1+0x120] ;  /* 0x0001200001c37983 */ /* 0x0005640000300800 */
[----:B------:R-:W-:Y:S01]  /*16e60*/  MOV R102, R74 ;  /* 0x0000004a00667202 */ /* 0x000fe20000000f00 */
[----:B------:R-:W-:Y:S01]  /*16e70*/  IMAD.MOV.U32 R103, RZ, RZ, R75 ;  /* 0x000000ffff677224 */ /* 0x000fe200078e004b */
[C---:B-1----:R-:W-:Y:S08]  /*16e80*/  HMMA.16816.F32 R88, R4.reuse, R8, R76 ;  /* 0x000000080458723c */ /* 0x042ff0000000184c */
[C---:B----4-:R-:W-:Y:S08]  /*16e90*/  HMMA.16816.F32 R40, R4.reuse, R12, R20 ;  /* 0x0000000c0428723c */ /* 0x050ff00000001814 */
[----:B------:R-:W-:Y:S01]  /*16ea0*/  HMMA.16816.F32 R36, R4, R14, R120 ;  /* 0x0000000e0424723c */ /* 0x000fe20000001878 */
[----:B------:R-:W-:Y:S01]  /*16eb0*/  LDSM.16.MT88.4 R12, [R183+0x1e800] ;  /* 0x01e80000b70c783b */ /* 0x000fe20000004200 */
[----:B------:R-:W-:Y:S01]  /*16ec0*/  MOV R100, R71 ;  /* 0x0000004700647202 */ /* 0x000fe20000000f00 */
[----:B------:R-:W-:-:S02]  /*16ed0*/  IMAD.MOV.U32 R101, RZ, RZ, R48 ;  /* 0x000000ffff657224 */ /* 0x000fc400078e0030 */
[----:B------:R2:W5:Y:S03]  /*16ee0*/  LDL.LU R194, [R1+0x11c] ;  /* 0x00011c0001c27983 */ /* 0x0005660000300800 */
[----:B------:R-:W-:Y:S01]  /*16ef0*/  HMMA.16816.F32 R72, R4, R10, R52 ;  /* 0x0000000a0448723c */ /* 0x000fe20000001834 */
[----:B------:R-:W1:Y:S01]  /*16f00*/  LDSM.16.MT88.4 R8, [R180+0x1e800] ;  /* 0x01e80000b408783b */ /* 0x000e620000004200 */
[----:B------:R-:W-:Y:S02]  /*16f10*/  IMAD.MOV.U32 R120, RZ, RZ, R58 ;  /* 0x000000ffff787224 */ /* 0x000fe400078e003a */
[----:B------:R-:W-:-:S04]  /*16f20*/  IMAD.MOV.U32 R121, RZ, RZ, R68 ;  /* 0x000000ffff797224 */ /* 0x000fc800078e0044 */
[C---:B---3--:R-:W-:Y:S01]  /*16f30*/  HMMA.16816.F32 R76, R4.reuse, R16, R136 ;  /* 0x00000010044c723c */ /* 0x048fe20000001888 */
[----:B------:R-:W-:Y:S01]  /*16f40*/  IMAD.MOV.U32 R123, RZ, RZ, R70 ;  /* 0x000000ffff7b7224 */ /* 0x000fe200078e0046 */
[----:B------:R-:W-:Y:S01]  /*16f50*/  MOV R22, R104 ;  /* 0x0000006800167202 */ /* 0x000fe20000000f00 */
[----:B------:R-:W-:Y:S01]  /*16f60*/  IMAD.MOV.U32 R23, RZ, RZ, R62 ;  /* 0x000000ffff177224 */ /* 0x000fe200078e003e */
[----:B------:R-:W-:Y:S01]  /*16f70*/  MOV R20, R63 ;  /* 0x0000003f00147202 */ /* 0x000fe20000000f00 */
[----:B------:R-:W-:Y:S01]  /*16f80*/  IMAD.MOV.U32 R21, RZ, RZ, R60 ;  /* 0x000000ffff157224 */ /* 0x000fe200078e003c */
[----:B------:R2:W5:Y:S02]  /*16f90*/  LDL.LU R193, [R1+0x118] ;  /* 0x0001180001c17983 */ /* 0x0005640000300800 */
[C---:B-1----:R-:W-:Y:S08]  /*16fa0*/  HMMA.16816.F32 R84, R4.reuse, R8, R124 ;  /* 0x000000080454723c */ /* 0x042ff0000000187c */
[----:B------:R-:W-:Y:S01]  /*16fb0*/  HMMA.16816.F32 R80, R4, R10, R128 ;  /* 0x0000000a0450723c */ /* 0x000fe20000001880 */
[----:B------:R-:W1:Y:S01]  /*16fc0*/  LDSM.16.MT88.4 R8, [R182+0x1e800] ;  /* 0x01e80000b608783b */ /* 0x000e620000004200 */
[----:B------:R-:W-:-:S02]  /*16fd0*/  IMAD.MOV.U32 R124, RZ, RZ, R34 ;  /* 0x000000ffff7c7224 */ /* 0x000fc400078e0022 */
[----:B------:R-:W-:Y:S01]  /*16fe0*/  IMAD.MOV.U32 R125, RZ, RZ, R35 ;  /* 0x000000ffff7d7224 */ /* 0x000fe200078e0023 */
[----:B------:R2:W5:Y:S02]  /*16ff0*/  LDL.LU R192, [R1+0x114] ;  /* 0x0001140001c07983 */ /* 0x0005640000300800 */
[----:B------:R-:W-:Y:S01]  /*17000*/  MOV R130, R32 ;  /* 0x0000002000827202 */ /* 0x000fe20000000f00 */
[----:B------:R-:W-:Y:S02]  /*17010*/  IMAD.MOV.U32 R138, RZ, RZ, R102 ;  /* 0x000000ffff8a7224 */ /* 0x000fe400078e0066 */
        /* <DEDUP_REMOVED lines=8> */
[----:B------:R-:W-:Y:S01]  /*170a0*/  LOP3.LUT R2, R25, UR5, R130, 0x96, !PT ;  /* 0x0000000519027c12 */ /* 0x000fe2000f8e9682 */
[----:B------:R-:W-:Y:S01]  /*170b0*/  IMAD.MOV.U32 R131, RZ, RZ, R124 ;  /* 0x000000ffff837224 */ /* 0x000fe200078e007c */
[----:B------:R-:W-:Y:S01]  /*170c0*/  MOV R130, R125 ;  /* 0x0000007d00827202 */ /* 0x000fe20000000f00 */
[----:B------:R-:W-:Y:S01]  /*170d0*/  IMAD.MOV.U32 R103, RZ, RZ, R50 ;  /* 0x000000ffff677224 */ /* 0x000fe200078e0032 */
[----:B------:R-:W-:Y:S01]  /*170e0*/  HMMA.16816.F32 R52, R4, R14, R152 ;  /* 0x0000000e0434723c */ /* 0x000fe20000001898 */
[----:B------:R-:W-:Y:S01]  /*170f0*/  IMAD.MOV.U32 R124, RZ, RZ, R120 ;  /* 0x000000ffff7c7224 */ /* 0x000fe200078e0078 */
[----:B------:R2:W5:Y:S01]  /*17100*/  LDL.LU R191, [R1+0x110] ;  /* 0x0001100001bf7983 */ /* 0x0005620000300800 */
        /* <DEDUP_REMOVED lines=11> */
[----:B-1----:R-:W-:Y:S01]  /*171c0*/  HMMA.16816.F32 R48, R4, R8, R156 ;  /* 0x000000080430723c */ /* 0x002fe2000000189c */
[----:B------:R-:W-:Y:S01]  /*171d0*/  IMAD.MOV.U32 R100, RZ, RZ, R103 ;  /* 0x000000ffff647224 */ /* 0x000fe200078e0067 */
[----:B------:R2:W5:Y:S01]  /*171e0*/  LDL.LU R190, [R1+0x10c] ;  /* 0x00010c0001be7983 */ /* 0x0005620000300800 */
[----:B------:R-:W-:Y:S01]  /*171f0*/  IMAD.MOV.U32 R35, RZ, RZ, R0 ;  /* 0x000000ffff237224 */ /* 0x000fe200078e0000 */
[----:B------:R-:W-:Y:S01]  /*17200*/  LOP3.LUT R0, R139, UR4, R24, 0x96, !PT ;  /* 0x000000048b007c12 */ /* 0x000fe2000f8e9618 */
[----:B------:R-:W-:-:S03]  /*17210*/  IMAD.MOV.U32 R103, RZ, RZ, R104 ;  /* 0x000000ffff677224 */ /* 0x000fc600078e0068 */
[----:B------:R-:W-:Y:S01]  /*17220*/  HMMA.16816.F32 R68, R4, R18, R140 ;  /* 0x000000120444723c */ /* 0x000fe2000000188c */
[----:B------:R-:W-:Y:S01]  /*17230*/  IMAD.MOV.U32 R104, RZ, RZ, R105 ;  /* 0x000000ffff687224 */ /* 0x000fe200078e0069 */
[----:B------:R-:W-:Y:S01]  /*17240*/  LDSM.16.MT88.4 R16, [R181+0x19000] ;  /* 0x01900000b510783b */ /* 0x000fe20000004200 */
[----:B------:R-:W-:Y:S01]  /*17250*/  IMAD.MOV.U32 R105, RZ, RZ, R106 ;  /* 0x000000ffff697224 */ /* 0x000fe200078e006a */
[----:B------:R-:W-:Y:S01]  /*17260*/  MOV R106, R64 ;  /* 0x00000040006a7202 */ /* 0x000fe20000000f00 */
[----:B------:R-:W-:-:S03]  /*17270*/  IMAD.MOV.U32 R64, RZ, RZ, R3 ;  /* 0x000000ffff407224 */ /* 0x000fc600078e0003 */
[C---:B------:R-:W-:Y:S01]  /*17280*/  HMMA.16816.F32 R60, R4.reuse, R12, R144 ;  /* 0x0000000c043c723c */ /* 0x040fe20000001890 */
[----:B------:R-:W-:Y:S01]  /*17290*/  IMAD.WIDE.U32 R2, R2, -0x2daee0ad, RZ ;  /* 0xd2511f5302027825 */ /* 0x000fe200078e00ff */
[----:B------:R-:W-:Y:S06]  /*172a0*/  LDSM.16.MT88.4 R12, [R183+0x19000] ;  /* 0x01900000b70c783b */ /* 0x000fec0000004200 */
[----:B------:R-:W-:Y:S01]  /*172b0*/  HMMA.16816.F32 R56, R4, R10, R148 ;  /* 0x0000000a0438723c */ /* 0x000fe20000001894 */
[----:B------:R-:W-:Y:S01]  /*172c0*/  LOP3.LUT R3, R3, UR14, R129, 0x96, !PT ;  /* 0x0000000e03037c12 */ /* 0x000fe2000f8e9681 */
[----:B------:R-:W-:Y:S01]  /*172d0*/  IMAD.MOV.U32 R137, RZ, RZ, R128 ;  /* 0x000000ffff897224 */ /* 0x000fe200078e0080 */
[----:B------:R-:W-:Y:S01]  /*172e0*/  MOV R146, R22 ;  /* 0x0000001600927202 */ /* 0x000fe20000000f00 */
[----:B------:R-:W-:Y:S01]  /*172f0*/  IMAD.MOV.U32 R126, RZ, RZ, R122 ;  /* 0x000000ffff7e7224 */ /* 0x000fe200078e007a */
[----:B------:R-:W-:Y:S02]  /*17300*/  LDSM.16.MT88.4 R8, [R182+0x19000] ;  /* 0x01900000b608783b */ /* 0x000fe40000004200 */
[----:B------:R-:W-:-:S04]  /*17310*/  IMAD.WIDE.U32 R4, R0, -0x2daee0ad, RZ ;  /* 0xd2511f5300047825 */ /* 0x000fc800078e00ff */
[----:B------:R-:W-:Y:S01]  /*17320*/  IMAD.MOV.U32 R136, RZ, RZ, R32 ;  /* 0x000000ffff887224 */ /* 0x000fe200078e0020 */
[----:B------:R-:W-:Y:S01]  /*17330*/  LOP3.LUT R0, R5, UR12, R2, 0x96, !PT ;  /* 0x0000000c05007c12 */ /* 0x000fe2000f8e9602 */
[----:B------:R-:W-:Y:S02]  /*17340*/  IMAD.MOV.U32 R129, RZ, RZ, R131 ;  /* 0x000000ffff817224 */ /* 0x000fe400078e0083 */
[----:B------:R-:W-:Y:S01]  /*17350*/  IMAD.MOV.U32 R155, RZ, RZ, R127 ;  /* 0x000000ffff9b7224 */ /* 0x000fe200078e007f */
[----:B------:R-:W-:Y:S01]  /*17360*/  MOV R153, R123 ;  /* 0x0000007b00997202 */ /* 0x000fe20000000f00 */
[----:B------:R-:W-:Y:S01]  /*17370*/  IMAD.WIDE.U32 R2, R3, -0x326172a9, RZ ;  /* 0xcd9e8d5703027825 */ /* 0x000fe200078e00ff */
[----:B------:R2:W5:Y:S03]  /*17380*/  LDL.LU R189, [R1+0x108] ;  /* 0x0001080001bd7983 */ /* 0x0005660000300800 */
[----:B------:R-:W-:Y:S01]  /*17390*/  IMAD.WIDE.U32 R130, R0, -0x326172a9, RZ ;  /* 0xcd9e8d5700827825 */ /* 0x000fe200078e00ff */
[----:B------:R-:W-:Y:S01]  /*173a0*/  LOP3.LUT R3, R3, UR13, R138, 0x96, !PT ;  /* 0x0000000d03037c12 */ /* 0x000fe2000f8e968a */
[----:B------:R2:W5:Y:S03]  /*173b0*/  LDL.LU R188, [R1+0x104] ;  /* 0x0001040001bc7983 */ /* 0x0005660000300800 */
[----:B------:R-:W-:Y:S01]  /*173c0*/  LOP3.LUT R0, R131, UR11, R2, 0x96, !PT ;  /* 0x0000000b83007c12 */ /* 0x000fe2000f8e9602 */
[----:B------:R-:W-:Y:S01]  /*173d0*/  IMAD.MOV.U32 R139, RZ, RZ, R129 ;  /* 0x000000ffff8b7224 */ /* 0x000fe200078e0081 */
[----:B------:R-:W1:Y:S01]  /*173e0*/  LDC.U8 R138, c[0x0][0x2d8] ;  /* 0x0000b600ff8a7b82 */ /* 0x000e620000000000 */
[----:B------:R-:W-:-:S04]  /*173f0*/  IMAD.WIDE.U32 R2, R3, -0x2daee0ad, RZ ;  /* 0xd2511f5303027825 */ /* 0x000fc800078e00ff */
[----:B------:R-:W-:Y:S02]  /*17400*/  IMAD.MOV.U32 R144, RZ, RZ, R20 ;  /* 0x000000ffff907224 */ /* 0x000fe400078e0014 */
[----:B------:R-:W-:Y:S02]  /*17410*/  IMAD.MOV.U32 R145, RZ, RZ, R21 ;  /* 0x000000ffff917224 */ /* 0x000fe400078e0015 */
[----:B------:R-:W-:Y:S01]  /*17420*/  IMAD.MOV.U32 R147, RZ, RZ, R23 ;  /* 0x000000ffff937224 */ /* 0x000fe200078e0017 */
[----:B------:R-:W-:Y:S01]  /*17430*/  MOV R122, R101 ;  /* 0x00000065007a7202 */ /* 0x000fe20000000f00 */
[----:B------:R-:W-:Y:S01]  /*17440*/  IMAD.WIDE.U32 R128, R0, -0x2daee0ad, RZ ;  /* 0xd2511f5300807825 */ /* 0x000fe200078e00ff */
[----:B------:R-:W-:Y:S01]  /*17450*/  LOP3.LUT R0, R3, UR10, R4, 0x96, !PT ;  /* 0x0000000a03007c12 */ /* 0x000fe2000f8e9604 */
[----:B------:R-:W3:Y:S03]  /*17460*/  LDSM.16.MT88.4 R20, [R180+0x19000] ;  /* 0x01900000b414783b */ /* 0x000ee60000004200 */
[----:B------:R-:W-:Y:S01]  /*17470*/  LOP3.LUT R2, R129, UR8, R2, 0x96, !PT ;  /* 0x0000000881027c12 */ /* 0x000fe2000f8e9602 */
[----:B------:R-:W-:Y:S01]  /*17480*/  IMAD.WIDE.U32 R24, R0, -0x326172a9, RZ ;  /* 0xcd9e8d5700187825 */ /* 0x000fe200078e00ff */
[----:B------:R-:W-:Y:S01]  /*17490*/  MOV R154, R126 ;  /* 0x0000007e009a7202 */ /* 0x000fe20000000f00 */
[----:B------:R2:W5:Y:S02]  /*174a0*/  LDL.LU R187, [R1+0x100] ;  /* 0x0001000001bb7983 */ /* 0x0005640000300800 */
[----:B------:R-:W-:-:S05]  /*174b0*/  IMAD.WIDE.U32 R2, R2, -0x326172a9, RZ ;  /* 0xcd9e8d5702027825 */ /* 0x000fca00078e00ff */
[----:B------:R-:W-:Y:S02]  /*174c0*/  LOP3.LUT R0, R3, UR7, R24, 0x96, !PT ;  /* 0x0000000703007c12 */ /* 0x000fe4000f8e9618 */
[C---:B------:R-:W-:Y:S02]  /*174d0*/  LOP3.LUT R4, R2.reuse, 0xffff, RZ, 0xc0, !PT ;  /* 0x0000ffff02047812 */ /* 0x040fe400078ec0ff */
[----:B------:R-:W-:Y:S02]  /*174e0*/  LOP3.LUT R5, R2, 0xff, RZ, 0xc0, !PT ;  /* 0x000000ff02057812 */ /* 0x000fe400078ec0ff */
[--C-:B------:R-:W-:Y:S02]  /*174f0*/  SHF.R.U32.HI R6, RZ, 0x10, R2.reuse ;  /* 0x00000010ff067819 */ /* 0x100fe40000011602 */
[----:B------:R-:W-:Y:S02]  /*17500*/  SHF.R.U32.HI R7, RZ, 0x18, R2 ;  /* 0x00000018ff077819 */ /* 0x000fe40000011602 */
[----:B------:R-:W-:-:S04]  /*17510*/  LOP3.LUT R2, R0, 0xffff, RZ, 0xc0, !PT ;  /* 0x0000ffff00027812 */ /* 0x000fc800078ec0ff */
[----:B------:R-:W-:Y:S02]  /*17520*/  SHF.R.U32.HI R3, RZ, 0x8, R2 ;  /* 0x00000008ff037819 */ /* 0x000fe40000011602 */
[----:B------:R-:W-:Y:S02]  /*17530*/  LOP3.LUT R2, R0, 0xff, RZ, 0xc0, !PT ;  /* 0x000000ff00027812 */ /* 0x000fe400078ec0ff */
[----:B------:R-:W-:Y:S02]  /*17540*/  SHF.R.U32.HI R4, RZ, 0x8, R4 ;  /* 0x00000008ff047819 */ /* 0x000fe40000011604 */
[----:B------:R-:W-:Y:S02]  /*17550*/  PRMT R3, R2, 0x5410, R3 ;  /* 0x0000541002037816 */ /* 0x000fe40000000003 */
[----:B------:R-:W-:Y:S02]  /*17560*/  SHF.R.U32.HI R2, RZ, 0x10, R0 ;  /* 0x00000010ff027819 */ /* 0x000fe40000011600 */
[----:B-1----:R-:W-:-:S02]  /*17570*/  PRMT R138, R138, 0x7054, R138 ;  /* 0x000070548a8a7816 */ /* 0x002fc4000000008a */
[----:B------:R-:W-:Y:S02]  /*17580*/  PRMT R5, R5, 0x5410, R4 ;  /* 0x0000541005057816 */ /* 0x000fe40000000004 */
[----:B------:R-:W-:Y:S02]  /*17590*/  SHF.R.U32.HI R4, RZ, 0x18, R0 ;  /* 0x00000018ff047819 */ /* 0x000fe40000011600 */
[----:B------:R-:W-:Y:S02]  /*175a0*/  LOP3.LUT R2, R2, 0xff, RZ, 0xc0, !PT ;  /* 0x000000ff02027812 */ /* 0x000fe400078ec0ff */
[----:B------:R-:W-:Y:S01]  /*175b0*/  LOP3.LUT R6, R6, 0xff, RZ, 0xc0, !PT ;  /* 0x000000ff06067812 */ /* 0x000fe200078ec0ff */
[----:B------:R-:W-:Y:S01]  /*175c0*/  HSET2.LE.AND R0, R3, R138, PT ;  /* 0x0000008a03007233 */ /* 0x000fe20003803000 */
[----:B------:R-:W-:Y:S02]  /*175d0*/  PRMT R2, R2, 0x5410, R4 ;  /* 0x0000541002027816 */ /* 0x000fe40000000004 */
[----:B------:R-:W-:-:S02]  /*175e0*/  PRMT R3, R6, 0x5410, R7 ;  /* 0x0000541006037816 */ /* 0x000fc40000000007 */
[----:B------:R-:W-:Y:S01]  /*175f0*/  LOP3.LUT R4, R0, R137, RZ, 0xc0, !PT ;  /* 0x0000008900047212 */ /* 0x000fe200078ec0ff */
[--C-:B------:R-:W-:Y:S02]  /*17600*/  HSET2.LE.AND R0, R2, R138.reuse, PT ;  /* 0x0000008a02007233 */ /* 0x100fe40003803000 */
[--C-:B------:R-:W-:Y:S02]  /*17610*/  HSET2.LE.AND R2, R5, R138.reuse, PT ;  /* 0x0000008a05027233 */ /* 0x100fe40003803000 */
[----:B------:R-:W-:Y:S01]  /*17620*/  HSET2.LE.AND R3, R3, R138, PT ;  /* 0x0000008a03037233 */ /* 0x000fe20003803000 */
[----:B------:R-:W-:Y:S01]  /*17630*/  IMAD.MOV.U32 R101, RZ, RZ, R34 ;  /* 0x000000ffff657224 */ /* 0x000fe200078e0022 */
[----:B------:R-:W-:Y:S01]  /*17640*/  LOP3.LUT R5, R0, R139, RZ, 0xc0, !PT ;  /* 0x0000008b00057212 */ /* 0x000fe200078ec0ff */
[----:B------:R-:W-:Y:S01]  /*17650*/  IMAD.MOV.U32 R34, RZ, RZ, R185 ;  /* 0x000000ffff227224 */ /* 0x000fe200078e00b9 */
[----:B------:R-:W-:Y:S02]  /*17660*/  LOP3.LUT R6, R2, R124, RZ, 0xc0, !PT ;  /* 0x0000007c02067212 */ /* 0x000fe400078ec0ff */
[----:B------:R-:W-:Y:S01]  /*17670*/  LOP3.LUT R7, R3, R125, RZ, 0xc0, !PT ;  /* 0x0000007d03077212 */ /* 0x000fe200078ec0ff */
[----:B------:R-:W-:Y:S01]  /*17680*/  IMAD.MOV.U32 R139, RZ, RZ, R33 ;  /* 0x000000ffff8b7224 */ /* 0x000fe200078e0021 */
[----:B------:R-:W-:Y:S01]  /*17690*/  MOV R138, R34 ;  /* 0x00000022008a7202 */ /* 0x000fe20000000f00 */
[----:B------:R-:W-:Y:S01]  /*176a0*/  IMAD.MOV.U32 R137, RZ, RZ, R35 ;  /* 0x000000ffff897224 */ /* 0x000fe200078e0023 */
[----:B------:R-:W-:Y:S01]  /*176b0*/  MOV R126, R66 ;  /* 0x00000042007e7202 */ /* 0x000fe20000000f00 */
[----:B------:R-:W-:Y:S01]  /*176c0*/  IMAD.MOV.U32 R124, RZ, RZ, R64 ;  /* 0x000000ffff7c7224 */ /* 0x000fe200078e0040 */
[----:B------:R2:W5:Y:S01]  /*176d0*/  LDL.LU R185, [R1+0xfc] ;  /* 0x0000fc0001b97983 */ /* 0x0005620000300800 */
[----:B---3--:R-:W-:Y:S01]  /*176e0*/  HMMA.16816.F32 R164, R4, R20, R164 ;  /* 0x0000001404a4723c */ /* 0x008fe200000018a4 */
[----:B------:R-:W-:-:S02]  /*176f0*/  IMAD.MOV.U32 R125, RZ, RZ, R65 ;  /* 0x000000ffff7d7224 */ /* 0x000fc400078e0041 */
[----:B------:R-:W-:-:S05]  /*17700*/  IMAD.MOV.U32 R127, RZ, RZ, R67 ;  /* 0x000000ffff7f7224 */ /* 0x000fca00078e0043 */
[C---:B------:R-:W-:Y:S01]  /*17710*/  HMMA.16816.F32 R32, R4.reuse, R22, R248 ;  /* 0x000000160420723c */ /* 0x040fe200000018f8 */
[----:B------:R-:W1:Y:S06]  /*17720*/  LDSM.16.MT88.4 R20, [R180+0x1b000] ;  /* 0x01b00000b414783b */ /* 0x000e6c0000004200 */
[----:B------:R-:W-:Y:S01]  /*17730*/  IMAD.MOV.U32 R248, RZ, RZ, R47 ;  /* 0x000000fffff87224 */ /* 0x000fe200078e002f */
[----:B------:R-:W-:Y:S01]  /*17740*/  MOV R250, R45 ;  /* 0x0000002d00fa7202 */ /* 0x000fe20000000f00 */
[----:B------:R-:W-:Y:S01]  /*17750*/  IMAD.MOV.U32 R249, RZ, RZ, R46 ;  /* 0x000000fffff97224 */ /* 0x000fe200078e002e */
[----:B------:R-:W-:Y:S01]  /*17760*/  HMMA.16816.F32 R156, R4, R16, R236 ;  /* 0x00000010049c723c */ /* 0x000fe200000018ec */
[----:B------:R-:W-:-:S07]  /*17770*/  IMAD.MOV.U32 R251, RZ, RZ, R44 ;  /* 0x000000fffffb7224 */ /* 0x000fce00078e002c */
[C---:B------:R-:W-:Y:S01]  /*17780*/  HMMA.16816.F32 R44, R4.reuse, R18, R224 ;  /* 0x00000012042c723c */ /* 0x040fe200000018e0 */
[----:B------:R-:W3:Y:S07]  /*17790*/  LDSM.16.MT88.4 R16, [R181+0x1b000] ;  /* 0x01b00000b510783b */ /* 0x000eee0000004200 */
[C---:B------:R-:W-:Y:S08]  /*177a0*/  HMMA.16816.F32 R148, R4.reuse, R12, R220 ;  /* 0x0000000c0494723c */ /* 0x040ff000000018dc */
[C---:B------:R-:W-:Y:S01]  /*177b0*/  HMMA.16816.F32 R64, R4.reuse, R14, R172 ;  /* 0x0000000e0440723c */ /* 0x040fe200000018ac */
[----:B------:R-:W4:Y:S07]  /*177c0*/  LDSM.16.MT88.4 R12, [R183+0x1b000] ;  /* 0x01b00000b70c783b */ /* 0x000f2e0000004200 */
[C---:B------:R-:W-:Y:S08]  /*177d0*/  HMMA.16816.F32 R140, R4.reuse, R8, R96 ;  /* 0x00000008048c723c */ /* 0x040ff00000001860 */
[----:B------:R-:W-:Y:S01]  /*177e0*/  HMMA.16816.F32 R92, R4, R10, R92 ;  /* 0x0000000a045c723c */ /* 0x000fe2000000185c */
[----:B------:R-:W2:Y:S01]  /*177f0*/  LDSM.16.MT88.4 R8, [R182+0x1b000] ;  /* 0x01b00000b608783b */ /* 0x000ea20000004200 */
[----:B------:R-:W-:Y:S01]  /*17800*/  IMAD.MOV.U32 R152, RZ, RZ, R100 ;  /* 0x000000ffff987224 */ /* 0x000fe200078e0064 */
[----:B------:R-:W-:Y:S01]  /*17810*/  MOV R237, R102 ;  /* 0x0000006600ed7202 */ /* 0x000fe20000000f00 */
[----:B------:R-:W-:-:S02]  /*17820*/  IMAD.MOV.U32 R0, RZ, RZ, R101 ;  /* 0x000000ffff007224 */ /* 0x000fc400078e0065 */
[----:B------:R-:W-:Y:S02]  /*17830*/  IMAD.MOV.U32 R238, RZ, RZ, R103 ;  /* 0x000000ffffee7224 */ /* 0x000fe400078e0067 */
[----:B-1----:R-:W-:Y:S01]  /*17840*/  HMMA.16816.F32 R96, R4, R20, R248 ;  /* 0x000000140460723c */ /* 0x002fe200000018f8 */
[----:B------:R-:W-:Y:S02]  /*17850*/  IMAD.MOV.U32 R239, RZ, RZ, R104 ;  /* 0x000000ffffef7224 */ /* 0x000fe400078e0068 */
[----:B------:R-:W-:-:S04]  /*17860*/  IMAD.MOV.U32 R2, RZ, RZ, R106 ;  /* 0x000000ffff027224 */ /* 0x000fc800078e006a */
[----:B------:R-:W-:Y:S01]  /*17870*/  MOV R248, R105 ;  /* 0x0000006900f87202 */ /* 0x000fe20000000f00 */
[----:B------:R-:W-:Y:S01]  /*17880*/  IMAD.MOV.U32 R249, RZ, RZ, R107 ;  /* 0x000000fffff97224 */ /* 0x000fe200078e006b */
[----:B------:R-:W-:Y:S01]  /*17890*/  HMMA.16816.F32 R100, R4, R22, R244 ;  /* 0x000000160464723c */ /* 0x000fe200000018f4 */
[----:B------:R-:W1:Y:S01]  /*178a0*/  LDSM.16.MT88.4 R20, [R180+0x1d000] ;  /* 0x01d00000b414783b */ /* 0x000e620000004200 */
[----:B------:R-:W-:Y:S01]  /*178b0*/  IMAD.MOV.U32 R251, RZ, RZ, R154 ;  /* 0x000000fffffb7224 */ /* 0x000fe200078e009a */
[----:B------:R-:W-:-:S05]  /*178c0*/  MOV R250, R144 ;  /* 0x0000009000fa7202 */ /* 0x000fca0000000f00 */
[----:B---3--:R-:W-:Y:S01]  /*178d0*/  HMMA.16816.F32 R104, R4, R16, R232 ;  /* 0x000000100468723c */ /* 0x008fe200000018e8 */
[----:B------:R-:W-:Y:S01]  /*178e0*/  IMAD.MOV.U32 R3, RZ, RZ, R155 ;  /* 0x000000ffff037224 */ /* 0x000fe200078e009b */
[----:B------:R-:W-:Y:S01]  /*178f0*/  MOV R227, R136 ;  /* 0x0000008800e37202 */ /* 0x000fe20000000f00 */
[----:B------:R-:W-:-:S05]  /*17900*/  IMAD.MOV.U32 R224, RZ, RZ, R145 ;  /* 0x000000ffffe07224 */ /* 0x000fca00078e0091 */
[----:B------:R-:W-:Y:S01]  /*17910*/  HMMA.16816.F32 R108, R4, R18, R108 ;  /* 0x00000012046c723c */ /* 0x000fe2000000186c */
[----:B------:R-:W3:Y:S01]  /*17920*/  LDSM.16.MT88.4 R16, [R181+0x1d000] ;  /* 0x01d00000b510783b */ /* 0x000ee20000004200 */
[----:B------:R-:W-:Y:S01]  /*17930*/  IMAD.MOV.U32 R225, RZ, RZ, R146 ;  /* 0x000000ffffe17224 */ /* 0x000fe200078e0092 */
[----:B------:R-:W-:Y:S01]  /*17940*/  MOV R145, R127 ;  /* 0x0000007f00917202 */ /* 0x000fe20000000f00 */
[----:B------:R-:W-:-:S04]  /*17950*/  IMAD.MOV.U32 R226, RZ, RZ, R147 ;  /* 0x000000ffffe27224 */ /* 0x000fc800078e0093 */
[----:B----4-:R-:W-:Y:S01]  /*17960*/  HMMA.16816.F32 R112, R4, R12, R112 ;  /* 0x0000000c0470723c */ /* 0x010fe20000001870 */
[----:B------:R-:W-:Y:S02]  /*17970*/  IMAD.MOV.U32 R136, RZ, RZ, R124 ;  /* 0x000000ffff887224 */ /* 0x000fe400078e007c */
[----:B------:R-:W-:-:S05]  /*17980*/  IMAD.MOV.U32 R147, RZ, RZ, R125 ;  /* 0x000000ffff937224 */ /* 0x000fca00078e007d */
[C---:B------:R-:W-:Y:S01]  /*17990*/  HMMA.16816.F32 R116, R4.reuse, R14, R116 ;  /* 0x0000000e0474723c */ /* 0x040fe20000001874 */
[----:B------:R-:W4:Y:S01]  /*179a0*/  LDSM.16.MT88.4 R12, [R183+0x1d000] ;  /* 0x01d00000b70c783b */ /* 0x000f220000004200 */
[----:B------:R-:W-:Y:S02]  /*179b0*/  IMAD.MOV.U32 R146, RZ, RZ, R126 ;  /* 0x000000ffff927224 */ /* 0x000fe400078e007e */
[----:B------:R-:W-:Y:S02]  /*179c0*/  IMAD.MOV.U32 R144, RZ, RZ, R120 ;  /* 0x000000ffff907224 */ /* 0x000fe400078e0078 */
[----:B------:R-:W-:Y:S02]  /*179d0*/  IMAD.MOV.U32 R155, RZ, RZ, R121 ;  /* 0x000000ffff9b7224 */ /* 0x000fe400078e0079 */
[----:B------:R-:W-:Y:S01]  /*179e0*/  IMAD.MOV.U32 R154, RZ, RZ, R122 ;  /* 0x000000ffff9a7224 */ /* 0x000fe200078e007a */
[C---:B--2---:R-:W-:Y:S08]  /*179f0*/  HMMA.16816.F32 R124, R4.reuse, R10, R160 ;  /* 0x0000000a047c723c */ /* 0x044ff000000018a0 */
[C---:B------:R-:W-:Y:S01]  /*17a00*/  HMMA.16816.F32 R120, R4.reuse, R8, R168 ;  /* 0x000000080478723c */ /* 0x040fe200000018a8 */
[----:B------:R-:W2:Y:S07]  /*17a10*/  LDSM.16.MT88.4 R8, [R182+0x1d000] ;  /* 0x01d00000b608783b */ /* 0x000eae0000004200 */
[C---:B-1----:R-:W-:Y:S08]  /*17a20*/  HMMA.16816.F32 R168, R4.reuse, R20, R224 ;  /* 0x0000001404a8723c */ /* 0x042ff000000018e0 */
[C---:B---3--:R-:W-:Y:S08]  /*17a30*/  HMMA.16816.F32 R228, R4.reuse, R16, R228 ;  /* 0x0000001004e4723c */ /* 0x048ff000000018e4 */
[C---:B------:R-:W-:Y:S08]  /*17a40*/  HMMA.16816.F32 R224, R4.reuse, R18, R208 ;  /* 0x0000001204e0723c */ /* 0x040ff000000018d0 */
[C---:B----4-:R-:W-:Y:S08]  /*17a50*/  HMMA.16816.F32 R16, R4.reuse, R12, R88 ;  /* 0x0000000c0410723c */ /* 0x050ff00000001858 */
[C---:B------:R-:W-:Y:S08]  /*17a60*/  HMMA.16816.F32 R172, R4.reuse, R22, R240 ;  /* 0x0000001604ac723c */ /* 0x040ff000000018f0 */
[C---:B--2---:R-:W-:Y:S01]  /*17a70*/  HMMA.16816.F32 R244, R4.reuse, R8, R40 ;  /* 0x0000000804f4723c */ /* 0x044fe20000001828 */
[----:B------:R-:W-:Y:S01]  /*17a80*/  MOV R223, R248 ;  /* 0x000000f800df7202 */ /* 0x000fe20000000f00 */
[----:B------:R-:W-:Y:S01]  /*17a90*/  IMAD.MOV.U32 R162, RZ, RZ, R249 ;  /* 0x000000ffffa27224 */ /* 0x000fe200078e00f9 */
[----:B------:R-:W-:Y:S05]  /*17aa0*/  LDSM.16.MT88.4 R20, [R182+0x1f000] ;  /* 0x01f00000b614783b */ /* 0x000fea0000004200 */
[----:B------:R-:W-:Y:S01]  /*17ab0*/  HMMA.16816.F32 R240, R4, R10, R36 ;  /* 0x0000000a04f0723c */ /* 0x000fe20000001824 */
[----:B------:R-:W1:Y:S01]  /*17ac0*/  LDSM.16.MT88.4 R8, [R181+0x1f000] ;  /* 0x01f00000b508783b */ /* 0x000e620000004200 */
[----:B------:R-:W-:-:S02]  /*17ad0*/  IMAD.MOV.U32 R163, RZ, RZ, R250 ;  /* 0x000000ffffa37224 */ /* 0x000fc400078e00fa */
[----:B------:R-:W-:-:S04]  /*17ae0*/  IMAD.MOV.U32 R211, RZ, RZ, R251 ;  /* 0x000000ffffd37224 */ /* 0x000fc800078e00fb */
[----:B------:R-:W-:Y:S01]  /*17af0*/  HMMA.16816.F32 R248, R4, R14, R72 ;  /* 0x0000000e04f8723c */ /* 0x000fe20000001848 */
[----:B------:R-:W2:Y:S01]  /*17b00*/  LDSM.16.MT88.4 R12, [R180+0x1f000] ;  /* 0x01f00000b40c783b */ /* 0x000ea20000004200 */
[----:B------:R-:W-:Y:S01]  /*17b10*/  IMAD.MOV.U32 R91, RZ, RZ, R17 ;  /* 0x000000ffff5b7224 */ /* 0x000fe200078e0011 */
[----:B------:R-:W-:Y:S01]  /*17b20*/  MOV R90, R18 ;  /* 0x00000012005a7202 */ /* 0x000fe20000000f00 */
[----:B------:R-:W-:Y:S02]  /*17b30*/  IMAD.MOV.U32 R89, RZ, RZ, R19 ;  /* 0x000000ffff597224 */ /* 0x000fe400078e0013 */
[----:B------:R-:W-:Y:S02]  /*17b40*/  IMAD.MOV.U32 R88, RZ, RZ, R16 ;  /* 0x000000ffff587224 */ /* 0x000fe400078e0010 */
[----:B------:R-:W3:Y:S01]  /*17b50*/  LDSM.16.MT88.4 R16, [R183+0x1f000] ;  /* 0x01f00000b710783b */ /* 0x000ee20000004200 */
[----:B------:R-:W-:Y:S01]  /*17b60*/  MOV R220, R237 ;  /* 0x000000ed00dc7202 */ /* 0x000fe20000000f00 */
[----:B------:R-:W-:-:S02]  /*17b70*/  IMAD.MOV.U32 R221, RZ, RZ, R238 ;  /* 0x000000ffffdd7224 */ /* 0x000fc400078e00ee */
[----:B------:R-:W-:Y:S01]  /*17b80*/  IMAD.MOV.U32 R222, RZ, RZ, R239 ;  /* 0x000000ffffde7224 */ /* 0x000fe200078e00ef */
[----:B------:R-:W-:Y:S01]  /*17b90*/  MOV R209, R225 ;  /* 0x000000e100d17202 */ /* 0x000fe20000000f00 */
[----:B------:R-:W-:Y:S01]  /*17ba0*/  IMAD.MOV.U32 R208, RZ, RZ, R226 ;  /* 0x000000ffffd07224 */ /* 0x000fe200078e00e2 */
[----:B------:R-:W-:Y:S01]  /*17bb0*/  MOV R160, R224 ;  /* 0x000000e000a07202 */ /* 0x000fe20000000f00 */
[----:B------:R-:W-:Y:S02]  /*17bc0*/  IMAD.MOV.U32 R161, RZ, RZ, R227 ;  /* 0x000000ffffa17224 */ /* 0x000fe400078e00e3 */
[----:B------:R-:W-:Y:S01]  /*17bd0*/  IMAD.MOV.U32 R40, RZ, RZ, R2 ;  /* 0x000000ffff287224 */ /* 0x000fe200078e0002 */
[----:B------:R-:W-:Y:S02]  /*17be0*/  LOP3.LUT R2, R25, UR9, R130, 0x96, !PT ;  /* 0x0000000919027c12 */ /* 0x000fe4000f8e9682 */
[----:B------:R-:W-:Y:S01]  /*17bf0*/  MOV R41, R3 ;  /* 0x0000000300297202 */ /* 0x000fe20000000f00 */
[----:B-1----:R-:W-:Y:S07]  /*17c00*/  HMMA.16816.F32 R224, R4, R8, R76 ;  /* 0x0000000804e0723c */ /* 0x002fee000000184c */
[----:B------:R-:W-:Y:S01]  /*17c10*/  MOV R79, R220 ;  /* 0x000000dc004f7202 */ /* 0x000fe20000000f00 */
[----:B------:R-:W-:Y:S01]  /*17c20*/  IMAD.MOV.U32 R78, RZ, RZ, R221 ;  /* 0x000000ffff4e7224 */ /* 0x000fe200078e00dd */
[----:B------:R-:W-:Y:S01]  /*17c30*/  MOV R76, R223 ;  /* 0x000000df004c7202 */ /* 0x000fe20000000f00 */
[----:B------:R-:W-:-:S02]  /*17c40*/  IMAD.MOV.U32 R77, RZ, RZ, R222 ;  /* 0x000000ffff4d7224 */ /* 0x000fc400078e00de */
[----:B------:R-:W-:Y:S01]  /*17c50*/  HMMA.16816.F32 R220, R4, R10, R68 ;  /* 0x0000000a04dc723c */ /* 0x000fe20000001844 */
[----:B------:R-:W1:Y:S01]  /*17c60*/  LDC.U8 R69, c[0x0][0x2d8] ;  /* 0x0000b600ff457b82 */ /* 0x000e620000000000 */
[----:B------:R-:W-:Y:S01]  /*17c70*/  IMAD.WIDE.U32 R2, R2, -0x2daee0ad, RZ ;  /* 0xd2511f5302027825 */ /* 0x000fe200078e00ff */
[----:B------:R-:W-:-:S05]  /*17c80*/  MOV R74, R90 ;  /* 0x0000005a004a7202 */ /* 0x000fca0000000f00 */
[----:B--2---:R-:W-:Y:S01]  /*17c90*/  HMMA.16816.F32 R236, R4, R12, R84 ;  /* 0x0000000c04ec723c */ /* 0x004fe20000001854 */
[----:B------:R-:W-:Y:S01]  /*17ca0*/  IMAD.MOV.U32 R75, RZ, RZ, R89 ;  /* 0x000000ffff4b7224 */ /* 0x000fe200078e0059 */
[----:B------:R-:W-:Y:S01]  /*17cb0*/  MOV R89, R209 ;  /* 0x000000d100597202 */ /* 0x000fe20000000f00 */
[----:B------:R-:W-:Y:S01]  /*17cc0*/  IMAD.MOV.U32 R71, RZ, RZ, R211 ;  /* 0x000000ffff477224 */ /* 0x000fe200078e00d3 */
[----:B------:R-:W-:-:S03]  /*17cd0*/  LOP3.LUT R8, R2, 0xffff, RZ, 0xc0, !PT ;  /* 0x0000ffff02087812 */ /* 0x000fc600078ec0ff */
[----:B------:R-:W-:Y:S01]  /*17ce0*/  IMAD.MOV.U32 R87, RZ, RZ, R0 ;  /* 0x000000ffff577224 */ /* 0x000fe200078e0000 */
[----:B------:R-:W-:Y:S01]  /*17cf0*/  LOP3.LUT R0, R3, UR6, R128, 0x96, !PT ;  /* 0x0000000603007c12 */ /* 0x000fe2000f8e9680 */
[C---:B------:R-:W-:Y:S01]  /*17d00*/  HMMA.16816.F32 R232, R4.reuse, R14, R80 ;  /* 0x0000000e04e8723c */ /* 0x040fe20000001850 */
[----:B------:R-:W-:Y:S01]  /*17d10*/  IMAD.MOV.U32 R90, RZ, RZ, R208 ;  /* 0x000000ffff5a7224 */ /* 0x000fe200078e00d0 */
[----:B------:R-:W-:Y:S02]  /*17d20*/  LOP3.LUT R3, R2, 0xff, RZ, 0xc0, !PT ;  /* 0x000000ff02037812 */ /* 0x000fe400078ec0ff */
[--C-:B------:R-:W-:Y:S02]  /*17d30*/  SHF.R.U32.HI R9, RZ, 0x10, R2.reuse ;  /* 0x00000010ff097819 */ /* 0x100fe40000011602 */
[----:B------:R-:W-:Y:S02]  /*17d40*/  SHF.R.U32.HI R10, RZ, 0x18, R2 ;  /* 0x00000018ff0a7819 */ /* 0x000fe40000011602 */
[----:B---3--:R-:W-:Y:S01]  /*17d50*/  HMMA.16816.F32 R208, R4, R16, R60 ;  /* 0x0000001004d0723c */ /* 0x008fe2000000183c */
[----:B------:R-:W-:-:S07]  /*17d60*/  LOP3.LUT R2, R0, 0xffff, RZ, 0xc0, !PT ;  /* 0x0000ffff00027812 */ /* 0x000fce00078ec0ff */
[C---:B------:R-:W-:Y:S01]  /*17d70*/  HMMA.16816.F32 R12, R4.reuse, R20, R48 ;  /* 0x00000014040c723c */ /* 0x040fe20000001830 */
[----:B-1----:R-:W-:Y:S01]  /*17d80*/  PRMT R69, R69, 0x7054, R69 ;  /* 0x0000705445457816 */ /* 0x002fe20000000045 */
[----:B------:R-:W-:Y:S01]  /*17d90*/  IMAD.MOV.U32 R37, RZ, RZ, R144 ;  /* 0x000000ffff257224 */ /* 0x000fe200078e0090 */
[----:B------:R-:W-:Y:S01]  /*17da0*/  MOV R84, R146 ;  /* 0x0000009200547202 */ /* 0x000fe20000000f00 */
[----:B------:R-:W-:Y:S01]  /*17db0*/  IMAD.MOV.U32 R36, RZ, RZ, R145 ;  /* 0x000000ffff247224 */ /* 0x000fe200078e0091 */
[----:B------:R-:W-:Y:S01]  /*17dc0*/  SHF.R.U32.HI R8, RZ, 0x8, R8 ;  /* 0x00000008ff087819 */ /* 0x000fe20000011608 */
[----:B------:R-:W-:Y:S02]  /*17dd0*/  IMAD.MOV.U32 R83, RZ, RZ, R147 ;  /* 0x000000ffff537224 */ /* 0x000fe400078e0093 */
[----:B------:R-:W-:Y:S01]  /*17de0*/  IMAD.MOV.U32 R70, RZ, RZ, R139 ;  /* 0x000000ffff467224 */ /* 0x000fe200078e008b */
[C---:B------:R-:W-:Y:S01]  /*17df0*/  HMMA.16816.F32 R16, R4.reuse, R18, R52 ;  /* 0x000000120410723c */ /* 0x040fe20000001834 */
[----:B------:R-:W1:Y:S07]  /*17e00*/  LDSM.16.MT88.4 R144, [R183+0x19800] ;  /* 0x01980000b790783b */ /* 0x000e6e0000004200 */
[----:B------:R-:W-:Y:S01]  /*17e10*/  HMMA.16816.F32 R20, R4, R22, R56 ;  /* 0x000000160414723c */ /* 0x000fe20000001838 */
[----:B------:R-:W-:Y:S01]  /*17e20*/  PRMT R8, R3, 0x5410, R8 ;  /* 0x0000541003087816 */ /* 0x000fe20000000008 */
[----:B------:R-:W-:Y:S01]  /*17e30*/  IMAD.MOV.U32 R73, RZ, RZ, R91 ;  /* 0x000000ffff497224 */ /* 0x000fe200078e005b */
[----:B------:R-:W-:Y:S01]  /*17e40*/  MOV R86, R152 ;  /* 0x0000009800567202 */ /* 0x000fe20000000f00 */
[----:B------:R-:W-:Y:S01]  /*17e50*/  IMAD.MOV.U32 R72, RZ, RZ, R88 ;  /* 0x000000ffff487224 */ /* 0x000fe200078e0058 */
[----:B------:R-:W-:Y:S01]  /*17e60*/  MOV R38, R155 ;  /* 0x0000009b00267202 */ /* 0x000fe20000000f00 */
[----:B------:R-:W-:Y:S01]  /*17e70*/  IMAD.MOV.U32 R43, RZ, RZ, R162 ;  /* 0x000000ffff2b7224 */ /* 0x000fe200078e00a2 */
[--C-:B------:R-:W-:Y:S01]  /*17e80*/  SHF.R.U32.HI R4, RZ, 0x10, R0.reuse ;  /* 0x00000010ff047819 */ /* 0x100fe20000011600 */
[----:B------:R-:W-:Y:S01]  /*17e90*/  IMAD.MOV.U32 R42, RZ, RZ, R163 ;  /* 0x000000ffff2a7224 */ /* 0x000fe200078e00a3 */
[----:B------:R-:W-:Y:S01]  /*17ea0*/  LOP3.LUT R6, R0, 0xff, RZ, 0xc0, !PT ;  /* 0x000000ff00067812 */ /* 0x000fe200078ec0ff */
[----:B------:R-:W-:Y:S01]  /*17eb0*/  IMAD.MOV.U32 R85, RZ, RZ, R153 ;  /* 0x000000ffff557224 */ /* 0x000fe200078e0099 */
[----:B------:R-:W-:Y:S01]  /*17ec0*/  SHF.R.U32.HI R5, RZ, 0x18, R0 ;  /* 0x00000018ff057819 */ /* 0x000fe20000011600 */
[----:B------:R-:W-:Y:S01]  /*17ed0*/  IMAD.MOV.U32 R39, RZ, RZ, R154 ;  /* 0x000000ffff277224 */ /* 0x000fe200078e009a */
[----:B------:R-:W-:Y:S01]  /*17ee0*/  SHF.R.U32.HI R0, RZ, 0x8, R2 ;  /* 0x00000008ff007819 */ /* 0x000fe20000011602 */
[----:B------:R-:W-:Y:S01]  /*17ef0*/  IMAD.MOV.U32 R82, RZ, RZ, R136 ;  /* 0x000000ffff527224 */ /* 0x000fe200078e0088 */
[----:B------:R-:W-:Y:S01]  /*17f00*/  LOP3.LUT R2, R4, 0xff, RZ, 0xc0, !PT ;  /* 0x000000ff04027812 */ /* 0x000fe200078ec0ff */
[----:B------:R-:W-:Y:S01]  /*17f10*/  IMAD.MOV.U32 R80, RZ, RZ, R138 ;  /* 0x000000ffff507224 */ /* 0x000fe200078e008a */
[----:B------:R-:W-:Y:S01]  /*17f20*/  PRMT R0, R6, 0x5410, R0 ;  /* 0x0000541006007816 */ /* 0x000fe20000000000 */
[----:B------:R-:W-:Y:S01]  /*17f30*/  LDSM.16.MT88.4 R48, [R181+0x1b800] ;  /* 0x01b80000b530783b */ /* 0x000fe20000004200 */
[----:B------:R-:W-:-:S03]  /*17f40*/  PRMT R2, R2, 0x5410, R5 ;  /* 0x0000541002027816 */ /* 0x000fc60000000005 */
[--C-:B------:R-:W-:Y:S01]  /*17f50*/  HSET2.LE.AND R0, R0, R69.reuse, PT ;  /* 0x0000004500007233 */ /* 0x100fe20003803000 */
[----:B------:R-:W-:Y:S01]  /*17f60*/  LOP3.LUT R3, R9, 0xff, RZ, 0xc0, !PT ;  /* 0x000000ff09037812 */ /* 0x000fe200078ec0ff */
[--C-:B------:R-:W-:Y:S01]  /*17f70*/  HSET2.LE.AND R2, R2, R69.reuse, PT ;  /* 0x0000004502027233 */ /* 0x100fe20003803000 */
[----:B------:R-:W-:Y:S01]  /*17f80*/  IMAD.MOV.U32 R91, RZ, RZ, R161 ;  /* 0x000000ffff5b7224 */ /* 0x000fe200078e00a1 */
[----:B------:R-:W-:Y:S01]  /*17f90*/  MOV R88, R160 ;  /* 0x000000a000587202 */ /* 0x000fe20000000f00 */
[----:B------:R-:W2:Y:S01]  /*17fa0*/  LDSM.16.MT88.4 R152, [R181+0x19800] ;  /* 0x01980000b598783b */ /* 0x000ea20000004200 */
[----:B------:R-:W-:Y:S02]  /*17fb0*/  LOP3.LUT R128, R0, R184, RZ, 0xc0, !PT ;  /* 0x000000b800807212 */ /* 0x000fe400078ec0ff */
[----:B------:R-:W-:Y:S01]  /*17fc0*/  LOP3.LUT R129, R2, R179, RZ, 0xc0, !PT ;  /* 0x000000b302817212 */ /* 0x000fe200078ec0ff */
[----:B------:R3:W5:Y:S04]  /*17fd0*/  LDL.LU R184, [R1+0xf8] ;  /* 0x0000f80001b87983 */ /* 0x0007680000300800 */
[----:B------:R3:W5:Y:S01]  /*17fe0*/  LDL.LU R179, [R1+0xf4] ;  /* 0x0000f40001b37983 */ /* 0x0007620000300800 */
[----:B------:R-:W-:Y:S01]  /*17ff0*/  PRMT R4, R3, 0x5410, R10 ;  /* 0x0000541003047816 */ /* 0x000fe2000000000a */
[--C-:B------:R-:W-:Y:S01]  /*18000*/  HSET2.LE.AND R3, R8, R69.reuse, PT ;  /* 0x0000004508037233 */ /* 0x100fe20003803000 */
[----:B------:R-:W-:Y:S01]  /*18010*/  MOV R81, R137 ;  /* 0x0000008900517202 */ /* 0x000fe20000000f00 */
[----:B------:R-:W4:Y:S02]  /*18020*/  LDSM.16.MT88.4 R160, [R180+0x19800] ;  /* 0x01980000b4a0783b */ /* 0x000f240000004200 */
[----:B------:R-:W-:Y:S01]  /*18030*/  HSET2.LE.AND R4, R4, R69, PT ;  /* 0x0000004504047233 */ /* 0x000fe20003803000 */
[----:B------:R-:W-:Y:S01]  /*18040*/  LOP3.LUT R130, R3, R70, RZ, 0xc0, !PT ;  /* 0x0000004603827212 */ /* 0x000fe200078ec0ff */
[----:B------:R-:W3:Y:S03]  /*18050*/  LDSM.16.MT88.4 R136, [R182+0x19800] ;  /* 0x01980000b688783b */ /* 0x000ee60000004200 */
[----:B------:R-:W-:Y:S01]  /*18060*/  LOP3.LUT R131, R4, R71, RZ, 0xc0, !PT ;  /* 0x0000004704837212 */ /* 0x000fe200078ec0ff */
[----:B------:R-:W-:Y:S01]  /*18070*/  IMAD.MOV.U32 R2, RZ, RZ, R78 ;  /* 0x000000ffff027224 */ /* 0x000fe200078e004e */
[----:B------:R-:W-:Y:S01]  /*18080*/  MOV R3, R79 ;  /* 0x0000004f00037202 */ /* 0x000fe20000000f00 */
[----:B------:R-:W-:Y:S01]  /*18090*/  IMAD.MOV.U32 R79, RZ, RZ, R41 ;  /* 0x000000ffff4f7224 */ /* 0x000fe200078e0029 */
[----:B------:R-:W-:Y:S01]  /*180a0*/  MOV R78, R40 ;  /* 0x00000028004e7202 */ /* 0x000fe20000000f00 */
[----:B------:R-:W-:Y:S01]  /*180b0*/  IMAD.MOV.U32 R24, RZ, RZ, R42 ;  /* 0x000000ffff187224 */ /* 0x000fe200078e002a */
[----:B------:R-:W-:Y:S01]  /*180c0*/  MOV R11, R43 ;  /* 0x0000002b000b7202 */ /* 0x000fe20000000f00 */
[C---:B-1----:R-:W-:Y:S01]  /*180d0*/  HMMA.16816.F32 R148, R128.reuse, R144, R148 ;  /* 0x000000908094723c */ /* 0x042fe20000001894 */
[----:B------:R-:W1:Y:S04]  /*180e0*/  LDSM.16.MT88.4 R40, [R180+0x1b800] ;  /* 0x01b80000b428783b */ /* 0x000e680000004200 */
[----:B------:R-:W1:Y:S03]  /*180f0*/  LDSM.16.MT88.4 R56, [R183+0x1b800] ;  /* 0x01b80000b738783b */ /* 0x000e660000004200 */
[----:B------:R-:W-:Y:S01]  /*18100*/  HMMA.16816.F32 R144, R128, R146, R64 ;  /* 0x000000928090723c */ /* 0x000fe20000001840 */
[----:B------:R-:W1:Y:S01]  /*18110*/  LDSM.16.MT88.4 R64, [R182+0x1b800] ;  /* 0x01b80000b640783b */ /* 0x000e620000004200 */
[----:B------:R-:W-:Y:S01]  /*18120*/  IMAD.MOV.U32 R0, RZ, RZ, R77 ;  /* 0x000000ffff007224 */ /* 0x000fe200078e004d */
[----:B------:R-:W-:Y:S01]  /*18130*/  MOV R25, R85 ;  /* 0x0000005500197202 */ /* 0x000fe20000000f00 */
[----:B------:R-:W-:Y:S01]  /*18140*/  IMAD.MOV.U32 R10, RZ, RZ, R84 ;  /* 0x000000ffff0a7224 */ /* 0x000fe200078e0054 */
[----:B------:R-:W-:Y:S01]  /*18150*/  LDSM.16.MT88.4 R4, [R182+0x1f800] ;  /* 0x01f80000b604783b */ /* 0x000fe20000004200 */
[----:B------:R-:W-:Y:S01]  /*18160*/  IMAD.MOV.U32 R9, RZ, RZ, R86 ;  /* 0x000000ffff097224 */ /* 0x000fe200078e0056 */
[----:B------:R-:W-:Y:S01]  /*18170*/  MOV R86, R74 ;  /* 0x0000004a00567202 */ /* 0x000fe20000000f00 */
[----:B------:R-:W-:-:S02]  /*18180*/  IMAD.MOV.U32 R77, RZ, RZ, R87 ;  /* 0x000000ffff4d7224 */ /* 0x000fc400078e0057 */
[----:B------:R-:W-:Y:S02]  /*18190*/  IMAD.MOV.U32 R84, RZ, RZ, R72 ;  /* 0x000000ffff547224 */ /* 0x000fe400078e0048 */
[----:B------:R-:W-:Y:S02]  /*181a0*/  IMAD.MOV.U32 R85, RZ, RZ, R73 ;  /* 0x000000ffff557224 */ /* 0x000fe400078e0049 */
[----:B------:R-:W-:Y:S02]  /*181b0*/  IMAD.MOV.U32 R87, RZ, RZ, R75 ;  /* 0x000000ffff577224 */ /* 0x000fe400078e004b */
[----:B------:R-:W1:Y:S01]  /*181c0*/  LDSM.16.MT88.4 R72, [R180+0x1d800] ;  /* 0x01d80000b448783b */ /* 0x000e620000004200 */
[C---:B--2---:R-:W-:Y:S08]  /*181d0*/  HMMA.16816.F32 R156, R128.reuse, R152, R156 ;  /* 0x00000098809c723c */ /* 0x044ff0000000189c */
[C---:B----4-:R-:W-:Y:S08]  /*181e0*/  HMMA.16816.F32 R164, R128.reuse, R160, R164 ;  /* 0x000000a080a4723c */ /* 0x050ff000000018a4 */
[C---:B------:R-:W-:Y:S07]  /*181f0*/  HMMA.16816.F32 R160, R128.reuse, R162, R32 ;  /* 0x000000a280a0723c */ /* 0x040fee0000001820 */
[----:B------:R-:W-:Y:S01]  /*18200*/  IMAD.MOV.U32 R35, RZ, RZ, R80 ;  /* 0x000000ffff237224 */ /* 0x000fe200078e0050 */
[----:B------:R-:W-:Y:S01]  /*18210*/  HMMA.16816.F32 R152, R128, R154, R44 ;  /* 0x0000009a8098723c */ /* 0x000fe2000000182c */
[----:B------:R-:W-:Y:S01]  /*18220*/  IMAD.MOV.U32 R34, RZ, RZ, R81 ;  /* 0x000000ffff227224 */ /* 0x000fe200078e0051 */
[----:B------:R-:W-:Y:S01]  /*18230*/  MOV R33, R82 ;  /* 0x0000005200217202 */ /* 0x000fe20000000f00 */
[----:B------:R-:W-:-:S02]  /*18240*/  IMAD.MOV.U32 R32, RZ, RZ, R83 ;  /* 0x000000ffff207224 */ /* 0x000fc400078e0053 */
[----:B------:R-:W2:Y:S03]  /*18250*/  LDSM.16.MT88.4 R80, [R181+0x1d800] ;  /* 0x01d80000b550783b */ /* 0x000ea60000004200 */
[C---:B---3--:R-:W-:Y:S08]  /*18260*/  HMMA.16816.F32 R140, R128.reuse, R136, R140 ;  /* 0x00000088808c723c */ /* 0x048ff0000000188c */
[C---:B------:R-:W-:Y:S07]  /*18270*/  HMMA.16816.F32 R136, R128.reuse, R138, R92 ;  /* 0x0000008a8088723c */ /* 0x040fee000000185c */
[----:B------:R-:W-:Y:S01]  /*18280*/  IMAD.MOV.U32 R92, RZ, RZ, R36 ;  /* 0x000000ffff5c7224 */ /* 0x000fe200078e0024 */
[----:B------:R-:W-:Y:S01]  /*18290*/  HMMA.16816.F32 R44, R128, R48, R104 ;  /* 0x00000030802c723c */ /* 0x000fe20000001868 */
[----:B------:R-:W-:Y:S01]  /*182a0*/  MOV R93, R37 ;  /* 0x00000025005d7202 */ /* 0x000fe20000000f00 */
[----:B------:R-:W-:Y:S01]  /*182b0*/  IMAD.MOV.U32 R94, RZ, RZ, R38 ;  /* 0x000000ffff5e7224 */ /* 0x000fe200078e0026 */
[----:B------:R-:W-:Y:S01]  /*182c0*/  LDSM.16.MT88.4 R104, [R180+0x1f800] ;  /* 0x01f80000b468783b */ /* 0x000fe20000004200 */
[----:B------:R-:W-:-:S04]  /*182d0*/  IMAD.MOV.U32 R95, RZ, RZ, R39 ;  /* 0x000000ffff5f7224 */ /* 0x000fc800078e0027 */
[C---:B------:R-:W-:Y:S07]  /*182e0*/  HMMA.16816.F32 R48, R128.reuse, R50, R108 ;  /* 0x000000328030723c */ /* 0x040fee000000186c */
[----:B------:R-:W-:Y:S01]  /*182f0*/  MOV R108, R88 ;  /* 0x00000058006c7202 */ /* 0x000fe20000000f00 */
[C---:B-1----:R-:W-:Y:S01]  /*18300*/  HMMA.16816.F32 R36, R128.reuse, R40, R96 ;  /* 0x000000288024723c */ /* 0x042fe20000001860 */
[----:B------:R-:W-:Y:S01]  /*18310*/  IMAD.MOV.U32 R109, RZ, RZ, R89 ;  /* 0x000000ffff6d7224 */ /* 0x000fe200078e0059 */
[----:B------:R-:W-:Y:S01]  /*18320*/  MOV R111, R91 ;  /* 0x0000005b006f7202 */ /* 0x000fe20000000f00 */
[----:B------:R-:W-:Y:S01]  /*18330*/  IMAD.MOV.U32 R110, RZ, RZ, R90 ;  /* 0x000000ffff6e7224 */ /* 0x000fe200078e005a */
[----:B------:R-:W-:Y:S04]  /*18340*/  LDSM.16.MT88.4 R96, [R182+0x1d800] ;  /* 0x01d80000b660783b */ /* 0x000fe80000004200 */
[C---:B------:R-:W-:Y:S01]  /*18350*/  HMMA.16816.F32 R52, R128.reuse, R56, R112 ;  /* 0x000000388034723c */ /* 0x040fe20000001870 */
[----:B------:R-:W1:Y:S04]  /*18360*/  LDSM.16.MT88.4 R88, [R183+0x1d800] ;  /* 0x01d80000b758783b */ /* 0x000e680000004200 */
[----:B------:R-:W3:Y:S03]  /*18370*/  LDSM.16.MT88.4 R112, [R181+0x1f800] ;  /* 0x01f80000b570783b */ /* 0x000ee60000004200 */
[C---:B------:R-:W-:Y:S01]  /*18380*/  HMMA.16816.F32 R60, R128.reuse, R64, R120 ;  /* 0x00000040803c723c */ /* 0x040fe20000001878 */
[----:B------:R-:W4:Y:S07]  /*18390*/  LDSM.16.MT88.4 R120, [R183+0x1f800] ;  /* 0x01f80000b778783b */ /* 0x000f2e0000004200 */
[----:B------:R-:W-:Y:S07]  /*183a0*/  HMMA.16816.F32 R40, R128, R42, R100 ;  /* 0x0000002a8028723c */ /* 0x000fee0000001864 */
[----:B------:R-:W-:Y:S01]  /*183b0*/  MOV R101, R77 ;  /* 0x0000004d00657202 */ /* 0x000fe20000000f00 */
[----:B------:R-:W-:-:S02]  /*183c0*/  IMAD.MOV.U32 R102, RZ, RZ, R78 ;  /* 0x000000ffff667224 */ /* 0x000fc400078e004e */
[----:B------:R-:W-:Y:S01]  /*183d0*/  IMAD.MOV.U32 R103, RZ, RZ, R79 ;  /* 0x000000ffff677224 */ /* 0x000fe200078e004f */
[C---:B------:R-:W-:Y:S01]  /*183e0*/  HMMA.16816.F32 R68, R128.reuse, R72, R168 ;  /* 0x000000488044723c */ /* 0x040fe200000018a8 */
[----:B------:R-:W-:Y:S07]  /*183f0*/  STG.E.U16 [R26.64+-0xfe], R30 ;  /* 0xffff021e1a007986 */ /* 0x000fee000c101518 */
[----:B------:R-:W-:Y:S01]  /*18400*/  HMMA.16816.F32 R72, R128, R74, R172 ;  /* 0x0000004a8048723c */ /* 0x000fe200000018ac */
[----:B------:R-:W-:Y:S01]  /*18410*/  IMAD.MOV.U32 R168, RZ, RZ, R92 ;  /* 0x000000ffffa87224 */ /* 0x000fe200078e005c */
[----:B------:R-:W-:Y:S01]  /*18420*/  MOV R170, R94 ;  /* 0x0000005e00aa7202 */ /* 0x000fe20000000f00 */
[----:B------:R-:W-:-:S04]  /*18430*/  IMAD.MOV.U32 R169, RZ, RZ, R93 ;  /* 0x000000ffffa97224 */ /* 0x000fc800078e005d */
[----:B------:R-:W-:Y:S01]  /*18440*/  IMAD.MOV.U32 R173, RZ, RZ, R101 ;  /* 0x000000ffffad7224 */ /* 0x000fe200078e0065 */
[----:B------:R-:W-:Y:S01]  /*18450*/  MOV R175, R103 ;  /* 0x0000006700af7202 */ /* 0x000fe20000000f00 */
[----:B------:R-:W-:Y:S02]  /*18460*/  IMAD.MOV.U32 R174, RZ, RZ, R102 ;  /* 0x000000ffffae7224 */ /* 0x000fe400078e0066 */
[----:B------:R-:W-:Y:S01]  /*18470*/  IMAD.MOV.U32 R171, RZ, RZ, R95 ;  /* 0x000000ffffab7224 */ /* 0x000fe200078e005f */
[----:B------:R-:W-:Y:S01]  /*18480*/  STG.E.U16 [R28.64+-0xf0], R173 ;  /* 0xffff10ad1c007986 */ /* 0x000fe2000c101518 */
[----:B------:R-:W-:-:S03]  /*18490*/  MOV R8, R76 ;  /* 0x0000004c00087202 */ /* 0x000fc60000000f00 */
        /* <DEDUP_REMOVED lines=15> */
[C---:B--2---:R-:W-:Y:S03]  /*18590*/  HMMA.16816.F32 R76, R128.reuse, R80, R228 ;  /* 0x00000050804c723c */ /* 0x044fe600000018e4 */
[----:B------:R-:W-:Y:S04]  /*185a0*/  STG.E.U16 [R28.64+-0xb0], R252 ;  /* 0xffff50fc1c007986 */ /* 0x000fe8000c101518 */
[----:B------:R-:W-:Y:S01]  /*185b0*/  STG.E.U16 [R28.64+-0xae], R219 ;  /* 0xffff52db1c007986 */ /* 0x000fe2000c101518 */
[C---:B------:R-:W-:Y:S03]  /*185c0*/  HMMA.16816.F32 R56, R128.reuse, R58, R116 ;  /* 0x0000003a8038723c */ /* 0x040fe60000001874 */
[----:B------:R-:W-:Y:S04]  /*185d0*/  STG.E.U16 [R26.64+-0xb0], R213 ;  /* 0xffff50d51a007986 */ /* 0x000fe8000c101518 */
[----:B------:R-:W-:Y:S01]  /*185e0*/  STG.E.U16 [R26.64+-0xae], R218 ;  /* 0xffff52da1a007986 */ /* 0x000fe2000c101518 */
[C---:B------:R-:W-:Y:S03]  /*185f0*/  HMMA.16816.F32 R80, R128.reuse, R82, R108 ;  /* 0x000000528050723c */ /* 0x040fe6000000186c */
[----:B------:R2:W-:Y:S04]  /*18600*/  STG.E.U16 [R28.64+-0xa0], R212 ;  /* 0xffff60d41c007986 */ /* 0x0005e8000c101518 */
[----:B------:R2:W-:Y:S01]  /*18610*/  STG.E.U16 [R28.64+-0x9e], R186 ;  /* 0xffff62ba1c007986 */ /* 0x0005e2000c101518 */
[C---:B------:R-:W-:Y:S03]  /*18620*/  HMMA.16816.F32 R64, R128.reuse, R66, R124 ;  /* 0x000000428040723c */ /* 0x040fe6000000187c */
[----:B------:R2:W-:Y:S04]  /*18630*/  STG.E.U16 [R26.64+-0xa0], R178 ;  /* 0xffff60b21a007986 */ /* 0x0005e8000c101518 */
[----:B------:R2:W-:Y:S01]  /*18640*/  STG.E.U16 [R26.64+-0x9e], R177 ;  /* 0xffff62b11a007986 */ /* 0x0005e2000c101518 */
[C---:B-1----:R-:W-:Y:S03]  /*18650*/  HMMA.16816.F32 R84, R128.reuse, R88, R84 ;  /* 0x000000588054723c */ /* 0x042fe60000001854 */
[----:B------:R1:W-:Y:S04]  /*18660*/  STG.E.U16 [R28.64+-0x90], R176 ;  /* 0xffff70b01c007986 */ /* 0x0003e8000c101518 */
[----:B------:R1:W-:Y:S01]  /*18670*/  STG.E.U16 [R28.64+-0x8e], R135 ;  /* 0xffff72871c007986 */ /* 0x0003e2000c101518 */
[C---:B------:R-:W-:Y:S03]  /*18680*/  HMMA.16816.F32 R92, R128.reuse, R96, R244 ;  /* 0x00000060805c723c */ /* 0x040fe600000018f4 */
[----:B------:R1:W-:Y:S04]  /*18690*/  STG.E.U16 [R26.64+-0x90], R134 ;  /* 0xffff70861a007986 */ /* 0x0003e8000c101518 */
[----:B------:R1:W-:Y:S01]  /*186a0*/  STG.E.U16 [R26.64+-0x8e], R31 ;  /* 0xffff721f1a007986 */ /* 0x0003e2000c101518 */
        /* <DEDUP_REMOVED lines=11> */
[----:B--2---:R-:W-:-:S02]  /*18760*/  FADD.FTZ R212, R24, R9 ;  /* 0x0000000918d47221 */ /* 0x004fc40000010000 */
[----:B------:R-:W-:Y:S01]  /*18770*/  FADD.FTZ R213, R11, R25 ;  /* 0x000000190bd57221 */ /* 0x000fe20000010000 */
[----:B------:R-:W-:-:S03]  /*18780*/  IADD3.X R211, R29, -0x1, RZ, P0, !PT ;  /* 0xffffffff1dd37810 */ /* 0x000fc600007fe4ff */
.L_x_1819:
[----:B-1----:R-:W-:-:S06]  /*18790*/  UISETP.GT.AND UP0, UPT, UR29, UR15, UPT ;  /* 0x0000000f1d00728c */ /* 0x002fcc000bf04270 */
[----:B------:R-:W-:-:S13]  /*187a0*/  PLOP3.LUT P0, PT, PT, PT, UP0, 0x80, 0x0 ;  /* 0x000000000000781c */ /* 0x000fda0003f0f008 */
[----:B------:R-:W-:Y:S05]  /*187b0*/  @!P0 BRA `(.L_x_1826) ;  /* 0x00005f4000008947 */ /* 0x000fea0003800000 */
[----:B------:R-:W2:Y:S01]  /*187c0*/  LDL.64 R18, [R1+0x98] ;  /* 0x0000980001127983 */ /* 0x000ea20000100a00 */
[----:B------:R-:W-:Y:S01]  /*187d0*/  USHF.R.S32.HI UR35, URZ, 0x1f, UR23 ;  /* 0x0000001f3f237899 */ /* 0x000fe20008011417 */
[----:B------:R-:W-:Y:S01]  /*187e0*/  IMAD.U32 R4, RZ, RZ, UR23 ;  /* 0x00000017ff047e24 */ /* 0x000fe2000f8e00ff */
[----:B------:R-:W-:Y:S01]  /*187f0*/  ULDC.64 UR6, c[0x0][0x1b0] ;  /* 0x00006c0000067ab9 */ /* 0x000fe20000000a00 */
[----:B------:R-:W1:Y:S01]  /*18800*/  S2R R7, SR_TID.X ;  /* 0x0000000000077919 */ /* 0x000e620000002100 */
[----:B------:R-:W-:Y:S01]  /*18810*/  UMOV UR31, 0x6 ;  /* 0x00000006001f7882 */ /* 0x000fe20000000000 */
[----:B------:R-:W-:Y:S01]  /*18820*/  IMAD.U32 R0, RZ, RZ, UR23 ;  /* 0x00000017ff007e24 */ /* 0x000fe2000f8e00ff */
[----:B------:R-:W-:Y:S02]  /*18830*/  ULDC.64 UR4, c[0x0][0x1a0] ;  /* 0x0000680000047ab9 */ /* 0x000fe40000000a00 */
[----:B------:R-:W-:Y:S02]  /*18840*/  UIMAD UR6, UR35, UR6, URZ ;  /* 0x00000006230672a4 */ /* 0x000fe4000f8e023f */
[----:B------:R-:W-:-:S02]  /*18850*/  USHF.L.U64.HI UR31, UR4, UR31, UR5 ;  /* 0x0000001f041f7299 */ /* 0x000fc40008010205 */
[----:B------:R-:W-:Y:S02]  /*18860*/  USHF.L.U32 UR34, UR4, 0x6, URZ ;  /* 0x0000000604227899 */ /* 0x000fe4000800063f */
[----:B------:R-:W-:Y:S02]  /*18870*/  UIMAD UR7, UR23, UR7, UR6 ;  /* 0x00000007170772a4 */ /* 0x000fe4000f8e0206 */
[----:B------:R-:W-:Y:S02]  /*18880*/  ULDC.64 UR4, c[0x0][0x1b8] ;  /* 0x00006e0000047ab9 */ /* 0x000fe40000000a00 */
[----:B------:R-:W-:Y:S02]  /*18890*/  UIMAD UR4, UR35, UR4, URZ ;  /* 0x00000004230472a4 */ /* 0x000fe4000f8e023f */
[----:B------:R-:W-:Y:S02]  /*188a0*/  UIADD3 UR6, UR29, -0x2, URZ ;  /* 0xfffffffe1d067890 */ /* 0x000fe4000fffe03f */
[----:B------:R-:W-:-:S03]  /*188b0*/  UIMAD UR5, UR23, UR5, UR4 ;  /* 0x00000005170572a4 */ /* 0x000fc6000f8e0204 */
[----:B------:R-:W-:Y:S01]  /*188c0*/  ULDC UR4, c[0x0][0x228] ;  /* 0x00008a0000047ab9 */ /* 0x000fe20000000800 */
[----:B-1----:R-:W-:Y:S01]  /*188d0*/  SHF.R.S32.HI R6, RZ, 0x1f, R7 ;  /* 0x0000001fff067819 */ /* 0x002fe20000011407 */
[----:B------:R-:W-:Y:S01]  /*188e0*/  USHF.L.U32 UR4, UR4, 0x3, URZ ;  /* 0x0000000304047899 */ /* 0x000fe2000800063f */
[--C-:B--2---:R-:W-:Y:S01]  /*188f0*/  SHF.R.S32.HI R3, RZ, 0x1f, R18.reuse ;  /* 0x0000001fff037819 */ /* 0x104fe20000011412 */
[----:B------:R-:W-:-:S04]  /*18900*/  IMAD.MOV.U32 R2, RZ, RZ, R18 ;  /* 0x000000ffff027224 */ /* 0x000fc800078e0012 */
[----:B------:R-:W-:-:S04]  /*18910*/  IMAD.WIDE.U32 R4, R4, c[0x0][0x1b0], R2 ;  /* 0x00006c0004047a25 */ /* 0x000fc800078e0002 */
[----:B------:R-:W-:Y:S01]  /*18920*/  IMAD.WIDE.U32 R2, R0, c[0x0][0x1b8], R2 ;  /* 0x00006e0000027a25 */ /* 0x000fe200078e0002 */
[----:B------:R-:W-:Y:S02]  /*18930*/  LEA.HI R0, R6, R7, RZ, 0x3 ;  /* 0x0000000706007211 */ /* 0x000fe400078f18ff */
[----:B------:R-:W-:Y:S01]  /*18940*/  IADD3 R4, P1, R4, UR28, RZ ;  /* 0x0000001c04047c10 */ /* 0x000fe2000ff3e0ff */
[----:B------:R-:W-:Y:S01]  /*18950*/  IMAD.U32 R6, RZ, RZ, UR7 ;  /* 0x00000007ff067e24 */ /* 0x000fe2000f8e00ff */
[----:B------:R-:W-:Y:S01]  /*18960*/  IADD3 R2, P0, R2, UR30, RZ ;  /* 0x0000001e02027c10 */ /* 0x000fe2000ff1e0ff */
[----:B------:R-:W-:Y:S01]  /*18970*/  IMAD.U32 R7, RZ, RZ, UR5 ;  /* 0x00000005ff077e24 */ /* 0x000fe2000f8e00ff */
[----:B------:R-:W-:Y:S01]  /*18980*/  SHF.R.S32.HI R0, RZ, 0x3, R0 ;  /* 0x00000003ff007819 */ /* 0x000fe20000011400 */
[----:B------:R-:W-:Y:S01]  /*18990*/  UIADD3 UR7, UR29, -0x1, URZ ;  /* 0xffffffff1d077890 */ /* 0x000fe2000fffe03f */
[----:B------:R-:W-:Y:S01]  /*189a0*/  IADD3.X R5, R6, UR26, R5, P1, !PT ;  /* 0x0000001a06057c10 */ /* 0x000fe20008ffe405 */
[----:B------:R-:W-:Y:S01]  /*189b0*/  USHF.R.S32.HI UR26, URZ, 0x1f, UR4 ;  /* 0x0000001f3f1a7899 */ /* 0x000fe20008011404 */
[C---:B------:R-:W-:Y:S01]  /*189c0*/  LEA R6, P1, R4.reuse, c[0x0][0x168], 0x1 ;  /* 0x00005a0004067a11 */ /* 0x040fe200078208ff */
[----:B------:R-:W-:Y:S01]  /*189d0*/  UMOV UR28, URZ ;  /* 0x0000003f001c7c82 */ /* 0x000fe20008000000 */
[----:B------:R-:W-:Y:S01]  /*189e0*/  IADD3.X R3, R7, UR27, R3, P0, !PT ;  /* 0x0000001b07037c10 */ /* 0x000fe200087fe403 */
[----:B------:R-:W-:Y:S01]  /*189f0*/  USHF.L.U32 UR27, UR4, 0x1, URZ ;  /* 0x00000001041b7899 */ /* 0x000fe2000800063f */
[----:B------:R-:W-:Y:S01]  /*18a00*/  LEA.HI.X R5, R4, c[0x0][0x16c], R5, 0x1, P1 ;  /* 0x00005b0004057a11 */ /* 0x000fe200008f0c05 */
[----:B------:R-:W-:Y:S01]  /*18a10*/  STL [R1+0x8c], R6 ;  /* 0x00008c0601007387 */ /* 0x000fe20000100800 */
[----:B------:R-:W-:Y:S01]  /*18a20*/  LEA R4, P0, R2, c[0x0][0x170], 0x1 ;  /* 0x00005c0002047a11 */ /* 0x000fe200078008ff */
[----:B------:R-:W-:Y:S01]  /*18a30*/  USHF.L.U64.HI UR26, UR4, 0x1, UR26 ;  /* 0x00000001041a7899 */ /* 0x000fe2000801021a */
[----:B------:R-:W-:Y:S01]  /*18a40*/  IADD3 R238, P1, R0, 0x20, RZ ;  /* 0x0000002000ee7810 */ /* 0x000fe20007f3e0ff */
[----:B------:R-:W-:Y:S01]  /*18a50*/  STL [R1+0x88], R5 ;  /* 0x0000880501007387 */ /* 0x000fe20000100800 */
[----:B------:R-:W-:-:S03]  /*18a60*/  SHF.R.S32.HI R0, RZ, 0x1f, R0 ;  /* 0x0000001fff007819 */ /* 0x000fc60000011400 */
[----:B------:R1:W-:Y:S01]  /*18a70*/  STL [R1+0x84], R4 ;  /* 0x0000840401007387 */ /* 0x0003e20000100800 */
[----:B------:R-:W-:Y:S01]  /*18a80*/  ISETP.GE.AND P5, PT, R18, c[0x0][0x220], PT ;  /* 0x0000880012007a0c */ /* 0x000fe20003fa6270 */
[----:B------:R-:W-:Y:S01]  /*18a90*/  IMAD.X R239, RZ, RZ, R0, P1 ;  /* 0x000000ffffef7224 */ /* 0x000fe200008e0600 */
[----:B-1----:R-:W-:Y:S01]  /*18aa0*/  LEA.HI.X R4, R2, c[0x0][0x174], R3, 0x1, P0 ;  /* 0x00005d0002047a11 */ /* 0x002fe200000f0c03 */
[----:B-----5:R-:W-:Y:S02]  /*18ab0*/  IMAD.MOV.U32 R3, RZ, RZ, R132 ;  /* 0x000000ffff037224 */ /* 0x020fe400078e0084 */
[----:B------:R-:W-:Y:S02]  /*18ac0*/  IMAD.MOV.U32 R2, RZ, RZ, R133 ;  /* 0x000000ffff027224 */ /* 0x000fe400078e0085 */
[----:B------:R1:W-:Y:S04]  /*18ad0*/  STL [R1+0x80], R4 ;  /* 0x0000800401007387 */ /* 0x0003e80000100800 */
[----:B------:R-:W2:Y:S04]  /*18ae0*/  LDL.LU R14, [R1+0xf0] ;  /* 0x0000f000010e7983 */ /* 0x000ea80000300800 */
[----:B------:R-:W3:Y:S04]  /*18af0*/  LDL.LU R12, [R1+0xe0] ;  /* 0x0000e000010c7983 */ /* 0x000ee80000300800 */
[----:B------:R-:W4:Y:S04]  /*18b00*/  LDL.LU.64 R10, [R1+0xd8] ;  /* 0x0000d800010a7983 */ /* 0x000f280000300a00 */
[----:B------:R-:W2:Y:S04]  /*18b10*/  LDL.LU.64 R8, [R1+0xe8] ;  /* 0x0000e80001087983 */ /* 0x000ea80000300a00 */
[----:B------:R-:W1:Y:S04]  /*18b20*/  LDL.LU R17, [R1+0xd4] ;  /* 0x0000d40001117983 */ /* 0x000e680000300800 */
[----:B------:R-:W2:Y:S04]  /*18b30*/  LDL R13, [R1+0xcc] ;  /* 0x0000cc00010d7983 */ /* 0x000ea80000100800 */
[----:B------:R-:W4:Y:S04]  /*18b40*/  LDL R16, [R1+0xc8] ;  /* 0x0000c80001107983 */ /* 0x000f280000100800 */
[----:B------:R-:W4:Y:S01]  /*18b50*/  LDL R15, [R1+0xd0] ;  /* 0x0000d000010f7983 */ /* 0x000f220000100800 */
[----:B---3--:R-:W-:-:S04]  /*18b60*/  IMAD.WIDE.U32 R246, R12, -0x2daee0ad, RZ ;  /* 0xd2511f530cf67825 */ /* 0x008fc800078e00ff */
[----:B-1----:R-:W-:Y:S01]  /*18b70*/  IMAD.WIDE.U32 R4, R17, -0x326172a9, RZ ;  /* 0xcd9e8d5711047825 */ /* 0x002fe200078e00ff */
[----:B--2---:R-:W-:-:S04]  /*18b80*/  ISETP.GE.AND P4, PT, R13, c[0x0][0x220], PT ;  /* 0x000088000d007a0c */ /* 0x004fc80003f86270 */
[----:B------:R1:W-:Y:S01]  /*18b90*/  STL.64 [R1+0x78], R4 ;  /* 0x0000780401007387 */ /* 0x0003e20000100a00 */
[----:B------:R-:W-:Y:S01]  /*18ba0*/  LOP3.LUT R244, R5, R14, RZ, 0x3c, !PT ;  /* 0x0000000e05f47212 */ /* 0x000fe200078e3cff */
[----:B------:R-:W2:Y:S01]  /*18bb0*/  LDC.U8 R13, c[0x0][0x2d8] ;  /* 0x0000b600ff0d7b82 */ /* 0x000ea20000000000 */
[----:B----4-:R-:W-:-:S03]  /*18bc0*/  ISETP.GE.AND P3, PT, R16, c[0x0][0x220], PT ;  /* 0x0000880010007a0c */ /* 0x010fc60003f66270 */
[----:B------:R-:W-:Y:S01]  /*18bd0*/  IMAD.WIDE.U32 R244, R244, -0x2daee0ad, RZ ;  /* 0xd2511f53f4f47825 */ /* 0x000fe200078e00ff */
[----:B------:R-:W-:Y:S02]  /*18be0*/  ISETP.GE.AND P2, PT, R15, c[0x0][0x220], PT ;  /* 0x000088000f007a0c */ /* 0x000fe40003f46270 */
[----:B--2---:R-:W-:Y:S01]  /*18bf0*/  PRMT R0, R13, 0x7054, R13 ;  /* 0x000070540d007816 */ /* 0x004fe2000000000d */
[----:B-1----:R-:W-:Y:S02]  /*18c00*/  IMAD.MOV.U32 R4, RZ, RZ, R8 ;  /* 0x000000ffff047224 */ /* 0x002fe400078e0008 */
[----:B------:R-:W-:-:S05]  /*18c10*/  IMAD.MOV.U32 R5, RZ, RZ, R11 ;  /* 0x000000ffff057224 */ /* 0x000fca00078e000b */
[----:B------:R1:W-:Y:S01]  /*18c20*/  STL.64 [R1+0x90], R4 ;  /* 0x0000900401007387 */ /* 0x0003e20000100a00 */
[----:B------:R-:W-:Y:S05]  /*18c30*/  BRA `(.L_x_1827) ;  /* 0x000003e000007947 */ /* 0x000fea0003800000 */
.L_x_1829:
        /* <DEDUP_REMOVED lines=62> */
.L_x_1827:
[----:B------:R-:W2:Y:S01]  /*19020*/  LDL.64 R176, [R1+0x70] ;  /* 0x0000700001b07983 */ /* 0x000ea20000100a00 */
        /* <DEDUP_REMOVED lines=8> */
[----:B------:R-:W5:Y:S01]  /*190b0*/  LDL R16, [R1+0x80] ;  /* 0x0000800001107983 */ /* 0x000f620000100800 */
[----:B------:R-:W-:Y:S02]  /*190c0*/  UIMAD UR4, UR31, UR23, URZ ;  /* 0x000000171f0472a4 */ /* 0x000fe4000f8e023f */
[----:B------:R-:W-:Y:S01]  /*190d0*/  UISETP.GT.AND UP0, UPT, UR23, UR15, UPT ;  /* 0x0000000f1700728c */ /* 0x000fe2000bf04270 */
[----:B------:R-:W-:Y:S01]  /*190e0*/  BAR.SYNC.DEFER_BLOCKING 0x0 ;  /* 0x0000000000007b1d */ /* 0x000fe20000010000 */
[----:B------:R-:W-:Y:S05]  /*190f0*/  UIMAD UR4, UR5, UR34, UR4 ;  /* 0x00000022050472a4 */ /* 0x000fea000f8e0204 */
[----:B------:R-:W-:Y:S04]  /*19100*/  @P5 STS.128 [R207+0x18000], RZ ;  /* 0x018000ffcf005388 */ /* 0x000fe80000000c00 */
[----:B------:R-:W5:Y:S04]  /*19110*/  LDL R175, [R1+0x8c] ;  /* 0x00008c0001af7983 */ /* 0x000f680000100800 */
[----:B------:R-:W5:Y:S01]  /*19120*/  LDL R174, [R1+0x88] ;  /* 0x0000880001ae7983 */ /* 0x000f620000100800 */
[C---:B--2---:R-:W-:Y:S04]  /*19130*/  LEA R6, P0, R0.reuse, R176, 0x6 ;  /* 0x000000b000067211 */ /* 0x044fe800078030ff */
[----:B------:R-:W-:Y:S01]  /*19140*/  LEA.HI.X.SX32 R7, R0, R177, 0x6, P0 ;  /* 0x000000b100077211 */ /* 0x000fe200000f36ff */
[----:B------:R-:W-:Y:S04]  /*19150*/  IMAD.WIDE.U32 R14, R6, c[0x0][0x1a0], RZ ;  /* 0x00006800060e7a25 */ /* 0x000fe800078e00ff */
[----:B---3--:R-:W-:Y:S01]  /*19160*/  IMAD.WIDE.U32 R8, R8, UR23, R4 ;  /* 0x0000001708087c25 */ /* 0x008fe2000f8e0004 */
[C---:B------:R-:W-:Y:S03]  /*19170*/  LEA R4, P1, R0.reuse, R238, 0x6 ;  /* 0x000000ee00047211 */ /* 0x040fe600078230ff */
[----:B------:R-:W-:Y:S01]  /*19180*/  IMAD R7, R7, c[0x0][0x1a0], RZ ;  /* 0x0000680007077a24 */ /* 0x000fe200078e02ff */
[----:B------:R-:W-:Y:S01]  /*19190*/  LEA.HI.X.SX32 R5, R0, R239, 0x6, P1 ;  /* 0x000000ef00057211 */ /* 0x000fe200008f36ff */
[----:B------:R-:W-:Y:S01]  /*191a0*/  IMAD.WIDE.U32 R12, R4, c[0x0][0x1a0], RZ ;  /* 0x00006800040c7a25 */ /* 0x000fe200078e00ff */
[----:B------:R-:W-:Y:S02]  /*191b0*/  @!P5 LEA R10, P0, R8, c[0x0][0x170], 0x1 ;  /* 0x00005c00080ada11 */ /* 0x000fe400078008ff */
[----:B------:R-:W-:Y:S01]  /*191c0*/  IADD3 R0, R9, UR4, RZ ;  /* 0x0000000409007c10 */ /* 0x000fe2000fffe0ff */
[----:B------:R-:W-:Y:S01]  /*191d0*/  IMAD R7, R6, c[0x0][0x1a4], R7 ;  /* 0x0000690006077a24 */ /* 0x000fe200078e0207 */
[C---:B------:R-:W-:Y:S01]  /*191e0*/  @!P5 IADD3 R9, P1, R8.reuse, UR19, RZ ;  /* 0x000000130809dc10 */ /* 0x040fe2000ff3e0ff */
[----:B------:R-:W-:Y:S01]  /*191f0*/  IMAD R5, R5, c[0x0][0x1a0], RZ ;  /* 0x0000680005057a24 */ /* 0x000fe200078e02ff */
[----:B------:R-:W-:Y:S01]  /*19200*/  @!P5 LEA.HI.X R11, R8, c[0x0][0x174], R0, 0x1, P0 ;  /* 0x00005d00080bda11 */ /* 0x000fe200000f0c00 */
[----:B------:R-:W-:Y:S01]  /*19210*/  IMAD.IADD R15, R15, 0x1, R7 ;  /* 0x000000010f0f7824 */ /* 0x000fe200078e0207 */
[----:B------:R-:W-:Y:S01]  /*19220*/  @!P5 LEA R6, P0, R9, c[0x0][0x170], 0x1 ;  /* 0x00005c000906da11 */ /* 0x000fe200078008ff */
[----:B------:R-:W-:Y:S01]  /*19230*/  IMAD R5, R4, c[0x0][0x1a4], R5 ;  /* 0x0000690004057a24 */ /* 0x000fe200078e0205 */
[-C--:B----4-:R-:W-:Y:S01]  /*19240*/  LEA R4, P6, R14, R17.reuse, 0x1 ;  /* 0x000000110e047211 */ /* 0x090fe200078c08ff */
[----:B------:R-:W-:Y:S01]  /*19250*/  @!PT LDS RZ, [RZ] ;  /* 0x00000000fffff984 */ /* 0x000fe20000000800 */
[----:B------:R-:W-:Y:S01]  /*19260*/  @!PT LDS RZ, [RZ] ;  /* 0x00000000fffff984 */ /* 0x000fe20000000800 */
[----:B------:R-:W-:Y:S01]  /*19270*/  @!PT LDS RZ, [RZ] ;  /* 0x00000000fffff984 */ /* 0x000fe20000000800 */
[----:B------:R1:W-:Y:S01]  /*19280*/  @!P5 LDGSTS.E.BYPASS.LTC128B.128 [R207+0x18000], [R10.64] ;  /* 0x180000000acfdfae */ /* 0x0003e2000b901d58 */
[----:B------:R-:W-:Y:S01]  /*19290*/  @!P5 IADD3.X R0, R0, UR18, RZ, P1, !PT ;  /* 0x000000120000dc10 */ /* 0x000fe20008ffe4ff */
[----:B------:R-:W-:Y:S01]  /*192a0*/  IMAD.IADD R8, R13, 0x1, R5 ;  /* 0x000000010d087824 */ /* 0x000fe200078e0205 */
[-C--:B-----5:R-:W-:Y:S01]  /*192b0*/  LEA.HI.X R5, R14, R16.reuse, R15, 0x1, P6 ;  /* 0x000000100e057211 */ /* 0x0a0fe200030f0c0f */
[----:B------:R-:W-:Y:S01]  /*192c0*/  @P4 STS.128 [R207+0x1a000], RZ ;  /* 0x01a000ffcf004388 */ /* 0x000fe20000000c00 */
[----:B------:R-:W-:Y:S01]  /*192d0*/  @!P5 LEA.HI.X R7, R9, c[0x0][0x174], R0, 0x1, P0 ;  /* 0x00005d000907da11 */ /* 0x000fe200000f0c00 */
[----:B------:R-:W-:Y:S01]  /*192e0*/  UIADD3 UR4, UR6, -UR28, URZ ;  /* 0x8000001c06047290 */ /* 0x000fe2000fffe03f */
[C---:B------:R-:W-:Y:S01]  /*192f0*/  LEA R28, P1, R12.reuse, R17, 0x1 ;  /* 0x000000110c1c7211 */ /* 0x040fe200078208ff */
[----:B------:R-:W-:Y:S01]  /*19300*/  @!PT LDS RZ, [RZ] ;  /* 0x00000000fffff984 */ /* 0x000fe20000000800 */
[----:B------:R-:W-:Y:S01]  /*19310*/  @!PT LDS RZ, [RZ] ;  /* 0x00000000fffff984 */ /* 0x000fe20000000800 */
[----:B------:R-:W-:Y:S01]  /*19320*/  @!PT LDS RZ, [RZ] ;  /* 0x00000000fffff984 */ /* 0x000fe20000000800 */
[----:B------:R2:W-:Y:S03]  /*19330*/  @!P4 LDGSTS.E.BYPASS.LTC128B.128 [R207+0x1a000], [R4.64+0x80] ;  /* 0x1a00008004cfcfae */ /* 0x0005e6000b901d58 */
[----:B------:R-:W-:Y:S01]  /*19340*/  LEA.HI.X R29, R12, R16, R8, 0x1, P1 ;  /* 0x000000100c1d7211 */ /* 0x000fe200008f0c08 */
[----:B------:R-:W-:Y:S01]  /*19350*/  @P3 STS.128 [R207+0x1c000], RZ ;  /* 0x01c000ffcf003388 */ /* 0x000fe20000000c00 */
[----:B------:R-:W-:Y:S03]  /*19360*/  IMAD.U32 R0, RZ, RZ, UR4 ;  /* 0x00000004ff007e24 */ /* 0x000fe6000f8e00ff */
[----:B------:R-:W-:Y:S01]  /*19370*/  @!PT LDS RZ, [RZ] ;  /* 0x00000000fffff984 */ /* 0x000fe20000000800 */
[----:B------:R-:W-:Y:S01]  /*19380*/  @!PT LDS RZ, [RZ] ;  /* 0x00000000fffff984 */ /* 0x000fe20000000800 */
[----:B------:R-:W-:Y:S01]  /*19390*/  @!PT LDS RZ, [RZ] ;  /* 0x00000000fffff984 */ /* 0x000fe20000000800 */
[----:B------:R2:W-:Y:S02]  /*193a0*/  @!P3 LDGSTS.E.BYPASS.LTC128B.128 [R207+0x1c000], [R4.64+0x100] ;  /* 0x1c00010004cfbfae */ /* 0x0005e4000b901d58 */
[C---:B------:R-:W-:Y:S02]  /*193b0*/  LEA R172, P1, R0.reuse, R176, 0x6 ;  /* 0x000000b000ac7211 */ /* 0x040fe400078230ff */
[----:B------:R-:W-:Y:S02]  /*193c0*/  @P2 STS.128 [R207+0x1e000], RZ ;  /* 0x01e000ffcf002388 */ /* 0x000fe40000000c00 */
[C---:B------:R-:W-:Y:S02]  /*193d0*/  LEA.HI.X.SX32 R173, R0.reuse, R177, 0x6, P1 ;  /* 0x000000b100ad7211 */ /* 0x040fe400008f36ff */
        /* <DEDUP_REMOVED lines=27> */
[----:B------:R-:W4:Y:S04]  /*19590*/  LDSM.16.M88.4 R24, [R179+0x11000] ;  /* 0x01100000b318783b */ /* 0x000f280000000200 */
[----:B------:R-:W0:Y:S04]  /*195a0*/  LDGDEPBAR ;  /* 0x00000000000079af */ /* 0x000e280000000000 */
[----:B------:R-:W3:Y:S04]  /*195b0*/  LDSM.16.M88.4 R132, [R179+0x11800] ;  /* 0x01180000b384783b */ /* 0x000ee80000000200 */
[----:B------:R-:W-:Y:S01]  /*195c0*/  LDSM.16.M88.4 R168, [R188] ;  /* 0x00000000bca8783b */ /* 0x000fe20000000200 */
[C---:B--2---:R-:W-:Y:S08]  /*195d0*/  HMMA.16816.F32 R4, R32.reuse, R8, RZ ;  /* 0x000000082004723c */ /* 0x044ff000000018ff */
[C---:B------:R-:W-:Y:S08]  /*195e0*/  HMMA.16816.F32 R8, R32.reuse, R10, RZ ;  /* 0x0000000a2008723c */ /* 0x040ff000000018ff */
[C---:B-1----:R-:W-:Y:S08]  /*195f0*/  HMMA.16816.F32 R12, R32.reuse, R16, RZ ;  /* 0x00000010200c723c */ /* 0x042ff000000018ff */
[C---:B------:R-:W-:Y:S08]  /*19600*/  HMMA.16816.F32 R16, R32.reuse, R18, RZ ;  /* 0x000000122010723c */ /* 0x040ff000000018ff */
[C---:B----4-:R-:W-:Y:S08]  /*19610*/  HMMA.16816.F32 R20, R32.reuse, R24, RZ ;  /* 0x000000182014723c */ /* 0x050ff000000018ff */
[C---:B------:R-:W-:Y:S08]  /*19620*/  HMMA.16816.F32 R24, R32.reuse, R26, RZ ;  /* 0x0000001a2018723c */ /* 0x040ff000000018ff */
[C---:B---3--:R-:W-:Y:S08]  /*19630*/  HMMA.16816.F32 R28, R32.reuse, R132, RZ ;  /* 0x00000084201c723c */ /* 0x048ff000000018ff */
        /* <DEDUP_REMOVED lines=196> */
[C---:B------:R-:W-:Y:S01]  /*1a280*/  LEA R168, P0, R0.reuse, R238, 0x6 ;  /* 0x000000ee00a87211 */ /* 0x040fe200078030ff */
[----:B------:R-:W-:Y:S04]  /*1a290*/  HMMA.16816.F32 R32, R132, R170, R32 ;  /* 0x000000aa8420723c */ /* 0x000fe80000001820 */
[----:B------:R-:W-:Y:S01]  /*1a2a0*/  LEA.HI.X.SX32 R169, R0, R239, 0x6, P0 ;  /* 0x000000ef00a97211 */ /* 0x000fe200000f36ff */
[----:B------:R-:W-:Y:S01]  /*1a2b0*/  IMAD R0, R173, c[0x0][0x198], RZ ;  /* 0x00006600ad007a24 */ /* 0x000fe200078e02ff */
[----:B------:R-:W-:Y:S01]  /*1a2c0*/  PLOP3.LUT P0, PT, PT, PT, UP0, 0x80, 0x0 ;  /* 0x000000000000781c */ /* 0x000fe20003f0f008 */
[----:B------:R-:W-:Y:S05]  /*1a2d0*/  IMAD.WIDE.U32 R170, R168, c[0x0][0x198], RZ ;  /* 0x00006600a8aa7a25 */ /* 0x000fea00078e00ff */
[----:B------:R-:W-:Y:S02]  /*1a2e0*/  IMAD R132, R169, c[0x0][0x198], RZ ;  /* 0x00006600a9847a24 */ /* 0x000fe400078e02ff */
[C---:B------:R-:W-:Y:S02]  /*1a2f0*/  IMAD R0, R172.reuse, c[0x0][0x19c], R0 ;  /* 0x00006700ac007a24 */ /* 0x040fe400078e0200 */
[----:B------:R-:W-:Y:S04]  /*1a300*/  IMAD.WIDE.U32 R172, R172, c[0x0][0x198], RZ ;  /* 0x00006600acac7a25 */ /* 0x000fe800078e00ff */
[----:B------:R-:W-:Y:S01]  /*1a310*/  IMAD R168, R168, c[0x0][0x19c], R132 ;  /* 0x00006700a8a87a24 */ /* 0x000fe200078e0284 */
[-C--:B------:R-:W-:Y:S01]  /*1a320*/  LEA R134, P6, R172, R175.reuse, 0x1 ;  /* 0x000000afac867211 */ /* 0x080fe200078c08ff */
[----:B------:R-:W-:Y:S01]  /*1a330*/  IMAD.IADD R0, R173, 0x1, R0 ;  /* 0x00000001ad007824 */ /* 0x000fe200078e0200 */
[----:B------:R-:W-:Y:S01]  /*1a340*/  LEA R132, P1, R170, R175, 0x1 ;  /* 0x000000afaa847211 */ /* 0x000fe200078208ff */
[----:B------:R-:W-:Y:S03]  /*1a350*/  IMAD.IADD R168, R171, 0x1, R168 ;  /* 0x00000001aba87824 */ /* 0x000fe600078e02a8 */
[-C--:B------:R-:W-:Y:S02]  /*1a360*/  LEA.HI.X R135, R172, R174.reuse, R0, 0x1, P6 ;  /* 0x000000aeac877211 */ /* 0x080fe400030f0c00 */
[----:B------:R-:W-:Y:S01]  /*1a370*/  LEA.HI.X R133, R170, R174, R168, 0x1, P1 ;  /* 0x000000aeaa857211 */ /* 0x000fe200008f0ca8 */
[----:B------:R-:W-:-:S05]  /*1a380*/  @P0 BRA `(.L_x_1829) ;  /* 0xffffe8b000000947 */ /* 0x000fca000383ffff */
.L_x_1828:
[----:B------:R-:W2:Y:S01]  /*1a390*/  LDL.64 R208, [R1+0x78] ;  /* 0x0000780001d07983 */ /* 0x000ea20000100a00 */
[----:B------:R-:W-:Y:S01]  /*1a3a0*/  IMAD.U32 R0, RZ, RZ, UR23 ;  /* 0x00000017ff007e24 */ /* 0x000fe2000f8e00ff */
[----:B------:R-:W-:Y:S01]  /*1a3b0*/  USHF.L.U32 UR35, UR23, 0x1, URZ ;  /* 0x0000000117237899 */ /* 0x000fe2000800063f */
[----:B------:R-:W-:Y:S01]  /*1a3c0*/  P2R R231, PR, RZ, 0x4 ;  /* 0x00000004ffe77803 */ /* 0x000fe20000000000 */
[----:B------:R-:W-:Y:S02]  /*1a3d0*/  UIADD3 UR4, UR33, -0x4498517b, URZ ;  /* 0xbb67ae8521047890 */ /* 0x000fe4000fffe03f */
[----:B-1----:R-:W1:Y:S01]  /*1a3e0*/  S2R R132, SR_TID.X ;  /* 0x0000000000847919 */ /* 0x002e620000002100 */
[----:B------:R-:W-:Y:S02]  /*1a3f0*/  ULOP3.LUT UR29, UR35, UR33, URZ, 0x3c, !UPT ;  /* 0x00000021231d7292 */ /* 0x000fe4000f8e3c3f */
        /* <DEDUP_REMOVED lines=12> */
[C---:B------:R-:W-:Y:S02]  /*1a4c0*/  IADD3 R133, R0.reuse, 0x8, RZ ;  /* 0x0000000800857810 */ /* 0x040fe40007ffe0ff */
[C---:B------:R-:W-:Y:S02]  /*1a4d0*/  ISETP.GE.OR P0, PT, R0.reuse, R217, !P0 ;  /* 0x000000d90000720c */ /* 0x040fe40004706670 */
[----:B------:R-:W-:Y:S02]  /*1a4e0*/  ISETP.GE.OR P6, PT, R0, R216, !P6 ;  /* 0x000000d80000720c */ /* 0x000fe400077c6670 */
[-C--:B------:R-:W-:Y:S02]  /*1a4f0*/  ISETP.GE.AND P1, PT, R132, R215.reuse, PT ;  /* 0x000000d78400720c */ /* 0x080fe40003f26270 */
[----:B------:R-:W-:Y:S02]  /*1a500*/  FSEL R134, R4, -INF , !P0 ;  /* 0xff80000004867808 */ /* 0x000fe40004000000 */
[----:B------:R-:W-:Y:S02]  /*1a510*/  ISETP.GE.AND P0, PT, R132, R214, PT ;  /* 0x000000d68400720c */ /* 0x000fe40003f06270 */
[----:B------:R-:W-:Y:S02]  /*1a520*/  FSEL R135, R6, -INF , !P6 ;  /* 0xff80000006877808 */ /* 0x000fe40007000000 */
[C---:B------:R-:W-:Y:S02]  /*1a530*/  ISETP.GE.AND P6, PT, R133.reuse, R215, PT ;  /* 0x000000d78500720c */ /* 0x040fe40003fc6270 */
[CC--:B------:R-:W-:Y:S02]  /*1a540*/  ISETP.GE.OR P1, PT, R132.reuse, R217.reuse, !P1 ;  /* 0x000000d98400720c */ /* 0x0c0fe40004f26670 */
[----:B------:R-:W-:Y:S02]  /*1a550*/  ISETP.GE.OR P0, PT, R132, R216, !P0 ;  /* 0x000000d88400720c */ /* 0x000fe40004706670 */
[----:B------:R-:W-:Y:S02]  /*1a560*/  ISETP.GE.OR P6, PT, R133, R217, !P6 ;  /* 0x000000d98500720c */ /* 0x000fe400077c6670 */
[----:B------:R-:W-:Y:S02]  /*1a570*/  IADD3 R4, R0, 0x9, RZ ;  /* 0x0000000900047810 */ /* 0x000fe40007ffe0ff */
[----:B------:R-:W-:Y:S02]  /*1a580*/  FSEL R168, R5, -INF , !P1 ;  /* 0xff80000005a87808 */ /* 0x000fe40004800000 */
[----:B------:R-:W-:Y:S02]  /*1a590*/  FSEL R169, R7, -INF , !P0 ;  /* 0xff80000007a97808 */ /* 0x000fe40004000000 */
[----:B------:R-:W-:Y:S02]  /*1a5a0*/  FSEL R8, R8, -INF , !P6 ;  /* 0xff80000008087808 */ /* 0x000fe40007000000 */
[CC--:B------:R-:W-:Y:S02]  /*1a5b0*/  ISETP.GE.AND P0, PT, R133.reuse, R214.reuse, PT ;  /* 0x000000d68500720c */ /* 0x0c0fe40003f06270 */
[C---:B------:R-:W-:Y:S02]  /*1a5c0*/  ISETP.GE.AND P1, PT, R4.reuse, R215, PT ;  /* 0x000000d70400720c */ /* 0x040fe40003f26270 */
[----:B------:R-:W-:Y:S02]  /*1a5d0*/  ISETP.GE.AND P6, PT, R4, R214, PT ;  /* 0x000000d60400720c */ /* 0x000fe40003fc6270 */
[----:B------:R-:W-:Y:S02]  /*1a5e0*/  IADD3 R6, R0, 0x10, RZ ;  /* 0x0000001000067810 */ /* 0x000fe40007ffe0ff */
[-C--:B------:R-:W-:Y:S02]  /*1a5f0*/  ISETP.GE.OR P0, PT, R133, R216.reuse, !P0 ;  /* 0x000000d88500720c */ /* 0x080fe40004706670 */
[C---:B------:R-:W-:Y:S02]  /*1a600*/  ISETP.GE.OR P1, PT, R4.reuse, R217, !P1 ;  /* 0x000000d90400720c */ /* 0x040fe40004f26670 */
[----:B------:R-:W-:Y:S02]  /*1a610*/  ISETP.GE.OR P6, PT, R4, R216, !P6 ;  /* 0x000000d80400720c */ /* 0x000fe400077c6670 */
[----:B------:R-:W-:Y:S02]  /*1a620*/  IADD3 R4, R0, 0x11, RZ ;  /* 0x0000001100047810 */ /* 0x000fe40007ffe0ff */
[----:B------:R-:W-:Y:S02]  /*1a630*/  FSEL R9, R9, -INF , !P1 ;  /* 0xff80000009097808 */ /* 0x000fe40004800000 */
[-C--:B------:R-:W-:Y:S02]  /*1a640*/  ISETP.GE.AND P1, PT, R6, R215.reuse, PT ;  /* 0x000000d70600720c */ /* 0x080fe40003f26270 */
[----:B------:R-:W-:Y:S02]  /*1a650*/  FSEL R10, R10, -INF , !P0 ;  /* 0xff8000000a0a7808 */ /* 0x000fe40004000000 */
[----:B------:R-:W-:Y:S02]  /*1a660*/  ISETP.GE.AND P0, PT, R4, R215, PT ;  /* 0x000000d70400720c */ /* 0x000fe40003f06270 */
[-C--:B------:R-:W-:Y:S02]  /*1a670*/  ISETP.GE.OR P1, PT, R6, R217.reuse, !P1 ;  /* 0x000000d90600720c */ /* 0x080fe40004f26670 */
[----:B------:R-:W-:Y:S02]  /*1a680*/  ISETP.GE.OR P0, PT, R4, R217, !P0 ;  /* 0x000000d90400720c */ /* 0x000fe40004706670 */
[----:B------:R-:W-:Y:S02]  /*1a690*/  IADD3 R5, R0, 0x18, RZ ;  /* 0x0000001800057810 */ /* 0x000fe40007ffe0ff */
[----:B------:R-:W-:Y:S02]  /*1a6a0*/  FSEL R12, R12, -INF , !P1 ;  /* 0xff8000000c0c7808 */ /* 0x000fe40004800000 */
[----:B------:R-:W-:Y:S02]  /*1a6b0*/  FSEL R13, R13, -INF , !P0 ;  /* 0xff8000000d0d7808 */ /* 0x000fe40004000000 */
[----:B------:R-:W-:Y:S02]  /*1a6c0*/  FSEL R11, R11, -INF , !P6 ;  /* 0xff8000000b0b7808 */ /* 0x000fe40007000000 */
[-C--:B------:R-:W-:Y:S02]  /*1a6d0*/  ISETP.GE.AND P6, PT, R6, R214.reuse, PT ;  /* 0x000000d60600720c */ /* 0x080fe40003fc6270 */
[----:B------:R-:W-:Y:S02]  /*1a6e0*/  ISETP.GE.AND P1, PT, R4, R214, PT ;  /* 0x000000d60400720c */ /* 0x000fe40003f26270 */
[C---:B------:R-:W-:Y:S02]  /*1a6f0*/  ISETP.GE.AND P0, PT, R5.reuse, R215, PT ;  /* 0x000000d70500720c */ /* 0x040fe40003f06270 */
[-C--:B------:R-:W-:Y:S02]  /*1a700*/  ISETP.GE.OR P6, PT, R6, R216.reuse, !P6 ;  /* 0x000000d80600720c */ /* 0x080fe400077c6670 */
[----:B------:R-:W-:Y:S02]  /*1a710*/  ISETP.GE.OR P1, PT, R4, R216, !P1 ;  /* 0x000000d80400720c */ /* 0x000fe40004f26670 */
[----:B------:R-:W-:Y:S02]  /*1a720*/  IADD3 R4, R0, 0x19, RZ ;  /* 0x0000001900047810 */ /* 0x000fe40007ffe0ff */
[----:B------:R-:W-:Y:S02]  /*1a730*/  ISETP.GE.OR P0, PT, R5, R217, !P0 ;  /* 0x000000d90500720c */ /* 0x000fe40004706670 */
[----:B------:R-:W-:Y:S02]  /*1a740*/  FSEL R14, R14, -INF , !P6 ;  /* 0xff8000000e0e7808 */ /* 0x000fe40007000000 */
[----:B------:R-:W-:Y:S02]  /*1a750*/  FSEL R15, R15, -INF , !P1 ;  /* 0xff8000000f0f7808 */ /* 0x000fe40004800000 */
[----:B------:R-:W-:Y:S02]  /*1a760*/  FSEL R16, R16, -INF , !P0 ;  /* 0xff80000010107808 */ /* 0x000fe40004000000 */
[C---:B------:R-:W-:Y:S02]  /*1a770*/  ISETP.GE.AND P6, PT, R4.reuse, R215, PT ;  /* 0x000000d70400720c */ /* 0x040fe40003fc6270 */
[CC--:B------:R-:W-:Y:S02]  /*1a780*/  ISETP.GE.AND P1, PT, R5.reuse, R214.reuse, PT ;  /* 0x000000d60500720c */ /* 0x0c0fe40003f26270 */
[C---:B------:R-:W-:Y:S02]  /*1a790*/  ISETP.GE.AND P0, PT, R4.reuse, R214, PT ;  /* 0x000000d60400720c */ /* 0x040fe40003f06270 */
[C---:B------:R-:W-:Y:S02]  /*1a7a0*/  ISETP.GE.OR P6, PT, R4.reuse, R217, !P6 ;  /* 0x000000d90400720c */ /* 0x040fe400077c6670 */
[-C--:B------:R-:W-:Y:S02]  /*1a7b0*/  ISETP.GE.OR P1, PT, R5, R216.reuse, !P1 ;  /* 0x000000d80500720c */ /* 0x080fe40004f26670 */
[----:B------:R-:W-:Y:S02]  /*1a7c0*/  ISETP.GE.OR P0, PT, R4, R216, !P0 ;  /* 0x000000d80400720c */ /* 0x000fe40004706670 */
[C---:B------:R-:W-:Y:S02]  /*1a7d0*/  IADD3 R4, R0.reuse, 0x20, RZ ;  /* 0x0000002000047810 */ /* 0x040fe40007ffe0ff */
[----:B------:R-:W-:Y:S02]  /*1a7e0*/  IADD3 R5, R0, 0x21, RZ ;  /* 0x0000002100057810 */ /* 0x000fe40007ffe0ff */
[----:B------:R-:W-:Y:S02]  /*1a7f0*/  FSEL R17, R17, -INF , !P6 ;  /* 0xff80000011117808 */ /* 0x000fe40007000000 */
[----:B------:R-:W-:Y:S02]  /*1a800*/  FSEL R18, R18, -INF , !P1 ;  /* 0xff80000012127808 */ /* 0x000fe40004800000 */
[----:B------:R-:W-:Y:S02]  /*1a810*/  FSEL R19, R19, -INF , !P0 ;  /* 0xff80000013137808 */ /* 0x000fe40004000000 */
[CC--:B------:R-:W-:Y:S02]  /*1a820*/  ISETP.GE.AND P6, PT, R4.reuse, R215.reuse, PT ;  /* 0x000000d70400720c */ /* 0x0c0fe40003fc6270 */
        /* <DEDUP_REMOVED lines=8> */
[CC--:B------:R-:W-:Y:S02]  /*1a8b0*/  ISETP.GE.AND P6, PT, R5.reuse, R214.reuse, PT ;  /* 0x000000d60500720c */ /* 0x0c0fe40003fc6270 */
[----:B------:R-:W-:Y:S02]  /*1a8c0*/  ISETP.GE.AND P1, PT, R4, R215, PT ;  /* 0x000000d70400720c */ /* 0x000fe40003f26270 */
[----:B------:R-:W-:Y:S02]  /*1a8d0*/  FSEL R22, R22, -INF , !P0 ;  /* 0xff80000016167808 */ /* 0x000fe40004000000 */
[----:B------:R-:W-:Y:S02]  /*1a8e0*/  ISETP.GE.AND P0, PT, R4, R214, PT ;  /* 0x000000d60400720c */ /* 0x000fe40003f06270 */
[-C--:B------:R-:W-:Y:S02]  /*1a8f0*/  ISETP.GE.OR P6, PT, R5, R216.reuse, !P6 ;  /* 0x000000d80500720c */ /* 0x080fe400077c6670 */
[----:B------:R-:W-:Y:S02]  /*1a900*/  IADD3 R5, R0, 0x29, RZ ;  /* 0x0000002900057810 */ /* 0x000fe40007ffe0ff */
[C---:B------:R-:W-:Y:S02]  /*1a910*/  ISETP.GE.OR P1, PT, R4.reuse, R217, !P1 ;  /* 0x000000d90400720c */ /* 0x040fe40004f26670 */
[----:B------:R-:W-:Y:S02]  /*1a920*/  ISETP.GE.OR P0, PT, R4, R216, !P0 ;  /* 0x000000d80400720c */ /* 0x000fe40004706670 */
[----:B------:R-:W-:Y:S02]  /*1a930*/  FMNMX.FTZ R4, R134, R2, !PT ;  /* 0x0000000286047209 */ /* 0x000fe40007810000 */
[----:B------:R-:W-:Y:S02]  /*1a940*/  FSEL R23, R23, -INF , !P6 ;  /* 0xff80000017177808 */ /* 0x000fe40007000000 */
[----:B------:R-:W-:Y:S02]  /*1a950*/  FSEL R24, R24, -INF , !P1 ;  /* 0xff80000018187808 */ /* 0x000fe40004800000 */
[C---:B------:R-:W-:Y:S02]  /*1a960*/  ISETP.GE.AND P6, PT, R5.reuse, R215, PT ;  /* 0x000000d70500720c */ /* 0x040fe40003fc6270 */
[C---:B------:R-:W-:Y:S02]  /*1a970*/  ISETP.GE.AND P1, PT, R5.reuse, R214, PT ;  /* 0x000000d60500720c */ /* 0x040fe40003f26270 */
[----:B------:R-:W-:Y:S02]  /*1a980*/  FMNMX.FTZ R7, R168, R4, !PT ;  /* 0x00000004a8077209 */ /* 0x000fe40007810000 */
[C---:B------:R-:W-:Y:S02]  /*1a990*/  ISETP.GE.OR P1, PT, R5.reuse, R216, !P1 ;  /* 0x000000d80500720c */ /* 0x040fe40004f26670 */
[----:B------:R-:W-:Y:S02]  /*1a9a0*/  ISETP.GE.OR P6, PT, R5, R217, !P6 ;  /* 0x000000d90500720c */ /* 0x000fe400077c6670 */
[----:B------:R-:W-:Y:S02]  /*1a9b0*/  FMNMX.FTZ R5, R135, R3, !PT ;  /* 0x0000000387057209 */ /* 0x000fe40007810000 */
[----:B------:R-:W-:Y:S02]  /*1a9c0*/  FMNMX.FTZ R7, R8, R7, !PT ;  /* 0x0000000708077209 */ /* 0x000fe40007810000 */
[----:B------:R-:W-:Y:S02]  /*1a9d0*/  FMNMX.FTZ R6, R169, R5, !PT ;  /* 0x00000005a9067209 */ /* 0x000fe40007810000 */
[----:B------:R-:W-:Y:S02]  /*1a9e0*/  FMNMX.FTZ R7, R9, R7, !PT ;  /* 0x0000000709077209 */ /* 0x000fe40007810000 */
[----:B------:R-:W-:Y:S02]  /*1a9f0*/  FMNMX.FTZ R6, R10, R6, !PT ;  /* 0x000000060a067209 */ /* 0x000fe40007810000 */
[----:B------:R-:W-:Y:S02]  /*1aa00*/  FMNMX.FTZ R7, R12, R7, !PT ;  /* 0x000000070c077209 */ /* 0x000fe40007810000 */
[----:B------:R-:W-:Y:S02]  /*1aa10*/  FMNMX.FTZ R6, R11, R6, !PT ;  /* 0x000000060b067209 */ /* 0x000fe40007810000 */
[----:B------:R-:W-:Y:S02]  /*1aa20*/  IADD3 R4, R0, 0x30, RZ ;  /* 0x0000003000047810 */ /* 0x000fe40007ffe0ff */
[----:B------:R-:W-:Y:S02]  /*1aa30*/  FMNMX.FTZ R7, R13, R7, !PT ;  /* 0x000000070d077209 */ /* 0x000fe40007810000 */
[----:B------:R-:W-:Y:S02]  /*1aa40*/  FSEL R25, R25, -INF , !P6 ;  /* 0xff80000019197808 */ /* 0x000fe40007000000 */
[----:B------:R-:W-:Y:S02]  /*1aa50*/  FMNMX.FTZ R6, R14, R6, !PT ;  /* 0x000000060e067209 */ /* 0x000fe40007810000 */
[----:B------:R-:W-:Y:S02]  /*1aa60*/  ISETP.GE.AND P6, PT, R4, R215, PT ;  /* 0x000000d70400720c */ /* 0x000fe40003fc6270 */
[----:B------:R-:W-:Y:S02]  /*1aa70*/  FMNMX.FTZ R7, R16, R7, !PT ;  /* 0x0000000710077209 */ /* 0x000fe40007810000 */
[----:B------:R-:W-:Y:S02]  /*1aa80*/  IADD3 R5, R0, 0x31, RZ ;  /* 0x0000003100057810 */ /* 0x000fe40007ffe0ff */
[----:B------:R-:W-:Y:S02]  /*1aa90*/  FMNMX.FTZ R6, R15, R6, !PT ;  /* 0x000000060f067209 */ /* 0x000fe40007810000 */
[----:B------:R-:W-:Y:S02]  /*1aaa0*/  ISETP.GE.OR P6, PT, R4, R217, !P6 ;  /* 0x000000d90400720c */ /* 0x000fe400077c6670 */
[----:B------:R-:W-:Y:S02]  /*1aab0*/  FMNMX.FTZ R7, R17, R7, !PT ;  /* 0x0000000711077209 */ /* 0x000fe40007810000 */
[----:B------:R-:W-:Y:S02]  /*1aac0*/  FSEL R27, R27, -INF , !P1 ;  /* 0xff8000001b1b7808 */ /* 0x000fe40004800000 */
[----:B------:R-:W-:Y:S02]  /*1aad0*/  FSEL R26, R26, -INF , !P0 ;  /* 0xff8000001a1a7808 */ /* 0x000fe40004000000 */
[----:B------:R-:W-:Y:S02]  /*1aae0*/  FSEL R28, R28, -INF , !P6 ;  /* 0xff8000001c1c7808 */ /* 0x000fe40007000000 */
[C---:B------:R-:W-:Y:S02]  /*1aaf0*/  ISETP.GE.AND P6, PT, R5.reuse, R214, PT ;  /* 0x000000d60500720c */ /* 0x040fe40003fc6270 */
[----:B------:R-:W-:Y:S02]  /*1ab00*/  FMNMX.FTZ R6, R18, R6, !PT ;  /* 0x0000000612067209 */ /* 0x000fe40007810000 */
[----:B------:R-:W-:Y:S02]  /*1ab10*/  ISETP.GE.AND P0, PT, R4, R214, PT ;  /* 0x000000d60400720c */ /* 0x000fe40003f06270 */
[C---:B------:R-:W-:Y:S02]  /*1ab20*/  ISETP.GE.AND P1, PT, R5.reuse, R215, PT ;  /* 0x000000d70500720c */ /* 0x040fe40003f26270 */
[----:B------:R-:W-:Y:S02]  /*1ab30*/  FMNMX.FTZ R7, R20, R7, !PT ;  /* 0x0000000714077209 */ /* 0x000fe40007810000 */
[CC--:B------:R-:W-:Y:S02]  /*1ab40*/  ISETP.GE.OR P6, PT, R5.reuse, R216.reuse, !P6 ;  /* 0x000000d80500720c */ /* 0x0c0fe400077c6670 */
[----:B------:R-:W-:Y:S02]  /*1ab50*/  ISETP.GE.OR P0, PT, R4, R216, !P0 ;  /* 0x000000d80400720c */ /* 0x000fe40004706670 */
[----:B------:R-:W-:Y:S02]  /*1ab60*/  IADD3 R4, R0, 0x38, RZ ;  /* 0x0000003800047810 */ /* 0x000fe40007ffe0ff */
[----:B------:R-:W-:Y:S02]  /*1ab70*/  ISETP.GE.OR P1, PT, R5, R217, !P1 ;  /* 0x000000d90500720c */ /* 0x000fe40004f26670 */
[----:B------:R-:W-:Y:S02]  /*1ab80*/  FMNMX.FTZ R5, R19, R6, !PT ;  /* 0x0000000613057209 */ /* 0x000fe40007810000 */
[----:B------:R-:W-:Y:S02]  /*1ab90*/  FMNMX.FTZ R7, R21, R7, !PT ;  /* 0x0000000715077209 */ /* 0x000fe40007810000 */
[----:B------:R-:W-:Y:S02]  /*1aba0*/  FMNMX.FTZ R5, R22, R5, !PT ;  /* 0x0000000516057209 */ /* 0x000fe40007810000 */
[----:B------:R-:W-:Y:S02]  /*1abb0*/  FSEL R29, R29, -INF , !P1 ;  /* 0xff8000001d1d7808 */ /* 0x000fe40004800000 */
[----:B------:R-:W-:Y:S02]  /*1abc0*/  ISETP.GE.AND P1, PT, R4, R215, PT ;  /* 0x000000d70400720c */ /* 0x000fe40003f26270 */
[----:B------:R-:W-:Y:S02]  /*1abd0*/  FMNMX.FTZ R6, R24, R7, !PT ;  /* 0x0000000718067209 */ /* 0x000fe40007810000 */
[----:B------:R-:W-:Y:S02]  /*1abe0*/  ISETP.GE.OR P1, PT, R4, R217, !P1 ;  /* 0x000000d90400720c */ /* 0x000fe40004f26670 */
[----:B------:R-:W-:Y:S02]  /*1abf0*/  FMNMX.FTZ R5, R23, R5, !PT ;  /* 0x0000000517057209 */ /* 0x000fe40007810000 */
[----:B------:R-:W-:Y:S02]  /*1ac00*/  IADD3 R0, R0, 0x39, RZ ;  /* 0x0000003900007810 */ /* 0x000fe40007ffe0ff */
[----:B------:R-:W-:Y:S02]  /*1ac10*/  FMNMX.FTZ R6, R25, R6, !PT ;  /* 0x0000000619067209 */ /* 0x000fe40007810000 */
[----:B------:R-:W-:Y:S02]  /*1ac20*/  FSEL R32, R32, -INF , !P1 ;  /* 0xff80000020207808 */ /* 0x000fe40004800000 */
[----:B------:R-:W-:Y:S02]  /*1ac30*/  FSEL R30, R30, -INF , !P0 ;  /* 0xff8000001e1e7808 */ /* 0x000fe40004000000 */
[----:B------:R-:W-:Y:S02]  /*1ac40*/  ISETP.GE.AND P0, PT, R4, R214, PT ;  /* 0x000000d60400720c */ /* 0x000fe40003f06270 */
[----:B------:R-:W-:Y:S02]  /*1ac50*/  FMNMX.FTZ R5, R26, R5, !PT ;  /* 0x000000051a057209 */ /* 0x000fe40007810000 */
[----:B------:R-:W-:Y:S02]  /*1ac60*/  ISETP.GE.AND P1, PT, R0, R215, PT ;  /* 0x000000d70000720c */ /* 0x000fe40003f26270 */
[----:B------:R-:W-:Y:S02]  /*1ac70*/  FMNMX.FTZ R6, R28, R6, !PT ;  /* 0x000000061c067209 */ /* 0x000fe40007810000 */
[----:B------:R-:W-:Y:S02]  /*1ac80*/  ISETP.GE.OR P0, PT, R4, R216, !P0 ;  /* 0x000000d80400720c */ /* 0x000fe40004706670 */
[----:B------:R-:W-:Y:S02]  /*1ac90*/  FMNMX.FTZ R4, R27, R5, !PT ;  /* 0x000000051b047209 */ /* 0x000fe40007810000 */
[----:B------:R-:W-:Y:S02]  /*1aca0*/  ISETP.GE.OR P1, PT, R0, R217, !P1 ;  /* 0x000000d90000720c */ /* 0x000fe40004f26670 */
[----:B------:R-:W-:Y:S02]  /*1acb0*/  FMNMX.FTZ R6, R29, R6, !PT ;  /* 0x000000061d067209 */ /* 0x000fe40007810000 */
[----:B------:R-:W-:Y:S02]  /*1acc0*/  FSEL R31, R31, -INF , !P6 ;  /* 0xff8000001f1f7808 */ /* 0x000fe40007000000 */
[----:B------:R-:W-:Y:S02]  /*1acd0*/  FSEL R33, R33, -INF , !P1 ;  /* 0xff80000021217808 */ /* 0x000fe40004800000 */
[----:B------:R-:W-:Y:S02]  /*1ace0*/  FMNMX.FTZ R4, R30, R4, !PT ;  /* 0x000000041e047209 */ /* 0x000fe40007810000 */
[----:B------:R-:W-:Y:S02]  /*1acf0*/  ISETP.GE.AND P1, PT, R0, R214, PT ;  /* 0x000000d60000720c */ /* 0x000fe40003f26270 */
[----:B------:R-:W-:Y:S02]  /*1ad00*/  FMNMX.FTZ R133, R32, R6, !PT ;  /* 0x0000000620857209 */ /* 0x000fe40007810000 */
[----:B------:R-:W-:Y:S02]  /*1ad10*/  ISETP.GE.OR P1, PT, R0, R216, !P1 ;  /* 0x000000d80000720c */ /* 0x000fe40004f26670 */
[----:B------:R-:W-:Y:S02]  /*1ad20*/  FSEL R34, R34, -INF , !P0 ;  /* 0xff80000022227808 */ /* 0x000fe40004000000 */
[----:B------:R-:W-:Y:S02]  /*1ad30*/  FMNMX.FTZ R0, R31, R4, !PT ;  /* 0x000000041f007209 */ /* 0x000fe40007810000 */
[----:B------:R-:W-:Y:S02]  /*1ad40*/  FMNMX.FTZ R133, R33, R133, !PT ;  /* 0x0000008521857209 */ /* 0x000fe40007810000 */
[----:B------:R-:W-:Y:S02]  /*1ad50*/  FSEL R35, R35, -INF , !P1 ;  /* 0xff80000023237808 */ /* 0x000fe40004800000 */
[----:B------:R-:W-:Y:S01]  /*1ad60*/  FMNMX.FTZ R0, R34, R0, !PT ;  /* 0x0000000022007209 */ /* 0x000fe20007810000 */
[----:B------:R-:W1:Y:S03]  /*1ad70*/  SHFL.BFLY PT, R4, R133, 0x2, 0x1f ;  /* 0x0c401f0085047f89 */ /* 0x000e6600000e0000 */
[----:B------:R-:W-:Y:S05]  /*1ad80*/  FMNMX.FTZ R0, R35, R0, !PT ;  /* 0x0000000023007209 */ /* 0x000fea0007810000 */
[----:B------:R-:W3:Y:S01]  /*1ad90*/  SHFL.BFLY PT, R132, R0, 0x2, 0x1f ;  /* 0x0c401f0000847f89 */ /* 0x000ee200000e0000 */
[----:B-1----:R-:W-:Y:S07]  /*1ada0*/  FMNMX.FTZ R133, R133, R4, !PT ;  /* 0x0000000485857209 */ /* 0x002fee0007810000 */
[----:B------:R-:W1:Y:S01]  /*1adb0*/  SHFL.BFLY PT, R5, R133, 0x1, 0x1f ;  /* 0x0c201f0085057f89 */ /* 0x000e6200000e0000 */
[----:B---3--:R-:W-:Y:S07]  /*1adc0*/  FMNMX.FTZ R132, R0, R132, !PT ;  /* 0x0000008400847209 */ /* 0x008fee0007810000 */
[----:B------:R-:W3:Y:S01]  /*1add0*/  SHFL.BFLY PT, R4, R132, 0x1, 0x1f ;  /* 0x0c201f0084047f89 */ /* 0x000ee200000e0000 */
[----:B-1----:R-:W-:Y:S02]  /*1ade0*/  FMNMX.FTZ R133, R133, R5, !PT ;  /* 0x0000000585857209 */ /* 0x002fe40007810000 */
[----:B------:R-:W-:Y:S01]  /*1adf0*/  LOP3.LUT R5, R247, UR29, RZ, 0x3c, !PT ;  /* 0x0000001df7057c12 */ /* 0x000fe2000f8e3cff */
[----:B------:R-:W-:Y:S01]  /*1ae00*/  UIADD3 UR29, UR33, 0x646e171e, URZ ;  /* 0x646e171e211d7890 */ /* 0x000fe2000fffe03f */
[C---:B------:R-:W-:Y:S01]  /*1ae10*/  FSETP.NEU.FTZ.AND P1, PT, R133.reuse, -INF , PT ;  /* 0xff8000008500780b */ /* 0x040fe20003f3d000 */
[----:B------:R-:W-:Y:S02]  /*1ae20*/  FMUL.FTZ R6, R133, c[0x0][0x23c] ;  /* 0x00008f0085067a20 */ /* 0x000fe40000410000 */
[----:B------:R-:W-:Y:S01]  /*1ae30*/  IMAD.WIDE.U32 R170, R5, -0x326172a9, RZ ;  /* 0xcd9e8d5705aa7825 */ /* 0x000fe200078e00ff */
[----:B---3--:R-:W-:Y:S02]  /*1ae40*/  FMNMX.FTZ R132, R132, R4, !PT ;  /* 0x0000000484847209 */ /* 0x008fe40007810000 */
[----:B------:R-:W-:Y:S02]  /*1ae50*/  FSEL R0, R133, RZ, P1 ;  /* 0x000000ff85007208 */ /* 0x000fe40000800000 */
[----:B------:R-:W-:Y:S02]  /*1ae60*/  FSETP.NEU.FTZ.AND P0, PT, R132, -INF , PT ;  /* 0xff8000008400780b */ /* 0x000fe40003f1d000 */
[----:B------:R-:W-:Y:S01]  /*1ae70*/  FSEL R5, R6, RZ, P1 ;  /* 0x000000ff06057208 */ /* 0x000fe20000800000 */
[----:B------:R-:W-:Y:S01]  /*1ae80*/  FADD.FTZ R2, -R0, R2 ;  /* 0x0000000200027221 */ /* 0x000fe20000010100 */
[----:B------:R-:W-:Y:S02]  /*1ae90*/  FSEL R0, R132, RZ, P0 ;  /* 0x000000ff84007208 */ /* 0x000fe40000000000 */
[----:B------:R-:W-:Y:S01]  /*1aea0*/  LOP3.LUT R4, R245, UR4, R246, 0x96, !PT ;  /* 0x00000004f5047c12 */ /* 0x000fe2000f8e96f6 */
[----:B------:R-:W-:Y:S01]  /*1aeb0*/  FFMA.FTZ R222, R17, c[0x0][0x23c], -R5 ;  /* 0x00008f0011de7a23 */ /* 0x000fe20000010805 */
[----:B--2---:R-:W-:Y:S01]  /*1aec0*/  LOP3.LUT R6, R171, UR5, R208, 0x96, !PT ;  /* 0x00000005ab067c12 */ /* 0x004fe2000f8e96d0 */
[----:B------:R-:W-:Y:S01]  /*1aed0*/  FADD.FTZ R3, -R0, R3 ;  /* 0x0000000300037221 */ /* 0x000fe20000010100 */
[----:B------:R-:W-:Y:S01]  /*1aee0*/  UIADD3 UR4, UR32, -0x4ab325aa, URZ ;  /* 0xb54cda5620047890 */ /* 0x000fe2000fffe03f */
[----:B------:R-:W-:Y:S02]  /*1aef0*/  FMUL.FTZ R0, R2, c[0x0][0x23c] ;  /* 0x00008f0002007a20 */ /* 0x000fe40000410000 */
[--C-:B------:R-:W-:Y:S02]  /*1af00*/  FFMA.FTZ R218, R13, c[0x0][0x23c], -R5.reuse ;  /* 0x00008f000dda7a23 */ /* 0x100fe40000010805 */
[----:B------:R-:W-:Y:S02]  /*1af10*/  FFMA.FTZ R176, R9, c[0x0][0x23c], -R5 ;  /* 0x00008f0009b07a23 */ /* 0x000fe40000010805 */
[----:B------:R-:W1:Y:S01]  /*1af20*/  MUFU.EX2 R0, R0 ;  /* 0x0000000000007308 */ /* 0x000e620000000800 */
[----:B------:R-:W-:Y:S02]  /*1af30*/  IMAD.MOV.U32 R9, RZ, RZ, R209 ;  /* 0x000000ffff097224 */ /* 0x000fe400078e00d1 */
[--C-:B------:R-:W-:Y:S02]  /*1af40*/  FFMA.FTZ R209, R12, c[0x0][0x23c], -R5.reuse ;  /* 0x00008f000cd17a23 */ /* 0x100fe40000010805 */
[--C-:B------:R-:W-:Y:S02]  /*1af50*/  FFMA.FTZ R175, R8, c[0x0][0x23c], -R5.reuse ;  /* 0x00008f0008af7a23 */ /* 0x100fe40000010805 */
[--C-:B------:R-:W-:Y:S02]  /*1af60*/  FFMA.FTZ R225, R20, c[0x0][0x23c], -R5.reuse ;  /* 0x00008f0014e17a23 */ /* 0x100fe40000010805 */
        /* <DEDUP_REMOVED lines=9> */
[C---:B-1----:R-:W-:Y:S02]  /*1b000*/  FMUL.FTZ R17, R0.reuse, R153 ;  /* 0x0000009900117220 */ /* 0x042fe40000410000 */
[----:B------:R1:W2:Y:S01]  /*1b010*/  LDL.S16 R153, [R1+0x68] ;  /* 0x0000680001997983 */ /* 0x0002a20000100600 */
[C---:B------:R-:W-:Y:S02]  /*1b020*/  FMUL.FTZ R13, R0.reuse, R157 ;  /* 0x0000009d000d7220 */ /* 0x040fe40000410000 */
[----:B------:R-:W-:Y:S01]  /*1b030*/  FMUL.FTZ R12, R0, R156 ;  /* 0x0000009c000c7220 */ /* 0x000fe20000410000 */
[----:B------:R1:W3:Y:S01]  /*1b040*/  LDL.S16 R157, [R1+0x64] ;  /* 0x00006400019d7983 */ /* 0x0002e20000100600 */
[--C-:B------:R-:W-:Y:S02]  /*1b050*/  FFMA.FTZ R240, R32, c[0x0][0x23c], -R5.reuse ;  /* 0x00008f0020f07a23 */ /* 0x100fe40000010805 */
[----:B------:R-:W-:Y:S01]  /*1b060*/  FFMA.FTZ R242, R33, c[0x0][0x23c], -R5 ;  /* 0x00008f0021f27a23 */ /* 0x000fe20000010805 */
[----:B------:R1:W4:Y:S01]  /*1b070*/  LDL.S16 R156, [R1+0x60] ;  /* 0x00006000019c7983 */ /* 0x0003220000100600 */
[C---:B------:R-:W-:Y:S02]  /*1b080*/  FMUL.FTZ R5, R0.reuse, R165 ;  /* 0x000000a500057220 */ /* 0x040fe40000410000 */
[----:B------:R-:W-:Y:S02]  /*1b090*/  IMAD.MOV.U32 R165, RZ, RZ, R9 ;  /* 0x000000ffffa57224 */ /* 0x000fe400078e0009 */
[----:B------:R-:W-:Y:S02]  /*1b0a0*/  FMUL.FTZ R9, R0, R161 ;  /* 0x000000a100097220 */ /* 0x000fe40000410000 */
[----:B------:R1:W2:Y:S01]  /*1b0b0*/  LDL.S16 R161, [R1+0x54] ;  /* 0x0000540001a17983 */ /* 0x0002a20000100600 */
[----:B------:R-:W-:Y:S04]  /*1b0c0*/  IMAD.WIDE.U32 R232, R4, -0x326172a9, RZ ;  /* 0xcd9e8d5704e87825 */ /* 0x000fe800078e00ff */
[----:B------:R-:W-:Y:S01]  /*1b0d0*/  FMUL.FTZ R4, R132, c[0x0][0x23c] ;  /* 0x00008f0084047a20 */ /* 0x000fe20000410000 */
[----:B------:R-:W-:Y:S01]  /*1b0e0*/  LOP3.LUT R170, R233, UR30, R170, 0x96, !PT ;  /* 0x0000001ee9aa7c12 */ /* 0x000fe2000f8e96aa */
[----:B------:R-:W-:Y:S02]  /*1b0f0*/  FMUL.FTZ R2, R3, c[0x0][0x23c] ;  /* 0x00008f0003027a20 */ /* 0x000fe40000410000 */
[----:B------:R-:W-:Y:S01]  /*1b100*/  IMAD.WIDE.U32 R6, R6, -0x2daee0ad, RZ ;  /* 0xd2511f5306067825 */ /* 0x000fe200078e00ff */
[----:B------:R-:W-:Y:S03]  /*1b110*/  FSEL R4, R4, RZ, P0 ;  /* 0x000000ff04047208 */ /* 0x000fe60000000000 */
[----:B------:R-:W1:Y:S01]  /*1b120*/  MUFU.EX2 R2, R2 ;  /* 0x0000000200027308 */ /* 0x000e620000000800 */
[----:B------:R-:W-:Y:S02]  /*1b130*/  IMAD.MOV.U32 R8, RZ, RZ, R208 ;  /* 0x000000ffff087224 */ /* 0x000fe400078e00d0 */
[--C-:B------:R-:W-:Y:S02]  /*1b140*/  FFMA.FTZ R135, R135, c[0x0][0x23c], -R4.reuse ;  /* 0x00008f0087877a23 */ /* 0x100fe40000010804 */
[--C-:B------:R-:W-:Y:S02]  /*1b150*/  FFMA.FTZ R174, R169, c[0x0][0x23c], -R4.reuse ;  /* 0x00008f00a9ae7a23 */ /* 0x100fe40000010804 */
[--C-:B------:R-:W-:Y:S02]  /*1b160*/  FFMA.FTZ R223, R22, c[0x0][0x23c], -R4.reuse ;  /* 0x00008f0016df7a23 */ /* 0x100fe40000010804 */
[--C-:B------:R-:W-:Y:S01]  /*1b170*/  FFMA.FTZ R224, R23, c[0x0][0x23c], -R4.reuse ;  /* 0x00008f0017e07a23 */ /* 0x100fe20000010804 */
[----:B------:R1:W1:Y:S01]  /*1b180*/  MUFU.EX2 R171, R135 ;  /* 0x0000008700ab7308 */ /* 0x0002620000000800 */
        /* <DEDUP_REMOVED lines=11> */
[----:B------:R-:W-:Y:S01]  /*1b240*/  FFMA.FTZ R243, R35, c[0x0][0x23c], -R4 ;  /* 0x00008f0023f37a23 */ /* 0x000fe20000010804 */
[----:B------:R-:W-:Y:S01]  /*1b250*/  LOP3.LUT R4, R7, UR14, R244, 0x96, !PT ;  /* 0x0000000e07047c12 */ /* 0x000fe2000f8e96f4 */
[----:B------:R-:W-:Y:S02]  /*1b260*/  FMUL.FTZ R32, R0, R136 ;  /* 0x0000008800207220 */ /* 0x000fe40000410000 */
[----:B------:R1:W1:Y:S02]  /*1b270*/  MUFU.EX2 R136, R173 ;  /* 0x000000ad00887308 */ /* 0x0002640000000800 */
[----:B-1----:R-:W-:Y:S04]  /*1b280*/  IMAD.WIDE.U32 R134, R170, -0x2daee0ad, RZ ;  /* 0xd2511f53aa867825 */ /* 0x002fe800078e00ff */
[----:B------:R-:W-:Y:S01]  /*1b290*/  IMAD.WIDE.U32 R168, R4, -0x326172a9, RZ ;  /* 0xcd9e8d5704a87825 */ /* 0x000fe200078e00ff */
[----:B------:R-:W-:Y:S03]  /*1b2a0*/  LOP3.LUT R135, R135, UR12, R6, 0x96, !PT ;  /* 0x0000000c87877c12 */ /* 0x000fe6000f8e9606 */
[C---:B------:R-:W-:Y:S01]  /*1b2b0*/  FMUL.FTZ R22, R2.reuse, R150 ;  /* 0x0000009602167220 */ /* 0x040fe20000410000 */
[----:B------:R-:W-:Y:S01]  /*1b2c0*/  LOP3.LUT R3, R169, UR13, R232, 0x96, !PT ;  /* 0x0000000da9037c12 */ /* 0x000fe2000f8e96e8 */
[----:B------:R-:W-:Y:S02]  /*1b2d0*/  FMUL.FTZ R27, R2, R147 ;  /* 0x00000093021b7220 */ /* 0x000fe40000410000 */
[----:B------:R-:W-:Y:S02]  /*1b2e0*/  FMUL.FTZ R28, R0, R140 ;  /* 0x0000008c001c7220 */ /* 0x000fe40000410000 */
[C---:B------:R-:W-:Y:S02]  /*1b2f0*/  FFMA.FTZ R140, R2.reuse, R213, R171 ;  /* 0x000000d5028c7223 */ /* 0x040fe400000100ab */
[C---:B------:R-:W-:Y:S02]  /*1b300*/  FMUL.FTZ R6, R2.reuse, R166 ;  /* 0x000000a602067220 */ /* 0x040fe40000410000 */
[C---:B------:R-:W-:Y:S02]  /*1b310*/  FMUL.FTZ R7, R2.reuse, R167 ;  /* 0x000000a702077220 */ /* 0x040fe40000410000 */
[C---:B------:R-:W-:Y:S02]  /*1b320*/  FMUL.FTZ R10, R2.reuse, R162 ;  /* 0x000000a2020a7220 */ /* 0x040fe40000410000 */
[C---:B------:R-:W-:Y:S01]  /*1b330*/  FMUL.FTZ R11, R2.reuse, R163 ;  /* 0x000000a3020b7220 */ /* 0x040fe20000410000 */
[----:B------:R-:W1:Y:S01]  /*1b340*/  LDC.U8 R173, c[0x0][0x2d8] ;  /* 0x0000b600ffad7b82 */ /* 0x000e620000000000 */
        /* <DEDUP_REMOVED lines=58> */
[----:B------:R-:W-:Y:S04]  /*1b6f0*/  IMAD.WIDE.U32 R2, R3, -0x2daee0ad, RZ ;  /* 0xd2511f5303027825 */ /* 0x000fe800078e00ff */
[C---:B------:R-:W-:Y:S01]  /*1b700*/  FMUL.FTZ R33, R0.reuse, R137 ;  /* 0x0000008900217220 */ /* 0x040fe20000410000 */
[----:B------:R-:W-:Y:S01]  /*1b710*/  LOP3.LUT R154, R3, UR10, R134, 0x96, !PT ;  /* 0x0000000a039a7c12 */ /* 0x000fe2000f8e9686 */
[----:B------:R-:W-:Y:S01]  /*1b720*/  IMAD.WIDE.U32 R134, R135, -0x326172a9, RZ ;  /* 0xcd9e8d5787867825 */ /* 0x000fe200078e00ff */
[----:B------:R-:W1:Y:S03]  /*1b730*/  MUFU.EX2 R137, R174 ;  /* 0x000000ae00897308 */ /* 0x000e660000000800 */
[C---:B------:R-:W-:Y:S02]  /*1b740*/  FMUL.FTZ R20, R0.reuse, R148 ;  /* 0x0000009400147220 */ /* 0x040fe40000410000 */
[----:B------:R-:W-:Y:S01]  /*1b750*/  FFMA.FTZ R170, R0, R212, R172 ;  /* 0x000000d400aa7223 */ /* 0x000fe200000100ac */
[----:B------:R-:W-:Y:S01]  /*1b760*/  IADD3 R212, P0, R210, UR27, RZ ;  /* 0x0000001bd2d47c10 */ /* 0x000fe2000ff1e0ff */
[C---:B------:R-:W-:Y:S02]  /*1b770*/  FMUL.FTZ R4, R0.reuse, R164 ;  /* 0x000000a400047220 */ /* 0x040fe40000410000 */
[----:B------:R-:W-:Y:S01]  /*1b780*/  IMAD.MOV.U32 R164, RZ, RZ, R8 ;  /* 0x000000ffffa47224 */ /* 0x000fe200078e0008 */
[----:B------:R-:W1:Y:S01]  /*1b790*/  MUFU.EX2 R3, R175 ;  /* 0x000000af00037308 */ /* 0x000e620000000800 */
[C---:B------:R-:W-:Y:S01]  /*1b7a0*/  FMUL.FTZ R8, R0.reuse, R160 ;  /* 0x000000a000087220 */ /* 0x040fe20000410000 */
[----:B------:R-:W-:Y:S01]  /*1b7b0*/  IADD3.X R213, R211, UR26, RZ, P0, !PT ;  /* 0x0000001ad3d57c10 */ /* 0x000fe200087fe4ff */
        /* <DEDUP_REMOVED lines=53> */
[----:B------:R-:W-:Y:S01]  /*1bb10*/  LOP3.LUT R0, R135, UR11, R168, 0x96, !PT ;  /* 0x0000000b87007c12 */ /* 0x000fe2000f8e96a8 */
[----:B------:R-:W-:Y:S01]  /*1bb20*/  IMAD.WIDE.U32 R154, R154, -0x326172a9, RZ ;  /* 0xcd9e8d579a9a7825 */ /* 0x000fe200078e00ff */
[----:B------:R-:W2:Y:S03]  /*1bb30*/  MUFU.EX2 R135, R176 ;  /* 0x000000b000877308 */ /* 0x000ea60000000800 */
[----:B------:R-:W-:Y:S01]  /*1bb40*/  IMAD.WIDE.U32 R162, R0, -0x2daee0ad, RZ ;  /* 0xd2511f5300a27825 */ /* 0x000fe200078e00ff */
[C---:B------:R-:W-:Y:S02]  /*1bb50*/  F2FP.PACK_AB R0, R136.reuse, R172 ;  /* 0x000000ac8800723e */ /* 0x040fe400000000ff */
[----:B------:R-:W-:Y:S01]  /*1bb60*/  LOP3.LUT R146, R155, UR9, R134, 0x96, !PT ;  /* 0x000000099b927c12 */ /* 0x000fe2000f8e9686 */
[----:B------:R-:W-:Y:S01]  /*1bb70*/  FADD.FTZ R138, R136, R170 ;  /* 0x000000aa888a7221 */ /* 0x000fe20000010000 */
[----:B------:R-:W-:Y:S01]  /*1bb80*/  LOP3.LUT R142, R163, UR8, R2, 0x96, !PT ;  /* 0x00000008a38e7c12 */ /* 0x000fe2000f8e9602 */
[C---:B-1----:R-:W-:Y:S01]  /*1bb90*/  FADD.FTZ R139, R137.reuse, R140 ;  /* 0x0000008c898b7221 */ /* 0x042fe20000010000 */
[----:B------:R-:W-:Y:S01]  /*1bba0*/  F2FP.PACK_AB R2, R137, R171 ;  /* 0x000000ab8902723e */ /* 0x000fe200000000ff */
[----:B------:R-:W-:Y:S01]  /*1bbb0*/  FADD.FTZ R137, R3, R138 ;  /* 0x0000008a03897221 */ /* 0x000fe20000010000 */
[----:B------:R-:W-:Y:S01]  /*1bbc0*/  PRMT R172, R173, 0x7054, R173 ;  /* 0x00007054adac7816 */ /* 0x000fe200000000ad */
[----:B------:R-:W-:Y:S01]  /*1bbd0*/  IMAD.WIDE.U32 R142, R142, -0x326172a9, RZ ;  /* 0xcd9e8d578e8e7825 */ /* 0x000fe200078e00ff */
[----:B------:R-:W-:Y:S03]  /*1bbe0*/  MUFU.EX2 R176, R235 ;  /* 0x000000eb00b07308 */ /* 0x000fe60000000800 */
[----:B------:R-:W-:Y:S01]  /*1bbf0*/  IMAD.MOV.U32 R166, RZ, RZ, R164 ;  /* 0x000000ffffa67224 */ /* 0x000fe200078e00a4 */
[----:B------:R-:W-:Y:S01]  /*1bc00*/  LOP3.LUT R136, R143, UR4, R154, 0x96, !PT ;  /* 0x000000048f887c12 */ /* 0x000fe2000f8e969a */
[----:B------:R-:W-:Y:S03]  /*1bc10*/  IMAD.MOV.U32 R167, RZ, RZ, R165 ;  /* 0x000000ffffa77224 */ /* 0x000fe600078e00a5 */
[C---:B------:R-:W-:Y:S02]  /*1bc20*/  LOP3.LUT R134, R136.reuse, 0xff, RZ, 0xc0, !PT ;  /* 0x000000ff88867812 */ /* 0x040fe400078ec0ff */
[C---:B--2---:R-:W-:Y:S01]  /*1bc30*/  F2FP.PACK_AB R3, R135.reuse, R3 ;  /* 0x000000038703723e */ /* 0x044fe200000000ff */
[----:B------:R-:W-:Y:S01]  /*1bc40*/  FADD.FTZ R144, R135, R137 ;  /* 0x0000008987907221 */ /* 0x000fe20000010000 */
[----:B------:R-:W-:Y:S02]  /*1bc50*/  ISETP.GE.U32.AND P2, PT, R173, R134, PT ;  /* 0x00000086ad00720c */ /* 0x000fe40003f46070 */
[----:B------:R-:W-:Y:S02]  /*1bc60*/  SHF.R.U32.HI R135, RZ, 0x10, R136 ;  /* 0x00000010ff877819 */ /* 0x000fe40000011688 */
[----:B------:R-:W-:Y:S02]  /*1bc70*/  LOP3.LUT R134, R136, 0xffff, RZ, 0xc0, !PT ;  /* 0x0000ffff88867812 */ /* 0x000fe400078ec0ff */
[----:B------:R-:W-:Y:S02]  /*1bc80*/  LOP3.LUT R135, R135, 0xff, RZ, 0xc0, !PT ;  /* 0x000000ff87877812 */ /* 0x000fe400078ec0ff */
[----:B------:R-:W-:Y:S02]  /*1bc90*/  SHF.R.U32.HI R134, RZ, 0x8, R134 ;  /* 0x00000008ff867819 */ /* 0x000fe40000011686 */
[C---:B------:R-:W-:Y:S02]  /*1bca0*/  ISETP.GE.U32.AND P1, PT, R173.reuse, R135, PT ;  /* 0x00000087ad00720c */ /* 0x040fe40003f26070 */
[----:B------:R-:W-:Y:S01]  /*1bcb0*/  LOP3.LUT R134, R134, 0xffff, RZ, 0xc0, !PT ;  /* 0x0000ffff86867812 */ /* 0x000fe200078ec0ff */
[----:B------:R-:W1:Y:S01]  /*1bcc0*/  MUFU.EX2 R135, R178 ;  /* 0x000000b200877308 */ /* 0x000e620000000800 */
[----:B------:R-:W-:Y:S01]  /*1bcd0*/  @!P2 HADD2 R153, -R0.H0_H0, -RZ.H0_H0 ;  /* 0xa00000ff0099a230 */ /* 0x000fe20000000900 */
[----:B------:R-:W-:Y:S02]  /*1bce0*/  SHF.R.U32.HI R136, RZ, 0x18, R136 ;  /* 0x00000018ff887819 */ /* 0x000fe40000011688 */
[C---:B------:R-:W-:Y:S02]  /*1bcf0*/  ISETP.GE.U32.AND P6, PT, R173.reuse, R134, PT ;  /* 0x00000086ad00720c */ /* 0x040fe40003fc6070 */
[----:B------:R-:W-:Y:S01]  /*1bd00*/  @!P2 STL.S16 [R1+0x68], R153 ;  /* 0x000068990100a387 */ /* 0x000fe20000100600 */
[----:B------:R-:W-:Y:S03]  /*1bd10*/  ISETP.GE.U32.AND P0, PT, R173, R136, PT ;  /* 0x00000088ad00720c */ /* 0x000fe60003f06070 */
[----:B------:R-:W2:Y:S01]  /*1bd20*/  MUFU.EX2 R134, R177 ;  /* 0x000000b100867308 */ /* 0x000ea20000000800 */
[----:B------:R2:W5:Y:S01]  /*1bd30*/  LDL.S16 R148, [R1+0x24] ;  /* 0x0000240001947983 */ /* 0x0005620000100600 */
[----:B----4-:R-:W-:Y:S05]  /*1bd40*/  @!P1 HADD2 R156, -R2.H0_H0, -RZ.H0_H0 ;  /* 0xa00000ff029c9230 */ /* 0x010fea0000000900 */
[----:B------:R-:W-:Y:S03]  /*1bd50*/  PRMT R136, R156, 0x7610, R136 ;  /* 0x000076109c887816 */ /* 0x000fe60000000088 */
[----:B------:R-:W-:Y:S01]  /*1bd60*/  MUFU.EX2 R178, R234 ;  /* 0x000000ea00b27308 */ /* 0x000fe20000000800 */
[----:B-1----:R-:W-:Y:S09]  /*1bd70*/  FADD.FTZ R137, R135, R139 ;  /* 0x0000008b87897221 */ /* 0x002ff20000010000 */
[----:B------:R-:W1:Y:S01]  /*1bd80*/  MUFU.EX2 R139, R209 ;  /* 0x000000d1008b7308 */ /* 0x000e620000000800 */
[C---:B--2---:R-:W-:Y:S01]  /*1bd90*/  F2FP.PACK_AB R135, R134.reuse, R135 ;  /* 0x000000878687723e */ /* 0x044fe200000000ff */
[--C-:B------:R-:W-:Y:S01]  /*1bda0*/  FADD.FTZ R141, R134, R137.reuse ;  /* 0x00000089868d7221 */ /* 0x100fe20000010000 */
[C---:B------:R-:W-:Y:S02]  /*1bdb0*/  PRMT R134, R0.reuse, 0x7632, R134 ;  /* 0x0000763200867816 */ /* 0x040fe40000000086 */
[----:B------:R-:W-:Y:S02]  /*1bdc0*/  PRMT R137, R153, 0x7610, R137 ;  /* 0x0000761099897816 */ /* 0x000fe40000000089 */
[----:B------:R-:W-:Y:S01]  /*1bdd0*/  PRMT R138, R0, 0x5410, R134 ;  /* 0x00005410008a7816 */ /* 0x000fe20000000086 */
[----:B---3--:R-:W-:Y:S01]  /*1bde0*/  @!P6 HADD2 R157, -R134.H0_H0, -RZ.H0_H0 ;  /* 0xa00000ff869de230 */ /* 0x008fe20000000900 */
[----:B------:R-:W-:Y:S02]  /*1bdf0*/  @!P2 PRMT R0, R137, 0x5410, RZ ;  /* 0x000054108900a816 */ /* 0x000fe400000000ff */
[----:B------:R-:W2:Y:S02]  /*1be00*/  MUFU.EX2 R137, R186 ;  /* 0x000000ba00897308 */ /* 0x000ea40000000800 */
[----:B------:R-:W-:Y:S01]  /*1be10*/  @!P6 STL.S16 [R1+0x64], R157 ;  /* 0x0000649d0100e387 */ /* 0x000fe20000100600 */
[----:B------:R-:W-:Y:S03]  /*1be20*/  PRMT R140, R157, 0x7610, R140 ;  /* 0x000076109d8c7816 */ /* 0x000fe6000000008c */
[----:B------:R-:W-:Y:S01]  /*1be30*/  @!P1 STL.S16 [R1+0x60], R156 ;  /* 0x0000609c01009387 */ /* 0x000fe20000100600 */
[----:B------:R-:W-:Y:S03]  /*1be40*/  @!P6 PRMT R134, R140, 0x5410, RZ ;  /* 0x000054108c86e816 */ /* 0x000fe600000000ff */
[----:B------:R3:W4:Y:S01]  /*1be50*/  LDL.S16 R150, [R1+0x50] ;  /* 0x0000500001967983 */ /* 0x0007220000100600 */
[----:B-1----:R-:W-:Y:S03]  /*1be60*/  FADD.FTZ R144, R139, R144 ;  /* 0x000000908b907221 */ /* 0x002fe60000010000 */
[----:B------:R1:W-:Y:S04]  /*1be70*/  STG.E.U16 [R210.64], R0 ;  /* 0x00000000d2007986 */ /* 0x0003e8000c101518 */
[----:B------:R3:W3:Y:S04]  /*1be80*/  LDL.S16 R147, [R1+0x4c] ;  /* 0x00004c0001937983 */ /* 0x0006e80000100600 */
[----:B------:R1:W-:Y:S01]  /*1be90*/  STG.E.U16 [R210.64+0x2], R134 ;  /* 0x00000286d2007986 */ /* 0x0003e2000c101518 */
[----:B--2---:R-:W-:Y:S01]  /*1bea0*/  FADD.FTZ R141, R137, R141 ;  /* 0x0000008d898d7221 */ /* 0x004fe20000010000 */
[C---:B-1----:R-:W-:Y:S04]  /*1beb0*/  PRMT R0, R2.reuse, 0x7632, R0 ;  /* 0x0000763202007816 */ /* 0x042fe80000000000 */
[----:B------:R-:W-:Y:S01]  /*1bec0*/  PRMT R140, R2, 0x5410, R0 ;  /* 0x00005410028c7816 */ /* 0x000fe20000000000 */
[----:B------:R-:W-:Y:S01]  /*1bed0*/  @!P0 HADD2 R161, -R0.H0_H0, -RZ.H0_H0 ;  /* 0xa00000ff00a18230 */ /* 0x000fe20000000900 */
[----:B------:R-:W-:Y:S01]  /*1bee0*/  @!P1 PRMT R2, R136, 0x5410, RZ ;  /* 0x0000541088029816 */ /* 0x000fe200000000ff */
[----:B------:R-:W1:Y:S03]  /*1bef0*/  MUFU.EX2 R134, R208 ;  /* 0x000000d000867308 */ /* 0x000e660000000800 */
[----:B------:R-:W-:Y:S01]  /*1bf00*/  @!P0 STL.S16 [R1+0x54], R161 ;  /* 0x000054a101008387 */ /* 0x000fe20000100600 */
[----:B------:R-:W-:Y:S03]  /*1bf10*/  PRMT R149, R161, 0x7610, R149 ;  /* 0x00007610a1957816 */ /* 0x000fe60000000095 */
[----:B------:R2:W2:Y:S01]  /*1bf20*/  LDL.S16 R153, [R1+0x48] ;  /* 0x0000480001997983 */ /* 0x0004a20000100600 */
[----:B------:R-:W-:Y:S03]  /*1bf30*/  @!P0 PRMT R0, R149, 0x5410, RZ ;  /* 0x0000541095008816 */ /* 0x000fe600000000ff */
[----:B------:R1:W-:Y:S01]  /*1bf40*/  STG.E.U16 [R212.64], R2 ;  /* 0x00000002d4007986 */ /* 0x0003e2000c101518 */
[----:B------:R-:W1:Y:S03]  /*1bf50*/  MUFU.EX2 R136, R218 ;  /* 0x000000da00887308 */ /* 0x000e660000000800 */
[----:B------:R1:W-:Y:S07]  /*1bf60*/  STG.E.U16 [R212.64+0x2], R0 ;  /* 0x00000200d4007986 */ /* 0x0003ee000c101518 */
[----:B------:R-:W-:Y:S01]  /*1bf70*/  MUFU.EX2 R218, R243 ;  /* 0x000000f300da7308 */ /* 0x000fe20000000800 */
[----:B-1----:R-:W-:Y:S01]  /*1bf80*/  FADD.FTZ R149, R134, R141 ;  /* 0x0000008d86957221 */ /* 0x002fe20000010000 */
[C---:B------:R-:W-:Y:S04]  /*1bf90*/  LOP3.LUT R2, R142.reuse, 0xff, RZ, 0xc0, !PT ;  /* 0x000000ff8e027812 */ /* 0x040fe800078ec0ff */
[----:B------:R-:W-:Y:S02]  /*1bfa0*/  ISETP.GE.U32.AND P6, PT, R173, R2, PT ;  /* 0x00000002ad00720c */ /* 0x000fe40003fc6070 */
[----:B------:R-:W-:Y:S02]  /*1bfb0*/  LOP3.LUT R2, R142, 0xffff, RZ, 0xc0, !PT ;  /* 0x0000ffff8e027812 */ /* 0x000fe400078ec0ff */
[----:B------:R-:W-:Y:S02]  /*1bfc0*/  PRMT R0, R3, 0x7632, R0 ;  /* 0x0000763203007816 */ /* 0x000fe40000000000 */
[----:B------:R-:W-:Y:S04]  /*1bfd0*/  SHF.R.U32.HI R2, RZ, 0x8, R2 ;  /* 0x00000008ff027819 */ /* 0x000fe80000011602 */
[----:B------:R-:W-:Y:S04]  /*1bfe0*/  LOP3.LUT R2, R2, 0xffff, RZ, 0xc0, !PT ;  /* 0x0000ffff02027812 */ /* 0x000fe800078ec0ff */
[C---:B------:R-:W-:Y:S02]  /*1bff0*/  ISETP.GE.U32.AND P1, PT, R173.reuse, R2, PT ;  /* 0x00000002ad00720c */ /* 0x040fe40003f26070 */
[----:B------:R-:W-:Y:S04]  /*1c000*/  SHF.R.U32.HI R2, RZ, 0x10, R142 ;  /* 0x00000010ff027819 */ /* 0x000fe8000001168e */
[----:B------:R-:W-:Y:S04]  /*1c010*/  LOP3.LUT R2, R2, 0xff, RZ, 0xc0, !PT ;  /* 0x000000ff02027812 */ /* 0x000fe800078ec0ff */
[----:B------:R-:W-:Y:S02]  /*1c020*/  ISETP.GE.U32.AND P0, PT, R173, R2, PT ;  /* 0x00000002ad00720c */ /* 0x000fe40003f06070 */
[----:B------:R-:W-:Y:S02]  /*1c030*/  F2FP.PACK_AB R2, R136, R139 ;  /* 0x0000008b8802723e */ /* 0x000fe400000000ff */
[----:B------:R-:W-:Y:S01]  /*1c040*/  PRMT R139, R3, 0x5410, R0 ;  /* 0x00005410038b7816 */ /* 0x000fe20000000000 */
[----:B-----5:R-:W-:Y:S05]  /*1c050*/  @!P6 HADD2 R148, -R3.H0_H0, -RZ.H0_H0 ;  /* 0xa00000ff0394e230 */ /* 0x020fea0000000900 */
[----:B------:R1:W-:Y:S01]  /*1c060*/  @!P6 STL.S16 [R1+0x24], R148 ;  /* 0x000024940100e387 */ /* 0x0003e20000100600 */
[----:B------:R-:W-:Y:S04]  /*1c070*/  PRMT R151, R148, 0x7610, R151 ;  /* 0x0000761094977816 */ /* 0x000fe80000000097 */
[----:B------:R-:W-:Y:S05]  /*1c080*/  @!P6 PRMT R3, R151, 0x5410, RZ ;  /* 0x000054109703e816 */ /* 0x000fea00000000ff */
[----:B------:R-:W-:Y:S01]  /*1c090*/  STG.E.U16 [R210.64+0x10], R3 ;  /* 0x00001003d2007986 */ /* 0x000fe2000c101518 */
[----:B-1----:R-:W-:Y:S01]  /*1c0a0*/  FADD.FTZ R148, R136, R144 ;  /* 0x0000009088947221 */ /* 0x002fe20000010000 */
[----:B------:R-:W-:Y:S02]  /*1c0b0*/  F2FP.PACK_AB R136, R134, R137 ;  /* 0x000000898688723e */ /* 0x000fe400000000ff */
[----:B------:R-:W-:Y:S04]  /*1c0c0*/  SHF.R.U32.HI R134, RZ, 0x18, R142 ;  /* 0x00000018ff867819 */ /* 0x000fe8000001168e */
[----:B------:R-:W-:Y:S02]  /*1c0d0*/  ISETP.GE.U32.AND P6, PT, R173, R134, PT ;  /* 0x00000086ad00720c */ /* 0x000fe40003fc6070 */
[C---:B------:R-:W-:Y:S01]  /*1c0e0*/  PRMT R134, R135.reuse, 0x7632, R134 ;  /* 0x0000763287867816 */ /* 0x040fe20000000086 */
[----:B----4-:R-:W-:Y:S03]  /*1c0f0*/  @!P1 HADD2 R150, -R0.H0_H0, -RZ.H0_H0 ;  /* 0xa00000ff00969230 */ /* 0x010fe60000000900 */
[----:B------:R-:W-:Y:S02]  /*1c100*/  PRMT R144, R135, 0x5410, R134 ;  /* 0x0000541087907816 */ /* 0x000fe40000000086 */
[----:B------:R1:W-:Y:S01]  /*1c110*/  @!P1 STL.S16 [R1+0x50], R150 ;  /* 0x0000509601009387 */ /* 0x0003e20000100600 */
[----:B------:R-:W-:Y:S01]  /*1c120*/  PRMT R141, R150, 0x7610, R141 ;  /* 0x00007610968d7816 */ /* 0x000fe2000000008d */
[----:B---3--:R-:W-:Y:S03]  /*1c130*/  @!P0 HADD2 R147, -R135.H0_H0, -RZ.H0_H0 ;  /* 0xa00000ff87938230 */ /* 0x008fe60000000900 */
[----:B------:R-:W-:Y:S02]  /*1c140*/  @!P1 PRMT R0, R141, 0x5410, RZ ;  /* 0x000054108d009816 */ /* 0x000fe400000000ff */
[----:B------:R-:W-:Y:S01]  /*1c150*/  MUFU.EX2 R141, R219 ;  /* 0x000000db008d7308 */ /* 0x000fe20000000800 */
[----:B------:R3:W-:Y:S01]  /*1c160*/  @!P0 STL.S16 [R1+0x4c], R147 ;  /* 0x00004c9301008387 */ /* 0x0007e20000100600 */
[----:B------:R-:W-:Y:S03]  /*1c170*/  PRMT R137, R147, 0x7610, R137 ;  /* 0x0000761093897816 */ /* 0x000fe60000000089 */
[----:B------:R4:W5:Y:S01]  /*1c180*/  LDL.S16 R155, [R1+0x20] ;  /* 0x00002000019b7983 */ /* 0x0009620000100600 */
[----:B------:R-:W-:Y:S03]  /*1c190*/  @!P0 PRMT R135, R137, 0x5410, RZ ;  /* 0x0000541089878816 */ /* 0x000fe600000000ff */
[----:B------:R4:W4:Y:S01]  /*1c1a0*/  LDL.S16 R151, [R1+0x44] ;  /* 0x0000440001977983 */ /* 0x0009220000100600 */
[----:B------:R-:W-:Y:S03]  /*1c1b0*/  MUFU.EX2 R219, R242 ;  /* 0x000000f200db7308 */ /* 0x000fe60000000800 */
[----:B------:R2:W-:Y:S04]  /*1c1c0*/  STG.E.U16 [R210.64+0x12], R0 ;  /* 0x00001200d2007986 */ /* 0x0005e8000c101518 */
[----:B------:R2:W-:Y:S04]  /*1c1d0*/  STG.E.U16 [R212.64+0x10], R135 ;  /* 0x00001087d4007986 */ /* 0x0005e8000c101518 */
[----:B-1----:R1:W4:Y:S01]  /*1c1e0*/  LDL.S16 R150, [R1+0x1c] ;  /* 0x00001c0001967983 */ /* 0x0023220000100600 */
[----:B---3--:R-:W-:Y:S05]  /*1c1f0*/  IMAD.WIDE.U32 R146, R146, -0x2daee0ad, RZ ;  /* 0xd2511f5392927825 */ /* 0x008fea00078e00ff */
[----:B------:R-:W-:Y:S01]  /*1c200*/  LOP3.LUT R3, R147, UR29, R162, 0x96, !PT ;  /* 0x0000001d93037c12 */ /* 0x000fe2000f8e96a2 */
[----:B--2---:R-:W-:Y:S03]  /*1c210*/  @!P6 HADD2 R153, -R134.H0_H0, -RZ.H0_H0 ;  /* 0xa00000ff8699e230 */ /* 0x004fe60000000900 */
[----:B------:R-:W-:Y:S02]  /*1c220*/  LOP3.LUT R137, R3, 0xffff, RZ, 0xc0, !PT ;  /* 0x0000ffff03897812 */ /* 0x000fe400078ec0ff */
[----:B------:R2:W-:Y:S01]  /*1c230*/  @!P6 STL.S16 [R1+0x48], R153 ;  /* 0x000048990100e387 */ /* 0x0005e20000100600 */
[----:B------:R-:W-:Y:S01]  /*1c240*/  PRMT R145, R153, 0x7610, R145 ;  /* 0x0000761099917816 */ /* 0x000fe20000000091 */
[----:B------:R-:W3:Y:S01]  /*1c250*/  MUFU.EX2 R0, R221 ;  /* 0x000000dd00007308 */ /* 0x000ee20000000800 */
[----:B------:R-:W-:Y:S01]  /*1c260*/  SHF.R.U32.HI R137, RZ, 0x8, R137 ;  /* 0x00000008ff897819 */ /* 0x000fe20000011689 */
[----:B------:R1:W4:Y:S01]  /*1c270*/  LDL.S16 R157, [R1+0x40] ;  /* 0x00004000019d7983 */ /* 0x0003220000100600 */
[----:B------:R-:W-:Y:S02]  /*1c280*/  @!P6 PRMT R134, R145, 0x5410, RZ ;  /* 0x000054109186e816 */ /* 0x000fe400000000ff */
[----:B------:R-:W-:Y:S02]  /*1c290*/  LOP3.LUT R135, R3, 0xff, RZ, 0xc0, !PT ;  /* 0x000000ff03877812 */ /* 0x000fe400078ec0ff */
[----:B------:R-:W-:Y:S01]  /*1c2a0*/  LOP3.LUT R137, R137, 0xffff, RZ, 0xc0, !PT ;  /* 0x0000ffff89897812 */ /* 0x000fe200078ec0ff */
[----:B------:R1:W-:Y:S01]  /*1c2b0*/  STG.E.U16 [R212.64+0x12], R134 ;  /* 0x00001286d4007986 */ /* 0x0003e2000c101518 */
[----:B------:R-:W-:Y:S02]  /*1c2c0*/  ISETP.GE.U32.AND P1, PT, R173, R135, PT ;  /* 0x00000087ad00720c */ /* 0x000fe40003f26070 */
[----:B------:R1:W1:Y:S01]  /*1c2d0*/  MUFU.EX2 R135, R222 ;  /* 0x000000de00877308 */ /* 0x0002620000000800 */
[----:B--2---:R2:W2:Y:S01]  /*1c2e0*/  LDL.S16 R153, [R1+0x3c] ;  /* 0x00003c0001997983 */ /* 0x0044a20000100600 */
[----:B-1----:R-:W1:Y:S01]  /*1c2f0*/  LDC.U8 R222, c[0x0][0x2d8] ;  /* 0x0000b600ffde7b82 */ /* 0x002e620000000000 */
[----:B------:R-:W-:Y:S02]  /*1c300*/  PRMT R134, R2, 0x7632, R134 ;  /* 0x0000763202867816 */ /* 0x000fe40000000086 */
[C---:B-1----:R-:W-:Y:S02]  /*1c310*/  ISETP.GE.U32.AND P0, PT, R222.reuse, R137, PT ;  /* 0x00000089de00720c */ /* 0x042fe40003f06070 */
[--C-:B------:R-:W-:Y:S02]  /*1c320*/  SHF.R.U32.HI R137, RZ, 0x10, R3.reuse ;  /* 0x00000010ff897819 */ /* 0x100fe40000011603 */
[----:B------:R-:W-:Y:S02]  /*1c330*/  SHF.R.U32.HI R3, RZ, 0x18, R3 ;  /* 0x00000018ff037819 */ /* 0x000fe40000011603 */
[----:B------:R-:W-:Y:S02]  /*1c340*/  LOP3.LUT R145, R137, 0xff, RZ, 0xc0, !PT ;  /* 0x000000ff89917812 */ /* 0x000fe400078ec0ff */
[----:B------:R-:W1:Y:S02]  /*1c350*/  MUFU.EX2 R137, R220 ;  /* 0x000000dc00897308 */ /* 0x000e640000000800 */
[----:B------:R-:W-:Y:S01]  /*1c360*/  ISETP.GE.U32.AND P6, PT, R222, R145, PT ;  /* 0x00000091de00720c */ /* 0x000fe20003fc6070 */
[----:B---3--:R-:W-:Y:S01]  /*1c370*/  FADD.FTZ R145, R0, R148 ;  /* 0x0000009400917221 */ /* 0x008fe20000010000 */
[C---:B------:R-:W-:Y:S03]  /*1c380*/  F2FP.PACK_AB R0, R135.reuse, R0 ;  /* 0x000000008700723e */ /* 0x040fe600000000ff */
[----:B------:R-:W-:Y:S01]  /*1c390*/  FADD.FTZ R156, R135, R145 ;  /* 0x00000091879c7221 */ /* 0x000fe20000010000 */
[----:B------:R-:W-:Y:S01]  /*1c3a0*/  LOP3.LUT R135, R146, 0xff, RZ, 0xc0, !PT ;  /* 0x000000ff92877812 */ /* 0x000fe200078ec0ff */
[----:B-----5:R-:W-:Y:S06]  /*1c3b0*/  @!P1 HADD2 R155, -R2.H0_H0, -RZ.H0_H0 ;  /* 0xa00000ff029b9230 */ /* 0x020fec0000000900 */
[----:B----4-:R-:W-:Y:S01]  /*1c3c0*/  @!P6 HADD2 R151, -R136.H0_H0, -RZ.H0_H0 ;  /* 0xa00000ff8897e230 */ /* 0x010fe20000000900 */
[----:B------:R-:W-:Y:S01]  /*1c3d0*/  @!P1 STL.S16 [R1+0x20], R155 ;  /* 0x0000209b01009387 */ /* 0x000fe20000100600 */
[----:B------:R-:W-:Y:S03]  /*1c3e0*/  PRMT R152, R155, 0x7610, R152 ;  /* 0x000076109b987816 */ /* 0x000fe60000000098 */
[----:B------:R-:W-:Y:S01]  /*1c3f0*/  PRMT R158, R151, 0x7610, R158 ;  /* 0x00007610979e7816 */ /* 0x000fe2000000009e */
[----:B------:R-:W-:Y:S05]  /*1c400*/  @!P0 HADD2 R150, -R134.H0_H0, -RZ.H0_H0 ;  /* 0xa00000ff86968230 */ /* 0x000fea0000000900 */
[----:B------:R3:W-:Y:S01]  /*1c410*/  @!P0 STL.S16 [R1+0x1c], R150 ;  /* 0x00001c9601008387 */ /* 0x0007e20000100600 */
[----:B------:R-:W-:Y:S03]  /*1c420*/  PRMT R148, R150, 0x7610, R148 ;  /* 0x0000761096947816 */ /* 0x000fe60000000094 */
[----:B------:R4:W-:Y:S01]  /*1c430*/  @!P6 STL.S16 [R1+0x44], R151 ;  /* 0x000044970100e387 */ /* 0x0009e20000100600 */
[----:B---3--:R-:W-:Y:S02]  /*1c440*/  PRMT R150, R2, 0x5410, R134 ;  /* 0x0000541002967816 */ /* 0x008fe40000000086 */
[----:B------:R-:W-:Y:S02]  /*1c450*/  @!P1 PRMT R2, R152, 0x5410, RZ ;  /* 0x0000541098029816 */ /* 0x000fe400000000ff */
[----:B------:R-:W-:Y:S01]  /*1c460*/  ISETP.GE.U32.AND P1, PT, R222, R3, PT ;  /* 0x00000003de00720c */ /* 0x000fe20003f26070 */
[----:B------:R-:W-:Y:S01]  /*1c470*/  MUFU.EX2 R152, R225 ;  /* 0x000000e100987308 */ /* 0x000fe20000000800 */
[----:B------:R-:W-:Y:S01]  /*1c480*/  @!P0 PRMT R134, R148, 0x5410, RZ ;  /* 0x0000541094868816 */ /* 0x000fe200000000ff */
[----:B------:R3:W-:Y:S01]  /*1c490*/  STG.E.U16 [R210.64+0x20], R2 ;  /* 0x00002002d2007986 */ /* 0x0007e2000c101518 */
[----:B------:R-:W-:Y:S01]  /*1c4a0*/  ISETP.GE.U32.AND P0, PT, R222, R135, PT ;  /* 0x00000087de00720c */ /* 0x000fe20003f06070 */
[----:B------:R-:W-:Y:S01]  /*1c4b0*/  FADD.FTZ R148, R141, R149 ;  /* 0x000000958d947221 */ /* 0x000fe20000010000 */
[----:B------:R-:W-:Y:S01]  /*1c4c0*/  PRMT R135, R136, 0x7632, R135 ;  /* 0x0000763288877816 */ /* 0x000fe20000000087 */
[----:B------:R5:W-:Y:S01]  /*1c4d0*/  STG.E.U16 [R210.64+0x22], R134 ;  /* 0x00002286d2007986 */ /* 0x000be2000c101518 */
[----:B------:R-:W-:Y:S01]  /*1c4e0*/  LOP3.LUT R3, R146, 0xffff, RZ, 0xc0, !PT ;  /* 0x0000ffff92037812 */ /* 0x000fe200078ec0ff */
[C-C-:B-1----:R-:W-:Y:S01]  /*1c4f0*/  FADD.FTZ R155, R137.reuse, R148.reuse ;  /* 0x00000094899b7221 */ /* 0x142fe20000010000 */
[----:B------:R-:W-:Y:S01]  /*1c500*/  PRMT R149, R136, 0x5410, R135 ;  /* 0x0000541088957816 */ /* 0x000fe20000000087 */
[----:B----4-:R-:W1:Y:S01]  /*1c510*/  MUFU.EX2 R151, R226 ;  /* 0x000000e200977308 */ /* 0x010e620000000800 */
[----:B------:R-:W-:Y:S01]  /*1c520*/  SHF.R.U32.HI R145, RZ, 0x8, R3 ;  /* 0x00000008ff917819 */ /* 0x000fe20000011603 */
[----:B------:R-:W-:Y:S01]  /*1c530*/  @!P1 HADD2 R157, -R135.H0_H0, -RZ.H0_H0 ;  /* 0xa00000ff879d9230 */ /* 0x000fe20000000900 */
[----:B------:R-:W-:Y:S02]  /*1c540*/  @!P6 PRMT R136, R158, 0x5410, RZ ;  /* 0x000054109e88e816 */ /* 0x000fe400000000ff */
[----:B------:R-:W-:Y:S01]  /*1c550*/  F2FP.PACK_AB R3, R137, R141 ;  /* 0x0000008d8903723e */ /* 0x000fe200000000ff */
[----:B--2---:R-:W-:Y:S01]  /*1c560*/  @!P0 HADD2 R153, -R0.H0_H0, -RZ.H0_H0 ;  /* 0xa00000ff00998230 */ /* 0x004fe20000000900 */
[----:B------:R-:W-:Y:S01]  /*1c570*/  @!P1 STL.S16 [R1+0x40], R157 ;  /* 0x0000409d01009387 */ /* 0x000fe20000100600 */
[----:B------:R-:W-:Y:S02]  /*1c580*/  PRMT R148, R157, 0x7610, R148 ;  /* 0x000076109d947816 */ /* 0x000fe40000000094 */
[----:B------:R-:W-:Y:S01]  /*1c590*/  PRMT R137, R0, 0x7632, R137 ;  /* 0x0000763200897816 */ /* 0x000fe20000000089 */
[----:B------:R-:W-:Y:S01]  /*1c5a0*/  @!P0 STL.S16 [R1+0x3c], R153 ;  /* 0x00003c9901008387 */ /* 0x000fe20000100600 */
[----:B------:R-:W-:Y:S02]  /*1c5b0*/  @!P1 PRMT R135, R148, 0x5410, RZ ;  /* 0x0000541094879816 */ /* 0x000fe400000000ff */
[----:B------:R-:W-:Y:S01]  /*1c5c0*/  PRMT R141, R153, 0x7610, R141 ;  /* 0x00007610998d7816 */ /* 0x000fe2000000008d */
[----:B------:R2:W4:Y:S01]  /*1c5d0*/  LDL.S16 R164, [R1+0x5c] ;  /* 0x00005c0001a47983 */ /* 0x0005220000100600 */
[----:B------:R-:W-:Y:S02]  /*1c5e0*/  PRMT R148, R0, 0x5410, R137 ;  /* 0x0000541000947816 */ /* 0x000fe40000000089 */
[----:B------:R-:W-:Y:S01]  /*1c5f0*/  @!P0 PRMT R0, R141, 0x5410, RZ ;  /* 0x000054108d008816 */ /* 0x000fe200000000ff */
[----:B------:R2:W2:Y:S01]  /*1c600*/  LDL.S16 R168, [R1+0x38] ;  /* 0x0000380001a87983 */ /* 0x0004a20000100600 */
[----:B---3--:R-:W-:Y:S01]  /*1c610*/  LOP3.LUT R2, R145, 0xffff, RZ, 0xc0, !PT ;  /* 0x0000ffff91027812 */ /* 0x008fe200078ec0ff */
[----:B------:R-:W-:Y:S02]  /*1c620*/  MUFU.EX2 R141, R224 ;  /* 0x000000e0008d7308 */ /* 0x000fe40000000800 */
[----:B------:R3:W3:Y:S01]  /*1c630*/  LDL.S16 R161, [R1+0x34] ;  /* 0x0000340001a17983 */ /* 0x0006e20000100600 */
[----:B------:R-:W-:Y:S02]  /*1c640*/  ISETP.GE.U32.AND P6, PT, R222, R2, PT ;  /* 0x00000002de00720c */ /* 0x000fe40003fc6070 */
[--C-:B------:R-:W-:Y:S01]  /*1c650*/  SHF.R.U32.HI R2, RZ, 0x10, R146.reuse ;  /* 0x00000010ff027819 */ /* 0x100fe20000011692 */
[----:B------:R5:W-:Y:S03]  /*1c660*/  STG.E.U16 [R212.64+0x20], R136 ;  /* 0x00002088d4007986 */ /* 0x000be6000c101518 */
[----:B------:R-:W-:Y:S01]  /*1c670*/  LOP3.LUT R2, R2, 0xff, RZ, 0xc0, !PT ;  /* 0x000000ff02027812 */ /* 0x000fe200078ec0ff */
[----:B------:R5:W-:Y:S01]  /*1c680*/  STG.E.U16 [R212.64+0x22], R135 ;  /* 0x00002287d4007986 */ /* 0x000be2000c101518 */
[----:B------:R-:W5:Y:S02]  /*1c690*/  MUFU.EX2 R145, R223 ;  /* 0x000000df00917308 */ /* 0x000f640000000800 */
[C---:B------:R-:W-:Y:S01]  /*1c6a0*/  ISETP.GE.U32.AND P1, PT, R222.reuse, R2, PT ;  /* 0x00000002de00720c */ /* 0x040fe20003f26070 */
[----:B------:R5:W-:Y:S01]  /*1c6b0*/  STG.E.U16 [R210.64+0x30], R0 ;  /* 0x00003000d2007986 */ /* 0x000be2000c101518 */
[----:B------:R-:W-:Y:S03]  /*1c6c0*/  SHF.R.U32.HI R2, RZ, 0x18, R146 ;  /* 0x00000018ff027819 */ /* 0x000fe60000011692 */
[----:B------:R2:W3:Y:S01]  /*1c6d0*/  LDL.S16 R169, [R1+0x30] ;  /* 0x0000300001a97983 */ /* 0x0004e20000100600 */
[----:B------:R-:W-:Y:S02]  /*1c6e0*/  ISETP.GE.U32.AND P0, PT, R222, R2, PT ;  /* 0x00000002de00720c */ /* 0x000fe40003f06070 */
[----:B------:R-:W-:Y:S05]  /*1c6f0*/  LOP3.LUT R2, R247, UR35, RZ, 0x3c, !PT ;  /* 0x00000023f7027c12 */ /* 0x000fea000f8e3cff */
[----:B------:R-:W-:Y:S01]  /*1c700*/  IMAD.WIDE.U32 R158, R2, -0x326172a9, RZ ;  /* 0xcd9e8d57029e7825 */ /* 0x000fe200078e00ff */
[----:B-1----:R-:W-:Y:S04]  /*1c710*/  F2FP.PACK_AB R2, R151, R152 ;  /* 0x000000989702723e */ /* 0x002fe800000000ff */
[----:B-----5:R-:W-:Y:S01]  /*1c720*/  LOP3.LUT R134, R159, UR5, R166, 0x96, !PT ;  /* 0x000000059f867c12 */ /* 0x020fe2000f8e96a6 */
[----:B------:R-:W-:Y:S01]  /*1c730*/  FADD.FTZ R136, R152, R156 ;  /* 0x0000009c98887221 */ /* 0x000fe20000010000 */
[----:B------:R-:W-:Y:S03]  /*1c740*/  LOP3.LUT R153, R233, UR30, R158, 0x96, !PT ;  /* 0x0000001ee9997c12 */ /* 0x000fe6000f8e969e */
[----:B------:R-:W-:Y:S01]  /*1c750*/  IMAD.WIDE.U32 R134, R134, -0x2daee0ad, RZ ;  /* 0xd2511f5386867825 */ /* 0x000fe200078e00ff */
[----:B------:R-:W-:Y:S03]  /*1c760*/  PRMT R0, R3, 0x7632, R0 ;  /* 0x0000763203007816 */ /* 0x000fe60000000000 */
[----:B------:R-:W-:Y:S01]  /*1c770*/  IMAD.WIDE.U32 R152, R153, -0x2daee0ad, RZ ;  /* 0xd2511f5399987825 */ /* 0x000fe200078e00ff */
[----:B------:R-:W-:Y:S03]  /*1c780*/  LOP3.LUT R156, R135, UR14, R244, 0x96, !PT ;  /* 0x0000000e879c7c12 */ /* 0x000fe6000f8e96f4 */
[----:B------:R-:W-:Y:S01]  /*1c790*/  FADD.FTZ R135, R145, R155 ;  /* 0x0000009b91877221 */ /* 0x000fe20000010000 */
[----:B------:R-:W-:Y:S01]  /*1c7a0*/  F2FP.PACK_AB R155, R141, R145 ;  /* 0x000000918d9b723e */ /* 0x000fe200000000ff */
[----:B------:R-:W-:Y:S01]  /*1c7b0*/  IMAD.WIDE.U32 R156, R156, -0x326172a9, RZ ;  /* 0xcd9e8d579c9c7825 */ /* 0x000fe200078e00ff */
[----:B------:R-:W-:Y:S03]  /*1c7c0*/  LOP3.LUT R153, R153, UR12, R134, 0x96, !PT ;  /* 0x0000000c99997c12 */ /* 0x000fe6000f8e9686 */
[----:B------:R-:W-:Y:S01]  /*1c7d0*/  FADD.FTZ R145, R141, R135 ;  /* 0x000000878d917221 */ /* 0x000fe20000010000 */
[----:B------:R-:W-:Y:S01]  /*1c7e0*/  LOP3.LUT R135, R157, UR13, R232, 0x96, !PT ;  /* 0x0000000d9d877c12 */ /* 0x000fe2000f8e96e8 */
[----:B------:R-:W-:Y:S01]  /*1c7f0*/  FADD.FTZ R151, R151, R136 ;  /* 0x0000008897977221 */ /* 0x000fe20000010000 */
[----:B------:R-:W-:Y:S03]  /*1c800*/  MUFU.EX2 R141, R230 ;  /* 0x000000e6008d7308 */ /* 0x000fe60000000800 */
[----:B------:R-:W-:Y:S05]  /*1c810*/  IMAD.WIDE.U32 R134, R135, -0x2daee0ad, RZ ;  /* 0xd2511f5387867825 */ /* 0x000fea00078e00ff */
[----:B------:R-:W-:Y:S01]  /*1c820*/  LOP3.LUT R136, R135, UR10, R152, 0x96, !PT ;  /* 0x0000000a87887c12 */ /* 0x000fe2000f8e9698 */
[----:B------:R-:W-:Y:S01]  /*1c830*/  IMAD.WIDE.U32 R152, R153, -0x326172a9, RZ ;  /* 0xcd9e8d5799987825 */ /* 0x000fe200078e00ff */
[----:B------:R-:W-:Y:S04]  /*1c840*/  MUFU.EX2 R135, R229 ;  /* 0x000000e500877308 */ /* 0x000fe80000000800 */
[----:B------:R-:W-:Y:S05]  /*1c850*/  LOP3.LUT R156, R153, UR11, R156, 0x96, !PT ;  /* 0x0000000b999c7c12 */ /* 0x000fea000f8e969c */
[----:B------:R-:W-:Y:S05]  /*1c860*/  IMAD.WIDE.U32 R166, R156, -0x2daee0ad, RZ ;  /* 0xd2511f539ca67825 */ /* 0x000fea00078e00ff */
[----:B------:R-:W-:Y:S05]  /*1c870*/  LOP3.LUT R158, R167, UR8, R134, 0x96, !PT ;  /* 0x00000008a79e7c12 */ /* 0x000fea000f8e9686 */
[----:B------:R-:W-:Y:S01]  /*1c880*/  IMAD.WIDE.U32 R158, R158, -0x326172a9, RZ ;  /* 0xcd9e8d579e9e7825 */ /* 0x000fe200078e00ff */
[----:B----4-:R-:W-:Y:S02]  /*1c890*/  @!P6 HADD2 R164, -R137.H0_H0, -RZ.H0_H0 ;  /* 0xa00000ff89a4e230 */ /* 0x010fe40000000900 */
[----:B--2---:R-:W-:Y:S03]  /*1c8a0*/  @!P1 HADD2 R168, -R3.H0_H0, -RZ.H0_H0 ;  /* 0xa00000ff03a89230 */ /* 0x004fe60000000900 */
[----:B------:R1:W-:Y:S01]  /*1c8b0*/  @!P6 STL.S16 [R1+0x5c], R164 ;  /* 0x00005ca40100e387 */ /* 0x0003e20000100600 */
[----:B------:R-:W-:Y:S01]  /*1c8c0*/  PRMT R156, R164, 0x7610, R156 ;  /* 0x00007610a49c7816 */ /* 0x000fe2000000009c */
[----:B---3--:R-:W-:Y:S02]  /*1c8d0*/  @!P0 HADD2 R161, -R0.H0_H0, -RZ.H0_H0 ;  /* 0xa00000ff00a18230 */ /* 0x008fe40000000900 */
[----:B------:R2:W-:Y:S01]  /*1c8e0*/  @!P1 STL.S16 [R1+0x38], R168 ;  /* 0x000038a801009387 */ /* 0x0005e20000100600 */
[----:B------:R-:W-:Y:S03]  /*1c8f0*/  @!P6 PRMT R137, R156, 0x5410, RZ ;  /* 0x000054109c89e816 */ /* 0x000fe600000000ff */
[----:B------:R-:W-:Y:S01]  /*1c900*/  @!P0 STL.S16 [R1+0x34], R161 ;  /* 0x000034a101008387 */ /* 0x000fe20000100600 */
[----:B------:R-:W-:Y:S03]  /*1c910*/  PRMT R134, R161, 0x7610, R134 ;  /* 0x00007610a1867816 */ /* 0x000fe60000000086 */
[----:B------:R3:W4:Y:S04]  /*1c920*/  LDL.S16 R157, [R1+0x2c] ;  /* 0x00002c00019d7983 */ /* 0x0007280000100600 */
[----:B------:R3:W5:Y:S04]  /*1c930*/  LDL.S16 R156, [R1+0x58] ;  /* 0x00005800019c7983 */ /* 0x0007680000100600 */
[----:B------:R3:W3:Y:S04]  /*1c940*/  LDL.S16 R153, [R1+0x18] ;  /* 0x0000180001997983 */ /* 0x0006e80000100600 */
[----:B------:R-:W-:Y:S01]  /*1c950*/  STG.E.U16 [R210.64+0x32], R137 ;  /* 0x00003289d2007986 */ /* 0x000fe2000c101518 */
[----:B-1----:R-:W-:Y:S01]  /*1c960*/  IMAD.WIDE.U32 R164, R136, -0x326172a9, RZ ;  /* 0xcd9e8d5788a47825 */ /* 0x002fe200078e00ff */
[----:B------:R-:W-:Y:S02]  /*1c970*/  PRMT R136, R168, 0x7610, R136 ;  /* 0x00007610a8887816 */ /* 0x000fe40000000088 */
[----:B--2---:R1:W2:Y:S02]  /*1c980*/  LDL.S16 R168, [R1+0x28] ;  /* 0x0000280001a87983 */ /* 0x0042a40000100600 */
[----:B------:R-:W-:Y:S02]  /*1c990*/  LOP3.LUT R208, R165, UR9, R152, 0x96, !PT ;  /* 0x00000009a5d07c12 */ /* 0x000fe4000f8e9698 */
[----:B------:R-:W-:Y:S02]  /*1c9a0*/  PRMT R152, R3, 0x5410, R0 ;  /* 0x0000541003987816 */ /* 0x000fe40000000000 */
[----:B------:R-:W-:Y:S01]  /*1c9b0*/  @!P1 PRMT R3, R136, 0x5410, RZ ;  /* 0x0000541088039816 */ /* 0x000fe200000000ff */
[----:B------:R-:W-:Y:S01]  /*1c9c0*/  IMAD.WIDE.U32 R208, R208, -0x2daee0ad, RZ ;  /* 0xd2511f53d0d07825 */ /* 0x000fe200078e00ff */
[----:B------:R-:W-:Y:S01]  /*1c9d0*/  @!P0 PRMT R0, R134, 0x5410, RZ ;  /* 0x0000541086008816 */ /* 0x000fe200000000ff */
[----:B------:R-:W1:Y:S02]  /*1c9e0*/  MUFU.EX2 R136, R227 ;  /* 0x000000e300887308 */ /* 0x000e640000000800 */
[----:B------:R1:W-:Y:S04]  /*1c9f0*/  STG.E.U16 [R212.64+0x30], R3 ;  /* 0x00003003d4007986 */ /* 0x0003e8000c101518 */
[----:B------:R1:W-:Y:S04]  /*1ca00*/  STG.E.U16 [R212.64+0x32], R0 ;  /* 0x00003200d4007986 */ /* 0x0003e8000c101518 */
[----:B------:R-:W1:Y:S02]  /*1ca10*/  MUFU.EX2 R134, R228 ;  /* 0x000000e400867308 */ /* 0x000e640000000800 */
[----:B-1----:R-:W-:Y:S04]  /*1ca20*/  LOP3.LUT R3, R159, UR4, R164, 0x96, !PT ;  /* 0x000000049f037c12 */ /* 0x002fe8000f8e96a4 */
[C---:B------:R-:W-:Y:S02]  /*1ca30*/  LOP3.LUT R0, R3.reuse, 0xff, RZ, 0xc0, !PT ;  /* 0x000000ff03007812 */ /* 0x040fe400078ec0ff */
[----:B------:R-:W-:Y:S02]  /*1ca40*/  SHF.R.U32.HI R137, RZ, 0x10, R3 ;  /* 0x00000010ff897819 */ /* 0x000fe40000011603 */
[C---:B------:R-:W-:Y:S02]  /*1ca50*/  ISETP.GE.U32.AND P0, PT, R222.reuse, R0, PT ;  /* 0x00000000de00720c */ /* 0x040fe40003f06070 */
[----:B------:R-:W-:Y:S02]  /*1ca60*/  LOP3.LUT R0, R3, 0xffff, RZ, 0xc0, !PT ;  /* 0x0000ffff03007812 */ /* 0x000fe400078ec0ff */
[----:B------:R-:W-:Y:S02]  /*1ca70*/  LOP3.LUT R137, R137, 0xff, RZ, 0xc0, !PT ;  /* 0x000000ff89897812 */ /* 0x000fe400078ec0ff */
[----:B------:R-:W-:Y:S02]  /*1ca80*/  SHF.R.U32.HI R0, RZ, 0x8, R0 ;  /* 0x00000008ff007819 */ /* 0x000fe40000011600 */
[----:B------:R-:W-:Y:S01]  /*1ca90*/  ISETP.GE.U32.AND P1, PT, R222, R137, PT ;  /* 0x00000089de00720c */ /* 0x000fe20003f26070 */
[----:B------:R-:W-:Y:S01]  /*1caa0*/  FADD.FTZ R137, R136, R145 ;  /* 0x0000009188897221 */ /* 0x000fe20000010000 */
[----:B------:R-:W-:Y:S02]  /*1cab0*/  LOP3.LUT R0, R0, 0xffff, RZ, 0xc0, !PT ;  /* 0x0000ffff00007812 */ /* 0x000fe400078ec0ff */
[----:B------:R-:W-:Y:S01]  /*1cac0*/  SHF.R.U32.HI R3, RZ, 0x18, R3 ;  /* 0x00000018ff037819 */ /* 0x000fe20000011603 */
[----:B------:R-:W-:Y:S01]  /*1cad0*/  @!P0 HADD2 R169, -R2.H0_H0, -RZ.H0_H0 ;  /* 0xa00000ff02a98230 */ /* 0x000fe20000000900 */
[----:B------:R-:W-:Y:S01]  /*1cae0*/  ISETP.GE.U32.AND P6, PT, R222, R0, PT ;  /* 0x00000000de00720c */ /* 0x000fe20003fc6070 */
[----:B------:R-:W-:Y:S01]  /*1caf0*/  FADD.FTZ R0, R135, R151 ;  /* 0x0000009787007221 */ /* 0x000fe20000010000 */
[C---:B------:R-:W-:Y:S01]  /*1cb00*/  F2FP.PACK_AB R135, R141.reuse, R135 ;  /* 0x000000878d87723e */ /* 0x040fe200000000ff */
[----:B------:R-:W-:Y:S01]  /*1cb10*/  FADD.FTZ R165, R134, R137 ;  /* 0x0000008986a57221 */ /* 0x000fe20000010000 */
[----:B------:R-:W-:Y:S01]  /*1cb20*/  @!P0 STL.S16 [R1+0x30], R169 ;  /* 0x000030a901008387 */ /* 0x000fe20000100600 */
[--C-:B------:R-:W-:Y:S01]  /*1cb30*/  FADD.FTZ R161, R141, R0.reuse ;  /* 0x000000008da17221 */ /* 0x100fe20000010000 */
[----:B------:R-:W-:Y:S02]  /*1cb40*/  PRMT R0, R2, 0x7632, R0 ;  /* 0x0000763202007816 */ /* 0x000fe40000000000 */
[----:B------:R-:W-:Y:S02]  /*1cb50*/  PRMT R145, R169, 0x7610, R145 ;  /* 0x00007610a9917816 */ /* 0x000fe40000000091 */
[----:B------:R-:W-:Y:S02]  /*1cb60*/  F2FP.PACK_AB R163, R134, R136 ;  /* 0x0000008886a3723e */ /* 0x000fe400000000ff */
[----:B------:R-:W-:Y:S02]  /*1cb70*/  LOP3.LUT R134, R158, 0xff, RZ, 0xc0, !PT ;  /* 0x000000ff9e867812 */ /* 0x000fe400078ec0ff */
[----:B------:R-:W-:Y:S02]  /*1cb80*/  PRMT R160, R135, 0x7632, R160 ;  /* 0x0000763287a07816 */ /* 0x000fe400000000a0 */
[----:B------:R-:W-:Y:S02]  /*1cb90*/  ISETP.GE.U32.AND P2, PT, R222, R134, PT ;  /* 0x00000086de00720c */ /* 0x000fe40003f46070 */
[----:B------:R-:W-:Y:S02]  /*1cba0*/  LOP3.LUT R134, R158, 0xffff, RZ, 0xc0, !PT ;  /* 0x0000ffff9e867812 */ /* 0x000fe400078ec0ff */
[----:B------:R-:W-:Y:S02]  /*1cbb0*/  PRMT R186, R163, 0x7632, R186 ;  /* 0x00007632a3ba7816 */ /* 0x000fe400000000ba */
[--C-:B------:R-:W-:Y:S02]  /*1cbc0*/  SHF.R.U32.HI R136, RZ, 0x8, R134.reuse ;  /* 0x00000008ff887819 */ /* 0x100fe40000011686 */
[----:B------:R-:W-:Y:S02]  /*1cbd0*/  PRMT R134, R155, 0x7632, R134 ;  /* 0x000076329b867816 */ /* 0x000fe40000000086 */
[----:B------:R-:W-:Y:S01]  /*1cbe0*/  LOP3.LUT R136, R136, 0xffff, RZ, 0xc0, !PT ;  /* 0x0000ffff88887812 */ /* 0x000fe200078ec0ff */
[----:B----4-:R-:W-:Y:S05]  /*1cbf0*/  @!P6 HADD2 R157, -R0.H0_H0, -RZ.H0_H0 ;  /* 0xa00000ff009de230 */ /* 0x010fea0000000900 */
[----:B------:R1:W-:Y:S01]  /*1cc00*/  @!P6 STL.S16 [R1+0x2c], R157 ;  /* 0x00002c9d0100e387 */ /* 0x0003e20000100600 */
[----:B------:R-:W-:Y:S01]  /*1cc10*/  PRMT R141, R157, 0x7610, R141 ;  /* 0x000076109d8d7816 */ /* 0x000fe2000000008d */
[----:B---3--:R-:W-:Y:S01]  /*1cc20*/  @!P2 HADD2 R153, -R135.H0_H0, -RZ.H0_H0 ;  /* 0xa00000ff8799a230 */ /* 0x008fe20000000900 */
[----:B-1----:R-:W-:Y:S02]  /*1cc30*/  PRMT R157, R2, 0x5410, R0 ;  /* 0x00005410029d7816 */ /* 0x002fe40000000000 */
[----:B------:R-:W-:Y:S02]  /*1cc40*/  @!P0 PRMT R2, R145, 0x5410, RZ ;  /* 0x0000541091028816 */ /* 0x000fe400000000ff */
[C---:B------:R-:W-:Y:S02]  /*1cc50*/  ISETP.GE.U32.AND P0, PT, R222.reuse, R3, PT ;  /* 0x00000003de00720c */ /* 0x040fe40003f06070 */
[----:B------:R-:W-:Y:S01]  /*1cc60*/  PRMT R3, R155, 0x7610, R3 ;  /* 0x000076109b037816 */ /* 0x000fe20000000003 */
[----:B------:R1:W-:Y:S01]  /*1cc70*/  STG.E.U16 [R210.64+0x40], R2 ;  /* 0x00004002d2007986 */ /* 0x0003e2000c101518 */
[----:B------:R-:W-:Y:S02]  /*1cc80*/  @!P6 PRMT R0, R141, 0x5410, RZ ;  /* 0x000054108d00e816 */ /* 0x000fe400000000ff */
[----:B------:R-:W-:Y:S01]  /*1cc90*/  ISETP.GE.U32.AND P6, PT, R222, R136, PT ;  /* 0x00000088de00720c */ /* 0x000fe20003fc6070 */
[----:B-----5:R-:W-:Y:S01]  /*1cca0*/  @!P1 HADD2 R156, -R3.H0_H0, -RZ.H0_H0 ;  /* 0xa00000ff039c9230 */ /* 0x020fe20000000900 */
[----:B------:R-:W-:Y:S01]  /*1ccb0*/  PRMT R136, R153, 0x7610, R136 ;  /* 0x0000761099887816 */ /* 0x000fe20000000088 */
[----:B------:R3:W-:Y:S01]  /*1ccc0*/  STG.E.U16 [R210.64+0x42], R0 ;  /* 0x00004200d2007986 */ /* 0x0007e2000c101518 */
[----:B------:R-:W-:Y:S02]  /*1ccd0*/  SHF.R.U32.HI R155, RZ, 0x18, R146 ;  /* 0x00000018ff9b7819 */ /* 0x000fe40000011692 */
[----:B------:R-:W-:Y:S01]  /*1cce0*/  PRMT R137, R156, 0x7610, R137 ;  /* 0x000076109c897816 */ /* 0x000fe20000000089 */
[----:B------:R4:W-:Y:S01]  /*1ccf0*/  @!P1 STL.S16 [R1+0x58], R156 ;  /* 0x0000589c01009387 */ /* 0x0009e20000100600 */
[----:B--2---:R-:W-:Y:S05]  /*1cd00*/  @!P0 HADD2 R168, -R134.H0_H0, -RZ.H0_H0 ;  /* 0xa00000ff86a88230 */ /* 0x004fea0000000900 */
[----:B------:R2:W-:Y:S04]  /*1cd10*/  @!P0 STL.S16 [R1+0x28], R168 ;  /* 0x000028a801008387 */ /* 0x0005e80000100600 */
[----:B------:R-:W-:Y:S04]  /*1cd20*/  @!P2 STL.S16 [R1+0x18], R153 ;  /* 0x000018990100a387 */ /* 0x000fe80000100600 */
[----:B------:R2:W5:Y:S01]  /*1cd30*/  LDL.S16 R169, [R1+0x8] ;  /* 0x0000080001a97983 */ /* 0x0005620000100600 */
[----:B-1----:R-:W-:Y:S02]  /*1cd40*/  PRMT R2, R168, 0x7610, R2 ;  /* 0x00007610a8027816 */ /* 0x002fe40000000002 */
[----:B---3--:R-:W-:Y:S02]  /*1cd50*/  SHF.R.U32.HI R0, RZ, 0x10, R158 ;  /* 0x00000010ff007819 */ /* 0x008fe4000001169e */
[----:B----4-:R-:W-:Y:S02]  /*1cd60*/  PRMT R156, R3, 0x5410, R134 ;  /* 0x00005410039c7816 */ /* 0x010fe40000000086 */
[----:B------:R-:W-:Y:S02]  /*1cd70*/  @!P1 PRMT R3, R137, 0x5410, RZ ;  /* 0x0000541089039816 */ /* 0x000fe400000000ff */
[----:B------:R-:W-:Y:S02]  /*1cd80*/  LOP3.LUT R0, R0, 0xff, RZ, 0xc0, !PT ;  /* 0x000000ff00007812 */ /* 0x000fe400078ec0ff */
[----:B------:R-:W-:Y:S01]  /*1cd90*/  @!P0 PRMT R134, R2, 0x5410, RZ ;  /* 0x0000541002868816 */ /* 0x000fe200000000ff */
[----:B------:R1:W-:Y:S01]  /*1cda0*/  STG.E.U16 [R212.64+0x40], R3 ;  /* 0x00004003d4007986 */ /* 0x0003e2000c101518 */
[C---:B------:R-:W-:Y:S02]  /*1cdb0*/  ISETP.GE.U32.AND P1, PT, R222.reuse, R0, PT ;  /* 0x00000000de00720c */ /* 0x040fe40003f26070 */
[----:B------:R-:W-:Y:S01]  /*1cdc0*/  SHF.R.U32.HI R0, RZ, 0x18, R158 ;  /* 0x00000018ff007819 */ /* 0x000fe2000001169e */
[----:B--2---:R2:W3:Y:S01]  /*1cdd0*/  LDL.S16 R168, [R1+0x14] ;  /* 0x0000140001a87983 */ /* 0x0044e20000100600 */
[----:B------:R-:W-:Y:S02]  /*1cde0*/  PRMT R2, R135, 0x5410, R160 ;  /* 0x0000541087027816 */ /* 0x000fe400000000a0 */
[----:B------:R-:W-:Y:S01]  /*1cdf0*/  ISETP.GE.U32.AND P0, PT, R222, R0, PT ;  /* 0x00000000de00720c */ /* 0x000fe20003f06070 */
[----:B------:R-:W-:Y:S01]  /*1ce00*/  STG.E.U16 [R212.64+0x42], R134 ;  /* 0x00004286d4007986 */ /* 0x000fe2000c101518 */
[----:B------:R-:W-:Y:S02]  /*1ce10*/  LOP3.LUT R0, R143, UR4, R154, 0x96, !PT ;  /* 0x000000048f007c12 */ /* 0x000fe4000f8e969a */
[----:B------:R-:W-:Y:S02]  /*1ce20*/  @!P2 PRMT R135, R136, 0x5410, RZ ;  /* 0x000054108887a816 */ /* 0x000fe400000000ff */
[C---:B------:R-:W-:Y:S02]  /*1ce30*/  LOP3.LUT R136, R0.reuse, 0xff, RZ, 0xc0, !PT ;  /* 0x000000ff00887812 */ /* 0x040fe400078ec0ff */
[----:B------:R-:W-:Y:S01]  /*1ce40*/  SHF.R.U32.HI R154, RZ, 0x10, R146 ;  /* 0x00000010ff9a7819 */ /* 0x000fe20000011692 */
[----:B------:R-:W-:Y:S01]  /*1ce50*/  STG.E.U16 [R210.64+0x50], R135 ;  /* 0x00005087d2007986 */ /* 0x000fe2000c101518 */
[----:B------:R-:W-:Y:S03]  /*1ce60*/  ISETP.NE.AND P2, PT, R231, RZ, PT ;  /* 0x000000ffe700720c */ /* 0x000fe60003f45270 */
[----:B------:R-:W-:Y:S01]  /*1ce70*/  @!P0 HADD2 R252, -R186.H0_H0, -RZ.H0_H0 ;  /* 0xa00000ffbafc8230 */ /* 0x000fe20000000900 */
[----:B-1----:R-:W-:Y:S04]  /*1ce80*/  LOP3.LUT R3, R0, 0xffff, RZ, 0xc0, !PT ;  /* 0x0000ffff00037812 */ /* 0x002fe800078ec0ff */
[----:B------:R-:W-:Y:S04]  /*1ce90*/  SHF.R.U32.HI R3, RZ, 0x8, R3 ;  /* 0x00000008ff037819 */ /* 0x000fe80000011603 */
[----:B------:R-:W-:Y:S02]  /*1cea0*/  PRMT R137, R136, 0x5410, R3 ;  /* 0x0000541088897816 */ /* 0x000fe40000000003 */
[--C-:B------:R-:W-:Y:S02]  /*1ceb0*/  SHF.R.U32.HI R136, RZ, 0x10, R0.reuse ;  /* 0x00000010ff887819 */ /* 0x100fe40000011600 */
[----:B------:R-:W-:Y:S02]  /*1cec0*/  SHF.R.U32.HI R3, RZ, 0x18, R0 ;  /* 0x00000018ff037819 */ /* 0x000fe40000011600 */
[----:B------:R-:W-:Y:S01]  /*1ced0*/  LOP3.LUT R0, R136, 0xff, RZ, 0xc0, !PT ;  /* 0x000000ff88007812 */ /* 0x000fe200078ec0ff */
[--C-:B------:R-:W-:Y:S03]  /*1cee0*/  HSET2.LE.AND R136, R137, R172.reuse, PT ;  /* 0x000000ac89887233 */ /* 0x100fe60003803000 */
        /* <DEDUP_REMOVED lines=13> */
[----:B------:R-:W1:Y:S01]  /*1cfc0*/  LDSM.16.MT88.4 R140, [R180+0x18000] ;  /* 0x01800000b48c783b */ /* 0x000e620000004200 */
[----:B------:R-:W-:Y:S02]  /*1cfd0*/  LOP3.LUT R138, R138, R139, RZ, 0xc0, !PT ;  /* 0x0000008b8a8a7212 */ /* 0x000fe400078ec0ff */
[--C-:B------:R-:W-:Y:S01]  /*1cfe0*/  HSET2.LE.AND R139, R0, R172.reuse, PT ;  /* 0x000000ac008b7233 */ /* 0x100fe20003803000 */
[C---:B------:R-:W-:Y:S02]  /*1cff0*/  LOP3.LUT R3, R146.reuse, 0xffff, RZ, 0xc0, !PT ;  /* 0x0000ffff92037812 */ /* 0x040fe400078ec0ff */
[----:B------:R-:W-:Y:S02]  /*1d000*/  LOP3.LUT R0, R147, UR29, R162, 0x96, !PT ;  /* 0x0000001d93007c12 */ /* 0x000fe4000f8e96a2 */
[----:B------:R-:W-:Y:S02]  /*1d010*/  LOP3.LUT R139, R139, R144, RZ, 0xc0, !PT ;  /* 0x000000908b8b7212 */ /* 0x000fe400078ec0ff */
[----:B------:R-:W-:Y:S02]  /*1d020*/  LOP3.LUT R144, R146, 0xff, RZ, 0xc0, !PT ;  /* 0x000000ff92907812 */ /* 0x000fe400078ec0ff */
[----:B------:R-:W-:Y:S04]  /*1d030*/  SHF.R.U32.HI R3, RZ, 0x8, R3 ;  /* 0x00000008ff037819 */ /* 0x000fe80000011603 */
[----:B------:R-:W-:Y:S02]  /*1d040*/  PRMT R153, R144, 0x5410, R3 ;  /* 0x0000541090997816 */ /* 0x000fe40000000003 */
[----:B------:R-:W-:Y:S02]  /*1d050*/  LOP3.LUT R144, R0, 0xffff, RZ, 0xc0, !PT ;  /* 0x0000ffff00907812 */ /* 0x000fe400078ec0ff */
[----:B------:R-:W-:Y:S04]  /*1d060*/  SHF.R.U32.HI R3, RZ, 0x10, R0 ;  /* 0x00000010ff037819 */ /* 0x000fe80000011600 */
[----:B------:R-:W-:Y:S01]  /*1d070*/  LOP3.LUT R3, R3, 0xff, RZ, 0xc0, !PT ;  /* 0x000000ff03037812 */ /* 0x000fe200078ec0ff */
        /* <DEDUP_REMOVED lines=11> */
[----:B------:R-:W1:Y:S03]  /*1d130*/  LDSM.16.MT88.4 R140, [R180+0x1a000] ;  /* 0x01a00000b48c783b */ /* 0x000e660000004200 */
[----:B-----5:R-:W-:Y:S05]  /*1d140*/  @!P6 HADD2 R169, -R160.H0_H0, -RZ.H0_H0 ;  /* 0xa00000ffa0a9e230 */ /* 0x020fea0000000900 */
[----:B------:R-:W-:Y:S03]  /*1d150*/  @!P6 STL.S16 [R1+0x8], R169 ;  /* 0x000008a90100e387 */ /* 0x000fe60000100600 */
[----:B------:R-:W-:Y:S04]  /*1d160*/  PRMT R134, R169, 0x7610, R134 ;  /* 0x00007610a9867816 */ /* 0x000fe80000000086 */
[----:B------:R-:W-:Y:S05]  /*1d170*/  @!P6 PRMT R160, R134, 0x5410, RZ ;  /* 0x0000541086a0e816 */ /* 0x000fea00000000ff */
        /* <DEDUP_REMOVED lines=36> */
[----:B------:R-:W-:Y:S01]  /*1d3c0*/  HMMA.16816.F32 R128, R136, R142, R128 ;  /* 0x0000008e8880723c */ /* 0x000fe20000001880 */
[----:B------:R-:W-:Y:S02]  /*1d3d0*/  SHF.R.U32.HI R141, RZ, 0x8, R144 ;  /* 0x00000008ff8d7819 */ /* 0x000fe40000011690 */
[----:B------:R-:W-:Y:S01]  /*1d3e0*/  LDSM.16.MT88.4 R144, [R181+0x18800] ;  /* 0x01880000b590783b */ /* 0x000fe20000004200 */
[----:B------:R-:W-:Y:S02]  /*1d3f0*/  SHF.R.U32.HI R0, RZ, 0x18, R0 ;  /* 0x00000018ff007819 */ /* 0x000fe40000011600 */
[----:B------:R-:W-:Y:S01]  /*1d400*/  PRMT R151, R140, 0x5410, R141 ;  /* 0x000054108c977816 */ /* 0x000fe2000000008d */
[--C-:B------:R-:W-:Y:S01]  /*1d410*/  HSET2.LE.AND R138, R153, R172.reuse, PT ;  /* 0x000000ac998a7233 */ /* 0x100fe20003803000 */
[----:B------:R-:W-:Y:S02]  /*1d420*/  PRMT R137, R3, 0x5410, R0 ;  /* 0x0000541003897816 */ /* 0x000fe40000000000 */
[----:B------:R-:W1:Y:S01]  /*1d430*/  MUFU.EX2 R3, R236 ;  /* 0x000000ec00037308 */ /* 0x000e620000000800 */
[----:B------:R-:W4:Y:S01]  /*1d440*/  LDSM.16.MT88.4 R140, [R180+0x18800] ;  /* 0x01880000b48c783b */ /* 0x000f220000004200 */
[----:B------:R-:W-:Y:S01]  /*1d450*/  LOP3.LUT R0, R154, 0xff, RZ, 0xc0, !PT ;  /* 0x000000ff9a007812 */ /* 0x000fe200078ec0ff */
[--C-:B------:R-:W-:Y:S01]  /*1d460*/  HSET2.LE.AND R136, R151, R172.reuse, PT ;  /* 0x000000ac97887233 */ /* 0x100fe20003803000 */
[----:B------:R-:W-:Y:S01]  /*1d470*/  LOP3.LUT R138, R138, R148, RZ, 0xc0, !PT ;  /* 0x000000948a8a7212 */ /* 0x000fe200078ec0ff */
[--C-:B------:R-:W-:Y:S01]  /*1d480*/  HSET2.LE.AND R137, R137, R172.reuse, PT ;  /* 0x000000ac89897233 */ /* 0x100fe20003803000 */
[----:B------:R-:W-:Y:S02]  /*1d490*/  PRMT R0, R0, 0x5410, R155 ;  /* 0x0000541000007816 */ /* 0x000fe4000000009b */
[----:B------:R-:W-:Y:S02]  /*1d4a0*/  LOP3.LUT R136, R136, R150, RZ, 0xc0, !PT ;  /* 0x0000009688887212 */ /* 0x000fe400078ec0ff */
[----:B------:R-:W-:Y:S01]  /*1d4b0*/  LOP3.LUT R137, R137, R149, RZ, 0xc0, !PT ;  /* 0x0000009589897212 */ /* 0x000fe200078ec0ff */
[--C-:B------:R-:W-:Y:S01]  /*1d4c0*/  HSET2.LE.AND R139, R0, R172.reuse, PT ;  /* 0x000000ac008b7233 */ /* 0x100fe20003803000 */
[----:B------:R-:W5:Y:S01]  /*1d4d0*/  LDSM.16.MT88.4 R148, [R183+0x18800] ;  /* 0x01880000b794783b */ /* 0x000f620000004200 */
[----:B------:R-:W-:Y:S03]  /*1d4e0*/  LOP3.LUT R0, R159, UR4, R164, 0x96, !PT ;  /* 0x000000049f007c12 */ /* 0x000fe6000f8e96a4 */
[----:B------:R-:W-:Y:S04]  /*1d4f0*/  LOP3.LUT R139, R139, R152, RZ, 0xc0, !PT ;  /* 0x000000988b8b7212 */ /* 0x000fe800078ec0ff */
[----:B------:R-:W-:Y:S03]  /*1d500*/  LDSM.16.MT88.4 R152, [R180+0x19000] ;  /* 0x01900000b498783b */ /* 0x000fe60000004200 */
[C---:B----4-:R-:W-:Y:S08]  /*1d510*/  HMMA.16816.F32 R4, R136.reuse, R140, R4 ;  /* 0x0000008c8804723c */ /* 0x050ff00000001804 */
[C---:B------:R-:W-:Y:S01]  /*1d520*/  HMMA.16816.F32 R8, R136.reuse, R142, R8 ;  /* 0x0000008e8808723c */ /* 0x040fe20000001808 */
[----:B------:R-:W4:Y:S07]  /*1d530*/  LDSM.16.MT88.4 R140, [R182+0x18800] ;  /* 0x01880000b68c783b */ /* 0x000f2e0000004200 */
[C---:B------:R-:W-:Y:S08]  /*1d540*/  HMMA.16816.F32 R12, R136.reuse, R144, R12 ;  /* 0x00000090880c723c */ /* 0x040ff0000000180c */
[C---:B------:R-:W-:Y:S01]  /*1d550*/  HMMA.16816.F32 R16, R136.reuse, R146, R16 ;  /* 0x000000928810723c */ /* 0x040fe20000001810 */
[----:B------:R-:W1:Y:S07]  /*1d560*/  LDSM.16.MT88.4 R144, [R180+0x1a800] ;  /* 0x01a80000b490783b */ /* 0x000e6e0000004200 */
[C---:B-----5:R-:W-:Y:S08]  /*1d570*/  HMMA.16816.F32 R20, R136.reuse, R148, R20 ;  /* 0x000000948814723c */ /* 0x060ff00000001814 */
        /* <DEDUP_REMOVED lines=32> */
[C---:B-1----:R-:W-:Y:S07]  /*1d780*/  HMMA.16816.F32 R108, R136.reuse, R144, R108 ;  /* 0x00000090886c723c */ /* 0x042fee000000186c */
[----:B------:R-:W-:Y:S01]  /*1d790*/  SHF.R.U32.HI R145, RZ, 0x10, R158 ;  /* 0x00000010ff917819 */ /* 0x000fe2000001169e */
[C---:B------:R-:W-:Y:S01]  /*1d7a0*/  HMMA.16816.F32 R112, R136.reuse, R146, R112 ;  /* 0x000000928870723c */ /* 0x040fe20000001870 */
[----:B------:R-:W-:Y:S03]  /*1d7b0*/  LOP3.LUT R144, R0, 0xffff, RZ, 0xc0, !PT ;  /* 0x0000ffff00907812 */ /* 0x000fe600078ec0ff */
[----:B------:R-:W-:Y:S02]  /*1d7c0*/  LOP3.LUT R145, R145, 0xff, RZ, 0xc0, !PT ;  /* 0x000000ff91917812 */ /* 0x000fe400078ec0ff */
[----:B------:R-:W-:Y:S02]  /*1d7d0*/  SHF.R.U32.HI R144, RZ, 0x8, R144 ;  /* 0x00000008ff907819 */ /* 0x000fe40000011690 */
[C---:B-----5:R-:W-:Y:S01]  /*1d7e0*/  HMMA.16816.F32 R116, R136.reuse, R148, R116 ;  /* 0x000000948874723c */ /* 0x060fe20000001874 */
[C---:B------:R-:W-:Y:S03]  /*1d7f0*/  LOP3.LUT R146, R158.reuse, 0xffff, RZ, 0xc0, !PT ;  /* 0x0000ffff9e927812 */ /* 0x040fe600078ec0ff */
[----:B------:R-:W-:Y:S02]  /*1d800*/  LOP3.LUT R159, R158, 0xff, RZ, 0xc0, !PT ;  /* 0x000000ff9e9f7812 */ /* 0x000fe400078ec0ff */
[----:B------:R-:W-:Y:S02]  /*1d810*/  SHF.R.U32.HI R158, RZ, 0x18, R158 ;  /* 0x00000018ff9e7819 */ /* 0x000fe4000001169e */
[C---:B------:R-:W-:Y:S01]  /*1d820*/  HMMA.16816.F32 R120, R136.reuse, R150, R120 ;  /* 0x000000968878723c */ /* 0x040fe20000001878 */
[----:B------:R-:W-:Y:S01]  /*1d830*/  SHF.R.U32.HI R146, RZ, 0x8, R146 ;  /* 0x00000008ff927819 */ /* 0x000fe20000011692 */
[----:B------:R-:W1:Y:S02]  /*1d840*/  LDSM.16.MT88.4 R148, [R181+0x19000] ;  /* 0x01900000b594783b */ /* 0x000e640000004200 */
[----:B------:R-:W-:Y:S02]  /*1d850*/  LOP3.LUT R147, R0, 0xff, RZ, 0xc0, !PT ;  /* 0x000000ff00937812 */ /* 0x000fe400078ec0ff */
[----:B------:R-:W-:Y:S02]  /*1d860*/  PRMT R146, R159, 0x5410, R146 ;  /* 0x000054109f927816 */ /* 0x000fe40000000092 */
[----:B------:R-:W-:Y:S01]  /*1d870*/  PRMT R159, R145, 0x5410, R158 ;  /* 0x00005410919f7816 */ /* 0x000fe2000000009e */
[C---:B----4-:R-:W-:Y:S01]  /*1d880*/  HMMA.16816.F32 R124, R136.reuse, R140, R124 ;  /* 0x0000008c887c723c */ /* 0x050fe2000000187c */
[----:B------:R-:W4:Y:S02]  /*1d890*/  MUFU.EX2 R158, R237 ;  /* 0x000000ed009e7308 */ /* 0x000f240000000800 */
[----:B------:R-:W-:Y:S01]  /*1d8a0*/  SHF.R.U32.HI R145, RZ, 0x10, R0 ;  /* 0x00000010ff917819 */ /* 0x000fe20000011600 */
[--C-:B------:R-:W-:Y:S01]  /*1d8b0*/  HSET2.LE.AND R146, R146, R172.reuse, PT ;  /* 0x000000ac92927233 */ /* 0x100fe20003803000 */
[----:B------:R-:W-:Y:S02]  /*1d8c0*/  PRMT R147, R147, 0x5410, R144 ;  /* 0x0000541093937816 */ /* 0x000fe40000000090 */
[----:B------:R-:W-:Y:S01]  /*1d8d0*/  SHF.R.U32.HI R144, RZ, 0x18, R0 ;  /* 0x00000018ff907819 */ /* 0x000fe20000011600 */
[----:B------:R-:W-:Y:S01]  /*1d8e0*/  HMMA.16816.F32 R128, R136, R142, R128 ;  /* 0x0000008e8880723c */ /* 0x000fe20000001880 */
[----:B------:R-:W-:Y:S01]  /*1d8f0*/  LOP3.LUT R0, R145, 0xff, RZ, 0xc0, !PT ;  /* 0x000000ff91007812 */ /* 0x000fe200078ec0ff */
[----:B------:R-:W5:Y:S02]  /*1d900*/  LDSM.16.MT88.4 R136, [R183+0x19000] ;  /* 0x01900000b788783b */ /* 0x000f640000004200 */
[----:B------:R-:W-:Y:S01]  /*1d910*/  FADD.FTZ R145, R178, R161 ;  /* 0x000000a1b2917221 */ /* 0x000fe20000010000 */
[----:B------:R-:W-:Y:S01]  /*1d920*/  PRMT R0, R0, 0x5410, R144 ;  /* 0x0000541000007816 */ /* 0x000fe20000000090 */
[--C-:B------:R-:W-:Y:S01]  /*1d930*/  HSET2.LE.AND R144, R147, R172.reuse, PT ;  /* 0x000000ac93907233 */ /* 0x100fe20003803000 */
[----:B------:R-:W-:Y:S01]  /*1d940*/  LOP3.LUT R146, R146, R2, RZ, 0xc0, !PT ;  /* 0x0000000292927212 */ /* 0x000fe200078ec0ff */
[----:B------:R-:W-:Y:S01]  /*1d950*/  FADD.FTZ R221, R3, R145 ;  /* 0x0000009103dd7221 */ /* 0x000fe20000010000 */
[--C-:B------:R-:W-:Y:S01]  /*1d960*/  HSET2.LE.AND R147, R159, R172.reuse, PT ;  /* 0x000000ac9f937233 */ /* 0x100fe20003803000 */
[----:B------:R-:W2:Y:S02]  /*1d970*/  LDSM.16.MT88.4 R140, [R182+0x19000] ;  /* 0x01900000b68c783b */ /* 0x000ea40000004200 */
[--C-:B------:R-:W-:Y:S01]  /*1d980*/  HSET2.LE.AND R145, R0, R172.reuse, PT ;  /* 0x000000ac00917233 */ /* 0x100fe20003803000 */
[----:B------:R-:W-:Y:S02]  /*1d990*/  PRMT R0, R163, 0x7610, R0 ;  /* 0x00007610a3007816 */ /* 0x000fe40000000000 */
[----:B------:R-:W-:Y:S02]  /*1d9a0*/  LOP3.LUT R144, R144, R157, RZ, 0xc0, !PT ;  /* 0x0000009d90907212 */ /* 0x000fe400078ec0ff */
[----:B------:R-:W-:Y:S01]  /*1d9b0*/  PRMT R2, R0, 0x5410, R186 ;  /* 0x0000541000027816 */ /* 0x000fe200000000ba */
[----:B------:R-:W-:Y:S01]  /*1d9c0*/  LDSM.16.MT88.4 R160, [R180+0x19800] ;  /* 0x01980000b4a0783b */ /* 0x000fe20000004200 */
[----:B------:R-:W-:Y:S01]  /*1d9d0*/  LOP3.LUT R145, R145, R156, RZ, 0xc0, !PT ;  /* 0x0000009c91917212 */ /* 0x000fe200078ec0ff */
[----:B---3--:R-:W-:Y:S01]  /*1d9e0*/  @!P1 HADD2 R168, -R0.H0_H0, -RZ.H0_H0 ;  /* 0xa00000ff00a89230 */ /* 0x008fe20000000900 */
[----:B------:R-:W-:Y:S02]  /*1d9f0*/  LOP3.LUT R147, R147, R2, RZ, 0xc0, !PT ;  /* 0x0000000293937212 */ /* 0x000fe400078ec0ff */
[----:B------:R-:W-:Y:S02]  /*1da00*/  @!P0 PRMT R186, R252, 0x5410, RZ ;  /* 0x00005410fcba8816 */ /* 0x000fe400000000ff */
[----:B------:R-:W-:Y:S01]  /*1da10*/  F2FP.PACK_AB R178, R3, R178 ;  /* 0x000000b203b2723e */ /* 0x000fe200000000ff */
[----:B------:R-:W-:Y:S01]  /*1da20*/  @!P1 STL.S16 [R1+0x14], R168 ;  /* 0x000014a801009387 */ /* 0x000fe20000100600 */
[----:B------:R-:W-:Y:S01]  /*1da30*/  FADD.FTZ R3, R176, R165 ;  /* 0x000000a5b0037221 */ /* 0x000fe20000010000 */
[C---:B------:R-:W-:Y:S01]  /*1da40*/  HMMA.16816.F32 R4, R144.reuse, R152, R4 ;  /* 0x000000989004723c */ /* 0x040fe20000001804 */
[C---:B----4-:R-:W-:Y:S01]  /*1da50*/  F2FP.PACK_AB R176, R158.reuse, R176 ;  /* 0x000000b09eb0723e */ /* 0x050fe200000000ff */
[----:B------:R3:W4:Y:S01]  /*1da60*/  LDL.S16 R226, [R1+0x4] ;  /* 0x0000040001e27983 */ /* 0x0007220000100600 */
[----:B------:R-:W-:Y:S01]  /*1da70*/  FADD.FTZ R220, R158, R3 ;  /* 0x000000039edc7221 */ /* 0x000fe20000010000 */
[----:B------:R-:W-:Y:S02]  /*1da80*/  LOP3.LUT R3, R209, UR29, R166, 0x96, !PT ;  /* 0x0000001dd1037c12 */ /* 0x000fe4000f8e96a6 */
[----:B------:R-:W-:Y:S01]  /*1da90*/  LDSM.16.MT88.4 R156, [R181+0x1b000] ;  /* 0x01b00000b59c783b */ /* 0x000fe20000004200 */
[----:B------:R-:W-:Y:S01]  /*1daa0*/  PRMT R177, R178, 0x7632, R177 ;  /* 0x00007632b2b17816 */ /* 0x000fe200000000b1 */
[C---:B------:R-:W-:Y:S01]  /*1dab0*/  HMMA.16816.F32 R8, R144.reuse, R154, R8 ;  /* 0x0000009a9008723c */ /* 0x040fe20000001808 */
[C---:B------:R-:W-:Y:S03]  /*1dac0*/  LOP3.LUT R2, R3.reuse, 0xff, RZ, 0xc0, !PT ;  /* 0x000000ff03027812 */ /* 0x040fe600078ec0ff */
[----:B------:R-:W-:Y:S02]  /*1dad0*/  LOP3.LUT R134, R3, 0xffff, RZ, 0xc0, !PT ;  /* 0x0000ffff03867812 */ /* 0x000fe400078ec0ff */
[----:B------:R-:W3:Y:S01]  /*1dae0*/  LDSM.16.MT88.4 R152, [R180+0x1b000] ;  /* 0x01b00000b498783b */ /* 0x000ee20000004200 */
[----:B------:R-:W-:Y:S01]  /*1daf0*/  ISETP.GE.U32.AND P6, PT, R222, R2, PT ;  /* 0x00000002de00720c */ /* 0x000fe20003fc6070 */
[C---:B-1----:R-:W-:Y:S01]  /*1db00*/  HMMA.16816.F32 R12, R144.reuse, R148, R12 ;  /* 0x00000094900c723c */ /* 0x042fe2000000180c */
[----:B------:R-:W-:Y:S03]  /*1db10*/  SHF.R.U32.HI R134, RZ, 0x8, R134 ;  /* 0x00000008ff867819 */ /* 0x000fe60000011686 */
[----:B------:R-:W-:Y:S02]  /*1db20*/  LOP3.LUT R2, R208, 0xffff, RZ, 0xc0, !PT ;  /* 0x0000ffffd0027812 */ /* 0x000fe400078ec0ff */
[----:B------:R1:W4:Y:S01]  /*1db30*/  LDL.S16 R225, [R1+0x10] ;  /* 0x0000100001e17983 */ /* 0x0003220000100600 */
[----:B------:R-:W-:Y:S01]  /*1db40*/  LOP3.LUT R134, R134, 0xffff, RZ, 0xc0, !PT ;  /* 0x0000ffff86867812 */ /* 0x000fe200078ec0ff */
[C---:B------:R-:W-:Y:S01]  /*1db50*/  HMMA.16816.F32 R16, R144.reuse, R150, R16 ;  /* 0x000000969010723c */ /* 0x040fe20000001810 */
[----:B------:R-:W-:Y:S01]  /*1db60*/  SHF.R.U32.HI R135, RZ, 0x8, R2 ;  /* 0x00000008ff877819 */ /* 0x000fe20000011602 */
[----:B------:R-:W1:Y:S02]  /*1db70*/  LDSM.16.MT88.4 R148, [R183+0x1b000] ;  /* 0x01b00000b794783b */ /* 0x000e640000004200 */
[----:B------:R-:W-:Y:S01]  /*1db80*/  LOP3.LUT R2, R209, UR29, R166, 0x96, !PT ;  /* 0x0000001dd1027c12 */ /* 0x000fe2000f8e96a6 */
[----:B------:R-:W-:Y:S01]  /*1db90*/  @!P6 HADD2 R251, -R178.H0_H0, -RZ.H0_H0 ;  /* 0xa00000ffb2fbe230 */ /* 0x000fe20000000900 */
[----:B------:R-:W-:Y:S02]  /*1dba0*/  UMOV UR29, UR23 ;  /* 0x00000017001d7c82 */ /* 0x000fe40008000000 */
[C---:B-----5:R-:W-:Y:S02]  /*1dbb0*/  HMMA.16816.F32 R20, R144.reuse, R136, R20 ;  /* 0x000000889014723c */ /* 0x060fe40000001814 */
[----:B------:R1:W5:Y:S04]  /*1dbc0*/  LDL.S16 R224, [R1+0xc] ;  /* 0x00000c0001e07983 */ /* 0x0003680000100600 */
[----:B------:R1:W5:Y:S02]  /*1dbd0*/  LDL.S16 R223, [R1] ;  /* 0x0000000001df7983 */ /* 0x0003640000100600 */
[C---:B------:R-:W-:Y:S02]  /*1dbe0*/  HMMA.16816.F32 R24, R144.reuse, R138, R24 ;  /* 0x0000008a9018723c */ /* 0x040fe40000001818 */
[----:B------:R-:W1:Y:S06]  /*1dbf0*/  LDSM.16.MT88.4 R136, [R182+0x1b000] ;  /* 0x01b00000b688783b */ /* 0x000e6c0000004200 */
[C---:B--2---:R-:W-:Y:S02]  /*1dc00*/  HMMA.16816.F32 R28, R144.reuse, R140, R28 ;  /* 0x0000008c901c723c */ /* 0x044fe4000000181c */
[----:B------:R-:W-:Y:S06]  /*1dc10*/  STG.E.U16 [R212.64+0x52], R186 ;  /* 0x000052bad4007986 */ /* 0x000fec000c101518 */
        /* <DEDUP_REMOVED lines=20> */
[----:B------:R-:W-:Y:S03]  /*1dd60*/  LOP3.LUT R152, R208, 0xff, RZ, 0xc0, !PT ;  /* 0x000000ffd0987812 */ /* 0x000fe600078ec0ff */
[----:B------:R-:W-:Y:S02]  /*1dd70*/  @!P1 PRMT R0, R153, 0x5410, RZ ;  /* 0x0000541099009816 */ /* 0x000fe400000000ff */
[----:B------:R-:W-:Y:S02]  /*1dd80*/  ISETP.GE.U32.AND P1, PT, R222, R134, PT ;  /* 0x00000086de00720c */ /* 0x000fe40003f26070 */
[C---:B------:R-:W-:Y:S01]  /*1dd90*/  HMMA.16816.F32 R84, R144.reuse, R156, R84 ;  /* 0x0000009c9054723c */ /* 0x040fe20000001854 */
[----:B------:R-:W-:Y:S01]  /*1dda0*/  STG.E.U16 [R212.64+0x50], R0 ;  /* 0x00005000d4007986 */ /* 0x000fe2000c101518 */
[----:B------:R-:W3:Y:S02]  /*1ddb0*/  MUFU.EX2 R156, R240 ;  /* 0x000000f0009c7308 */ /* 0x000ee40000000800 */
[----:B------:R-:W-:Y:S02]  /*1ddc0*/  LOP3.LUT R154, R2, 0xff, RZ, 0xc0, !PT ;  /* 0x000000ff029a7812 */ /* 0x000fe400078ec0ff */
[----:B------:R-:W-:Y:S02]  /*1ddd0*/  SHF.R.U32.HI R155, RZ, 0x18, R3 ;  /* 0x00000018ff9b7819 */ /* 0x000fe40000011603 */
[C---:B------:R-:W-:Y:S01]  /*1dde0*/  HMMA.16816.F32 R88, R144.reuse, R158, R88 ;  /* 0x0000009e9058723c */ /* 0x040fe20000001858 */
[--C-:B------:R-:W-:Y:S02]  /*1ddf0*/  SHF.R.U32.HI R153, RZ, 0x18, R208.reuse ;  /* 0x00000018ff997819 */ /* 0x100fe400000116d0 */
[----:B------:R-:W-:Y:S01]  /*1de00*/  ISETP.GE.U32.AND P0, PT, R222, R155, PT ;  /* 0x0000009bde00720c */ /* 0x000fe20003f06070 */
[----:B------:R-:W2:Y:S01]  /*1de10*/  MUFU.EX2 R134, R241 ;  /* 0x000000f100867308 */ /* 0x000ea20000000800 */
[----:B------:R-:W-:Y:S02]  /*1de20*/  PRMT R170, R152, 0x5410, R135 ;  /* 0x0000541098aa7816 */ /* 0x000fe40000000087 */
[----:B------:R-:W-:Y:S01]  /*1de30*/  SHF.R.U32.HI R152, RZ, 0x10, R208 ;  /* 0x00000010ff987819 */ /* 0x000fe200000116d0 */
[C---:B-1----:R-:W-:Y:S01]  /*1de40*/  HMMA.16816.F32 R92, R144.reuse, R148, R92 ;  /* 0x00000094905c723c */ /* 0x042fe2000000185c */
[----:B------:R-:W-:Y:S03]  /*1de50*/  LOP3.LUT R135, R2, 0xffff, RZ, 0xc0, !PT ;  /* 0x0000ffff02877812 */ /* 0x000fe600078ec0ff */
[----:B------:R-:W-:Y:S01]  /*1de60*/  LOP3.LUT R152, R152, 0xff, RZ, 0xc0, !PT ;  /* 0x000000ff98987812 */ /* 0x000fe200078ec0ff */
[--C-:B------:R-:W-:Y:S01]  /*1de70*/  HSET2.LE.AND R170, R170, R172.reuse, PT ;  /* 0x000000acaaaa7233 */ /* 0x100fe20003803000 */
[----:B------:R-:W-:Y:S02]  /*1de80*/  SHF.R.U32.HI R135, RZ, 0x8, R135 ;  /* 0x00000008ff877819 */ /* 0x000fe40000011687 */
[C---:B------:R-:W-:Y:S01]  /*1de90*/  HMMA.16816.F32 R96, R144.reuse, R150, R96 ;  /* 0x000000969060723c */ /* 0x040fe20000001860 */
[----:B------:R-:W1:Y:S03]  /*1dea0*/  LDSM.16.MT88.4 R148, [R183+0x1f000] ;  /* 0x01f00000b794783b */ /* 0x000e660000004200 */
[----:B------:R-:W-:Y:S01]  /*1deb0*/  PRMT R168, R154, 0x5410, R135 ;  /* 0x000054109aa87816 */ /* 0x000fe20000000087 */
[----:B---3--:R-:W-:Y:S01]  /*1dec0*/  FADD.FTZ R221, R156, R221 ;  /* 0x000000dd9cdd7221 */ /* 0x008fe20000010000 */
[----:B------:R-:W-:Y:S02]  /*1ded0*/  PRMT R171, R152, 0x5410, R153 ;  /* 0x0000541098ab7816 */ /* 0x000fe40000000099 */
[C---:B------:R-:W-:Y:S01]  /*1dee0*/  HMMA.16816.F32 R100, R144.reuse, R136, R100 ;  /* 0x000000889064723c */ /* 0x040fe20000001864 */
[----:B------:R-:W-:Y:S03]  /*1def0*/  LDSM.16.MT88.4 R152, [R181+0x19800] ;  /* 0x01980000b598783b */ /* 0x000fe60000004200 */
[--C-:B------:R-:W-:Y:S01]  /*1df00*/  HSET2.LE.AND R168, R168, R172.reuse, PT ;  /* 0x000000aca8a87233 */ /* 0x100fe20003803000 */
[----:B------:R-:W-:Y:S01]  /*1df10*/  SHF.R.U32.HI R135, RZ, 0x18, R2 ;  /* 0x00000018ff877819 */ /* 0x000fe20000011602 */
[--C-:B------:R-:W-:Y:S01]  /*1df20*/  HSET2.LE.AND R171, R171, R172.reuse, PT ;  /* 0x000000acabab7233 */ /* 0x100fe20003803000 */
[----:B------:R-:W-:Y:S01]  /*1df30*/  SHF.R.U32.HI R3, RZ, 0x10, R3 ;  /* 0x00000010ff037819 */ /* 0x000fe20000011603 */
[C---:B------:R-:W-:Y:S01]  /*1df40*/  HMMA.16816.F32 R104, R144.reuse, R138, R104 ;  /* 0x0000008a9068723c */ /* 0x040fe20000001868 */
[----:B------:R-:W3:Y:S03]  /*1df50*/  LDSM.16.MT88.4 R136, [R182+0x1f000] ;  /* 0x01f00000b688783b */ /* 0x000ee60000004200 */
[----:B--2---:R-:W-:Y:S01]  /*1df60*/  FADD.FTZ R220, R134, R220 ;  /* 0x000000dc86dc7221 */ /* 0x004fe20000010000 */
[----:B------:R-:W-:Y:S03]  /*1df70*/  F2FP.PACK_AB R134, R218, R134 ;  /* 0x00000086da86723e */ /* 0x000fe600000000ff */
[C---:B------:R-:W-:Y:S07]  /*1df80*/  HMMA.16816.F32 R108, R144.reuse, R140, R108 ;  /* 0x0000008c906c723c */ /* 0x040fee000000186c */
[----:B------:R-:W-:Y:S01]  /*1df90*/  SHF.R.U32.HI R140, RZ, 0x10, R2 ;  /* 0x00000010ff8c7819 */ /* 0x000fe20000011602 */
[C---:B------:R-:W-:Y:S04]  /*1dfa0*/  HMMA.16816.F32 R112, R144.reuse, R142, R112 ;  /* 0x0000008e9070723c */ /* 0x040fe80000001870 */
[----:B------:R-:W-:Y:S02]  /*1dfb0*/  LOP3.LUT R2, R140, 0xff, RZ, 0xc0, !PT ;  /* 0x000000ff8c027812 */ /* 0x000fe400078ec0ff */
[----:B------:R-:W-:Y:S02]  /*1dfc0*/  PRMT R140, R178, 0x5410, R177 ;  /* 0x00005410b28c7816 */ /* 0x000fe400000000b1 */
[----:B------:R-:W-:Y:S01]  /*1dfd0*/  @!P6 PRMT R178, R251, 0x5410, RZ ;  /* 0x00005410fbb2e816 */ /* 0x000fe200000000ff */
[C---:B-1----:R-:W-:Y:S03]  /*1dfe0*/  HMMA.16816.F32 R116, R144.reuse, R148, R116 ;  /* 0x000000949074723c */ /* 0x042fe60000001874 */
[----:B------:R-:W-:Y:S01]  /*1dff0*/  LOP3.LUT R168, R168, R140, RZ, 0xc0, !PT ;  /* 0x0000008ca8a87212 */ /* 0x000fe200078ec0ff */
[----:B------:R-:W-:Y:S01]  /*1e000*/  STG.E.U16 [R210.64+0x60], R178 ;  /* 0x000060b2d2007986 */ /* 0x000fe2000c101518 */
[--C-:B------:R-:W-:Y:S02]  /*1e010*/  PRMT R169, R2, 0x5410, R135.reuse ;  /* 0x0000541002a97816 */ /* 0x100fe40000000087 */
[----:B------:R-:W-:Y:S01]  /*1e020*/  LOP3.LUT R2, R3, 0xff, RZ, 0xc0, !PT ;  /* 0x000000ff03027812 */ /* 0x000fe200078ec0ff */
[C---:B------:R-:W-:Y:S01]  /*1e030*/  HMMA.16816.F32 R120, R144.reuse, R150, R120 ;  /* 0x000000969078723c */ /* 0x040fe20000001878 */
[----:B------:R-:W1:Y:S02]  /*1e040*/  LDSM.16.MT88.4 R140, [R183+0x19800] ;  /* 0x01980000b78c783b */ /* 0x000e640000004200 */
[----:B------:R-:W-:Y:S01]  /*1e050*/  ISETP.GE.U32.AND P6, PT, R222, R2, PT ;  /* 0x00000002de00720c */ /* 0x000fe20003fc6070 */
[----:B------:R-:W-:Y:S01]  /*1e060*/  HSET2.LE.AND R169, R169, R172, PT ;  /* 0x000000aca9a97233 */ /* 0x000fe20003803000 */
[----:B------:R-:W-:Y:S02]  /*1e070*/  PRMT R135, R176, 0x7632, R135 ;  /* 0x00007632b0877816 */ /* 0x000fe40000000087 */
[----:B------:R-:W-:Y:S01]  /*1e080*/  F2FP.PACK_AB R2, R219, R156 ;  /* 0x0000009cdb02723e */ /* 0x000fe200000000ff */
[C---:B---3--:R-:W-:Y:S01]  /*1e090*/  HMMA.16816.F32 R124, R144.reuse, R136, R124 ;  /* 0x00000088907c723c */ /* 0x048fe2000000187c */
[----:B------:R-:W-:Y:S01]  /*1e0a0*/  PRMT R3, R134, 0x7632, R3 ;  /* 0x0000763286037816 */ /* 0x000fe20000000003 */
[----:B------:R-:W-:Y:S02]  /*1e0b0*/  LDSM.16.MT88.4 R172, [R180+0x1b800] ;  /* 0x01b80000b4ac783b */ /* 0x000fe40000004200 */
[----:B------:R-:W-:Y:S03]  /*1e0c0*/  PRMT R0, R2, 0x7632, R0 ;  /* 0x0000763202007816 */ /* 0x000fe60000000000 */
[----:B------:R-:W-:Y:S01]  /*1e0d0*/  PRMT R136, R176, 0x5410, R135 ;  /* 0x00005410b0887816 */ /* 0x000fe20000000087 */
[----:B------:R-:W-:Y:S04]  /*1e0e0*/  HMMA.16816.F32 R128, R144, R138, R128 ;  /* 0x0000008a9080723c */ /* 0x000fe80000001880 */
[----:B------:R-:W-:Y:S02]  /*1e0f0*/  LOP3.LUT R169, R169, R136, RZ, 0xc0, !PT ;  /* 0x00000088a9a97212 */ /* 0x000fe400078ec0ff */
[----:B------:R-:W-:Y:S06]  /*1e100*/  PRMT R136, R2, 0x5410, R0 ;  /* 0x0000541002887816 */ /* 0x000fec0000000000 */
[----:B------:R-:W-:Y:S02]  /*1e110*/  LOP3.LUT R170, R170, R136, RZ, 0xc0, !PT ;  /* 0x00000088aaaa7212 */ /* 0x000fe400078ec0ff */
[----:B------:R-:W-:Y:S04]  /*1e120*/  PRMT R136, R134, 0x5410, R3 ;  /* 0x0000541086887816 */ /* 0x000fe80000000003 */
[----:B------:R-:W-:Y:S02]  /*1e130*/  LOP3.LUT R171, R171, R136, RZ, 0xc0, !PT ;  /* 0x00000088abab7212 */ /* 0x000fe400078ec0ff */
[----:B------:R-:W2:Y:S05]  /*1e140*/  LDSM.16.MT88.4 R136, [R182+0x19800] ;  /* 0x01980000b688783b */ /* 0x000eaa0000004200 */
[C---:B------:R-:W-:Y:S03]  /*1e150*/  HMMA.16816.F32 R164, R168.reuse, R160, R4 ;  /* 0x000000a0a8a4723c */ /* 0x040fe60000001804 */
[----:B------:R-:W3:Y:S05]  /*1e160*/  LDSM.16.MT88.4 R4, [R181+0x1b800] ;  /* 0x01b80000b504783b */ /* 0x000eea0000004200 */
[C---:B------:R-:W-:Y:S03]  /*1e170*/  HMMA.16816.F32 R160, R168.reuse, R162, R8 ;  /* 0x000000a2a8a0723c */ /* 0x040fe60000001808 */
[----:B------:R-:W3:Y:S05]  /*1e180*/  LDSM.16.MT88.4 R8, [R183+0x1b800] ;  /* 0x01b80000b708783b */ /* 0x000eea0000004200 */
[C---:B------:R-:W-:Y:S03]  /*1e190*/  HMMA.16816.F32 R156, R168.reuse, R152, R12 ;  /* 0x00000098a89c723c */ /* 0x040fe6000000180c */
[----:B------:R-:W3:Y:S05]  /*1e1a0*/  LDSM.16.MT88.4 R12, [R182+0x1b800] ;  /* 0x01b80000b60c783b */ /* 0x000eea0000004200 */
[C---:B------:R-:W-:Y:S03]  /*1e1b0*/  HMMA.16816.F32 R152, R168.reuse, R154, R16 ;  /* 0x0000009aa898723c */ /* 0x040fe60000001810 */
[----:B------:R-:W3:Y:S01]  /*1e1c0*/  LDSM.16.MT88.4 R16, [R180+0x1d800] ;  /* 0x01d80000b410783b */ /* 0x000ee20000004200 */
[----:B----4-:R-:W-:Y:S04]  /*1e1d0*/  @!P1 HADD2 R226, -R177.H0_H0, -RZ.H0_H0 ;  /* 0xa00000ffb1e29230 */ /* 0x010fe80000000900 */
[C---:B-1----:R-:W-:Y:S03]  /*1e1e0*/  HMMA.16816.F32 R148, R168.reuse, R140, R20 ;  /* 0x0000008ca894723c */ /* 0x042fe60000001814 */
[----:B------:R-:W1:Y:S05]  /*1e1f0*/  LDSM.16.MT88.4 R20, [R181+0x1d800] ;  /* 0x01d80000b514783b */ /* 0x000e6a0000004200 */
[C---:B------:R-:W-:Y:S03]  /*1e200*/  HMMA.16816.F32 R144, R168.reuse, R142, R24 ;  /* 0x0000008ea890723c */ /* 0x040fe60000001818 */
[----:B------:R-:W4:Y:S05]  /*1e210*/  LDSM.16.MT88.4 R24, [R183+0x1d800] ;  /* 0x01d80000b718783b */ /* 0x000f2a0000004200 */
[C---:B--2---:R-:W-:Y:S01]  /*1e220*/  HMMA.16816.F32 R140, R168.reuse, R136, R28 ;  /* 0x00000088a88c723c */ /* 0x044fe2000000181c */
[----:B------:R-:W-:Y:S02]  /*1e230*/  @!P6 HADD2 R225, -R176.H0_H0, -RZ.H0_H0 ;  /* 0xa00000ffb0e1e230 */ /* 0x000fe40000000900 */
[----:B------:R-:W-:Y:S04]  /*1e240*/  @!P1 STL.S16 [R1+0x4], R226 ;  /* 0x000004e201009387 */ /* 0x000fe80000100600 */
[----:B------:R-:W-:Y:S01]  /*1e250*/  @!P6 STL.S16 [R1+0x10], R225 ;  /* 0x000010e10100e387 */ /* 0x000fe20000100600 */
[C---:B------:R-:W-:Y:S01]  /*1e260*/  HMMA.16816.F32 R136, R168.reuse, R138, R32 ;  /* 0x0000008aa888723c */ /* 0x040fe20000001820 */
[----:B-----5:R-:W-:Y:S07]  /*1e270*/  @!P0 HADD2 R224, -R135.H0_H0, -RZ.H0_H0 ;  /* 0xa00000ff87e08230 */ /* 0x020fee0000000900 */
[C---:B------:R-:W-:Y:S01]  /*1e280*/  HMMA.16816.F32 R36, R168.reuse, R172, R36 ;  /* 0x000000aca824723c */ /* 0x040fe20000001824 */
[----:B------:R-:W-:Y:S07]  /*1e290*/  @!P0 STL.S16 [R1+0xc], R224 ;  /* 0x00000ce001008387 */ /* 0x000fee0000100600 */
[C---:B------:R-:W-:Y:S08]  /*1e2a0*/  HMMA.16816.F32 R40, R168.reuse, R174, R40 ;  /* 0x000000aea828723c */ /* 0x040ff00000001828 */
[C---:B---3--:R-:W-:Y:S08]  /*1e2b0*/  HMMA.16816.F32 R44, R168.reuse, R4, R44 ;  /* 0x00000004a82c723c */ /* 0x048ff0000000182c */
        /* <DEDUP_REMOVED lines=8> */
[C---:B------:R-:W-:Y:S08]  /*1e340*/  HMMA.16816.F32 R68, R168.reuse, R16, R68 ;  /* 0x00000010a844723c */ /* 0x040ff00000001844 */
[C---:B------:R-:W-:Y:S01]  /*1e350*/  HMMA.16816.F32 R72, R168.reuse, R18, R72 ;  /* 0x00000012a848723c */ /* 0x040fe20000001848 */
[----:B------:R-:W3:Y:S07]  /*1e360*/  LDSM.16.MT88.4 R16, [R183+0x1f800] ;  /* 0x01f80000b710783b */ /* 0x000eee0000004200 */
[C---:B-1----:R-:W-:Y:S07]  /*1e370*/  HMMA.16816.F32 R76, R168.reuse, R20, R76 ;  /* 0x00000014a84c723c */ /* 0x042fee000000184c */
[----:B------:R-:W-:Y:S01]  /*1e380*/  PRMT R21, R226, 0x7610, R21 ;  /* 0x00007610e2157816 */ /* 0x000fe20000000015 */
[C---:B------:R-:W-:Y:S01]  /*1e390*/  HMMA.16816.F32 R80, R168.reuse, R22, R80 ;  /* 0x00000016a850723c */ /* 0x040fe20000001850 */
[----:B------:R-:W-:Y:S03]  /*1e3a0*/  LOP3.LUT R20, R208, 0xff, RZ, 0xc0, !PT ;  /* 0x000000ffd0147812 */ /* 0x000fe600078ec0ff */
[----:B------:R-:W-:Y:S02]  /*1e3b0*/  @!P1 PRMT R177, R21, 0x5410, RZ ;  /* 0x0000541015b19816 */ /* 0x000fe400000000ff */
[----:B------:R-:W-:Y:S02]  /*1e3c0*/  ISETP.GE.U32.AND P1, PT, R222, R20, PT ;  /* 0x00000014de00720c */ /* 0x000fe40003f26070 */
[C---:B----4-:R-:W-:Y:S01]  /*1e3d0*/  HMMA.16816.F32 R84, R168.reuse, R24, R84 ;  /* 0x00000018a854723c */ /* 0x050fe20000001854 */
[----:B------:R-:W1:Y:S06]  /*1e3e0*/  LDSM.16.MT88.4 R20, [R182+0x1f800] ;  /* 0x01f80000b614783b */ /* 0x000e6c0000004200 */
[----:B------:R-:W-:Y:S01]  /*1e3f0*/  PRMT R24, R225, 0x7610, R24 ;  /* 0x00007610e1187816 */ /* 0x000fe20000000018 */
[C---:B------:R-:W-:Y:S01]  /*1e400*/  HMMA.16816.F32 R88, R168.reuse, R26, R88 ;  /* 0x0000001aa858723c */ /* 0x040fe20000001858 */
[----:B------:R-:W-:Y:S03]  /*1e410*/  STG.E.U16 [R210.64+0x62], R177 ;  /* 0x000062b1d2007986 */ /* 0x000fe6000c101518 */
[----:B------:R-:W-:Y:S01]  /*1e420*/  @!P1 HADD2 R223, -R2.H0_H0, -RZ.H0_H0 ;  /* 0xa00000ff02df9230 */ /* 0x000fe20000000900 */
[----:B------:R-:W-:Y:S03]  /*1e430*/  @!P6 PRMT R176, R24, 0x5410, RZ ;  /* 0x0000541018b0e816 */ /* 0x000fe600000000ff */
[C---:B--2---:R-:W-:Y:S01]  /*1e440*/  HMMA.16816.F32 R92, R168.reuse, R4, R92 ;  /* 0x00000004a85c723c */ /* 0x044fe2000000185c */
[----:B------:R-:W-:Y:S04]  /*1e450*/  @!P1 STL.S16 [R1], R223 ;  /* 0x000000df01009387 */ /* 0x000fe80000100600 */
[----:B------:R-:W-:Y:S02]  /*1e460*/  STG.E.U16 [R212.64+0x60], R176 ;  /* 0x000060b0d4007986 */ /* 0x000fe4000c101518 */
[----:B------:R-:W-:Y:S01]  /*1e470*/  LOP3.LUT R4, R208, 0xffff, RZ, 0xc0, !PT ;  /* 0x0000ffffd0047812 */ /* 0x000fe200078ec0ff */
[C---:B------:R-:W-:Y:S01]  /*1e480*/  HMMA.16816.F32 R96, R168.reuse, R6, R96 ;  /* 0x00000006a860723c */ /* 0x040fe20000001860 */
[--C-:B------:R-:W-:Y:S03]  /*1e490*/  SHF.R.U32.HI R5, RZ, 0x10, R208.reuse ;  /* 0x00000010ff057819 */ /* 0x100fe600000116d0 */
[----:B------:R-:W-:Y:S02]  /*1e4a0*/  SHF.R.U32.HI R208, RZ, 0x18, R208 ;  /* 0x00000018ffd07819 */ /* 0x000fe400000116d0 */
[----:B------:R-:W-:Y:S02]  /*1e4b0*/  LOP3.LUT R5, R5, 0xff, RZ, 0xc0, !PT ;  /* 0x000000ff05057812 */ /* 0x000fe400078ec0ff */
[C---:B---3--:R-:W-:Y:S01]  /*1e4c0*/  HMMA.16816.F32 R100, R168.reuse, R8, R100 ;  /* 0x00000008a864723c */ /* 0x048fe20000001864 */
[----:B------:R-:W-:Y:S02]  /*1e4d0*/  PRMT R7, R224, 0x7610, R7 ;  /* 0x00007610e0077816 */ /* 0x000fe40000000007 */
[----:B------:R-:W-:Y:S02]  /*1e4e0*/  ISETP.GE.U32.AND P6, PT, R222, R5, PT ;  /* 0x00000005de00720c */ /* 0x000fe40003fc6070 */
[----:B------:R-:W-:Y:S02]  /*1e4f0*/  @!P0 PRMT R135, R7, 0x5410, RZ ;  /* 0x0000541007878816 */ /* 0x000fe400000000ff */
[----:B------:R-:W-:Y:S01]  /*1e500*/  PRMT R6, R223, 0x7610, R6 ;  /* 0x00007610df067816 */ /* 0x000fe20000000006 */
[C---:B------:R-:W-:Y:S01]  /*1e510*/  HMMA.16816.F32 R104, R168.reuse, R10, R104 ;  /* 0x0000000aa868723c */ /* 0x040fe20000001868 */
[----:B------:R-:W-:Y:S01]  /*1e520*/  SHF.R.U32.HI R4, RZ, 0x8, R4 ;  /* 0x00000008ff047819 */ /* 0x000fe20000011604 */
[----:B------:R-:W-:Y:S02]  /*1e530*/  STG.E.U16 [R212.64+0x62], R135 ;  /* 0x00006287d4007986 */ /* 0x000fe4000c101518 */
[----:B------:R-:W-:Y:S02]  /*1e540*/  @!P1 PRMT R2, R6, 0x5410, RZ ;  /* 0x0000541006029816 */ /* 0x000fe400000000ff */
[----:B------:R-:W-:Y:S02]  /*1e550*/  ISETP.GE.U32.AND P1, PT, R222, R208, PT ;  /* 0x000000d0de00720c */ /* 0x000fe40003f26070 */
[C---:B-----5:R-:W-:Y:S01]  /*1e560*/  HMMA.16816.F32 R108, R168.reuse, R12, R108 ;  /* 0x0000000ca86c723c */ /* 0x060fe2000000186c */
[----:B------:R-:W-:Y:S01]  /*1e570*/  LOP3.LUT R4, R4, 0xffff, RZ, 0xc0, !PT ;  /* 0x0000ffff04047812 */ /* 0x000fe200078ec0ff */
[----:B------:R2:W-:Y:S02]  /*1e580*/  STG.E.U16 [R210.64+0x70], R2 ;  /* 0x00007002d2007986 */ /* 0x0005e4000c101518 */
[----:B------:R-:W-:Y:S01]  /*1e590*/  @!P6 HADD2 R249, -R134.H0_H0, -RZ.H0_H0 ;  /* 0xa00000ff86f9e230 */ /* 0x000fe20000000900 */
[----:B------:R-:W-:Y:S03]  /*1e5a0*/  ISETP.GE.U32.AND P0, PT, R222, R4, PT ;  /* 0x00000004de00720c */ /* 0x000fe60003f06070 */
[C---:B------:R-:W-:Y:S01]  /*1e5b0*/  HMMA.16816.F32 R112, R168.reuse, R14, R112 ;  /* 0x0000000ea870723c */ /* 0x040fe20000001870 */
[----:B------:R-:W-:Y:S03]  /*1e5c0*/  @!P6 PRMT R134, R249, 0x5410, RZ ;  /* 0x00005410f986e816 */ /* 0x000fe600000000ff */
[----:B------:R-:W-:Y:S04]  /*1e5d0*/  @!P1 HADD2 R248, -R3.H0_H0, -RZ.H0_H0 ;  /* 0xa00000ff03f89230 */ /* 0x000fe80000000900 */
[C---:B------:R-:W-:Y:S01]  /*1e5e0*/  HMMA.16816.F32 R116, R168.reuse, R16, R116 ;  /* 0x00000010a874723c */ /* 0x040fe20000001874 */
[----:B------:R-:W-:Y:S03]  /*1e5f0*/  @!P1 PRMT R3, R248, 0x5410, RZ ;  /* 0x00005410f8039816 */ /* 0x000fe600000000ff */
[----:B------:R-:W-:Y:S04]  /*1e600*/  @!P0 HADD2 R250, -R0.H0_H0, -RZ.H0_H0 ;  /* 0xa00000ff00fa8230 */ /* 0x000fe80000000900 */
[C---:B------:R-:W-:Y:S01]  /*1e610*/  HMMA.16816.F32 R120, R168.reuse, R18, R120 ;  /* 0x00000012a878723c */ /* 0x040fe20000001878 */
[----:B------:R-:W-:Y:S02]  /*1e620*/  @!P0 PRMT R0, R250, 0x5410, RZ ;  /* 0x00005410fa008816 */ /* 0x000fe400000000ff */
[----:B------:R-:W-:Y:S01]  /*1e630*/  PLOP3.LUT P0, PT, PT, PT, UP0, 0x80, 0x0 ;  /* 0x000000000000781c */ /* 0x000fe20003f0f008 */
[----:B--2---:R-:W-:Y:S02]  /*1e640*/  IMAD.MOV.U32 R2, RZ, RZ, R133 ;  /* 0x000000ffff027224 */ /* 0x004fe400078e0085 */
[----:B------:R2:W-:Y:S02]  /*1e650*/  STG.E.U16 [R210.64+0x72], R0 ;  /* 0x00007200d2007986 */ /* 0x0005e4000c101518 */
[C---:B-1----:R-:W-:Y:S02]  /*1e660*/  HMMA.16816.F32 R124, R168.reuse, R20, R124 ;  /* 0x00000014a87c723c */ /* 0x042fe4000000187c */
[----:B------:R-:W-:Y:S04]  /*1e670*/  STG.E.U16 [R212.64+0x70], R134 ;  /* 0x00007086d4007986 */ /* 0x000fe8000c101518 */
[----:B------:R1:W-:Y:S02]  /*1e680*/  STG.E.U16 [R212.64+0x72], R3 ;  /* 0x00007203d4007986 */ /* 0x0003e4000c101518 */
[----:B------:R-:W-:Y:S01]  /*1e690*/  HMMA.16816.F32 R128, R168, R22, R128 ;  /* 0x00000016a880723c */ /* 0x000fe20000001880 */
[----:B--2---:R-:W-:Y:S04]  /*1e6a0*/  IADD3 R210, P1, R210, -0x80, RZ ;  /* 0xffffff80d2d27810 */ /* 0x004fe80007f3e0ff */
[----:B------:R-:W-:Y:S01]  /*1e6b0*/  IADD3.X R211, R211, -0x1, RZ, P1, !PT ;  /* 0xffffffffd3d37810 */ /* 0x000fe20000ffe4ff */
[----:B-1----:R-:W-:Y:S02]  /*1e6c0*/  FADD.FTZ R212, R219, R221 ;  /* 0x000000dddbd47221 */ /* 0x002fe40000010000 */
[----:B------:R-:W-:Y:S04]  /*1e6d0*/  FADD.FTZ R213, R218, R220 ;  /* 0x000000dcdad57221 */ /* 0x000fe80000010000 */
[----:B------:R-:W-:Y:S01]  /*1e6e0*/  IMAD.MOV.U32 R3, RZ, RZ, R132 ;  /* 0x000000ffff037224 */ /* 0x000fe200078e0084 */
[----:B------:R-:W-:-:S05]  /*1e6f0*/  @P0 BRA `(.L_x_1827) ;  /* 0xffffa92000000947 */ /* 0x000fca000383ffff */
.L_x_1826:
        /* <DEDUP_REMOVED lines=11> */
[----:B------:R-:W-:Y:S02]  /*1e7b0*/  @UP3 UIMAD.WIDE.U32 UR12, UR20, UR4, URZ ;  /* 0x00000004140c32a5 */ /* 0x000fe4000f8e003f */
[----:B------:R-:W-:Y:S02]  /*1e7c0*/  UMOV UR18, URZ ;  /* 0x0000003f00127c82 */ /* 0x000fe40008000000 */
[----:B------:R-:W-:-:S02]  /*1e7d0*/  @UP3 UIMAD UR7, UR20, UR5, UR13 ;  /* 0x00000005140732a4 */ /* 0x000fc4000f8e020d */
[----:B------:R-:W-:Y:S02]  /*1e7e0*/  UMOV UR19, URZ ;  /* 0x0000003f00137c82 */ /* 0x000fe40008000000 */
[----:B------:R-:W-:Y:S02]  /*1e7f0*/  ULDC.64 UR4, c[0x0][0x1e0] ;  /* 0x0000780000047ab9 */ /* 0x000fe40000000a00 */
[----:B------:R-:W-:Y:S01]  /*1e800*/  @UP1 ULDC UR13, c[0x0][0x210] ;  /* 0x00008400000d1ab9 */ /* 0x000fe20000000800 */
[----:B-1----:R-:W-:Y:S01]  /*1e810*/  FADD.FTZ R212, R0, R212 ;  /* 0x000000d400d47221 */ /* 0x002fe20000010000 */
[----:B--2---:R-:W-:Y:S02]  /*1e820*/  @!UP3 USHF.R.S32.HI UR11, URZ, 0x1f, UR6 ;  /* 0x0000001f3f0bb899 */ /* 0x004fe40008011406 */
[----:B------:R-:W-:Y:S01]  /*1e830*/  @!UP3 UIMAD.WIDE.U32 UR16, UR6, UR4, URZ ;  /* 0x000000040610b2a5 */ /* 0x000fe2000f8e003f */
[----:B---3--:R-:W-:Y:S01]  /*1e840*/  FADD.FTZ R213, R2, R213 ;  /* 0x000000d502d57221 */ /* 0x008fe20000010000 */
[----:B------:R-:W1:Y:S01]  /*1e850*/  SHFL.BFLY PT, R3, R212, 0x1, 0x1f ;  /* 0x0c201f00d4037f89 */ /* 0x000e6200000e0000 */
[----:B------:R-:W-:Y:S01]  /*1e860*/  MOV R2, 0x3f800000 ;  /* 0x3f80000000027802 */ /* 0x000fe20000000f00 */
[----:B------:R-:W-:Y:S01]  /*1e870*/  @!UP3 UIMAD UR11, UR11, UR4, URZ ;  /* 0x000000040b0bb2a4 */ /* 0x000fe2000f8e023f */
[----:B----4-:R-:W-:Y:S01]  /*1e880*/  SHF.R.S32.HI R175, RZ, 0x1f, R174 ;  /* 0x0000001fffaf7819 */ /* 0x010fe200000114ae */
[----:B------:R-:W2:Y:S01]  /*1e890*/  SHFL.BFLY PT, R0, R213, 0x1, 0x1f ;  /* 0x0c201f00d5007f89 */ /* 0x000ea200000e0000 */
[----:B------:R-:W-:-:S02]  /*1e8a0*/  ULDC.U8 UR4, c[0x0][0x328] ;  /* 0x0000ca0000047ab9 */ /* 0x000fc40000000000 */
[CC--:B------:R-:W-:Y:S01]  /*1e8b0*/  LEA.HI R5, R175.reuse, R174.reuse, RZ, 0x2 ;  /* 0x000000aeaf057211 */ /* 0x0c0fe200078f10ff */
[----:B------:R-:W-:Y:S01]  /*1e8c0*/  UISETP.NE.AND UP2, UPT, UR4, URZ, UPT ;  /* 0x0000003f0400728c */ /* 0x000fe2000bf45270 */
[----:B------:R-:W-:Y:S01]  /*1e8d0*/  LEA.HI R173, R175, R174, RZ, 0x5 ;  /* 0x000000aeafad7211 */ /* 0x000fe200078f28ff */
[----:B------:R-:W-:Y:S01]  /*1e8e0*/  @!UP3 UIMAD UR11, UR6, UR5, UR11 ;  /* 0x00000005060bb2a4 */ /* 0x000fe2000f8e020b */
[----:B------:R-:W-:Y:S01]  /*1e8f0*/  SHF.R.S32.HI R4, RZ, 0x1f, R5 ;  /* 0x0000001fff047819 */ /* 0x000fe20000011405 */
[----:B------:R-:W-:Y:S01]  /*1e900*/  UISETP.NE.OR UP4, UPT, UR9, URZ, !UP2 ;  /* 0x0000003f0900728c */ /* 0x000fe2000d785670 */
[----:B------:R-:W-:Y:S01]  /*1e910*/  SHF.R.S32.HI R6, RZ, 0x5, R173 ;  /* 0x00000005ff067819 */ /* 0x000fe200000114ad */
[----:B------:R-:W3:Y:S01]  /*1e920*/  S2UR UR9, SR_CTAID.X ;  /* 0x00000000000979c3 */ /* 0x000ee20000002500 */
[----:B------:R-:W-:Y:S02]  /*1e930*/  ULDC UR5, c[0x0][0x234] ;  /* 0x00008d0000057ab9 */ /* 0x000fe40000000800 */
[----:B------:R-:W-:-:S02]  /*1e940*/  @UP1 UIMAD UR13, UR13, UR8, URZ ;  /* 0x000000080d0d12a4 */ /* 0x000fc4000f8e023f */
[----:B------:R-:W-:Y:S02]  /*1e950*/  UISETP.NE.OR UP0, UPT, UR20, -0x1, UP4 ;  /* 0xffffffff1400788c */ /* 0x000fe4000a705670 */
[----:B------:R-:W-:Y:S02]  /*1e960*/  @!UP1 USEL UR13, UR8, UR5, !UP2 ;  /* 0x00000005080d9287 */ /* 0x000fe4000d000000 */
[----:B------:R-:W-:Y:S01]  /*1e970*/  ULDC UR4, c[0x0][0x1c0] ;  /* 0x0000700000047ab9 */ /* 0x000fe20000000800 */
[----:B-1----:R-:W-:Y:S01]  /*1e980*/  FADD.FTZ R212, R212, R3 ;  /* 0x00000003d4d47221 */ /* 0x002fe20000010000 */
[----:B------:R-:W-:Y:S01]  /*1e990*/  MOV R3, 0x3f800000 ;  /* 0x3f80000000037802 */ /* 0x000fe20000000f00 */
[----:B------:R-:W-:Y:S01]  /*1e9a0*/  @UP1 UMOV UR5, 0x1 ;  /* 0x0000000100051882 */ /* 0x000fe20000000000 */
[----:B--2---:R-:W-:Y:S02]  /*1e9b0*/  FADD.FTZ R213, R213, R0 ;  /* 0x00000000d5d57221 */ /* 0x004fe40000010000 */
[----:B------:R-:W-:Y:S01]  /*1e9c0*/  FSETP.NE.FTZ.AND P4, PT, R212, RZ, PT ;  /* 0x000000ffd400720b */ /* 0x000fe20003f95000 */
[----:B------:R-:W-:Y:S01]  /*1e9d0*/  @!UP1 UIMAD UR5, UR13, UR4, URZ ;  /* 0x000000040d0592a4 */ /* 0x000fe2000f8e023f */
[----:B------:R-:W-:Y:S01]  /*1e9e0*/  SHF.R.S32.HI R0, RZ, 0x2, R5 ;  /* 0x00000002ff007819 */ /* 0x000fe20000011405 */
[----:B------:R-:W-:Y:S01]  /*1e9f0*/  @UP1 ULDC UR14, c[0x0][0x210] ;  /* 0x00008400000e1ab9 */ /* 0x000fe20000000800 */
[----:B------:R-:W-:Y:S01]  /*1ea00*/  FSETP.NE.FTZ.AND P3, PT, R213, RZ, PT ;  /* 0x000000ffd500720b */ /* 0x000fe20003f75000 */
[----:B------:R-:W-:Y:S01]  /*1ea10*/  UIMAD UR5, UR6, UR5, URZ ;  /* 0x00000005060572a4 */ /* 0x000fe2000f8e023f */
[----:B------:R-:W-:Y:S01]  /*1ea20*/  LEA.HI R4, R4, R0, RZ, 0x3 ;  /* 0x0000000004047211 */ /* 0x000fe200078f18ff */
[----:B------:R-:W-:Y:S01]  /*1ea30*/  @!UP1 UMOV UR14, 0x1 ;  /* 0x00000001000e9882 */ /* 0x000fe20000000000 */
[----:B------:R-:W-:Y:S01]  /*1ea40*/  LOP3.LUT R5, R5, 0x3ffffffc, RZ, 0xc0, !PT ;  /* 0x3ffffffc05057812 */ /* 0x000fe200078ec0ff */
[----:B------:R-:W-:Y:S01]  /*1ea50*/  @!UP0 UIMAD UR20, UR6, UR8, URZ ;  /* 0x00000008061482a4 */ /* 0x000fe2000f8e023f */
[----:B------:R-:W-:Y:S01]  /*1ea60*/  LOP3.LUT R4, R4, 0xfffffff8, RZ, 0xc0, !PT ;  /* 0xfffffff804047812 */ /* 0x000fe200078ec0ff */
[----:B---3--:R-:W-:Y:S01]  /*1ea70*/  UIMAD UR4, UR9, UR14, URZ ;  /* 0x0000000e090472a4 */ /* 0x008fe2000f8e023f */
[----:B------:R-:W-:Y:S01]  /*1ea80*/  IADD3 R5, -R5, R174, RZ ;  /* 0x000000ae05057210 */ /* 0x000fe20007ffe1ff */
[----:B------:R-:W1:Y:S01]  /*1ea90*/  @P4 MUFU.RCP R2, R212 ;  /* 0x000000d400024308 */ /* 0x000e620000001000 */
[----:B------:R-:W-:Y:S01]  /*1eaa0*/  IADD3 R18, R0, -R4, RZ ;  /* 0x8000000400127210 */ /* 0x000fe20007ffe0ff */
[----:B------:R-:W-:Y:S01]  /*1eab0*/  USEL UR5, UR5, URZ, UP4 ;  /* 0x0000003f05057287 */ /* 0x000fe2000a000000 */
[----:B------:R-:W-:Y:S01]  /*1eac0*/  LEA R172, R6, R5, 0x9 ;  /* 0x0000000506ac7211 */ /* 0x000fe200078e48ff */
[----:B------:R-:W-:Y:S01]  /*1ead0*/  USHF.L.U32 UR4, UR4, 0x7, URZ ;  /* 0x0000000704047899 */ /* 0x000fe2000800063f */
[----:B------:R-:W-:Y:S01]  /*1eae0*/  R2P PR, R18, 0x6 ;  /* 0x0000000612007804 */ /* 0x000fe20000000000 */
[----:B------:R-:W-:-:S02]  /*1eaf0*/  UIMAD UR13, UR10, UR13, UR5 ;  /* 0x0000000d0a0d72a4 */ /* 0x000fc4000f8e0205 */
[----:B------:R-:W2:Y:S01]  /*1eb00*/  @P3 MUFU.RCP R3, R213 ;  /* 0x000000d500033308 */ /* 0x000ea20000001000 */
[----:B------:R-:W-:Y:S02]  /*1eb10*/  @!UP4 UMOV UR18, UR20 ;  /* 0x000000140012cc82 */ /* 0x000fe40008000000 */
[----:B------:R-:W-:Y:S02]  /*1eb20*/  USHF.R.S32.HI UR5, URZ, 0x1f, UR4 ;  /* 0x0000001f3f057899 */ /* 0x000fe40008011404 */
[----:B------:R-:W-:Y:S02]  /*1eb30*/  @!UP4 USHF.R.S32.HI UR19, URZ, 0x1f, UR20 ;  /* 0x0000001f3f13c899 */ /* 0x000fe40008011414 */
[----:B------:R-:W-:Y:S01]  /*1eb40*/  USHF.R.S32.HI UR6, URZ, 0x1f, UR13 ;  /* 0x0000001f3f067899 */ /* 0x000fe2000801140d */
[----:B-1----:R-:W-:Y:S01]  /*1eb50*/  FMUL.FTZ R2, R2, c[0x0][0x2dc] ;  /* 0x0000b70002027a20 */ /* 0x002fe20000410000 */
[----:B------:R-:W-:Y:S02]  /*1eb60*/  UIADD3 UR4, UP1, UP0, UR4, UR18, UR13 ;  /* 0x0000001204047290 */ /* 0x000fe4000f83e00d */
[----:B------:R-:W-:Y:S01]  /*1eb70*/  @!UP3 UIADD3 UR7, UR17, UR11, URZ ;  /* 0x0000000b1107b290 */ /* 0x000fe2000fffe03f */
[C---:B------:R-:W-:Y:S01]  /*1eb80*/  FMUL.FTZ R171, R2.reuse, R164 ;  /* 0x000000a402ab7220 */ /* 0x040fe20000410000 */
[----:B------:R-:W-:Y:S01]  /*1eb90*/  UIADD3.X UR5, UR5, UR19, UR6, UP1, UP0 ;  /* 0x0000001305057290 */ /* 0x000fe20008fe0406 */
[----:B------:R-:W-:Y:S01]  /*1eba0*/  FMUL.FTZ R4, R2, R165 ;  /* 0x000000a502047220 */ /* 0x000fe20000410000 */
[----:B------:R-:W-:Y:S01]  /*1ebb0*/  @!UP3 UMOV UR12, UR16 ;  /* 0x00000010000cbc82 */ /* 0x000fe20008000000 */
[----:B--2---:R-:W-:-:S02]  /*1ebc0*/  FMUL.FTZ R0, R3, c[0x0][0x2dc] ;  /* 0x0000b70003007a20 */ /* 0x004fc40000410000 */
[----:B------:R-:W-:Y:S01]  /*1ebd0*/  FMUL.FTZ R170, R2, R160 ;  /* 0x000000a002aa7220 */ /* 0x000fe20000410000 */
[----:B------:R-:W-:Y:S01]  /*1ebe0*/  F2FP.PACK_AB R4, R4, R171 ;  /* 0x000000ab0404723e */ /* 0x000fe200000000ff */
        /* <DEDUP_REMOVED lines=27> */
[----:B------:R-:W-:Y:S01]  /*1eda0*/  FMUL.FTZ R148, R2, R56 ;  /* 0x0000003802947220 */ /* 0x000fe20000410000 */
[----:B------:R-:W-:Y:S01]  /*1edb0*/  F2FP.PACK_AB R56, R24, R152 ;  /* 0x000000981838723e */ /* 0x000fe200000000ff */
[----:B------:R-:W-:-:S02]  /*1edc0*/  FMUL.FTZ R52, R2, R57 ;  /* 0x0000003902347220 */ /* 0x000fc40000410000 */
[----:B------:R-:W-:Y:S01]  /*1edd0*/  FMUL.FTZ R144, R2, R60 ;  /* 0x0000003c02907220 */ /* 0x000fe20000410000 */
[----:B------:R-:W-:Y:S01]  /*1ede0*/  F2FP.PACK_AB R60, R134, R156 ;  /* 0x0000009c863c723e */ /* 0x000fe200000000ff */
[----:B------:R-:W-:Y:S01]  /*1edf0*/  FMUL.FTZ R20, R2, R61 ;  /* 0x0000003d02147220 */ /* 0x000fe20000410000 */
[----:B------:R-:W-:Y:S01]  /*1ee00*/  F2FP.PACK_AB R52, R52, R148 ;  /* 0x000000943434723e */ /* 0x000fe200000000ff */
[C---:B------:R-:W-:Y:S01]  /*1ee10*/  FMUL.FTZ R140, R2.reuse, R64 ;  /* 0x00000040028c7220 */ /* 0x040fe20000410000 */
[----:B------:R-:W-:Y:S01]  /*1ee20*/  F2FP.PACK_AB R64, R137, R160 ;  /* 0x000000a08940723e */ /* 0x000fe200000000ff */
[C---:B------:R-:W-:Y:S02]  /*1ee30*/  FMUL.FTZ R48, R2.reuse, R65 ;  /* 0x0000004102307220 */ /* 0x040fe40000410000 */
        /* <DEDUP_REMOVED lines=243> */
[----:B-----5:R-:W-:Y:S01]  /*1fd70*/  @P3 FFMA.FTZ R8, R132, c[0x0][0x238], R0 ;  /* 0x00008e0084083a23 */ /* 0x020fe20000010000 */
[----:B--2---:R-:W-:Y:S01]  /*1fd80*/  MOV R7, 0x7f800000 ;  /* 0x7f80000000077802 */ /* 0x004fe20000000f00 */
[----:B------:R-:W-:-:S03]  /*1fd90*/  @P4 FFMA.FTZ R7, R133, c[0x0][0x238], R2 ;  /* 0x00008e0085074a23 */ /* 0x000fc60000010002 */
        /* <DEDUP_REMOVED lines=47> */
.L_x_1831:
[----:B--234-:R-:W-:Y:S05]  /*20090*/  BSYNC B0 ;  /* 0x0000000000007941 */ /* 0x01cfea0003800000 */
.L_x_1830:
        /* <DEDUP_REMOVED lines=42> */
.L_x_1833:
[----:B---3--:R-:W-:Y:S05]  /*20340*/  BSYNC B0 ;  /* 0x0000000000007941 */ /* 0x008fea0003800000 */
.L_x_1832:
        /* <DEDUP_REMOVED lines=22> */
.L_x_1835:
[----:B------:R-:W-:Y:S05]  /*204b0*/  BSYNC B0 ;  /* 0x0000000000007941 */ /* 0x000fea0003800000 */
.L_x_1834:
        /* <DEDUP_REMOVED lines=22> */
.L_x_1837:
[----:B------:R-:W-:Y:S05]  /*20620*/  BSYNC B0 ;  /* 0x0000000000007941 */ /* 0x000fea0003800000 */
.L_x_1836:
        /* <DEDUP_REMOVED lines=23> */
.L_x_1838:
        /* <DEDUP_REMOVED lines=14> */
.L_x_2062:


//--------------------- .text._ZN5flash16flash_fwd_kernelI23Flash_fwd_kernel_traitsILi256ELi128ELi64ELi8ELb0ELb0EN7cutlass6half_tE19Flash_kernel_traitsILi256ELi128ELi64ELi8ES3_EELb0ELb0ELb1ELb0ELb0ELb0ELb1ELb0EEEvNS_16Flash_fwd_paramsE --------------------------
	.section	.text._ZN5flash16flash_fwd_kernelI23Flash_fwd_kernel_traitsILi256ELi128ELi64ELi8ELb0ELb0EN7cutlass6half_tE19Flash_kernel_traitsILi256ELi128ELi64ELi8ES3_EELb0ELb0ELb1ELb0ELb0ELb0ELb1ELb0EEEvNS_16Flash_fwd_paramsE,"ax",@progbits
	.sectioninfo	@"SHI_REGISTERS=255"
	.align	128
        .global         _ZN5flash16flash_fwd_kernelI23Flash_fwd_kernel_traitsILi256ELi128ELi64ELi8ELb0ELb0EN7cutlass6half_tE19Flash_kernel_traitsILi256ELi128ELi64ELi8ES3_EELb0ELb0ELb1ELb0ELb0ELb0ELb1ELb0EEEvNS_16Flash_fwd_paramsE
        .type           _ZN5flash16flash_fwd_kernelI23Flash_fwd_kernel_traitsILi256ELi128ELi64ELi8ELb0ELb0EN7cutlass6half_tE19Flash_kernel_traitsILi256ELi128ELi64ELi8ES3_EELb0ELb0ELb1ELb0ELb0ELb0ELb1ELb0EEEvNS_16Flash_fwd_paramsE,@function
        .size           _ZN5flash16flash_fwd_kernelI23Flash_fwd_kernel_traitsILi256ELi128ELi64ELi8ELb0ELb0EN7cutlass6half_tE19Flash_kernel_traitsILi256ELi128ELi64ELi8ES3_EELb0ELb0ELb1ELb0ELb0ELb0ELb1ELb0EEEvNS_16Flash_fwd_paramsE,(.L_x_2063 - _ZN5flash16flash_fwd_kernelI23Flash_fwd_kernel_traitsILi256ELi128ELi64ELi8ELb0ELb0EN7cutlass6half_tE19Flash_kernel_traitsILi256ELi128ELi64ELi8ES3_EELb0ELb0ELb1ELb0ELb0ELb0ELb1ELb0EEEvNS_16Flash_fwd_paramsE)
        .other          _ZN5flash16flash_fwd_kernelI23Flash_fwd_kernel_traitsILi256ELi128ELi64ELi8ELb0ELb0EN7cutlass6half_tE19Flash_kernel_traitsILi256ELi128ELi64ELi8ES3_EELb0ELb0ELb1ELb0ELb0ELb0ELb1ELb0EEEvNS_16Flash_fwd_paramsE,@"STO_CUDA_ENTRY STV_DEFAULT"
_ZN5flash16flash_fwd_kernelI23Flash_fwd_kernel_traitsILi256ELi128ELi64ELi8ELb0ELb0EN7cutlass6half_tE19Flash_kernel_traitsILi256ELi128ELi64ELi8ES3_EELb0ELb0ELb1ELb0ELb0ELb0ELb1ELb0EEEvNS_16Flash_fwd_paramsE:
.text._ZN5flash16flash_fwd_kernelI23Flash_fwd_kernel_traitsILi256ELi128ELi64ELi8ELb0ELb0EN7cutlass6half_tE19Flash_kernel_traitsILi256ELi128ELi64ELi8ES3_EELb0ELb0ELb1ELb0ELb0ELb0ELb1ELb0EEEvNS_16Flash_fwd_paramsE:
        /* <DEDUP_REMOVED lines=56> */
.L_x_1839:
[----:B------:R-:W-:Y:S02]  /*0380*/  ULDC UR6, c[0x0][0x218] ;  /* 0x0000860000067ab9 */ /* 0x000fe40000000800 */
.L_x_1840:
        /* <DEDUP_REMOVED lines=125> */
.L_x_1843:
[----:B------:R-:W-:Y:S05]  /*0b60*/  BSYNC B0 ;  /* 0x0000000000007941 */ /* 0x000fea0003800000 */
.L_x_1842:
        /* <DEDUP_REMOVED lines=22> */
.L_x_1845:
[----:B------:R-:W-:Y:S05]  /*0cd0*/  BSYNC B0 ;  /* 0x0000000000007941 */ /* 0x000fea0003800000 */
.L_x_1844:
        /* <DEDUP_REMOVED lines=22> */
.L_x_1847:
[----:B------:R-:W-:Y:S05]  /*0e40*/  BSYNC B0 ;  /* 0x0000000000007941 */ /* 0x000fea0003800000 */
.L_x_1846:
        /* <DEDUP_REMOVED lines=21> */
.L_x_1849:
[----:B------:R-:W-:Y:S05]  /*0fa0*/  BSYNC B0 ;  /* 0x0000000000007941 */ /* 0x000fea0003800000 */
.L_x_1848:
        /* <DEDUP_REMOVED lines=35> */
.L_x_1841:
        /* <DEDUP_REMOVED lines=33> */
.L_x_1850:
        /* <DEDUP_REMOVED lines=48> */
.L_x_1851:
        /* <DEDUP_REMOVED lines=132> */
.L_x_1853:
[----:B------:R-:W-:Y:S05]  /*1f30*/  BSYNC B0 ;  /* 0x0000000000007941 */ /* 0x000fea0003800000 */
.L_x_1852:
        /* <DEDUP_REMOVED lines=45> */
.L_x_1855:
[----:B------:R-:W-:Y:S05]  /*2210*/  BSYNC B0 ;  /* 0x0000000000007941 */ /* 0x000fea0003800000 */
.L_x_1854:
        /* <DEDUP_REMOVED lines=45> */
.L_x_1857:
[----:B------:R-:W-:Y:S05]  /*24f0*/  BSYNC B0 ;  /* 0x0000000000007941 */ /* 0x000fea0003800000 */
.L_x_1856:
        /* <DEDUP_REMOVED lines=48> */
.L_x_1859:
[----:B------:R-:W-:Y:S05]  /*2800*/  BSYNC B0 ;  /* 0x0000000000007941 */ /* 0x000fea0003800000 */
.L_x_1858:
        /* <DEDUP_REMOVED lines=48> */
.L_x_1861:
[----:B------:R-:W-:Y:S05]  /*2b10*/  BSYNC B0 ;  /* 0x0000000000007941 */ /* 0x000fea0003800000 */
.L_x_1860:
        /* <DEDUP_REMOVED lines=45> */
.L_x_1863:
[----:B------:R-:W-:Y:S05]  /*2df0*/  BSYNC B0 ;  /* 0x0000000000007941 */ /* 0x000fea0003800000 */
.L_x_1862:
        /* <DEDUP_REMOVED lines=57> */
.L_x_1865:
[----:B------:R-:W-:Y:S05]  /*3190*/  BSYNC B0 ;  /* 0x0000000000007941 */ /* 0x000fea0003800000 */
.L_x_1864:
        /* <DEDUP_REMOVED lines=45> */
.L_x_1867:
[----:B------:R-:W-:Y:S05]  /*3470*/  BSYNC B0 ;  /* 0x0000000000007941 */ /* 0x000fea0003800000 */
.L_x_1866:
        /* <DEDUP_REMOVED lines=14> */
[----:B------:R-:W-:Y:S01]  /*3560*/  IMAD.SHL.U32 R211, R5, 0x2, RZ ;  /* 0x0000000205d37824 */ /* 0x000fe200078e00ff */
[----:B------:R-:W-:Y:S01]  /*3570*/  LEA R5, R113, UR15, 0x4 ;  /* 0x0000000f71057c11 */ /* 0x000fe2000f8e20ff */
[----:B------:R-:W-:Y:S01]  /*3580*/  IMAD.SHL.U32 R204, R2, 0x2, RZ ;  /* 0x0000000202cc7824 */ /* 0x000fe200078e00ff */
[----:B------:R-:W-:Y:S01]  /*3590*/  UIADD3 UR15, UR16, 0x1, -UR17 ;  /* 0x00000001100f7890 */ /* 0x000fe2000fffe811 */
[--C-:B------:R-:W-:Y:S01]  /*35a0*/  IMAD R212, R3, 0x2, R211.reuse ;  /* 0x0000000203d47824 */ /* 0x100fe200078e02d3 */
[----:B-12-4-:R-:W-:Y:S01]  /*35b0*/  LDSM.16.M88.4 R8, [R211] ;  /* 0x00000000d308783b */ /* 0x016fe20000000200 */
[----:B------:R-:W-:Y:S01]  /*35c0*/  IMAD R214, R0, 0x2, R211 ;  /* 0x0000000200d67824 */ /* 0x000fe200078e02d3 */
[----:B------:R-:W-:Y:S01]  /*35d0*/  IADD3 R2, R204, 0x10000, RZ ;  /* 0x00010000cc027810 */ /* 0x000fe20007ffe0ff */
[----:B------:R-:W-:Y:S01]  /*35e0*/  IMAD R213, R0, 0x2, R212 ;  /* 0x0000000200d57824 */ /* 0x000fe200078e02d4 */
[----:B------:R-:W1:Y:S01]  /*35f0*/  LDSM.16.M88.4 R16, [R204+0x10000] ;  /* 0x01000000cc10783b */ /* 0x000e620000000200 */
[----:B------:R-:W-:Y:S01]  /*3600*/  IADD3 R215, R204, 0x10020, RZ ;  /* 0x00010020ccd77810 */ /* 0x000fe20007ffe0ff */
[----:B------:R-:W-:Y:S01]  /*3610*/  UIADD3 UR4, UR15, UR4, URZ ;  /* 0x000000040f047290 */ /* 0x000fe2000fffe03f */
[----:B------:R-:W-:Y:S01]  /*3620*/  @P1 IADD3 R215, R2, -0x20, RZ ;  /* 0xffffffe002d71810 */ /* 0x000fe20007ffe0ff */
[----:B------:R-:W2:Y:S01]  /*3630*/  LDSM.16.M88.4 R32, [R204+0x10800] ;  /* 0x01080000cc20783b */ /* 0x000ea20000000200 */
[----:B------:R-:W-:-:S02]  /*3640*/  IMAD.MOV.U32 R2, RZ, RZ, 0x40 ;  /* 0x00000040ff027424 */ /* 0x000fc400078e00ff */
[----:B------:R-:W-:Y:S01]  /*3650*/  IMAD.IADD R5, R114, 0x1, R5 ;  /* 0x0000000172057824 */ /* 0x000fe200078e0205 */
[----:B------:R-:W4:Y:S01]  /*3660*/  LDSM.16.M88.4 R28, [R204+0x11000] ;  /* 0x01100000cc1c783b */ /* 0x000f220000000200 */
[C---:B------:R-:W-:Y:S02]  /*3670*/  IADD3 R230, R215.reuse, 0x800, RZ ;  /* 0x00000800d7e67810 */ /* 0x040fe40007ffe0ff */
[----:B------:R-:W-:Y:S01]  /*3680*/  SEL R2, R2, 0xffffffc0, !P2 ;  /* 0xffffffc002027807 */ /* 0x000fe20005000000 */
[----:B------:R-:W5:Y:S01]  /*3690*/  LDSM.16.M88.4 R24, [R204+0x11800] ;  /* 0x01180000cc18783b */ /* 0x000f620000000200 */
[C---:B------:R-:W-:Y:S02]  /*36a0*/  IADD3 R229, R215.reuse, 0x1000, RZ ;  /* 0x00001000d7e57810 */ /* 0x040fe40007ffe0ff */
[C---:B------:R-:W-:Y:S01]  /*36b0*/  IADD3 R228, R215.reuse, 0x1800, RZ ;  /* 0x00001800d7e47810 */ /* 0x040fe20007ffe0ff */
[----:B------:R-:W-:Y:S01]  /*36c0*/  LDSM.16.M88.4 R12, [R212] ;  /* 0x00000000d40c783b */ /* 0x000fe20000000200 */
[----:B------:R-:W-:Y:S01]  /*36d0*/  IMAD.IADD R210, R204, 0x1, R2 ;  /* 0x00000001ccd27824 */ /* 0x000fe200078e0202 */
[C---:B------:R-:W-:Y:S01]  /*36e0*/  IADD3 R227, R215.reuse, 0x2000, RZ ;  /* 0x00002000d7e37810 */ /* 0x040fe20007ffe0ff */
[----:B------:R-:W-:Y:S01]  /*36f0*/  IMAD.IADD R209, R2, 0x1, R215 ;  /* 0x0000000102d17824 */ /* 0x000fe200078e02d7 */
[----:B------:R-:W3:Y:S01]  /*3700*/  LDSM.16.M88.4 R40, [R215] ;  /* 0x00000000d728783b */ /* 0x000ee20000000200 */
        /* <DEDUP_REMOVED lines=11> */
[----:B------:R-:W-:Y:S01]  /*37c0*/  LDSM.16.M88.4 R80, [R210+0x10800] ;  /* 0x01080000d250783b */ /* 0x000fe20000000200 */
[C---:B------:R-:W-:Y:S02]  /*37d0*/  IADD3 R218, R215.reuse, 0x6800, RZ ;  /* 0x00006800d7da7810 */ /* 0x040fe40007ffe0ff */
[C---:B------:R-:W-:Y:S01]  /*37e0*/  IADD3 R217, R215.reuse, 0x7000, RZ ;  /* 0x00007000d7d97810 */ /* 0x040fe20007ffe0ff */
[----:B-1----:R-:W-:Y:S01]  /*37f0*/  HMMA.16816.F32 R20, R8, R16, RZ ;  /* 0x000000100814723c */ /* 0x002fe200000018ff */
[----:B------:R-:W-:Y:S01]  /*3800*/  LDSM.16.M88.4 R84, [R210+0x10000] ;  /* 0x01000000d254783b */ /* 0x000fe20000000200 */
[----:B------:R-:W-:-:S03]  /*3810*/  IADD3 R216, R215, 0x7800, RZ ;  /* 0x00007800d7d87810 */ /* 0x000fc60007ffe0ff */
[----:B------:R-:W-:Y:S03]  /*3820*/  LDSM.16.M88.4 R92, [R210+0x11000] ;  /* 0x01100000d25c783b */ /* 0x000fe60000000200 */
[C---:B------:R-:W-:Y:S01]  /*3830*/  HMMA.16816.F32 R36, R8.reuse, R18, RZ ;  /* 0x000000120824723c */ /* 0x040fe200000018ff */
[----:B------:R-:W1:Y:S04]  /*3840*/  LDSM.16.M88.4 R16, [R214] ;  /* 0x00000000d610783b */ /* 0x000e680000000200 */
[----:B------:R-:W1:Y:S03]  /*3850*/  LDSM.16.M88.4 R96, [R210+0x11800] ;  /* 0x01180000d260783b */ /* 0x000e660000000200 */
[C---:B--2---:R-:W-:Y:S01]  /*3860*/  HMMA.16816.F32 R48, R8.reuse, R32, RZ ;  /* 0x000000200830723c */ /* 0x044fe200000018ff */
[----:B------:R-:W-:Y:S04]  /*3870*/  LDSM.16.M88.4 R100, [R209] ;  /* 0x00000000d164783b */ /* 0x000fe80000000200 */
[----:B------:R-:W-:Y:S03]  /*3880*/  LDSM.16.M88.4 R88, [R204+0x12000] ;  /* 0x01200000cc58783b */ /* 0x000fe60000000200 */
[C---:B------:R-:W-:Y:S08]  /*3890*/  HMMA.16816.F32 R52, R8.reuse, R34, RZ ;  /* 0x000000220834723c */ /* 0x040ff000000018ff */
[C---:B----4-:R-:W-:Y:S08]  /*38a0*/  HMMA.16816.F32 R56, R8.reuse, R28, RZ ;  /* 0x0000001c0838723c */ /* 0x050ff000000018ff */
[C---:B------:R-:W-:Y:S08]  /*38b0*/  HMMA.16816.F32 R60, R8.reuse, R30, RZ ;  /* 0x0000001e083c723c */ /* 0x040ff000000018ff */
[C---:B-----5:R-:W-:Y:S08]  /*38c0*/  HMMA.16816.F32 R44, R8.reuse, R26, RZ ;  /* 0x0000001a082c723c */ /* 0x060ff000000018ff */
[----:B------:R-:W-:Y:S01]  /*38d0*/  HMMA.16816.F32 R68, R8, R24, RZ ;  /* 0x000000180844723c */ /* 0x000fe200000018ff */
[----:B------:R-:W-:Y:S07]  /*38e0*/  LDSM.16.M88.4 R8, [R213] ;  /* 0x00000000d508783b */ /* 0x000fee0000000200 */
[C---:B---3--:R-:W-:Y:S08]  /*38f0*/  HMMA.16816.F32 R24, R12.reuse, R40, R20 ;  /* 0x000000280c18723c */ /* 0x048ff00000001814 */
[C---:B------:R-:W-:Y:S08]  /*3900*/  HMMA.16816.F32 R20, R12.reuse, R42, R36 ;  /* 0x0000002a0c14723c */ /* 0x040ff00000001824 */
[C---:B------:R-:W-:Y:S08]  /*3910*/  HMMA.16816.F32 R32, R12.reuse, R64, R48 ;  /* 0x000000400c20723c */ /* 0x040ff00000001830 */
[C---:B------:R-:W-:Y:S08]  /*3920*/  HMMA.16816.F32 R28, R12.reuse, R66, R52 ;  /* 0x000000420c1c723c */ /* 0x040ff00000001834 */
[C---:B------:R-:W-:Y:S08]  /*3930*/  HMMA.16816.F32 R40, R12.reuse, R72, R56 ;  /* 0x000000480c28723c */ /* 0x040ff00000001838 */
[C---:B------:R-:W-:Y:S01]  /*3940*/  HMMA.16816.F32 R60, R12.reuse, R74, R60 ;  /* 0x0000004a0c3c723c */ /* 0x040fe2000000183c */
[----:B------:R-:W-:Y:S07]  /*3950*/  LDSM.16.M88.4 R72, [R209+0x1000] ;  /* 0x00100000d148783b */ /* 0x000fee0000000200 */
[C---:B------:R-:W-:Y:S08]  /*3960*/  HMMA.16816.F32 R56, R12.reuse, R78, R44 ;  /* 0x0000004e0c38723c */ /* 0x040ff0000000182c */
[----:B------:R-:W-:Y:S01]  /*3970*/  HMMA.16816.F32 R64, R12, R76, R68 ;  /* 0x0000004c0c40723c */ /* 0x000fe20000001844 */
[----:B------:R-:W2:Y:S04]  /*3980*/  LDSM.16.M88.4 R68, [R209+0x800] ;  /* 0x00080000d144783b */ /* 0x000ea80000000200 */
[----:B------:R-:W3:Y:S03]  /*3990*/  LDSM.16.M88.4 R76, [R209+0x1800] ;  /* 0x00180000d14c783b */ /* 0x000ee60000000200 */
[C---:B-1----:R-:W-:Y:S01]  /*39a0*/  HMMA.16816.F32 R44, R16.reuse, R80, R32 ;  /* 0x00000050102c723c */ /* 0x042fe20000001820 */
[----:B------:R-:W1:Y:S07]  /*39b0*/  LDSM.16.M88.4 R12, [R211+0x4000] ;  /* 0x00400000d30c783b */ /* 0x000e6e0000000200 */
[C---:B------:R-:W-:Y:S01]  /*39c0*/  HMMA.16816.F32 R36, R16.reuse, R82, R28 ;  /* 0x000000521024723c */ /* 0x040fe2000000181c */
[----:B------:R-:W4:Y:S07]  /*39d0*/  LDSM.16.M88.4 R80, [R204+0x12800] ;  /* 0x01280000cc50783b */ /* 0x000f2e0000000200 */
[C---:B------:R-:W-:Y:S08]  /*39e0*/  HMMA.16816.F32 R48, R16.reuse, R86, R20 ;  /* 0x000000561030723c */ /* 0x040ff00000001814 */
[C---:B------:R-:W-:Y:S08]  /*39f0*/  HMMA.16816.F32 R28, R16.reuse, R94, R60 ;  /* 0x0000005e101c723c */ /* 0x040ff0000000183c */
[C---:B------:R-:W-:Y:S08]  /*3a00*/  HMMA.16816.F32 R20, R16.reuse, R98, R56 ;  /* 0x000000621014723c */ /* 0x040ff00000001838 */
[C---:B------:R-:W-:Y:S01]  /*3a10*/  HMMA.16816.F32 R52, R16.reuse, R84, R24 ;  /* 0x000000541034723c */ /* 0x040fe20000001818 */
[----:B------:R-:W5:Y:S07]  /*3a20*/  LDSM.16.M88.4 R84, [R204+0x13000] ;  /* 0x01300000cc54783b */ /* 0x000f6e0000000200 */
[C---:B------:R-:W-:Y:S01]  /*3a30*/  HMMA.16816.F32 R32, R16.reuse, R92, R40 ;  /* 0x0000005c1020723c */ /* 0x040fe20000001828 */
[----:B------:R-:W-:Y:S07]  /*3a40*/  LDSM.16.M88.4 R92, [R210+0x13000] ;  /* 0x01300000d25c783b */ /* 0x000fee0000000200 */
[----:B------:R-:W-:Y:S01]  /*3a50*/  HMMA.16816.F32 R24, R16, R96, R64 ;  /* 0x000000601018723c */ /* 0x000fe20000001840 */
[----:B------:R-:W-:Y:S04]  /*3a60*/  LDSM.16.M88.4 R64, [R215+0x2800] ;  /* 0x00280000d740783b */ /* 0x000fe80000000200 */
[----:B------:R-:W-:Y:S03]  /*3a70*/  LDSM.16.M88.4 R96, [R209+0x6000] ;  /* 0x00600000d160783b */ /* 0x000fe60000000200 */
[C---:B--2---:R-:W-:Y:S08]  /*3a80*/  HMMA.16816.F32 R56, R8.reuse, R68, R44 ;  /* 0x000000440838723c */ /* 0x044ff0000000182c */
[C---:B------:R-:W-:Y:S08]  /*3a90*/  HMMA.16816.F32 R40, R8.reuse, R102, R48 ;  /* 0x000000660828723c */ /* 0x040ff00000001830 */
[C---:B------:R-:W-:Y:S08]  /*3aa0*/  HMMA.16816.F32 R44, R8.reuse, R74, R28 ;  /* 0x0000004a082c723c */ /* 0x040ff0000000181c */
[C---:B---3--:R-:W-:Y:S01]  /*3ab0*/  HMMA.16816.F32 R28, R8.reuse, R78, R20 ;  /* 0x0000004e081c723c */ /* 0x048fe20000001814 */
[----:B------:R-:W2:Y:S07]  /*3ac0*/  LDSM.16.M88.4 R20, [R204+0x13800] ;  /* 0x01380000cc14783b */ /* 0x000eae0000000200 */
[C---:B------:R-:W-:Y:S01]  /*3ad0*/  HMMA.16816.F32 R16, R8.reuse, R100, R52 ;  /* 0x000000640810723c */ /* 0x040fe20000001834 */
[----:B------:R-:W-:Y:S07]  /*3ae0*/  LDSM.16.M88.4 R100, [R210+0x16800] ;  /* 0x01680000d264783b */ /* 0x000fee0000000200 */
[C---:B------:R-:W-:Y:S01]  /*3af0*/  HMMA.16816.F32 R52, R8.reuse, R70, R36 ;  /* 0x000000460834723c */ /* 0x040fe20000001824 */
[----:B------:R-:W-:Y:S07]  /*3b00*/  LDSM.16.M88.4 R68, [R210+0x13800] ;  /* 0x01380000d244783b */ /* 0x000fee0000000200 */
[C---:B------:R-:W-:Y:S01]  /*3b10*/  HMMA.16816.F32 R48, R8.reuse, R72, R32 ;  /* 0x000000480830723c */ /* 0x040fe20000001820 */
[----:B------:R-:W-:Y:S04]  /*3b20*/  LDSM.16.M88.4 R32, [R215+0x2000] ;  /* 0x00200000d720783b */ /* 0x000fe80000000200 */
[----:B------:R-:W-:Y:S03]  /*3b30*/  LDSM.16.M88.4 R72, [R215+0x3800] ;  /* 0x00380000d748783b */ /* 0x000fe60000000200 */
[----:B------:R-:W-:Y:S01]  /*3b40*/  HMMA.16816.F32 R60, R8, R76, R24 ;  /* 0x0000004c083c723c */ /* 0x000fe20000001818 */
[----:B------:R-:W3:Y:S04]  /*3b50*/  LDSM.16.M88.4 R8, [R212+0x4000] ;  /* 0x00400000d408783b */ /* 0x000ee80000000200 */
[----:B------:R-:W-:Y:S03]  /*3b60*/  LDSM.16.M88.4 R76, [R209+0x2800] ;  /* 0x00280000d14c783b */ /* 0x000fe60000000200 */
[C---:B-1----:R-:W-:Y:S08]  /*3b70*/  HMMA.16816.F32 R36, R12.reuse, R90, R40 ;  /* 0x0000005a0c24723c */ /* 0x042ff00000001828 */
[C---:B----4-:R-:W-:Y:S01]  /*3b80*/  HMMA.16816.F32 R40, R12.reuse, R80, R56 ;  /* 0x000000500c28723c */ /* 0x050fe20000001838 */
[----:B------:R-:W1:Y:S07]  /*3b90*/  LDSM.16.M88.4 R56, [R215+0x3000] ;  /* 0x00300000d738783b */ /* 0x000e6e0000000200 */
[C---:B------:R-:W-:Y:S01]  /*3ba0*/  HMMA.16816.F32 R24, R12.reuse, R88, R16 ;  /* 0x000000580c18723c */ /* 0x040fe20000001810 */
[----:B------:R-:W-:Y:S04]  /*3bb0*/  LDSM.16.M88.4 R16, [R214+0x4000] ;  /* 0x00400000d610783b */ /* 0x000fe80000000200 */
[----:B------:R-:W4:Y:S03]  /*3bc0*/  LDSM.16.M88.4 R88, [R210+0x12000] ;  /* 0x01200000d258783b */ /* 0x000f260000000200 */
[C---:B------:R-:W-:Y:S01]  /*3bd0*/  HMMA.16816.F32 R52, R12.reuse, R82, R52 ;  /* 0x000000520c34723c */ /* 0x040fe20000001834 */
[----:B------:R-:W-:Y:S07]  /*3be0*/  LDSM.16.M88.4 R80, [R209+0x3000] ;  /* 0x00300000d150783b */ /* 0x000fee0000000200 */
[C---:B-----5:R-:W-:Y:S08]  /*3bf0*/  HMMA.16816.F32 R48, R12.reuse, R84, R48 ;  /* 0x000000540c30723c */ /* 0x060ff00000001830 */
[C---:B------:R-:W-:Y:S01]  /*3c00*/  HMMA.16816.F32 R44, R12.reuse, R86, R44 ;  /* 0x000000560c2c723c */ /* 0x040fe2000000182c */
[----:B------:R-:W5:Y:S07]  /*3c10*/  LDSM.16.M88.4 R84, [R210+0x12800] ;  /* 0x01280000d254783b */ /* 0x000f6e0000000200 */
[C---:B--2---:R-:W-:Y:S08]  /*3c20*/  HMMA.16816.F32 R60, R12.reuse, R20, R60 ;  /* 0x000000140c3c723c */ /* 0x044ff0000000183c */
[----:B------:R-:W-:Y:S08]  /*3c30*/  HMMA.16816.F32 R12, R12, R22, R28 ;  /* 0x000000160c0c723c */ /* 0x000ff0000000181c */
[C---:B---3--:R-:W-:Y:S08]  /*3c40*/  HMMA.16816.F32 R24, R8.reuse, R32, R24 ;  /* 0x000000200818723c */ /* 0x048ff00000001818 */
[C---:B------:R-:W-:Y:S08]  /*3c50*/  HMMA.16816.F32 R20, R8.reuse, R34, R36 ;  /* 0x000000220814723c */ /* 0x040ff00000001824 */
[C---:B------:R-:W-:Y:S08]  /*3c60*/  HMMA.16816.F32 R28, R8.reuse, R64, R40 ;  /* 0x00000040081c723c */ /* 0x040ff00000001828 */
[C---:B------:R-:W-:Y:S08]  /*3c70*/  HMMA.16816.F32 R40, R8.reuse, R66, R52 ;  /* 0x000000420828723c */ /* 0x040ff00000001834 */
[C---:B-1----:R-:W-:Y:S08]  /*3c80*/  HMMA.16816.F32 R52, R8.reuse, R56, R48 ;  /* 0x000000380834723c */ /* 0x042ff00000001830 */
[C---:B------:R-:W-:Y:S01]  /*3c90*/  HMMA.16816.F32 R56, R8.reuse, R58, R44 ;  /* 0x0000003a0838723c */ /* 0x040fe2000000182c */
[----:B------:R-:W-:Y:S07]  /*3ca0*/  LDSM.16.M88.4 R44, [R209+0x2000] ;  /* 0x00200000d12c783b */ /* 0x000fee0000000200 */
[C---:B------:R-:W-:Y:S01]  /*3cb0*/  HMMA.16816.F32 R48, R8.reuse, R74, R12 ;  /* 0x0000004a0830723c */ /* 0x040fe2000000180c */
[----:B------:R-:W1:Y:S07]  /*3cc0*/  LDSM.16.M88.4 R12, [R213+0x4000] ;  /* 0x00400000d50c783b */ /* 0x000e6e0000000200 */
[----:B------:R-:W-:Y:S01]  /*3cd0*/  HMMA.16816.F32 R60, R8, R72, R60 ;  /* 0x00000048083c723c */ /* 0x000fe2000000183c */
[----:B------:R-:W-:Y:S07]  /*3ce0*/  LDSM.16.M88.4 R8, [R211+0x8000] ;  /* 0x00800000d308783b */ /* 0x000fee0000000200 */
[C---:B----4-:R-:W-:Y:S08]  /*3cf0*/  HMMA.16816.F32 R36, R16.reuse, R88, R24 ;  /* 0x000000581024723c */ /* 0x050ff00000001818 */
[C---:B------:R-:W-:Y:S01]  /*3d00*/  HMMA.16816.F32 R32, R16.reuse, R90, R20 ;  /* 0x0000005a1020723c */ /* 0x040fe20000001814 */
[----:B------:R-:W-:Y:S07]  /*3d10*/  LDSM.16.M88.4 R88, [R204+0x14000] ;  /* 0x01400000cc58783b */ /* 0x000fee0000000200 */
[C---:B-----5:R-:W-:Y:S08]  /*3d20*/  HMMA.16816.F32 R28, R16.reuse, R84, R28 ;  /* 0x00000054101c723c */ /* 0x060ff0000000181c */
[C---:B------:R-:W-:Y:S01]  /*3d30*/  HMMA.16816.F32 R24, R16.reuse, R86, R40 ;  /* 0x000000561018723c */ /* 0x040fe20000001828 */
[----:B------:R-:W2:Y:S04]  /*3d40*/  LDSM.16.M88.4 R84, [R209+0x3800] ;  /* 0x00380000d154783b */ /* 0x000ea80000000200 */
[----:B------:R-:W-:Y:S03]  /*3d50*/  LDSM.16.M88.4 R40, [R204+0x15000] ;  /* 0x01500000cc28783b */ /* 0x000fe60000000200 */
[C---:B------:R-:W-:Y:S08]  /*3d60*/  HMMA.16816.F32 R20, R16.reuse, R92, R52 ;  /* 0x0000005c1014723c */ /* 0x040ff00000001834 */
[C---:B------:R-:W-:Y:S08]  /*3d70*/  HMMA.16816.F32 R72, R16.reuse, R68, R60 ;  /* 0x000000441048723c */ /* 0x040ff0000000183c */
[C---:B------:R-:W-:Y:S08]  /*3d80*/  HMMA.16816.F32 R56, R16.reuse, R94, R56 ;  /* 0x0000005e1038723c */ /* 0x040ff00000001838 */
[----:B------:R-:W-:Y:S01]  /*3d90*/  HMMA.16816.F32 R68, R16, R70, R48 ;  /* 0x000000461044723c */ /* 0x000fe20000001830 */
[----:B------:R-:W-:Y:S07]  /*3da0*/  LDSM.16.M88.4 R16, [R212+0x8000] ;  /* 0x00800000d410783b */ /* 0x000fee0000000200 */
[C---:B-1----:R-:W-:Y:S01]  /*3db0*/  HMMA.16816.F32 R64, R12.reuse, R44, R36 ;  /* 0x0000002c0c40723c */ /* 0x042fe20000001824 */
[----:B------:R-:W-:Y:S07]  /*3dc0*/  LDSM.16.M88.4 R36, [R204+0x15800] ;  /* 0x01580000cc24783b */ /* 0x000fee0000000200 */
        /* <DEDUP_REMOVED lines=8> */
[C---:B--2---:R-:W-:Y:S08]  /*3e50*/  HMMA.16816.F32 R24, R12.reuse, R84, R72 ;  /* 0x000000540c18723c */ /* 0x044ff00000001848 */
[----:B------:R-:W-:Y:S01]  /*3e60*/  HMMA.16816.F32 R20, R12, R86, R68 ;  /* 0x000000560c14723c */ /* 0x000fe20000001844 */
[----:B------:R-:W2:Y:S07]  /*3e70*/  LDSM.16.M88.4 R84, [R215+0x5000] ;  /* 0x00500000d754783b */ /* 0x000eae0000000200 */
        /* <DEDUP_REMOVED lines=11> */
[----:B------:R-:W-:Y:S01]  /*3f30*/  HMMA.16816.F32 R44, R8, R38, R20 ;  /* 0x00000026082c723c */ /* 0x000fe20000001814 */
[----:B------:R-:W5:Y:S04]  /*3f40*/  LDSM.16.M88.4 R8, [R214+0x8000] ;  /* 0x00800000d608783b */ /* 0x000f680000000200 */
[----:B------:R-:W1:Y:S03]  /*3f50*/  LDSM.16.M88.4 R36, [R210+0x14800] ;  /* 0x01480000d224783b */ /* 0x000e660000000200 */
[C---:B---3--:R-:W-:Y:S08]  /*3f60*/  HMMA.16816.F32 R32, R16.reuse, R76, R12 ;  /* 0x0000004c1020723c */ /* 0x048ff0000000180c */
[C---:B------:R-:W-:Y:S01]  /*3f70*/  HMMA.16816.F32 R28, R16.reuse, R78, R72 ;  /* 0x0000004e101c723c */ /* 0x040fe20000001848 */
[----:B------:R-:W-:Y:S04]  /*3f80*/  LDSM.16.M88.4 R76, [R210+0x15800] ;  /* 0x01580000d24c783b */ /* 0x000fe80000000200 */
[----:B------:R-:W-:Y:S03]  /*3f90*/  LDSM.16.M88.4 R72, [R210+0x15000] ;  /* 0x01500000d248783b */ /* 0x000fe60000000200 */
[C---:B----4-:R-:W-:Y:S08]  /*3fa0*/  HMMA.16816.F32 R20, R16.reuse, R80, R68 ;  /* 0x000000501014723c */ /* 0x050ff00000001844 */
[C---:B------:R-:W-:Y:S01]  /*3fb0*/  HMMA.16816.F32 R12, R16.reuse, R82, R64 ;  /* 0x00000052100c723c */ /* 0x040fe20000001840 */
[----:B------:R-:W3:Y:S07]  /*3fc0*/  LDSM.16.M88.4 R80, [R209+0x4000] ;  /* 0x00400000d150783b */ /* 0x000eee0000000200 */
[C---:B--2---:R-:W-:Y:S08]  /*3fd0*/  HMMA.16816.F32 R56, R16.reuse, R84, R56 ;  /* 0x000000541038723c */ /* 0x044ff00000001838 */
[C---:B------:R-:W-:Y:S08]  /*3fe0*/  HMMA.16816.F32 R60, R16.reuse, R86, R60 ;  /* 0x00000056103c723c */ /* 0x040ff0000000183c */
[C---:B-1----:R-:W-:Y:S08]  /*3ff0*/  HMMA.16816.F32 R68, R16.reuse, R48, R52 ;  /* 0x000000301044723c */ /* 0x042ff00000001834 */
[----:B------:R-:W-:Y:S08]  /*4000*/  HMMA.16816.F32 R64, R16, R50, R44 ;  /* 0x000000321040723c */ /* 0x000ff0000000182c */
[C---:B-----5:R-:W-:Y:S01]  /*4010*/  HMMA.16816.F32 R16, R8.reuse, R40, R32 ;  /* 0x000000280810723c */ /* 0x060fe20000001820 */
[----:B------:R-:W-:Y:S07]  /*4020*/  LDSM.16.M88.4 R32, [R209+0x4800] ;  /* 0x00480000d120783b */ /* 0x000fee0000000200 */
[C---:B------:R-:W-:Y:S01]  /*4030*/  HMMA.16816.F32 R52, R8.reuse, R42, R28 ;  /* 0x0000002a0834723c */ /* 0x040fe2000000181c */
[----:B------:R-:W-:Y:S07]  /*4040*/  LDSM.16.M88.4 R40, [R204+0x16000] ;  /* 0x01600000cc28783b */ /* 0x000fee0000000200 */
[C---:B------:R-:W-:Y:S01]  /*4050*/  HMMA.16816.F32 R48, R8.reuse, R36, R20 ;  /* 0x000000240830723c */ /* 0x040fe20000001814 */
[----:B------:R-:W1:Y:S07]  /*4060*/  LDSM.16.M88.4 R20, [R211+0xc000] ;  /* 0x00c00000d314783b */ /* 0x000e6e0000000200 */
[----:B------:R-:W-:Y:S08]  /*4070*/  HMMA.16816.F32 R28, R8, R38, R12 ;  /* 0x00000026081c723c */ /* 0x000ff0000000180c */
[----:B---3--:R-:W-:Y:S01]  /*4080*/  HMMA.16816.F32 R12, R24, R80, R16 ;  /* 0x00000050180c723c */ /* 0x008fe20000001810 */
[----:B------:R-:W-:Y:S07]  /*4090*/  LDSM.16.M88.4 R16, [R212+0xc000] ;  /* 0x00c00000d410783b */ /* 0x000fee0000000200 */
[----:B------:R-:W-:Y:S01]  /*40a0*/  HMMA.16816.F32 R108, R8, R76, R68 ;  /* 0x0000004c086c723c */ /* 0x000fe20000001844 */
[----:B------:R-:W2:Y:S07]  /*40b0*/  LDSM.16.M88.4 R68, [R215+0x6000] ;  /* 0x00600000d744783b */ /* 0x000eae0000000200 */
[----:B------:R-:W-:Y:S01]  /*40c0*/  HMMA.16816.F32 R36, R24, R82, R52 ;  /* 0x000000521824723c */ /* 0x000fe20000001834 */
[----:B------:R-:W-:Y:S07]  /*40d0*/  LDSM.16.M88.4 R80, [R204+0x17800] ;  /* 0x01780000cc50783b */ /* 0x000fee0000000200 */
[C---:B------:R-:W-:Y:S01]  /*40e0*/  HMMA.16816.F32 R44, R8.reuse, R72, R56 ;  /* 0x00000048082c723c */ /* 0x040fe20000001838 */
[----:B------:R-:W-:Y:S07]  /*40f0*/  LDSM.16.M88.4 R56, [R204+0x17000] ;  /* 0x01700000cc38783b */ /* 0x000fee0000000200 */
[C---:B------:R-:W-:Y:S01]  /*4100*/  HMMA.16816.F32 R92, R8.reuse, R74, R60 ;  /* 0x0000004a085c723c */ /* 0x040fe2000000183c */
[----:B------:R-:W3:Y:S04]  /*4110*/  LDSM.16.M88.4 R60, [R209+0x5000] ;  /* 0x00500000d13c783b */ /* 0x000ee80000000200 */
[----:B------:R-:W-:Y:S03]  /*4120*/  LDSM.16.M88.4 R72, [R204+0x16800] ;  /* 0x01680000cc48783b */ /* 0x000fe60000000200 */
[----:B------:R-:W-:Y:S01]  /*4130*/  HMMA.16816.F32 R104, R8, R78, R64 ;  /* 0x0000004e0868723c */ /* 0x000fe20000001840 */
[----:B------:R-:W-:Y:S07]  /*4140*/  LDSM.16.M88.4 R64, [R210+0x16000] ;  /* 0x01600000d240783b */ /* 0x000fee0000000200 */
[----:B-1----:R-:W-:Y:S01]  /*4150*/  HMMA.16816.F32 R8, R20, R40, R12 ;  /* 0x000000281408723c */ /* 0x002fe2000000180c */
[----:B------:R-:W1:Y:S07]  /*4160*/  LDSM.16.M88.4 R12, [R214+0xc000] ;  /* 0x00c00000d60c783b */ /* 0x000e6e0000000200 */
[C---:B------:R-:W-:Y:S08]  /*4170*/  HMMA.16816.F32 R48, R24.reuse, R32, R48 ;  /* 0x000000201830723c */ /* 0x040ff00000001830 */
[----:B------:R-:W-:Y:S08]  /*4180*/  HMMA.16816.F32 R84, R24, R34, R28 ;  /* 0x000000221854723c */ /* 0x000ff0000000181c */
[----:B------:R-:W-:Y:S01]  /*4190*/  HMMA.16816.F32 R32, R20, R42, R36 ;  /* 0x0000002a1420723c */ /* 0x000fe20000001824 */
[----:B------:R-:W4:Y:S07]  /*41a0*/  LDSM.16.M88.4 R40, [R209+0x5800] ;  /* 0x00580000d128783b */ /* 0x000f2e0000000200 */
[----:B--2---:R-:W-:Y:S01]  /*41b0*/  HMMA.16816.F32 R28, R16, R68, R8 ;  /* 0x00000044101c723c */ /* 0x004fe20000001808 */
[----:B------:R-:W2:Y:S07]  /*41c0*/  LDSM.16.M88.4 R8, [R213+0xc000] ;  /* 0x00c00000d508783b */ /* 0x000eae0000000200 */
[C---:B---3--:R-:W-:Y:S08]  /*41d0*/  HMMA.16816.F32 R76, R24.reuse, R60, R44 ;  /* 0x0000003c184c723c */ /* 0x048ff0000000182c */
[----:B------:R-:W-:Y:S01]  /*41e0*/  HMMA.16816.F32 R60, R24, R62, R92 ;  /* 0x0000003e183c723c */ /* 0x000fe2000000185c */
[----:B------:R-:W3:Y:S07]  /*41f0*/  LDSM.16.M88.4 R92, [R215+0x7000] ;  /* 0x00700000d75c783b */ /* 0x000eee0000000200 */
[----:B-1----:R-:W-:Y:S08]  /*4200*/  HMMA.16816.F32 R44, R12, R64, R28 ;  /* 0x000000400c2c723c */ /* 0x002ff0000000181c */
[----:B------:R-:W-:Y:S08]  /*4210*/  HMMA.16816.F32 R52, R20, R72, R48 ;  /* 0x000000481434723c */ /* 0x000ff00000001830 */
[C---:B----4-:R-:W-:Y:S08]  /*4220*/  HMMA.16816.F32 R36, R24.reuse, R40, R108 ;  /* 0x000000281824723c */ /* 0x050ff0000000186c */
[----:B------:R-:W-:Y:S08]  /*4230*/  HMMA.16816.F32 R28, R24, R42, R104 ;  /* 0x0000002a181c723c */ /* 0x000ff00000001868 */
[----:B------:R-:W-:Y:S01]  /*4240*/  HMMA.16816.F32 R48, R16, R70, R32 ;  /* 0x000000461030723c */ /* 0x000fe20000001820 */
[----:B------:R-:W-:Y:S07]  /*4250*/  LDSM.16.M88.4 R68, [R209+0x6800] ;  /* 0x00680000d144783b */ /* 0x000fee0000000200 */
[C---:B------:R-:W-:Y:S08]  /*4260*/  HMMA.16816.F32 R24, R20.reuse, R74, R84 ;  /* 0x0000004a1418723c */ /* 0x040ff00000001854 */
[C---:B------:R-:W-:Y:S08]  /*4270*/  HMMA.16816.F32 R32, R20.reuse, R56, R76 ;  /* 0x000000381420723c */ /* 0x040ff0000000184c */
[----:B------:R-:W-:Y:S08]  /*4280*/  HMMA.16816.F32 R60, R20, R58, R60 ;  /* 0x0000003a143c723c */ /* 0x000ff0000000183c */
[----:B--2---:R-:W-:Y:S08]  /*4290*/  HMMA.16816.F32 R56, R8, R96, R44 ;  /* 0x000000600838723c */ /* 0x004ff0000000182c */
[----:B------:R-:W-:Y:S08]  /*42a0*/  HMMA.16816.F32 R40, R16, R88, R52 ;  /* 0x000000581028723c */ /* 0x000ff00000001834 */
[C---:B------:R-:W-:Y:S01]  /*42b0*/  HMMA.16816.F32 R44, R20.reuse, R80, R36 ;  /* 0x00000050142c723c */ /* 0x040fe20000001824 */
[----:B------:R-:W-:Y:S07]  /*42c0*/  LDSM.16.M88.4 R36, [R210+0x17000] ;  /* 0x01700000d224783b */ /* 0x000fee0000000200 */
[----:B------:R-:W-:Y:S01]  /*42d0*/  HMMA.16816.F32 R52, R20, R82, R28 ;  /* 0x000000521434723c */ /* 0x000fe2000000181c */
[----:B------:R-:W-:-:S04]  /*42e0*/  FMUL.FTZ R2, R56, c[0x0][0x2ec] ;  /* 0x0000bb0038027a20 */ /* 0x000fc80000410000 */
[----:B------:R1:W2:Y:S03]  /*42f0*/  MUFU.TANH R75, R2 ;  /* 0x00000002004b7308 */ /* 0x0002a60000002400 */
[----:B------:R-:W-:Y:S01]  /*4300*/  HMMA.16816.F32 R48, R12, R66, R48 ;  /* 0x000000420c30723c */ /* 0x000fe20000001830 */
[----:B------:R-:W4:Y:S07]  /*4310*/  LDSM.16.M88.4 R64, [R215+0x7800] ;  /* 0x00780000d740783b */ /* 0x000f2e0000000200 */
[----:B------:R-:W-:Y:S01]  /*4320*/  HMMA.16816.F32 R20, R16, R90, R24 ;  /* 0x0000005a1014723c */ /* 0x000fe20000001818 */
[----:B-1----:R-:W-:-:S07]  /*4330*/  FMUL.FTZ R2, R57, c[0x0][0x2ec] ;  /* 0x0000bb0039027a20 */ /* 0x002fce0000410000 */
[----:B---3--:R-:W-:Y:S01]  /*4340*/  HMMA.16816.F32 R28, R16, R92, R32 ;  /* 0x0000005c101c723c */ /* 0x008fe20000001820 */
[----:B------:R1:W-:Y:S07]  /*4350*/  MUFU.TANH R74, R2 ;  /* 0x00000002004a7308 */ /* 0x0003ee0000002400 */
[C---:B------:R-:W-:Y:S08]  /*4360*/  HMMA.16816.F32 R24, R12.reuse, R100, R40 ;  /* 0x000000640c18723c */ /* 0x040ff00000001828 */
[----:B------:R-:W-:Y:S01]  /*4370*/  HMMA.16816.F32 R20, R12, R102, R20 ;  /* 0x000000660c14723c */ /* 0x000fe20000001814 */
[----:B-1----:R-:W-:-:S04]  /*4380*/  FMUL.FTZ R2, R58, c[0x0][0x2ec] ;  /* 0x0000bb003a027a20 */ /* 0x002fc80000410000 */
[----:B------:R1:W3:Y:S03]  /*4390*/  MUFU.TANH R72, R2 ;  /* 0x0000000200487308 */ /* 0x0002e60000002400 */
[C---:B------:R-:W-:Y:S08]  /*43a0*/  HMMA.16816.F32 R40, R16.reuse, R94, R60 ;  /* 0x0000005e1028723c */ /* 0x040ff0000000183c */
[----:B----4-:R-:W-:Y:S01]  /*43b0*/  HMMA.16816.F32 R44, R16, R64, R44 ;  /* 0x00000040102c723c */ /* 0x010fe2000000182c */
[----:B-1----:R-:W-:-:S02]  /*43c0*/  FMUL.FTZ R2, R59, c[0x0][0x2ec] ;  /* 0x0000bb003b027a20 */ /* 0x002fc40000410000 */
[----:B------:R-:W1:Y:S05]  /*43d0*/  LDSM.16.M88.4 R56, [R209+0x7000] ;  /* 0x00700000d138783b */ /* 0x000e6a0000000200 */
[----:B------:R-:W-:Y:S01]  /*43e0*/  HMMA.16816.F32 R52, R16, R66, R52 ;  /* 0x000000421034723c */ /* 0x000fe20000001834 */
[----:B------:R4:W5:Y:S07]  /*43f0*/  MUFU.TANH R73, R2 ;  /* 0x0000000200497308 */ /* 0x00096e0000002400 */
[----:B------:R-:W-:Y:S08]  /*4400*/  HMMA.16816.F32 R16, R12, R36, R28 ;  /* 0x000000240c10723c */ /* 0x000ff0000000181c */
[C---:B------:R-:W-:Y:S08]  /*4410*/  HMMA.16816.F32 R20, R8.reuse, R70, R20 ;  /* 0x000000460814723c */ /* 0x040ff00000001814 */
[C---:B------:R-:W-:Y:S01]  /*4420*/  HMMA.16816.F32 R32, R8.reuse, R98, R48 ;  /* 0x000000620820723c */ /* 0x040fe20000001830 */
[----:B------:R-:W2:Y:S07]  /*4430*/  LDSM.16.M88.4 R48, [R210+0x17800] ;  /* 0x01780000d230783b */ /* 0x000eae0000000200 */
[C---:B------:R-:W-:Y:S08]  /*4440*/  HMMA.16816.F32 R24, R8.reuse, R68, R24 ;  /* 0x000000440818723c */ /* 0x040ff00000001818 */
[----:B-1----:R-:W-:Y:S07]  /*4450*/  HMMA.16816.F32 R28, R8, R56, R16 ;  /* 0x00000038081c723c */ /* 0x002fee0000001810 */
[C---:B------:R-:W-:Y:S01]  /*4460*/  IADD3 R16, R5.reuse, UR5, RZ ;  /* 0x0000000505107c10 */ /* 0x040fe2000fffe0ff */
[----:B------:R-:W-:Y:S01]  /*4470*/  FMUL.FTZ R18, R20, c[0x0][0x2ec] ;  /* 0x0000bb0014127a20 */ /* 0x000fe20000410000 */
[----:B------:R-:W-:Y:S01]  /*4480*/  IADD3 R17, R5, UR4, RZ ;  /* 0x0000000405117c10 */ /* 0x000fe2000fffe0ff */
[----:B----4-:R-:W-:Y:S01]  /*4490*/  FMUL.FTZ R2, R33, c[0x0][0x2ec] ;  /* 0x0000bb0021027a20 */ /* 0x010fe20000410000 */
[----:B------:R-:W-:Y:S01]  /*44a0*/  IADD3 R5, R5, 0x8, RZ ;  /* 0x0000000805057810 */ /* 0x000fe20007ffe0ff */
[----:B------:R1:W-:Y:S01]  /*44b0*/  MUFU.TANH R57, R18 ;  /* 0x0000001200397308 */ /* 0x0003e20000002400 */
[----:B------:R-:W-:Y:S01]  /*44c0*/  IMNMX R233, RZ, R16, !PT ;  /* 0x00000010ffe97217 */ /* 0x000fe20007800200 */
[C---:B------:R-:W-:Y:S01]  /*44d0*/  HMMA.16816.F32 R40, R12.reuse, R38, R40 ;  /* 0x000000260c28723c */ /* 0x040fe20000001828 */
[----:B------:R-:W-:Y:S01]  /*44e0*/  IADD3 R16, R5, UR5, RZ ;  /* 0x0000000505107c10 */ /* 0x000fe2000fffe0ff */
[----:B------:R-:W-:Y:S01]  /*44f0*/  FMUL.FTZ R6, R26, c[0x0][0x2ec] ;  /* 0x0000bb001a067a20 */ /* 0x000fe20000410000 */
[----:B------:R-:W-:Y:S01]  /*4500*/  IMNMX R235, R17, UR16, PT ;  /* 0x0000001011eb7c17 */ /* 0x000fe2000b800200 */
[----:B------:R-:W-:Y:S01]  /*4510*/  FMUL.FTZ R32, R32, c[0x0][0x2ec] ;  /* 0x0000bb0020207a20 */ /* 0x000fe20000410000 */
[----:B------:R-:W-:Y:S01]  /*4520*/  IMNMX R232, RZ, R16, !PT ;  /* 0x00000010ffe87217 */ /* 0x000fe20007800200 */
[----:B------:R4:W-:Y:S01]  /*4530*/  MUFU.TANH R64, R2 ;  /* 0x0000000200407308 */ /* 0x0009e20000002400 */
[----:B------:R-:W-:Y:S01]  /*4540*/  IADD3 R5, R5, UR4, RZ ;  /* 0x0000000405057c10 */ /* 0x000fe2000fffe0ff */
[----:B--2---:R-:W-:Y:S03]  /*4550*/  HMMA.16816.F32 R44, R12, R48, R44 ;  /* 0x000000300c2c723c */ /* 0x004fe6000000182c */
[----:B------:R-:W-:Y:S01]  /*4560*/  IMNMX R234, R5, UR16, PT ;  /* 0x0000001005ea7c17 */ /* 0x000fe2000b800200 */
[----:B------:R-:W-:Y:S01]  /*4570*/  FMUL.FTZ R5, R21, c[0x0][0x2ec] ;  /* 0x0000bb0015057a20 */ /* 0x000fe20000410000 */
[----:B-1----:R-:W1:Y:S01]  /*4580*/  LDSM.16.M88.4 R16, [R209+0x7800] ;  /* 0x00780000d110783b */ /* 0x002e620000000200 */
[----:B------:R2:W-:Y:S01]  /*4590*/  MUFU.TANH R61, R6 ;  /* 0x00000006003d7308 */ /* 0x0005e20000002400 */
[----:B------:R-:W-:-:S04]  /*45a0*/  DEPBAR.LE SB0, 0x0 ;  /* 0x000080000000791a */ /* 0x000fc80000000000 */
[----:B----4-:R-:W-:-:S03]  /*45b0*/  FMUL.FTZ R2, R34, c[0x0][0x2ec] ;  /* 0x0000bb0022027a20 */ /* 0x010fc60000410000 */
[----:B------:R4:W-:Y:S08]  /*45c0*/  MUFU.TANH R56, R5 ;  /* 0x0000000500387308 */ /* 0x0009f00000002400 */
[----:B------:R3:W1:Y:S01]  /*45d0*/  MUFU.TANH R36, R2 ;  /* 0x0000000200247308 */ /* 0x0006620000002400 */
[----:B--2---:R-:W-:-:S07]  /*45e0*/  FMUL.FTZ R6, R27, c[0x0][0x2ec] ;  /* 0x0000bb001b067a20 */ /* 0x004fce0000410000 */
[----:B------:R-:W-:Y:S01]  /*45f0*/  MUFU.TANH R60, R6 ;  /* 0x00000006003c7308 */ /* 0x000fe20000002400 */
[----:B----4-:R-:W-:Y:S02]  /*4600*/  FMUL.FTZ R5, R22, c[0x0][0x2ec] ;  /* 0x0000bb0016057a20 */ /* 0x010fe40000410000 */
[----:B---3--:R-:W-:-:S05]  /*4610*/  FMUL.FTZ R2, R35, c[0x0][0x2ec] ;  /* 0x0000bb0023027a20 */ /* 0x008fca0000410000 */
[----:B------:R-:W2:Y:S08]  /*4620*/  MUFU.TANH R65, R32 ;  /* 0x0000002000417308 */ /* 0x000eb00000002400 */
[----:B------:R3:W-:Y:S08]  /*4630*/  MUFU.TANH R63, R2 ;  /* 0x00000002003f7308 */ /* 0x0007f00000002400 */
[----:B------:R-:W-:Y:S01]  /*4640*/  MUFU.TANH R39, R5 ;  /* 0x0000000500277308 */ /* 0x000fe20000002400 */
[----:B---3--:R-:W-:-:S07]  /*4650*/  FMUL.FTZ R2, R24, c[0x0][0x2ec] ;  /* 0x0000bb0018027a20 */ /* 0x008fce0000410000 */
[----:B------:R3:W4:Y:S02]  /*4660*/  MUFU.TANH R112, R2 ;  /* 0x0000000200707308 */ /* 0x0007240000002400 */
[----:B---3--:R-:W-:Y:S02]  /*4670*/  FMUL.FTZ R2, R25, c[0x0][0x2ec] ;  /* 0x0000bb0019027a20 */ /* 0x008fe40000410000 */
[----:B------:R-:W-:Y:S04]  /*4680*/  HMMA.16816.F32 R24, R12, R50, R52 ;  /* 0x000000320c18723c */ /* 0x000fe80000001834 */
[----:B------:R3:W1:Y:S04]  /*4690*/  MUFU.TANH R62, R2 ;  /* 0x00000002003e7308 */ /* 0x0006680000002400 */
[----:B------:R-:W-:Y:S01]  /*46a0*/  HMMA.16816.F32 R12, R8, R58, R40 ;  /* 0x0000003a080c723c */ /* 0x000fe20000001828 */
[----:B---3--:R-:W-:-:S04]  /*46b0*/  IMAD.U32 R2, RZ, RZ, UR25 ;  /* 0x00000019ff027e24 */ /* 0x008fc8000f8e00ff */
[----:B------:R-:W-:-:S05]  /*46c0*/  IMAD R2, R2, 0x40, R115 ;  /* 0x0000004002027824 */ /* 0x000fca00078e0273 */
[C---:B------:R-:W-:Y:S02]  /*46d0*/  IADD3 R7, R2.reuse, 0x1, RZ ;  /* 0x0000000102077810 */ /* 0x040fe40007ffe0ff */
[----:B------:R-:W-:Y:S02]  /*46e0*/  IADD3 R6, R2, 0x8, RZ ;  /* 0x0000000802067810 */ /* 0x000fe40007ffe0ff */
[----:B------:R-:W-:-:S10]  /*46f0*/  ISETP.GE.AND P2, PT, R7, R235, PT ;  /* 0x000000eb0700720c */ /* 0x000fd40003f46270 */
[----:B------:R-:W-:Y:S01]  /*4700*/  FMUL.FTZ R12, R12, c[0x0][0x2ec] ;  /* 0x0000bb000c0c7a20 */ /* 0x000fe20000410000 */
[CC--:B------:R-:W-:Y:S01]  /*4710*/  ISETP.GE.AND P5, PT, R6.reuse, R235.reuse, PT ;  /* 0x000000eb0600720c */ /* 0x0c0fe20003fa6270 */
[----:B------:R-:W-:Y:S01]  /*4720*/  FMUL.FTZ R13, R13, c[0x0][0x2ec] ;  /* 0x0000bb000d0d7a20 */ /* 0x000fe20000410000 */
[-C--:B------:R-:W-:Y:S01]  /*4730*/  ISETP.GE.AND P0, PT, R6, R234.reuse, PT ;  /* 0x000000ea0600720c */ /* 0x080fe20003f06270 */
[----:B------:R-:W-:Y:S01]  /*4740*/  FMUL.FTZ R14, R14, c[0x0][0x2ec] ;  /* 0x0000bb000e0e7a20 */ /* 0x000fe20000410000 */
[C---:B------:R-:W-:Y:S01]  /*4750*/  ISETP.GE.AND P1, PT, R2.reuse, R235, PT ;  /* 0x000000eb0200720c */ /* 0x040fe20003f26270 */
[----:B------:R-:W-:Y:S01]  /*4760*/  FMUL.FTZ R15, R15, c[0x0][0x2ec] ;  /* 0x0000bb000f0f7a20 */ /* 0x000fe20000410000 */
[-C--:B------:R-:W-:Y:S01]  /*4770*/  ISETP.GE.AND P3, PT, R2, R234.reuse, PT ;  /* 0x000000ea0200720c */ /* 0x080fe20003f66270 */
[----:B------:R-:W-:Y:S01]  /*4780*/  MUFU.TANH R12, R12 ;  /* 0x0000000c000c7308 */ /* 0x000fe20000002400 */
[C---:B------:R-:W-:Y:S02]  /*4790*/  ISETP.GE.AND P4, PT, R7.reuse, R234, PT ;  /* 0x000000ea0700720c */ /* 0x040fe40003f86270 */
[----:B------:R-:W-:-:S02]  /*47a0*/  ISETP.LT.OR P2, PT, R7, R233, P2 ;  /* 0x000000e90700720c */ /* 0x000fc40001741670 */
[CC--:B------:R-:W-:Y:S02]  /*47b0*/  ISETP.LT.OR P5, PT, R6.reuse, R233.reuse, P5 ;  /* 0x000000e90600720c */ /* 0x0c0fe40002fa1670 */
[-C--:B------:R-:W-:Y:S01]  /*47c0*/  ISETP.LT.OR P0, PT, R6, R232.reuse, P0 ;  /* 0x000000e80600720c */ /* 0x080fe20000701670 */
[----:B------:R-:W-:Y:S01]  /*47d0*/  MUFU.TANH R13, R13 ;  /* 0x0000000d000d7308 */ /* 0x000fe20000002400 */
[C---:B------:R-:W-:Y:S02]  /*47e0*/  ISETP.LT.OR P1, PT, R2.reuse, R233, P1 ;  /* 0x000000e90200720c */ /* 0x040fe40000f21670 */
[CC--:B------:R-:W-:Y:S02]  /*47f0*/  ISETP.LT.OR P3, PT, R2.reuse, R232.reuse, P3 ;  /* 0x000000e80200720c */ /* 0x0c0fe40001f61670 */
[----:B------:R-:W-:Y:S01]  /*4800*/  ISETP.LT.OR P4, PT, R7, R232, P4 ;  /* 0x000000e80700720c */ /* 0x000fe20002781670 */
[----:B------:R-:W-:Y:S01]  /*4810*/  FMUL.FTZ R7, R23, c[0x0][0x2ec] ;  /* 0x0000bb0017077a20 */ /* 0x000fe20000410000 */
[C---:B------:R-:W-:Y:S01]  /*4820*/  IADD3 R6, R2.reuse, 0x9, RZ ;  /* 0x0000000902067810 */ /* 0x040fe20007ffe0ff */
[----:B-1----:R-:W-:Y:S01]  /*4830*/  HMMA.16816.F32 R20, R8, R16, R44 ;  /* 0x000000100814723c */ /* 0x002fe2000000182c */
[----:B------:R-:W-:Y:S01]  /*4840*/  IADD3 R5, R2, 0x10, RZ ;  /* 0x0000001002057810 */ /* 0x000fe20007ffe0ff */
[----:B------:R1:W-:Y:S01]  /*4850*/  MUFU.TANH R49, R7 ;  /* 0x0000000700317308 */ /* 0x0003e20000002400 */
[----:B------:R-:W-:-:S02]  /*4860*/  FSEL R32, R75, -INF , !P1 ;  /* 0xff8000004b207808 */ /* 0x000fc40004800000 */
[----:B------:R-:W-:Y:S02]  /*4870*/  FSEL R35, R72, -INF , !P3 ;  /* 0xff80000048237808 */ /* 0x000fe40005800000 */
[----:B------:R-:W-:Y:S01]  /*4880*/  FSEL R33, R74, -INF , !P2 ;  /* 0xff8000004a217808 */ /* 0x000fe20005000000 */
[----:B------:R-:W-:Y:S01]  /*4890*/  HMMA.16816.F32 R8, R8, R18, R24 ;  /* 0x000000120808723c */ /* 0x000fe20000001818 */
[CC--:B------:R-:W-:Y:S01]  /*48a0*/  ISETP.GE.AND P6, PT, R6.reuse, R235.reuse, PT ;  /* 0x000000eb0600720c */ /* 0x0c0fe20003fc6270 */
[----:B------:R-:W-:Y:S01]  /*48b0*/  MUFU.TANH R14, R14 ;  /* 0x0000000e000e7308 */ /* 0x000fe20000002400 */
[C---:B------:R-:W-:Y:S02]  /*48c0*/  ISETP.GE.AND P1, PT, R5.reuse, R235, PT ;  /* 0x000000eb0500720c */ /* 0x040fe40003f26270 */
[-C--:B------:R-:W-:Y:S02]  /*48d0*/  ISETP.GE.AND P3, PT, R6, R234.reuse, PT ;  /* 0x000000ea0600720c */ /* 0x080fe40003f66270 */
[----:B------:R-:W-:-:S02]  /*48e0*/  ISETP.GE.AND P2, PT, R5, R234, PT ;  /* 0x000000ea0500720c */ /* 0x000fc40003f46270 */
[-C--:B------:R-:W-:Y:S01]  /*48f0*/  ISETP.LT.OR P6, PT, R6, R233.reuse, P6 ;  /* 0x000000e90600720c */ /* 0x080fe200037c1670 */
[----:B-1----:R-:W-:Y:S01]  /*4900*/  FMUL.FTZ R7, R28, c[0x0][0x2ec] ;  /* 0x0000bb001c077a20 */ /* 0x002fe20000410000 */
[-C--:B------:R-:W-:Y:S01]  /*4910*/  ISETP.LT.OR P3, PT, R6, R232.reuse, P3 ;  /* 0x000000e80600720c */ /* 0x080fe20001f61670 */
[----:B------:R-:W-:Y:S01]  /*4920*/  MUFU.TANH R15, R15 ;  /* 0x0000000f000f7308 */ /* 0x000fe20000002400 */
[C---:B------:R-:W-:Y:S02]  /*4930*/  ISETP.LT.OR P1, PT, R5.reuse, R233, P1 ;  /* 0x000000e90500720c */ /* 0x040fe40000f21670 */
[----:B------:R-:W-:Y:S01]  /*4940*/  ISETP.LT.OR P2, PT, R5, R232, P2 ;  /* 0x000000e80500720c */ /* 0x000fe20001741670 */
[----:B------:R-:W-:Y:S01]  /*4950*/  FMUL.FTZ R22, R22, c[0x0][0x2ec] ;  /* 0x0000bb0016167a20 */ /* 0x000fe20000410000 */
[C---:B------:R-:W-:Y:S01]  /*4960*/  IADD3 R6, R2.reuse, 0x11, RZ ;  /* 0x0000001102067810 */ /* 0x040fe20007ffe0ff */
[----:B------:R-:W-:Y:S01]  /*4970*/  FMUL.FTZ R21, R21, c[0x0][0x2ec] ;  /* 0x0000bb0015157a20 */ /* 0x000fe20000410000 */
[----:B------:R-:W-:Y:S01]  /*4980*/  IADD3 R5, R2, 0x18, RZ ;  /* 0x0000001802057810 */ /* 0x000fe20007ffe0ff */
[----:B------:R1:W-:Y:S01]  /*4990*/  MUFU.TANH R48, R7 ;  /* 0x0000000700307308 */ /* 0x0003e20000002400 */
[----:B-----5:R-:W-:Y:S01]  /*49a0*/  FSEL R34, R73, -INF , !P4 ;  /* 0xff80000049227808 */ /* 0x020fe20006000000 */
[----:B------:R-:W-:Y:S01]  /*49b0*/  FMUL.FTZ R23, R23, c[0x0][0x2ec] ;  /* 0x0000bb0017177a20 */ /* 0x000fe20000410000 */
[----:B------:R-:W-:Y:S01]  /*49c0*/  FSEL R36, R36, -INF , !P0 ;  /* 0xff80000024247808 */ /* 0x000fe20004000000 */
[----:B------:R-:W-:Y:S01]  /*49d0*/  FMUL.FTZ R8, R8, c[0x0][0x2ec] ;  /* 0x0000bb0008087a20 */ /* 0x000fe20000410000 */
[----:B------:R-:W-:Y:S01]  /*49e0*/  FSEL R28, R64, -INF , !P6 ;  /* 0xff800000401c7808 */ /* 0x000fe20007000000 */
[----:B------:R-:W-:Y:S01]  /*49f0*/  FMUL.FTZ R9, R9, c[0x0][0x2ec] ;  /* 0x0000bb0009097a20 */ /* 0x000fe20000410000 */
[C---:B------:R-:W-:Y:S01]  /*4a00*/  ISETP.GE.AND P4, PT, R6.reuse, R235, PT ;  /* 0x000000eb0600720c */ /* 0x040fe20003f86270 */
[----:B------:R-:W-:Y:S01]  /*4a10*/  MUFU.TANH R22, R22 ;  /* 0x0000001600167308 */ /* 0x000fe20000002400 */
[-C--:B------:R-:W-:Y:S01]  /*4a20*/  ISETP.GE.AND P0, PT, R6, R234.reuse, PT ;  /* 0x000000ea0600720c */ /* 0x080fe20003f06270 */
[----:B------:R-:W-:Y:S01]  /*4a30*/  FMUL.FTZ R10, R10, c[0x0][0x2ec] ;  /* 0x0000bb000a0a7a20 */ /* 0x000fe20000410000 */
[----:B------:R-:W-:Y:S01]  /*4a40*/  ISETP.GE.AND P6, PT, R5, R234, PT ;  /* 0x000000ea0500720c */ /* 0x000fe20003fc6270 */
[----:B------:R-:W-:Y:S01]  /*4a50*/  FMUL.FTZ R11, R11, c[0x0][0x2ec] ;  /* 0x0000bb000b0b7a20 */ /* 0x000fe20000410000 */
[----:B------:R-:W-:-:S02]  /*4a60*/  ISETP.LT.OR P4, PT, R6, R233, P4 ;  /* 0x000000e90600720c */ /* 0x000fc40002781670 */
[-C--:B------:R-:W-:Y:S01]  /*4a70*/  ISETP.LT.OR P0, PT, R6, R232.reuse, P0 ;  /* 0x000000e80600720c */ /* 0x080fe20000701670 */
[----:B-1----:R-:W-:Y:S01]  /*4a80*/  FMUL.FTZ R7, R29, c[0x0][0x2ec] ;  /* 0x0000bb001d077a20 */ /* 0x002fe20000410000 */
[----:B--2---:R-:W-:Y:S01]  /*4a90*/  FSEL R29, R65, -INF , !P5 ;  /* 0xff800000411d7808 */ /* 0x004fe20006800000 */
[----:B------:R-:W-:Y:S01]  /*4aa0*/  MUFU.TANH R21, R21 ;  /* 0x0000001500157308 */ /* 0x000fe20000002400 */
[C---:B------:R-:W-:Y:S02]  /*4ab0*/  ISETP.GE.AND P5, PT, R5.reuse, R235, PT ;  /* 0x000000eb0500720c */ /* 0x040fe40003fa6270 */
[C---:B------:R-:W-:Y:S02]  /*4ac0*/  ISETP.LT.OR P6, PT, R5.reuse, R232, P6 ;  /* 0x000000e80500720c */ /* 0x040fe400037c1670 */
[----:B------:R-:W-:Y:S02]  /*4ad0*/  ISETP.LT.OR P5, PT, R5, R233, P5 ;  /* 0x000000e90500720c */ /* 0x000fe40002fa1670 */
[C---:B------:R-:W-:Y:S01]  /*4ae0*/  IADD3 R6, R2.reuse, 0x19, RZ ;  /* 0x0000001902067810 */ /* 0x040fe20007ffe0ff */
[----:B------:R1:W2:Y:S01]  /*4af0*/  MUFU.TANH R38, R7 ;  /* 0x0000000700267308 */ /* 0x0002a20000002400 */
[----:B------:R-:W-:-:S02]  /*4b00*/  IADD3 R5, R2, 0x20, RZ ;  /* 0x0000002002057810 */ /* 0x000fc40007ffe0ff */
[----:B----4-:R-:W-:Y:S02]  /*4b10*/  FSEL R112, R112, -INF , !P1 ;  /* 0xff80000070707808 */ /* 0x010fe40004800000 */
[----:B------:R-:W-:Y:S02]  /*4b20*/  FSEL R115, R61, -INF , !P2 ;  /* 0xff8000003d737808 */ /* 0x000fe40005000000 */
[----:B------:R-:W-:Y:S01]  /*4b30*/  FSEL R107, R62, -INF , !P4 ;  /* 0xff8000003e6b7808 */ /* 0x000fe20006000000 */
[----:B------:R-:W-:Y:S01]  /*4b40*/  MUFU.TANH R23, R23 ;  /* 0x0000001700177308 */ /* 0x000fe20000002400 */
[C---:B------:R-:W-:Y:S02]  /*4b50*/  ISETP.GE.AND P1, PT, R5.reuse, R235, PT ;  /* 0x000000eb0500720c */ /* 0x040fe40003f26270 */
[-C--:B------:R-:W-:Y:S02]  /*4b60*/  ISETP.GE.AND P2, PT, R6, R234.reuse, PT ;  /* 0x000000ea0600720c */ /* 0x080fe40003f46270 */
[----:B------:R-:W-:-:S02]  /*4b70*/  ISETP.GE.AND P4, PT, R5, R234, PT ;  /* 0x000000ea0500720c */ /* 0x000fc40003f86270 */
[-C--:B------:R-:W-:Y:S01]  /*4b80*/  ISETP.LT.OR P2, PT, R6, R232.reuse, P2 ;  /* 0x000000e80600720c */ /* 0x080fe20001741670 */
[----:B-1----:R-:W-:Y:S01]  /*4b90*/  FMUL.FTZ R7, R30, c[0x0][0x2ec] ;  /* 0x0000bb001e077a20 */ /* 0x002fe20000410000 */
[----:B------:R-:W-:Y:S01]  /*4ba0*/  FSEL R30, R63, -INF , !P3 ;  /* 0xff8000003f1e7808 */ /* 0x000fe20005800000 */
[----:B------:R-:W-:Y:S01]  /*4bb0*/  MUFU.TANH R8, R8 ;  /* 0x0000000800087308 */ /* 0x000fe20000002400 */
[C---:B------:R-:W-:Y:S02]  /*4bc0*/  ISETP.GE.AND P3, PT, R6.reuse, R235, PT ;  /* 0x000000eb0600720c */ /* 0x040fe40003f66270 */
[CC--:B------:R-:W-:Y:S02]  /*4bd0*/  ISETP.LT.OR P1, PT, R5.reuse, R233.reuse, P1 ;  /* 0x000000e90500720c */ /* 0x0c0fe40000f21670 */
[----:B------:R-:W-:Y:S02]  /*4be0*/  ISETP.LT.OR P3, PT, R6, R233, P3 ;  /* 0x000000e90600720c */ /* 0x000fe40001f61670 */
[----:B------:R-:W-:Y:S01]  /*4bf0*/  ISETP.LT.OR P4, PT, R5, R232, P4 ;  /* 0x000000e80500720c */ /* 0x000fe20002781670 */
[----:B------:R1:W3:Y:S01]  /*4c00*/  MUFU.TANH R37, R7 ;  /* 0x0000000700257308 */ /* 0x0002e20000002400 */
[----:B------:R-:W-:-:S02]  /*4c10*/  IADD3 R6, R2, 0x21, RZ ;  /* 0x0000002102067810 */ /* 0x000fc40007ffe0ff */
[----:B------:R-:W-:Y:S02]  /*4c20*/  IADD3 R5, R2, 0x28, RZ ;  /* 0x0000002802057810 */ /* 0x000fe40007ffe0ff */
[----:B------:R-:W-:Y:S02]  /*4c30*/  FSEL R114, R60, -INF , !P0 ;  /* 0xff8000003c727808 */ /* 0x000fe40004000000 */
[----:B------:R-:W-:Y:S01]  /*4c40*/  FSEL R106, R57, -INF , !P5 ;  /* 0xff800000396a7808 */ /* 0x000fe20006800000 */
[----:B------:R-:W-:Y:S01]  /*4c50*/  MUFU.TANH R9, R9 ;  /* 0x0000000900097308 */ /* 0x000fe20000002400 */
[----:B------:R-:W-:Y:S02]  /*4c60*/  FSEL R105, R56, -INF , !P3 ;  /* 0xff80000038697808 */ /* 0x000fe40005800000 */
[-C--:B------:R-:W-:Y:S02]  /*4c70*/  ISETP.GE.AND P0, PT, R6, R235.reuse, PT ;  /* 0x000000eb0600720c */ /* 0x080fe40003f06270 */
[----:B------:R-:W-:-:S02]  /*4c80*/  ISETP.GE.AND P5, PT, R5, R235, PT ;  /* 0x000000eb0500720c */ /* 0x000fc40003fa6270 */
[----:B------:R-:W-:Y:S01]  /*4c90*/  ISETP.GE.AND P3, PT, R5, R234, PT ;  /* 0x000000ea0500720c */ /* 0x000fe20003f66270 */
[----:B-1----:R-:W-:Y:S01]  /*4ca0*/  FMUL.FTZ R7, R31, c[0x0][0x2ec] ;  /* 0x0000bb001f077a20 */ /* 0x002fe20000410000 */
[-C--:B------:R-:W-:Y:S01]  /*4cb0*/  ISETP.LT.OR P0, PT, R6, R233.reuse, P0 ;  /* 0x000000e90600720c */ /* 0x080fe20000701670 */
[----:B------:R-:W-:Y:S01]  /*4cc0*/  MUFU.TANH R10, R10 ;  /* 0x0000000a000a7308 */ /* 0x000fe20000002400 */
[C---:B------:R-:W-:Y:S02]  /*4cd0*/  ISETP.LT.OR P5, PT, R5.reuse, R233, P5 ;  /* 0x000000e90500720c */ /* 0x040fe40002fa1670 */
[----:B------:R-:W-:Y:S02]  /*4ce0*/  ISETP.LT.OR P3, PT, R5, R232, P3 ;  /* 0x000000e80500720c */ /* 0x000fe40001f61670 */
[----:B------:R-:W-:Y:S02]  /*4cf0*/  FSEL R113, R39, -INF , !P6 ;  /* 0xff80000027717808 */ /* 0x000fe40007000000 */
[----:B------:R-:W-:Y:S01]  /*4d00*/  IADD3 R5, R2, 0x30, RZ ;  /* 0x0000003002057810 */ /* 0x000fe20007ffe0ff */
[----:B------:R1:W4:Y:S01]  /*4d10*/  MUFU.TANH R16, R7 ;  /* 0x0000000700107308 */ /* 0x0003220000002400 */
[----:B------:R-:W-:-:S02]  /*4d20*/  ISETP.GE.AND P6, PT, R6, R234, PT ;  /* 0x000000ea0600720c */ /* 0x000fc40003fc6270 */
[----:B--2---:R-:W-:Y:S02]  /*4d30*/  FSEL R135, R38, -INF , !P0 ;  /* 0xff80000026877808 */ /* 0x004fe40004000000 */
[C---:B------:R-:W-:Y:S02]  /*4d40*/  ISETP.GE.AND P0, PT, R5.reuse, R234, PT ;  /* 0x000000ea0500720c */ /* 0x040fe40003f06270 */
[-C--:B------:R-:W-:Y:S01]  /*4d50*/  ISETP.LT.OR P6, PT, R6, R232.reuse, P6 ;  /* 0x000000e80600720c */ /* 0x080fe200037c1670 */
[----:B------:R-:W-:Y:S01]  /*4d60*/  MUFU.TANH R11, R11 ;  /* 0x0000000b000b7308 */ /* 0x000fe20000002400 */
[----:B------:R-:W-:Y:S02]  /*4d70*/  IADD3 R6, R2, 0x29, RZ ;  /* 0x0000002902067810 */ /* 0x000fe40007ffe0ff */
[----:B------:R-:W-:Y:S02]  /*4d80*/  ISETP.LT.OR P0, PT, R5, R232, P0 ;  /* 0x000000e80500720c */ /* 0x000fe40000701670 */
[----:B------:R-:W-:-:S02]  /*4d90*/  FSEL R104, R49, -INF , !P2 ;  /* 0xff80000031687808 */ /* 0x000fc40005000000 */
[----:B------:R-:W-:Y:S01]  /*4da0*/  FSEL R134, R48, -INF , !P1 ;  /* 0xff80000030867808 */ /* 0x000fe20004800000 */
[----:B-1----:R-:W-:Y:S01]  /*4db0*/  FMUL.FTZ R7, R20, c[0x0][0x2ec] ;  /* 0x0000bb0014077a20 */ /* 0x002fe20000410000 */
[----:B---3--:R-:W-:Y:S02]  /*4dc0*/  FSEL R187, R37, -INF , !P4 ;  /* 0xff80000025bb7808 */ /* 0x008fe40006000000 */
[CC--:B------:R-:W-:Y:S02]  /*4dd0*/  ISETP.GE.AND P2, PT, R6.reuse, R235.reuse, PT ;  /* 0x000000eb0600720c */ /* 0x0c0fe40003f46270 */
[----:B------:R-:W-:Y:S01]  /*4de0*/  ISETP.GE.AND P1, PT, R5, R235, PT ;  /* 0x000000eb0500720c */ /* 0x000fe20003f26270 */
[----:B------:R-:W1:Y:S01]  /*4df0*/  MUFU.TANH R7, R7 ;  /* 0x0000000700077308 */ /* 0x000e620000002400 */
[----:B------:R-:W-:Y:S01]  /*4e00*/  BAR.SYNC.DEFER_BLOCKING 0x0 ;  /* 0x0000000000007b1d */ /* 0x000fe20000010000 */
[----:B------:R-:W-:Y:S02]  /*4e10*/  ISETP.GE.AND P4, PT, R6, R234, PT ;  /* 0x000000ea0600720c */ /* 0x000fe40003f86270 */
[----:B------:R-:W-:-:S02]  /*4e20*/  FSEL R191, R22, -INF , !P0 ;  /* 0xff80000016bf7808 */ /* 0x000fc40004000000 */
[----:B------:R-:W-:Y:S02]  /*4e30*/  PLOP3.LUT P0, PT, PT, PT, UP0, 0x80, 0x0 ;  /* 0x000000000000781c */ /* 0x000fe40003f0f008 */
[CC--:B------:R-:W-:Y:S02]  /*4e40*/  ISETP.LT.OR P2, PT, R6.reuse, R233.reuse, P2 ;  /* 0x000000e90600720c */ /* 0x0c0fe40001741670 */
[----:B------:R-:W-:Y:S02]  /*4e50*/  ISETP.LT.OR P4, PT, R6, R232, P4 ;  /* 0x000000e80600720c */ /* 0x000fe40002781670 */
[----:B------:R-:W-:Y:S02]  /*4e60*/  ISETP.LT.OR P1, PT, R5, R233, P1 ;  /* 0x000000e90500720c */ /* 0x000fe40000f21670 */
[C---:B------:R-:W-:Y:S02]  /*4e70*/  IADD3 R6, R2.reuse, 0x31, RZ ;  /* 0x0000003102067810 */ /* 0x040fe40007ffe0ff */
[----:B------:R-:W-:-:S02]  /*4e80*/  IADD3 R5, R2, 0x38, RZ ;  /* 0x0000003802057810 */ /* 0x000fc40007ffe0ff */
[----:B------:R-:W-:Y:S02]  /*4e90*/  IADD3 R2, R2, 0x39, RZ ;  /* 0x0000003902027810 */ /* 0x000fe40007ffe0ff */
[----:B----4-:R-:W-:Y:S02]  /*4ea0*/  FSEL R236, R16, -INF , !P6 ;  /* 0xff80000010ec7808 */ /* 0x010fe40007000000 */
[----:B------:R-:W-:Y:S02]  /*4eb0*/  FSEL R184, R12, -INF , !P5 ;  /* 0xff8000000cb87808 */ /* 0x000fe40006800000 */
[----:B------:R-:W-:Y:S02]  /*4ec0*/  FSEL R186, R14, -INF , !P3 ;  /* 0xff8000000eba7808 */ /* 0x000fe40005800000 */
[----:B------:R-:W-:Y:S02]  /*4ed0*/  FSEL R185, R13, -INF , !P2 ;  /* 0xff8000000db97808 */ /* 0x000fe40005000000 */
[----:B------:R-:W-:-:S02]  /*4ee0*/  FSEL R237, R15, -INF , !P4 ;  /* 0xff8000000fed7808 */ /* 0x000fc40006000000 */
[----:B-1----:R-:W-:Y:S02]  /*4ef0*/  FSEL R159, R7, -INF , !P1 ;  /* 0xff800000079f7808 */ /* 0x002fe40004800000 */
[CC--:B------:R-:W-:Y:S02]  /*4f00*/  ISETP.GE.AND P6, PT, R6.reuse, R235.reuse, PT ;  /* 0x000000eb0600720c */ /* 0x0c0fe40003fc6270 */
[CC--:B------:R-:W-:Y:S02]  /*4f10*/  ISETP.GE.AND P5, PT, R5.reuse, R235.reuse, PT ;  /* 0x000000eb0500720c */ /* 0x0c0fe40003fa6270 */
[-C--:B------:R-:W-:Y:S02]  /*4f20*/  ISETP.GE.AND P3, PT, R6, R234.reuse, PT ;  /* 0x000000ea0600720c */ /* 0x080fe40003f66270 */
[----:B------:R-:W-:Y:S02]  /*4f30*/  ISETP.GE.AND P2, PT, R5, R234, PT ;  /* 0x000000ea0500720c */ /* 0x000fe40003f46270 */
[----:B------:R-:W-:-:S02]  /*4f40*/  ISETP.GE.AND P4, PT, R2, R235, PT ;  /* 0x000000eb0200720c */ /* 0x000fc40003f86270 */
[----:B------:R-:W-:Y:S02]  /*4f50*/  ISETP.GE.AND P1, PT, R2, R234, PT ;  /* 0x000000ea0200720c */ /* 0x000fe40003f26270 */
[CC--:B------:R-:W-:Y:S02]  /*4f60*/  ISETP.LT.OR P6, PT, R6.reuse, R233.reuse, P6 ;  /* 0x000000e90600720c */ /* 0x0c0fe400037c1670 */
[-C--:B------:R-:W-:Y:S02]  /*4f70*/  ISETP.LT.OR P3, PT, R6, R232.reuse, P3 ;  /* 0x000000e80600720c */ /* 0x080fe40001f61670 */
[CC--:B------:R-:W-:Y:S02]  /*4f80*/  ISETP.LT.OR P5, PT, R5.reuse, R233.reuse, P5 ;  /* 0x000000e90500720c */ /* 0x0c0fe40002fa1670 */
        /* <DEDUP_REMOVED lines=80> */
.L_x_1870:
[----:B------:R-:W-:Y:S05]  /*5490*/  BSYNC B0 ;  /* 0x0000000000007941 */ /* 0x000fea0003800000 */
.L_x_1869:
[----:B------:R-:W0:Y:S02]  /*54a0*/  LDGDEPBAR ;  /* 0x00000000000079af */ /* 0x000e240000000000 */
.L_x_1868:
[----:B------:R-:W-:Y:S01]  /*54b0*/  FMNMX.FTZ R2, R32, R33, !PT ;  /* 0x0000002120027209 */ /* 0x000fe20007810000 */
[----:B-1----:R-:W-:Y:S01]  /*54c0*/  IMAD.MOV.U32 R9, RZ, RZ, R66 ;  /* 0x000000ffff097224 */ /* 0x002fe200078e0042 */
[----:B------:R-:W-:Y:S02]  /*54d0*/  MOV R10, R67 ;  /* 0x00000043000a7202 */ /* 0x000fe40000000f00 */
        /* <DEDUP_REMOVED lines=62> */
[----:B------:R-:W-:-:S04]  /*58c0*/  FFMA.FTZ R3, R34, c[0x0][0x23c], -R2 ;  /* 0x00008f0022037a23 */ /* 0x000fc80000010802 */
[----:B------:R1:W-:Y:S01]  /*58d0*/  MUFU.EX2 R166, R3 ;  /* 0x0000000300a67308 */ /* 0x0003e20000000800 */
[----:B--2---:R-:W-:-:S07]  /*58e0*/  FFMA.FTZ R5, R28, c[0x0][0x23c], -R8 ;  /* 0x00008f001c057a23 */ /* 0x004fce0000010808 */
[----:B------:R2:W3:Y:S01]  /*58f0*/  MUFU.EX2 R183, R5 ;  /* 0x0000000500b77308 */ /* 0x0004e20000000800 */
[--C-:B-1----:R-:W-:Y:S02]  /*5900*/  FFMA.FTZ R3, R36, c[0x0][0x23c], -R2.reuse ;  /* 0x00008f0024037a23 */ /* 0x102fe40000010802 */
[----:B------:R-:W-:Y:S05]  /*5910*/  LDSM.16.MT88.4 R36, [R206+0x1a000] ;  /* 0x01a00000ce24783b */ /* 0x000fea0000004200 */
[----:B------:R1:W-:Y:S01]  /*5920*/  MUFU.EX2 R189, R3 ;  /* 0x0000000300bd7308 */ /* 0x0003e20000000800 */
[--C-:B--2---:R-:W-:Y:S01]  /*5930*/  FFMA.FTZ R5, R35, c[0x0][0x23c], -R2.reuse ;  /* 0x00008f0023057a23 */ /* 0x104fe20000010802 */
[----:B---3--:R-:W-:Y:S01]  /*5940*/  F2FP.PACK_AB R6, R183, R180 ;  /* 0x000000b4b706723e */ /* 0x008fe200000000ff */
[----:B------:R-:W-:Y:S05]  /*5950*/  LDSM.16.MT88.4 R32, [R208+0x1a000] ;  /* 0x01a00000d020783b */ /* 0x000fea0000004200 */
[----:B------:R-:W2:Y:S01]  /*5960*/  MUFU.EX2 R165, R5 ;  /* 0x0000000500a57308 */ /* 0x000ea20000000800 */
[----:B-1----:R-:W-:-:S02]  /*5970*/  FFMA.FTZ R3, R30, c[0x0][0x23c], -R2 ;  /* 0x00008f001e037a23 */ /* 0x002fc40000010802 */
[----:B------:R-:W1:Y:S05]  /*5980*/  LDSM.16.MT88.4 R28, [R207+0x18000] ;  /* 0x01800000cf1c783b */ /* 0x000e6a0000004200 */
[----:B------:R-:W3:Y:S01]  /*5990*/  MUFU.EX2 R182, R3 ;  /* 0x0000000300b67308 */ /* 0x000ee20000000800 */
[----:B--2---:R-:W-:-:S07]  /*59a0*/  F2FP.PACK_AB R5, R166, R165 ;  /* 0x000000a5a605723e */ /* 0x004fce00000000ff */
[----:B------:R2:W-:Y:S01]  /*59b0*/  MUFU.EX2 R3, R0 ;  /* 0x0000000000037308 */ /* 0x0005e20000000800 */
[----:B---3--:R-:W-:-:S07]  /*59c0*/  F2FP.PACK_AB R7, R182, R189 ;  /* 0x000000bdb607723e */ /* 0x008fce00000000ff */
[----:B------:R-:W-:Y:S01]  /*59d0*/  HMMA.16816.F32 R64, R4, R16, RZ ;  /* 0x000000100440723c */ /* 0x000fe200000018ff */
[----:B--2---:R-:W-:-:S04]  /*59e0*/  FFMA.FTZ R0, R106, c[0x0][0x23c], -R8 ;  /* 0x00008f006a007a23 */ /* 0x004fc80000010808 */
[----:B------:R2:W-:Y:S03]  /*59f0*/  MUFU.EX2 R157, R0 ;  /* 0x00000000009d7308 */ /* 0x0005e60000000800 */
[C---:B------:R-:W-:Y:S01]  /*5a00*/  HMMA.16816.F32 R88, R4.reuse, R18, RZ ;  /* 0x000000120458723c */ /* 0x040fe200000018ff */
[----:B------:R-:W3:Y:S07]  /*5a10*/  LDSM.16.MT88.4 R16, [R206+0x1c000] ;  /* 0x01c00000ce10783b */ /* 0x000eee0000004200 */
[----:B------:R-:W-:Y:S01]  /*5a20*/  HMMA.16816.F32 R68, R4, R20, RZ ;  /* 0x000000140444723c */ /* 0x000fe200000018ff */
[----:B--2---:R-:W-:-:S07]  /*5a30*/  FFMA.FTZ R0, R105, c[0x0][0x23c], -R8 ;  /* 0x00008f0069007a23 */ /* 0x004fce0000010808 */
[C---:B------:R-:W-:Y:S01]  /*5a40*/  HMMA.16816.F32 R92, R4.reuse, R22, RZ ;  /* 0x00000016045c723c */ /* 0x040fe200000018ff */
[----:B------:R-:W2:Y:S01]  /*5a50*/  LDSM.16.MT88.4 R20, [R205+0x1c000] ;  /* 0x01c00000cd14783b */ /* 0x000ea20000004200 */
[----:B------:R4:W-:Y:S06]  /*5a60*/  MUFU.EX2 R158, R0 ;  /* 0x00000000009e7308 */ /* 0x0009ec0000000800 */
[C---:B------:R-:W-:Y:S08]  /*5a70*/  HMMA.16816.F32 R100, R4.reuse, R12, RZ ;  /* 0x0000000c0464723c */ /* 0x040ff000000018ff */
[----:B------:R-:W-:Y:S01]  /*5a80*/  HMMA.16816.F32 R108, R4, R14, RZ ;  /* 0x0000000e046c723c */ /* 0x000fe200000018ff */
[----:B------:R-:W5:Y:S01]  /*5a90*/  LDSM.16.MT88.4 R12, [R208+0x1c000] ;  /* 0x01c00000d00c783b */ /* 0x000f620000004200 */
[----:B----4-:R-:W-:-:S06]  /*5aa0*/  FFMA.FTZ R0, R115, c[0x0][0x23c], -R2 ;  /* 0x00008f0073007a23 */ /* 0x010fcc0000010802 */
[C---:B-1----:R-:W-:Y:S08]  /*5ab0*/  HMMA.16816.F32 R96, R4.reuse, R28, RZ ;  /* 0x0000001c0460723c */ /* 0x042ff000000018ff */
[C---:B------:R-:W-:Y:S01]  /*5ac0*/  HMMA.16816.F32 R84, R4.reuse, R30, RZ ;  /* 0x0000001e0454723c */ /* 0x040fe200000018ff */
[----:B------:R-:W1:Y:S07]  /*5ad0*/  LDSM.16.MT88.4 R28, [R205+0x1e000] ;  /* 0x01e00000cd1c783b */ /* 0x000e6e0000004200 */
[C---:B------:R-:W-:Y:S08]  /*5ae0*/  HMMA.16816.F32 R60, R4.reuse, R40, RZ ;  /* 0x00000028043c723c */ /* 0x040ff000000018ff */
[C---:B------:R-:W-:Y:S01]  /*5af0*/  HMMA.16816.F32 R80, R4.reuse, R42, RZ ;  /* 0x0000002a0450723c */ /* 0x040fe200000018ff */
[----:B------:R-:W4:Y:S07]  /*5b00*/  LDSM.16.MT88.4 R40, [R207+0x1c000] ;  /* 0x01c00000cf28783b */ /* 0x000f2e0000004200 */
[C---:B---3--:R-:W-:Y:S08]  /*5b10*/  HMMA.16816.F32 R124, R4.reuse, R16, RZ ;  /* 0x00000010047c723c */ /* 0x048ff000000018ff */
[C---:B------:R-:W-:Y:S01]  /*5b20*/  HMMA.16816.F32 R128, R4.reuse, R18, RZ ;  /* 0x000000120480723c */ /* 0x040fe200000018ff */
[----:B------:R-:W3:Y:S07]  /*5b30*/  LDSM.16.MT88.4 R16, [R208+0x1e000] ;  /* 0x01e00000d010783b */ /* 0x000eee0000004200 */
[C---:B--2---:R-:W-:Y:S08]  /*5b40*/  HMMA.16816.F32 R116, R4.reuse, R20, RZ ;  /* 0x000000140474723c */ /* 0x044ff000000018ff */
[C---:B------:R-:W-:Y:S01]  /*5b50*/  HMMA.16816.F32 R120, R4.reuse, R22, RZ ;  /* 0x000000160478723c */ /* 0x040fe200000018ff */
[----:B------:R-:W2:Y:S07]  /*5b60*/  LDSM.16.MT88.4 R20, [R206+0x1e000] ;  /* 0x01e00000ce14783b */ /* 0x000eae0000004200 */
[C---:B-----5:R-:W-:Y:S08]  /*5b70*/  HMMA.16816.F32 R136, R4.reuse, R12, RZ ;  /* 0x0000000c0488723c */ /* 0x060ff000000018ff */
[C---:B------:R-:W-:Y:S01]  /*5b80*/  HMMA.16816.F32 R144, R4.reuse, R14, RZ ;  /* 0x0000000e0490723c */ /* 0x040fe200000018ff */
[----:B------:R-:W5:Y:S07]  /*5b90*/  LDSM.16.MT88.4 R12, [R207+0x1e000] ;  /* 0x01e00000cf0c783b */ /* 0x000f6e0000004200 */
[C---:B-1----:R-:W-:Y:S08]  /*5ba0*/  HMMA.16816.F32 R140, R4.reuse, R28, RZ ;  /* 0x0000001c048c723c */ /* 0x042ff000000018ff */
[C---:B------:R-:W-:Y:S01]  /*5bb0*/  HMMA.16816.F32 R160, R4.reuse, R30, RZ ;  /* 0x0000001e04a0723c */ /* 0x040fe200000018ff */
[----:B------:R-:W1:Y:S07]  /*5bc0*/  LDSM.16.MT88.4 R28, [R205+0x18800] ;  /* 0x01880000cd1c783b */ /* 0x000e6e0000004200 */
[C---:B----4-:R-:W-:Y:S01]  /*5bd0*/  HMMA.16816.F32 R148, R4.reuse, R42, RZ ;  /* 0x0000002a0494723c */ /* 0x050fe200000018ff */
[----:B------:R4:W-:Y:S06]  /*5be0*/  MUFU.EX2 R42, R0 ;  /* 0x00000000002a7308 */ /* 0x0009ec0000000800 */
[----:B------:R-:W-:Y:S01]  /*5bf0*/  IMAD.MOV.U32 R43, RZ, RZ, R190 ;  /* 0x000000ffff2b7224 */ /* 0x000fe200078e00be */
[C---:B------:R-:W-:Y:S08]  /*5c00*/  HMMA.16816.F32 R48, R4.reuse, R24, RZ ;  /* 0x000000180430723c */ /* 0x040ff000000018ff */
[C---:B------:R-:W-:Y:S01]  /*5c10*/  HMMA.16816.F32 R72, R4.reuse, R26, RZ ;  /* 0x0000001a0448723c */ /* 0x040fe200000018ff */
[--C-:B----4-:R-:W-:Y:S01]  /*5c20*/  FFMA.FTZ R0, R114, c[0x0][0x23c], -R2.reuse ;  /* 0x00008f0072007a23 */ /* 0x110fe20000010802 */
[----:B------:R-:W-:Y:S03]  /*5c30*/  LDSM.16.MT88.4 R24, [R206+0x18800] ;  /* 0x01880000ce18783b */ /* 0x000fe60000004200 */
[----:B------:R4:W1:Y:S03]  /*5c40*/  MUFU.EX2 R193, R0 ;  /* 0x0000000000c17308 */ /* 0x0008660000000800 */
[C---:B---3--:R-:W-:Y:S08]  /*5c50*/  HMMA.16816.F32 R176, R4.reuse, R16, RZ ;  /* 0x0000001004b0723c */ /* 0x048ff000000018ff */
[----:B------:R-:W-:Y:S01]  /*5c60*/  HMMA.16816.F32 R196, R4, R18, RZ ;  /* 0x0000001204c4723c */ /* 0x000fe200000018ff */
[----:B----4-:R-:W-:-:S07]  /*5c70*/  FFMA.FTZ R0, R113, c[0x0][0x23c], -R2 ;  /* 0x00008f0071007a23 */ /* 0x010fce0000010802 */
[C---:B------:R-:W-:Y:S01]  /*5c80*/  HMMA.16816.F32 R56, R4.reuse, R36, RZ ;  /* 0x000000240438723c */ /* 0x040fe200000018ff */
[----:B------:R3:W-:Y:S07]  /*5c90*/  MUFU.EX2 R11, R0 ;  /* 0x00000000000b7308 */ /* 0x0007ee0000000800 */
[C---:B------:R-:W-:Y:S01]  /*5ca0*/  HMMA.16816.F32 R44, R4.reuse, R38, RZ ;  /* 0x00000026042c723c */ /* 0x040fe200000018ff */
[----:B------:R-:W4:Y:S07]  /*5cb0*/  LDSM.16.MT88.4 R36, [R208+0x18800] ;  /* 0x01880000d024783b */ /* 0x000f2e0000004200 */
[----:B------:R-:W-:Y:S01]  /*5cc0*/  HMMA.16816.F32 R52, R4, R32, RZ ;  /* 0x000000200434723c */ /* 0x000fe200000018ff */
[----:B---3--:R-:W-:-:S04]  /*5cd0*/  FFMA.FTZ R0, R104, c[0x0][0x23c], -R2 ;  /* 0x00008f0068007a23 */ /* 0x008fc80000010802 */
[----:B------:R1:W3:Y:S03]  /*5ce0*/  MUFU.EX2 R167, R0 ;  /* 0x0000000000a77308 */ /* 0x0002e60000000800 */
[C---:B------:R-:W-:Y:S01]  /*5cf0*/  HMMA.16816.F32 R76, R4.reuse, R34, RZ ;  /* 0x00000022044c723c */ /* 0x040fe200000018ff */
[----:B------:R-:W-:Y:S07]  /*5d00*/  LDSM.16.MT88.4 R32, [R207+0x1a800] ;  /* 0x01a80000cf20783b */ /* 0x000fee0000004200 */
[----:B------:R-:W-:Y:S01]  /*5d10*/  HMMA.16816.F32 R152, R4, R40, RZ ;  /* 0x000000280498723c */ /* 0x000fe200000018ff */
[----:B-1----:R-:W-:-:S06]  /*5d20*/  MOV R0, R193 ;  /* 0x000000c100007202 */ /* 0x002fcc0000000f00 */
[----:B------:R-:W-:Y:S01]  /*5d30*/  IMAD.MOV.U32 R41, RZ, RZ, R192 ;  /* 0x000000ffff297224 */ /* 0x000fe200078e00c0 */
[----:B--2---:R-:W-:Y:S01]  /*5d40*/  HMMA.16816.F32 R168, R4, R20, RZ ;  /* 0x0000001404a8723c */ /* 0x004fe200000018ff */
[----:B------:R-:W-:-:S07]  /*5d50*/  MOV R40, R191 ;  /* 0x000000bf00287202 */ /* 0x000fce0000000f00 */
[C---:B------:R-:W-:Y:S01]  /*5d60*/  HMMA.16816.F32 R172, R4.reuse, R22, RZ ;  /* 0x0000001604ac723c */ /* 0x040fe200000018ff */
[----:B------:R-:W1:Y:S07]  /*5d70*/  LDSM.16.MT88.4 R20, [R207+0x18800] ;  /* 0x01880000cf14783b */ /* 0x000e6e0000004200 */
[C---:B-----5:R-:W-:Y:S08]  /*5d80*/  HMMA.16816.F32 R248, R4.reuse, R12, RZ ;  /* 0x0000000c04f8723c */ /* 0x060ff000000018ff */
[----:B------:R-:W-:Y:S07]  /*5d90*/  HMMA.16816.F32 R16, R4, R14, RZ ;  /* 0x0000000e0410723c */ /* 0x000fee00000018ff */
[----:B------:R-:W-:-:S02]  /*5da0*/  F2FP.PACK_AB R4, R3, R188 ;  /* 0x000000bc0304723e */ /* 0x000fc400000000ff */
[----:B------:R-:W-:Y:S02]  /*5db0*/  F2FP.PACK_AB R5, R0, R42 ;  /* 0x0000002a0005723e */ /* 0x000fe400000000ff */
[----:B------:R-:W-:Y:S02]  /*5dc0*/  F2FP.PACK_AB R6, R158, R157 ;  /* 0x0000009d9e06723e */ /* 0x000fe400000000ff */
[----:B---3--:R-:W-:-:S07]  /*5dd0*/  F2FP.PACK_AB R7, R167, R11 ;  /* 0x0000000ba707723e */ /* 0x008fce00000000ff */
[C---:B------:R-:W-:Y:S04]  /*5de0*/  HMMA.16816.F32 R12, R4.reuse, R28, R68 ;  /* 0x0000001c040c723c */ /* 0x040fe80000001844 */
[----:B------:R-:W-:Y:S01]  /*5df0*/  MOV R107, R16 ;  /* 0x00000010006b7202 */ /* 0x000fe20000000f00 */
[----:B------:R-:W-:Y:S01]  /*5e00*/  IMAD.MOV.U32 R106, RZ, RZ, R17 ;  /* 0x000000ffff6a7224 */ /* 0x000fe200078e0011 */
[----:B------:R-:W-:Y:S01]  /*5e10*/  MOV R105, R18 ;  /* 0x0000001200697202 */ /* 0x000fe20000000f00 */
[----:B------:R-:W-:Y:S01]  /*5e20*/  IMAD.MOV.U32 R104, RZ, RZ, R19 ;  /* 0x000000ffff687224 */ /* 0x000fe200078e0013 */
[----:B------:R-:W-:Y:S01]  /*5e30*/  HMMA.16816.F32 R92, R4, R30, R92 ;  /* 0x0000001e045c723c */ /* 0x000fe2000000185c */
[----:B------:R-:W2:Y:S01]  /*5e40*/  LDSM.16.MT88.4 R16, [R205+0x1a800] ;  /* 0x01a80000cd10783b */ /* 0x000ea20000004200 */
[----:B------:R-:W-:Y:S01]  /*5e50*/  MOV R70, R105 ;  /* 0x0000006900467202 */ /* 0x000fe20000000f00 */
[----:B------:R-:W-:-:S05]  /*5e60*/  IMAD.MOV.U32 R71, RZ, RZ, R104 ;  /* 0x000000ffff477224 */ /* 0x000fca00078e0068 */
[C---:B----4-:R-:W-:Y:S07]  /*5e70*/  HMMA.16816.F32 R244, R4.reuse, R36, R100 ;  /* 0x0000002404f4723c */ /* 0x050fee0000001864 */
        /* <DEDUP_REMOVED lines=8> */
[----:B------:R-:W-:-:S04]  /*5f00*/  IMAD.MOV.U32 R36, RZ, RZ, R188 ;  /* 0x000000ffff247224 */ /* 0x000fc800078e00bc */
[----:B------:R-:W-:Y:S01]  /*5f10*/  MOV R39, R183 ;  /* 0x000000b700277202 */ /* 0x000fe20000000f00 */
[----:B------:R-:W-:Y:S01]  /*5f20*/  HMMA.16816.F32 R12, R4, R24, R64 ;  /* 0x00000018040c723c */ /* 0x000fe20000001840 */
[----:B------:R-:W-:-:S06]  /*5f30*/  MOV R38, R165 ;  /* 0x000000a500267202 */ /* 0x000fcc0000000f00 */
[----:B------:R-:W-:Y:S01]  /*5f40*/  MOV R67, R69 ;  /* 0x0000004500437202 */ /* 0x000fe20000000f00 */
[----:B------:R-:W-:Y:S01]  /*5f50*/  HMMA.16816.F32 R24, R4, R26, R88 ;  /* 0x0000001a0418723c */ /* 0x000fe20000001858 */
[----:B------:R-:W-:Y:S01]  /*5f60*/  IMAD.MOV.U32 R66, RZ, RZ, R68 ;  /* 0x000000ffff427224 */ /* 0x000fe200078e0044 */
[----:B------:R-:W-:Y:S01]  /*5f70*/  MOV R68, R107 ;  /* 0x0000006b00447202 */ /* 0x000fe20000000f00 */
[----:B------:R-:W-:-:S05]  /*5f80*/  IMAD.MOV.U32 R69, RZ, RZ, R106 ;  /* 0x000000ffff457224 */ /* 0x000fca00078e006a */
[C---:B-1----:R-:W-:Y:S07]  /*5f90*/  HMMA.16816.F32 R200, R4.reuse, R20, R96 ;  /* 0x0000001404c8723c */ /* 0x042fee0000001860 */
[----:B------:R-:W-:Y:S01]  /*5fa0*/  IMAD.MOV.U32 R97, RZ, RZ, R182 ;  /* 0x000000ffff617224 */ /* 0x000fe200078e00b6 */
[----:B------:R-:W-:Y:S01]  /*5fb0*/  MOV R31, R13 ;  /* 0x0000000d001f7202 */ /* 0x000fe20000000f00 */
[----:B------:R-:W-:Y:S01]  /*5fc0*/  IMAD.MOV.U32 R30, RZ, RZ, R12 ;  /* 0x000000ffff1e7224 */ /* 0x000fe200078e000c */
[----:B------:R-:W-:Y:S01]  /*5fd0*/  MOV R65, R14 ;  /* 0x0000000e00417202 */ /* 0x000fe20000000f00 */
[----:B------:R-:W-:Y:S01]  /*5fe0*/  IMAD.MOV.U32 R64, RZ, RZ, R15 ;  /* 0x000000ffff407224 */ /* 0x000fe200078e000f */
[----:B------:R-:W-:Y:S01]  /*5ff0*/  MOV R96, R181 ;  /* 0x000000b500607202 */ /* 0x000fe20000000f00 */
        /* <DEDUP_REMOVED lines=8> */
[----:B------:R-:W3:Y:S01]  /*6080*/  LDSM.16.MT88.4 R24, [R208+0x1a800] ;  /* 0x01a80000d018783b */ /* 0x000ee20000004200 */
[----:B------:R-:W-:Y:S01]  /*6090*/  MOV R102, R29 ;  /* 0x0000001d00667202 */ /* 0x000fe20000000f00 */
[----:B------:R-:W-:Y:S01]  /*60a0*/  IMAD.MOV.U32 R98, RZ, RZ, R180 ;  /* 0x000000ffff627224 */ /* 0x000fe200078e00b4 */
[----:B--2---:R-:W-:Y:S01]  /*60b0*/  HMMA.16816.F32 R112, R4, R16, R60 ;  /* 0x000000100470723c */ /* 0x004fe2000000183c */
[----:B------:R-:W2:Y:S01]  /*60c0*/  LDSM.16.MT88.4 R28, [R205+0x1c800] ;  /* 0x01c80000cd1c783b */ /* 0x000ea20000004200 */
[----:B------:R-:W-:-:S06]  /*60d0*/  IMAD.MOV.U32 R99, RZ, RZ, R164 ;  /* 0x000000ffff637224 */ /* 0x000fcc00078e00a4 */
[C---:B------:R-:W-:Y:S01]  /*60e0*/  HMMA.16816.F32 R180, R4.reuse, R18, R80 ;  /* 0x0000001204b4723c */ /* 0x040fe20000001850 */
[----:B------:R-:W4:Y:S06]  /*60f0*/  LDSM.16.MT88.4 R16, [R206+0x1c800] ;  /* 0x01c80000ce10783b */ /* 0x000f2c0000004200 */
        /* <DEDUP_REMOVED lines=8> */
[----:B------:R-:W-:Y:S01]  /*6180*/  MOV R84, R159 ;  /* 0x0000009f00547202 */ /* 0x000fe20000000f00 */
[----:B------:R-:W-:Y:S01]  /*6190*/  IMAD.MOV.U32 R87, RZ, RZ, R156 ;  /* 0x000000ffff577224 */ /* 0x000fe200078e009c */
[----:B------:R-:W-:Y:S01]  /*61a0*/  MOV R86, R157 ;  /* 0x0000009d00567202 */ /* 0x000fe20000000f00 */
[----:B------:R-:W-:Y:S01]  /*61b0*/  HMMA.16816.F32 R104, R4, R32, R48 ;  /* 0x000000200468723c */ /* 0x000fe20000001830 */
[----:B------:R-:W-:Y:S01]  /*61c0*/  IMAD.MOV.U32 R96, RZ, RZ, R40 ;  /* 0x000000ffff607224 */ /* 0x000fe200078e0028 */
[----:B------:R-:W-:-:S05]  /*61d0*/  MOV R97, R41 ;  /* 0x0000002900617202 */ /* 0x000fca0000000f00 */
[----:B------:R-:W-:Y:S01]  /*61e0*/  MOV R32, R66 ;  /* 0x0000004200207202 */ /* 0x000fe20000000f00 */
[----:B-1----:R-:W-:Y:S01]  /*61f0*/  HMMA.16816.F32 R192, R4, R12, R56 ;  /* 0x0000000c04c0723c */ /* 0x002fe20000001838 */
[----:B------:R-:W-:-:S07]  /*6200*/  IMAD.MOV.U32 R33, RZ, RZ, R67 ;  /* 0x000000ffff217224 */ /* 0x000fce00078e0043 */
[C---:B------:R-:W-:Y:S01]  /*6210*/  HMMA.16816.F32 R164, R4.reuse, R14, R44 ;  /* 0x0000000e04a4723c */ /* 0x040fe2000000182c */
[----:B------:R-:W1:Y:S07]  /*6220*/  LDSM.16.MT88.4 R12, [R208+0x1c800] ;  /* 0x01c80000d00c783b */ /* 0x000e6e0000004200 */
[C---:B---3--:R-:W-:Y:S08]  /*6230*/  HMMA.16816.F32 R156, R4.reuse, R24, R52 ;  /* 0x00000018049c723c */ /* 0x048ff00000001834 */
[C---:B------:R-:W-:Y:S01]  /*6240*/  HMMA.16816.F32 R108, R4.reuse, R26, R76 ;  /* 0x0000001a046c723c */ /* 0x040fe2000000184c */
[----:B------:R-:W3:Y:S07]  /*6250*/  LDSM.16.MT88.4 R24, [R205+0x1e800] ;  /* 0x01e80000cd18783b */ /* 0x000eee0000004200 */
[C---:B------:R-:W-:Y:S07]  /*6260*/  HMMA.16816.F32 R76, R4.reuse, R34, R72 ;  /* 0x00000022044c723c */ /* 0x040fee0000001848 */
[----:B------:R-:W-:Y:S01]  /*6270*/  IMAD.MOV.U32 R35, RZ, RZ, R238 ;  /* 0x000000ffff237224 */ /* 0x000fe200078e00ee */
[----:B--2---:R-:W-:Y:S01]  /*6280*/  HMMA.16816.F32 R72, R4, R28, R116 ;  /* 0x0000001c0448723c */ /* 0x004fe20000001874 */
[----:B------:R-:W-:-:S06]  /*6290*/  MOV R34, R239 ;  /* 0x000000ef00227202 */ /* 0x000fcc0000000f00 */
[----:B------:R-:W-:Y:S01]  /*62a0*/  MOV R119, R84 ;  /* 0x0000005400777202 */ /* 0x000fe20000000f00 */
        /* <DEDUP_REMOVED lines=18> */
[C---:B-1----:R-:W-:Y:S01]  /*63d0*/  HMMA.16816.F32 R48, R4.reuse, R12, R136 ;  /* 0x0000000c0430723c */ /* 0x042fe20000001888 */
[----:B------:R-:W-:Y:S01]  /*63e0*/  IMAD.MOV.U32 R100, RZ, RZ, R88 ;  /* 0x000000ffff647224 */ /* 0x000fe200078e0058 */
[----:B------:R-:W-:Y:S01]  /*63f0*/  MOV R88, R70 ;  /* 0x0000004600587202 */ /* 0x000fe20000000f00 */
[----:B------:R1:W-:Y:S01]  /*6400*/  MUFU.EX2 R123, R0 ;  /* 0x00000000007b7308 */ /* 0x0003e20000000800 */
[----:B------:R-:W-:Y:S01]  /*6410*/  IMAD.MOV.U32 R86, RZ, RZ, R42 ;  /* 0x000000ffff567224 */ /* 0x000fe200078e002a */
[----:B------:R-:W-:Y:S01]  /*6420*/  MOV R130, R83 ;  /* 0x0000005300827202 */ /* 0x000fe20000000f00 */
[----:B------:R-:W-:Y:S01]  /*6430*/  IMAD.MOV.U32 R129, RZ, RZ, R38 ;  /* 0x000000ffff817224 */ /* 0x000fe200078e0026 */
[----:B------:R-:W-:Y:S01]  /*6440*/  MOV R38, R88 ;  /* 0x0000005800267202 */ /* 0x000fe20000000f00 */
[----:B------:R-:W-:Y:S01]  /*6450*/  HMMA.16816.F32 R68, R4, R14, R144 ;  /* 0x0000000e0444723c */ /* 0x000fe20000001890 */
[----:B------:R-:W4:Y:S01]  /*6460*/  LDSM.16.MT88.4 R12, [R207+0x1e800] ;  /* 0x01e80000cf0c783b */ /* 0x000f220000004200 */
[----:B------:R-:W-:-:S05]  /*6470*/  IMAD.MOV.U32 R121, RZ, RZ, R96 ;  /* 0x000000ffff797224 */ /* 0x000fca00078e0060 */
[----:B------:R-:W-:Y:S01]  /*6480*/  MOV R144, R90 ;  /* 0x0000005a00907202 */ /* 0x000fe20000000f00 */
[C---:B------:R-:W-:Y:S01]  /*6490*/  HMMA.16816.F32 R40, R4.reuse, R16, R124 ;  /* 0x000000100428723c */ /* 0x040fe2000000187c */
[----:B------:R-:W5:Y:S01]  /*64a0*/  LDSM.16.MT88.4 R16, [R208+0x1e800] ;  /* 0x01e80000d010783b */ /* 0x000f620000004200 */
[----:B------:R-:W-:Y:S01]  /*64b0*/  IMAD.MOV.U32 R145, RZ, RZ, R91 ;  /* 0x000000ffff917224 */ /* 0x000fe200078e005b */
[----:B------:R-:W-:Y:S01]  /*64c0*/  MOV R146, R65 ;  /* 0x0000004100927202 */ /* 0x000fe20000000f00 */
[----:B-1----:R-:W-:Y:S02]  /*64d0*/  FFMA.FTZ R0, R135, c[0x0][0x23c], -R8 ;  /* 0x00008f0087007a23 */ /* 0x002fe40000010808 */
[----:B------:R-:W-:Y:S01]  /*64e0*/  IMAD.MOV.U32 R147, RZ, RZ, R64 ;  /* 0x000000ffff937224 */ /* 0x000fe200078e0040 */
[----:B------:R-:W-:Y:S01]  /*64f0*/  MOV R125, R85 ;  /* 0x00000055007d7202 */ /* 0x000fe20000000f00 */
[----:B------:R1:W1:Y:S01]  /*6500*/  MUFU.EX2 R238, R0 ;  /* 0x0000000000ee7308 */ /* 0x0002620000000800 */
[----:B------:R-:W-:Y:S01]  /*6510*/  IMAD.MOV.U32 R124, RZ, RZ, R84 ;  /* 0x000000ffff7c7224 */ /* 0x000fe200078e0054 */
[----:B------:R-:W-:Y:S01]  /*6520*/  HMMA.16816.F32 R60, R4, R20, R152 ;  /* 0x00000014043c723c */ /* 0x000fe20000001898 */
[----:B------:R-:W-:-:S02]  /*6530*/  IMAD.MOV.U32 R126, RZ, RZ, R86 ;  /* 0x000000ffff7e7224 */ /* 0x000fc400078e0056 */
[----:B------:R-:W-:-:S04]  /*6540*/  IMAD.MOV.U32 R127, RZ, RZ, R98 ;  /* 0x000000ffff7f7224 */ /* 0x000fc800078e0062 */
[----:B------:R-:W-:Y:S01]  /*6550*/  MOV R153, R99 ;  /* 0x0000006300997202 */ /* 0x000fe20000000f00 */
[C---:B---3--:R-:W-:Y:S01]  /*6560*/  HMMA.16816.F32 R84, R4.reuse, R24, R140 ;  /* 0x000000180454723c */ /* 0x048fe2000000188c */
[----:B------:R-:W-:Y:S01]  /*6570*/  IMAD.MOV.U32 R152, RZ, RZ, R101 ;  /* 0x000000ffff987224 */ /* 0x000fe200078e0065 */
[----:B------:R-:W-:Y:S01]  /*6580*/  MOV R155, R81 ;  /* 0x00000051009b7202 */ /* 0x000fe20000000f00 */
[----:B------:R-:W-:Y:S02]  /*6590*/  IMAD.MOV.U32 R154, RZ, RZ, R82 ;  /* 0x000000ffff9a7224 */ /* 0x000fe400078e0052 */
[----:B------:R-:W-:Y:S02]  /*65a0*/  IMAD.MOV.U32 R134, RZ, RZ, R153 ;  /* 0x000000ffff867224 */ /* 0x000fe400078e0099 */
[----:B-1----:R-:W-:Y:S01]  /*65b0*/  FFMA.FTZ R0, R184, c[0x0][0x23c], -R8 ;  /* 0x00008f00b8007a23 */ /* 0x002fe20000010808 */
[C---:B--2---:R-:W-:Y:S01]  /*65c0*/  HMMA.16816.F32 R96, R4.reuse, R30, R172 ;  /* 0x0000001e0460723c */ /* 0x044fe200000018ac */
        /* <DEDUP_REMOVED lines=8> */
[----:B------:R-:W2:Y:S01]  /*6650*/  LDSM.16.MT88.4 R28, [R205+0x19000] ;  /* 0x01900000cd1c783b */ /* 0x000ea20000004200 */
[----:B------:R-:W-:Y:S01]  /*6660*/  IMAD.MOV.U32 R37, RZ, RZ, R103 ;  /* 0x000000ffff257224 */ /* 0x000fe200078e0067 */
[----:B------:R-:W-:-:S04]  /*6670*/  MOV R175, R119 ;  /* 0x0000007700af7202 */ /* 0x000fc80000000f00 */
[----:B------:R-:W-:Y:S01]  /*6680*/  IMAD.MOV.U32 R169, RZ, RZ, R155 ;  /* 0x000000ffffa97224 */ /* 0x000fe200078e009b */
[----:B------:R-:W-:Y:S01]  /*6690*/  HMMA.16816.F32 R100, R4, R26, R160 ;  /* 0x0000001a0464723c */ /* 0x000fe200000018a0 */
[----:B------:R-:W3:Y:S01]  /*66a0*/  LDSM.16.MT88.4 R24, [R206+0x19000] ;  /* 0x01900000ce18783b */ /* 0x000ee20000004200 */
[----:B-1----:R-:W-:Y:S01]  /*66b0*/  FFMA.FTZ R0, R185, c[0x0][0x23c], -R8 ;  /* 0x00008f00b9007a23 */ /* 0x002fe20000010808 */
[----:B------:R-:W-:-:S03]  /*66c0*/  MOV R185, R152 ;  /* 0x0000009800b97202 */ /* 0x000fc60000000f00 */
[----:B------:R1:W1:Y:S02]  /*66d0*/  MUFU.EX2 R170, R0 ;  /* 0x0000000000aa7308 */ /* 0x0002640000000800 */
[C---:B------:R-:W-:Y:S01]  /*66e0*/  HMMA.16816.F32 R148, R4.reuse, R22, R148 ;  /* 0x000000160494723c */ /* 0x040fe20000001894 */
[----:B------:R-:W2:Y:S07]  /*66f0*/  LDSM.16.MT88.4 R20, [R208+0x19000] ;  /* 0x01900000d014783b */ /* 0x000eae0000004200 */
[----:B----4-:R-:W-:Y:S01]  /*6700*/  HMMA.16816.F32 R44, R4, R12, R248 ;  /* 0x0000000c042c723c */ /* 0x010fe200000018f8 */
[----:B-1----:R-:W-:-:S07]  /*6710*/  FFMA.FTZ R0, R187, c[0x0][0x23c], -R2 ;  /* 0x00008f00bb007a23 */ /* 0x002fce0000010802 */
[C---:B------:R-:W-:Y:S01]  /*6720*/  HMMA.16816.F32 R36, R4.reuse, R14, R36 ;  /* 0x0000000e0424723c */ /* 0x040fe20000001824 */
[----:B------:R-:W1:Y:S01]  /*6730*/  LDSM.16.MT88.4 R12, [R205+0x1b000] ;  /* 0x01b00000cd0c783b */ /* 0x000e620000004200 */
[----:B------:R4:W-:Y:S06]  /*6740*/  MUFU.EX2 R239, R0 ;  /* 0x0000000000ef7308 */ /* 0x0009ec0000000800 */
[C---:B-----5:R-:W-:Y:S08]  /*6750*/  HMMA.16816.F32 R80, R4.reuse, R16, R176 ;  /* 0x000000100450723c */ /* 0x060ff000000018b0 */
[----:B------:R-:W-:Y:S01]  /*6760*/  HMMA.16816.F32 R64, R4, R18, R196 ;  /* 0x000000120440723c */ /* 0x000fe200000018c4 */
[----:B------:R-:W5:Y:S01]  /*6770*/  LDSM.16.MT88.4 R16, [R207+0x19000] ;  /* 0x01900000cf10783b */ /* 0x000f620000004200 */
[----:B----4-:R-:W-:-:S04]  /*6780*/  FFMA.FTZ R0, R236, c[0x0][0x23c], -R2 ;  /* 0x00008f00ec007a23 */ /* 0x010fc80000010802 */
[----:B------:R4:W2:Y:S01]  /*6790*/  MUFU.EX2 R184, R0 ;  /* 0x0000000000b87308 */ /* 0x0008a20000000800 */
[----:B------:R-:W-:Y:S02]  /*67a0*/  F2FP.PACK_AB R4, R238, R123 ;  /* 0x0000007bee04723e */ /* 0x000fe400000000ff */
[----:B------:R-:W-:Y:S01]  /*67b0*/  F2FP.PACK_AB R6, R170, R135 ;  /* 0x00000087aa06723e */ /* 0x000fe200000000ff */
[----:B----4-:R-:W-:Y:S01]  /*67c0*/  FFMA.FTZ R0, R186, c[0x0][0x23c], -R2 ;  /* 0x00008f00ba007a23 */ /* 0x010fe20000010802 */
[----:B--2---:R-:W-:-:S03]  /*67d0*/  F2FP.PACK_AB R5, R184, R239 ;  /* 0x000000efb805723e */ /* 0x004fc600000000ff */
[----:B------:R2:W-:Y:S02]  /*67e0*/  MUFU.EX2 R168, R0 ;  /* 0x0000000000a87308 */ /* 0x0005e40000000800 */
[----:B--2---:R-:W-:-:S06]  /*67f0*/  FFMA.FTZ R0, R237, c[0x0][0x23c], -R2 ;  /* 0x00008f00ed007a23 */ /* 0x004fcc0000010802 */
[----:B------:R-:W2:Y:S02]  /*6800*/  MUFU.EX2 R171, R0 ;  /* 0x0000000000ab7308 */ /* 0x000ea40000000800 */
[----:B--2---:R-:W-:Y:S01]  /*6810*/  F2FP.PACK_AB R7, R171, R168 ;  /* 0x000000a8ab07723e */ /* 0x004fe200000000ff */
[----:B------:R-:W-:-:S06]  /*6820*/  FFMA.FTZ R0, R175, c[0x0][0x23c], -R8 ;  /* 0x00008f00af007a23 */ /* 0x000fcc0000010808 */
[C---:B------:R-:W-:Y:S01]  /*6830*/  HMMA.16816.F32 R136, R4.reuse, R28, R32 ;  /* 0x0000001c0488723c */ /* 0x040fe20000001820 */
[----:B------:R-:W2:Y:S07]  /*6840*/  LDSM.16.MT88.4 R32, [R206+0x1b000] ;  /* 0x01b00000ce20783b */ /* 0x000eae0000004200 */
[C---:B------:R-:W-:Y:S01]  /*6850*/  HMMA.16816.F32 R92, R4.reuse, R30, R92 ;  /* 0x0000001e045c723c */ /* 0x040fe2000000185c */
[----:B------:R-:W4:Y:S07]  /*6860*/  LDSM.16.MT88.4 R28, [R208+0x1b000] ;  /* 0x01b00000d01c783b */ /* 0x000f2e0000004200 */
[C---:B---3--:R-:W-:Y:S08]  /*6870*/  HMMA.16816.F32 R144, R4.reuse, R24, R144 ;  /* 0x000000180490723c */ /* 0x048ff00000001890 */
[C---:B------:R-:W-:Y:S01]  /*6880*/  HMMA.16816.F32 R248, R4.reuse, R26, R140 ;  /* 0x0000001a04f8723c */ /* 0x040fe2000000188c */
[----:B------:R-:W3:Y:S06]  /*6890*/  LDSM.16.MT88.4 R24, [R207+0x1b000] ;  /* 0x01b00000cf18783b */ /* 0x000eec0000004200 */
[----:B------:R-:W-:Y:S01]  /*68a0*/  MOV R140, R154 ;  /* 0x0000009a008c7202 */ /* 0x000fe20000000f00 */
[----:B------:R-:W-:Y:S01]  /*68b0*/  HMMA.16816.F32 R160, R4, R22, R240 ;  /* 0x0000001604a0723c */ /* 0x000fe200000018f0 */
[----:B------:R-:W-:Y:S01]  /*68c0*/  MOV R142, R128 ;  /* 0x00000080008e7202 */ /* 0x000fe20000000f00 */
[----:B------:R-:W-:Y:S01]  /*68d0*/  IMAD.MOV.U32 R141, RZ, RZ, R116 ;  /* 0x000000ffff8d7224 */ /* 0x000fe200078e0074 */
[----:B------:R-:W-:Y:S01]  /*68e0*/  MOV R128, R117 ;  /* 0x0000007500807202 */ /* 0x000fe20000000f00 */
[----:B------:R-:W-:-:S04]  /*68f0*/  IMAD.MOV.U32 R143, RZ, RZ, R118 ;  /* 0x000000ffff8f7224 */ /* 0x000fc800078e0076 */
[C---:B------:R-:W-:Y:S01]  /*6900*/  HMMA.16816.F32 R152, R4.reuse, R20, R244 ;  /* 0x000000140498723c */ /* 0x040fe200000018f4 */
[----:B------:R-:W3:Y:S07]  /*6910*/  LDSM.16.MT88.4 R20, [R205+0x1d000] ;  /* 0x01d00000cd14783b */ /* 0x000eee0000004200 */
[C---:B-1----:R-:W-:Y:S08]  /*6920*/  HMMA.16816.F32 R112, R4.reuse, R12, R112 ;  /* 0x0000000c0470723c */ /* 0x042ff00000001870 */
[C---:B------:R-:W-:Y:S01]  /*6930*/  HMMA.16816.F32 R116, R4.reuse, R14, R180 ;  /* 0x0000000e0474723c */ /* 0x040fe200000018b4 */
[----:B------:R-:W1:Y:S07]  /*6940*/  LDSM.16.MT88.4 R12, [R206+0x1d000] ;  /* 0x01d00000ce0c783b */ /* 0x000e6e0000004200 */
[C---:B-----5:R-:W-:Y:S08]  /*6950*/  HMMA.16816.F32 R200, R4.reuse, R16, R200 ;  /* 0x0000001004c8723c */ /* 0x060ff000000018c8 */
[C---:B------:R-:W-:Y:S01]  /*6960*/  HMMA.16816.F32 R188, R4.reuse, R18, R188 ;  /* 0x0000001204bc723c */ /* 0x040fe200000018bc */
[----:B------:R-:W5:Y:S07]  /*6970*/  LDSM.16.MT88.4 R16, [R208+0x1d000] ;  /* 0x01d00000d010783b */ /* 0x000f6e0000004200 */
[C---:B--2---:R-:W-:Y:S07]  /*6980*/  HMMA.16816.F32 R180, R4.reuse, R32, R192 ;  /* 0x0000002004b4723c */ /* 0x044fee00000018c0 */
[----:B------:R-:W-:Y:S01]  /*6990*/  IMAD.MOV.U32 R33, RZ, RZ, R185 ;  /* 0x000000ffff217224 */ /* 0x000fe200078e00b9 */
[----:B------:R-:W-:Y:S01]  /*69a0*/  MOV R32, R184 ;  /* 0x000000b800207202 */ /* 0x000fe20000000f00 */
[C---:B----4-:R-:W-:Y:S07]  /*69b0*/  HMMA.16816.F32 R176, R4.reuse, R28, R156 ;  /* 0x0000001c04b0723c */ /* 0x050fee000000189c */
[----:B------:R-:W-:Y:S01]  /*69c0*/  MOV R158, R169 ;  /* 0x000000a9009e7202 */ /* 0x000fe20000000f00 */
[----:B------:R-:W-:Y:S01]  /*69d0*/  HMMA.16816.F32 R184, R4, R34, R164 ;  /* 0x0000002204b8723c */ /* 0x000fe200000018a4 */
        /* <DEDUP_REMOVED lines=8> */
[----:B---3--:R-:W-:Y:S01]  /*6a60*/  HMMA.16816.F32 R104, R4, R24, R104 ;  /* 0x000000180468723c */ /* 0x008fe20000001868 */
[----:B------:R-:W-:Y:S01]  /*6a70*/  IMAD.MOV.U32 R166, RZ, RZ, R239 ;  /* 0x000000ffffa67224 */ /* 0x000fe200078e00ef */
[----:B------:R-:W-:Y:S01]  /*6a80*/  MOV R167, R238 ;  /* 0x000000ee00a77202 */ /* 0x000fe20000000f00 */
[----:B------:R-:W-:-:S05]  /*6a90*/  IMAD.MOV.U32 R157, RZ, RZ, R33 ;  /* 0x000000ffff9d7224 */ /* 0x000fca00078e0021 */
        /* <DEDUP_REMOVED lines=26> */
[C---:B-1----:R-:W-:Y:S01]  /*6c40*/  HMMA.16816.F32 R76, R4.reuse, R12, R40 ;  /* 0x0000000c044c723c */ /* 0x042fe20000001828 */
[----:B------:R1:W-:Y:S01]  /*6c50*/  MUFU.EX2 R40, R0 ;  /* 0x0000000000287308 */ /* 0x0003e20000000800 */
[----:B------:R-:W-:Y:S01]  /*6c60*/  MOV R156, R164 ;  /* 0x000000a4009c7202 */ /* 0x000fe20000000f00 */
[----:B------:R-:W-:Y:S01]  /*6c70*/  IMAD.MOV.U32 R159, RZ, RZ, R167 ;  /* 0x000000ffff9f7224 */ /* 0x000fe200078e00a7 */
[----:B------:R-:W-:Y:S01]  /*6c80*/  MOV R158, R166 ;  /* 0x000000a6009e7202 */ /* 0x000fe20000000f00 */
[----:B------:R-:W-:Y:S01]  /*6c90*/  IMAD.MOV.U32 R167, RZ, RZ, R171 ;  /* 0x000000ffffa77224 */ /* 0x000fe200078e00ab */
[----:B------:R-:W-:Y:S01]  /*6ca0*/  MOV R143, R11 ;  /* 0x0000000b008f7202 */ /* 0x000fe20000000f00 */
[----:B------:R-:W-:Y:S01]  /*6cb0*/  LDSM.16.MT88.4 R56, [R208+0x1b800] ;  /* 0x01b80000d038783b */ /* 0x000fe20000004200 */
[----:B-----5:R-:W-:Y:S01]  /*6cc0*/  HMMA.16816.F32 R172, R4, R18, R68 ;  /* 0x0000001204ac723c */ /* 0x020fe20000001844 */
[----:B------:R-:W-:-:S02]  /*6cd0*/  MOV R164, R168 ;  /* 0x000000a800a47202 */ /* 0x000fc40000000f00 */
[----:B------:R-:W-:Y:S01]  /*6ce0*/  MOV R166, R170 ;  /* 0x000000aa00a67202 */ /* 0x000fe20000000f00 */
[----:B------:R-:W-:Y:S01]  /*6cf0*/  IMAD.MOV.U32 R171, RZ, RZ, R143 ;  /* 0x000000ffffab7224 */ /* 0x000fe200078e008f */
[----:B------:R-:W-:Y:S02]  /*6d00*/  MOV R168, R140 ;  /* 0x0000008c00a87202 */ /* 0x000fe40000000f00 */
[----:B------:R-:W-:Y:S01]  /*6d10*/  MOV R70, R110 ;  /* 0x0000006e00467202 */ /* 0x000fe20000000f00 */
[----:B--2---:R-:W-:Y:S01]  /*6d20*/  HMMA.16816.F32 R124, R4, R28, R60 ;  /* 0x0000001c047c723c */ /* 0x004fe2000000183c */
[----:B-1----:R-:W-:Y:S01]  /*6d30*/  FFMA.FTZ R0, R252, c[0x0][0x23c], -R8 ;  /* 0x00008f00fc007a23 */ /* 0x002fe20000010808 */
[----:B------:R-:W-:-:S03]  /*6d40*/  MOV R170, R142 ;  /* 0x0000008e00aa7202 */ /* 0x000fc60000000f00 */
[----:B------:R1:W2:Y:S02]  /*6d50*/  MUFU.EX2 R12, R0 ;  /* 0x00000000000c7308 */ /* 0x0002a40000000800 */
[----:B------:R-:W-:Y:S01]  /*6d60*/  MOV R61, R129 ;  /* 0x00000081003d7202 */ /* 0x000fe20000000f00 */
[----:B------:R-:W-:Y:S01]  /*6d70*/  HMMA.16816.F32 R192, R4, R16, R48 ;  /* 0x0000001004c0723c */ /* 0x000fe20000001830 */
[----:B------:R-:W-:Y:S01]  /*6d80*/  LDSM.16.MT88.4 R48, [R206+0x1b800] ;  /* 0x01b80000ce30783b */ /* 0x000fe20000004200 */
[----:B------:R-:W-:-:S06]  /*6d90*/  IMAD.MOV.U32 R62, RZ, RZ, R168 ;  /* 0x000000ffff3e7224 */ /* 0x000fcc00078e00a8 */
[----:B------:R-:W-:Y:S01]  /*6da0*/  HMMA.16816.F32 R196, R4, R14, R52 ;  /* 0x0000000e04c4723c */ /* 0x000fe20000001834 */
[----:B-1----:R-:W-:Y:S01]  /*6db0*/  FFMA.FTZ R0, R34, c[0x0][0x23c], -R8 ;  /* 0x00008f0022007a23 */ /* 0x002fe20000010808 */
[----:B--2---:R-:W-:-:S05]  /*6dc0*/  MOV R63, R12 ;  /* 0x0000000c003f7202 */ /* 0x004fca0000000f00 */
[----:B------:R-:W-:Y:S01]  /*6dd0*/  IMAD.MOV.U32 R52, RZ, RZ, R159 ;  /* 0x000000ffff347224 */ /* 0x000fe200078e009f */
[----:B------:R-:W-:Y:S01]  /*6de0*/  HMMA.16816.F32 R32, R4, R30, R148 ;  /* 0x0000001e0420723c */ /* 0x000fe20000001894 */
[----:B------:R1:W-:Y:S01]  /*6df0*/  MUFU.EX2 R68, R0 ;  /* 0x0000000000447308 */ /* 0x0003e20000000800 */
[----:B------:R-:W-:Y:S01]  /*6e00*/  MOV R55, R156 ;  /* 0x0000009c00377202 */ /* 0x000fe20000000f00 */
[----:B------:R-:W2:Y:S01]  /*6e10*/  LDSM.16.MT88.4 R12, [R208+0x1f000] ;  /* 0x01f00000d00c783b */ /* 0x000ea20000004200 */
[----:B------:R-:W-:-:S03]  /*6e20*/  MOV R53, R158 ;  /* 0x0000009e00357202 */ /* 0x000fc60000000f00 */
[----:B------:R-:W-:Y:S01]  /*6e30*/  LDSM.16.MT88.4 R148, [R206+0x19800] ;  /* 0x01980000ce94783b */ /* 0x000fe20000004200 */
[C---:B---3--:R-:W-:Y:S07]  /*6e40*/  HMMA.16816.F32 R28, R4.reuse, R24, R84 ;  /* 0x00000018041c723c */ /* 0x048fee0000001854 */
[----:B------:R-:W-:Y:S01]  /*6e50*/  IMAD.MOV.U32 R86, RZ, RZ, R3 ;  /* 0x000000ffff567224 */ /* 0x000fe200078e0003 */
[----:B------:R-:W-:Y:S01]  /*6e60*/  HMMA.16816.F32 R24, R4, R26, R100 ;  /* 0x0000001a0418723c */ /* 0x000fe20000001864 */
[----:B-1----:R-:W-:Y:S01]  /*6e70*/  FFMA.FTZ R0, R10, c[0x0][0x23c], -R8 ;  /* 0x00008f000a007a23 */ /* 0x002fe20000010808 */
[----:B------:R-:W-:Y:S01]  /*6e80*/  MOV R85, R131 ;  /* 0x0000008300557202 */ /* 0x000fe20000000f00 */
[----:B------:R-:W1:Y:S01]  /*6e90*/  LDSM.16.MT88.4 R8, [R207+0x1f000] ;  /* 0x01f00000cf08783b */ /* 0x000e620000004200 */
[----:B------:R-:W-:Y:S01]  /*6ea0*/  IMAD.MOV.U32 R84, RZ, RZ, R128 ;  /* 0x000000ffff547224 */ /* 0x000fe200078e0080 */
[----:B------:R3:W4:Y:S01]  /*6eb0*/  MUFU.EX2 R60, R0 ;  /* 0x00000000003c7308 */ /* 0x0007220000000800 */
[----:B------:R-:W-:Y:S01]  /*6ec0*/  IMAD.MOV.U32 R87, RZ, RZ, R130 ;  /* 0x000000ffff577224 */ /* 0x000fe200078e0082 */
[----:B------:R-:W-:Y:S01]  /*6ed0*/  MOV R103, R171 ;  /* 0x000000ab00677202 */ /* 0x000fe20000000f00 */
[----:B------:R-:W-:-:S02]  /*6ee0*/  IMAD.MOV.U32 R100, RZ, RZ, R111 ;  /* 0x000000ffff647224 */ /* 0x000fc400078e006f */
[----:B------:R-:W-:Y:S02]  /*6ef0*/  IMAD.MOV.U32 R102, RZ, RZ, R170 ;  /* 0x000000ffff667224 */ /* 0x000fe400078e00aa */
[----:B---3--:R-:W-:Y:S01]  /*6f00*/  FFMA.FTZ R0, R75, c[0x0][0x23c], -R2 ;  /* 0x00008f004b007a23 */ /* 0x008fe20000010802 */
[----:B----4-:R-:W-:Y:S01]  /*6f10*/  F2FP.PACK_AB R130, R60, R68 ;  /* 0x000000443c82723e */ /* 0x010fe200000000ff */
[----:B------:R-:W-:Y:S02]  /*6f20*/  IMAD.MOV.U32 R75, RZ, RZ, R109 ;  /* 0x000000ffff4b7224 */ /* 0x000fe400078e006d */
[----:B------:R3:W-:Y:S01]  /*6f30*/  MUFU.EX2 R252, R0 ;  /* 0x0000000000fc7308 */ /* 0x0007e20000000800 */
[----:B------:R-:W-:Y:S01]  /*6f40*/  IMAD.MOV.U32 R109, RZ, RZ, R157 ;  /* 0x000000ffff6d7224 */ /* 0x000fe200078e009d */
[----:B--2---:R-:W-:Y:S01]  /*6f50*/  HMMA.16816.F32 R16, R4, R12, R80 ;  /* 0x0000000c0410723c */ /* 0x004fe20000001850 */
[----:B------:R-:W-:Y:S01]  /*6f60*/  IMAD.MOV.U32 R157, RZ, RZ, R165 ;  /* 0x000000ffff9d7224 */ /* 0x000fe200078e00a5 */
[----:B------:R-:W-:Y:S01]  /*6f70*/  LDSM.16.MT88.4 R80, [R206+0x1d800] ;  /* 0x01d80000ce50783b */ /* 0x000fe20000004200 */
[----:B------:R-:W-:-:S02]  /*6f80*/  IMAD.MOV.U32 R71, RZ, RZ, R109 ;  /* 0x000000ffff477224 */ /* 0x000fc400078e006d */
[----:B------:R-:W-:Y:S02]  /*6f90*/  IMAD.MOV.U32 R165, RZ, RZ, R169 ;  /* 0x000000ffffa57224 */ /* 0x000fe400078e00a9 */
[----:B------:R-:W-:Y:S01]  /*6fa0*/  IMAD.MOV.U32 R54, RZ, RZ, R157 ;  /* 0x000000ffff367224 */ /* 0x000fe200078e009d */
[----:B------:R-:W-:Y:S01]  /*6fb0*/  HMMA.16816.F32 R12, R4, R14, R64 ;  /* 0x0000000e040c723c */ /* 0x000fe20000001840 */
[----:B------:R-:W-:Y:S01]  /*6fc0*/  LDSM.16.MT88.4 R156, [R208+0x19800] ;  /* 0x01980000d09c783b */ /* 0x000fe20000004200 */
[----:B------:R-:W-:Y:S02]  /*6fd0*/  IMAD.MOV.U32 R69, RZ, RZ, R165 ;  /* 0x000000ffff457224 */ /* 0x000fe400078e00a5 */
[----:B------:R-:W-:Y:S01]  /*6fe0*/  IMAD.MOV.U32 R169, RZ, RZ, R141 ;  /* 0x000000ffffa97224 */ /* 0x000fe200078e008d */
[----:B------:R-:W-:Y:S01]  /*6ff0*/  LDSM.16.MT88.4 R64, [R207+0x1b800] ;  /* 0x01b80000cf40783b */ /* 0x000fe20000004200 */
[----:B---3--:R-:W-:-:S03]  /*7000*/  FFMA.FTZ R0, R135, c[0x0][0x23c], -R2 ;  /* 0x00008f0087007a23 */ /* 0x008fc60000010802 */
[----:B------:R-:W-:Y:S01]  /*7010*/  MOV R101, R169 ;  /* 0x000000a900657202 */ /* 0x000fe20000000f00 */
[----:B------:R2:W3:Y:S01]  /*7020*/  MUFU.EX2 R135, R0 ;  /* 0x0000000000877308 */ /* 0x0004e20000000800 */
[C---:B-1----:R-:W-:Y:S01]  /*7030*/  HMMA.16816.F32 R168, R4.reuse, R8, R44 ;  /* 0x0000000804a8723c */ /* 0x042fe2000000182c */
[----:B------:R-:W-:Y:S07]  /*7040*/  LDSM.16.MT88.4 R140, [R205+0x19800] ;  /* 0x01980000cd8c783b */ /* 0x000fee0000004200 */
[C---:B------:R-:W-:Y:S01]  /*7050*/  HMMA.16816.F32 R8, R4.reuse, R10, R36 ;  /* 0x0000000a0408723c */ /* 0x040fe20000001824 */
[--C-:B--2---:R-:W-:Y:S01]  /*7060*/  FFMA.FTZ R0, R134, c[0x0][0x23c], -R2.reuse ;  /* 0x00008f0086007a23 */ /* 0x104fe20000010802 */
[----:B---3--:R-:W-:Y:S01]  /*7070*/  F2FP.PACK_AB R129, R135, R252 ;  /* 0x000000fc8781723e */ /* 0x008fe200000000ff */
[----:B------:R-:W-:Y:S01]  /*7080*/  FFMA.FTZ R2, R72, c[0x0][0x23c], -R2 ;  /* 0x00008f0048027a23 */ /* 0x000fe20000010802 */
[----:B------:R-:W-:Y:S01]  /*7090*/  MOV R72, R108 ;  /* 0x0000006c00487202 */ /* 0x000fe20000000f00 */
[----:B------:R1:W-:Y:S03]  /*70a0*/  MUFU.EX2 R134, R0 ;  /* 0x0000000000867308 */ /* 0x0003e60000000800 */
[C---:B------:R-:W-:Y:S07]  /*70b0*/  HMMA.16816.F32 R108, R4.reuse, R20, R88 ;  /* 0x00000014046c723c */ /* 0x040fee0000001858 */
[----:B------:R-:W-:Y:S01]  /*70c0*/  MOV R89, R40 ;  /* 0x0000002800597202 */ /* 0x000fe20000000f00 */
[----:B------:R-:W-:Y:S01]  /*70d0*/  IMAD.MOV.U32 R91, RZ, RZ, R166 ;  /* 0x000000ffff5b7224 */ /* 0x000fe200078e00a6 */
[----:B------:R-:W2:Y:S01]  /*70e0*/  LDSM.16.MT88.4 R40, [R205+0x1b800] ;  /* 0x01b80000cd28783b */ /* 0x000ea20000004200 */
[----:B------:R-:W-:Y:S01]  /*70f0*/  MOV R90, R167 ;  /* 0x000000a7005a7202 */ /* 0x000fe20000000f00 */
[----:B------:R-:W3:Y:S01]  /*7100*/  MUFU.EX2 R3, R2 ;  /* 0x0000000200037308 */ /* 0x000ee20000000800 */
[----:B------:R-:W-:Y:S01]  /*7110*/  F2FP.PACK_AB R128, R63, R89 ;  /* 0x000000593f80723e */ /* 0x000fe200000000ff */
[----:B------:R-:W-:Y:S01]  /*7120*/  HMMA.16816.F32 R20, R4, R22, R96 ;  /* 0x000000160414723c */ /* 0x000fe20000001860 */
[----:B------:R-:W-:Y:S01]  /*7130*/  LDSM.16.MT88.4 R96, [R207+0x1d800] ;  /* 0x01d80000cf60783b */ /* 0x000fe20000004200 */
[----:B-1----:R-:W-:-:S03]  /*7140*/  MOV R0, R164 ;  /* 0x000000a400007202 */ /* 0x002fc60000000f00 */
[----:B------:R-:W1:Y:S04]  /*7150*/  LDSM.16.MT88.4 R164, [R207+0x19800] ;  /* 0x01980000cfa4783b */ /* 0x000e680000004200 */
[----:B------:R-:W-:Y:S01]  /*7160*/  LDSM.16.MT88.4 R4, [R207+0x1f800] ;  /* 0x01f80000cf04783b */ /* 0x000fe20000004200 */
[----:B---3--:R-:W-:Y:S02]  /*7170*/  F2FP.PACK_AB R131, R3, R134 ;  /* 0x000000860383723e */ /* 0x008fe400000000ff */
[----:B------:R-:W-:-:S05]  /*7180*/  MOV R2, R62 ;  /* 0x0000003e00027202 */ /* 0x000fca0000000f00 */
[C---:B------:R-:W-:Y:S07]  /*7190*/  HMMA.16816.F32 R44, R128.reuse, R48, R180 ;  /* 0x00000030802c723c */ /* 0x040fee00000018b4 */
[----:B------:R-:W-:Y:S01]  /*71a0*/  MOV R180, R84 ;  /* 0x0000005400b47202 */ /* 0x000fe20000000f00 */
[----:B------:R-:W-:Y:S01]  /*71b0*/  HMMA.16816.F32 R48, R128, R50, R184 ;  /* 0x000000328030723c */ /* 0x000fe200000018b8 */
[----:B------:R-:W-:Y:S01]  /*71c0*/  MOV R181, R103 ;  /* 0x0000006700b57202 */ /* 0x000fe20000000f00 */
[----:B------:R-:W-:Y:S01]  /*71d0*/  IMAD.MOV.U32 R182, RZ, RZ, R102 ;  /* 0x000000ffffb67224 */ /* 0x000fe200078e0066 */
[----:B------:R-:W-:-:S04]  /*71e0*/  MOV R183, R101 ;  /* 0x0000006500b77202 */ /* 0x000fc80000000f00 */
[----:B------:R-:W-:Y:S01]  /*71f0*/  IMAD.MOV.U32 R185, RZ, RZ, R52 ;  /* 0x000000ffffb97224 */ /* 0x000fe200078e0034 */
[C---:B--2---:R-:W-:Y:S01]  /*7200*/  HMMA.16816.F32 R36, R128.reuse, R40, R112 ;  /* 0x000000288024723c */ /* 0x044fe20000001870 */
[----:B------:R-:W-:Y:S01]  /*7210*/  MOV R184, R69 ;  /* 0x0000004500b87202 */ /* 0x000fe20000000f00 */
[----:B------:R-:W-:Y:S01]  /*7220*/  IMAD.MOV.U32 R187, RZ, RZ, R85 ;  /* 0x000000ffffbb7224 */ /* 0x000fe200078e0055 */
[----:B------:R-:W-:Y:S01]  /*7230*/  MOV R186, R86 ;  /* 0x0000005600ba7202 */ /* 0x000fe20000000f00 */
[----:B------:R-:W-:Y:S04]  /*7240*/  LDSM.16.MT88.4 R112, [R206+0x1f800] ;  /* 0x01f80000ce70783b */ /* 0x000fe80000004200 */
[C---:B------:R-:W-:Y:S07]  /*7250*/  HMMA.16816.F32 R40, R128.reuse, R42, R116 ;  /* 0x0000002a8028723c */ /* 0x040fee0000001874 */
[----:B------:R-:W-:Y:S01]  /*7260*/  MOV R118, R53 ;  /* 0x0000003500767202 */ /* 0x000fe20000000f00 */
[----:B------:R-:W-:Y:S01]  /*7270*/  HMMA.16816.F32 R152, R128, R156, R152 ;  /* 0x0000009c8098723c */ /* 0x000fe20000001898 */
[----:B------:R-:W-:Y:S01]  /*7280*/  MOV R116, R54 ;  /* 0x0000003600747202 */ /* 0x000fe20000000f00 */
[----:B------:R-:W-:Y:S01]  /*7290*/  IMAD.MOV.U32 R117, RZ, RZ, R55 ;  /* 0x000000ffff757224 */ /* 0x000fe200078e0037 */
[----:B------:R-:W-:-:S05]  /*72a0*/  MOV R119, R87 ;  /* 0x0000005700777202 */ /* 0x000fca0000000f00 */
[C---:B------:R-:W-:Y:S08]  /*72b0*/  HMMA.16816.F32 R156, R128.reuse, R158, R160 ;  /* 0x0000009e809c723c */ /* 0x040ff000000018a0 */
[C---:B------:R-:W-:Y:S07]  /*72c0*/  HMMA.16816.F32 R52, R128.reuse, R56, R176 ;  /* 0x000000388034723c */ /* 0x040fee00000018b0 */
[----:B------:R-:W-:Y:S01]  /*72d0*/  MOV R178, R70 ;  /* 0x0000004600b27202 */ /* 0x000fe20000000f00 */
[----:B-1----:R-:W-:Y:S01]  /*72e0*/  HMMA.16816.F32 R160, R128, R164, R200 ;  /* 0x000000a480a0723c */ /* 0x002fe200000018c8 */
[----:B------:R-:W-:-:S03]  /*72f0*/  MOV R179, R71 ;  /* 0x0000004700b37202 */ /* 0x000fc60000000f00 */
[----:B------:R-:W-:-:S03]  /*7300*/  FADD.FTZ R2, R2, R178 ;  /* 0x000000b202027221 */ /* 0x000fc60000010000 */
[----:B------:R-:W-:Y:S01]  /*7310*/  MOV R201, R0 ;  /* 0x0000000000c97202 */ /* 0x000fe20000000f00 */
[----:B------:R-:W-:Y:S01]  /*7320*/  IMAD.MOV.U32 R0, RZ, RZ, R61 ;  /* 0x000000ffff007224 */ /* 0x000fe200078e003d */
[C---:B------:R-:W-:Y:S01]  /*7330*/  HMMA.16816.F32 R164, R128.reuse, R166, R188 ;  /* 0x000000a680a4723c */ /* 0x040fe200000018bc */
[----:B------:R-:W-:Y:S01]  /*7340*/  FADD.FTZ R2, R184, R2 ;  /* 0x00000002b8027221 */ /* 0x000fe20000010000 */
[----:B------:R-:W-:Y:S01]  /*7350*/  MOV R202, R91 ;  /* 0x0000005b00ca7202 */ /* 0x000fe20000000f00 */
[----:B------:R-:W-:Y:S02]  /*7360*/  FADD.FTZ R0, R0, R179 ;  /* 0x000000b300007221 */ /* 0x000fe40000010000 */
[----:B------:R-:W-:Y:S02]  /*7370*/  FADD.FTZ R2, R116, R2 ;  /* 0x0000000274027221 */ /* 0x000fe40000010000 */
[----:B------:R-:W-:Y:S01]  /*7380*/  FADD.FTZ R0, R185, R0 ;  /* 0x00000000b9007221 */ /* 0x000fe20000010000 */
[----:B------:R-:W-:Y:S01]  /*7390*/  MOV R191, R72 ;  /* 0x0000004800bf7202 */ /* 0x000fe20000000f00 */
[----:B------:R-:W-:Y:S01]  /*73a0*/  FADD.FTZ R2, R118, R2 ;  /* 0x0000000276027221 */ /* 0x000fe20000010000 */
[----:B------:R-:W-:Y:S01]  /*73b0*/  MOV R190, R73 ;  /* 0x0000004900be7202 */ /* 0x000fe20000000f00 */
[----:B------:R-:W-:Y:S01]  /*73c0*/  FADD.FTZ R0, R117, R0 ;  /* 0x0000000075007221 */ /* 0x000fe20000010000 */
[----:B------:R-:W-:Y:S01]  /*73d0*/  MOV R188, R75 ;  /* 0x0000004b00bc7202 */ /* 0x000fe20000000f00 */
[----:B------:R-:W-:Y:S01]  /*73e0*/  IMAD.MOV.U32 R189, RZ, RZ, R74 ;  /* 0x000000ffffbd7224 */ /* 0x000fe200078e004a */
[----:B------:R-:W-:Y:S01]  /*73f0*/  HMMA.16816.F32 R144, R128, R148, R144 ;  /* 0x000000948090723c */ /* 0x000fe20000001890 */
[----:B------:R-:W-:Y:S01]  /*7400*/  FADD.FTZ R0, R119, R0 ;  /* 0x0000000077007221 */ /* 0x000fe20000010000 */
[----:B------:R-:W1:Y:S01]  /*7410*/  LDSM.16.MT88.4 R72, [R205+0x1d800] ;  /* 0x01d80000cd48783b */ /* 0x000e620000004200 */
        /* <DEDUP_REMOVED lines=8> */
[----:B------:R-:W-:Y:S01]  /*74a0*/  MOV R249, R63 ;  /* 0x0000003f00f97202 */ /* 0x000fe20000000f00 */
[----:B------:R-:W-:Y:S01]  /*74b0*/  FADD.FTZ R0, R189, R0 ;  /* 0x00000000bd007221 */ /* 0x000fe20000010000 */
[----:B------:R-:W-:Y:S01]  /*74c0*/  MOV R251, R60 ;  /* 0x0000003c00fb7202 */ /* 0x000fe20000000f00 */
        /* <DEDUP_REMOVED lines=14> */
[----:B------:R-:W-:Y:S02]  /*75b0*/  FADD.FTZ R2, R248, R2 ;  /* 0x00000002f8027221 */ /* 0x000fe40000010000 */
[----:B------:R-:W-:Y:S01]  /*75c0*/  FADD.FTZ R0, R252, R0 ;  /* 0x00000000fc007221 */ /* 0x000fe20000010000 */
[----:B------:R-:W-:Y:S01]  /*75d0*/  HMMA.16816.F32 R136, R128, R140, R136 ;  /* 0x0000008c8088723c */ /* 0x000fe20000001888 */
[----:B------:R-:W-:-:S02]  /*75e0*/  IMAD.MOV.U32 R250, RZ, RZ, R68 ;  /* 0x000000fffffa7224 */ /* 0x000fc400078e0044 */
[----:B------:R-:W-:Y:S02]  /*75f0*/  FADD.FTZ R2, R249, R2 ;  /* 0x00000002f9027221 */ /* 0x000fe40000010000 */
[----:B------:R-:W-:Y:S02]  /*7600*/  FADD.FTZ R0, R135, R0 ;  /* 0x0000000087007221 */ /* 0x000fe40000010000 */
[----:B------:R-:W-:Y:S01]  /*7610*/  FADD.FTZ R2, R250, R2 ;  /* 0x00000002fa027221 */ /* 0x000fe20000010000 */
[----:B-1----:R-:W-:Y:S01]  /*7620*/  HMMA.16816.F32 R68, R128, R72, R244 ;  /* 0x000000488044723c */ /* 0x002fe200000018f4 */
[----:B------:R-:W-:-:S06]  /*7630*/  FADD.FTZ R0, R134, R0 ;  /* 0x0000000086007221 */ /* 0x000fcc0000010000 */
[----:B------:R-:W-:Y:S01]  /*7640*/  FADD.FTZ R245, R251, R2 ;  /* 0x00000002fbf57221 */ /* 0x000fe20000010000 */
[----:B------:R-:W-:Y:S01]  /*7650*/  HMMA.16816.F32 R140, R128, R142, R92 ;  /* 0x0000008e808c723c */ /* 0x000fe2000000185c */
[----:B------:R-:W-:-:S03]  /*7660*/  FADD.FTZ R246, R3, R0 ;  /* 0x0000000003f67221 */ /* 0x000fc60000010000 */
[----:B------:R1:W-:Y:S04]  /*7670*/  STL [R1+0x14], R245 ;  /* 0x000014f501007387 */ /* 0x0003e80000100800 */
[----:B------:R1:W-:Y:S01]  /*7680*/  STL [R1+0x18], R246 ;  /* 0x000018f601007387 */ /* 0x0003e20000100800 */
[C---:B------:R-:W-:Y:S08]  /*7690*/  HMMA.16816.F32 R76, R128.reuse, R80, R76 ;  /* 0x00000050804c723c */ /* 0x040ff0000000184c */
[C---:B--2---:R-:W-:Y:S08]  /*76a0*/  HMMA.16816.F32 R84, R128.reuse, R88, R192 ;  /* 0x000000588054723c */ /* 0x044ff000000018c0 */
        /* <DEDUP_REMOVED lines=102> */
[----:B------:R-:W-:Y:S04]  /*7d10*/  LDSM.16.M88.4 R196, [R229] ;  /* 0x00000000e5c4783b */ /* 0x000fe80000000200 */
[----:B------:R-:W-:Y:S04]  /*7d20*/  LDSM.16.M88.4 R200, [R210+0x10800] ;  /* 0x01080000d2c8783b */ /* 0x000fe80000000200 */
[----:B------:R-:W-:Y:S04]  /*7d30*/  LDSM.16.M88.4 R236, [R209+0x1800] ;  /* 0x00180000d1ec783b */ /* 0x000fe80000000200 */
[----:B------:R-:W-:Y:S04]  /*7d40*/  LDSM.16.M88.4 R240, [R210+0x13000] ;  /* 0x01300000d2f0783b */ /* 0x000fe80000000200 */
[----:B------:R-:W4:Y:S01]  /*7d50*/  S2R R251, SR_TID.X ;  /* 0x0000000000fb7919 */ /* 0x000f220000002100 */
[----:B------:R-:W-:-:S03]  /*7d60*/  IMAD.U32 R0, RZ, RZ, UR25 ;  /* 0x00000019ff007e24 */ /* 0x000fc6000f8e00ff */
[----:B------:R-:W0:Y:S01]  /*7d70*/  LDGDEPBAR ;  /* 0x00000000000079af */ /* 0x000e220000000000 */
[C---:B-1----:R-:W-:Y:S08]  /*7d80*/  HMMA.16816.F32 R16, R4.reuse, R12, RZ ;  /* 0x0000000c0410723c */ /* 0x042ff000000018ff */
[C---:B------:R-:W-:Y:S08]  /*7d90*/  HMMA.16816.F32 R12, R4.reuse, R14, RZ ;  /* 0x0000000e040c723c */ /* 0x040ff000000018ff */
[C---:B------:R-:W-:Y:S08]  /*7da0*/  HMMA.16816.F32 R188, R4.reuse, R24, RZ ;  /* 0x0000001804bc723c */ /* 0x040ff000000018ff */
[C---:B------:R-:W-:Y:S01]  /*7db0*/  HMMA.16816.F32 R176, R4.reuse, R26, RZ ;  /* 0x0000001a04b0723c */ /* 0x040fe200000018ff */
[----:B------:R-:W1:Y:S07]  /*7dc0*/  LDSM.16.M88.4 R24, [R228] ;  /* 0x00000000e418783b */ /* 0x000e6e0000000200 */
[C---:B------:R-:W-:Y:S08]  /*7dd0*/  HMMA.16816.F32 R180, R4.reuse, R28, RZ ;  /* 0x0000001c04b4723c */ /* 0x040ff000000018ff */
[C---:B------:R-:W-:Y:S08]  /*7de0*/  HMMA.16816.F32 R184, R4.reuse, R30, RZ ;  /* 0x0000001e04b8723c */ /* 0x040ff000000018ff */
[C---:B------:R-:W-:Y:S08]  /*7df0*/  HMMA.16816.F32 R172, R4.reuse, R20, RZ ;  /* 0x0000001404ac723c */ /* 0x040ff000000018ff */
[----:B------:R-:W-:Y:S01]  /*7e00*/  HMMA.16816.F32 R168, R4, R22, RZ ;  /* 0x0000001604a8723c */ /* 0x000fe200000018ff */
[----:B------:R-:W-:Y:S04]  /*7e10*/  LDSM.16.M88.4 R4, [R214] ;  /* 0x00000000d604783b */ /* 0x000fe80000000200 */
[----:B------:R-:W4:Y:S03]  /*7e20*/  LDSM.16.M88.4 R20, [R210+0x10000] ;  /* 0x01000000d214783b */ /* 0x000f260000000200 */
[C---:B--2---:R-:W-:Y:S08]  /*7e30*/  HMMA.16816.F32 R28, R8.reuse, R32, R16 ;  /* 0x00000020081c723c */ /* 0x044ff00000001810 */
[C---:B------:R-:W-:Y:S08]  /*7e40*/  HMMA.16816.F32 R16, R8.reuse, R34, R12 ;  /* 0x000000220810723c */ /* 0x040ff0000000180c */
[C---:B---3--:R-:W-:Y:S01]  /*7e50*/  HMMA.16816.F32 R12, R8.reuse, R192, R180 ;  /* 0x000000c0080c723c */ /* 0x048fe200000018b4 */
[----:B------:R-:W2:Y:S07]  /*7e60*/  LDSM.16.M88.4 R180, [R210+0x11000] ;  /* 0x01100000d2b4783b */ /* 0x000eae0000000200 */
[C---:B------:R-:W-:Y:S08]  /*7e70*/  HMMA.16816.F32 R32, R8.reuse, R194, R184 ;  /* 0x000000c20820723c */ /* 0x040ff000000018b8 */
[----:B-1----:R-:W-:Y:S08]  /*7e80*/  HMMA.16816.F32 R192, R8, R24, R172 ;  /* 0x0000001808c0723c */ /* 0x002ff000000018ac */
[C---:B----4-:R-:W-:Y:S08]  /*7e90*/  HMMA.16816.F32 R172, R4.reuse, R20, R28 ;  /* 0x0000001404ac723c */ /* 0x050ff0000000181c */
[----:B------:R-:W-:Y:S01]  /*7ea0*/  HMMA.16816.F32 R28, R4, R22, R16 ;  /* 0x00000016041c723c */ /* 0x000fe20000001810 */
[----:B------:R-:W1:Y:S07]  /*7eb0*/  LDSM.16.M88.4 R16, [R210+0x11800] ;  /* 0x01180000d210783b */ /* 0x000e6e0000000200 */
[C---:B------:R-:W-:Y:S08]  /*7ec0*/  HMMA.16816.F32 R188, R8.reuse, R196, R188 ;  /* 0x000000c408bc723c */ /* 0x040ff000000018bc */
[C---:B------:R-:W-:Y:S08]  /*7ed0*/  HMMA.16816.F32 R184, R8.reuse, R198, R176 ;  /* 0x000000c608b8723c */ /* 0x040ff000000018b0 */
[----:B------:R-:W-:Y:S01]  /*7ee0*/  HMMA.16816.F32 R176, R8, R26, R168 ;  /* 0x0000001a08b0723c */ /* 0x000fe200000018a8 */
[----:B------:R-:W-:Y:S07]  /*7ef0*/  LDSM.16.M88.4 R8, [R213] ;  /* 0x00000000d508783b */ /* 0x000fee0000000200 */
[C---:B------:R-:W-:Y:S01]  /*7f00*/  HMMA.16816.F32 R24, R4.reuse, R200, R12 ;  /* 0x000000c80418723c */ /* 0x040fe2000000180c */
[----:B------:R-:W3:Y:S07]  /*7f10*/  LDSM.16.M88.4 R12, [R209] ;  /* 0x00000000d10c783b */ /* 0x000eee0000000200 */
[C---:B--2---:R-:W-:Y:S01]  /*7f20*/  HMMA.16816.F32 R168, R4.reuse, R180, R188 ;  /* 0x000000b404a8723c */ /* 0x044fe200000018bc */
[----:B------:R-:W-:Y:S07]  /*7f30*/  LDSM.16.M88.4 R188, [R204+0x12000] ;  /* 0x01200000ccbc783b */ /* 0x000fee0000000200 */
[C---:B------:R-:W-:Y:S01]  /*7f40*/  HMMA.16816.F32 R184, R4.reuse, R182, R184 ;  /* 0x000000b604b8723c */ /* 0x040fe200000018b8 */
[----:B------:R-:W2:Y:S07]  /*7f50*/  LDSM.16.M88.4 R180, [R209+0x1000] ;  /* 0x00100000d1b4783b */ /* 0x000eae0000000200 */
[C---:B------:R-:W-:Y:S01]  /*7f60*/  HMMA.16816.F32 R20, R4.reuse, R202, R32 ;  /* 0x000000ca0414723c */ /* 0x040fe20000001820 */
[----:B------:R-:W4:Y:S07]  /*7f70*/  LDSM.16.M88.4 R32, [R209+0x800] ;  /* 0x00080000d120783b */ /* 0x000f2e0000000200 */
[C---:B-1----:R-:W-:Y:S08]  /*7f80*/  HMMA.16816.F32 R192, R4.reuse, R16, R192 ;  /* 0x0000001004c0723c */ /* 0x042ff000000018c0 */
[----:B------:R-:W-:Y:S01]  /*7f90*/  HMMA.16816.F32 R16, R4, R18, R176 ;  /* 0x000000120410723c */ /* 0x000fe200000018b0 */
[----:B------:R-:W1:Y:S04]  /*7fa0*/  LDSM.16.M88.4 R4, [R211+0x4000] ;  /* 0x00400000d304783b */ /* 0x000e680000000200 */
[----:B------:R-:W1:Y:S03]  /*7fb0*/  LDSM.16.M88.4 R176, [R204+0x12800] ;  /* 0x01280000ccb0783b */ /* 0x000e660000000200 */
[C---:B---3--:R-:W-:Y:S08]  /*7fc0*/  HMMA.16816.F32 R200, R8.reuse, R12, R172 ;  /* 0x0000000c08c8723c */ /* 0x048ff000000018ac */
[C---:B------:R-:W-:Y:S08]  /*7fd0*/  HMMA.16816.F32 R196, R8.reuse, R14, R28 ;  /* 0x0000000e08c4723c */ /* 0x040ff0000000181c */
[C---:B------:R-:W-:Y:S01]  /*7fe0*/  HMMA.16816.F32 R12, R8.reuse, R238, R16 ;  /* 0x000000ee080c723c */ /* 0x040fe20000001810 */
[----:B------:R-:W3:Y:S07]  /*7ff0*/  LDSM.16.M88.4 R16, [R204+0x13800] ;  /* 0x01380000cc10783b */ /* 0x000eee0000000200 */
[C---:B--2---:R-:W-:Y:S01]  /*8000*/  HMMA.16816.F32 R28, R8.reuse, R180, R168 ;  /* 0x000000b4081c723c */ /* 0x044fe200000018a8 */
[----:B------:R-:W2:Y:S07]  /*8010*/  LDSM.16.M88.4 R168, [R204+0x13000] ;  /* 0x01300000cca8783b */ /* 0x000eae0000000200 */
[C---:B----4-:R-:W-:Y:S08]  /*8020*/  HMMA.16816.F32 R172, R8.reuse, R32, R24 ;  /* 0x0000002008ac723c */ /* 0x050ff00000001818 */
[C---:B------:R-:W-:Y:S08]  /*8030*/  HMMA.16816.F32 R32, R8.reuse, R34, R20 ;  /* 0x000000220820723c */ /* 0x040ff00000001814 */
[C---:B------:R-:W-:Y:S01]  /*8040*/  HMMA.16816.F32 R20, R8.reuse, R236, R192 ;  /* 0x000000ec0814723c */ /* 0x040fe200000018c0 */
[----:B------:R-:W-:Y:S07]  /*8050*/  LDSM.16.M88.4 R236, [R227] ;  /* 0x00000000e3ec783b */ /* 0x000fee0000000200 */
[----:B------:R-:W-:Y:S01]  /*8060*/  HMMA.16816.F32 R24, R8, R182, R184 ;  /* 0x000000b60818723c */ /* 0x000fe200000018b8 */
[----:B------:R-:W4:Y:S07]  /*8070*/  LDSM.16.M88.4 R8, [R212+0x4000] ;  /* 0x00400000d408783b */ /* 0x000f2e0000000200 */
[C---:B-1----:R-:W-:Y:S08]  /*8080*/  HMMA.16816.F32 R180, R4.reuse, R188, R200 ;  /* 0x000000bc04b4723c */ /* 0x042ff000000018c8 */
[C---:B------:R-:W-:Y:S01]  /*8090*/  HMMA.16816.F32 R196, R4.reuse, R190, R196 ;  /* 0x000000be04c4723c */ /* 0x040fe200000018c4 */
[----:B------:R-:W1:Y:S07]  /*80a0*/  LDSM.16.M88.4 R188, [R226] ;  /* 0x00000000e2bc783b */ /* 0x000e6e0000000200 */
[C---:B------:R-:W-:Y:S08]  /*80b0*/  HMMA.16816.F32 R192, R4.reuse, R176, R172 ;  /* 0x000000b004c0723c */ /* 0x040ff000000018ac */
[C---:B------:R-:W-:Y:S08]  /*80c0*/  HMMA.16816.F32 R32, R4.reuse, R178, R32 ;  /* 0x000000b20420723c */ /* 0x040ff00000001820 */
[C---:B---3--:R-:W-:Y:S01]  /*80d0*/  HMMA.16816.F32 R172, R4.reuse, R16, R20 ;  /* 0x0000001004ac723c */ /* 0x048fe20000001814 */
[----:B------:R-:W3:Y:S07]  /*80e0*/  LDSM.16.M88.4 R20, [R224] ;  /* 0x00000000e014783b */ /* 0x000eee0000000200 */
[C---:B--2---:R-:W-:Y:S01]  /*80f0*/  HMMA.16816.F32 R184, R4.reuse, R168, R28 ;  /* 0x000000a804b8723c */ /* 0x044fe2000000181c */
[----:B------:R-:W-:Y:S07]  /*8100*/  LDSM.16.M88.4 R28, [R210+0x12000] ;  /* 0x01200000d21c783b */ /* 0x000fee0000000200 */
[C---:B------:R-:W-:Y:S01]  /*8110*/  HMMA.16816.F32 R176, R4.reuse, R170, R24 ;  /* 0x000000aa04b0723c */ /* 0x040fe20000001818 */
[----:B------:R-:W2:Y:S04]  /*8120*/  LDSM.16.M88.4 R24, [R225] ;  /* 0x00000000e118783b */ /* 0x000ea80000000200 */
[----:B------:R-:W-:Y:S03]  /*8130*/  LDSM.16.M88.4 R168, [R210+0x12800] ;  /* 0x01280000d2a8783b */ /* 0x000fe60000000200 */
[----:B------:R-:W-:Y:S01]  /*8140*/  HMMA.16816.F32 R16, R4, R18, R12 ;  /* 0x000000120410723c */ /* 0x000fe2000000180c */
[----:B------:R-:W2:Y:S07]  /*8150*/  LDSM.16.M88.4 R4, [R214+0x4000] ;  /* 0x00400000d604783b */ /* 0x000eae0000000200 */
[C---:B----4-:R-:W-:Y:S01]  /*8160*/  HMMA.16816.F32 R12, R8.reuse, R236, R180 ;  /* 0x000000ec080c723c */ /* 0x050fe200000018b4 */
[----:B------:R-:W-:Y:S07]  /*8170*/  LDSM.16.M88.4 R180, [R209+0x2000] ;  /* 0x00200000d1b4783b */ /* 0x000fee0000000200 */
[C---:B------:R-:W-:Y:S08]  /*8180*/  HMMA.16816.F32 R200, R8.reuse, R238, R196 ;  /* 0x000000ee08c8723c */ /* 0x040ff000000018c4 */
[C---:B-1----:R-:W-:Y:S08]  /*8190*/  HMMA.16816.F32 R192, R8.reuse, R188, R192 ;  /* 0x000000bc08c0723c */ /* 0x042ff000000018c0 */
[C---:B------:R-:W-:Y:S08]  /*81a0*/  HMMA.16816.F32 R32, R8.reuse, R190, R32 ;  /* 0x000000be0820723c */ /* 0x040ff00000001820 */
[C---:B---3--:R-:W-:Y:S08]  /*81b0*/  HMMA.16816.F32 R236, R8.reuse, R20, R172 ;  /* 0x0000001408ec723c */ /* 0x048ff000000018ac */
[----:B--2---:R-:W-:Y:S08]  /*81c0*/  HMMA.16816.F32 R188, R8, R26, R176 ;  /* 0x0000001a08bc723c */ /* 0x004ff000000018b0 */
[----:B------:R-:W-:Y:S01]  /*81d0*/  HMMA.16816.F32 R172, R4, R28, R12 ;  /* 0x0000001c04ac723c */ /* 0x000fe2000000180c */
[----:B------:R-:W1:Y:S07]  /*81e0*/  LDSM.16.M88.4 R12, [R210+0x13800] ;  /* 0x01380000d20c783b */ /* 0x000e6e0000000200 */
[C---:B------:R-:W-:Y:S08]  /*81f0*/  HMMA.16816.F32 R184, R8.reuse, R24, R184 ;  /* 0x0000001808b8723c */ /* 0x040ff000000018b8 */
[----:B------:R-:W-:Y:S01]  /*8200*/  HMMA.16816.F32 R176, R8, R22, R16 ;  /* 0x0000001608b0723c */ /* 0x000fe20000001810 */
[----:B------:R-:W2:Y:S07]  /*8210*/  LDSM.16.M88.4 R8, [R213+0x4000] ;  /* 0x00400000d508783b */ /* 0x000eae0000000200 */
[C---:B------:R-:W-:Y:S08]  /*8220*/  HMMA.16816.F32 R200, R4.reuse, R30, R200 ;  /* 0x0000001e04c8723c */ /* 0x040ff000000018c8 */
[C---:B------:R-:W-:Y:S01]  /*8230*/  HMMA.16816.F32 R196, R4.reuse, R168, R192 ;  /* 0x000000a804c4723c */ /* 0x040fe200000018c0 */
[----:B------:R-:W-:Y:S07]  /*8240*/  LDSM.16.M88.4 R192, [R204+0x14000] ;  /* 0x01400000ccc0783b */ /* 0x000fee0000000200 */
[C---:B------:R-:W-:Y:S01]  /*8250*/  HMMA.16816.F32 R28, R4.reuse, R170, R32 ;  /* 0x000000aa041c723c */ /* 0x040fe20000001820 */
[----:B------:R-:W3:Y:S04]  /*8260*/  LDSM.16.M88.4 R168, [R209+0x2800] ;  /* 0x00280000d1a8783b */ /* 0x000ee80000000200 */
[----:B------:R-:W4:Y:S03]  /*8270*/  LDSM.16.M88.4 R32, [R209+0x3000] ;  /* 0x00300000d120783b */ /* 0x000f260000000200 */
        /* <DEDUP_REMOVED lines=8> */
[C---:B---3--:R-:W-:Y:S08]  /*8300*/  HMMA.16816.F32 R236, R8.reuse, R168, R196 ;  /* 0x000000a808ec723c */ /* 0x048ff000000018c4 */
[C---:B------:R-:W-:Y:S01]  /*8310*/  HMMA.16816.F32 R200, R8.reuse, R170, R28 ;  /* 0x000000aa08c8723c */ /* 0x040fe2000000181c */
[----:B------:R-:W2:Y:S04]  /*8320*/  LDSM.16.M88.4 R168, [R204+0x14800] ;  /* 0x01480000cca8783b */ /* 0x000ea80000000200 */
[----:B------:R-:W3:Y:S03]  /*8330*/  LDSM.16.M88.4 R28, [R204+0x15800] ;  /* 0x01580000cc1c783b */ /* 0x000ee60000000200 */
[C---:B------:R-:W-:Y:S08]  /*8340*/  HMMA.16816.F32 R184, R8.reuse, R180, R172 ;  /* 0x000000b408b8723c */ /* 0x040ff000000018ac */
[C---:B----4-:R-:W-:Y:S08]  /*8350*/  HMMA.16816.F32 R196, R8.reuse, R32, R24 ;  /* 0x0000002008c4723c */ /* 0x050ff00000001818 */
[C---:B------:R-:W-:Y:S01]  /*8360*/  HMMA.16816.F32 R180, R8.reuse, R34, R20 ;  /* 0x0000002208b4723c */ /* 0x040fe20000001814 */
[----:B------:R-:W-:Y:S07]  /*8370*/  LDSM.16.M88.4 R20, [R223] ;  /* 0x00000000df14783b */ /* 0x000fee0000000200 */
[C---:B------:R-:W-:Y:S08]  /*8380*/  HMMA.16816.F32 R172, R8.reuse, R240, R16 ;  /* 0x000000f008ac723c */ /* 0x040ff00000001810 */
[----:B------:R-:W-:Y:S01]  /*8390*/  HMMA.16816.F32 R24, R8, R242, R12 ;  /* 0x000000f20818723c */ /* 0x000fe2000000180c */
[----:B------:R-:W4:Y:S04]  /*83a0*/  LDSM.16.M88.4 R8, [R212+0x8000] ;  /* 0x00800000d408783b */ /* 0x000f280000000200 */
[----:B------:R-:W3:Y:S03]  /*83b0*/  LDSM.16.M88.4 R240, [R222] ;  /* 0x00000000def0783b */ /* 0x000ee60000000200 */
[C---:B-1----:R-:W-:Y:S01]  /*83c0*/  HMMA.16816.F32 R16, R4.reuse, R192, R184 ;  /* 0x000000c00410723c */ /* 0x042fe200000018b8 */
[----:B------:R-:W1:Y:S07]  /*83d0*/  LDSM.16.M88.4 R184, [R221] ;  /* 0x00000000ddb8783b */ /* 0x000e6e0000000200 */
[C---:B------:R-:W-:Y:S08]  /*83e0*/  HMMA.16816.F32 R12, R4.reuse, R194, R188 ;  /* 0x000000c2040c723c */ /* 0x040ff000000018bc */
[C---:B--2---:R-:W-:Y:S01]  /*83f0*/  HMMA.16816.F32 R32, R4.reuse, R168, R236 ;  /* 0x000000a80420723c */ /* 0x044fe200000018ec */
[----:B------:R-:W-:Y:S07]  /*8400*/  LDSM.16.M88.4 R236, [R210+0x15800] ;  /* 0x01580000d2ec783b */ /* 0x000fee0000000200 */
[C---:B------:R-:W-:Y:S08]  /*8410*/  HMMA.16816.F32 R196, R4.reuse, R176, R196 ;  /* 0x000000b004c4723c */ /* 0x040ff000000018c4 */
[C---:B------:R-:W-:Y:S01]  /*8420*/  HMMA.16816.F32 R192, R4.reuse, R178, R180 ;  /* 0x000000b204c0723c */ /* 0x040fe200000018b4 */
[----:B------:R-:W2:Y:S07]  /*8430*/  LDSM.16.M88.4 R180, [R220] ;  /* 0x00000000dcb4783b */ /* 0x000eae0000000200 */
[C---:B---3--:R-:W-:Y:S08]  /*8440*/  HMMA.16816.F32 R176, R4.reuse, R28, R172 ;  /* 0x0000001c04b0723c */ /* 0x048ff000000018ac */
[C---:B------:R-:W-:Y:S08]  /*8450*/  HMMA.16816.F32 R188, R4.reuse, R170, R200 ;  /* 0x000000aa04bc723c */ /* 0x040ff000000018c8 */
[----:B------:R-:W-:Y:S01]  /*8460*/  HMMA.16816.F32 R172, R4, R30, R24 ;  /* 0x0000001e04ac723c */ /* 0x000fe20000001818 */
[----:B------:R-:W-:Y:S04]  /*8470*/  LDSM.16.M88.4 R4, [R214+0x8000] ;  /* 0x00800000d604783b */ /* 0x000fe80000000200 */
[----:B------:R-:W-:Y:S03]  /*8480*/  LDSM.16.M88.4 R28, [R210+0x14800] ;  /* 0x01480000d21c783b */ /* 0x000fe60000000200 */
[C---:B----4-:R-:W-:Y:S08]  /*8490*/  HMMA.16816.F32 R168, R8.reuse, R20, R16 ;  /* 0x0000001408a8723c */ /* 0x050ff00000001810 */
[C---:B------:R-:W-:Y:S08]  /*84a0*/  HMMA.16816.F32 R24, R8.reuse, R22, R12 ;  /* 0x000000160818723c */ /* 0x040ff0000000180c */
[C---:B------:R-:W-:Y:S01]  /*84b0*/  HMMA.16816.F32 R20, R8.reuse, R240, R32 ;  /* 0x000000f00814723c */ /* 0x040fe20000001820 */
[----:B------:R-:W3:Y:S07]  /*84c0*/  LDSM.16.M88.4 R32, [R210+0x14000] ;  /* 0x01400000d220783b */ /* 0x000eee0000000200 */
[C---:B------:R-:W-:Y:S01]  /*84d0*/  HMMA.16816.F32 R16, R8.reuse, R242, R188 ;  /* 0x000000f20810723c */ /* 0x040fe200000018bc */
[----:B------:R-:W4:Y:S07]  /*84e0*/  LDSM.16.M88.4 R240, [R210+0x15000] ;  /* 0x01500000d2f0783b */ /* 0x000f2e0000000200 */
[C---:B-1----:R-:W-:Y:S08]  /*84f0*/  HMMA.16816.F32 R12, R8.reuse, R184, R196 ;  /* 0x000000b8080c723c */ /* 0x042ff000000018c4 */
[C---:B------:R-:W-:Y:S08]  /*8500*/  HMMA.16816.F32 R192, R8.reuse, R186, R192 ;  /* 0x000000ba08c0723c */ /* 0x040ff000000018c0 */
[C---:B--2---:R-:W-:Y:S08]  /*8510*/  HMMA.16816.F32 R200, R8.reuse, R180, R176 ;  /* 0x000000b408c8723c */ /* 0x044ff000000018b0 */
[----:B------:R-:W-:Y:S01]  /*8520*/  HMMA.16816.F32 R188, R8, R182, R172 ;  /* 0x000000b608bc723c */ /* 0x000fe200000018ac */
[----:B------:R-:W-:Y:S07]  /*8530*/  LDSM.16.M88.4 R8, [R213+0x8000] ;  /* 0x00800000d508783b */ /* 0x000fee0000000200 */
[C---:B---3--:R-:W-:Y:S01]  /*8540*/  HMMA.16816.F32 R196, R4.reuse, R32, R168 ;  /* 0x0000002004c4723c */ /* 0x048fe200000018a8 */
[----:B------:R-:W1:Y:S07]  /*8550*/  LDSM.16.M88.4 R168, [R209+0x4000] ;  /* 0x00400000d1a8783b */ /* 0x000e6e0000000200 */
[C---:B------:R-:W-:Y:S01]  /*8560*/  HMMA.16816.F32 R184, R4.reuse, R34, R24 ;  /* 0x0000002204b8723c */ /* 0x040fe20000001818 */
[----:B------:R-:W2:Y:S04]  /*8570*/  LDSM.16.M88.4 R32, [R209+0x4800] ;  /* 0x00480000d120783b */ /* 0x000ea80000000200 */
[----:B------:R-:W-:Y:S03]  /*8580*/  LDSM.16.M88.4 R24, [R209+0x5800] ;  /* 0x00580000d118783b */ /* 0x000fe60000000200 */
[C---:B------:R-:W-:Y:S08]  /*8590*/  HMMA.16816.F32 R180, R4.reuse, R28, R20 ;  /* 0x0000001c04b4723c */ /* 0x040ff00000001814 */
[C---:B------:R-:W-:Y:S01]  /*85a0*/  HMMA.16816.F32 R176, R4.reuse, R30, R16 ;  /* 0x0000001e04b0723c */ /* 0x040fe20000001810 */
[----:B------:R-:W3:Y:S07]  /*85b0*/  LDSM.16.M88.4 R28, [R209+0x5000] ;  /* 0x00500000d11c783b */ /* 0x000eee0000000200 */
        /* <DEDUP_REMOVED lines=9> */
[C---:B--2---:R-:W-:Y:S01]  /*8650*/  HMMA.16816.F32 R200, R8.reuse, R34, R176 ;  /* 0x0000002208c8723c */ /* 0x044fe200000018b0 */
[----:B------:R-:W-:Y:S07]  /*8660*/  LDSM.16.M88.4 R176, [R219] ;  /* 0x00000000dbb0783b */ /* 0x000fee0000000200 */
[C---:B---3--:R-:W-:Y:S01]  /*8670*/  HMMA.16816.F32 R184, R8.reuse, R30, R12 ;  /* 0x0000001e08b8723c */ /* 0x048fe2000000180c */
[----:B------:R-:W2:Y:S07]  /*8680*/  LDSM.16.M88.4 R12, [R212+0xc000] ;  /* 0x00c00000d40c783b */ /* 0x000eae0000000200 */
[C---:B------:R-:W-:Y:S01]  /*8690*/  HMMA.16816.F32 R196, R8.reuse, R28, R20 ;  /* 0x0000001c08c4723c */ /* 0x040fe20000001814 */
[----:B------:R-:W3:Y:S07]  /*86a0*/  LDSM.16.M88.4 R28, [R204+0x17800] ;  /* 0x01780000cc1c783b */ /* 0x000eee0000000200 */
[C---:B------:R-:W-:Y:S01]  /*86b0*/  HMMA.16816.F32 R240, R8.reuse, R32, R180 ;  /* 0x0000002008f0723c */ /* 0x040fe200000018b4 */
[----:B------:R-:W2:Y:S04]  /*86c0*/  LDSM.16.M88.4 R32, [R204+0x17000] ;  /* 0x01700000cc20783b */ /* 0x000ea80000000200 */
[----:B------:R-:W-:Y:S03]  /*86d0*/  LDSM.16.M88.4 R180, [R210+0x16000] ;  /* 0x01600000d2b4783b */ /* 0x000fe60000000200 */
[C---:B------:R-:W-:Y:S08]  /*86e0*/  HMMA.16816.F32 R172, R8.reuse, R24, R172 ;  /* 0x0000001808ac723c */ /* 0x040ff000000018ac */
[----:B------:R-:W-:Y:S01]  /*86f0*/  HMMA.16816.F32 R24, R8, R26, R16 ;  /* 0x0000001a0818723c */ /* 0x000fe20000001810 */
[----:B------:R-:W3:Y:S07]  /*8700*/  LDSM.16.M88.4 R8, [R214+0xc000] ;  /* 0x00c00000d608783b */ /* 0x000eee0000000200 */
[C---:B----4-:R-:W-:Y:S08]  /*8710*/  HMMA.16816.F32 R20, R4.reuse, R236, R188 ;  /* 0x000000ec0414723c */ /* 0x050ff000000018bc */
[C---:B------:R-:W-:Y:S08]  /*8720*/  HMMA.16816.F32 R16, R4.reuse, R238, R192 ;  /* 0x000000ee0410723c */ /* 0x040ff000000018c0 */
[----:B-1----:R-:W-:Y:S08]  /*8730*/  HMMA.16816.F32 R188, R4, R168, R240 ;  /* 0x000000a804bc723c */ /* 0x002ff000000018f0 */
[C---:B--2---:R-:W-:Y:S08]  /*8740*/  HMMA.16816.F32 R20, R12.reuse, R176, R20 ;  /* 0x000000b00c14723c */ /* 0x044ff00000001814 */
[----:B------:R-:W-:Y:S08]  /*8750*/  HMMA.16816.F32 R16, R12, R178, R16 ;  /* 0x000000b20c10723c */ /* 0x000ff00000001810 */
[C---:B---3--:R-:W-:Y:S01]  /*8760*/  HMMA.16816.F32 R240, R4.reuse, R30, R24 ;  /* 0x0000001e04f0723c */ /* 0x048fe20000001818 */
[----:B------:R-:W1:Y:S07]  /*8770*/  LDSM.16.M88.4 R24, [R218] ;  /* 0x00000000da18783b */ /* 0x000e6e0000000200 */
[C---:B------:R-:W-:Y:S01]  /*8780*/  HMMA.16816.F32 R200, R4.reuse, R170, R200 ;  /* 0x000000aa04c8723c */ /* 0x040fe200000018c8 */
[----:B------:R-:W-:Y:S07]  /*8790*/  LDSM.16.M88.4 R168, [R217] ;  /* 0x00000000d9a8783b */ /* 0x000fee0000000200 */
[C---:B------:R-:W-:Y:S08]  /*87a0*/  HMMA.16816.F32 R192, R4.reuse, R32, R196 ;  /* 0x0000002004c0723c */ /* 0x040ff000000018c4 */
[C---:B------:R-:W-:Y:S01]  /*87b0*/  HMMA.16816.F32 R184, R4.reuse, R34, R184 ;  /* 0x0000002204b8723c */ /* 0x040fe200000018b8 */
[----:B------:R-:W-:Y:S07]  /*87c0*/  LDSM.16.M88.4 R32, [R209+0x6000] ;  /* 0x00600000d120783b */ /* 0x000fee0000000200 */
[----:B------:R-:W-:Y:S01]  /*87d0*/  HMMA.16816.F32 R236, R4, R28, R172 ;  /* 0x0000001c04ec723c */ /* 0x000fe200000018ac */
[----:B------:R-:W2:Y:S07]  /*87e0*/  LDSM.16.M88.4 R4, [R213+0xc000] ;  /* 0x00c00000d504783b */ /* 0x000eae0000000200 */
[C---:B------:R-:W-:Y:S08]  /*87f0*/  HMMA.16816.F32 R28, R8.reuse, R180, R20 ;  /* 0x000000b4081c723c */ /* 0x040ff00000001814 */
[----:B------:R-:W-:Y:S01]  /*8800*/  HMMA.16816.F32 R16, R8, R182, R16 ;  /* 0x000000b60810723c */ /* 0x000fe20000001810 */
[----:B------:R-:W3:Y:S07]  /*8810*/  LDSM.16.M88.4 R180, [R210+0x16800] ;  /* 0x01680000d2b4783b */ /* 0x000eee0000000200 */
[C---:B-1----:R-:W-:Y:S01]  /*8820*/  HMMA.16816.F32 R20, R12.reuse, R24, R188 ;  /* 0x000000180c14723c */ /* 0x042fe200000018bc */
[----:B------:R-:W-:Y:S07]  /*8830*/  LDSM.16.M88.4 R188, [R216] ;  /* 0x00000000d8bc783b */ /* 0x000fee0000000200 */
[----:B------:R-:W-:Y:S08]  /*8840*/  HMMA.16816.F32 R176, R12, R26, R200 ;  /* 0x0000001a0cb0723c */ /* 0x000ff000000018c8 */
[C---:B--2---:R-:W-:Y:S08]  /*8850*/  HMMA.16816.F32 R24, R4.reuse, R32, R28 ;  /* 0x000000200418723c */ /* 0x044ff0000000181c */
[----:B------:R-:W-:Y:S01]  /*8860*/  HMMA.16816.F32 R172, R4, R34, R16 ;  /* 0x0000002204ac723c */ /* 0x000fe20000001810 */
[----:B------:R-:W1:Y:S07]  /*8870*/  LDSM.16.M88.4 R32, [R210+0x17000] ;  /* 0x01700000d220783b */ /* 0x000e6e0000000200 */
[C---:B------:R-:W-:Y:S01]  /*8880*/  HMMA.16816.F32 R196, R12.reuse, R170, R184 ;  /* 0x000000aa0cc4723c */ /* 0x040fe200000018b8 */
[----:B------:R-:W2:Y:S07]  /*8890*/  LDSM.16.M88.4 R184, [R209+0x6800] ;  /* 0x00680000d1b8783b */ /* 0x000eae0000000200 */
[----:B------:R-:W-:Y:S01]  /*88a0*/  HMMA.16816.F32 R192, R12, R168, R192 ;  /* 0x000000a80cc0723c */ /* 0x000fe200000018c0 */
[----:B------:R-:W4:Y:S07]  /*88b0*/  LDSM.16.M88.4 R168, [R209+0x7000] ;  /* 0x00700000d1a8783b */ /* 0x000f2e0000000200 */
[C---:B---3--:R-:W-:Y:S08]  /*88c0*/  HMMA.16816.F32 R16, R8.reuse, R180, R20 ;  /* 0x000000b40810723c */ /* 0x048ff00000001814 */
[C---:B------:R-:W-:Y:S01]  /*88d0*/  HMMA.16816.F32 R20, R8.reuse, R182, R176 ;  /* 0x000000b60814723c */ /* 0x040fe200000018b0 */
[----:B------:R-:W3:Y:S07]  /*88e0*/  LDSM.16.M88.4 R180, [R210+0x17800] ;  /* 0x01780000d2b4783b */ /* 0x000eee0000000200 */
[----:B-1----:R-:W-:Y:S01]  /*88f0*/  HMMA.16816.F32 R28, R8, R32, R192 ;  /* 0x00000020081c723c */ /* 0x002fe200000018c0 */
[----:B------:R-:W-:-:S02]  /*8900*/  FMUL.FTZ R24, R24, c[0x0][0x2ec] ;  /* 0x0000bb0018187a20 */ /* 0x000fc40000410000 */
[----:B------:R-:W-:Y:S02]  /*8910*/  FMUL.FTZ R25, R25, c[0x0][0x2ec] ;  /* 0x0000bb0019197a20 */ /* 0x000fe40000410000 */
[----:B------:R-:W-:-:S03]  /*8920*/  FMUL.FTZ R26, R26, c[0x0][0x2ec] ;  /* 0x0000bb001a1a7a20 */ /* 0x000fc60000410000 */
[----:B--2---:R-:W-:Y:S01]  /*8930*/  HMMA.16816.F32 R16, R4, R184, R16 ;  /* 0x000000b80410723c */ /* 0x004fe20000001810 */
[----:B------:R-:W-:Y:S01]  /*8940*/  FMUL.FTZ R27, R27, c[0x0][0x2ec] ;  /* 0x0000bb001b1b7a20 */ /* 0x000fe20000410000 */
[----:B-----5:R-:W1:Y:S01]  /*8950*/  MUFU.TANH R3, R24 ;  /* 0x0000001800037308 */ /* 0x020e620000002400 */
[----:B------:R-:W-:-:S05]  /*8960*/  IMAD.SHL.U32 R251, R251, 0x2, RZ ;  /* 0x00000002fbfb7824 */ /* 0x000fca00078e00ff */
[----:B------:R-:W-:Y:S02]  /*8970*/  HMMA.16816.F32 R176, R12, R188, R236 ;  /* 0x000000bc0cb0723c */ /* 0x000fe400000018ec */
[----:B------:R-:W-:Y:S01]  /*8980*/  MUFU.TANH R244, R25 ;  /* 0x0000001900f47308 */ /* 0x000fe20000002400 */
[----:B------:R-:W-:-:S07]  /*8990*/  LOP3.LUT R251, R251, 0x6, RZ, 0xc0, !PT ;  /* 0x00000006fbfb7812 */ /* 0x000fce00078ec0ff */
[----:B------:R-:W-:Y:S08]  /*89a0*/  MUFU.TANH R202, R26 ;  /* 0x0000001a00ca7308 */ /* 0x000ff00000002400 */
[----:B------:R2:W5:Y:S01]  /*89b0*/  MUFU.TANH R203, R27 ;  /* 0x0000001b00cb7308 */ /* 0x0005620000002400 */
[----:B------:R-:W-:Y:S01]  /*89c0*/  IMAD R0, R0, 0x40, R251 ;  /* 0x0000004000007824 */ /* 0x000fe200078e02fb */
[C---:B--2---:R-:W-:Y:S08]  /*89d0*/  HMMA.16816.F32 R24, R4.reuse, R186, R20 ;  /* 0x000000ba0418723c */ /* 0x044ff00000001814 */
[----:B----4-:R-:W-:Y:S01]  /*89e0*/  HMMA.16816.F32 R20, R4, R168, R28 ;  /* 0x000000a80414723c */ /* 0x010fe2000000181c */
[----:B------:R-:W2:Y:S01]  /*89f0*/  LDSM.16.M88.4 R28, [R209+0x7800] ;  /* 0x00780000d11c783b */ /* 0x000ea20000000200 */
[C---:B------:R-:W-:Y:S01]  /*8a00*/  ISETP.GE.AND P1, PT, R0.reuse, R235, PT ;  /* 0x000000eb0000720c */ /* 0x040fe20003f26270 */
[----:B------:R-:W-:Y:S01]  /*8a10*/  FMUL.FTZ R17, R17, c[0x0][0x2ec] ;  /* 0x0000bb0011117a20 */ /* 0x000fe20000410000 */
[----:B------:R-:W-:Y:S01]  /*8a20*/  IADD3 R2, R0, 0x1, RZ ;  /* 0x0000000100027810 */ /* 0x000fe20007ffe0ff */
[----:B------:R-:W-:-:S03]  /*8a30*/  FMUL.FTZ R172, R172, c[0x0][0x2ec] ;  /* 0x0000bb00acac7a20 */ /* 0x000fc60000410000 */
[----:B------:R-:W-:Y:S01]  /*8a40*/  HMMA.16816.F32 R184, R12, R190, R240 ;  /* 0x000000be0cb8723c */ /* 0x000fe200000018f0 */
[----:B------:R-:W-:Y:S01]  /*8a50*/  FMUL.FTZ R173, R173, c[0x0][0x2ec] ;  /* 0x0000bb00adad7a20 */ /* 0x000fe20000410000 */
[----:B------:R-:W-:Y:S01]  /*8a60*/  UISETP.GT.AND UP0, UPT, UR25, UR10, UPT ;  /* 0x0000000a1900728c */ /* 0x000fe2000bf04270 */
[----:B------:R-:W-:Y:S01]  /*8a70*/  FMUL.FTZ R174, R174, c[0x0][0x2ec] ;  /* 0x0000bb00aeae7a20 */ /* 0x000fe20000410000 */
[----:B------:R-:W-:-:S04]  /*8a80*/  DEPBAR.LE SB0, 0x0 ;  /* 0x000080000000791a */ /* 0x000fc80000000000 */
[----:B------:R-:W-:Y:S01]  /*8a90*/  HMMA.16816.F32 R12, R8, R34, R196 ;  /* 0x00000022080c723c */ /* 0x000fe200000018c4 */
[----:B------:R-:W-:Y:S01]  /*8aa0*/  ISETP.LT.OR P1, PT, R0, R233, P1 ;  /* 0x000000e90000720c */ /* 0x000fe20000f21670 */
[----:B------:R-:W-:Y:S01]  /*8ab0*/  FMUL.FTZ R175, R175, c[0x0][0x2ec] ;  /* 0x0000bb00afaf7a20 */ /* 0x000fe20000410000 */
[----:B------:R1:W-:Y:S01]  /*8ac0*/  MUFU.TANH R194, R17 ;  /* 0x0000001100c27308 */ /* 0x0003e20000002400 */
[C---:B------:R-:W-:Y:S02]  /*8ad0*/  ISETP.GE.AND P0, PT, R2.reuse, R235, PT ;  /* 0x000000eb0200720c */ /* 0x040fe40003f06270 */
[----:B------:R-:W-:Y:S01]  /*8ae0*/  ISETP.GE.AND P6, PT, R2, R234, PT ;  /* 0x000000ea0200720c */ /* 0x000fe20003fc6270 */
[----:B------:R-:W-:Y:S01]  /*8af0*/  FMUL.FTZ R18, R18, c[0x0][0x2ec] ;  /* 0x0000bb0012127a20 */ /* 0x000fe20000410000 */
[----:B------:R-:W-:Y:S01]  /*8b00*/  ISETP.LT.OR P0, PT, R2, R233, P0 ;  /* 0x000000e90200720c */ /* 0x000fe20000701670 */
[----:B------:R-:W-:Y:S02]  /*8b10*/  FMUL.FTZ R20, R20, c[0x0][0x2ec] ;  /* 0x0000bb0014147a20 */ /* 0x000fe40000410000 */
[----:B------:R-:W-:Y:S01]  /*8b20*/  MUFU.TANH R200, R172 ;  /* 0x000000ac00c87308 */ /* 0x000fe20000002400 */
[----:B------:R-:W-:-:S02]  /*8b30*/  ISETP.LT.OR P6, PT, R2, R232, P6 ;  /* 0x000000e80200720c */ /* 0x000fc400037c1670 */
[----:B-1----:R-:W-:-:S05]  /*8b40*/  FSEL R17, R3, -INF , !P1 ;  /* 0xff80000003117808 */ /* 0x002fca0004800000 */
[----:B------:R-:W-:Y:S01]  /*8b50*/  MUFU.TANH R201, R173 ;  /* 0x000000ad00c97308 */ /* 0x000fe20000002400 */
[----:B------:R-:W-:Y:S01]  /*8b60*/  ISETP.GE.AND P1, PT, R0, R234, PT ;  /* 0x000000ea0000720c */ /* 0x000fe20003f26270 */
[----:B------:R-:W-:Y:S01]  /*8b70*/  FMUL.FTZ R16, R16, c[0x0][0x2ec] ;  /* 0x0000bb0010107a20 */ /* 0x000fe20000410000 */
[C---:B------:R-:W-:Y:S02]  /*8b80*/  IADD3 R3, R0.reuse, 0x8, RZ ;  /* 0x0000000800037810 */ /* 0x040fe40007ffe0ff */
[----:B------:R-:W-:-:S03]  /*8b90*/  ISETP.LT.OR P1, PT, R0, R232, P1 ;  /* 0x000000e80000720c */ /* 0x000fc60000f21670 */
[----:B------:R-:W1:Y:S01]  /*8ba0*/  MUFU.TANH R193, R174 ;  /* 0x000000ae00c17308 */ /* 0x000e620000002400 */
[----:B------:R-:W-:Y:S01]  /*8bb0*/  IADD3 R2, R0, 0x9, RZ ;  /* 0x0000000900027810 */ /* 0x000fe20007ffe0ff */
[----:B------:R-:W-:Y:S06]  /*8bc0*/  HMMA.16816.F32 R32, R4, R170, R12 ;  /* 0x000000aa0420723c */ /* 0x000fec000000180c */
[----:B------:R3:W4:Y:S01]  /*8bd0*/  MUFU.TANH R192, R175 ;  /* 0x000000af00c07308 */ /* 0x0007220000002400 */
[----:B------:R-:W-:Y:S01]  /*8be0*/  FMUL.FTZ R12, R21, c[0x0][0x2ec] ;  /* 0x0000bb00150c7a20 */ /* 0x000fe20000410000 */
[----:B-----5:R-:W-:Y:S01]  /*8bf0*/  FSEL R21, R203, -INF , !P6 ;  /* 0xff800000cb157808 */ /* 0x020fe20007000000 */
[----:B------:R-:W-:Y:S01]  /*8c00*/  FMUL.FTZ R24, R24, c[0x0][0x2ec] ;  /* 0x0000bb0018187a20 */ /* 0x000fe20000410000 */
[----:B------:R-:W-:Y:S01]  /*8c10*/  ISETP.GE.AND P6, PT, R2, R235, PT ;  /* 0x000000eb0200720c */ /* 0x000fe20003fc6270 */
[----:B------:R-:W-:-:S03]  /*8c20*/  FMUL.FTZ R25, R25, c[0x0][0x2ec] ;  /* 0x0000bb0019197a20 */ /* 0x000fc60000410000 */
[----:B------:R5:W-:Y:S01]  /*8c30*/  MUFU.TANH R189, R18 ;  /* 0x0000001200bd7308 */ /* 0x000be20000002400 */
[----:B------:R-:W-:Y:S01]  /*8c40*/  FMUL.FTZ R26, R26, c[0x0][0x2ec] ;  /* 0x0000bb001a1a7a20 */ /* 0x000fe20000410000 */
[----:B---3--:R-:W-:Y:S06]  /*8c50*/  HMMA.16816.F32 R172, R8, R180, R176 ;  /* 0x000000b408ac723c */ /* 0x008fec00000018b0 */
[----:B------:R3:W-:Y:S01]  /*8c60*/  MUFU.TANH R13, R20 ;  /* 0x00000014000d7308 */ /* 0x0007e20000002400 */
[----:B------:R-:W-:Y:S01]  /*8c70*/  FMUL.FTZ R27, R27, c[0x0][0x2ec] ;  /* 0x0000bb001b1b7a20 */ /* 0x000fe20000410000 */
[----:B------:R-:W-:Y:S01]  /*8c80*/  ISETP.LT.OR P6, PT, R2, R233, P6 ;  /* 0x000000e90200720c */ /* 0x000fe200037c1670 */
[----:B------:R-:W-:Y:S01]  /*8c90*/  FMUL.FTZ R19, R19, c[0x0][0x2ec] ;  /* 0x0000bb0013137a20 */ /* 0x000fe20000410000 */
[----:B-----5:R-:W-:-:S04]  /*8ca0*/  FSEL R18, R202, -INF , !P1 ;  /* 0xff800000ca127808 */ /* 0x020fc80004800000 */
[----:B------:R5:W1:Y:S01]  /*8cb0*/  MUFU.TANH R134, R16 ;  /* 0x0000001000867308 */ /* 0x000a620000002400 */
[C---:B------:R-:W-:Y:S02]  /*8cc0*/  ISETP.GE.AND P1, PT, R3.reuse, R235, PT ;  /* 0x000000eb0300720c */ /* 0x040fe40003f26270 */
[----:B---3--:R-:W-:Y:S02]  /*8cd0*/  FSEL R20, R244, -INF , !P0 ;  /* 0xff800000f4147808 */ /* 0x008fe40004000000 */
[----:B------:R-:W-:-:S03]  /*8ce0*/  ISETP.GE.AND P0, PT, R3, R234, PT ;  /* 0x000000ea0300720c */ /* 0x000fc60003f06270 */
[----:B------:R-:W-:Y:S01]  /*8cf0*/  MUFU.TANH R135, R24 ;  /* 0x0000001800877308 */ /* 0x000fe20000002400 */
[C---:B------:R-:W-:Y:S02]  /*8d00*/  ISETP.LT.OR P1, PT, R3.reuse, R233, P1 ;  /* 0x000000e90300720c */ /* 0x040fe40000f21670 */
[----:B------:R-:W-:Y:S02]  /*8d10*/  ISETP.LT.OR P0, PT, R3, R232, P0 ;  /* 0x000000e80300720c */ /* 0x000fe40000701670 */
[----:B------:R-:W-:-:S03]  /*8d20*/  IADD3 R3, R0, 0x10, RZ ;  /* 0x0000001000037810 */ /* 0x000fc60007ffe0ff */
[----:B------:R-:W-:Y:S01]  /*8d30*/  MUFU.TANH R188, R25 ;  /* 0x0000001900bc7308 */ /* 0x000fe20000002400 */
[----:B-1----:R-:W-:Y:S02]  /*8d40*/  FSEL R15, R193, -INF , !P0 ;  /* 0xff800000c10f7808 */ /* 0x002fe40004000000 */
[----:B-----5:R-:W-:-:S05]  /*8d50*/  FSEL R16, R201, -INF , !P6 ;  /* 0xff800000c9107808 */ /* 0x020fca0007000000 */
[----:B------:R-:W-:Y:S01]  /*8d60*/  MUFU.TANH R176, R26 ;  /* 0x0000001a00b07308 */ /* 0x000fe20000002400 */
[C---:B------:R-:W-:Y:S02]  /*8d70*/  ISETP.GE.AND P0, PT, R3.reuse, R235, PT ;  /* 0x000000eb0300720c */ /* 0x040fe40003f06270 */
[----:B------:R-:W-:-:S05]  /*8d80*/  ISETP.GE.AND P6, PT, R3, R234, PT ;  /* 0x000000ea0300720c */ /* 0x000fca0003fc6270 */
[----:B------:R1:W-:Y:S01]  /*8d90*/  MUFU.TANH R170, R27 ;  /* 0x0000001b00aa7308 */ /* 0x0003e20000002400 */
[----:B------:R-:W-:-:S07]  /*8da0*/  ISETP.LT.OR P0, PT, R3, R233, P0 ;  /* 0x000000e90300720c */ /* 0x000fce0000701670 */
[----:B------:R3:W5:Y:S01]  /*8db0*/  MUFU.TANH R190, R19 ;  /* 0x0000001300be7308 */ /* 0x0007620000002400 */
[----:B-1----:R-:W-:Y:S01]  /*8dc0*/  HMMA.16816.F32 R24, R8, R182, R184 ;  /* 0x000000b60818723c */ /* 0x002fe200000018b8 */
[----:B------:R-:W-:Y:S02]  /*8dd0*/  ISETP.LT.OR P6, PT, R3, R232, P6 ;  /* 0x000000e80300720c */ /* 0x000fe400037c1670 */
[----:B---3--:R-:W-:Y:S02]  /*8de0*/  FSEL R19, R200, -INF , !P1 ;  /* 0xff800000c8137808 */ /* 0x008fe40004800000 */
[----:B------:R-:W-:Y:S02]  /*8df0*/  ISETP.GE.AND P1, PT, R2, R234, PT ;  /* 0x000000ea0200720c */ /* 0x000fe40003f26270 */
[----:B------:R-:W-:Y:S02]  /*8e00*/  IADD3 R3, R0, 0x18, RZ ;  /* 0x0000001800037810 */ /* 0x000fe40007ffe0ff */
[----:B------:R-:W-:-:S02]  /*8e10*/  ISETP.LT.OR P1, PT, R2, R232, P1 ;  /* 0x000000e80200720c */ /* 0x000fc40000f21670 */
[----:B------:R-:W-:Y:S01]  /*8e20*/  IADD3 R2, R0, 0x11, RZ ;  /* 0x0000001100027810 */ /* 0x000fe20007ffe0ff */
[----:B--2---:R-:W-:Y:S01]  /*8e30*/  HMMA.16816.F32 R8, R4, R28, R172 ;  /* 0x0000001c0408723c */ /* 0x004fe200000018ac */
[----:B----4-:R-:W-:Y:S02]  /*8e40*/  FSEL R14, R192, -INF , !P1 ;  /* 0xff800000c00e7808 */ /* 0x010fe40004800000 */
[----:B------:R-:W-:Y:S02]  /*8e50*/  FSEL R134, R134, -INF , !P0 ;  /* 0xff80000086867808 */ /* 0x000fe40004000000 */
[----:B------:R-:W-:Y:S02]  /*8e60*/  FSEL R168, R189, -INF , !P6 ;  /* 0xff800000bda87808 */ /* 0x000fe40007000000 */
[C---:B------:R-:W-:Y:S02]  /*8e70*/  ISETP.GE.AND P1, PT, R2.reuse, R235, PT ;  /* 0x000000eb0200720c */ /* 0x040fe40003f26270 */
[----:B------:R-:W-:-:S02]  /*8e80*/  ISETP.GE.AND P0, PT, R2, R234, PT ;  /* 0x000000ea0200720c */ /* 0x000fc40003f06270 */
[C---:B------:R-:W-:Y:S01]  /*8e90*/  ISETP.GE.AND P6, PT, R3.reuse, R235, PT ;  /* 0x000000eb0300720c */ /* 0x040fe20003fc6270 */
[----:B------:R-:W-:Y:S01]  /*8ea0*/  FMUL.FTZ R22, R22, c[0x0][0x2ec] ;  /* 0x0000bb0016167a20 */ /* 0x000fe20000410000 */
[CC--:B------:R-:W-:Y:S02]  /*8eb0*/  ISETP.LT.OR P1, PT, R2.reuse, R233.reuse, P1 ;  /* 0x000000e90200720c */ /* 0x0c0fe40000f21670 */
[----:B------:R-:W-:Y:S02]  /*8ec0*/  ISETP.LT.OR P0, PT, R2, R232, P0 ;  /* 0x000000e80200720c */ /* 0x000fe40000701670 */
[----:B------:R-:W-:Y:S02]  /*8ed0*/  ISETP.LT.OR P6, PT, R3, R233, P6 ;  /* 0x000000e90300720c */ /* 0x000fe400037c1670 */
[----:B------:R-:W-:Y:S02]  /*8ee0*/  IADD3 R2, R0, 0x19, RZ ;  /* 0x0000001900027810 */ /* 0x000fe40007ffe0ff */
[----:B------:R-:W-:-:S02]  /*8ef0*/  FSEL R28, R194, -INF , !P1 ;  /* 0xff800000c21c7808 */ /* 0x000fc40004800000 */
[----:B-----5:R-:W-:Y:S02]  /*8f00*/  FSEL R169, R190, -INF , !P0 ;  /* 0xff800000bea97808 */ /* 0x020fe40004000000 */
[----:B------:R-:W-:Y:S01]  /*8f10*/  FSEL R135, R135, -INF , !P6 ;  /* 0xff80000087877808 */ /* 0x000fe20007000000 */
[----:B------:R-:W-:Y:S01]  /*8f20*/  MUFU.TANH R177, R12 ;  /* 0x0000000c00b17308 */ /* 0x000fe20000002400 */
[-C--:B------:R-:W-:Y:S02]  /*8f30*/  ISETP.GE.AND P1, PT, R3, R234.reuse, PT ;  /* 0x000000ea0300720c */ /* 0x080fe40003f26270 */
[C---:B------:R-:W-:Y:S02]  /*8f40*/  ISETP.GE.AND P0, PT, R2.reuse, R235, PT ;  /* 0x000000eb0200720c */ /* 0x040fe40003f06270 */
[----:B------:R-:W-:Y:S01]  /*8f50*/  ISETP.GE.AND P6, PT, R2, R234, PT ;  /* 0x000000ea0200720c */ /* 0x000fe20003fc6270 */
[----:B------:R-:W-:Y:S02]  /*8f60*/  HMMA.16816.F32 R4, R4, R30, R24 ;  /* 0x0000001e0404723c */ /* 0x000fe40000001818 */
[----:B------:R-:W1:Y:S01]  /*8f70*/  MUFU.TANH R22, R22 ;  /* 0x0000001600167308 */ /* 0x000e620000002400 */
[----:B------:R-:W-:Y:S01]  /*8f80*/  FMUL.FTZ R23, R23, c[0x0][0x2ec] ;  /* 0x0000bb0017177a20 */ /* 0x000fe20000410000 */
[-C--:B------:R-:W-:Y:S01]  /*8f90*/  ISETP.LT.OR P1, PT, R3, R232.reuse, P1 ;  /* 0x000000e80300720c */ /* 0x080fe20000f21670 */
[----:B------:R-:W-:Y:S01]  /*8fa0*/  FMUL.FTZ R32, R32, c[0x0][0x2ec] ;  /* 0x0000bb0020207a20 */ /* 0x000fe20000410000 */
[----:B------:R-:W-:Y:S01]  /*8fb0*/  ISETP.LT.OR P0, PT, R2, R233, P0 ;  /* 0x000000e90200720c */ /* 0x000fe20000701670 */
[----:B------:R-:W-:Y:S01]  /*8fc0*/  FMUL.FTZ R34, R34, c[0x0][0x2ec] ;  /* 0x0000bb0022227a20 */ /* 0x000fe20000410000 */
[----:B------:R-:W-:-:S02]  /*8fd0*/  ISETP.LT.OR P6, PT, R2, R232, P6 ;  /* 0x000000e80200720c */ /* 0x000fc400037c1670 */
[C---:B------:R-:W-:Y:S02]  /*8fe0*/  IADD3 R3, R0.reuse, 0x20, RZ ;  /* 0x0000002000037810 */ /* 0x040fe40007ffe0ff */
[----:B------:R-:W-:Y:S02]  /*8ff0*/  IADD3 R2, R0, 0x21, RZ ;  /* 0x0000002100027810 */ /* 0x000fe40007ffe0ff */
[----:B------:R-:W-:Y:S02]  /*9000*/  FSEL R171, R176, -INF , !P1 ;  /* 0xff800000b0ab7808 */ /* 0x000fe40004800000 */
[----:B------:R-:W-:Y:S02]  /*9010*/  FSEL R29, R188, -INF , !P0 ;  /* 0xff800000bc1d7808 */ /* 0x000fe40004000000 */
[----:B------:R-:W-:Y:S01]  /*9020*/  FSEL R170, R170, -INF , !P6 ;  /* 0xff800000aaaa7808 */ /* 0x000fe20007000000 */
[----:B------:R-:W2:Y:S01]  /*9030*/  MUFU.TANH R23, R23 ;  /* 0x0000001700177308 */ /* 0x000ea20000002400 */
[----:B------:R-:W-:-:S02]  /*9040*/  ISETP.GE.AND P1, PT, R3, R235, PT ;  /* 0x000000eb0300720c */ /* 0x000fc40003f26270 */
[----:B------:R-:W-:Y:S02]  /*9050*/  ISETP.GE.AND P0, PT, R3, R234, PT ;  /* 0x000000ea0300720c */ /* 0x000fe40003f06270 */
[----:B------:R-:W-:-:S03]  /*9060*/  ISETP.GE.AND P6, PT, R2, R235, PT ;  /* 0x000000eb0200720c */ /* 0x000fc60003fc6270 */
[----:B------:R-:W3:Y:S01]  /*9070*/  MUFU.TANH R32, R32 ;  /* 0x0000002000207308 */ /* 0x000ee20000002400 */
[----:B------:R-:W-:Y:S01]  /*9080*/  FMUL.FTZ R35, R35, c[0x0][0x2ec] ;  /* 0x0000bb0023237a20 */ /* 0x000fe20000410000 */
[C---:B------:R-:W-:Y:S02]  /*9090*/  ISETP.LT.OR P1, PT, R3.reuse, R233, P1 ;  /* 0x000000e90300720c */ /* 0x040fe40000f21670 */
[----:B------:R-:W-:-:S04]  /*90a0*/  ISETP.LT.OR P0, PT, R3, R232, P0 ;  /* 0x000000e80300720c */ /* 0x000fc80000701670 */
[----:B------:R-:W4:Y:S01]  /*90b0*/  MUFU.TANH R34, R34 ;  /* 0x0000002200227308 */ /* 0x000f220000002400 */
[----:B------:R-:W-:Y:S01]  /*90c0*/  ISETP.LT.OR P6, PT, R2, R233, P6 ;  /* 0x000000e90200720c */ /* 0x000fe200037c1670 */
[----:B------:R-:W-:Y:S01]  /*90d0*/  FMUL.FTZ R8, R8, c[0x0][0x2ec] ;  /* 0x0000bb0008087a20 */ /* 0x000fe20000410000 */
[----:B------:R-:W-:Y:S02]  /*90e0*/  IADD3 R3, R0, 0x28, RZ ;  /* 0x0000002800037810 */ /* 0x000fe40007ffe0ff */
[----:B------:R-:W-:Y:S02]  /*90f0*/  FSEL R251, R13, -INF , !P1 ;  /* 0xff8000000dfb7808 */ /* 0x000fe40004800000 */
[----:B-1----:R-:W-:Y:S02]  /*9100*/  FSEL R252, R22, -INF , !P0 ;  /* 0xff80000016fc7808 */ /* 0x002fe40004000000 */
[----:B------:R-:W-:Y:S01]  /*9110*/  FSEL R250, R177, -INF , !P6 ;  /* 0xff800000b1fa7808 */ /* 0x000fe20007000000 */
[----:B------:R-:W-:Y:S01]  /*9120*/  FMUL.FTZ R33, R33, c[0x0][0x2ec] ;  /* 0x0000bb0021217a20 */ /* 0x000fe20000410000 */
[----:B------:R-:W-:Y:S01]  /*9130*/  ISETP.GE.AND P1, PT, R2, R234, PT ;  /* 0x000000ea0200720c */ /* 0x000fe20003f26270 */
[----:B------:R-:W1:Y:S01]  /*9140*/  MUFU.TANH R35, R35 ;  /* 0x0000002300237308 */ /* 0x000e620000002400 */
[----:B------:R-:W-:-:S02]  /*9150*/  ISETP.GE.AND P0, PT, R3, R235, PT ;  /* 0x000000eb0300720c */ /* 0x000fc40003f06270 */
[----:B------:R-:W-:Y:S02]  /*9160*/  ISETP.GE.AND P6, PT, R3, R234, PT ;  /* 0x000000ea0300720c */ /* 0x000fe40003fc6270 */
[----:B------:R-:W-:-:S03]  /*9170*/  ISETP.LT.OR P1, PT, R2, R232, P1 ;  /* 0x000000e80200720c */ /* 0x000fc60000f21670 */
[----:B------:R-:W5:Y:S01]  /*9180*/  MUFU.TANH R13, R8 ;  /* 0x00000008000d7308 */ /* 0x000f620000002400 */
[C---:B------:R-:W-:Y:S02]  /*9190*/  ISETP.LT.OR P0, PT, R3.reuse, R233, P0 ;  /* 0x000000e90300720c */ /* 0x040fe40000701670 */
[----:B------:R-:W-:Y:S01]  /*91a0*/  ISETP.LT.OR P6, PT, R3, R232, P6 ;  /* 0x000000e80300720c */ /* 0x000fe200037c1670 */
[----:B------:R-:W-:Y:S01]  /*91b0*/  FMUL.FTZ R9, R9, c[0x0][0x2ec] ;  /* 0x0000bb0009097a20 */ /* 0x000fe20000410000 */
[C---:B------:R-:W-:Y:S02]  /*91c0*/  IADD3 R2, R0.reuse, 0x29, RZ ;  /* 0x0000002900027810 */ /* 0x040fe40007ffe0ff */
[----:B------:R-:W-:Y:S01]  /*91d0*/  IADD3 R3, R0, 0x30, RZ ;  /* 0x0000003000037810 */ /* 0x000fe20007ffe0ff */
[----:B------:R-:W1:Y:S01]  /*91e0*/  MUFU.TANH R33, R33 ;  /* 0x0000002100217308 */ /* 0x000e620000002400 */
[----:B--2---:R-:W-:Y:S01]  /*91f0*/  FSEL R27, R23, -INF , !P1 ;  /* 0xff800000171b7808 */ /* 0x004fe20004800000 */
[----:B------:R-:W-:Y:S01]  /*9200*/  FMUL.FTZ R4, R4, c[0x0][0x2ec] ;  /* 0x0000bb0004047a20 */ /* 0x000fe20000410000 */
[----:B---3--:R-:W-:-:S02]  /*9210*/  FSEL R248, R32, -INF , !P0 ;  /* 0xff80000020f87808 */ /* 0x008fc40004000000 */
[----:B----4-:R-:W-:Y:S01]  /*9220*/  FSEL R26, R34, -INF , !P6 ;  /* 0xff800000221a7808 */ /* 0x010fe20007000000 */
[----:B------:R-:W-:Y:S01]  /*9230*/  BAR.SYNC.DEFER_BLOCKING 0x0 ;  /* 0x0000000000007b1d */ /* 0x000fe20000010000 */
[CC--:B------:R-:W-:Y:S02]  /*9240*/  ISETP.GE.AND P1, PT, R2.reuse, R235.reuse, PT ;  /* 0x000000eb0200720c */ /* 0x0c0fe40003f26270 */
[----:B------:R-:W-:Y:S02]  /*9250*/  ISETP.GE.AND P0, PT, R2, R234, PT ;  /* 0x000000ea0200720c */ /* 0x000fe40003f06270 */
[----:B------:R-:W-:Y:S01]  /*9260*/  ISETP.GE.AND P6, PT, R3, R235, PT ;  /* 0x000000eb0300720c */ /* 0x000fe20003fc6270 */
[----:B------:R-:W2:Y:S01]  /*9270*/  MUFU.TANH R12, R9 ;  /* 0x00000009000c7308 */ /* 0x000ea20000002400 */
[----:B------:R-:W-:Y:S01]  /*9280*/  FMUL.FTZ R10, R10, c[0x0][0x2ec] ;  /* 0x0000bb000a0a7a20 */ /* 0x000fe20000410000 */
[C---:B------:R-:W-:Y:S02]  /*9290*/  ISETP.LT.OR P1, PT, R2.reuse, R233, P1 ;  /* 0x000000e90200720c */ /* 0x040fe40000f21670 */
[----:B------:R-:W-:-:S02]  /*92a0*/  ISETP.LT.OR P0, PT, R2, R232, P0 ;  /* 0x000000e80200720c */ /* 0x000fc40000701670 */
[----:B------:R-:W-:Y:S02]  /*92b0*/  ISETP.LT.OR P6, PT, R3, R233, P6 ;  /* 0x000000e90300720c */ /* 0x000fe400037c1670 */
[----:B------:R3:W-:Y:S01]  /*92c0*/  MUFU.TANH R8, R4 ;  /* 0x0000000400087308 */ /* 0x0007e20000002400 */
[----:B------:R-:W-:Y:S02]  /*92d0*/  IADD3 R2, R0, 0x31, RZ ;  /* 0x0000003100027810 */ /* 0x000fe40007ffe0ff */
[----:B-1----:R-:W-:Y:S02]  /*92e0*/  FSEL R24, R35, -INF , !P0 ;  /* 0xff80000023187808 */ /* 0x002fe40004000000 */
[----:B-----5:R-:W-:Y:S02]  /*92f0*/  FSEL R191, R13, -INF , !P6 ;  /* 0xff8000000dbf7808 */ /* 0x020fe40007000000 */
[C---:B------:R-:W-:Y:S01]  /*9300*/  ISETP.GE.AND P0, PT, R2.reuse, R235, PT ;  /* 0x000000eb0200720c */ /* 0x040fe20003f06270 */
[----:B------:R-:W1:Y:S01]  /*9310*/  MUFU.TANH R10, R10 ;  /* 0x0000000a000a7308 */ /* 0x000e620000002400 */
[----:B------:R-:W-:Y:S01]  /*9320*/  ISETP.GE.AND P6, PT, R2, R234, PT ;  /* 0x000000ea0200720c */ /* 0x000fe20003fc6270 */
[----:B---3--:R-:W-:-:S02]  /*9330*/  FMUL.FTZ R4, R6, c[0x0][0x2ec] ;  /* 0x0000bb0006047a20 */ /* 0x008fc40000410000 */
[----:B------:R-:W-:Y:S01]  /*9340*/  FMUL.FTZ R9, R11, c[0x0][0x2ec] ;  /* 0x0000bb000b097a20 */ /* 0x000fe20000410000 */
[----:B------:R-:W-:-:S03]  /*9350*/  ISETP.LT.OR P0, PT, R2, R233, P0 ;  /* 0x000000e90200720c */ /* 0x000fc60000701670 */
[----:B------:R-:W3:Y:S01]  /*9360*/  MUFU.TANH R4, R4 ;  /* 0x0000000400047308 */ /* 0x000ee20000002400 */
[----:B------:R-:W-:Y:S02]  /*9370*/  ISETP.LT.OR P6, PT, R2, R232, P6 ;  /* 0x000000e80200720c */ /* 0x000fe400037c1670 */
[----:B------:R-:W-:Y:S02]  /*9380*/  FSEL R249, R33, -INF , !P1 ;  /* 0xff80000021f97808 */ /* 0x000fe40004800000 */
[----:B------:R-:W-:Y:S02]  /*9390*/  IADD3 R2, R0, 0x38, RZ ;  /* 0x0000003800027810 */ /* 0x000fe40007ffe0ff */
[-C--:B------:R-:W-:Y:S01]  /*93a0*/  ISETP.GE.AND P1, PT, R3, R234.reuse, PT ;  /* 0x000000ea0300720c */ /* 0x080fe20003f26270 */
[----:B------:R-:W4:Y:S01]  /*93b0*/  MUFU.TANH R9, R9 ;  /* 0x0000000900097308 */ /* 0x000f220000002400 */
[----:B--2---:R-:W-:Y:S02]  /*93c0*/  FSEL R32, R12, -INF , !P0 ;  /* 0xff8000000c207808 */ /* 0x004fe40004000000 */
[C---:B------:R-:W-:Y:S01]  /*93d0*/  ISETP.GE.AND P0, PT, R2.reuse, R234, PT ;  /* 0x000000ea0200720c */ /* 0x040fe20003f06270 */
[----:B------:R-:W-:Y:S01]  /*93e0*/  FMUL.FTZ R5, R5, c[0x0][0x2ec] ;  /* 0x0000bb0005057a20 */ /* 0x000fe20000410000 */
[-C--:B------:R-:W-:Y:S01]  /*93f0*/  ISETP.LT.OR P1, PT, R3, R232.reuse, P1 ;  /* 0x000000e80300720c */ /* 0x080fe20000f21670 */
[----:B------:R-:W-:Y:S01]  /*9400*/  FMUL.FTZ R3, R7, c[0x0][0x2ec] ;  /* 0x0000bb0007037a20 */ /* 0x000fe20000410000 */
[----:B------:R-:W-:-:S02]  /*9410*/  ISETP.LT.OR P0, PT, R2, R232, P0 ;  /* 0x000000e80200720c */ /* 0x000fc40000701670 */
[----:B-1----:R-:W-:Y:S01]  /*9420*/  FSEL R179, R10, -INF , !P1 ;  /* 0xff8000000ab37808 */ /* 0x002fe20004800000 */
[----:B------:R-:W1:Y:S01]  /*9430*/  MUFU.TANH R5, R5 ;  /* 0x0000000500057308 */ /* 0x000e620000002400 */
[----:B------:R-:W-:Y:S02]  /*9440*/  ISETP.GE.AND P1, PT, R2, R235, PT ;  /* 0x000000eb0200720c */ /* 0x000fe40003f26270 */
[----:B---3--:R-:W-:Y:S02]  /*9450*/  FSEL R30, R4, -INF , !P0 ;  /* 0xff800000041e7808 */ /* 0x008fe40004000000 */
[----:B------:R-:W-:-:S03]  /*9460*/  PLOP3.LUT P0, PT, PT, PT, UP0, 0x80, 0x0 ;  /* 0x000000000000781c */ /* 0x000fc60003f0f008 */
[----:B------:R-:W2:Y:S01]  /*9470*/  MUFU.TANH R3, R3 ;  /* 0x0000000300037308 */ /* 0x000ea20000002400 */
[----:B------:R-:W-:Y:S02]  /*9480*/  ISETP.LT.OR P1, PT, R2, R233, P1 ;  /* 0x000000e90200720c */ /* 0x000fe40000f21670 */
[----:B------:R-:W-:Y:S02]  /*9490*/  IADD3 R0, R0, 0x39, RZ ;  /* 0x0000003900007810 */ /* 0x000fe40007ffe0ff */
[----:B----4-:R-:W-:Y:S02]  /*94a0*/  FSEL R196, R9, -INF , !P6 ;  /* 0xff80000009c47808 */ /* 0x010fe40007000000 */
[----:B------:R-:W-:Y:S02]  /*94b0*/  FSEL R25, R8, -INF , !P1 ;  /* 0xff80000008197808 */ /* 0x000fe40004800000 */
[C---:B------:R-:W-:Y:S02]  /*94c0*/  ISETP.GE.AND P6, PT, R0.reuse, R235, PT ;  /* 0x000000eb0000720c */ /* 0x040fe40003fc6270 */
[----:B------:R-:W-:-:S02]  /*94d0*/  ISETP.GE.AND P1, PT, R0, R234, PT ;  /* 0x000000ea0000720c */ /* 0x000fc40003f26270 */
[C---:B------:R-:W-:Y:S02]  /*94e0*/  ISETP.LT.OR P6, PT, R0.reuse, R233, P6 ;  /* 0x000000e90000720c */ /* 0x040fe400037c1670 */
[----:B------:R-:W-:Y:S02]  /*94f0*/  ISETP.LT.OR P1, PT, R0, R232, P1 ;  /* 0x000000e80000720c */ /* 0x000fe40000f21670 */
[----:B-1----:R-:W-:Y:S02]  /*9500*/  FSEL R31, R5, -INF , !P6 ;  /* 0xff800000051f7808 */ /* 0x002fe40007000000 */
[----:B--2---:R-:W-:Y:S01]  /*9510*/  FSEL R195, R3, -INF , !P1 ;  /* 0xff80000003c37808 */ /* 0x004fe20004800000 */
        /* <DEDUP_REMOVED lines=75> */
.L_x_1874:
[----:B------:R-:W-:Y:S05]  /*99d0*/  BSYNC B0 ;  /* 0x0000000000007941 */ /* 0x000fea0003800000 */
.L_x_1873:
[----:B------:R-:W0:Y:S02]  /*99e0*/  LDGDEPBAR ;  /* 0x00000000000079af */ /* 0x000e240000000000 */
.L_x_1872:
[----:B------:R-:W-:Y:S02]  /*99f0*/  FMNMX.FTZ R0, R133, R17, !PT ;  /* 0x0000001185007209 */ /* 0x000fe40007810000 */
[----:B-1----:R-:W-:Y:S02]  /*9a00*/  MOV R11, R196 ;  /* 0x000000c4000b7202 */ /* 0x002fe40000000f00 */
[----:B------:R-:W-:Y:S02]  /*9a10*/  FMNMX.FTZ R0, R20, R0, !PT ;  /* 0x0000000014007209 */ /* 0x000fe40007810000 */
[----:B------:R-:W-:Y:S02]  /*9a20*/  MOV R34, R246 ;  /* 0x000000f600227202 */ /* 0x000fe40000000f00 */
[----:B------:R-:W-:Y:S02]  /*9a30*/  FMNMX.FTZ R0, R19, R0, !PT ;  /* 0x0000000013007209 */ /* 0x000fe40007810000 */
[----:B------:R-:W-:-:S02]  /*9a40*/  MOV R173, R245 ;  /* 0x000000f500ad7202 */ /* 0x000fc40000000f00 */
        /* <DEDUP_REMOVED lines=48> */
[----:B------:R-:W-:Y:S01]  /*9d50*/  MUFU.EX2 R10, R17 ;  /* 0x00000011000a7308 */ /* 0x000fe20000000800 */
        /* <DEDUP_REMOVED lines=11> */
[----:B------:R-:W-:Y:S08]  /*9e10*/  MUFU.EX2 R175, R16 ;  /* 0x0000001000af7308 */ /* 0x000ff00000000800 */
[----:B------:R3:W4:Y:S08]  /*9e20*/  MUFU.EX2 R6, R18 ;  /* 0x0000001200067308 */ /* 0x0007300000000800 */
[----:B------:R-:W5:Y:S01]  /*9e30*/  MUFU.EX2 R9, R20 ;  /* 0x0000001400097308 */ /* 0x000f620000000800 */
[----:B---3--:R-:W3:Y:S07]  /*9e40*/  LDSM.16.MT88.4 R16, [R205+0x18000] ;  /* 0x01800000cd10783b */ /* 0x008eee0000004200 */
[----:B------:R1:W-:Y:S08]  /*9e50*/  MUFU.EX2 R33, R21 ;  /* 0x0000001500217308 */ /* 0x0003f00000000800 */
[----:B------:R2:W-:Y:S01]  /*9e60*/  MUFU.EX2 R172, R15 ;  /* 0x0000000f00ac7308 */ /* 0x0005e20000000800 */
[----:B-1----:R-:W1:Y:S07]  /*9e70*/  LDSM.16.MT88.4 R20, [R206+0x18000] ;  /* 0x01800000ce14783b */ /* 0x002e6e0000004200 */
[----:B------:R4:W3:Y:S01]  /*9e80*/  MUFU.EX2 R174, R3 ;  /* 0x0000000300ae7308 */ /* 0x0008e20000000800 */
[----:B--2---:R-:W2:Y:S07]  /*9e90*/  LDSM.16.MT88.4 R12, [R208+0x18000] ;  /* 0x01800000d00c783b */ /* 0x004eae0000004200 */
[----:B------:R-:W3:Y:S01]  /*9ea0*/  MUFU.EX2 R8, R5 ;  /* 0x0000000500087308 */ /* 0x000ee20000000800 */
[----:B----4-:R-:W-:Y:S01]  /*9eb0*/  FADD.FTZ R3, R132, -R4 ;  /* 0x8000000484037221 */ /* 0x010fe20000010000 */
[----:B------:R-:W-:-:S02]  /*9ec0*/  MOV R132, R6 ;  /* 0x0000000600847202 */ /* 0x000fc40000000f00 */
[----:B-----5:R-:W-:Y:S01]  /*9ed0*/  F2FP.PACK_AB R4, R9, R10 ;  /* 0x0000000a0904723e */ /* 0x020fe200000000ff */
[----:B------:R-:W-:Y:S01]  /*9ee0*/  FMUL.FTZ R3, R3, c[0x0][0x23c] ;  /* 0x00008f0003037a20 */ /* 0x000fe20000410000 */
[----:B------:R-:W-:Y:S02]  /*9ef0*/  F2FP.PACK_AB R6, R175, R35 ;  /* 0x00000023af06723e */ /* 0x000fe400000000ff */
[----:B---3--:R-:W-:Y:S01]  /*9f00*/  F2FP.PACK_AB R7, R174, R172 ;  /* 0x000000acae07723e */ /* 0x008fe200000000ff */
[----:B------:R-:W-:Y:S01]  /*9f10*/  FMUL.FTZ R136, R136, R8 ;  /* 0x0000000888887220 */ /* 0x000fe20000410000 */
        /* <DEDUP_REMOVED lines=52> */
[-C--:B------:R-:W-:Y:S01]  /*a260*/  FMUL.FTZ R45, R45, R8.reuse ;  /* 0x000000082d2d7220 */ /* 0x080fe20000410000 */
[C---:B------:R-:W-:Y:S01]  /*a270*/  HMMA.16816.F32 R200, R4.reuse, R18, R164 ;  /* 0x0000001204c8723c */ /* 0x040fe200000018a4 */
[-C--:B------:R-:W-:Y:S01]  /*a280*/  FMUL.FTZ R46, R46, R3.reuse ;  /* 0x000000032e2e7220 */ /* 0x080fe20000410000 */
[----:B------:R-:W3:Y:S01]  /*a290*/  LDSM.16.MT88.4 R16, [R208+0x1a000] ;  /* 0x01a00000d010783b */ /* 0x000ee20000004200 */
[-C--:B------:R-:W-:Y:S02]  /*a2a0*/  FMUL.FTZ R47, R47, R3.reuse ;  /* 0x000000032f2f7220 */ /* 0x080fe40000410000 */
        /* <DEDUP_REMOVED lines=9> */
[----:B------:R-:W-:Y:S01]  /*a340*/  FMUL.FTZ R54, R54, R3 ;  /* 0x0000000336367220 */ /* 0x000fe20000410000 */
[----:B------:R-:W-:Y:S01]  /*a350*/  MOV R39, R175 ;  /* 0x000000af00277202 */ /* 0x000fe20000000f00 */
[----:B------:R-:W-:Y:S01]  /*a360*/  FMUL.FTZ R55, R55, R3 ;  /* 0x0000000337377220 */ /* 0x000fe20000410000 */
[----:B------:R-:W-:Y:S01]  /*a370*/  MOV R38, R174 ;  /* 0x000000ae00267202 */ /* 0x000fe20000000f00 */
[-C--:B------:R-:W-:Y:S01]  /*a380*/  FMUL.FTZ R56, R56, R8.reuse ;  /* 0x0000000838387220 */ /* 0x080fe20000410000 */
        /* <DEDUP_REMOVED lines=11> */
[----:B------:R-:W-:Y:S01]  /*a440*/  FMUL.FTZ R61, R61, R8 ;  /* 0x000000083d3d7220 */ /* 0x000fe20000410000 */
[----:B------:R-:W-:Y:S01]  /*a450*/  MOV R42, R34 ;  /* 0x00000022002a7202 */ /* 0x000fe20000000f00 */
[----:B------:R-:W-:Y:S01]  /*a460*/  FMUL.FTZ R62, R62, R3 ;  /* 0x000000033e3e7220 */ /* 0x000fe20000410000 */
[----:B------:R-:W-:Y:S01]  /*a470*/  MOV R41, R33 ;  /* 0x0000002100297202 */ /* 0x000fe20000000f00 */
[----:B------:R-:W-:Y:S01]  /*a480*/  FMUL.FTZ R63, R63, R3 ;  /* 0x000000033f3f7220 */ /* 0x000fe20000410000 */
[----:B------:R-:W-:Y:S01]  /*a490*/  MOV R47, R179 ;  /* 0x000000b3002f7202 */ /* 0x000fe20000000f00 */
[----:B------:R-:W-:-:S02]  /*a4a0*/  FMUL.FTZ R64, R64, R8 ;  /* 0x0000000840407220 */ /* 0x000fc40000410000 */
[-C--:B------:R-:W-:Y:S01]  /*a4b0*/  FMUL.FTZ R65, R65, R8.reuse ;  /* 0x0000000841417220 */ /* 0x080fe20000410000 */
[C---:B---3--:R-:W-:Y:S01]  /*a4c0*/  HMMA.16816.F32 R176, R4.reuse, R16, R52 ;  /* 0x0000001004b0723c */ /* 0x048fe20000001834 */
[-C--:B------:R-:W-:Y:S02]  /*a4d0*/  FMUL.FTZ R66, R66, R3.reuse ;  /* 0x0000000342427220 */ /* 0x080fe40000410000 */
[-C--:B------:R-:W-:Y:S02]  /*a4e0*/  FMUL.FTZ R67, R67, R3.reuse ;  /* 0x0000000343437220 */ /* 0x080fe40000410000 */
[-C--:B------:R-:W-:Y:S02]  /*a4f0*/  FMUL.FTZ R68, R68, R8.reuse ;  /* 0x0000000844447220 */ /* 0x080fe40000410000 */
[----:B------:R-:W-:Y:S01]  /*a500*/  FMUL.FTZ R69, R69, R8 ;  /* 0x0000000845457220 */ /* 0x000fe20000410000 */
[C---:B------:R-:W-:Y:S01]  /*a510*/  HMMA.16816.F32 R172, R4.reuse, R18, R56 ;  /* 0x0000001204ac723c */ /* 0x040fe20000001838 */
[-C--:B------:R-:W-:Y:S01]  /*a520*/  FMUL.FTZ R70, R70, R3.reuse ;  /* 0x0000000346467220 */ /* 0x080fe20000410000 */
[----:B------:R-:W3:Y:S01]  /*a530*/  LDSM.16.MT88.4 R16, [R206+0x1c000] ;  /* 0x01c00000ce10783b */ /* 0x000ee20000004200 */
[----:B------:R-:W-:Y:S01]  /*a540*/  FMUL.FTZ R71, R71, R3 ;  /* 0x0000000347477220 */ /* 0x000fe20000410000 */
[----:B------:R-:W-:Y:S01]  /*a550*/  MOV R55, R132 ;  /* 0x0000008400377202 */ /* 0x000fe20000000f00 */
[-C--:B------:R-:W-:Y:S01]  /*a560*/  FMUL.FTZ R72, R72, R8.reuse ;  /* 0x0000000848487220 */ /* 0x080fe20000410000 */
[----:B------:R-:W-:Y:S01]  /*a570*/  MOV R54, R133 ;  /* 0x0000008500367202 */ /* 0x000fe20000000f00 */
[----:B------:R-:W-:Y:S01]  /*a580*/  FMUL.FTZ R73, R73, R8 ;  /* 0x0000000849497220 */ /* 0x000fe20000410000 */
[C---:B-1----:R-:W-:Y:S01]  /*a590*/  HMMA.16816.F32 R156, R4.reuse, R20, R60 ;  /* 0x00000014049c723c */ /* 0x042fe2000000183c */
[----:B------:R-:W-:Y:S01]  /*a5a0*/  FMUL.FTZ R74, R74, R3 ;  /* 0x000000034a4a7220 */ /* 0x000fe20000410000 */
[----:B------:R-:W-:Y:S01]  /*a5b0*/  MOV R56, R9 ;  /* 0x0000000900387202 */ /* 0x000fe20000000f00 */
[----:B------:R-:W-:Y:S01]  /*a5c0*/  FMUL.FTZ R75, R75, R3 ;  /* 0x000000034b4b7220 */ /* 0x000fe20000410000 */
[----:B------:R-:W-:Y:S01]  /*a5d0*/  MOV R58, R24 ;  /* 0x00000018003a7202 */ /* 0x000fe20000000f00 */
[-C--:B------:R-:W-:Y:S01]  /*a5e0*/  FMUL.FTZ R76, R76, R8.reuse ;  /* 0x000000084c4c7220 */ /* 0x080fe20000410000 */
[----:B------:R-:W-:Y:S01]  /*a5f0*/  MOV R57, R25 ;  /* 0x0000001900397202 */ /* 0x000fe20000000f00 */
[----:B------:R-:W-:Y:S01]  /*a600*/  FMUL.FTZ R77, R77, R8 ;  /* 0x000000084d4d7220 */ /* 0x000fe20000410000 */
[C---:B------:R-:W-:Y:S01]  /*a610*/  HMMA.16816.F32 R148, R4.reuse, R22, R64 ;  /* 0x000000160494723c */ /* 0x040fe20000001840 */
[----:B------:R-:W1:Y:S01]  /*a620*/  LDSM.16.MT88.4 R20, [R208+0x1c000] ;  /* 0x01c00000d014783b */ /* 0x000e620000004200 */
[-C--:B------:R-:W-:Y:S01]  /*a630*/  FMUL.FTZ R78, R78, R3.reuse ;  /* 0x000000034e4e7220 */ /* 0x080fe20000410000 */
[----:B------:R-:W-:Y:S01]  /*a640*/  MOV R132, R26 ;  /* 0x0000001a00847202 */ /* 0x000fe20000000f00 */
[----:B------:R-:W-:Y:S01]  /*a650*/  FMUL.FTZ R79, R79, R3 ;  /* 0x000000034f4f7220 */ /* 0x000fe20000410000 */
[----:B------:R-:W-:Y:S01]  /*a660*/  MOV R133, R27 ;  /* 0x0000001b00857202 */ /* 0x000fe20000000f00 */
[-C--:B------:R-:W-:Y:S01]  /*a670*/  FMUL.FTZ R84, R84, R8.reuse ;  /* 0x0000000854547220 */ /* 0x080fe20000410000 */
[----:B------:R-:W-:Y:S01]  /*a680*/  LDSM.16.MT88.4 R24, [R207+0x1e000] ;  /* 0x01e00000cf18783b */ /* 0x000fe20000004200 */
        /* <DEDUP_REMOVED lines=8> */
[C---:B------:R-:W-:Y:S01]  /*a710*/  HMMA.16816.F32 R184, R4.reuse, R14, R72 ;  /* 0x0000000e04b8723c */ /* 0x040fe20000001848 */
[----:B------:R-:W2:Y:S01]  /*a720*/  LDSM.16.MT88.4 R12, [R207+0x1c000] ;  /* 0x01c00000cf0c783b */ /* 0x000ea20000004200 */
        /* <DEDUP_REMOVED lines=31> */
[C---:B------:R-:W-:Y:S01]  /*a920*/  HMMA.16816.F32 R88, R4.reuse, R22, R88 ;  /* 0x000000160458723c */ /* 0x040fe20000001858 */
[----:B------:R-:W1:Y:S01]  /*a930*/  LDSM.16.MT88.4 R20, [R206+0x1e000] ;  /* 0x01e00000ce14783b */ /* 0x000e620000004200 */
[-C--:B------:R-:W-:Y:S01]  /*a940*/  FMUL.FTZ R108, R108, R8.reuse ;  /* 0x000000086c6c7220 */ /* 0x080fe20000410000 */
[----:B------:R3:W-:Y:S01]  /*a950*/  MUFU.EX2 R60, R9 ;  /* 0x00000009003c7308 */ /* 0x0007e20000000800 */
[----:B------:R-:W-:Y:S01]  /*a960*/  FMUL.FTZ R109, R109, R8 ;  /* 0x000000086d6d7220 */ /* 0x000fe20000410000 */
[----:B------:R-:W-:Y:S01]  /*a970*/  MOV R86, R47 ;  /* 0x0000002f00567202 */ /* 0x000fe20000000f00 */
[----:B------:R-:W-:Y:S01]  /*a980*/  FMUL.FTZ R110, R110, R3 ;  /* 0x000000036e6e7220 */ /* 0x000fe20000410000 */
[----:B------:R-:W-:Y:S01]  /*a990*/  MOV R74, R59 ;  /* 0x0000003b004a7202 */ /* 0x000fe20000000f00 */
[----:B--2---:R-:W-:Y:S01]  /*a9a0*/  HMMA.16816.F32 R92, R4, R12, R92 ;  /* 0x0000000c045c723c */ /* 0x004fe2000000185c */
[----:B------:R-:W-:Y:S01]  /*a9b0*/  FMUL.FTZ R111, R111, R3 ;  /* 0x000000036f6f7220 */ /* 0x000fe20000410000 */
[----:B------:R-:W-:Y:S01]  /*a9c0*/  MOV R85, R40 ;  /* 0x0000002800557202 */ /* 0x000fe20000000f00 */
[-C--:B------:R-:W-:Y:S01]  /*a9d0*/  FMUL.FTZ R112, R112, R8.reuse ;  /* 0x0000000870707220 */ /* 0x080fe20000410000 */
[----:B------:R-:W-:Y:S01]  /*a9e0*/  MOV R84, R41 ;  /* 0x0000002900547202 */ /* 0x000fe20000000f00 */
[----:B------:R-:W-:-:S02]  /*a9f0*/  FMUL.FTZ R113, R113, R8 ;  /* 0x0000000871717220 */ /* 0x000fc40000410000 */
[-C--:B------:R-:W-:Y:S01]  /*aa00*/  FMUL.FTZ R114, R114, R3.reuse ;  /* 0x0000000372727220 */ /* 0x080fe20000410000 */
[C---:B------:R-:W-:Y:S01]  /*aa10*/  HMMA.16816.F32 R96, R4.reuse, R14, R96 ;  /* 0x0000000e0460723c */ /* 0x040fe20000001860 */
[----:B------:R-:W2:Y:S01]  /*aa20*/  LDSM.16.MT88.4 R12, [R208+0x1e000] ;  /* 0x01e00000d00c783b */ /* 0x000ea20000004200 */
[-C--:B------:R-:W-:Y:S02]  /*aa30*/  FMUL.FTZ R115, R115, R3.reuse ;  /* 0x0000000373737220 */ /* 0x080fe40000410000 */
[----:B---3--:R-:W-:Y:S02]  /*aa40*/  FFMA.FTZ R9, R28, c[0x0][0x23c], -R2 ;  /* 0x00008f001c097a23 */ /* 0x008fe40000010802 */
[-C--:B------:R-:W-:Y:S02]  /*aa50*/  FMUL.FTZ R116, R116, R8.reuse ;  /* 0x0000000874747220 */ /* 0x080fe40000410000 */
[----:B------:R-:W-:Y:S01]  /*aa60*/  HMMA.16816.F32 R80, R4, R18, R80 ;  /* 0x000000120450723c */ /* 0x000fe20000001850 */
[----:B------:R-:W3:Y:S01]  /*aa70*/  LDSM.16.MT88.4 R16, [R205+0x1e000] ;  /* 0x01e00000cd10783b */ /* 0x000ee20000004200 */
[----:B------:R-:W-:Y:S01]  /*aa80*/  FMUL.FTZ R117, R117, R8 ;  /* 0x0000000875757220 */ /* 0x000fe20000410000 */
[----:B------:R4:W5:Y:S01]  /*aa90*/  MUFU.EX2 R87, R9 ;  /* 0x0000000900577308 */ /* 0x0009620000000800 */
[----:B------:R-:W-:-:S02]  /*aaa0*/  FMUL.FTZ R118, R118, R3 ;  /* 0x0000000376767220 */ /* 0x000fc40000410000 */
[-C--:B------:R-:W-:Y:S02]  /*aab0*/  FMUL.FTZ R119, R119, R3.reuse ;  /* 0x0000000377777220 */ /* 0x080fe40000410000 */
[-C--:B------:R-:W-:Y:S02]  /*aac0*/  FMUL.FTZ R120, R120, R8.reuse ;  /* 0x0000000878787220 */ /* 0x080fe40000410000 */
[-C--:B------:R-:W-:Y:S02]  /*aad0*/  FMUL.FTZ R121, R121, R8.reuse ;  /* 0x0000000879797220 */ /* 0x080fe40000410000 */
[-C--:B------:R-:W-:Y:S02]  /*aae0*/  FMUL.FTZ R122, R122, R3.reuse ;  /* 0x000000037a7a7220 */ /* 0x080fe40000410000 */
[----:B------:R-:W-:Y:S02]  /*aaf0*/  FMUL.FTZ R123, R123, R3 ;  /* 0x000000037b7b7220 */ /* 0x000fe40000410000 */
[----:B------:R-:W-:Y:S01]  /*ab00*/  FFMA.FTZ R10, R135, c[0x0][0x23c], -R2 ;  /* 0x00008f00870a7a23 */ /* 0x000fe20000010802 */
[----:B-1----:R-:W-:Y:S01]  /*ab10*/  HMMA.16816.F32 R108, R4, R20, R108 ;  /* 0x00000014046c723c */ /* 0x002fe2000000186c */
[----:B------:R-:W-:-:S02]  /*ab20*/  FMUL.FTZ R100, R100, R8 ;  /* 0x0000000864647220 */ /* 0x000fc40000410000 */
[----:B----4-:R-:W-:Y:S01]  /*ab30*/  FFMA.FTZ R9, R29, c[0x0][0x23c], -R2 ;  /* 0x00008f001d097a23 */ /* 0x010fe20000010802 */
[----:B------:R1:W-:Y:S01]  /*ab40*/  MUFU.EX2 R78, R10 ;  /* 0x0000000a004e7308 */ /* 0x0003e20000000800 */
[-C--:B------:R-:W-:Y:S01]  /*ab50*/  FMUL.FTZ R101, R101, R8.reuse ;  /* 0x0000000865657220 */ /* 0x080fe20000410000 */
[----:B------:R-:W-:Y:S01]  /*ab60*/  LDSM.16.MT88.4 R28, [R208+0x18800] ;  /* 0x01880000d01c783b */ /* 0x000fe20000004200 */
[-C--:B------:R-:W-:Y:S01]  /*ab70*/  FMUL.FTZ R102, R102, R3.reuse ;  /* 0x0000000366667220 */ /* 0x080fe20000410000 */
[----:B------:R-:W-:Y:S01]  /*ab80*/  HMMA.16816.F32 R112, R4, R22, R112 ;  /* 0x000000160470723c */ /* 0x000fe20000001870 */
[----:B------:R-:W-:Y:S01]  /*ab90*/  FMUL.FTZ R103, R103, R3 ;  /* 0x0000000367677220 */ /* 0x000fe20000410000 */
[----:B------:R-:W4:Y:S01]  /*aba0*/  LDSM.16.MT88.4 R20, [R205+0x18800] ;  /* 0x01880000cd14783b */ /* 0x000f220000004200 */
[-C--:B------:R-:W-:Y:S01]  /*abb0*/  FMUL.FTZ R104, R104, R8.reuse ;  /* 0x0000000868687220 */ /* 0x080fe20000410000 */
[----:B------:R3:W-:Y:S01]  /*abc0*/  MUFU.EX2 R73, R9 ;  /* 0x0000000900497308 */ /* 0x0007e20000000800 */
[----:B------:R-:W-:-:S02]  /*abd0*/  FMUL.FTZ R105, R105, R8 ;  /* 0x0000000869697220 */ /* 0x000fc40000410000 */
[-C--:B------:R-:W-:Y:S01]  /*abe0*/  FMUL.FTZ R106, R106, R3.reuse ;  /* 0x000000036a6a7220 */ /* 0x080fe20000410000 */
[C---:B--2---:R-:W-:Y:S01]  /*abf0*/  HMMA.16816.F32 R48, R4.reuse, R12, R116 ;  /* 0x0000000c0430723c */ /* 0x044fe20000001874 */
[----:B------:R-:W-:Y:S02]  /*ac00*/  FMUL.FTZ R107, R107, R3 ;  /* 0x000000036b6b7220 */ /* 0x000fe40000410000 */
[-C--:B------:R-:W-:Y:S02]  /*ac10*/  FMUL.FTZ R124, R124, R8.reuse ;  /* 0x000000087c7c7220 */ /* 0x080fe40000410000 */
[----:B-1----:R-:W-:Y:S01]  /*ac20*/  FFMA.FTZ R10, R168, c[0x0][0x23c], -R0 ;  /* 0x00008f00a80a7a23 */ /* 0x002fe20000010800 */
[----:B------:R-:W-:Y:S01]  /*ac30*/  MOV R168, R69 ;  /* 0x0000004500a87202 */ /* 0x000fe20000000f00 */
[----:B------:R-:W-:Y:S01]  /*ac40*/  FMUL.FTZ R125, R125, R8 ;  /* 0x000000087d7d7220 */ /* 0x000fe20000410000 */
[----:B------:R-:W-:Y:S01]  /*ac50*/  HMMA.16816.F32 R120, R4, R14, R120 ;  /* 0x0000000e0478723c */ /* 0x000fe20000001878 */
[----:B------:R-:W1:Y:S01]  /*ac60*/  LDSM.16.MT88.4 R12, [R207+0x18800] ;  /* 0x01880000cf0c783b */ /* 0x000e620000004200 */
[----:B------:R2:W-:Y:S01]  /*ac70*/  MUFU.EX2 R64, R10 ;  /* 0x0000000a00407308 */ /* 0x0005e20000000800 */
[----:B------:R-:W-:-:S02]  /*ac80*/  FMUL.FTZ R126, R126, R3 ;  /* 0x000000037e7e7220 */ /* 0x000fc40000410000 */
[----:B---3--:R-:W-:Y:S01]  /*ac90*/  FFMA.FTZ R9, R169, c[0x0][0x23c], -R0 ;  /* 0x00008f00a9097a23 */ /* 0x008fe20000010800 */
[----:B------:R-:W-:Y:S01]  /*aca0*/  MOV R169, R68 ;  /* 0x0000004400a97202 */ /* 0x000fe20000000f00 */
[-C--:B------:R-:W-:Y:S01]  /*acb0*/  FMUL.FTZ R127, R127, R3.reuse ;  /* 0x000000037f7f7220 */ /* 0x080fe20000410000 */
[C---:B------:R-:W-:Y:S01]  /*acc0*/  HMMA.16816.F32 R100, R4.reuse, R16, R100 ;  /* 0x000000100464723c */ /* 0x040fe20000001864 */
[-C--:B------:R-:W-:Y:S01]  /*acd0*/  FMUL.FTZ R128, R128, R8.reuse ;  /* 0x0000000880807220 */ /* 0x080fe20000410000 */
[----:B------:R3:W1:Y:S01]  /*ace0*/  MUFU.EX2 R77, R9 ;  /* 0x00000009004d7308 */ /* 0x0006620000000800 */
[----:B------:R-:W-:Y:S02]  /*acf0*/  FMUL.FTZ R129, R129, R8 ;  /* 0x0000000881817220 */ /* 0x000fe40000410000 */
[-C--:B------:R-:W-:Y:S02]  /*ad00*/  FMUL.FTZ R130, R130, R3.reuse ;  /* 0x0000000382827220 */ /* 0x080fe40000410000 */
[----:B------:R-:W-:Y:S01]  /*ad10*/  FMUL.FTZ R131, R131, R3 ;  /* 0x0000000383837220 */ /* 0x000fe20000410000 */
[----:B------:R-:W-:Y:S01]  /*ad20*/  HMMA.16816.F32 R104, R4, R18, R104 ;  /* 0x000000120468723c */ /* 0x000fe20000001868 */
[----:B------:R-:W4:Y:S01]  /*ad30*/  LDSM.16.MT88.4 R16, [R206+0x18800] ;  /* 0x01880000ce10783b */ /* 0x000f220000004200 */
[----:B--2---:R-:W-:-:S06]  /*ad40*/  MOV R10, R75 ;  /* 0x0000004b000a7202 */ /* 0x004fcc0000000f00 */
[----:B------:R-:W-:Y:S01]  /*ad50*/  HMMA.16816.F32 R124, R4, R24, R124 ;  /* 0x00000018047c723c */ /* 0x000fe2000000187c */
[----:B---3--:R-:W-:Y:S01]  /*ad60*/  FFMA.FTZ R9, R171, c[0x0][0x23c], -R0 ;  /* 0x00008f00ab097a23 */ /* 0x008fe20000010800 */
[----:B------:R-:W-:-:S03]  /*ad70*/  MOV R171, R74 ;  /* 0x0000004a00ab7202 */ /* 0x000fc60000000f00 */
[----:B------:R2:W-:Y:S03]  /*ad80*/  MUFU.EX2 R79, R9 ;  /* 0x00000009004f7308 */ /* 0x0005e60000000800 */
[----:B------:R-:W-:Y:S01]  /*ad90*/  HMMA.16816.F32 R128, R4, R26, R128 ;  /* 0x0000001a0480723c */ /* 0x000fe20000001880 */
[----:B------:R-:W3:Y:S06]  /*ada0*/  LDSM.16.MT88.4 R24, [R205+0x1a800] ;  /* 0x01a80000cd18783b */ /* 0x000eec0000004200 */
[----:B-----5:R-:W-:-:S02]  /*adb0*/  F2FP.PACK_AB R4, R87, R60 ;  /* 0x0000003c5704723e */ /* 0x020fc400000000ff */
[----:B-1----:R-:W-:Y:S02]  /*adc0*/  F2FP.PACK_AB R5, R77, R64 ;  /* 0x000000404d05723e */ /* 0x002fe400000000ff */
[----:B------:R-:W-:Y:S01]  /*add0*/  F2FP.PACK_AB R6, R73, R78 ;  /* 0x0000004e4906723e */ /* 0x000fe200000000ff */
[----:B--2---:R-:W-:-:S04]  /*ade0*/  FFMA.FTZ R9, R170, c[0x0][0x23c], -R0 ;  /* 0x00008f00aa097a23 */ /* 0x004fc80000010800 */
[----:B------:R-:W1:Y:S02]  /*adf0*/  MUFU.EX2 R170, R9 ;  /* 0x0000000900aa7308 */ /* 0x000e640000000800 */
[----:B-1----:R-:W-:Y:S01]  /*ae00*/  F2FP.PACK_AB R7, R170, R79 ;  /* 0x0000004faa07723e */ /* 0x002fe200000000ff */
[----:B------:R-:W-:-:S06]  /*ae10*/  FFMA.FTZ R9, R251, c[0x0][0x23c], -R2 ;  /* 0x00008f00fb097a23 */ /* 0x000fcc0000010802 */
[C---:B----4-:R-:W-:Y:S08]  /*ae20*/  HMMA.16816.F32 R136, R4.reuse, R20, R136 ;  /* 0x000000140488723c */ /* 0x050ff00000001888 */
[C---:B------:R-:W-:Y:S01]  /*ae30*/  HMMA.16816.F32 R36, R4.reuse, R22, R244 ;  /* 0x000000160424723c */ /* 0x040fe200000018f4 */
[----:B------:R-:W-:Y:S01]  /*ae40*/  LDSM.16.MT88.4 R20, [R206+0x1a800] ;  /* 0x01a80000ce14783b */ /* 0x000fe20000004200 */
[----:B------:R1:W-:Y:S05]  /*ae50*/  MUFU.EX2 R244, R9 ;  /* 0x0000000900f47308 */ /* 0x0003ea0000000800 */
[----:B------:R-:W-:Y:S01]  /*ae60*/  MOV R245, R79 ;  /* 0x0000004f00f57202 */ /* 0x000fe20000000f00 */
[----:B------:R-:W-:Y:S01]  /*ae70*/  HMMA.16816.F32 R160, R4, R12, R160 ;  /* 0x0000000c04a0723c */ /* 0x000fe200000018a0 */
[----:B------:R-:W-:-:S02]  /*ae80*/  MOV R246, R72 ;  /* 0x0000004800f67202 */ /* 0x000fc40000000f00 */
[----:B------:R-:W-:-:S05]  /*ae90*/  MOV R247, R73 ;  /* 0x0000004900f77202 */ /* 0x000fca0000000f00 */
[----:B------:R-:W-:Y:S01]  /*aea0*/  HMMA.16816.F32 R52, R4, R14, R200 ;  /* 0x0000000e0434723c */ /* 0x000fe200000018c8 */
[----:B------:R-:W2:Y:S01]  /*aeb0*/  LDSM.16.MT88.4 R12, [R207+0x1a800] ;  /* 0x01a80000cf0c783b */ /* 0x000ea20000004200 */
[----:B-1----:R-:W-:-:S05]  /*aec0*/  FFMA.FTZ R9, R250, c[0x0][0x23c], -R2 ;  /* 0x00008f00fa097a23 */ /* 0x002fca0000010802 */
[----:B------:R-:W-:Y:S01]  /*aed0*/  MOV R201, R70 ;  /* 0x0000004600c97202 */ /* 0x000fe20000000f00 */
[C---:B------:R-:W-:Y:S01]  /*aee0*/  HMMA.16816.F32 R44, R4.reuse, R30, R236 ;  /* 0x0000001e042c723c */ /* 0x040fe200000018ec */
[----:B------:R-:W-:Y:S02]  /*aef0*/  MOV R200, R85 ;  /* 0x0000005500c87202 */ /* 0x000fe40000000f00 */
[----:B------:R-:W-:Y:S02]  /*af00*/  MOV R203, R76 ;  /* 0x0000004c00cb7202 */ /* 0x000fe40000000f00 */
[----:B------:R-:W-:Y:S02]  /*af10*/  MOV R202, R78 ;  /* 0x0000004e00ca7202 */ /* 0x000fe40000000f00 */
[----:B------:R-:W-:Y:S01]  /*af20*/  MOV R237, R56 ;  /* 0x0000003800ed7202 */ /* 0x000fe20000000f00 */
[----:B------:R-:W-:Y:S01]  /*af30*/  HMMA.16816.F32 R144, R4, R16, R144 ;  /* 0x000000100490723c */ /* 0x000fe20000001890 */
[----:B------:R-:W-:-:S02]  /*af40*/  MOV R236, R86 ;  /* 0x0000005600ec7202 */ /* 0x000fc40000000f00 */
[----:B------:R-:W-:Y:S02]  /*af50*/  MOV R238, R132 ;  /* 0x0000008400ee7202 */ /* 0x000fe40000000f00 */
[----:B------:R-:W-:-:S03]  /*af60*/  MOV R239, R133 ;  /* 0x0000008500ef7202 */ /* 0x000fc60000000f00 */
[C---:B---3--:R-:W-:Y:S07]  /*af70*/  HMMA.16816.F32 R56, R4.reuse, R24, R196 ;  /* 0x000000180438723c */ /* 0x048fee00000018c4 */
[----:B------:R-:W-:Y:S01]  /*af80*/  MOV R199, R61 ;  /* 0x0000003d00c77202 */ /* 0x000fe20000000f00 */
[----:B------:R-:W-:Y:S01]  /*af90*/  HMMA.16816.F32 R40, R4, R18, R240 ;  /* 0x000000120428723c */ /* 0x000fe200000018f0 */
[----:B------:R-:W-:Y:S01]  /*afa0*/  MOV R198, R62 ;  /* 0x0000003e00c67202 */ /* 0x000fe20000000f00 */
[----:B------:R-:W-:Y:S01]  /*afb0*/  LDSM.16.MT88.4 R16, [R208+0x1a800] ;  /* 0x01a80000d010783b */ /* 0x000fe20000004200 */
[----:B------:R-:W-:Y:S01]  /*afc0*/  MOV R197, R60 ;  /* 0x0000003c00c57202 */ /* 0x000fe20000000f00 */
[----:B------:R1:W3:Y:S01]  /*afd0*/  MUFU.EX2 R243, R9 ;  /* 0x0000000900f37308 */ /* 0x0002e20000000800 */
[----:B------:R-:W-:-:S03]  /*afe0*/  MOV R196, R63 ;  /* 0x0000003f00c47202 */ /* 0x000fc60000000f00 */
[C---:B------:R-:W-:Y:S01]  /*aff0*/  HMMA.16816.F32 R60, R4.reuse, R26, R192 ;  /* 0x0000001a043c723c */ /* 0x040fe200000018c0 */
[----:B------:R-:W4:Y:S06]  /*b000*/  LDSM.16.MT88.4 R24, [R206+0x1c800] ;  /* 0x01c80000ce18783b */ /* 0x000f2c0000004200 */
[----:B------:R-:W-:Y:S01]  /*b010*/  MOV R195, R65 ;  /* 0x0000004100c37202 */ /* 0x000fe20000000f00 */
[----:B--2---:R-:W-:Y:S01]  /*b020*/  HMMA.16816.F32 R132, R4, R14, R148 ;  /* 0x0000000e0484723c */ /* 0x004fe20000001894 */
[----:B------:R-:W-:Y:S02]  /*b030*/  MOV R194, R66 ;  /* 0x0000004200c27202 */ /* 0x000fe40000000f00 */
[----:B------:R-:W-:Y:S01]  /*b040*/  MOV R193, R64 ;  /* 0x0000004000c17202 */ /* 0x000fe20000000f00 */
[----:B-1----:R-:W-:Y:S01]  /*b050*/  FFMA.FTZ R9, R248, c[0x0][0x23c], -R2 ;  /* 0x00008f00f8097a23 */ /* 0x002fe20000010802 */
[----:B------:R-:W-:-:S02]  /*b060*/  MOV R192, R67 ;  /* 0x0000004300c07202 */ /* 0x000fc40000000f00 */
[----:B------:R-:W-:Y:S01]  /*b070*/  MOV R248, R202 ;  /* 0x000000ca00f87202 */ /* 0x000fe20000000f00 */
[C---:B------:R-:W-:Y:S01]  /*b080*/  HMMA.16816.F32 R64, R4.reuse, R20, R188 ;  /* 0x000000140440723c */ /* 0x040fe200000018bc */
[----:B------:R1:W-:Y:S01]  /*b090*/  MUFU.EX2 R242, R9 ;  /* 0x0000000900f27308 */ /* 0x0003e20000000800 */
[----:B------:R-:W-:Y:S02]  /*b0a0*/  MOV R202, R246 ;  /* 0x000000f600ca7202 */ /* 0x000fe40000000f00 */
[----:B------:R-:W-:Y:S02]  /*b0b0*/  MOV R246, R247 ;  /* 0x000000f700f67202 */ /* 0x000fe40000000f00 */
[----:B------:R-:W-:Y:S02]  /*b0c0*/  MOV R247, R170 ;  /* 0x000000aa00f77202 */ /* 0x000fe40000000f00 */
[----:B------:R-:W-:Y:S01]  /*b0d0*/  MOV R188, R71 ;  /* 0x0000004700bc7202 */ /* 0x000fe20000000f00 */
[----:B------:R-:W-:Y:S01]  /*b0e0*/  HMMA.16816.F32 R152, R4, R28, R152 ;  /* 0x0000001c0498723c */ /* 0x000fe20000001898 */
[----:B------:R-:W-:Y:S01]  /*b0f0*/  MOV R189, R84 ;  /* 0x0000005400bd7202 */ /* 0x000fe20000000f00 */
[----:B------:R-:W-:Y:S01]  /*b100*/  LDSM.16.MT88.4 R28, [R205+0x1c800] ;  /* 0x01c80000cd1c783b */ /* 0x000fe20000004200 */
[----:B------:R-:W-:-:S02]  /*b110*/  MOV R190, R87 ;  /* 0x0000005700be7202 */ /* 0x000fc40000000f00 */
[----:B------:R-:W-:-:S03]  /*b120*/  MOV R191, R77 ;  /* 0x0000004d00bf7202 */ /* 0x000fc60000000f00 */
[----:B------:R-:W-:Y:S01]  /*b130*/  HMMA.16816.F32 R68, R4, R22, R180 ;  /* 0x000000160444723c */ /* 0x000fe200000018b4 */
[----:B------:R-:W2:Y:S01]  /*b140*/  LDSM.16.MT88.4 R20, [R208+0x1c800] ;  /* 0x01c80000d014783b */ /* 0x000ea20000004200 */
[----:B-1----:R-:W-:Y:S01]  /*b150*/  FFMA.FTZ R9, R249, c[0x0][0x23c], -R2 ;  /* 0x00008f00f9097a23 */ /* 0x002fe20000010802 */
[----:B------:R-:W-:-:S03]  /*b160*/  MOV R249, R191 ;  /* 0x000000bf00f97202 */ /* 0x000fc60000000f00 */
[----:B------:R1:W-:Y:S01]  /*b170*/  MUFU.EX2 R241, R9 ;  /* 0x0000000900f17308 */ /* 0x0003e20000000800 */
[----:B------:R-:W-:Y:S01]  /*b180*/  MOV R182, R197 ;  /* 0x000000c500b67202 */ /* 0x000fe20000000f00 */
[C---:B------:R-:W-:Y:S01]  /*b190*/  HMMA.16816.F32 R84, R4.reuse, R12, R156 ;  /* 0x0000000c0454723c */ /* 0x040fe2000000189c */
[----:B------:R-:W5:Y:S01]  /*b1a0*/  LDSM.16.MT88.4 R12, [R207+0x1c800] ;  /* 0x01c80000cf0c783b */ /* 0x000f620000004200 */
[----:B------:R-:W-:Y:S02]  /*b1b0*/  MOV R181, R198 ;  /* 0x000000c600b57202 */ /* 0x000fe40000000f00 */
[----:B------:R-:W-:Y:S02]  /*b1c0*/  MOV R180, R199 ;  /* 0x000000c700b47202 */ /* 0x000fe40000000f00 */
[----:B------:R-:W-:Y:S02]  /*b1d0*/  MOV R183, R193 ;  /* 0x000000c100b77202 */ /* 0x000fe40000000f00 */
[----:B----4-:R-:W-:Y:S01]  /*b1e0*/  HMMA.16816.F32 R156, R4, R24, R140 ;  /* 0x00000018049c723c */ /* 0x010fe2000000188c */
[----:B------:R-:W-:-:S02]  /*b1f0*/  MOV R251, R180 ;  /* 0x000000b400fb7202 */ /* 0x000fc40000000f00 */
[----:B------:R-:W-:Y:S01]  /*b200*/  MOV R250, R181 ;  /* 0x000000b500fa7202 */ /* 0x000fe20000000f00 */
[----:B-1----:R-:W-:Y:S01]  /*b210*/  FFMA.FTZ R9, R252, c[0x0][0x23c], -R0 ;  /* 0x00008f00fc097a23 */ /* 0x002fe20000010800 */
[----:B------:R-:W-:-:S03]  /*b220*/  MOV R252, R190 ;  /* 0x000000be00fc7202 */ /* 0x000fc60000000f00 */
[C---:B------:R-:W-:Y:S01]  /*b230*/  HMMA.16816.F32 R72, R4.reuse, R16, R176 ;  /* 0x000000100448723c */ /* 0x040fe200000018b0 */
[----:B------:R1:W-:Y:S06]  /*b240*/  MUFU.EX2 R240, R9 ;  /* 0x0000000900f07308 */ /* 0x0003ec0000000800 */
[----:B------:R-:W-:Y:S01]  /*b250*/  MOV R179, R237 ;  /* 0x000000ed00b37202 */ /* 0x000fe20000000f00 */
[----:B------:R-:W-:Y:S01]  /*b260*/  HMMA.16816.F32 R76, R4, R18, R172 ;  /* 0x00000012044c723c */ /* 0x000fe200000018ac */
[----:B------:R-:W4:Y:S01]  /*b270*/  LDSM.16.MT88.4 R16, [R205+0x1e800] ;  /* 0x01e80000cd10783b */ /* 0x000f220000004200 */
[----:B------:R-:W-:-:S02]  /*b280*/  MOV R178, R196 ;  /* 0x000000c400b27202 */ /* 0x000fc40000000f00 */
[----:B------:R-:W-:Y:S02]  /*b290*/  MOV R176, R194 ;  /* 0x000000c200b07202 */ /* 0x000fe40000000f00 */
[----:B------:R-:W-:Y:S02]  /*b2a0*/  MOV R177, R195 ;  /* 0x000000c300b17202 */ /* 0x000fe40000000f00 */
[----:B------:R-:W-:Y:S01]  /*b2b0*/  HMMA.16816.F32 R148, R4, R26, R80 ;  /* 0x0000001a0494723c */ /* 0x000fe20000001850 */
[----:B------:R-:W-:Y:S01]  /*b2c0*/  LDSM.16.MT88.4 R24, [R206+0x1e800] ;  /* 0x01e80000ce18783b */ /* 0x000fe20000004200 */
[----:B-1----:R-:W-:-:S04]  /*b2d0*/  FFMA.FTZ R9, R239, c[0x0][0x23c], -R0 ;  /* 0x00008f00ef097a23 */ /* 0x002fc80000010800 */
[----:B------:R1:W1:Y:S02]  /*b2e0*/  MUFU.EX2 R239, R9 ;  /* 0x0000000900ef7308 */ /* 0x0002640000000800 */
[C---:B--2---:R-:W-:Y:S08]  /*b2f0*/  HMMA.16816.F32 R116, R4.reuse, R22, R88 ;  /* 0x000000160474723c */ /* 0x044ff00000001858 */
[----:B-----5:R-:W-:Y:S01]  /*b300*/  HMMA.16816.F32 R88, R4, R12, R92 ;  /* 0x0000000c0458723c */ /* 0x020fe2000000185c */
[----:B-1----:R-:W-:-:S07]  /*b310*/  FFMA.FTZ R9, R238, c[0x0][0x23c], -R0 ;  /* 0x00008f00ee097a23 */ /* 0x002fce0000010800 */
[C---:B------:R-:W-:Y:S01]  /*b320*/  HMMA.16816.F32 R96, R4.reuse, R14, R96 ;  /* 0x0000000e0460723c */ /* 0x040fe20000001860 */
[----:B------:R-:W1:Y:S01]  /*b330*/  LDSM.16.MT88.4 R12, [R207+0x1e800] ;  /* 0x01e80000cf0c783b */ /* 0x000e620000004200 */
[----:B------:R2:W-:Y:S06]  /*b340*/  MUFU.EX2 R238, R9 ;  /* 0x0000000900ee7308 */ /* 0x0005ec0000000800 */
[C---:B------:R-:W-:Y:S01]  /*b350*/  HMMA.16816.F32 R140, R4.reuse, R20, R32 ;  /* 0x00000014048c723c */ /* 0x040fe20000001820 */
[----:B------:R-:W5:Y:S04]  /*b360*/  LDSM.16.MT88.4 R20, [R208+0x1e800] ;  /* 0x01e80000d014783b */ /* 0x000f680000004200 */
[----:B------:R-:W-:Y:S03]  /*b370*/  LDSM.16.MT88.4 R32, [R205+0x19000] ;  /* 0x01900000cd20783b */ /* 0x000fe60000004200 */
[----:B------:R-:W-:Y:S01]  /*b380*/  HMMA.16816.F32 R164, R4, R28, R164 ;  /* 0x0000001c04a4723c */ /* 0x000fe200000018a4 */
[----:B--2---:R-:W-:Y:S01]  /*b390*/  FFMA.FTZ R9, R188, c[0x0][0x23c], -R0 ;  /* 0x00008f00bc097a23 */ /* 0x004fe20000010800 */
[----:B------:R-:W-:-:S03]  /*b3a0*/  MOV R188, R192 ;  /* 0x000000c000bc7202 */ /* 0x000fc60000000f00 */
[----:B------:R2:W1:Y:S03]  /*b3b0*/  MUFU.EX2 R237, R9 ;  /* 0x0000000900ed7308 */ /* 0x0004660000000800 */
[C---:B------:R-:W-:Y:S01]  /*b3c0*/  HMMA.16816.F32 R184, R4.reuse, R30, R184 ;  /* 0x0000001e04b8723c */ /* 0x040fe200000018b8 */
[----:B------:R-:W-:Y:S07]  /*b3d0*/  LDSM.16.MT88.4 R28, [R205+0x1b000] ;  /* 0x01b00000cd1c783b */ /* 0x000fee0000004200 */
[----:B----4-:R-:W-:Y:S01]  /*b3e0*/  HMMA.16816.F32 R80, R4, R16, R100 ;  /* 0x000000100450723c */ /* 0x010fe20000001864 */
[----:B--2---:R-:W-:Y:S01]  /*b3f0*/  FFMA.FTZ R9, R200, c[0x0][0x23c], -R2 ;  /* 0x00008f00c8097a23 */ /* 0x004fe20000010802 */
[----:B------:R-:W-:-:S06]  /*b400*/  MOV R200, R236 ;  /* 0x000000ec00c87202 */ /* 0x000fcc0000000f00 */
[C---:B------:R-:W-:Y:S01]  /*b410*/  HMMA.16816.F32 R104, R4.reuse, R18, R104 ;  /* 0x000000120468723c */ /* 0x040fe20000001868 */
[----:B------:R-:W-:Y:S01]  /*b420*/  LDSM.16.MT88.4 R16, [R206+0x19000] ;  /* 0x01900000ce10783b */ /* 0x000fe20000004200 */
[----:B------:R2:W-:Y:S06]  /*b430*/  MUFU.EX2 R236, R9 ;  /* 0x0000000900ec7308 */ /* 0x0005ec0000000800 */
[C---:B-1----:R-:W-:Y:S08]  /*b440*/  HMMA.16816.F32 R124, R4.reuse, R12, R124 ;  /* 0x0000000c047c723c */ /* 0x042ff0000000187c */
[----:B------:R-:W-:Y:S01]  /*b450*/  HMMA.16816.F32 R128, R4, R14, R128 ;  /* 0x0000000e0480723c */ /* 0x000fe20000001880 */
[----:B------:R-:W1:Y:S01]  /*b460*/  LDSM.16.MT88.4 R12, [R207+0x19000] ;  /* 0x01900000cf0c783b */ /* 0x000e620000004200 */
[----:B--2---:R-:W-:-:S04]  /*b470*/  FFMA.FTZ R9, R203, c[0x0][0x23c], -R2 ;  /* 0x00008f00cb097a23 */ /* 0x004fc80000010802 */
[----:B------:R2:W4:Y:S02]  /*b480*/  MUFU.EX2 R203, R9 ;  /* 0x0000000900cb7308 */ /* 0x0005240000000800 */
[C---:B------:R-:W-:Y:S08]  /*b490*/  HMMA.16816.F32 R108, R4.reuse, R24, R108 ;  /* 0x00000018046c723c */ /* 0x040ff0000000186c */
[----:B------:R-:W-:Y:S01]  /*b4a0*/  HMMA.16816.F32 R112, R4, R26, R112 ;  /* 0x0000001a0470723c */ /* 0x000fe20000001870 */
[----:B------:R-:W4:Y:S01]  /*b4b0*/  LDSM.16.MT88.4 R24, [R208+0x19000] ;  /* 0x01900000d018783b */ /* 0x000f220000004200 */
[----:B--2---:R-:W-:-:S06]  /*b4c0*/  FFMA.FTZ R9, R202, c[0x0][0x23c], -R2 ;  /* 0x00008f00ca097a23 */ /* 0x004fcc0000010802 */
[C---:B-----5:R-:W-:Y:S01]  /*b4d0*/  HMMA.16816.F32 R48, R4.reuse, R20, R48 ;  /* 0x000000140430723c */ /* 0x060fe20000001830 */
[----:B------:R-:W-:Y:S07]  /*b4e0*/  MUFU.EX2 R202, R9 ;  /* 0x0000000900ca7308 */ /* 0x000fee0000000800 */
[----:B------:R-:W-:Y:S01]  /*b4f0*/  HMMA.16816.F32 R120, R4, R22, R120 ;  /* 0x000000160478723c */ /* 0x000fe20000001878 */
[----:B------:R-:W-:Y:S06]  /*b500*/  LDSM.16.MT88.4 R20, [R206+0x1b000] ;  /* 0x01b00000ce14783b */ /* 0x000fec0000004200 */
[----:B---3--:R-:W-:-:S02]  /*b510*/  F2FP.PACK_AB R4, R243, R244 ;  /* 0x000000f4f304723e */ /* 0x008fc400000000ff */
[----:B------:R-:W-:Y:S02]  /*b520*/  F2FP.PACK_AB R5, R239, R240 ;  /* 0x000000f0ef05723e */ /* 0x000fe400000000ff */
[----:B------:R-:W-:Y:S02]  /*b530*/  F2FP.PACK_AB R6, R241, R242 ;  /* 0x000000f2f106723e */ /* 0x000fe400000000ff */
[----:B------:R-:W-:-:S07]  /*b540*/  F2FP.PACK_AB R7, R237, R238 ;  /* 0x000000eeed07723e */ /* 0x000fce00000000ff */
[C---:B-1----:R-:W-:Y:S08]  /*b550*/  HMMA.16816.F32 R160, R4.reuse, R12, R160 ;  /* 0x0000000c04a0723c */ /* 0x042ff000000018a0 */
[C---:B------:R-:W-:Y:S01]  /*b560*/  HMMA.16816.F32 R196, R4.reuse, R14, R52 ;  /* 0x0000000e04c4723c */ /* 0x040fe20000001834 */
[----:B------:R-:W1:Y:S07]  /*b570*/  LDSM.16.MT88.4 R12, [R207+0x1b000] ;  /* 0x01b00000cf0c783b */ /* 0x000e6e0000004200 */
[C---:B------:R-:W-:Y:S08]  /*b580*/  HMMA.16816.F32 R144, R4.reuse, R16, R144 ;  /* 0x000000100490723c */ /* 0x040ff00000001890 */
[C---:B------:R-:W-:Y:S01]  /*b590*/  HMMA.16816.F32 R40, R4.reuse, R18, R40 ;  /* 0x000000120428723c */ /* 0x040fe20000001828 */
[----:B------:R-:W2:Y:S07]  /*b5a0*/  LDSM.16.MT88.4 R16, [R208+0x1b000] ;  /* 0x01b00000d010783b */ /* 0x000eae0000004200 */
[C---:B----4-:R-:W-:Y:S08]  /*b5b0*/  HMMA.16816.F32 R152, R4.reuse, R24, R152 ;  /* 0x000000180498723c */ /* 0x050ff00000001898 */
        /* <DEDUP_REMOVED lines=39> */
[----:B------:R3:W4:Y:S01]  /*b830*/  MUFU.EX2 R201, R2 ;  /* 0x0000000200c97308 */ /* 0x0007220000000800 */
[----:B------:R-:W-:Y:S02]  /*b840*/  MOV R97, R67 ;  /* 0x0000004300617202 */ /* 0x000fe40000000f00 */
[----:B------:R-:W-:Y:S02]  /*b850*/  MOV R88, R59 ;  /* 0x0000003b00587202 */ /* 0x000fe40000000f00 */
[----:B------:R-:W-:Y:S01]  /*b860*/  HMMA.16816.F32 R36, R4, R34, R36 ;  /* 0x000000220424723c */ /* 0x000fe20000001824 */
[----:B------:R-:W5:Y:S01]  /*b870*/  LDSM.16.MT88.4 R32, [R205+0x1d000] ;  /* 0x01d00000cd20783b */ /* 0x000f620000004200 */
[----:B------:R-:W-:-:S02]  /*b880*/  MOV R90, R75 ;  /* 0x0000004b005a7202 */ /* 0x000fc40000000f00 */
[----:B------:R-:W-:Y:S02]  /*b890*/  MOV R89, R58 ;  /* 0x0000003a00597202 */ /* 0x000fe40000000f00 */
[----:B------:R-:W-:Y:S02]  /*b8a0*/  MOV R96, R66 ;  /* 0x0000004200607202 */ /* 0x000fe40000000f00 */
[C---:B--2---:R-:W-:Y:S01]  /*b8b0*/  HMMA.16816.F32 R172, R4.reuse, R20, R140 ;  /* 0x0000001404ac723c */ /* 0x044fe2000000188c */
[----:B------:R-:W-:Y:S01]  /*b8c0*/  LDSM.16.MT88.4 R140, [R205+0x19800] ;  /* 0x01980000cd8c783b */ /* 0x000fe20000004200 */
[----:B------:R-:W-:Y:S01]  /*b8d0*/  MOV R91, R74 ;  /* 0x0000004a005b7202 */ /* 0x000fe20000000f00 */
[--C-:B---3--:R-:W-:Y:S01]  /*b8e0*/  FFMA.FTZ R2, R200, c[0x0][0x23c], -R0.reuse ;  /* 0x00008f00c8027a23 */ /* 0x108fe20000010800 */
[----:B------:R-:W-:Y:S02]  /*b8f0*/  MOV R98, R56 ;  /* 0x0000003800627202 */ /* 0x000fe40000000f00 */
[----:B------:R-:W-:Y:S01]  /*b900*/  MOV R99, R57 ;  /* 0x0000003900637202 */ /* 0x000fe20000000f00 */
[----:B------:R2:W-:Y:S01]  /*b910*/  MUFU.EX2 R200, R2 ;  /* 0x0000000200c87308 */ /* 0x0005e20000000800 */
[C---:B------:R-:W-:Y:S01]  /*b920*/  HMMA.16816.F32 R76, R4.reuse, R18, R76 ;  /* 0x00000012044c723c */ /* 0x040fe2000000184c */
[----:B------:R-:W3:Y:S04]  /*b930*/  LDSM.16.MT88.4 R16, [R205+0x1f000] ;  /* 0x01f00000cd10783b */ /* 0x000ee80000004200 */
[----:B------:R-:W-:Y:S03]  /*b940*/  LDSM.16.MT88.4 R56, [R208+0x1b800] ;  /* 0x01b80000d038783b */ /* 0x000fe60000004200 */
[----:B------:R-:W-:Y:S01]  /*b950*/  HMMA.16816.F32 R176, R4, R22, R116 ;  /* 0x0000001604b0723c */ /* 0x000fe20000001874 */
[----:B------:R-:W3:Y:S01]  /*b960*/  LDSM.16.MT88.4 R20, [R208+0x1f000] ;  /* 0x01f00000d014783b */ /* 0x000ee20000004200 */
[----:B--2---:R-:W-:-:S06]  /*b970*/  FFMA.FTZ R2, R11, c[0x0][0x23c], -R0 ;  /* 0x00008f000b027a23 */ /* 0x004fcc0000010800 */
[C---:B-1----:R-:W-:Y:S01]  /*b980*/  HMMA.16816.F32 R124, R4.reuse, R12, R124 ;  /* 0x0000000c047c723c */ /* 0x042fe2000000187c */
[----:B------:R1:W2:Y:S07]  /*b990*/  MUFU.EX2 R11, R2 ;  /* 0x00000002000b7308 */ /* 0x0002ae0000000800 */
[C---:B------:R-:W-:Y:S07]  /*b9a0*/  HMMA.16816.F32 R12, R4.reuse, R14, R128 ;  /* 0x0000000e040c723c */ /* 0x040fee0000001880 */
[----:B------:R-:W-:Y:S01]  /*b9b0*/  F2FP.PACK_AB R128, R203, R236 ;  /* 0x000000eccb80723e */ /* 0x000fe200000000ff */
[----:B-----5:R-:W-:Y:S01]  /*b9c0*/  HMMA.16816.F32 R100, R4, R32, R164 ;  /* 0x000000200464723c */ /* 0x020fe200000018a4 */
[----:B----4-:R-:W-:Y:S01]  /*b9d0*/  F2FP.PACK_AB R130, R201, R202 ;  /* 0x000000cac982723e */ /* 0x010fe200000000ff */
[----:B------:R-:W4:Y:S01]  /*b9e0*/  LDSM.16.MT88.4 R164, [R207+0x19800] ;  /* 0x01980000cfa4783b */ /* 0x000f220000004200 */
[--C-:B-1----:R-:W-:Y:S01]  /*b9f0*/  FFMA.FTZ R2, R10, c[0x0][0x23c], -R0.reuse ;  /* 0x00008f000a027a23 */ /* 0x102fe20000010800 */
[----:B--2---:R-:W-:Y:S01]  /*ba00*/  F2FP.PACK_AB R129, R11, R200 ;  /* 0x000000c80b81723e */ /* 0x004fe200000000ff */
[----:B------:R-:W-:-:S02]  /*ba10*/  FFMA.FTZ R0, R73, c[0x0][0x23c], -R0 ;  /* 0x00008f0049007a23 */ /* 0x000fc40000010800 */
[----:B------:R1:W-:Y:S01]  /*ba20*/  MUFU.EX2 R10, R2 ;  /* 0x00000002000a7308 */ /* 0x0003e20000000800 */
[C---:B------:R-:W-:Y:S01]  /*ba30*/  HMMA.16816.F32 R188, R4.reuse, R24, R156 ;  /* 0x0000001804bc723c */ /* 0x040fe2000000189c */
[----:B------:R-:W2:Y:S04]  /*ba40*/  LDSM.16.MT88.4 R24, [R206+0x1f000] ;  /* 0x01f00000ce18783b */ /* 0x000ea80000004200 */
[----:B------:R-:W-:Y:S02]  /*ba50*/  LDSM.16.MT88.4 R156, [R208+0x19800] ;  /* 0x01980000d09c783b */ /* 0x000fe40000004200 */
[----:B------:R-:W5:Y:S01]  /*ba60*/  MUFU.EX2 R9, R0 ;  /* 0x0000000000097308 */ /* 0x000f620000000800 */
[----:B------:R-:W-:Y:S01]  /*ba70*/  HMMA.16816.F32 R184, R4, R34, R184 ;  /* 0x0000002204b8723c */ /* 0x000fe200000018b8 */
[----:B------:R-:W-:Y:S01]  /*ba80*/  LDSM.16.MT88.4 R72, [R205+0x1d800] ;  /* 0x01d80000cd48783b */ /* 0x000fe20000004200 */
[----:B-1----:R-:W-:-:S06]  /*ba90*/  MOV R2, R96 ;  /* 0x0000006000027202 */ /* 0x002fcc0000000f00 */
[----:B---3--:R-:W-:Y:S01]  /*baa0*/  HMMA.16816.F32 R32, R4, R16, R80 ;  /* 0x000000100420723c */ /* 0x008fe20000001850 */
[----:B-----5:R-:W-:-:S07]  /*bab0*/  F2FP.PACK_AB R131, R9, R10 ;  /* 0x0000000a0983723e */ /* 0x020fce00000000ff */
[----:B------:R-:W-:Y:S01]  /*bac0*/  HMMA.16816.F32 R116, R4, R20, R48 ;  /* 0x000000140474723c */ /* 0x000fe20000001830 */
[----:B------:R-:W-:Y:S01]  /*bad0*/  MOV R0, R97 ;  /* 0x0000006100007202 */ /* 0x000fe20000000f00 */
[----:B------:R-:W-:Y:S01]  /*bae0*/  LDSM.16.MT88.4 R48, [R206+0x1b800] ;  /* 0x01b80000ce30783b */ /* 0x000fe20000004200 */
[----:B------:R-:W-:Y:S02]  /*baf0*/  MOV R83, R65 ;  /* 0x0000004100537202 */ /* 0x000fe40000000f00 */
[----:B------:R-:W-:Y:S02]  /*bb00*/  MOV R82, R64 ;  /* 0x0000004000527202 */ /* 0x000fe40000000f00 */
[----:B------:R-:W-:Y:S01]  /*bb10*/  LDSM.16.MT88.4 R64, [R207+0x1b800] ;  /* 0x01b80000cf40783b */ /* 0x000fe20000004200 */
[C---:B------:R-:W-:Y:S08]  /*bb20*/  HMMA.16816.F32 R144, R128.reuse, R148, R144 ;  /* 0x000000948090723c */ /* 0x040ff00000001890 */
[C---:B------:R-:W-:Y:S01]  /*bb30*/  HMMA.16816.F32 R148, R128.reuse, R150, R40 ;  /* 0x000000968094723c */ /* 0x040fe20000001828 */
[----:B------:R-:W1:Y:S07]  /*bb40*/  LDSM.16.MT88.4 R40, [R205+0x1b800] ;  /* 0x01b80000cd28783b */ /* 0x000e6e0000004200 */
[C---:B------:R-:W-:Y:S08]  /*bb50*/  HMMA.16816.F32 R136, R128.reuse, R140, R136 ;  /* 0x0000008c8088723c */ /* 0x040ff00000001888 */
[C---:B------:R-:W-:Y:S08]  /*bb60*/  HMMA.16816.F32 R140, R128.reuse, R142, R36 ;  /* 0x0000008e808c723c */ /* 0x040ff00000001824 */
[C---:B----4-:R-:W-:Y:S08]  /*bb70*/  HMMA.16816.F32 R160, R128.reuse, R164, R160 ;  /* 0x000000a480a0723c */ /* 0x050ff000000018a0 */
[----:B------:R-:W-:Y:S07]  /*bb80*/  HMMA.16816.F32 R164, R128, R166, R196 ;  /* 0x000000a680a4723c */ /* 0x000fee00000018c4 */
[----:B------:R-:W-:Y:S01]  /*bb90*/  MOV R197, R98 ;  /* 0x0000006200c57202 */ /* 0x000fe20000000f00 */
[----:B--2---:R-:W-:Y:S01]  /*bba0*/  HMMA.16816.F32 R108, R4, R24, R108 ;  /* 0x00000018046c723c */ /* 0x004fe2000000186c */
[----:B------:R-:W-:-:S02]  /*bbb0*/  MOV R196, R99 ;  /* 0x0000006300c47202 */ /* 0x000fc40000000f00 */
[----:B------:R-:W-:Y:S01]  /*bbc0*/  MOV R198, R83 ;  /* 0x0000005300c67202 */ /* 0x000fe20000000f00 */
[----:B------:R-:W-:Y:S01]  /*bbd0*/  LDSM.16.MT88.4 R96, [R207+0x1d800] ;  /* 0x01d80000cf60783b */ /* 0x000fe20000004200 */
[----:B------:R-:W-:-:S03]  /*bbe0*/  MOV R199, R82 ;  /* 0x0000005200c77202 */ /* 0x000fc60000000f00 */
[----:B-1----:R-:W-:Y:S01]  /*bbf0*/  HMMA.16816.F32 R36, R128, R40, R192 ;  /* 0x000000288024723c */ /* 0x002fe200000018c0 */
[----:B------:R-:W1:Y:S06]  /*bc00*/  LDSM.16.MT88.4 R80, [R206+0x1d800] ;  /* 0x01d80000ce50783b */ /* 0x000e6c0000004200 */
        /* <DEDUP_REMOVED lines=8> */
[----:B------:R-:W-:Y:S01]  /*bc90*/  FFMA.FTZ R3, R194, R3, R193 ;  /* 0x00000003c2037223 */ /* 0x000fe200000100c1 */
[C---:B------:R-:W-:Y:S01]  /*bca0*/  HMMA.16816.F32 R24, R4.reuse, R26, R112 ;  /* 0x0000001a0418723c */ /* 0x040fe20000001870 */
[----:B------:R-:W-:Y:S01]  /*bcb0*/  FADD.FTZ R2, R2, R0 ;  /* 0x0000000002027221 */ /* 0x000fe20000010000 */
[----:B------:R-:W3:Y:S01]  /*bcc0*/  LDSM.16.MT88.4 R112, [R206+0x1f800] ;  /* 0x01f80000ce70783b */ /* 0x000ee20000004200 */
[----:B------:R-:W-:Y:S02]  /*bcd0*/  FADD.FTZ R0, R195, R3 ;  /* 0x00000003c3007221 */ /* 0x000fe40000010000 */
[----:B------:R-:W-:Y:S02]  /*bce0*/  FADD.FTZ R2, R196, R2 ;  /* 0x00000002c4027221 */ /* 0x000fe40000010000 */
[----:B------:R-:W-:Y:S01]  /*bcf0*/  FADD.FTZ R0, R197, R0 ;  /* 0x00000000c5007221 */ /* 0x000fe20000010000 */
[----:B------:R-:W-:Y:S01]  /*bd00*/  HMMA.16816.F32 R20, R4, R22, R120 ;  /* 0x000000160414723c */ /* 0x000fe20000001878 */
[----:B------:R-:W-:Y:S01]  /*bd10*/  FADD.FTZ R2, R251, R2 ;  /* 0x00000002fb027221 */ /* 0x000fe20000010000 */
[----:B------:R-:W4:Y:S01]  /*bd20*/  LDSM.16.MT88.4 R120, [R208+0x1f800] ;  /* 0x01f80000d078783b */ /* 0x000f220000004200 */
[----:B------:R-:W-:-:S03]  /*bd30*/  FADD.FTZ R0, R250, R0 ;  /* 0x00000000fa007221 */ /* 0x000fc60000010000 */
[----:B------:R-:W5:Y:S02]  /*bd40*/  LDL R251, [R1+0x24] ;  /* 0x0000240001fb7983 */ /* 0x000f640000100800 */
[C---:B------:R-:W-:Y:S02]  /*bd50*/  HMMA.16816.F32 R152, R128.reuse, R156, R152 ;  /* 0x0000009c8098723c */ /* 0x040fe40000001898 */
[----:B------:R-:W5:Y:S01]  /*bd60*/  LDL R250, [R1+0x28] ;  /* 0x0000280001fa7983 */ /* 0x000f620000100800 */
[----:B------:R-:W-:Y:S02]  /*bd70*/  FADD.FTZ R2, R198, R2 ;  /* 0x00000002c6027221 */ /* 0x000fe40000010000 */
[----:B------:R-:W-:Y:S01]  /*bd80*/  FADD.FTZ R0, R199, R0 ;  /* 0x00000000c7007221 */ /* 0x000fe20000010000 */
[----:B------:R-:W1:Y:S01]  /*bd90*/  LDSM.16.MT88.4 R4, [R207+0x1f800] ;  /* 0x01f80000cf04783b */ /* 0x000e620000004200 */
        /* <DEDUP_REMOVED lines=26> */
[----:B------:R-:W-:Y:S01]  /*bf40*/  HMMA.16816.F32 R56, R128, R58, R76 ;  /* 0x0000003a8038723c */ /* 0x000fe2000000184c */
[----:B------:R-:W-:-:S03]  /*bf50*/  FADD.FTZ R249, R9, R0 ;  /* 0x0000000009f97221 */ /* 0x000fc60000010000 */
[----:B------:R2:W-:Y:S04]  /*bf60*/  STL [R1+0x14], R248 ;  /* 0x000014f801007387 */ /* 0x0005e80000100800 */
[----:B------:R2:W-:Y:S01]  /*bf70*/  STL [R1+0x18], R249 ;  /* 0x000018f901007387 */ /* 0x0005e20000100800 */
[C---:B------:R-:W-:Y:S08]  /*bf80*/  HMMA.16816.F32 R64, R128.reuse, R66, R92 ;  /* 0x000000428040723c */ /* 0x040ff0000000185c */
[C---:B------:R-:W-:Y:S08]  /*bf90*/  HMMA.16816.F32 R68, R128.reuse, R72, R100 ;  /* 0x000000488044723c */ /* 0x040ff00000001864 */
[C---:B-1----:R-:W-:Y:S08]  /*bfa0*/  HMMA.16816.F32 R76, R128.reuse, R80, R188 ;  /* 0x00000050804c723c */ /* 0x042ff000000018bc */
[C---:B--2---:R-:W-:Y:S08]  /*bfb0*/  HMMA.16816.F32 R84, R128.reuse, R88, R172 ;  /* 0x000000588054723c */ /* 0x044ff000000018ac */
[C---:B------:R-:W-:Y:S08]  /*bfc0*/  HMMA.16816.F32 R92, R128.reuse, R96, R168 ;  /* 0x00000060805c723c */ /* 0x040ff000000018a8 */
        /* <DEDUP_REMOVED lines=13> */
[----:B-----5:R-:W-:-:S02]  /*c0a0*/  MOV R132, R251 ;  /* 0x000000fb00847202 */ /* 0x020fc40000000f00 */
        /* <DEDUP_REMOVED lines=14> */
[----:B------:R-:W-:Y:S02]  /*c190*/  MOV R2, UR30 ;  /* 0x0000001e00027c02 */ /* 0x000fe40008000f00 */
[----:B------:R-:W-:-:S03]  /*c1a0*/  MOV R3, UR31 ;  /* 0x0000001f00037c02 */ /* 0x000fc60008000f00 */
[----:B------:R-:W-:Y:S01]  /*c1b0*/  MOV R3, UR5 ;  /* 0x0000000500037c02 */ /* 0x000fe20008000f00 */
        /* <DEDUP_REMOVED lines=62> */
[----:B------:R-:W-:Y:S04]  /*c5a0*/  LDSM.16.M88.4 R28, [R204+0x10800] ;  /* 0x01080000cc1c783b */ /* 0x000fe80000000200 */
[----:B------:R-:W-:Y:S04]  /*c5b0*/  LDSM.16.M88.4 R24, [R204+0x11000] ;  /* 0x01100000cc18783b */ /* 0x000fe80000000200 */
[----:B-1----:R-:W-:Y:S04]  /*c5c0*/  LDSM.16.M88.4 R20, [R204+0x11800] ;  /* 0x01180000cc14783b */ /* 0x002fe80000000200 */
[----:B----4-:R-:W-:Y:S04]  /*c5d0*/  LDSM.16.M88.4 R8, [R212] ;  /* 0x00000000d408783b */ /* 0x010fe80000000200 */
[----:B------:R-:W-:Y:S04]  /*c5e0*/  LDSM.16.M88.4 R132, [R215] ;  /* 0x00000000d784783b */ /* 0x000fe80000000200 */
[----:B-----5:R-:W2:Y:S04]  /*c5f0*/  LDSM.16.M88.4 R4, [R211] ;  /* 0x00000000d304783b */ /* 0x020ea80000000200 */
[----:B------:R-:W1:Y:S04]  /*c600*/  LDSM.16.M88.4 R184, [R230] ;  /* 0x00000000e6b8783b */ /* 0x000e680000000200 */
[----:B------:R-:W3:Y:S04]  /*c610*/  LDSM.16.M88.4 R200, [R228] ;  /* 0x00000000e4c8783b */ /* 0x000ee80000000200 */
[----:B------:R-:W4:Y:S04]  /*c620*/  LDSM.16.M88.4 R188, [R229] ;  /* 0x00000000e5bc783b */ /* 0x000f280000000200 */
        /* <DEDUP_REMOVED lines=12> */
[C---:B------:R-:W-:Y:S08]  /*c6f0*/  HMMA.16816.F32 R16, R8.reuse, R134, R12 ;  /* 0x000000860810723c */ /* 0x040ff0000000180c */
[C---:B-1----:R-:W-:Y:S01]  /*c700*/  HMMA.16816.F32 R12, R8.reuse, R184, R32 ;  /* 0x000000b8080c723c */ /* 0x042fe20000001820 */
[----:B------:R-:W1:Y:S07]  /*c710*/  LDSM.16.M88.4 R32, [R210+0x10800] ;  /* 0x01080000d220783b */ /* 0x000e6e0000000200 */
[C---:B------:R-:W-:Y:S01]  /*c720*/  HMMA.16816.F32 R192, R8.reuse, R186, R176 ;  /* 0x000000ba08c0723c */ /* 0x040fe200000018b0 */
[----:B------:R-:W5:Y:S07]  /*c730*/  LDSM.16.M88.4 R184, [R210+0x11000] ;  /* 0x01100000d2b8783b */ /* 0x000f6e0000000200 */
[C---:B---3--:R-:W-:Y:S08]  /*c740*/  HMMA.16816.F32 R176, R8.reuse, R200, R168 ;  /* 0x000000c808b0723c */ /* 0x048ff000000018a8 */
[C---:B----4-:R-:W-:Y:S08]  /*c750*/  HMMA.16816.F32 R196, R8.reuse, R188, R180 ;  /* 0x000000bc08c4723c */ /* 0x050ff000000018b4 */
[C---:B------:R-:W-:Y:S08]  /*c760*/  HMMA.16816.F32 R168, R8.reuse, R202, R28 ;  /* 0x000000ca08a8723c */ /* 0x040ff0000000181c */
[----:B------:R-:W-:Y:S01]  /*c770*/  HMMA.16816.F32 R180, R8, R190, R172 ;  /* 0x000000be08b4723c */ /* 0x000fe200000018ac */
[----:B------:R-:W3:Y:S04]  /*c780*/  LDSM.16.M88.4 R172, [R210+0x11800] ;  /* 0x01180000d2ac783b */ /* 0x000ee80000000200 */
[----:B------:R-:W-:Y:S03]  /*c790*/  LDSM.16.M88.4 R8, [R213] ;  /* 0x00000000d508783b */ /* 0x000fe60000000200 */
[C---:B--2---:R-:W-:Y:S01]  /*c7a0*/  HMMA.16816.F32 R132, R4.reuse, R20, R24 ;  /* 0x000000140484723c */ /* 0x044fe20000001818 */
[----:B------:R-:W-:Y:S07]  /*c7b0*/  LDSM.16.M88.4 R24, [R209] ;  /* 0x00000000d118783b */ /* 0x000fee0000000200 */
[C---:B------:R-:W-:Y:S01]  /*c7c0*/  HMMA.16816.F32 R28, R4.reuse, R22, R16 ;  /* 0x00000016041c723c */ /* 0x040fe20000001810 */
[----:B------:R-:W2:Y:S07]  /*c7d0*/  LDSM.16.M88.4 R20, [R209+0x800] ;  /* 0x00080000d114783b */ /* 0x000eae0000000200 */
[C---:B-1----:R-:W-:Y:S08]  /*c7e0*/  HMMA.16816.F32 R16, R4.reuse, R32, R12 ;  /* 0x000000200410723c */ /* 0x042ff0000000180c */
[C---:B------:R-:W-:Y:S01]  /*c7f0*/  HMMA.16816.F32 R12, R4.reuse, R34, R192 ;  /* 0x00000022040c723c */ /* 0x040fe200000018c0 */
[----:B------:R-:W1:Y:S07]  /*c800*/  LDSM.16.M88.4 R192, [R209+0x1000] ;  /* 0x00100000d1c0783b */ /* 0x000e6e0000000200 */
[C---:B-----5:R-:W-:Y:S01]  /*c810*/  HMMA.16816.F32 R188, R4.reuse, R184, R196 ;  /* 0x000000b804bc723c */ /* 0x060fe200000018c4 */
[----:B------:R-:W-:Y:S07]  /*c820*/  LDSM.16.M88.4 R196, [R227] ;  /* 0x00000000e3c4783b */ /* 0x000fee0000000200 */
[C---:B------:R-:W-:Y:S01]  /*c830*/  HMMA.16816.F32 R180, R4.reuse, R186, R180 ;  /* 0x000000ba04b4723c */ /* 0x040fe200000018b4 */
[----:B------:R-:W4:Y:S07]  /*c840*/  LDSM.16.M88.4 R184, [R209+0x1800] ;  /* 0x00180000d1b8783b */ /* 0x000f2e0000000200 */
[----:B---3--:R-:W-:Y:S08]  /*c850*/  HMMA.16816.F32 R176, R4, R172, R176 ;  /* 0x000000ac04b0723c */ /* 0x008ff000000018b0 */
[----:B--2---:R-:W-:Y:S08]  /*c860*/  HMMA.16816.F32 R32, R8, R20, R16 ;  /* 0x000000140820723c */ /* 0x004ff00000001810 */
[----:B------:R-:W-:Y:S01]  /*c870*/  HMMA.16816.F32 R172, R4, R174, R168 ;  /* 0x000000ae04ac723c */ /* 0x000fe200000018a8 */
[----:B------:R-:W-:Y:S07]  /*c880*/  LDSM.16.M88.4 R4, [R211+0x4000] ;  /* 0x00400000d304783b */ /* 0x000fee0000000200 */
[C---:B------:R-:W-:Y:S01]  /*c890*/  HMMA.16816.F32 R16, R8.reuse, R22, R12 ;  /* 0x000000160810723c */ /* 0x040fe2000000180c */
[----:B------:R-:W2:Y:S07]  /*c8a0*/  LDSM.16.M88.4 R20, [R204+0x12800] ;  /* 0x01280000cc14783b */ /* 0x000eae0000000200 */
[C---:B------:R-:W-:Y:S08]  /*c8b0*/  HMMA.16816.F32 R168, R8.reuse, R24, R132 ;  /* 0x0000001808a8723c */ /* 0x040ff00000001884 */
[C---:B------:R-:W-:Y:S01]  /*c8c0*/  HMMA.16816.F32 R132, R8.reuse, R26, R28 ;  /* 0x0000001a0884723c */ /* 0x040fe2000000181c */
[----:B------:R-:W3:Y:S04]  /*c8d0*/  LDSM.16.M88.4 R24, [R204+0x12000] ;  /* 0x01200000cc18783b */ /* 0x000ee80000000200 */
[----:B------:R-:W5:Y:S03]  /*c8e0*/  LDSM.16.M88.4 R28, [R204+0x13000] ;  /* 0x01300000cc1c783b */ /* 0x000f660000000200 */
[C---:B-1----:R-:W-:Y:S08]  /*c8f0*/  HMMA.16816.F32 R12, R8.reuse, R192, R188 ;  /* 0x000000c0080c723c */ /* 0x042ff000000018bc */
[C---:B------:R-:W-:Y:S08]  /*c900*/  HMMA.16816.F32 R180, R8.reuse, R194, R180 ;  /* 0x000000c208b4723c */ /* 0x040ff000000018b4 */
[C---:B----4-:R-:W-:Y:S08]  /*c910*/  HMMA.16816.F32 R192, R8.reuse, R184, R176 ;  /* 0x000000b808c0723c */ /* 0x050ff000000018b0 */
[----:B------:R-:W-:Y:S01]  /*c920*/  HMMA.16816.F32 R176, R8, R186, R172 ;  /* 0x000000ba08b0723c */ /* 0x000fe200000018ac */
[----:B------:R-:W1:Y:S04]  /*c930*/  LDSM.16.M88.4 R184, [R204+0x13800] ;  /* 0x01380000ccb8783b */ /* 0x000e680000000200 */
[----:B------:R-:W4:Y:S03]  /*c940*/  LDSM.16.M88.4 R8, [R212+0x4000] ;  /* 0x00400000d408783b */ /* 0x000f260000000200 */
[C---:B--2---:R-:W-:Y:S01]  /*c950*/  HMMA.16816.F32 R188, R4.reuse, R20, R32 ;  /* 0x0000001404bc723c */ /* 0x044fe20000001820 */
[----:B------:R-:W2:Y:S07]  /*c960*/  LDSM.16.M88.4 R32, [R226] ;  /* 0x00000000e220783b */ /* 0x000eae0000000200 */
[C---:B---3--:R-:W-:Y:S08]  /*c970*/  HMMA.16816.F32 R172, R4.reuse, R24, R168 ;  /* 0x0000001804ac723c */ /* 0x048ff000000018a8 */
[C---:B------:R-:W-:Y:S08]  /*c980*/  HMMA.16816.F32 R168, R4.reuse, R26, R132 ;  /* 0x0000001a04a8723c */ /* 0x040ff00000001884 */
[C---:B------:R-:W-:Y:S01]  /*c990*/  HMMA.16816.F32 R132, R4.reuse, R22, R16 ;  /* 0x000000160484723c */ /* 0x040fe20000001810 */
[----:B------:R-:W-:Y:S07]  /*c9a0*/  LDSM.16.M88.4 R16, [R224] ;  /* 0x00000000e010783b */ /* 0x000fee0000000200 */
[C---:B-----5:R-:W-:Y:S08]  /*c9b0*/  HMMA.16816.F32 R24, R4.reuse, R28, R12 ;  /* 0x0000001c0418723c */ /* 0x060ff0000000180c */
[C---:B------:R-:W-:Y:S01]  /*c9c0*/  HMMA.16816.F32 R20, R4.reuse, R30, R180 ;  /* 0x0000001e0414723c */ /* 0x040fe200000018b4 */
[----:B------:R-:W3:Y:S07]  /*c9d0*/  LDSM.16.M88.4 R28, [R225] ;  /* 0x00000000e11c783b */ /* 0x000eee0000000200 */
[C---:B-1----:R-:W-:Y:S08]  /*c9e0*/  HMMA.16816.F32 R192, R4.reuse, R184, R192 ;  /* 0x000000b804c0723c */ /* 0x042ff000000018c0 */
[----:B------:R-:W-:Y:S01]  /*c9f0*/  HMMA.16816.F32 R12, R4, R186, R176 ;  /* 0x000000ba040c723c */ /* 0x000fe200000018b0 */
[----:B------:R-:W-:Y:S04]  /*ca00*/  LDSM.16.M88.4 R4, [R214+0x4000] ;  /* 0x00400000d604783b */ /* 0x000fe80000000200 */
[----:B------:R-:W1:Y:S03]  /*ca10*/  LDSM.16.M88.4 R176, [R210+0x12000] ;  /* 0x01200000d2b0783b */ /* 0x000e660000000200 */
[C---:B----4-:R-:W-:Y:S01]  /*ca20*/  HMMA.16816.F32 R184, R8.reuse, R196, R172 ;  /* 0x000000c408b8723c */ /* 0x050fe200000018ac */
[----:B------:R-:W4:Y:S07]  /*ca30*/  LDSM.16.M88.4 R172, [R210+0x12800] ;  /* 0x01280000d2ac783b */ /* 0x000f2e0000000200 */
[C---:B------:R-:W-:Y:S08]  /*ca40*/  HMMA.16816.F32 R180, R8.reuse, R198, R168 ;  /* 0x000000c608b4723c */ /* 0x040ff000000018a8 */
[C---:B--2---:R-:W-:Y:S08]  /*ca50*/  HMMA.16816.F32 R196, R8.reuse, R32, R188 ;  /* 0x0000002008c4723c */ /* 0x044ff000000018bc */
[C---:B------:R-:W-:Y:S01]  /*ca60*/  HMMA.16816.F32 R188, R8.reuse, R34, R132 ;  /* 0x0000002208bc723c */ /* 0x040fe20000001884 */
[----:B------:R-:W2:Y:S04]  /*ca70*/  LDSM.16.M88.4 R32, [R210+0x13000] ;  /* 0x01300000d220783b */ /* 0x000ea80000000200 */
[----:B------:R-:W-:Y:S03]  /*ca80*/  LDSM.16.M88.4 R132, [R209+0x2000] ;  /* 0x00200000d184783b */ /* 0x000fe60000000200 */
[C---:B---3--:R-:W-:Y:S08]  /*ca90*/  HMMA.16816.F32 R168, R8.reuse, R28, R24 ;  /* 0x0000001c08a8723c */ /* 0x048ff00000001818 */
[C---:B------:R-:W-:Y:S08]  /*caa0*/  HMMA.16816.F32 R20, R8.reuse, R30, R20 ;  /* 0x0000001e0814723c */ /* 0x040ff00000001814 */
[C---:B------:R-:W-:Y:S08]  /*cab0*/  HMMA.16816.F32 R192, R8.reuse, R16, R192 ;  /* 0x0000001008c0723c */ /* 0x040ff000000018c0 */
[----:B------:R-:W-:Y:S01]  /*cac0*/  HMMA.16816.F32 R12, R8, R18, R12 ;  /* 0x00000012080c723c */ /* 0x000fe2000000180c */
[----:B------:R-:W3:Y:S04]  /*cad0*/  LDSM.16.M88.4 R16, [R210+0x13800] ;  /* 0x01380000d210783b */ /* 0x000ee80000000200 */
[----:B------:R-:W5:Y:S03]  /*cae0*/  LDSM.16.M88.4 R8, [R213+0x4000] ;  /* 0x00400000d508783b */ /* 0x000f660000000200 */
[C---:B-1----:R-:W-:Y:S08]  /*caf0*/  HMMA.16816.F32 R28, R4.reuse, R176, R184 ;  /* 0x000000b0041c723c */ /* 0x042ff000000018b8 */
[C---:B------:R-:W-:Y:S01]  /*cb00*/  HMMA.16816.F32 R24, R4.reuse, R178, R180 ;  /* 0x000000b20418723c */ /* 0x040fe200000018b4 */
[----:B------:R-:W1:Y:S07]  /*cb10*/  LDSM.16.M88.4 R176, [R209+0x2800] ;  /* 0x00280000d1b0783b */ /* 0x000e6e0000000200 */
[C---:B----4-:R-:W-:Y:S08]  /*cb20*/  HMMA.16816.F32 R196, R4.reuse, R172, R196 ;  /* 0x000000ac04c4723c */ /* 0x050ff000000018c4 */
[C---:B------:R-:W-:Y:S08]  /*cb30*/  HMMA.16816.F32 R184, R4.reuse, R174, R188 ;  /* 0x000000ae04b8723c */ /* 0x040ff000000018bc */
[C---:B--2---:R-:W-:Y:S01]  /*cb40*/  HMMA.16816.F32 R172, R4.reuse, R32, R168 ;  /* 0x0000002004ac723c */ /* 0x044fe200000018a8 */
[----:B------:R-:W2:Y:S07]  /*cb50*/  LDSM.16.M88.4 R168, [R209+0x3000] ;  /* 0x00300000d1a8783b */ /* 0x000eae0000000200 */
[C---:B------:R-:W-:Y:S01]  /*cb60*/  HMMA.16816.F32 R180, R4.reuse, R34, R20 ;  /* 0x0000002204b4723c */ /* 0x040fe20000001814 */
[----:B------:R-:W4:Y:S07]  /*cb70*/  LDSM.16.M88.4 R32, [R209+0x3800] ;  /* 0x00380000d120783b */ /* 0x000f2e0000000200 */
[C---:B---3--:R-:W-:Y:S08]  /*cb80*/  HMMA.16816.F32 R188, R4.reuse, R16, R192 ;  /* 0x0000001004bc723c */ /* 0x048ff000000018c0 */
[----:B------:R-:W-:Y:S01]  /*cb90*/  HMMA.16816.F32 R20, R4, R18, R12 ;  /* 0x000000120414723c */ /* 0x000fe2000000180c */
[----:B------:R-:W-:Y:S04]  /*cba0*/  LDSM.16.M88.4 R4, [R211+0x8000] ;  /* 0x00800000d304783b */ /* 0x000fe80000000200 */
[----:B------:R-:W3:Y:S03]  /*cbb0*/  LDSM.16.M88.4 R16, [R204+0x14000] ;  /* 0x01400000cc10783b */ /* 0x000ee60000000200 */
[C---:B-----5:R-:W-:Y:S08]  /*cbc0*/  HMMA.16816.F32 R28, R8.reuse, R132, R28 ;  /* 0x00000084081c723c */ /* 0x060ff0000000181c */
[C---:B------:R-:W-:Y:S01]  /*cbd0*/  HMMA.16816.F32 R12, R8.reuse, R134, R24 ;  /* 0x00000086080c723c */ /* 0x040fe20000001818 */
[----:B------:R-:W-:Y:S07]  /*cbe0*/  LDSM.16.M88.4 R24, [R204+0x15800] ;  /* 0x01580000cc18783b */ /* 0x000fee0000000200 */
[C---:B-1----:R-:W-:Y:S08]  /*cbf0*/  HMMA.16816.F32 R196, R8.reuse, R176, R196 ;  /* 0x000000b008c4723c */ /* 0x042ff000000018c4 */
[C---:B------:R-:W-:Y:S08]  /*cc00*/  HMMA.16816.F32 R184, R8.reuse, R178, R184 ;  /* 0x000000b208b8723c */ /* 0x040ff000000018b8 */
[C---:B--2---:R-:W-:Y:S01]  /*cc10*/  HMMA.16816.F32 R132, R8.reuse, R168, R172 ;  /* 0x000000a80884723c */ /* 0x044fe200000018ac */
[----:B------:R-:W1:Y:S07]  /*cc20*/  LDSM.16.M88.4 R172, [R204+0x14800] ;  /* 0x01480000ccac783b */ /* 0x000e6e0000000200 */
[C---:B------:R-:W-:Y:S01]  /*cc30*/  HMMA.16816.F32 R176, R8.reuse, R170, R180 ;  /* 0x000000aa08b0723c */ /* 0x040fe200000018b4 */
[----:B------:R-:W2:Y:S07]  /*cc40*/  LDSM.16.M88.4 R168, [R204+0x15000] ;  /* 0x01500000cca8783b */ /* 0x000eae0000000200 */
[C---:B----4-:R-:W-:Y:S08]  /*cc50*/  HMMA.16816.F32 R180, R8.reuse, R32, R188 ;  /* 0x0000002008b4723c */ /* 0x050ff000000018bc */
[----:B------:R-:W-:Y:S01]  /*cc60*/  HMMA.16816.F32 R20, R8, R34, R20 ;  /* 0x000000220814723c */ /* 0x000fe20000001814 */
[----:B------:R-:W-:Y:S07]  /*cc70*/  LDSM.16.M88.4 R8, [R212+0x8000] ;  /* 0x00800000d408783b */ /* 0x000fee0000000200 */
[C---:B---3--:R-:W-:Y:S08]  /*cc80*/  HMMA.16816.F32 R28, R4.reuse, R16, R28 ;  /* 0x00000010041c723c */ /* 0x048ff0000000181c */
[C---:B------:R-:W-:Y:S01]  /*cc90*/  HMMA.16816.F32 R12, R4.reuse, R18, R12 ;  /* 0x00000012040c723c */ /* 0x040fe2000000180c */
[----:B------:R-:W3:Y:S07]  /*cca0*/  LDSM.16.M88.4 R16, [R223] ;  /* 0x00000000df10783b */ /* 0x000eee0000000200 */
[C---:B-1----:R-:W-:Y:S08]  /*ccb0*/  HMMA.16816.F32 R196, R4.reuse, R172, R196 ;  /* 0x000000ac04c4723c */ /* 0x042ff000000018c4 */
[C---:B--2---:R-:W-:Y:S01]  /*ccc0*/  HMMA.16816.F32 R32, R4.reuse, R168, R132 ;  /* 0x000000a80420723c */ /* 0x044fe20000001884 */
[----:B------:R-:W1:Y:S07]  /*ccd0*/  LDSM.16.M88.4 R132, [R222] ;  /* 0x00000000de84783b */ /* 0x000e6e0000000200 */
[C---:B------:R-:W-:Y:S08]  /*cce0*/  HMMA.16816.F32 R184, R4.reuse, R174, R184 ;  /* 0x000000ae04b8723c */ /* 0x040ff000000018b8 */
        /* <DEDUP_REMOVED lines=19> */
[C---:B---3--:R-:W-:Y:S01]  /*ce20*/  HMMA.16816.F32 R180, R4.reuse, R16, R172 ;  /* 0x0000001004b4723c */ /* 0x048fe200000018ac */
[----:B------:R-:W-:Y:S07]  /*ce30*/  LDSM.16.M88.4 R172, [R209+0x5000] ;  /* 0x00500000d1ac783b */ /* 0x000fee0000000200 */
[C---:B------:R-:W-:Y:S01]  /*ce40*/  HMMA.16816.F32 R12, R4.reuse, R18, R12 ;  /* 0x00000012040c723c */ /* 0x040fe2000000180c */
[----:B------:R-:W3:Y:S07]  /*ce50*/  LDSM.16.M88.4 R16, [R209+0x4000] ;  /* 0x00400000d110783b */ /* 0x000eee0000000200 */
[C---:B-1----:R-:W-:Y:S01]  /*ce60*/  HMMA.16816.F32 R192, R4.reuse, R134, R184 ;  /* 0x0000008604c0723c */ /* 0x042fe200000018b8 */
[----:B------:R-:W1:Y:S07]  /*ce70*/  LDSM.16.M88.4 R184, [R209+0x4800] ;  /* 0x00480000d1b8783b */ /* 0x000e6e0000000200 */
[C---:B------:R-:W-:Y:S08]  /*ce80*/  HMMA.16816.F32 R196, R4.reuse, R132, R196 ;  /* 0x0000008404c4723c */ /* 0x040ff000000018c4 */
[C---:B--2---:R-:W-:Y:S01]  /*ce90*/  HMMA.16816.F32 R188, R4.reuse, R168, R32 ;  /* 0x000000a804bc723c */ /* 0x044fe20000001820 */
[----:B------:R-:W2:Y:S07]  /*cea0*/  LDSM.16.M88.4 R32, [R209+0x5800] ;  /* 0x00580000d120783b */ /* 0x000eae0000000200 */
[C---:B------:R-:W-:Y:S08]  /*ceb0*/  HMMA.16816.F32 R168, R4.reuse, R170, R28 ;  /* 0x000000aa04a8723c */ /* 0x040ff0000000181c */
[C---:B----4-:R-:W-:Y:S08]  /*cec0*/  HMMA.16816.F32 R176, R4.reuse, R24, R176 ;  /* 0x0000001804b0723c */ /* 0x050ff000000018b0 */
[----:B------:R-:W-:Y:S01]  /*ced0*/  HMMA.16816.F32 R132, R4, R26, R20 ;  /* 0x0000001a0484723c */ /* 0x000fe20000001814 */
[----:B------:R-:W-:Y:S04]  /*cee0*/  LDSM.16.M88.4 R4, [R211+0xc000] ;  /* 0x00c00000d304783b */ /* 0x000fe80000000200 */
[----:B------:R-:W4:Y:S03]  /*cef0*/  LDSM.16.M88.4 R20, [R204+0x16000] ;  /* 0x01600000cc14783b */ /* 0x000f260000000200 */
[C---:B---3--:R-:W-:Y:S08]  /*cf00*/  HMMA.16816.F32 R28, R8.reuse, R16, R180 ;  /* 0x00000010081c723c */ /* 0x048ff000000018b4 */
[C---:B------:R-:W-:Y:S01]  /*cf10*/  HMMA.16816.F32 R24, R8.reuse, R18, R12 ;  /* 0x000000120818723c */ /* 0x040fe2000000180c */
[----:B------:R-:W-:Y:S07]  /*cf20*/  LDSM.16.M88.4 R12, [R212+0xc000] ;  /* 0x00c00000d40c783b */ /* 0x000fee0000000200 */
[C---:B-1----:R-:W-:Y:S08]  /*cf30*/  HMMA.16816.F32 R180, R8.reuse, R184, R196 ;  /* 0x000000b808b4723c */ /* 0x042ff000000018c4 */
[C---:B------:R-:W-:Y:S08]  /*cf40*/  HMMA.16816.F32 R184, R8.reuse, R186, R192 ;  /* 0x000000ba08b8723c */ /* 0x040ff000000018c0 */
[C---:B------:R-:W-:Y:S08]  /*cf50*/  HMMA.16816.F32 R192, R8.reuse, R172, R188 ;  /* 0x000000ac08c0723c */ /* 0x040ff000000018bc */
[C---:B------:R-:W-:Y:S01]  /*cf60*/  HMMA.16816.F32 R196, R8.reuse, R174, R168 ;  /* 0x000000ae08c4723c */ /* 0x040fe200000018a8 */
[----:B------:R-:W-:Y:S04]  /*cf70*/  LDSM.16.M88.4 R172, [R219] ;  /* 0x00000000dbac783b */ /* 0x000fe80000000200 */
[----:B------:R-:W1:Y:S03]  /*cf80*/  LDSM.16.M88.4 R168, [R204+0x16800] ;  /* 0x01680000cca8783b */ /* 0x000e660000000200 */
[C---:B--2---:R-:W-:Y:S08]  /*cf90*/  HMMA.16816.F32 R188, R8.reuse, R32, R176 ;  /* 0x0000002008bc723c */ /* 0x044ff000000018b0 */
[----:B------:R-:W-:Y:S01]  /*cfa0*/  HMMA.16816.F32 R176, R8, R34, R132 ;  /* 0x0000002208b0723c */ /* 0x000fe20000001884 */
[----:B------:R-:W2:Y:S04]  /*cfb0*/  LDSM.16.M88.4 R32, [R204+0x17000] ;  /* 0x01700000cc20783b */ /* 0x000ea80000000200 */
[----:B------:R-:W-:Y:S03]  /*cfc0*/  LDSM.16.M88.4 R132, [R218] ;  /* 0x00000000da84783b */ /* 0x000fe60000000200 */
[C---:B----4-:R-:W-:Y:S01]  /*cfd0*/  HMMA.16816.F32 R16, R4.reuse, R20, R28 ;  /* 0x000000140410723c */ /* 0x050fe2000000181c */
[----:B------:R-:W3:Y:S07]  /*cfe0*/  LDSM.16.M88.4 R28, [R204+0x17800] ;  /* 0x01780000cc1c783b */ /* 0x000eee0000000200 */
[C---:B------:R-:W-:Y:S01]  /*cff0*/  HMMA.16816.F32 R8, R4.reuse, R22, R24 ;  /* 0x000000160408723c */ /* 0x040fe20000001818 */
[----:B------:R-:W-:Y:S07]  /*d000*/  LDSM.16.M88.4 R20, [R210+0x16000] ;  /* 0x01600000d214783b */ /* 0x000fee0000000200 */
[----:B-1----:R-:W-:Y:S08]  /*d010*/  HMMA.16816.F32 R180, R4, R168, R180 ;  /* 0x000000a804b4723c */ /* 0x002ff000000018b4 */
[C---:B------:R-:W-:Y:S08]  /*d020*/  HMMA.16816.F32 R24, R12.reuse, R172, R16 ;  /* 0x000000ac0c18723c */ /* 0x040ff00000001810 */
[----:B------:R-:W-:Y:S01]  /*d030*/  HMMA.16816.F32 R16, R12, R174, R8 ;  /* 0x000000ae0c10723c */ /* 0x000fe20000001808 */
[----:B------:R-:W1:Y:S07]  /*d040*/  LDSM.16.M88.4 R8, [R214+0xc000] ;  /* 0x00c00000d608783b */ /* 0x000e6e0000000200 */
[C---:B------:R-:W-:Y:S01]  /*d050*/  HMMA.16816.F32 R184, R4.reuse, R170, R184 ;  /* 0x000000aa04b8723c */ /* 0x040fe200000018b8 */
[----:B------:R-:W-:Y:S07]  /*d060*/  LDSM.16.M88.4 R168, [R217] ;  /* 0x00000000d9a8783b */ /* 0x000fee0000000200 */
[C---:B--2---:R-:W-:Y:S08]  /*d070*/  HMMA.16816.F32 R192, R4.reuse, R32, R192 ;  /* 0x0000002004c0723c */ /* 0x044ff000000018c0 */
[C---:B------:R-:W-:Y:S01]  /*d080*/  HMMA.16816.F32 R196, R4.reuse, R34, R196 ;  /* 0x0000002204c4723c */ /* 0x040fe200000018c4 */
[----:B------:R-:W-:Y:S07]  /*d090*/  LDSM.16.M88.4 R32, [R209+0x6000] ;  /* 0x00600000d120783b */ /* 0x000fee0000000200 */
[C---:B---3--:R-:W-:Y:S08]  /*d0a0*/  HMMA.16816.F32 R188, R4.reuse, R28, R188 ;  /* 0x0000001c04bc723c */ /* 0x048ff000000018bc */
[----:B------:R-:W-:Y:S01]  /*d0b0*/  HMMA.16816.F32 R200, R4, R30, R176 ;  /* 0x0000001e04c8723c */ /* 0x000fe200000018b0 */
[----:B------:R-:W2:Y:S04]  /*d0c0*/  LDSM.16.M88.4 R4, [R213+0xc000] ;  /* 0x00c00000d504783b */ /* 0x000ea80000000200 */
[----:B------:R-:W3:Y:S03]  /*d0d0*/  LDSM.16.M88.4 R28, [R210+0x16800] ;  /* 0x01680000d21c783b */ /* 0x000ee60000000200 */
[C---:B-1----:R-:W-:Y:S08]  /*d0e0*/  HMMA.16816.F32 R24, R8.reuse, R20, R24 ;  /* 0x000000140818723c */ /* 0x042ff00000001818 */
[----:B------:R-:W-:Y:S08]  /*d0f0*/  HMMA.16816.F32 R16, R8, R22, R16 ;  /* 0x000000160810723c */ /* 0x000ff00000001810 */
[C---:B------:R-:W-:Y:S01]  /*d100*/  HMMA.16816.F32 R20, R12.reuse, R132, R180 ;  /* 0x000000840c14723c */ /* 0x040fe200000018b4 */
[----:B------:R-:W-:Y:S07]  /*d110*/  LDSM.16.M88.4 R180, [R209+0x6800] ;  /* 0x00680000d1b4783b */ /* 0x000fee0000000200 */
[----:B------:R-:W-:Y:S08]  /*d120*/  HMMA.16816.F32 R172, R12, R134, R184 ;  /* 0x000000860cac723c */ /* 0x000ff000000018b8 */
[C---:B--2---:R-:W-:Y:S01]  /*d130*/  HMMA.16816.F32 R132, R4.reuse, R32, R24 ;  /* 0x000000200484723c */ /* 0x044fe20000001818 */
[----:B------:R-:W1:Y:S07]  /*d140*/  LDSM.16.M88.4 R24, [R210+0x17000] ;  /* 0x01700000d218783b */ /* 0x000e6e0000000200 */
[----:B------:R-:W-:Y:S08]  /*d150*/  HMMA.16816.F32 R184, R4, R34, R16 ;  /* 0x0000002204b8723c */ /* 0x000ff00000001810 */
[----:B---3--:R-:W-:Y:S08]  /*d160*/  HMMA.16816.F32 R16, R8, R28, R20 ;  /* 0x0000001c0810723c */ /* 0x008ff00000001814 */
[----:B------:R-:W-:Y:S01]  /*d170*/  HMMA.16816.F32 R20, R12, R168, R192 ;  /* 0x000000a80c14723c */ /* 0x000fe200000018c0 */
[----:B------:R-:W-:-:S02]  /*d180*/  FMUL.FTZ R132, R132, c[0x0][0x2ec] ;  /* 0x0000bb0084847a20 */ /* 0x000fc40000410000 */
[----:B------:R-:W-:Y:S02]  /*d190*/  FMUL.FTZ R133, R133, c[0x0][0x2ec] ;  /* 0x0000bb0085857a20 */ /* 0x000fe40000410000 */
[----:B------:R-:W-:Y:S01]  /*d1a0*/  FMUL.FTZ R134, R134, c[0x0][0x2ec] ;  /* 0x0000bb0086867a20 */ /* 0x000fe20000410000 */
[----:B------:R-:W2:Y:S01]  /*d1b0*/  MUFU.TANH R236, R132 ;  /* 0x0000008400ec7308 */ /* 0x000ea20000002400 */
[----:B------:R-:W-:Y:S01]  /*d1c0*/  FMUL.FTZ R135, R135, c[0x0][0x2ec] ;  /* 0x0000bb0087877a20 */ /* 0x000fe20000410000 */
[----:B------:R-:W-:Y:S01]  /*d1d0*/  HMMA.16816.F32 R28, R8, R30, R172 ;  /* 0x0000001e081c723c */ /* 0x000fe200000018ac */
[----:B------:R-:W3:Y:S01]  /*d1e0*/  LDSM.16.M88.4 R172, [R216] ;  /* 0x00000000d8ac783b */ /* 0x000ee20000000200 */
[----:B------:R-:W-:Y:S02]  /*d1f0*/  FMUL.FTZ R184, R184, c[0x0][0x2ec] ;  /* 0x0000bb00b8b87a20 */ /* 0x000fe40000410000 */
[----:B------:R-:W-:Y:S02]  /*d200*/  FMUL.FTZ R185, R185, c[0x0][0x2ec] ;  /* 0x0000bb00b9b97a20 */ /* 0x000fe40000410000 */
[----:B------:R-:W4:Y:S02]  /*d210*/  MUFU.TANH R195, R134 ;  /* 0x0000008600c37308 */ /* 0x000f240000002400 */
[----:B------:R-:W-:Y:S01]  /*d220*/  HMMA.16816.F32 R32, R12, R170, R196 ;  /* 0x000000aa0c20723c */ /* 0x000fe200000018c4 */
[----:B------:R-:W5:Y:S05]  /*d230*/  LDSM.16.M88.4 R168, [R209+0x7000] ;  /* 0x00700000d1a8783b */ /* 0x000f6a0000000200 */
[----:B------:R-:W1:Y:S08]  /*d240*/  MUFU.TANH R196, R133 ;  /* 0x0000008500c47308 */ /* 0x000e700000002400 */
[----:B------:R2:W2:Y:S08]  /*d250*/  MUFU.TANH R194, R135 ;  /* 0x0000008700c27308 */ /* 0x0004b00000002400 */
[----:B------:R3:W3:Y:S02]  /*d260*/  MUFU.TANH R193, R184 ;  /* 0x000000b800c17308 */ /* 0x0006e40000002400 */
[----:B-1----:R-:W-:Y:S06]  /*d270*/  HMMA.16816.F32 R176, R8, R26, R32 ;  /* 0x0000001a08b0723c */ /* 0x002fec0000001820 */
[----:B------:R1:W1:Y:S02]  /*d280*/  MUFU.TANH R192, R185 ;  /* 0x000000b900c07308 */ /* 0x0002640000002400 */
[----:B--2---:R-:W-:Y:S01]  /*d290*/  HMMA.16816.F32 R132, R4, R180, R16 ;  /* 0x000000b40484723c */ /* 0x004fe20000001810 */
[----:B---3--:R-:W-:-:S07]  /*d2a0*/  FMUL.FTZ R184, R186, c[0x0][0x2ec] ;  /* 0x0000bb00bab87a20 */ /* 0x008fce0000410000 */
[----:B------:R-:W-:Y:S01]  /*d2b0*/  HMMA.16816.F32 R16, R8, R24, R20 ;  /* 0x000000180810723c */ /* 0x000fe20000001814 */
[----:B------:R-:W2:Y:S01]  /*d2c0*/  MUFU.TANH R184, R184 ;  /* 0x000000b800b87308 */ /* 0x000ea20000002400 */
[----:B-1----:R-:W-:-:S06]  /*d2d0*/  FMUL.FTZ R185, R187, c[0x0][0x2ec] ;  /* 0x0000bb00bbb97a20 */ /* 0x002fcc0000410000 */
[----:B------:R-:W-:Y:S01]  /*d2e0*/  HMMA.16816.F32 R20, R4, R182, R28 ;  /* 0x000000b60414723c */ /* 0x000fe2000000181c */
[----:B------:R-:W1:Y:S01]  /*d2f0*/  LDSM.16.M88.4 R28, [R210+0x17800] ;  /* 0x01780000d21c783b */ /* 0x000e620000000200 */
[----:B------:R-:W3:Y:S06]  /*d300*/  MUFU.TANH R185, R185 ;  /* 0x000000b900b97308 */ /* 0x000eec0000002400 */
[----:B------:R-:W-:Y:S01]  /*d310*/  HMMA.16816.F32 R24, R12, R172, R188 ;  /* 0x000000ac0c18723c */ /* 0x000fe200000018bc */
[----:B------:R-:W-:Y:S02]  /*d320*/  FMUL.FTZ R132, R132, c[0x0][0x2ec] ;  /* 0x0000bb0084847a20 */ /* 0x000fe40000410000 */
[----:B------:R-:W-:-:S02]  /*d330*/  FMUL.FTZ R133, R133, c[0x0][0x2ec] ;  /* 0x0000bb0085857a20 */ /* 0x000fc40000410000 */
[----:B------:R-:W-:Y:S01]  /*d340*/  FMUL.FTZ R134, R134, c[0x0][0x2ec] ;  /* 0x0000bb0086867a20 */ /* 0x000fe20000410000 */
[----:B------:R-:W1:Y:S01]  /*d350*/  MUFU.TANH R183, R132 ;  /* 0x0000008400b77308 */ /* 0x000e620000002400 */
[----:B------:R-:W-:Y:S01]  /*d360*/  FMUL.FTZ R135, R135, c[0x0][0x2ec] ;  /* 0x0000bb0087877a20 */ /* 0x000fe20000410000 */
[----:B------:R-:W-:Y:S06]  /*d370*/  HMMA.16816.F32 R12, R12, R174, R200 ;  /* 0x000000ae0c0c723c */ /* 0x000fec00000018c8 */
[----:B------:R-:W1:Y:S02]  /*d380*/  MUFU.TANH R182, R133 ;  /* 0x0000008500b67308 */ /* 0x000e640000002400 */
[----:B-----5:R-:W-:Y:S01]  /*d390*/  HMMA.16816.F32 R32, R4, R168, R16 ;  /* 0x000000a80420723c */ /* 0x020fe20000001810 */
[----:B------:R-:W-:-:S02]  /*d3a0*/  FMUL.FTZ R20, R20, c[0x0][0x2ec] ;  /* 0x0000bb0014147a20 */ /* 0x000fc40000410000 */
[----:B------:R-:W-:Y:S02]  /*d3b0*/  FMUL.FTZ R21, R21, c[0x0][0x2ec] ;  /* 0x0000bb0015157a20 */ /* 0x000fe40000410000 */
[----:B------:R-:W-:Y:S01]  /*d3c0*/  FMUL.FTZ R22, R22, c[0x0][0x2ec] ;  /* 0x0000bb0016167a20 */ /* 0x000fe20000410000 */
[----:B------:R-:W2:Y:S01]  /*d3d0*/  MUFU.TANH R181, R134 ;  /* 0x0000008600b57308 */ /* 0x000ea20000002400 */
[----:B------:R-:W-:-:S07]  /*d3e0*/  FMUL.FTZ R23, R23, c[0x0][0x2ec] ;  /* 0x0000bb0017177a20 */ /* 0x000fce0000410000 */
[----:B------:R5:W2:Y:S01]  /*d3f0*/  MUFU.TANH R180, R135 ;  /* 0x0000008700b47308 */ /* 0x000aa20000002400 */
[C---:B-1----:R-:W-:Y:S07]  /*d400*/  HMMA.16816.F32 R16, R8.reuse, R28, R24 ;  /* 0x0000001c0810723c */ /* 0x042fee0000001818 */
[----:B------:R-:W1:Y:S02]  /*d410*/  MUFU.TANH R173, R20 ;  /* 0x0000001400ad7308 */ /* 0x000e640000002400 */
[----:B------:R-:W-:Y:S01]  /*d420*/  FMUL.FTZ R29, R32, c[0x0][0x2ec] ;  /* 0x0000bb00201d7a20 */ /* 0x000fe20000410000 */
[----:B------:R-:W-:Y:S01]  /*d430*/  HMMA.16816.F32 R8, R8, R30, R12 ;  /* 0x0000001e0808723c */ /* 0x000fe2000000180c */
[----:B------:R-:W-:-:S02]  /*d440*/  FMUL.FTZ R28, R33, c[0x0][0x2ec] ;  /* 0x0000bb00211c7a20 */ /* 0x000fc40000410000 */
[----:B------:R-:W-:Y:S01]  /*d450*/  FMUL.FTZ R27, R34, c[0x0][0x2ec] ;  /* 0x0000bb00221b7a20 */ /* 0x000fe20000410000 */
[----:B-----5:R-:W5:Y:S01]  /*d460*/  LDSM.16.M88.4 R132, [R209+0x7800] ;  /* 0x00780000d184783b */ /* 0x020f620000000200 */
[----:B------:R-:W1:Y:S01]  /*d470*/  MUFU.TANH R172, R21 ;  /* 0x0000001500ac7308 */ /* 0x000e620000002400 */
[----:B------:R-:W-:Y:S01]  /*d480*/  FMUL.FTZ R26, R35, c[0x0][0x2ec] ;  /* 0x0000bb00231a7a20 */ /* 0x000fe20000410000 */
[----:B------:R-:W-:-:S06]  /*d490*/  DEPBAR.LE SB0, 0x0 ;  /* 0x000080000000791a */ /* 0x000fcc0000000000 */
[----:B------:R-:W1:Y:S08]  /*d4a0*/  MUFU.TANH R169, R22 ;  /* 0x0000001600a97308 */ /* 0x000e700000002400 */
[----:B------:R1:W1:Y:S08]  /*d4b0*/  MUFU.TANH R168, R23 ;  /* 0x0000001700a87308 */ /* 0x0002700000002400 */
[----:B------:R-:W2:Y:S01]  /*d4c0*/  MUFU.TANH R29, R29 ;  /* 0x0000001d001d7308 */ /* 0x000ea20000002400 */
[C---:B-1----:R-:W-:Y:S07]  /*d4d0*/  HMMA.16816.F32 R20, R4.reuse, R170, R176 ;  /* 0x000000aa0414723c */ /* 0x042fee00000018b0 */
[----:B------:R-:W1:Y:S01]  /*d4e0*/  MUFU.TANH R28, R28 ;  /* 0x0000001c001c7308 */ /* 0x000e620000002400 */
[C---:B-----5:R-:W-:Y:S07]  /*d4f0*/  HMMA.16816.F32 R12, R4.reuse, R132, R16 ;  /* 0x00000084040c723c */ /* 0x060fee0000001810 */
[----:B------:R-:W1:Y:S01]  /*d500*/  MUFU.TANH R27, R27 ;  /* 0x0000001b001b7308 */ /* 0x000e620000002400 */
[----:B------:R-:W-:Y:S07]  /*d510*/  HMMA.16816.F32 R4, R4, R134, R8 ;  /* 0x000000860404723c */ /* 0x000fee0000001808 */
[----:B------:R-:W1:Y:S01]  /*d520*/  MUFU.TANH R26, R26 ;  /* 0x0000001a001a7308 */ /* 0x000e620000002400 */
[----:B------:R-:W-:-:S02]  /*d530*/  FMUL.FTZ R20, R20, c[0x0][0x2ec] ;  /* 0x0000bb0014147a20 */ /* 0x000fc40000410000 */
[----:B------:R-:W-:Y:S02]  /*d540*/  FMUL.FTZ R21, R21, c[0x0][0x2ec] ;  /* 0x0000bb0015157a20 */ /* 0x000fe40000410000 */
        /* <DEDUP_REMOVED lines=12> */
[----:B------:R-:W-:-:S07]  /*d610*/  FMUL.FTZ R7, R7, c[0x0][0x2ec] ;  /* 0x0000bb0007077a20 */ /* 0x000fce0000410000 */
[----:B------:R1:W1:Y:S08]  /*d620*/  MUFU.TANH R21, R15 ;  /* 0x0000000f00157308 */ /* 0x0002700000002400 */
        /* <DEDUP_REMOVED lines=10> */
[----:B--234-:R-:W2:Y:S04]  /*d6d0*/  LDL.64 R244, [R1+0x48] ;  /* 0x0000480001f47983 */ /* 0x01cea80000100a00 */
        /* <DEDUP_REMOVED lines=14> */
[----:B-1----:R-:W-:Y:S02]  /*d7c0*/  @!P5 LEA R4, P1, R0, c[0x0][0x168], 0x1 ;  /* 0x00005a000004da11 */ /* 0x002fe400078208ff */
        /* <DEDUP_REMOVED lines=29> */
[----:B-1----:R-:W-:-:S03]  /*d9a0*/  @!P3 LEA R4, P0, R2, c[0x0][0x168], 0x1 ;  /* 0x00005a000204ba11 */ /* 0x002fc600078008ff */
[----:B------:R4:W-:Y:S01]  /*d9b0*/  @P5 STS.128 [R231+0x11000], RZ ;  /* 0x011000ffe7005388 */ /* 0x0009e20000000c00 */
[C---:B------:R-:W-:Y:S02]  /*d9c0*/  @!P3 LEA.HI.X R5, R2.reuse, c[0x0][0x16c], R3, 0x1, P0 ;  /* 0x00005b000205ba11 */ /* 0x040fe400000f0c03 */
[----:B--2---:R-:W-:-:S04]  /*d9d0*/  @!P5 LEA R8, P6, R2, c[0x0][0x168], 0x1 ;  /* 0x00005a000208da11 */ /* 0x004fc800078c08ff */
[C---:B------:R-:W-:Y:S02]  /*d9e0*/  @!P5 LEA.HI.X R9, R2.reuse, c[0x0][0x16c], R3, 0x1, P6 ;  /* 0x00005b000209da11 */ /* 0x040fe400030f0c03 */
[----:B---3--:R-:W-:-:S03]  /*d9f0*/  @!P4 LEA R6, P1, R2, c[0x0][0x168], 0x1 ;  /* 0x00005a000206ca11 */ /* 0x008fc600078208ff */
        /* <DEDUP_REMOVED lines=23> */
.L_x_1877:
[----:B------:R-:W-:Y:S05]  /*db70*/  BSYNC B0 ;  /* 0x0000000000007941 */ /* 0x000fea0003800000 */
.L_x_1876:
[----:B------:R-:W0:Y:S02]  /*db80*/  LDGDEPBAR ;  /* 0x00000000000079af */ /* 0x000e240000000000 */
.L_x_1875:
[----:B--234-:R-:W2:Y:S01]  /*db90*/  S2R R2, SR_TID.X ;  /* 0x0000000000027919 */ /* 0x01cea20000002100 */
[----:B------:R-:W-:Y:S01]  /*dba0*/  IMAD.U32 R0, RZ, RZ, UR25 ;  /* 0x00000019ff007e24 */ /* 0x000fe2000f8e00ff */
        /* <DEDUP_REMOVED lines=28> */
[C---:B------:R-:W-:Y:S02]  /*dd70*/  ISETP.GE.AND P2, PT, R3.reuse, R234, PT ;  /* 0x000000ea0300720c */ /* 0x040fe40003f46270 */
        /* <DEDUP_REMOVED lines=13> */
[----:B------:R-:W-:Y:S02]  /*de50*/  FSEL R34, R181, -INF , !P2 ;  /* 0xff800000b5227808 */ /* 0x000fe40005000000 */
        /* <DEDUP_REMOVED lines=21> */
[----:B------:R-:W-:Y:S02]  /*dfb0*/  IADD3 R3, R0, 0x29, RZ ;  /* 0x0000002900037810 */ /* 0x000fe40007ffe0ff */
[----:B------:R-:W-:Y:S02]  /*dfc0*/  FMNMX.FTZ R4, R8, R4, !PT ;  /* 0x0000000408047209 */ /* 0x000fe40007810000 */
[----:B------:R-:W-:Y:S02]  /*dfd0*/  FSEL R134, R168, -INF , !P6 ;  /* 0xff800000a8867808 */ /* 0x000fe40007000000 */
[----:B------:R-:W-:Y:S02]  /*dfe0*/  FSEL R246, R29, -INF , !P2 ;  /* 0xff8000001df67808 */ /* 0x000fe40005000000 */
[----:B------:R-:W-:-:S02]  /*dff0*/  ISETP.GE.AND P6, PT, R3, R235, PT ;  /* 0x000000eb0300720c */ /* 0x000fc40003fc6270 */
[----:B------:R-:W-:Y:S02]  /*e000*/  ISETP.GE.AND P2, PT, R3, R234, PT ;  /* 0x000000ea0300720c */ /* 0x000fe40003f46270 */
[----:B------:R-:W-:Y:S02]  /*e010*/  FMNMX.FTZ R4, R11, R4, !PT ;  /* 0x000000040b047209 */ /* 0x000fe40007810000 */
[C---:B------:R-:W-:Y:S02]  /*e020*/  ISETP.LT.OR P6, PT, R3.reuse, R233, P6 ;  /* 0x000000e90300720c */ /* 0x040fe400037c1670 */
[----:B------:R-:W-:Y:S02]  /*e030*/  ISETP.LT.OR P2, PT, R3, R232, P2 ;  /* 0x000000e80300720c */ /* 0x000fe40001741670 */
[----:B------:R-:W-:Y:S02]  /*e040*/  FMNMX.FTZ R3, R30, R4, !PT ;  /* 0x000000041e037209 */ /* 0x000fe40007810000 */
[----:B------:R-:W-:-:S02]  /*e050*/  FMNMX.FTZ R4, R251, R6, !PT ;  /* 0x00000006fb047209 */ /* 0x000fc40007810000 */
[----:B------:R-:W-:Y:S02]  /*e060*/  FSEL R7, R185, -INF , !P3 ;  /* 0xff800000b9077808 */ /* 0x000fe40005800000 */
[----:B------:R-:W-:Y:S02]  /*e070*/  FMNMX.FTZ R4, R10, R4, !PT ;  /* 0x000000040a047209 */ /* 0x000fe40007810000 */
[C---:B------:R-:W-:Y:S02]  /*e080*/  ISETP.GE.AND P3, PT, R2.reuse, R235, PT ;  /* 0x000000eb0200720c */ /* 0x040fe40003f66270 */
[----:B------:R-:W-:Y:S02]  /*e090*/  FMNMX.FTZ R4, R9, R4, !PT ;  /* 0x0000000409047209 */ /* 0x000fe40007810000 */
[----:B------:R-:W-:Y:S02]  /*e0a0*/  ISETP.LT.OR P3, PT, R2, R233, P3 ;  /* 0x000000e90200720c */ /* 0x000fe40001f61670 */
[----:B------:R-:W-:-:S02]  /*e0b0*/  FMNMX.FTZ R13, R31, R3, !PT ;  /* 0x000000031f0d7209 */ /* 0x000fc40007810000 */
[----:B------:R-:W-:Y:S02]  /*e0c0*/  FMNMX.FTZ R4, R7, R4, !PT ;  /* 0x0000000407047209 */ /* 0x000fe40007810000 */
[----:B------:R-:W-:Y:S02]  /*e0d0*/  IADD3 R2, R0, 0x28, RZ ;  /* 0x0000002800027810 */ /* 0x000fe40007ffe0ff */
[----:B------:R-:W-:Y:S02]  /*e0e0*/  FSEL R33, R172, -INF , !P3 ;  /* 0xff800000ac217808 */ /* 0x000fe40005800000 */
[----:B------:R-:W-:Y:S02]  /*e0f0*/  FMNMX.FTZ R13, R32, R13, !PT ;  /* 0x0000000d200d7209 */ /* 0x000fe40007810000 */
[----:B------:R-:W-:Y:S02]  /*e100*/  FMNMX.FTZ R4, R34, R4, !PT ;  /* 0x0000000422047209 */ /* 0x000fe40007810000 */
[----:B------:R-:W-:Y:S01]  /*e110*/  FSEL R135, R169, -INF , !P0 ;  /* 0xff800000a9877808 */ /* 0x000fe20004000000 */
[----:B------:R-:W-:Y:S01]  /*e120*/  IMAD.MOV.U32 R169, RZ, RZ, R248 ;  /* 0x000000ffffa97224 */ /* 0x000fe200078e00f8 */
[----:B------:R-:W-:-:S02]  /*e130*/  ISETP.GE.AND P0, PT, R2, R235, PT ;  /* 0x000000eb0200720c */ /* 0x000fc40003f06270 */
[C---:B------:R-:W-:Y:S02]  /*e140*/  ISETP.GE.AND P3, PT, R2.reuse, R234, PT ;  /* 0x000000ea0200720c */ /* 0x040fe40003f66270 */
[----:B------:R-:W-:Y:S02]  /*e150*/  FMNMX.FTZ R133, R33, R13, !PT ;  /* 0x0000000d21857209 */ /* 0x000fe40007810000 */
[----:B------:R-:W-:Y:S02]  /*e160*/  FMNMX.FTZ R4, R35, R4, !PT ;  /* 0x0000000423047209 */ /* 0x000fe40007810000 */
[C---:B------:R-:W-:Y:S02]  /*e170*/  ISETP.LT.OR P0, PT, R2.reuse, R233, P0 ;  /* 0x000000e90200720c */ /* 0x040fe40000701670 */
[----:B------:R-:W-:Y:S02]  /*e180*/  ISETP.LT.OR P3, PT, R2, R232, P3 ;  /* 0x000000e80200720c */ /* 0x000fe40001f61670 */
[----:B------:R-:W-:-:S02]  /*e190*/  IADD3 R2, R0, 0x30, RZ ;  /* 0x0000003000027810 */ /* 0x000fc40007ffe0ff */
[----:B------:R-:W-:Y:S02]  /*e1a0*/  FSEL R247, R28, -INF , !P1 ;  /* 0xff8000001cf77808 */ /* 0x000fe40004800000 */
[----:B------:R-:W-:Y:S02]  /*e1b0*/  FMNMX.FTZ R133, R246, R133, !PT ;  /* 0x00000085f6857209 */ /* 0x000fe40007810000 */
[----:B------:R-:W-:Y:S02]  /*e1c0*/  FMNMX.FTZ R4, R135, R4, !PT ;  /* 0x0000000487047209 */ /* 0x000fe40007810000 */
[----:B------:R-:W-:Y:S02]  /*e1d0*/  FSEL R252, R27, -INF , !P5 ;  /* 0xff8000001bfc7808 */ /* 0x000fe40006800000 */
[C---:B------:R-:W-:Y:S02]  /*e1e0*/  ISETP.GE.AND P5, PT, R2.reuse, R235, PT ;  /* 0x000000eb0200720c */ /* 0x040fe40003fa6270 */
[----:B------:R-:W-:-:S02]  /*e1f0*/  ISETP.GE.AND P1, PT, R2, R234, PT ;  /* 0x000000ea0200720c */ /* 0x000fc40003f26270 */
[----:B------:R-:W-:Y:S02]  /*e200*/  IADD3 R3, R0, 0x31, RZ ;  /* 0x0000003100037810 */ /* 0x000fe40007ffe0ff */
[----:B------:R-:W-:Y:S02]  /*e210*/  FSEL R244, R24, -INF , !P0 ;  /* 0xff80000018f47808 */ /* 0x000fe40004000000 */
[----:B------:R-:W-:Y:S02]  /*e220*/  FMNMX.FTZ R133, R247, R133, !PT ;  /* 0x00000085f7857209 */ /* 0x000fe40007810000 */
[----:B------:R-:W-:Y:S02]  /*e230*/  FMNMX.FTZ R4, R134, R4, !PT ;  /* 0x0000000486047209 */ /* 0x000fe40007810000 */
[C---:B------:R-:W-:Y:S02]  /*e240*/  ISETP.LT.OR P5, PT, R2.reuse, R233, P5 ;  /* 0x000000e90200720c */ /* 0x040fe40002fa1670 */
[----:B------:R-:W-:-:S02]  /*e250*/  ISETP.LT.OR P1, PT, R2, R232, P1 ;  /* 0x000000e80200720c */ /* 0x000fc40000f21670 */
[----:B------:R-:W-:Y:S02]  /*e260*/  FSEL R28, R26, -INF , !P4 ;  /* 0xff8000001a1c7808 */ /* 0x000fe40006000000 */
[----:B------:R-:W-:Y:S02]  /*e270*/  IADD3 R2, R0, 0x38, RZ ;  /* 0x0000003800027810 */ /* 0x000fe40007ffe0ff */
[----:B------:R-:W-:Y:S02]  /*e280*/  ISETP.GE.AND P4, PT, R3, R235, PT ;  /* 0x000000eb0300720c */ /* 0x000fe40003f86270 */
[----:B------:R-:W-:Y:S02]  /*e290*/  FSEL R245, R25, -INF , !P6 ;  /* 0xff80000019f57808 */ /* 0x000fe40007000000 */
[----:B------:R-:W-:Y:S01]  /*e2a0*/  FMNMX.FTZ R133, R244, R133, !PT ;  /* 0x00000085f4857209 */ /* 0x000fe20007810000 */
[----:B------:R-:W-:Y:S01]  /*e2b0*/  LDSM.16.MT88.4 R24, [R208+0x18000] ;  /* 0x01800000d018783b */ /* 0x000fe20000004200 */
[----:B------:R-:W-:-:S02]  /*e2c0*/  FMNMX.FTZ R4, R252, R4, !PT ;  /* 0x00000004fc047209 */ /* 0x000fc40007810000 */
[----:B------:R-:W-:Y:S02]  /*e2d0*/  IADD3 R0, R0, 0x39, RZ ;  /* 0x0000003900007810 */ /* 0x000fe40007ffe0ff */
[----:B------:R-:W-:Y:S02]  /*e2e0*/  ISETP.GE.AND P6, PT, R2, R235, PT ;  /* 0x000000eb0200720c */ /* 0x000fe40003fc6270 */
[----:B------:R-:W-:Y:S02]  /*e2f0*/  FSEL R177, R16, -INF , !P5 ;  /* 0xff80000010b17808 */ /* 0x000fe40006800000 */
[----:B------:R-:W-:Y:S02]  /*e300*/  ISETP.LT.OR P4, PT, R3, R233, P4 ;  /* 0x000000e90300720c */ /* 0x000fe40002781670 */
[----:B------:R-:W-:Y:S02]  /*e310*/  FMNMX.FTZ R133, R245, R133, !PT ;  /* 0x00000085f5857209 */ /* 0x000fe40007810000 */
[----:B------:R-:W-:-:S02]  /*e320*/  FSEL R176, R22, -INF , !P3 ;  /* 0xff80000016b07808 */ /* 0x000fc40005800000 */
[----:B------:R-:W-:Y:S02]  /*e330*/  FMNMX.FTZ R4, R28, R4, !PT ;  /* 0x000000041c047209 */ /* 0x000fe40007810000 */
[-C--:B------:R-:W-:Y:S02]  /*e340*/  ISETP.GE.AND P3, PT, R2, R234.reuse, PT ;  /* 0x000000ea0200720c */ /* 0x080fe40003f66270 */
[----:B------:R-:W-:Y:S02]  /*e350*/  ISETP.GE.AND P0, PT, R3, R234, PT ;  /* 0x000000ea0300720c */ /* 0x000fe40003f06270 */
[----:B------:R-:W-:Y:S02]  /*e360*/  ISETP.GE.AND P5, PT, R0, R235, PT ;  /* 0x000000eb0000720c */ /* 0x000fe40003fa6270 */
[----:B------:R-:W-:Y:S02]  /*e370*/  ISETP.LT.OR P6, PT, R2, R233, P6 ;  /* 0x000000e90200720c */ /* 0x000fe400037c1670 */
[----:B------:R-:W-:-:S02]  /*e380*/  FSEL R173, R17, -INF , !P4 ;  /* 0xff80000011ad7808 */ /* 0x000fc40006000000 */
[----:B------:R-:W-:Y:S02]  /*e390*/  FMNMX.FTZ R133, R177, R133, !PT ;  /* 0x00000085b1857209 */ /* 0x000fe40007810000 */
[----:B------:R-:W-:Y:S02]  /*e3a0*/  FSEL R23, R23, -INF , !P2 ;  /* 0xff80000017177808 */ /* 0x000fe40005000000 */
[----:B------:R-:W-:Y:S02]  /*e3b0*/  FMNMX.FTZ R4, R176, R4, !PT ;  /* 0x00000004b0047209 */ /* 0x000fe40007810000 */
[----:B------:R-:W-:Y:S02]  /*e3c0*/  ISETP.LT.OR P3, PT, R2, R232, P3 ;  /* 0x000000e80200720c */ /* 0x000fe40001f61670 */
[----:B------:R-:W-:Y:S02]  /*e3d0*/  ISETP.LT.OR P5, PT, R0, R233, P5 ;  /* 0x000000e90000720c */ /* 0x000fe40002fa1670 */
[----:B------:R-:W-:-:S02]  /*e3e0*/  FSEL R188, R14, -INF , !P6 ;  /* 0xff8000000ebc7808 */ /* 0x000fc40007000000 */
[----:B------:R-:W-:Y:S02]  /*e3f0*/  FMNMX.FTZ R133, R173, R133, !PT ;  /* 0x00000085ad857209 */ /* 0x000fe40007810000 */
[----:B------:R-:W-:Y:S02]  /*e400*/  ISETP.LT.OR P0, PT, R3, R232, P0 ;  /* 0x000000e80300720c */ /* 0x000fe40000701670 */
[----:B------:R-:W-:Y:S02]  /*e410*/  FSEL R175, R20, -INF , !P1 ;  /* 0xff80000014af7808 */ /* 0x000fe40004800000 */
[----:B------:R-:W-:Y:S02]  /*e420*/  FMNMX.FTZ R2, R23, R4, !PT ;  /* 0x0000000417027209 */ /* 0x000fe40007810000 */
[----:B------:R-:W-:Y:S02]  /*e430*/  ISETP.GE.AND P1, PT, R0, R234, PT ;  /* 0x000000ea0000720c */ /* 0x000fe40003f26270 */
[----:B------:R-:W-:-:S02]  /*e440*/  FSEL R168, R15, -INF , !P5 ;  /* 0xff8000000fa87808 */ /* 0x000fc40006800000 */
[----:B------:R-:W-:Y:S02]  /*e450*/  FMNMX.FTZ R133, R188, R133, !PT ;  /* 0x00000085bc857209 */ /* 0x000fe40007810000 */
[----:B------:R-:W-:Y:S02]  /*e460*/  FSEL R21, R21, -INF , !P0 ;  /* 0xff80000015157808 */ /* 0x000fe40004000000 */
[----:B------:R-:W-:Y:S02]  /*e470*/  FMNMX.FTZ R2, R175, R2, !PT ;  /* 0x00000002af027209 */ /* 0x000fe40007810000 */
[----:B------:R-:W-:Y:S02]  /*e480*/  ISETP.LT.OR P1, PT, R0, R232, P1 ;  /* 0x000000e80000720c */ /* 0x000fe40000f21670 */
[----:B------:R-:W-:Y:S02]  /*e490*/  FMNMX.FTZ R133, R168, R133, !PT ;  /* 0x00000085a8857209 */ /* 0x000fe40007810000 */
[----:B------:R-:W-:-:S02]  /*e4a0*/  FSEL R171, R19, -INF , !P3 ;  /* 0xff80000013ab7808 */ /* 0x000fc40005800000 */
[----:B------:R-:W-:Y:S01]  /*e4b0*/  FMNMX.FTZ R0, R21, R2, !PT ;  /* 0x0000000215007209 */ /* 0x000fe20007810000 */
[----:B------:R-:W1:Y:S01]  /*e4c0*/  SHFL.BFLY PT, R3, R133, 0x2, 0x1f ;  /* 0x0c401f0085037f89 */ /* 0x000e6200000e0000 */
        /* <DEDUP_REMOVED lines=28> */
[----:B------:R4:W5:Y:S01]  /*e690*/  MUFU.EX2 R170, R11 ;  /* 0x0000000b00aa7308 */ /* 0x0009620000000800 */
[----:B--2---:R-:W-:-:S07]  /*e6a0*/  FADD.FTZ R5, R250, -R3 ;  /* 0x80000003fa057221 */ /* 0x004fce0000010000 */
[----:B------:R-:W2:Y:S01]  /*e6b0*/  MUFU.EX2 R178, R8 ;  /* 0x0000000800b27308 */ /* 0x000ea20000000800 */
[----:B------:R-:W-:Y:S02]  /*e6c0*/  FFMA.FTZ R3, R7, c[0x0][0x23c], -R0 ;  /* 0x00008f0007037a23 */ /* 0x000fe40000010800 */
[----:B------:R-:W-:-:S05]  /*e6d0*/  FMUL.FTZ R5, R5, c[0x0][0x23c] ;  /* 0x00008f0005057a20 */ /* 0x000fca0000410000 */
[----:B------:R2:W-:Y:S01]  /*e6e0*/  MUFU.EX2 R180, R3 ;  /* 0x0000000300b47308 */ /* 0x0005e20000000800 */
[----:B----4-:R-:W-:-:S07]  /*e6f0*/  IMAD.MOV.U32 R11, RZ, RZ, R21 ;  /* 0x000000ffff0b7224 */ /* 0x010fce00078e0015 */
[----:B------:R-:W-:Y:S01]  /*e700*/  MUFU.EX2 R172, R6 ;  /* 0x0000000600ac7308 */ /* 0x000fe20000000800 */
[----:B--2---:R-:W-:-:S07]  /*e710*/  FADD.FTZ R3, R251, -R4 ;  /* 0x80000004fb037221 */ /* 0x004fce0000010000 */
[----:B------:R5:W-:Y:S01]  /*e720*/  MUFU.EX2 R179, R10 ;  /* 0x0000000a00b37308 */ /* 0x000be20000000800 */
[----:B---3--:R-:W-:Y:S01]  /*e730*/  F2FP.PACK_AB R4, R186, R187 ;  /* 0x000000bbba04723e */ /* 0x008fe200000000ff */
[----:B------:R-:W-:-:S06]  /*e740*/  FMUL.FTZ R3, R3, c[0x0][0x23c] ;  /* 0x00008f0003037a20 */ /* 0x000fcc0000410000 */
[----:B------:R2:W3:Y:S08]  /*e750*/  MUFU.EX2 R29, R9 ;  /* 0x00000009001d7308 */ /* 0x0004f00000000800 */
[----:B------:R4:W1:Y:S01]  /*e760*/  MUFU.EX2 R8, R5 ;  /* 0x0000000500087308 */ /* 0x0008620000000800 */
[----:B-----5:R-:W-:Y:S01]  /*e770*/  IMAD.MOV.U32 R10, RZ, RZ, R170 ;  /* 0x000000ffff0a7224 */ /* 0x020fe200078e00aa */
[----:B------:R-:W-:-:S04]  /*e780*/  MOV R170, R249 ;  /* 0x000000f900aa7202 */ /* 0x000fc80000000f00 */
[----:B------:R-:W-:Y:S02]  /*e790*/  F2FP.PACK_AB R6, R10, R178 ;  /* 0x000000b20a06723e */ /* 0x000fe400000000ff */
[----:B------:R-:W5:Y:S01]  /*e7a0*/  MUFU.EX2 R3, R3 ;  /* 0x0000000300037308 */ /* 0x000f620000000800 */
[----:B--2---:R-:W-:Y:S02]  /*e7b0*/  MOV R9, R23 ;  /* 0x0000001700097202 */ /* 0x004fe40000000f00 */
[----:B------:R-:W2:Y:S01]  /*e7c0*/  LDSM.16.MT88.4 R20, [R206+0x18000] ;  /* 0x01800000ce14783b */ /* 0x000ea20000004200 */
[----:B---3--:R-:W-:Y:S02]  /*e7d0*/  F2FP.PACK_AB R7, R180, R29 ;  /* 0x0000001db407723e */ /* 0x008fe400000000ff */
[----:B----4-:R-:W-:Y:S01]  /*e7e0*/  F2FP.PACK_AB R5, R179, R172 ;  /* 0x000000acb305723e */ /* 0x010fe200000000ff */
[-C--:B-1----:R-:W-:Y:S02]  /*e7f0*/  FMUL.FTZ R140, R140, R8.reuse ;  /* 0x000000088c8c7220 */ /* 0x082fe40000410000 */
[----:B------:R-:W-:-:S02]  /*e800*/  FMUL.FTZ R141, R141, R8 ;  /* 0x000000088d8d7220 */ /* 0x000fc40000410000 */
[-C--:B------:R-:W-:Y:S02]  /*e810*/  FMUL.FTZ R144, R144, R8.reuse ;  /* 0x0000000890907220 */ /* 0x080fe40000410000 */
[----:B------:R-:W-:Y:S02]  /*e820*/  FMUL.FTZ R145, R145, R8 ;  /* 0x0000000891917220 */ /* 0x000fe40000410000 */
[-C--:B-----5:R-:W-:Y:S02]  /*e830*/  FMUL.FTZ R142, R142, R3.reuse ;  /* 0x000000038e8e7220 */ /* 0x0a0fe40000410000 */
[-C--:B------:R-:W-:Y:S02]  /*e840*/  FMUL.FTZ R143, R143, R3.reuse ;  /* 0x000000038f8f7220 */ /* 0x080fe40000410000 */
[-C--:B------:R-:W-:Y:S02]  /*e850*/  FMUL.FTZ R146, R146, R3.reuse ;  /* 0x0000000392927220 */ /* 0x080fe40000410000 */
[----:B------:R-:W-:-:S02]  /*e860*/  FMUL.FTZ R147, R147, R3 ;  /* 0x0000000393937220 */ /* 0x000fc40000410000 */
[-C--:B------:R-:W-:Y:S01]  /*e870*/  FMUL.FTZ R148, R148, R8.reuse ;  /* 0x0000000894947220 */ /* 0x080fe20000410000 */
[----:B------:R-:W-:Y:S01]  /*e880*/  HMMA.16816.F32 R16, R4, R14, R140 ;  /* 0x0000000e0410723c */ /* 0x000fe2000000188c */
        /* <DEDUP_REMOVED lines=8> */
[----:B--2---:R-:W-:Y:S01]  /*e910*/  HMMA.16816.F32 R144, R4, R20, R144 ;  /* 0x000000140490723c */ /* 0x004fe20000001890 */
[----:B------:R-:W-:Y:S02]  /*e920*/  FMUL.FTZ R161, R161, R8 ;  /* 0x00000008a1a17220 */ /* 0x000fe40000410000 */
[-C--:B------:R-:W-:Y:S02]  /*e930*/  FMUL.FTZ R162, R162, R3.reuse ;  /* 0x00000003a2a27220 */ /* 0x080fe40000410000 */
[----:B------:R-:W-:-:S03]  /*e940*/  FMUL.FTZ R163, R163, R3 ;  /* 0x00000003a3a37220 */ /* 0x000fc60000410000 */
[----:B------:R-:W-:Y:S01]  /*e950*/  MOV R143, R17 ;  /* 0x00000011008f7202 */ /* 0x000fe20000000f00 */
[----:B------:R-:W-:Y:S01]  /*e960*/  IMAD.MOV.U32 R142, RZ, RZ, R18 ;  /* 0x000000ffff8e7224 */ /* 0x000fe200078e0012 */
[----:B------:R-:W-:Y:S01]  /*e970*/  MOV R141, R19 ;  /* 0x00000013008d7202 */ /* 0x000fe20000000f00 */
[----:B------:R-:W-:Y:S01]  /*e980*/  IMAD.MOV.U32 R140, RZ, RZ, R16 ;  /* 0x000000ffff8c7224 */ /* 0x000fe200078e0010 */
[C---:B------:R-:W-:Y:S01]  /*e990*/  HMMA.16816.F32 R248, R4.reuse, R22, R148 ;  /* 0x0000001604f8723c */ /* 0x040fe20000001894 */
[----:B------:R-:W1:Y:S01]  /*e9a0*/  LDSM.16.MT88.4 R16, [R207+0x18000] ;  /* 0x01800000cf10783b */ /* 0x000e620000004200 */
[-C--:B------:R-:W-:Y:S02]  /*e9b0*/  FMUL.FTZ R164, R164, R8.reuse ;  /* 0x00000008a4a47220 */ /* 0x080fe40000410000 */
[----:B------:R-:W-:Y:S01]  /*e9c0*/  FMUL.FTZ R165, R165, R8 ;  /* 0x00000008a5a57220 */ /* 0x000fe20000410000 */
[----:B------:R-:W2:Y:S01]  /*e9d0*/  LDSM.16.MT88.4 R20, [R205+0x1a000] ;  /* 0x01a00000cd14783b */ /* 0x000ea20000004200 */
[-C--:B------:R-:W-:Y:S01]  /*e9e0*/  FMUL.FTZ R166, R166, R3.reuse ;  /* 0x00000003a6a67220 */ /* 0x080fe20000410000 */
[----:B------:R-:W-:Y:S01]  /*e9f0*/  MOV R151, R188 ;  /* 0x000000bc00977202 */ /* 0x000fe20000000f00 */
[----:B------:R-:W-:Y:S01]  /*ea00*/  HMMA.16816.F32 R136, R4, R12, R136 ;  /* 0x0000000c0488723c */ /* 0x000fe20000001888 */
[----:B------:R-:W3:Y:S01]  /*ea10*/  LDSM.16.MT88.4 R12, [R206+0x1a000] ;  /* 0x01a00000ce0c783b */ /* 0x000ee20000004200 */
        /* <DEDUP_REMOVED lines=40> */
[----:B---3--:R-:W-:Y:S01]  /*eca0*/  HMMA.16816.F32 R192, R4, R12, R44 ;  /* 0x0000000c04c0723c */ /* 0x008fe2000000182c */
[----:B------:R-:W-:-:S02]  /*ecb0*/  FMUL.FTZ R61, R61, R8 ;  /* 0x000000083d3d7220 */ /* 0x000fc40000410000 */
[-C--:B------:R-:W-:Y:S02]  /*ecc0*/  FMUL.FTZ R62, R62, R3.reuse ;  /* 0x000000033e3e7220 */ /* 0x080fe40000410000 */
[-C--:B------:R-:W-:Y:S02]  /*ecd0*/  FMUL.FTZ R63, R63, R3.reuse ;  /* 0x000000033f3f7220 */ /* 0x080fe40000410000 */
[-C--:B------:R-:W-:Y:S01]  /*ece0*/  FMUL.FTZ R64, R64, R8.reuse ;  /* 0x0000000840407220 */ /* 0x080fe20000410000 */
[C---:B------:R-:W-:Y:S01]  /*ecf0*/  HMMA.16816.F32 R188, R4.reuse, R14, R48 ;  /* 0x0000000e04bc723c */ /* 0x040fe20000001830 */
[----:B------:R-:W3:Y:S01]  /*ed00*/  LDSM.16.MT88.4 R12, [R205+0x1c000] ;  /* 0x01c00000cd0c783b */ /* 0x000ee20000004200 */
[-C--:B------:R-:W-:Y:S02]  /*ed10*/  FMUL.FTZ R65, R65, R8.reuse ;  /* 0x0000000841417220 */ /* 0x080fe40000410000 */
[-C--:B------:R-:W-:Y:S02]  /*ed20*/  FMUL.FTZ R66, R66, R3.reuse ;  /* 0x0000000342427220 */ /* 0x080fe40000410000 */
[----:B------:R-:W-:Y:S01]  /*ed30*/  FMUL.FTZ R67, R67, R3 ;  /* 0x0000000343437220 */ /* 0x000fe20000410000 */
[----:B------:R-:W-:Y:S01]  /*ed40*/  MOV R51, R9 ;  /* 0x0000000900337202 */ /* 0x000fe20000000f00 */
[-C--:B------:R-:W-:Y:S01]  /*ed50*/  FMUL.FTZ R52, R52, R8.reuse ;  /* 0x0000000834347220 */ /* 0x080fe20000410000 */
[----:B------:R-:W-:Y:S01]  /*ed60*/  HMMA.16816.F32 R152, R4, R24, R152 ;  /* 0x000000180498723c */ /* 0x000fe20000001898 */
[----:B------:R-:W-:-:S02]  /*ed70*/  FMUL.FTZ R53, R53, R8 ;  /* 0x0000000835357220 */ /* 0x000fc40000410000 */
[-C--:B------:R-:W-:Y:S02]  /*ed80*/  FMUL.FTZ R54, R54, R3.reuse ;  /* 0x0000000336367220 */ /* 0x080fe40000410000 */
[----:B------:R-:W-:Y:S02]  /*ed90*/  FMUL.FTZ R55, R55, R3 ;  /* 0x0000000337377220 */ /* 0x000fe40000410000 */
[-C--:B------:R-:W-:Y:S01]  /*eda0*/  FMUL.FTZ R68, R68, R8.reuse ;  /* 0x0000000844447220 */ /* 0x080fe20000410000 */
[----:B------:R-:W-:Y:S01]  /*edb0*/  HMMA.16816.F32 R240, R4, R26, R156 ;  /* 0x0000001a04f0723c */ /* 0x000fe2000000189c */
[----:B------:R-:W-:Y:S01]  /*edc0*/  FMUL.FTZ R69, R69, R8 ;  /* 0x0000000845457220 */ /* 0x000fe20000410000 */
[----:B------:R-:W-:Y:S01]  /*edd0*/  MOV R25, R179 ;  /* 0x000000b300197202 */ /* 0x000fe20000000f00 */
[-C--:B------:R-:W-:Y:S02]  /*ede0*/  FMUL.FTZ R70, R70, R3.reuse ;  /* 0x0000000346467220 */ /* 0x080fe40000410000 */
[----:B------:R-:W-:-:S02]  /*edf0*/  FMUL.FTZ R71, R71, R3 ;  /* 0x0000000347477220 */ /* 0x000fc40000410000 */
[-C--:B------:R-:W-:Y:S01]  /*ee00*/  FMUL.FTZ R72, R72, R8.reuse ;  /* 0x0000000848487220 */ /* 0x080fe20000410000 */
[----:B------:R-:W-:Y:S01]  /*ee10*/  MOV R159, R177 ;  /* 0x000000b1009f7202 */ /* 0x000fe20000000f00 */
[----:B------:R-:W-:Y:S02]  /*ee20*/  FMUL.FTZ R73, R73, R8 ;  /* 0x0000000849497220 */ /* 0x000fe40000410000 */
[-C--:B------:R-:W-:Y:S02]  /*ee30*/  FMUL.FTZ R74, R74, R3.reuse ;  /* 0x000000034a4a7220 */ /* 0x080fe40000410000 */
[----:B------:R-:W-:Y:S02]  /*ee40*/  FMUL.FTZ R75, R75, R3 ;  /* 0x000000034b4b7220 */ /* 0x000fe40000410000 */
[----:B------:R-:W-:Y:S02]  /*ee50*/  IMAD.MOV.U32 R150, RZ, RZ, R180 ;  /* 0x000000ffff967224 */ /* 0x000fe400078e00b4 */
        /* <DEDUP_REMOVED lines=8> */
[C---:B--2---:R-:W-:Y:S01]  /*eee0*/  HMMA.16816.F32 R176, R4.reuse, R20, R60 ;  /* 0x0000001404b0723c */ /* 0x044fe2000000183c */
[----:B------:R-:W-:Y:S01]  /*eef0*/  IMAD.MOV.U32 R38, RZ, RZ, R142 ;  /* 0x000000ffff267224 */ /* 0x000fe200078e008e */
[----:B------:R-:W-:Y:S01]  /*ef00*/  MOV R50, R148 ;  /* 0x0000009400327202 */ /* 0x000fe20000000f00 */
[----:B------:R-:W-:Y:S02]  /*ef10*/  IMAD.MOV.U32 R36, RZ, RZ, R140 ;  /* 0x000000ffff247224 */ /* 0x000fe400078e008c */
[----:B------:R-:W-:Y:S02]  /*ef20*/  FMUL.FTZ R84, R84, R8 ;  /* 0x0000000854547220 */ /* 0x000fe40000410000 */
[----:B------:R-:W-:Y:S01]  /*ef30*/  MOV R60, R174 ;  /* 0x000000ae003c7202 */ /* 0x000fe20000000f00 */
[----:B------:R-:W-:Y:S01]  /*ef40*/  HMMA.16816.F32 R184, R4, R16, R52 ;  /* 0x0000001004b8723c */ /* 0x000fe20000001834 */
[----:B------:R-:W-:Y:S01]  /*ef50*/  LDSM.16.MT88.4 R16, [R206+0x1c000] ;  /* 0x01c00000ce10783b */ /* 0x000fe20000004200 */
        /* <DEDUP_REMOVED lines=9> */
[----:B------:R-:W-:Y:S02]  /*eff0*/  IMAD.MOV.U32 R55, RZ, RZ, R170 ;  /* 0x000000ffff377224 */ /* 0x000fe400078e00aa */
[----:B------:R-:W-:Y:S01]  /*f000*/  FMUL.FTZ R88, R88, R8 ;  /* 0x0000000858587220 */ /* 0x000fe20000410000 */
[----:B------:R-:W-:Y:S01]  /*f010*/  MOV R65, R60 ;  /* 0x0000003c00417202 */ /* 0x000fe20000000f00 */
[----:B---3--:R-:W-:Y:S01]  /*f020*/  HMMA.16816.F32 R140, R4, R12, R68 ;  /* 0x0000000c048c723c */ /* 0x008fe20000001844 */
[----:B------:R-:W-:Y:S01]  /*f030*/  FMUL.FTZ R89, R89, R8 ;  /* 0x0000000859597220 */ /* 0x000fe20000410000 */
[----:B------:R-:W-:Y:S01]  /*f040*/  MOV R60, R62 ;  /* 0x0000003e003c7202 */ /* 0x000fe20000000f00 */
[----:B------:R-:W-:Y:S01]  /*f050*/  FMUL.FTZ R90, R90, R3 ;  /* 0x000000035a5a7220 */ /* 0x000fe20000410000 */
[----:B------:R-:W-:Y:S01]  /*f060*/  MOV R62, R29 ;  /* 0x0000001d003e7202 */ /* 0x000fe20000000f00 */
[----:B------:R-:W-:-:S02]  /*f070*/  FMUL.FTZ R91, R91, R3 ;  /* 0x000000035b5b7220 */ /* 0x000fc40000410000 */
        /* <DEDUP_REMOVED lines=9> */
[-C--:B------:R-:W-:Y:S02]  /*f110*/  FMUL.FTZ R96, R96, R8.reuse ;  /* 0x0000000860607220 */ /* 0x080fe40000410000 */
[----:B------:R-:W-:-:S02]  /*f120*/  FMUL.FTZ R97, R97, R8 ;  /* 0x0000000861617220 */ /* 0x000fc40000410000 */
[-C--:B------:R-:W-:Y:S02]  /*f130*/  FMUL.FTZ R98, R98, R3.reuse ;  /* 0x0000000362627220 */ /* 0x080fe40000410000 */
[-C--:B------:R-:W-:Y:S02]  /*f140*/  FMUL.FTZ R99, R99, R3.reuse ;  /* 0x0000000363637220 */ /* 0x080fe40000410000 */
[----:B------:R-:W-:Y:S02]  /*f150*/  IMAD.MOV.U32 R61, RZ, RZ, R159 ;  /* 0x000000ffff3d7224 */ /* 0x000fe400078e009f */
[----:B------:R-:W-:Y:S02]  /*f160*/  FFMA.FTZ R9, R30, c[0x0][0x23c], -R2 ;  /* 0x00008f001e097a23 */ /* 0x000fe40000010802 */
[-C--:B------:R-:W-:Y:S02]  /*f170*/  FMUL.FTZ R76, R76, R8.reuse ;  /* 0x000000084c4c7220 */ /* 0x080fe40000410000 */
[----:B------:R3:W4:Y:S01]  /*f180*/  MUFU.EX2 R64, R9 ;  /* 0x0000000900407308 */ /* 0x0007220000000800 */
[----:B------:R-:W-:Y:S01]  /*f190*/  FMUL.FTZ R77, R77, R8 ;  /* 0x000000084d4d7220 */ /* 0x000fe20000410000 */
[----:B-1----:R-:W-:Y:S01]  /*f1a0*/  HMMA.16816.F32 R156, R4, R20, R84 ;  /* 0x00000014049c723c */ /* 0x002fe20000001854 */
[----:B------:R-:W-:-:S02]  /*f1b0*/  FMUL.FTZ R78, R78, R3 ;  /* 0x000000034e4e7220 */ /* 0x000fc40000410000 */
[-C--:B------:R-:W-:Y:S02]  /*f1c0*/  FMUL.FTZ R79, R79, R3.reuse ;  /* 0x000000034f4f7220 */ /* 0x080fe40000410000 */
[-C--:B------:R-:W-:Y:S02]  /*f1d0*/  FMUL.FTZ R80, R80, R8.reuse ;  /* 0x0000000850507220 */ /* 0x080fe40000410000 */
[----:B------:R-:W-:Y:S01]  /*f1e0*/  FMUL.FTZ R81, R81, R8 ;  /* 0x0000000851517220 */ /* 0x000fe20000410000 */
[----:B------:R-:W-:Y:S01]  /*f1f0*/  HMMA.16816.F32 R88, R4, R22, R88 ;  /* 0x000000160458723c */ /* 0x000fe20000001858 */
[----:B------:R-:W1:Y:S01]  /*f200*/  LDSM.16.MT88.4 R20, [R206+0x1e000] ;  /* 0x01e00000ce14783b */ /* 0x000e620000004200 */
[-C--:B------:R-:W-:Y:S02]  /*f210*/  FMUL.FTZ R82, R82, R3.reuse ;  /* 0x0000000352527220 */ /* 0x080fe40000410000 */
[----:B------:R-:W-:Y:S02]  /*f220*/  FMUL.FTZ R83, R83, R3 ;  /* 0x0000000353537220 */ /* 0x000fe40000410000 */
[----:B---3--:R-:W-:-:S02]  /*f230*/  FFMA.FTZ R9, R31, c[0x0][0x23c], -R2 ;  /* 0x00008f001f097a23 */ /* 0x008fc40000010802 */
[C---:B--2---:R-:W-:Y:S01]  /*f240*/  HMMA.16816.F32 R92, R4.reuse, R12, R92 ;  /* 0x0000000c045c723c */ /* 0x044fe2000000185c */
[----:B------:R-:W-:Y:S01]  /*f250*/  IMAD.MOV.U32 R43, RZ, RZ, R149 ;  /* 0x000000ffff2b7224 */ /* 0x000fe200078e0095 */
[----:B------:R2:W3:Y:S01]  /*f260*/  MUFU.EX2 R72, R9 ;  /* 0x0000000900487308 */ /* 0x0004e20000000800 */
[----:B------:R-:W-:Y:S02]  /*f270*/  IMAD.MOV.U32 R67, RZ, RZ, R151 ;  /* 0x000000ffff437224 */ /* 0x000fe400078e0097 */
[----:B------:R-:W-:Y:S02]  /*f280*/  IMAD.MOV.U32 R49, RZ, RZ, R25 ;  /* 0x000000ffff317224 */ /* 0x000fe400078e0019 */
[-C--:B------:R-:W-:Y:S01]  /*f290*/  FMUL.FTZ R108, R108, R8.reuse ;  /* 0x000000086c6c7220 */ /* 0x080fe20000410000 */
[----:B------:R-:W-:Y:S01]  /*f2a0*/  HMMA.16816.F32 R96, R4, R14, R96 ;  /* 0x0000000e0460723c */ /* 0x000fe20000001860 */
[----:B------:R-:W5:Y:S01]  /*f2b0*/  LDSM.16.MT88.4 R12, [R208+0x1e000] ;  /* 0x01e00000d00c783b */ /* 0x000f620000004200 */
[----:B------:R-:W-:Y:S01]  /*f2c0*/  FMUL.FTZ R109, R109, R8 ;  /* 0x000000086d6d7220 */ /* 0x000fe20000410000 */
[----:B------:R-:W-:Y:S01]  /*f2d0*/  MOV R75, R49 ;  /* 0x00000031004b7202 */ /* 0x000fe20000000f00 */
[-C--:B------:R-:W-:Y:S01]  /*f2e0*/  FMUL.FTZ R110, R110, R3.reuse ;  /* 0x000000036e6e7220 */ /* 0x080fe20000410000 */
[----:B------:R-:W-:Y:S01]  /*f2f0*/  LDSM.16.MT88.4 R24, [R207+0x1e000] ;  /* 0x01e00000cf18783b */ /* 0x000fe20000004200 */
[----:B------:R-:W-:-:S02]  /*f300*/  FMUL.FTZ R111, R111, R3 ;  /* 0x000000036f6f7220 */ /* 0x000fc40000410000 */
[C---:B------:R-:W-:Y:S01]  /*f310*/  HMMA.16816.F32 R164, R4.reuse, R16, R76 ;  /* 0x0000001004a4723c */ /* 0x040fe2000000184c */
[-C--:B------:R-:W-:Y:S02]  /*f320*/  FMUL.FTZ R112, R112, R8.reuse ;  /* 0x0000000870707220 */ /* 0x080fe40000410000 */
[----:B--2---:R-:W-:Y:S02]  /*f330*/  FFMA.FTZ R9, R33, c[0x0][0x23c], -R2 ;  /* 0x00008f0021097a23 */ /* 0x004fe40000010802 */
[----:B------:R-:W-:Y:S02]  /*f340*/  FMUL.FTZ R113, R113, R8 ;  /* 0x0000000871717220 */ /* 0x000fe40000410000 */
[----:B------:R2:W-:Y:S01]  /*f350*/  MUFU.EX2 R70, R9 ;  /* 0x0000000900467308 */ /* 0x0005e20000000800 */
[----:B------:R-:W-:Y:S01]  /*f360*/  HMMA.16816.F32 R148, R4, R18, R80 ;  /* 0x000000120494723c */ /* 0x000fe20000001850 */
[----:B------:R-:W3:Y:S01]  /*f370*/  LDSM.16.MT88.4 R16, [R205+0x1e000] ;  /* 0x01e00000cd10783b */ /* 0x000ee20000004200 */
        /* <DEDUP_REMOVED lines=8> */
[----:B--2---:R-:W-:Y:S01]  /*f400*/  FFMA.FTZ R9, R35, c[0x0][0x23c], -R0 ;  /* 0x00008f0023097a23 */ /* 0x004fe20000010800 */
[C---:B------:R-:W-:Y:S01]  /*f410*/  HMMA.16816.F32 R112, R4.reuse, R22, R112 ;  /* 0x000000160470723c */ /* 0x040fe20000001870 */
[----:B------:R-:W-:Y:S01]  /*f420*/  FMUL.FTZ R121, R121, R8 ;  /* 0x0000000879797220 */ /* 0x000fe20000410000 */
[----:B------:R-:W1:Y:S01]  /*f430*/  LDSM.16.MT88.4 R20, [R205+0x18800] ;  /* 0x01880000cd14783b */ /* 0x000e620000004200 */
[----:B------:R2:W-:Y:S01]  /*f440*/  MUFU.EX2 R59, R9 ;  /* 0x00000009003b7308 */ /* 0x0005e20000000800 */
[-C--:B------:R-:W-:Y:S01]  /*f450*/  FMUL.FTZ R122, R122, R3.reuse ;  /* 0x000000037a7a7220 */ /* 0x080fe20000410000 */
[----:B------:R-:W-:Y:S01]  /*f460*/  MOV R35, R42 ;  /* 0x0000002a00237202 */ /* 0x000fe20000000f00 */
[----:B------:R-:W-:Y:S02]  /*f470*/  FMUL.FTZ R123, R123, R3 ;  /* 0x000000037b7b7220 */ /* 0x000fe40000410000 */
[----:B-----5:R-:W-:Y:S01]  /*f480*/  HMMA.16816.F32 R44, R4, R12, R116 ;  /* 0x0000000c042c723c */ /* 0x020fe20000001874 */
[----:B------:R-:W-:-:S02]  /*f490*/  IMAD.MOV.U32 R63, RZ, RZ, R10 ;  /* 0x000000ffff3f7224 */ /* 0x000fc400078e000a */
[----:B------:R-:W-:Y:S02]  /*f4a0*/  FFMA.FTZ R10, R32, c[0x0][0x23c], -R2 ;  /* 0x00008f00200a7a23 */ /* 0x000fe40000010802 */
[-C--:B------:R-:W-:Y:S02]  /*f4b0*/  FMUL.FTZ R100, R100, R8.reuse ;  /* 0x0000000864647220 */ /* 0x080fe40000410000 */
[----:B------:R5:W1:Y:S01]  /*f4c0*/  MUFU.EX2 R58, R10 ;  /* 0x0000000a003a7308 */ /* 0x000a620000000800 */
[----:B------:R-:W-:Y:S01]  /*f4d0*/  HMMA.16816.F32 R120, R4, R14, R120 ;  /* 0x0000000e0478723c */ /* 0x000fe20000001878 */
[----:B------:R-:W-:Y:S01]  /*f4e0*/  LDSM.16.MT88.4 R12, [R207+0x18800] ;  /* 0x01880000cf0c783b */ /* 0x000fe20000004200 */
[----:B------:R-:W-:Y:S02]  /*f4f0*/  FMUL.FTZ R101, R101, R8 ;  /* 0x0000000865657220 */ /* 0x000fe40000410000 */
[----:B--2---:R-:W-:Y:S02]  /*f500*/  FFMA.FTZ R9, R135, c[0x0][0x23c], -R0 ;  /* 0x00008f0087097a23 */ /* 0x004fe40000010800 */
[----:B------:R-:W-:-:S02]  /*f510*/  FMUL.FTZ R102, R102, R3 ;  /* 0x0000000366667220 */ /* 0x000fc40000410000 */
[----:B------:R2:W-:Y:S01]  /*f520*/  MUFU.EX2 R57, R9 ;  /* 0x0000000900397308 */ /* 0x0005e20000000800 */
[-C--:B------:R-:W-:Y:S02]  /*f530*/  FMUL.FTZ R103, R103, R3.reuse ;  /* 0x0000000367677220 */ /* 0x080fe40000410000 */
[-C--:B------:R-:W-:Y:S02]  /*f540*/  FMUL.FTZ R104, R104, R8.reuse ;  /* 0x0000000868687220 */ /* 0x080fe40000410000 */
[----:B------:R-:W-:Y:S02]  /*f550*/  FMUL.FTZ R105, R105, R8 ;  /* 0x0000000869697220 */ /* 0x000fe40000410000 */
[----:B-----5:R-:W-:Y:S01]  /*f560*/  FFMA.FTZ R10, R34, c[0x0][0x23c], -R0 ;  /* 0x00008f00220a7a23 */ /* 0x020fe20000010800 */
[----:B---3--:R-:W-:Y:S01]  /*f570*/  HMMA.16816.F32 R100, R4, R16, R100 ;  /* 0x000000100464723c */ /* 0x008fe20000001864 */
[-C--:B------:R-:W-:Y:S01]  /*f580*/  FMUL.FTZ R106, R106, R3.reuse ;  /* 0x000000036a6a7220 */ /* 0x080fe20000410000 */
[----:B------:R-:W-:Y:S01]  /*f590*/  MOV R34, R40 ;  /* 0x0000002800227202 */ /* 0x000fe20000000f00 */
[----:B------:R3:W5:Y:S01]  /*f5a0*/  MUFU.EX2 R66, R10 ;  /* 0x0000000a00427308 */ /* 0x0007620000000800 */
[----:B------:R-:W-:-:S02]  /*f5b0*/  FMUL.FTZ R107, R107, R3 ;  /* 0x000000036b6b7220 */ /* 0x000fc40000410000 */
[----:B------:R-:W-:Y:S02]  /*f5c0*/  FMUL.FTZ R124, R124, R8 ;  /* 0x000000087c7c7220 */ /* 0x000fe40000410000 */
[----:B--2---:R-:W-:Y:S01]  /*f5d0*/  FFMA.FTZ R9, R134, c[0x0][0x23c], -R0 ;  /* 0x00008f0086097a23 */ /* 0x004fe20000010800 */
[----:B----4-:R-:W-:Y:S01]  /*f5e0*/  MOV R134, R64 ;  /* 0x0000004000867202 */ /* 0x010fe20000000f00 */
[----:B------:R-:W-:Y:S01]  /*f5f0*/  IMAD.MOV.U32 R64, RZ, RZ, R67 ;  /* 0x000000ffff407224 */ /* 0x000fe200078e0043 */
[----:B------:R-:W-:Y:S01]  /*f600*/  HMMA.16816.F32 R104, R4, R18, R104 ;  /* 0x000000120468723c */ /* 0x000fe20000001868 */
[----:B------:R-:W-:Y:S01]  /*f610*/  IMAD.MOV.U32 R67, RZ, RZ, R61 ;  /* 0x000000ffff437224 */ /* 0x000fe200078e003d */
[----:B------:R-:W-:Y:S01]  /*f620*/  LDSM.16.MT88.4 R16, [R206+0x18800] ;  /* 0x01880000ce10783b */ /* 0x000fe20000004200 */
[----:B------:R-:W-:Y:S01]  /*f630*/  IMAD.MOV.U32 R61, RZ, RZ, R28 ;  /* 0x000000ffff3d7224 */ /* 0x000fe200078e001c */
[----:B------:R-:W2:Y:S01]  /*f640*/  MUFU.EX2 R9, R9 ;  /* 0x0000000900097308 */ /* 0x000ea20000000800 */
[----:B------:R-:W-:Y:S01]  /*f650*/  FMUL.FTZ R125, R125, R8 ;  /* 0x000000087d7d7220 */ /* 0x000fe20000410000 */
[----:B------:R-:W4:Y:S01]  /*f660*/  LDSM.16.MT88.4 R28, [R208+0x18800] ;  /* 0x01880000d01c783b */ /* 0x000f220000004200 */
[-C--:B------:R-:W-:Y:S01]  /*f670*/  FMUL.FTZ R126, R126, R3.reuse ;  /* 0x000000037e7e7220 */ /* 0x080fe20000410000 */
[----:B---3--:R-:W-:Y:S01]  /*f680*/  MOV R10, R54 ;  /* 0x00000036000a7202 */ /* 0x008fe20000000f00 */
[----:B------:R-:W-:-:S02]  /*f690*/  FMUL.FTZ R127, R127, R3 ;  /* 0x000000037f7f7220 */ /* 0x000fc40000410000 */
[-C--:B------:R-:W-:Y:S02]  /*f6a0*/  FMUL.FTZ R128, R128, R8.reuse ;  /* 0x0000000880807220 */ /* 0x080fe40000410000 */
[----:B------:R-:W-:Y:S02]  /*f6b0*/  FMUL.FTZ R129, R129, R8 ;  /* 0x0000000881817220 */ /* 0x000fe40000410000 */
[-C--:B------:R-:W-:Y:S01]  /*f6c0*/  FMUL.FTZ R130, R130, R3.reuse ;  /* 0x0000000382827220 */ /* 0x080fe20000410000 */
[----:B------:R-:W-:Y:S01]  /*f6d0*/  HMMA.16816.F32 R124, R4, R24, R124 ;  /* 0x00000018047c723c */ /* 0x000fe2000000187c */
[----:B------:R-:W-:Y:S02]  /*f6e0*/  FMUL.FTZ R131, R131, R3 ;  /* 0x0000000383837220 */ /* 0x000fe40000410000 */
[----:B------:R-:W-:Y:S02]  /*f6f0*/  IMAD.MOV.U32 R32, RZ, RZ, R64 ;  /* 0x000000ffff207224 */ /* 0x000fe400078e0040 */
[----:B------:R-:W-:-:S02]  /*f700*/  IMAD.MOV.U32 R74, RZ, RZ, R48 ;  /* 0x000000ffff4a7224 */ /* 0x000fc400078e0030 */
[----:B------:R-:W-:Y:S01]  /*f710*/  IMAD.MOV.U32 R64, RZ, RZ, R50 ;  /* 0x000000ffff407224 */ /* 0x000fe200078e0032 */
[----:B------:R-:W-:Y:S01]  /*f720*/  HMMA.16816.F32 R128, R4, R26, R128 ;  /* 0x0000001a0480723c */ /* 0x000fe20000001880 */
[----:B------:R-:W3:Y:S01]  /*f730*/  LDSM.16.MT88.4 R24, [R205+0x1a800] ;  /* 0x01a80000cd18783b */ /* 0x000ee20000004200 */
[----:B------:R-:W-:Y:S02]  /*f740*/  IMAD.MOV.U32 R33, RZ, RZ, R56 ;  /* 0x000000ffff217224 */ /* 0x000fe400078e0038 */
[----:B------:R-:W-:Y:S02]  /*f750*/  IMAD.MOV.U32 R71, RZ, RZ, R41 ;  /* 0x000000ffff477224 */ /* 0x000fe400078e0029 */
[----:B------:R-:W-:Y:S01]  /*f760*/  IMAD.MOV.U32 R56, RZ, RZ, R43 ;  /* 0x000000ffff387224 */ /* 0x000fe200078e002b */
[----:B------:R-:W-:Y:S02]  /*f770*/  F2FP.PACK_AB R4, R72, R134 ;  /* 0x000000864804723e */ /* 0x000fe400000000ff */
[----:B-1----:R-:W-:-:S02]  /*f780*/  F2FP.PACK_AB R6, R70, R58 ;  /* 0x0000003a4606723e */ /* 0x002fc400000000ff */
[----:B-----5:R-:W-:Y:S02]  /*f790*/  F2FP.PACK_AB R5, R59, R66 ;  /* 0x000000423b05723e */ /* 0x020fe400000000ff */
[----:B--2---:R-:W-:-:S07]  /*f7a0*/  F2FP.PACK_AB R7, R9, R57 ;  /* 0x000000390907723e */ /* 0x004fce00000000ff */
[C---:B------:R-:W-:Y:S08]  /*f7b0*/  HMMA.16816.F32 R136, R4.reuse, R20, R136 ;  /* 0x000000140488723c */ /* 0x040ff00000001888 */
[C---:B------:R-:W-:Y:S01]  /*f7c0*/  HMMA.16816.F32 R36, R4.reuse, R22, R36 ;  /* 0x000000160424723c */ /* 0x040fe20000001824 */
[----:B------:R-:W-:Y:S07]  /*f7d0*/  LDSM.16.MT88.4 R20, [R206+0x1a800] ;  /* 0x01a80000ce14783b */ /* 0x000fee0000004200 */
[C---:B----4-:R-:W-:Y:S07]  /*f7e0*/  HMMA.16816.F32 R48, R4.reuse, R30, R240 ;  /* 0x0000001e0430723c */ /* 0x050fee00000018f0 */
[----:B------:R-:W-:Y:S01]  /*f7f0*/  MOV R242, R52 ;  /* 0x0000003400f27202 */ /* 0x000fe20000000f00 */
[----:B------:R-:W-:Y:S01]  /*f800*/  IMAD.MOV.U32 R241, RZ, RZ, R53 ;  /* 0x000000fffff17224 */ /* 0x000fe200078e0035 */
[----:B------:R-:W-:Y:S01]  /*f810*/  HMMA.16816.F32 R160, R4, R12, R160 ;  /* 0x0000000c04a0723c */ /* 0x000fe200000018a0 */
[----:B------:R-:W-:-:S02]  /*f820*/  IMAD.MOV.U32 R240, RZ, RZ, R55 ;  /* 0x000000fffff07224 */ /* 0x000fc400078e0037 */
[----:B------:R-:W-:-:S05]  /*f830*/  IMAD.MOV.U32 R243, RZ, RZ, R63 ;  /* 0x000000fffff37224 */ /* 0x000fca00078e003f */
[C---:B------:R-:W-:Y:S01]  /*f840*/  HMMA.16816.F32 R52, R4.reuse, R14, R236 ;  /* 0x0000000e0434723c */ /* 0x040fe200000018ec */
[----:B------:R-:W1:Y:S06]  /*f850*/  LDSM.16.MT88.4 R12, [R207+0x1a800] ;  /* 0x01a80000cf0c783b */ /* 0x000e6c0000004200 */
[----:B------:R-:W-:Y:S01]  /*f860*/  MOV R239, R64 ;  /* 0x0000004000ef7202 */ /* 0x000fe20000000f00 */
[----:B------:R-:W-:Y:S01]  /*f870*/  HMMA.16816.F32 R40, R4, R18, R248 ;  /* 0x000000120428723c */ /* 0x000fe200000018f8 */
[----:B------:R-:W-:Y:S01]  /*f880*/  IMAD.MOV.U32 R236, RZ, RZ, R73 ;  /* 0x000000ffffec7224 */ /* 0x000fe200078e0049 */
[----:B------:R-:W-:Y:S01]  /*f890*/  MOV R237, R74 ;  /* 0x0000004a00ed7202 */ /* 0x000fe20000000f00 */
[----:B------:R-:W-:-:S04]  /*f8a0*/  IMAD.MOV.U32 R238, RZ, RZ, R75 ;  /* 0x000000ffffee7224 */ /* 0x000fc800078e004b */
[----:B------:R-:W-:Y:S01]  /*f8b0*/  MOV R249, R66 ;  /* 0x0000004200f97202 */ /* 0x000fe20000000f00 */
[----:B------:R-:W-:Y:S01]  /*f8c0*/  IMAD.MOV.U32 R248, RZ, RZ, R67 ;  /* 0x000000fffff87224 */ /* 0x000fe200078e0043 */
[----:B------:R-:W-:Y:S01]  /*f8d0*/  MOV R67, R60 ;  /* 0x0000003c00437202 */ /* 0x000fe20000000f00 */
[----:B------:R-:W-:Y:S01]  /*f8e0*/  IMAD.MOV.U32 R66, RZ, RZ, R61 ;  /* 0x000000ffff427224 */ /* 0x000fe200078e003d */
[----:B------:R-:W-:Y:S01]  /*f8f0*/  HMMA.16816.F32 R144, R4, R16, R144 ;  /* 0x000000100490723c */ /* 0x000fe20000001890 */
[----:B------:R-:W2:Y:S02]  /*f900*/  LDSM.16.MT88.4 R16, [R208+0x1a800] ;  /* 0x01a80000d010783b */ /* 0x000ea40000004200 */
[----:B------:R-:W-:-:S05]  /*f910*/  IMAD.MOV.U32 R135, RZ, RZ, R67 ;  /* 0x000000ffff877224 */ /* 0x000fca00078e0043 */
[C---:B---3--:R-:W-:Y:S07]  /*f920*/  HMMA.16816.F32 R60, R4.reuse, R24, R200 ;  /* 0x00000018043c723c */ /* 0x048fee00000018c8 */
[----:B------:R-:W-:Y:S01]  /*f930*/  MOV R203, R69 ;  /* 0x0000004500cb7202 */ /* 0x000fe20000000f00 */
[----:B------:R-:W-:Y:S01]  /*f940*/  IMAD.MOV.U32 R200, RZ, RZ, R71 ;  /* 0x000000ffffc87224 */ /* 0x000fe200078e0047 */
[----:B------:R-:W-:Y:S01]  /*f950*/  MOV R201, R70 ;  /* 0x0000004600c97202 */ /* 0x000fe20000000f00 */
[----:B------:R-:W-:Y:S01]  /*f960*/  IMAD.MOV.U32 R202, RZ, RZ, R9 ;  /* 0x000000ffffca7224 */ /* 0x000fe200078e0009 */
[----:B------:R-:W-:Y:S01]  /*f970*/  HMMA.16816.F32 R68, R4, R26, R196 ;  /* 0x0000001a0444723c */ /* 0x000fe200000018c4 */
[----:B------:R-:W3:Y:S01]  /*f980*/  LDSM.16.MT88.4 R24, [R206+0x1c800] ;  /* 0x01c80000ce18783b */ /* 0x000ee20000004200 */
[----:B------:R-:W-:-:S05]  /*f990*/  FFMA.FTZ R9, R246, c[0x0][0x23c], -R2 ;  /* 0x00008f00f6097a23 */ /* 0x000fca0000010802 */
[----:B------:R-:W-:Y:S01]  /*f9a0*/  MOV R199, R56 ;  /* 0x0000003800c77202 */ /* 0x000fe20000000f00 */
[----:B------:R-:W-:Y:S01]  /*f9b0*/  IMAD.MOV.U32 R198, RZ, RZ, R57 ;  /* 0x000000ffffc67224 */ /* 0x000fe200078e0039 */
[----:B------:R-:W-:Y:S01]  /*f9c0*/  MOV R197, R58 ;  /* 0x0000003a00c57202 */ /* 0x000fe20000000f00 */
[----:B------:R-:W-:Y:S01]  /*f9d0*/  IMAD.MOV.U32 R196, RZ, RZ, R59 ;  /* 0x000000ffffc47224 */ /* 0x000fe200078e003b */
[C---:B-1----:R-:W-:Y:S08]  /*f9e0*/  HMMA.16816.F32 R76, R4.reuse, R12, R176 ;  /* 0x0000000c044c723c */ /* 0x042ff000000018b0 */
[C---:B------:R-:W-:Y:S07]  /*f9f0*/  HMMA.16816.F32 R56, R4.reuse, R20, R192 ;  /* 0x000000140438723c */ /* 0x040fee00000018c0 */
[----:B------:R-:W-:Y:S01]  /*fa00*/  IMAD.MOV.U32 R194, RZ, RZ, R65 ;  /* 0x000000ffffc27224 */ /* 0x000fe200078e0041 */
[----:B------:R-:W-:Y:S01]  /*fa10*/  MOV R193, R66 ;  /* 0x0000004200c17202 */ /* 0x000fe20000000f00 */
[----:B------:R-:W-:Y:S01]  /*fa20*/  HMMA.16816.F32 R84, R4, R14, R172 ;  /* 0x0000000e0454723c */ /* 0x000fe200000018ac */
[----:B------:R-:W1:Y:S01]  /*fa30*/  LDSM.16.MT88.4 R12, [R207+0x1c800] ;  /* 0x01c80000cf0c783b */ /* 0x000e620000004200 */
[----:B------:R-:W-:-:S02]  /*fa40*/  MOV R195, R72 ;  /* 0x0000004800c37202 */ /* 0x000fc40000000f00 */
[----:B------:R-:W-:-:S04]  /*fa50*/  MOV R192, R252 ;  /* 0x000000fc00c07202 */ /* 0x000fc80000000f00 */
[C---:B------:R-:W-:Y:S01]  /*fa60*/  HMMA.16816.F32 R64, R4.reuse, R22, R188 ;  /* 0x000000160440723c */ /* 0x040fe200000018bc */
[----:B------:R-:W4:Y:S06]  /*fa70*/  LDSM.16.MT88.4 R20, [R208+0x1c800] ;  /* 0x01c80000d014783b */ /* 0x000f2c0000004200 */
        /* <DEDUP_REMOVED lines=11> */
[----:B------:R5:W-:Y:S01]  /*fb30*/  MUFU.EX2 R183, R9 ;  /* 0x0000000900b77308 */ /* 0x000be20000000800 */
[----:B------:R-:W-:Y:S01]  /*fb40*/  MOV R195, R200 ;  /* 0x000000c800c37202 */ /* 0x000fe20000000f00 */
[----:B------:R-:W-:Y:S01]  /*fb50*/  IMAD.MOV.U32 R196, RZ, RZ, R201 ;  /* 0x000000ffffc47224 */ /* 0x000fe200078e00c9 */
[----:B------:R-:W-:Y:S01]  /*fb60*/  MOV R201, R242 ;  /* 0x000000f200c97202 */ /* 0x000fe20000000f00 */
[----:B------:R-:W-:Y:S01]  /*fb70*/  IMAD.MOV.U32 R198, RZ, RZ, R203 ;  /* 0x000000ffffc67224 */ /* 0x000fe200078e00cb */
[----:B------:R-:W-:Y:S01]  /*fb80*/  MOV R203, R248 ;  /* 0x000000f800cb7202 */ /* 0x000fe20000000f00 */
[----:B------:R-:W-:Y:S01]  /*fb90*/  HMMA.16816.F32 R152, R4, R28, R152 ;  /* 0x0000001c0498723c */ /* 0x000fe20000001898 */
[----:B------:R-:W-:Y:S01]  /*fba0*/  LDSM.16.MT88.4 R28, [R205+0x1c800] ;  /* 0x01c80000cd1c783b */ /* 0x000fe20000004200 */
[----:B------:R-:W-:Y:S01]  /*fbb0*/  IMAD.MOV.U32 R200, RZ, RZ, R241 ;  /* 0x000000ffffc87224 */ /* 0x000fe200078e00f1 */
[----:B------:R-:W-:Y:S01]  /*fbc0*/  MOV R241, R134 ;  /* 0x0000008600f17202 */ /* 0x000fe20000000f00 */
[----:B------:R-:W-:Y:S01]  /*fbd0*/  IMAD.MOV.U32 R242, RZ, RZ, R35 ;  /* 0x000000fffff27224 */ /* 0x000fe200078e0023 */
[----:B------:R-:W-:Y:S01]  /*fbe0*/  MOV R134, R32 ;  /* 0x0000002000867202 */ /* 0x000fe20000000f00 */
[----:B------:R-:W-:-:S02]  /*fbf0*/  IMAD.MOV.U32 R248, RZ, RZ, R33 ;  /* 0x000000fffff87224 */ /* 0x000fc400078e0021 */
[----:B---3--:R-:W-:Y:S01]  /*fc00*/  HMMA.16816.F32 R164, R4, R24, R164 ;  /* 0x0000001804a4723c */ /* 0x008fe200000018a4 */
[----:B-----5:R-:W-:-:S04]  /*fc10*/  FFMA.FTZ R9, R247, c[0x0][0x23c], -R2 ;  /* 0x00008f00f7097a23 */ /* 0x020fc80000010802 */
[----:B------:R3:W5:Y:S03]  /*fc20*/  MUFU.EX2 R252, R9 ;  /* 0x0000000900fc7308 */ /* 0x0007660000000800 */
[C---:B-1----:R-:W-:Y:S08]  /*fc30*/  HMMA.16816.F32 R96, R4.reuse, R14, R96 ;  /* 0x0000000e0460723c */ /* 0x042ff00000001860 */
[----:B----4-:R-:W-:Y:S01]  /*fc40*/  HMMA.16816.F32 R116, R4, R22, R88 ;  /* 0x000000160474723c */ /* 0x010fe20000001858 */
[----:B---3--:R-:W-:-:S07]  /*fc50*/  FFMA.FTZ R9, R244, c[0x0][0x23c], -R2 ;  /* 0x00008f00f4097a23 */ /* 0x008fce0000010802 */
[C---:B------:R-:W-:Y:S01]  /*fc60*/  HMMA.16816.F32 R88, R4.reuse, R12, R92 ;  /* 0x0000000c0458723c */ /* 0x040fe2000000185c */
[----:B------:R-:W1:Y:S01]  /*fc70*/  LDSM.16.MT88.4 R12, [R207+0x1e800] ;  /* 0x01e80000cf0c783b */ /* 0x000e620000004200 */
[----:B------:R3:W-:Y:S05]  /*fc80*/  MUFU.EX2 R250, R9 ;  /* 0x0000000900fa7308 */ /* 0x0007ea0000000800 */
[----:B------:R-:W-:Y:S01]  /*fc90*/  MOV R95, R134 ;  /* 0x00000086005f7202 */ /* 0x000fe20000000f00 */
[C---:B------:R-:W-:Y:S01]  /*fca0*/  HMMA.16816.F32 R148, R4.reuse, R26, R148 ;  /* 0x0000001a0494723c */ /* 0x040fe20000001894 */
[----:B------:R-:W4:Y:S07]  /*fcb0*/  LDSM.16.MT88.4 R24, [R206+0x1e800] ;  /* 0x01e80000ce18783b */ /* 0x000f2e0000004200 */
[----:B------:R-:W-:Y:S01]  /*fcc0*/  HMMA.16816.F32 R156, R4, R20, R156 ;  /* 0x00000014049c723c */ /* 0x000fe2000000189c */
[----:B------:R-:W4:Y:S01]  /*fcd0*/  LDSM.16.MT88.4 R20, [R208+0x1e800] ;  /* 0x01e80000d014783b */ /* 0x000f220000004200 */
[----:B---3--:R-:W-:-:S04]  /*fce0*/  FFMA.FTZ R9, R245, c[0x0][0x23c], -R2 ;  /* 0x00008f00f5097a23 */ /* 0x008fc80000010802 */
[----:B------:R3:W1:Y:S02]  /*fcf0*/  MUFU.EX2 R251, R9 ;  /* 0x0000000900fb7308 */ /* 0x0006640000000800 */
[C---:B--2---:R-:W-:Y:S08]  /*fd00*/  HMMA.16816.F32 R100, R4.reuse, R16, R100 ;  /* 0x000000100464723c */ /* 0x044ff00000001864 */
[----:B------:R-:W-:Y:S01]  /*fd10*/  HMMA.16816.F32 R104, R4, R18, R104 ;  /* 0x000000120468723c */ /* 0x000fe20000001868 */
[----:B------:R-:W-:Y:S01]  /*fd20*/  LDSM.16.MT88.4 R16, [R206+0x19000] ;  /* 0x01900000ce10783b */ /* 0x000fe20000004200 */
[----:B---3--:R-:W-:-:S02]  /*fd30*/  FFMA.FTZ R9, R192, c[0x0][0x23c], -R0 ;  /* 0x00008f00c0097a23 */ /* 0x008fc40000010800 */
[----:B------:R-:W-:Y:S01]  /*fd40*/  IMAD.MOV.U32 R192, RZ, RZ, R197 ;  /* 0x000000ffffc07224 */ /* 0x000fe200078e00c5 */
[----:B------:R-:W-:Y:S01]  /*fd50*/  MOV R197, R202 ;  /* 0x000000ca00c57202 */ /* 0x000fe20000000f00 */
[----:B------:R2:W-:Y:S01]  /*fd60*/  MUFU.EX2 R249, R9 ;  /* 0x0000000900f97308 */ /* 0x0005e20000000800 */
[----:B------:R-:W-:Y:S01]  /*fd70*/  IMAD.MOV.U32 R202, RZ, RZ, R243 ;  /* 0x000000ffffca7224 */ /* 0x000fe200078e00f3 */
[C---:B-1----:R-:W-:Y:S01]  /*fd80*/  HMMA.16816.F32 R124, R4.reuse, R12, R124 ;  /* 0x0000000c047c723c */ /* 0x042fe2000000187c */
[----:B------:R-:W-:Y:S02]  /*fd90*/  MOV R243, R34 ;  /* 0x0000002200f37202 */ /* 0x000fe40000000f00 */
[----:B------:R-:W-:Y:S05]  /*fda0*/  LDSM.16.MT88.4 R32, [R205+0x19000] ;  /* 0x01900000cd20783b */ /* 0x000fea0000004200 */
[----:B------:R-:W-:Y:S01]  /*fdb0*/  HMMA.16816.F32 R128, R4, R14, R128 ;  /* 0x0000000e0480723c */ /* 0x000fe20000001880 */
[----:B------:R-:W1:Y:S01]  /*fdc0*/  LDSM.16.MT88.4 R12, [R207+0x19000] ;  /* 0x01900000cf0c783b */ /* 0x000e620000004200 */
[----:B--2---:R-:W-:-:S02]  /*fdd0*/  FFMA.FTZ R9, R188, c[0x0][0x23c], -R0 ;  /* 0x00008f00bc097a23 */ /* 0x004fc40000010800 */
        /* <DEDUP_REMOVED lines=20> */
[----:B------:R2:W3:Y:S01]  /*ff20*/  MUFU.EX2 R248, R9 ;  /* 0x0000000900f87308 */ /* 0x0004e20000000800 */
[----:B------:R-:W-:Y:S01]  /*ff30*/  IMAD.MOV.U32 R182, RZ, RZ, R197 ;  /* 0x000000ffffb67224 */ /* 0x000fe200078e00c5 */
[----:B------:R-:W-:Y:S01]  /*ff40*/  MOV R181, R198 ;  /* 0x000000c600b57202 */ /* 0x000fe20000000f00 */
[----:B------:R-:W-:Y:S01]  /*ff50*/  IMAD.MOV.U32 R186, RZ, RZ, R194 ;  /* 0x000000ffffba7224 */ /* 0x000fe200078e00c2 */
        /* <DEDUP_REMOVED lines=8> */
[----:B----4-:R-:W-:Y:S01]  /*ffe0*/  HMMA.16816.F32 R108, R4, R24, R108 ;  /* 0x00000018046c723c */ /* 0x010fe2000000186c */
[----:B------:R-:W-:-:S02]  /*fff0*/  MOV R178, R201 ;  /* 0x000000c900b27202 */ /* 0x000fc40000000f00 */
[----:B------:R-:W-:Y:S01]  /*10000*/  MOV R177, R202 ;  /* 0x000000ca00b17202 */ /* 0x000fe20000000f00 */
[----:B--2---:R-:W-:Y:S01]  /*10010*/  FFMA.FTZ R9, R135, c[0x0][0x23c], -R0 ;  /* 0x00008f0087097a23 */ /* 0x004fe20000010800 */
[----:B------:R-:W-:Y:S02]  /*10020*/  MOV R175, R240 ;  /* 0x000000f000af7202 */ /* 0x000fe40000000f00 */
[----:B------:R-:W-:Y:S01]  /*10030*/  MOV R174, R241 ;  /* 0x000000f100ae7202 */ /* 0x000fe20000000f00 */
[----:B------:R2:W-:Y:S01]  /*10040*/  MUFU.EX2 R135, R9 ;  /* 0x0000000900877308 */ /* 0x0005e20000000800 */
[----:B------:R-:W-:Y:S01]  /*10050*/  HMMA.16816.F32 R112, R4, R26, R112 ;  /* 0x0000001a0470723c */ /* 0x000fe20000001870 */
[----:B------:R-:W-:Y:S01]  /*10060*/  LDSM.16.MT88.4 R24, [R208+0x19000] ;  /* 0x01900000d018783b */ /* 0x000fe20000004200 */
[----:B------:R-:W-:-:S06]  /*10070*/  MOV R172, R243 ;  /* 0x000000f300ac7202 */ /* 0x000fcc0000000f00 */
[----:B------:R-:W-:Y:S01]  /*10080*/  HMMA.16816.F32 R44, R4, R20, R44 ;  /* 0x00000014042c723c */ /* 0x000fe2000000182c */
[----:B--2---:R-:W-:-:S07]  /*10090*/  FFMA.FTZ R9, R188, c[0x0][0x23c], -R0 ;  /* 0x00008f00bc097a23 */ /* 0x004fce0000010800 */
[----:B------:R-:W-:Y:S01]  /*100a0*/  HMMA.16816.F32 R120, R4, R22, R120 ;  /* 0x000000160478723c */ /* 0x000fe20000001878 */
[----:B------:R-:W-:Y:S01]  /*100b0*/  LDSM.16.MT88.4 R20, [R206+0x1b000] ;  /* 0x01b00000ce14783b */ /* 0x000fe20000004200 */
[----:B------:R-:W-:Y:S01]  /*100c0*/  MOV R188, R192 ;  /* 0x000000c000bc7202 */ /* 0x000fe20000000f00 */
[----:B------:R-:W2:Y:S04]  /*100d0*/  MUFU.EX2 R134, R9 ;  /* 0x0000000900867308 */ /* 0x000ea80000000800 */
[----:B-----5:R-:W-:Y:S02]  /*100e0*/  F2FP.PACK_AB R4, R252, R183 ;  /* 0x000000b7fc04723e */ /* 0x020fe400000000ff */
[----:B------:R-:W-:Y:S02]  /*100f0*/  F2FP.PACK_AB R6, R251, R250 ;  /* 0x000000fafb06723e */ /* 0x000fe400000000ff */
[----:B---3--:R-:W-:-:S02]  /*10100*/  F2FP.PACK_AB R5, R248, R249 ;  /* 0x000000f9f805723e */ /* 0x008fc400000000ff */
[----:B--2---:R-:W-:Y:S01]  /*10110*/  F2FP.PACK_AB R7, R134, R135 ;  /* 0x000000878607723e */ /* 0x004fe200000000ff */
[----:B------:R-:W-:-:S04]  /*10120*/  IMAD.MOV.U32 R9, RZ, RZ, R177 ;  /* 0x000000ffff097224 */ /* 0x000fc800078e00b1 */
[----:B------:R-:W-:Y:S02]  /*10130*/  FFMA.FTZ R9, R9, c[0x0][0x23c], -R2 ;  /* 0x00008f0009097a23 */ /* 0x000fe40000010802 */
        /* <DEDUP_REMOVED lines=205> */
.L_x_1871:
        /* <DEDUP_REMOVED lines=55> */
.L_x_1881:
        /* <DEDUP_REMOVED lines=62> */
.L_x_1879:
[----:B------:R-:W2:Y:S01]  /*11560*/  LDL.64 R238, [R1] ;  /* 0x0000000001ee7983 */ /* 0x000ea20000100a00 */
[----:B------:R-:W-:Y:S04]  /*11570*/  DEPBAR.LE SB0, 0x0 ;  /* 0x000080000000791a */ /* 0x000fe80000000000 */
[----:B------:R-:W-:Y:S01]  /*11580*/  UIADD3 UR4, UR9, -UR12, URZ ;  /* 0x8000000c09047290 */ /* 0x000fe2000fffe03f */
[----:B-1----:R-:W3:Y:S01]  /*11590*/  LDL.64 R4, [R1+0x20] ;  /* 0x0000200001047983 */ /* 0x002ee20000100a00 */
[----:B------:R-:W-:Y:S01]  /*115a0*/  UIADD3 UR8, UR25, -0x1, URZ ;  /* 0xffffffff19087890 */ /* 0x000fe2000fffe03f */
[----:B------:R-:W-:Y:S03]  /*115b0*/  MOV R2, UR22 ;  /* 0x0000001600027c02 */ /* 0x000fe60008000f00 */
[----:B------:R-:W-:Y:S01]  /*115c0*/  MOV R0, UR4 ;  /* 0x0000000400007c02 */ /* 0x000fe20008000f00 */
[----:B------:R-:W4:Y:S01]  /*115d0*/  LDL R16, [R1+0x8] ;  /* 0x0000080001107983 */ /* 0x000f220000100800 */
[----:B------:R-:W-:Y:S02]  /*115e0*/  USHF.R.S32.HI UR5, URZ, 0x1f, UR8 ;  /* 0x0000001f3f057899 */ /* 0x000fe40008011408 */
[----:B------:R-:W-:Y:S02]  /*115f0*/  UIMAD UR4, UR21, UR8, URZ ;  /* 0x00000008150472a4 */ /* 0x000fe4000f8e023f */
[----:B------:R-:W-:Y:S01]  /*11600*/  UISETP.GT.AND UP0, UPT, UR8, UR10, UPT ;  /* 0x0000000a0800728c */ /* 0x000fe2000bf04270 */
[----:B------:R-:W-:Y:S01]  /*11610*/  BAR.SYNC.DEFER_BLOCKING 0x0 ;  /* 0x0000000000007b1d */ /* 0x000fe20000010000 */
[----:B------:R-:W-:Y:S05]  /*11620*/  UIMAD UR4, UR5, UR22, UR4 ;  /* 0x00000016050472a4 */ /* 0x000fea000f8e0204 */
[----:B------:R-:W-:Y:S06]  /*11630*/  @P5 STS.128 [R231+0x18000], RZ ;  /* 0x018000ffe7005388 */ /* 0x000fec0000000c00 */
[----:B------:R-:W5:Y:S06]  /*11640*/  LDL R237, [R1+0x10] ;  /* 0x0000100001ed7983 */ /* 0x000f6c0000100800 */
        /* <DEDUP_REMOVED lines=9> */
[----:B------:R-:W-:Y:S02]  /*116e0*/  LEA.HI.X.SX32 R5, R0, R251, 0x6, P1 ;  /* 0x000000fb00057211 */ /* 0x000fe400008f36ff */
[----:B------:R-:W-:Y:S01]  /*116f0*/  IADD3 R0, R9, UR4, RZ ;  /* 0x0000000409007c10 */ /* 0x000fe2000fffe0ff */
[----:B------:R-:W-:Y:S01]  /*11700*/  IMAD R7, R6, c[0x0][0x1a4], R7 ;  /* 0x0000690006077a24 */ /* 0x000fe200078e0207 */
[----:B----4-:R-:W-:Y:S01]  /*11710*/  LEA R6, P6, R14, R16, 0x1 ;  /* 0x000000100e067211 */ /* 0x010fe200078c08ff */
[----:B------:R-:W-:Y:S01]  /*11720*/  IMAD R5, R5, c[0x0][0x1a0], RZ ;  /* 0x0000680005057a24 */ /* 0x000fe200078e02ff */
[----:B------:R-:W-:Y:S01]  /*11730*/  @!P5 LEA.HI.X R11, R8, c[0x0][0x174], R0, 0x1, P0 ;  /* 0x00005d00080bda11 */ /* 0x000fe200000f0c00 */
[----:B------:R-:W-:Y:S01]  /*11740*/  UIADD3 UR4, UR11, -UR12, URZ ;  /* 0x8000000c0b047290 */ /* 0x000fe2000fffe03f */
[----:B------:R-:W-:Y:S01]  /*11750*/  IADD3 R7, R15, R7, RZ ;  /* 0x000000070f077210 */ /* 0x000fe20007ffe0ff */
[----:B------:R-:W-:Y:S01]  /*11760*/  IMAD R5, R4, c[0x0][0x1a4], R5 ;  /* 0x0000690004057a24 */ /* 0x000fe200078e0205 */
[----:B------:R-:W-:Y:S01]  /*11770*/  @!P5 IADD3 R2, P1, R8, UR23, RZ ;  /* 0x000000170802dc10 */ /* 0x000fe2000ff3e0ff */
[----:B------:R-:W-:Y:S01]  /*11780*/  @!PT LDS RZ, [RZ] ;  /* 0x00000000fffff984 */ /* 0x000fe20000000800 */
[----:B------:R-:W-:Y:S01]  /*11790*/  @!PT LDS RZ, [RZ] ;  /* 0x00000000fffff984 */ /* 0x000fe20000000800 */
[----:B------:R-:W-:Y:S01]  /*117a0*/  @!PT LDS RZ, [RZ] ;  /* 0x00000000fffff984 */ /* 0x000fe20000000800 */
[----:B------:R1:W-:Y:S01]  /*117b0*/  @!P5 LDGSTS.E.BYPASS.LTC128B.128 [R231+0x18000], [R10.64] ;  /* 0x180000000ae7dfae */ /* 0x0003e2000b901d52 */
[----:B------:R-:W-:Y:S02]  /*117c0*/  LEA.HI.X R7, R14, R252, R7, 0x1, P6 ;  /* 0x000000fc0e077211 */ /* 0x000fe400030f0c07 */
[----:B------:R-:W-:Y:S02]  /*117d0*/  @!P5 LEA R8, P0, R2, c[0x0][0x170], 0x1 ;  /* 0x00005c000208da11 */ /* 0x000fe400078008ff */
[----:B------:R-:W-:Y:S01]  /*117e0*/  @!P5 IADD3.X R0, R0, UR24, RZ, P1, !PT ;  /* 0x000000180000dc10 */ /* 0x000fe20008ffe4ff */
        /* <DEDUP_REMOVED lines=8> */
[----:B------:R-:W-:Y:S02]  /*11870*/  MOV R0, UR4 ;  /* 0x0000000400007c02 */ /* 0x000fe40008000f00 */
[----:B------:R-:W-:Y:S03]  /*11880*/  LEA.HI.X R5, R12, R252, R5, 0x1, P1 ;  /* 0x000000fc0c057211 */ /* 0x000fe600008f0c05 */
        /* <DEDUP_REMOVED lines=31> */
[----:B-1----:R-:W2:Y:S06]  /*11a80*/  LDSM.16.M88.4 R8, [R204+0x10000] ;  /* 0x01000000cc08783b */ /* 0x002eac0000000200 */
[----:B------:R-:W1:Y:S06]  /*11a90*/  LDSM.16.M88.4 R16, [R204+0x10800] ;  /* 0x01080000cc10783b */ /* 0x000e6c0000000200 */
[----:B------:R-:W3:Y:S06]  /*11aa0*/  LDSM.16.M88.4 R24, [R204+0x11000] ;  /* 0x01100000cc18783b */ /* 0x000eec0000000200 */
[----:B------:R-:W0:Y:S06]  /*11ab0*/  LDGDEPBAR ;  /* 0x00000000000079af */ /* 0x000e2c0000000000 */
[----:B------:R-:W4:Y:S06]  /*11ac0*/  LDSM.16.M88.4 R168, [R204+0x11800] ;  /* 0x01180000cca8783b */ /* 0x000f2c0000000200 */
[----:B------:R-:W-:Y:S06]  /*11ad0*/  LDSM.16.M88.4 R172, [R212] ;  /* 0x00000000d4ac783b */ /* 0x000fec0000000200 */
[----:B------:R-:W4:Y:S01]  /*11ae0*/  LDSM.16.M88.4 R176, [R215] ;  /* 0x00000000d7b0783b */ /* 0x000f220000000200 */
        /* <DEDUP_REMOVED lines=9> */
[C---:B---3--:R-:W-:Y:S01]  /*11b80*/  HMMA.16816.F32 R20, R32.reuse, R24, RZ ;  /* 0x000000182014723c */ /* 0x048fe200000018ff */
[----:B------:R-:W-:Y:S07]  /*11b90*/  LDSM.16.M88.4 R200, [R209] ;  /* 0x00000000d1c8783b */ /* 0x000fee0000000200 */
[C---:B------:R-:W-:Y:S08]  /*11ba0*/  HMMA.16816.F32 R24, R32.reuse, R26, RZ ;  /* 0x0000001a2018723c */ /* 0x040ff000000018ff */
[C---:B----4-:R-:W-:Y:S08]  /*11bb0*/  HMMA.16816.F32 R28, R32.reuse, R168, RZ ;  /* 0x000000a8201c723c */ /* 0x050ff000000018ff */
        /* <DEDUP_REMOVED lines=78> */
[----:B------:R-:W1:Y:S06]  /*120a0*/  LDSM.16.M88.4 R168, [R211+0x8000] ;  /* 0x00800000d3a8783b */ /* 0x000e6c0000000200 */
[----:B------:R-:W3:Y:S01]  /*120b0*/  LDSM.16.M88.4 R184, [R204+0x14800] ;  /* 0x01480000ccb8783b */ /* 0x000ee20000000200 */
        /* <DEDUP_REMOVED lines=122> */
[----:B------:R-:W-:Y:S07]  /*12860*/  FMUL.FTZ R19, R19, c[0x0][0x2ec] ;  /* 0x0000bb0013137a20 */ /* 0x000fee0000410000 */
[----:B------:R-:W1:Y:S01]  /*12870*/  MUFU.TANH R179, R9 ;  /* 0x0000000900b37308 */ /* 0x000e620000002400 */
[----:B----4-:R-:W4:Y:S09]  /*12880*/  LDSM.16.M88.4 R4, [R209+0x7000] ;  /* 0x00700000d104783b */ /* 0x010f320000000200 */
[----:B------:R-:W1:Y:S10]  /*12890*/  MUFU.TANH R180, R10 ;  /* 0x0000000a00b47308 */ /* 0x000e740000002400 */
[----:B------:R1:W1:Y:S10]  /*128a0*/  MUFU.TANH R181, R11 ;  /* 0x0000000b00b57308 */ /* 0x0002740000002400 */
[----:B------:R-:W2:Y:S10]  /*128b0*/  MUFU.TANH R178, R15 ;  /* 0x0000000f00b27308 */ /* 0x000eb40000002400 */
[----:B------:R2:W2:Y:S01]  /*128c0*/  MUFU.TANH R168, R16 ;  /* 0x0000001000a87308 */ /* 0x0004a20000002400 */
        /* <DEDUP_REMOVED lines=9> */
[----:B------:R-:W-:Y:S03]  /*12960*/  PLOP3.LUT P0, PT, PT, PT, UP0, 0x80, 0x0 ;  /* 0x000000000000781c */ /* 0x000fe60003f0f008 */
[----:B--2---:R-:W-:Y:S01]  /*12970*/  FMUL.FTZ R16, R17, c[0x0][0x2ec] ;  /* 0x0000bb0011107a20 */ /* 0x004fe20000410000 */
[C---:B------:R-:W-:Y:S01]  /*12980*/  LEA R6, P1, R0.reuse, R238, 0x6 ;  /* 0x000000ee00067211 */ /* 0x040fe200078230ff */
[----:B------:R-:W-:Y:S03]  /*12990*/  IMAD R5, R5, c[0x0][0x198], RZ ;  /* 0x0000660005057a24 */ /* 0x000fe600078e02ff */
[----:B------:R-:W-:Y:S01]  /*129a0*/  LEA.HI.X.SX32 R7, R0, R239, 0x6, P1 ;  /* 0x000000ef00077211 */ /* 0x000fe200008f36ff */
[----:B------:R-:W2:Y:S01]  /*129b0*/  MUFU.TANH R176, R14 ;  /* 0x0000000e00b07308 */ /* 0x000ea20000002400 */
[----:B------:R-:W-:Y:S02]  /*129c0*/  IMAD R5, R4, c[0x0][0x19c], R5 ;  /* 0x0000670004057a24 */ /* 0x000fe400078e0205 */
[----:B------:R-:W-:Y:S02]  /*129d0*/  FMUL.FTZ R21, R21, c[0x0][0x2ec] ;  /* 0x0000bb0015157a20 */ /* 0x000fe40000410000 */
[----:B------:R-:W-:Y:S02]  /*129e0*/  FMUL.FTZ R22, R22, c[0x0][0x2ec] ;  /* 0x0000bb0016167a20 */ /* 0x000fe40000410000 */
[----:B------:R-:W-:Y:S02]  /*129f0*/  FMUL.FTZ R23, R23, c[0x0][0x2ec] ;  /* 0x0000bb0017177a20 */ /* 0x000fe40000410000 */
[----:B------:R-:W-:Y:S01]  /*12a00*/  FMUL.FTZ R15, R20, c[0x0][0x2ec] ;  /* 0x0000bb00140f7a20 */ /* 0x000fe20000410000 */
[----:B------:R2:W2:Y:S01]  /*12a10*/  MUFU.TANH R133, R21 ;  /* 0x0000001500857308 */ /* 0x0004a20000002400 */
[----:B------:R-:W-:Y:S02]  /*12a20*/  FMUL.FTZ R24, R24, c[0x0][0x2ec] ;  /* 0x0000bb0018187a20 */ /* 0x000fe40000410000 */
[----:B------:R-:W-:Y:S01]  /*12a30*/  FMUL.FTZ R26, R26, c[0x0][0x2ec] ;  /* 0x0000bb001a1a7a20 */ /* 0x000fe20000410000 */
[C---:B-1----:R-:W-:Y:S03]  /*12a40*/  HMMA.16816.F32 R28, R192.reuse, R8, R28 ;  /* 0x00000008c01c723c */ /* 0x042fe6000000181c */
[----:B------:R-:W-:Y:S02]  /*12a50*/  FMUL.FTZ R27, R27, c[0x0][0x2ec] ;  /* 0x0000bb001b1b7a20 */ /* 0x000fe40000410000 */
[----:B------:R-:W-:Y:S01]  /*12a60*/  IMAD R0, R7, c[0x0][0x198], RZ ;  /* 0x0000660007007a24 */ /* 0x000fe200078e02ff */
[----:B------:R1:W1:Y:S01]  /*12a70*/  MUFU.TANH R171, R22 ;  /* 0x0000001600ab7308 */ /* 0x0002620000002400 */
[----:B------:R-:W-:Y:S01]  /*12a80*/  IMAD.WIDE.U32 R8, R4, c[0x0][0x198], RZ ;  /* 0x0000660004087a25 */ /* 0x000fe200078e00ff */
[----:B------:R-:W-:Y:S04]  /*12a90*/  HMMA.16816.F32 R32, R192, R10, R32 ;  /* 0x0000000ac020723c */ /* 0x000fe80000001820 */
[----:B------:R-:W-:Y:S01]  /*12aa0*/  IMAD R0, R6, c[0x0][0x19c], R0 ;  /* 0x0000670006007a24 */ /* 0x000fe200078e0200 */
[----:B-----5:R-:W-:Y:S02]  /*12ab0*/  LEA R4, P1, R8, R237, 0x1 ;  /* 0x000000ed08047211 */ /* 0x020fe400078208ff */
[----:B------:R-:W-:Y:S01]  /*12ac0*/  IMAD.WIDE.U32 R10, R6, c[0x0][0x198], RZ ;  /* 0x00006600060a7a25 */ /* 0x000fe200078e00ff */
[----:B------:R5:W3:Y:S01]  /*12ad0*/  MUFU.TANH R177, R23 ;  /* 0x0000001700b17308 */ /* 0x000ae20000002400 */
[----:B------:R-:W-:Y:S03]  /*12ae0*/  IADD3 R5, R9, R5, RZ ;  /* 0x0000000509057210 */ /* 0x000fe60007ffe0ff */
[----:B------:R-:W-:Y:S02]  /*12af0*/  LEA R6, P6, R10, R237, 0x1 ;  /* 0x000000ed0a067211 */ /* 0x000fe400078c08ff */
[----:B------:R-:W-:Y:S02]  /*12b00*/  IADD3 R0, R11, R0, RZ ;  /* 0x000000000b007210 */ /* 0x000fe40007ffe0ff */
[----:B--2---:R-:W-:Y:S01]  /*12b10*/  FMUL.FTZ R21, R28, c[0x0][0x2ec] ;  /* 0x0000bb001c157a20 */ /* 0x004fe20000410000 */
[-C--:B------:R-:W-:Y:S01]  /*12b20*/  LEA.HI.X R5, R8, R236.reuse, R5, 0x1, P1 ;  /* 0x000000ec08057211 */ /* 0x080fe200008f0c05 */
[----:B------:R2:W2:Y:S01]  /*12b30*/  MUFU.TANH R132, R24 ;  /* 0x0000001800847308 */ /* 0x0004a20000002400 */
[----:B------:R-:W-:Y:S01]  /*12b40*/  FMUL.FTZ R28, R30, c[0x0][0x2ec] ;  /* 0x0000bb001e1c7a20 */ /* 0x000fe20000410000 */
[----:B------:R-:W-:Y:S01]  /*12b50*/  LEA.HI.X R7, R10, R236, R0, 0x1, P6 ;  /* 0x000000ec0a077211 */ /* 0x000fe200030f0c00 */
[----:B-1----:R-:W-:Y:S03]  /*12b60*/  FMUL.FTZ R22, R29, c[0x0][0x2ec] ;  /* 0x0000bb001d167a20 */ /* 0x002fe60000410000 */
[----:B------:R-:W-:Y:S04]  /*12b70*/  FMUL.FTZ R35, R35, c[0x0][0x2ec] ;  /* 0x0000bb0023237a20 */ /* 0x000fe80000410000 */
[----:B------:R1:W1:Y:S01]  /*12b80*/  MUFU.TANH R174, R26 ;  /* 0x0000001a00ae7308 */ /* 0x0002620000002400 */
[----:B-----5:R-:W-:Y:S09]  /*12b90*/  FMUL.FTZ R23, R32, c[0x0][0x2ec] ;  /* 0x0000bb0020177a20 */ /* 0x020ff20000410000 */
[----:B------:R5:W3:Y:S01]  /*12ba0*/  MUFU.TANH R175, R27 ;  /* 0x0000001b00af7308 */ /* 0x000ae20000002400 */
[----:B--2---:R-:W-:Y:S02]  /*12bb0*/  FMUL.FTZ R24, R25, c[0x0][0x2ec] ;  /* 0x0000bb0019187a20 */ /* 0x004fe40000410000 */
[----:B------:R-:W-:Y:S07]  /*12bc0*/  FMUL.FTZ R25, R33, c[0x0][0x2ec] ;  /* 0x0000bb0021197a20 */ /* 0x000fee0000410000 */
[----:B------:R-:W2:Y:S01]  /*12bd0*/  MUFU.TANH R16, R16 ;  /* 0x0000001000107308 */ /* 0x000ea20000002400 */
[----:B-1----:R-:W-:Y:S09]  /*12be0*/  FMUL.FTZ R26, R34, c[0x0][0x2ec] ;  /* 0x0000bb00221a7a20 */ /* 0x002ff20000410000 */
[----:B------:R1:W1:Y:S01]  /*12bf0*/  MUFU.TANH R169, R18 ;  /* 0x0000001200a97308 */ /* 0x0002620000002400 */
[----:B-----5:R-:W-:Y:S09]  /*12c00*/  FMUL.FTZ R27, R31, c[0x0][0x2ec] ;  /* 0x0000bb001f1b7a20 */ /* 0x020ff20000410000 */
        /* <DEDUP_REMOVED lines=10> */
[----:B------:R1:W1:Y:S02]  /*12cb0*/  MUFU.TANH R135, R35 ;  /* 0x0000002300877308 */ /* 0x0002640000002400 */
[----:B-1234-:R-:W-:-:S05]  /*12cc0*/  @P0 BRA `(.L_x_1881) ;  /* 0xffffe4b000000947 */ /* 0x01efca000383ffff */
.L_x_1880:
        /* <DEDUP_REMOVED lines=9> */
[C---:B-1----:R-:W-:Y:S02]  /*12d60*/  IADD3 R4, R0.reuse, 0x9, RZ ;  /* 0x0000000900047810 */ /* 0x042fe40007ffe0ff */
[C---:B------:R-:W-:Y:S02]  /*12d70*/  ISETP.GE.OR P0, PT, R0.reuse, R234, !P0 ;  /* 0x000000ea0000720c */ /* 0x040fe40004706670 */
[-C--:B------:R-:W-:Y:S02]  /*12d80*/  ISETP.GE.AND P1, PT, R0, R233.reuse, PT ;  /* 0x000000e90000720c */ /* 0x080fe40003f26270 */
[----:B------:R-:W-:Y:S02]  /*12d90*/  FSEL R14, R182, -INF , !P0 ;  /* 0xff800000b60e7808 */ /* 0x000fe40004000000 */
[----:B------:R-:W-:Y:S02]  /*12da0*/  ISETP.GE.AND P0, PT, R4, R233, PT ;  /* 0x000000e90400720c */ /* 0x000fe40003f06270 */
[----:B------:R-:W-:Y:S02]  /*12db0*/  IADD3 R12, R0, 0x11, RZ ;  /* 0x00000011000c7810 */ /* 0x000fe40007ffe0ff */
[-C--:B------:R-:W-:Y:S02]  /*12dc0*/  ISETP.GE.OR P0, PT, R4, R235.reuse, !P0 ;  /* 0x000000eb0400720c */ /* 0x080fe40004706670 */
[C---:B------:R-:W-:Y:S02]  /*12dd0*/  IADD3 R5, R0.reuse, 0x8, RZ ;  /* 0x0000000800057810 */ /* 0x040fe40007ffe0ff */
[----:B------:R-:W-:Y:S02]  /*12de0*/  ISETP.GE.OR P1, PT, R0, R235, !P1 ;  /* 0x000000eb0000720c */ /* 0x000fe40004f26670 */
[----:B------:R-:W-:Y:S02]  /*12df0*/  FSEL R19, R179, -INF , !P0 ;  /* 0xff800000b3137808 */ /* 0x000fe40004000000 */
[-C--:B------:R-:W-:Y:S02]  /*12e00*/  ISETP.GE.AND P0, PT, R12, R233.reuse, PT ;  /* 0x000000e90c00720c */ /* 0x080fe40003f06270 */
[----:B------:R-:W-:Y:S02]  /*12e10*/  FSEL R13, R184, -INF , !P1 ;  /* 0xff800000b80d7808 */ /* 0x000fe40004800000 */
[C---:B------:R-:W-:Y:S02]  /*12e20*/  ISETP.GE.AND P1, PT, R5.reuse, R233, PT ;  /* 0x000000e90500720c */ /* 0x040fe40003f26270 */
[-C--:B------:R-:W-:Y:S02]  /*12e30*/  ISETP.GE.OR P0, PT, R12, R235.reuse, !P0 ;  /* 0x000000eb0c00720c */ /* 0x080fe40004706670 */
[C---:B------:R-:W-:Y:S02]  /*12e40*/  IADD3 R10, R0.reuse, 0x19, RZ ;  /* 0x00000019000a7810 */ /* 0x040fe40007ffe0ff */
[----:B------:R-:W-:Y:S02]  /*12e50*/  ISETP.GE.OR P1, PT, R5, R235, !P1 ;  /* 0x000000eb0500720c */ /* 0x000fe40004f26670 */
[----:B------:R-:W-:Y:S02]  /*12e60*/  IADD3 R6, R0, 0x1, RZ ;  /* 0x0000000100067810 */ /* 0x000fe40007ffe0ff */
[----:B------:R-:W-:Y:S02]  /*12e70*/  FSEL R20, R183, -INF , !P1 ;  /* 0xff800000b7147808 */ /* 0x000fe40004800000 */
[----:B------:R-:W-:Y:S02]  /*12e80*/  FSEL R182, R172, -INF , !P0 ;  /* 0xff800000acb67808 */ /* 0x000fe40004000000 */
[-C--:B------:R-:W-:Y:S02]  /*12e90*/  ISETP.GE.AND P0, PT, R10, R233.reuse, PT ;  /* 0x000000e90a00720c */ /* 0x080fe40003f06270 */
[C---:B------:R-:W-:Y:S02]  /*12ea0*/  ISETP.GE.AND P6, PT, R6.reuse, R233, PT ;  /* 0x000000e90600720c */ /* 0x040fe40003fc6270 */
[----:B------:R-:W-:Y:S02]  /*12eb0*/  ISETP.GE.AND P1, PT, R6, R232, PT ;  /* 0x000000e80600720c */ /* 0x000fe40003f26270 */
[----:B------:R-:W-:Y:S02]  /*12ec0*/  IADD3 R9, R0, 0x20, RZ ;  /* 0x0000002000097810 */ /* 0x000fe40007ffe0ff */
[-C--:B------:R-:W-:Y:S02]  /*12ed0*/  ISETP.GE.OR P0, PT, R10, R235.reuse, !P0 ;  /* 0x000000eb0a00720c */ /* 0x080fe40004706670 */
[----:B------:R-:W-:Y:S02]  /*12ee0*/  IADD3 R2, R0, 0x10, RZ ;  /* 0x0000001000027810 */ /* 0x000fe40007ffe0ff */
[C---:B------:R-:W-:Y:S02]  /*12ef0*/  ISETP.GE.OR P1, PT, R6.reuse, R234, !P1 ;  /* 0x000000ea0600720c */ /* 0x040fe40004f26670 */
[----:B------:R-:W-:Y:S02]  /*12f00*/  ISETP.GE.OR P6, PT, R6, R235, !P6 ;  /* 0x000000eb0600720c */ /* 0x000fe400077c6670 */
[----:B------:R-:W-:Y:S02]  /*12f10*/  FSEL R18, R186, -INF , !P1 ;  /* 0xff800000ba127808 */ /* 0x000fe40004800000 */
[-C--:B------:R-:W-:Y:S02]  /*12f20*/  ISETP.GE.AND P1, PT, R9, R233.reuse, PT ;  /* 0x000000e90900720c */ /* 0x080fe40003f26270 */
[----:B------:R-:W-:Y:S02]  /*12f30*/  FSEL R17, R185, -INF , !P6 ;  /* 0xff800000b9117808 */ /* 0x000fe40007000000 */
[----:B------:R-:W-:Y:S02]  /*12f40*/  ISETP.GE.AND P6, PT, R2, R233, PT ;  /* 0x000000e90200720c */ /* 0x000fe40003fc6270 */
[----:B------:R-:W-:Y:S02]  /*12f50*/  FSEL R184, R16, -INF , !P0 ;  /* 0xff80000010b87808 */ /* 0x000fe40004000000 */
[----:B------:R-:W-:Y:S02]  /*12f60*/  ISETP.GE.AND P0, PT, R4, R232, PT ;  /* 0x000000e80400720c */ /* 0x000fe40003f06270 */
[----:B------:R-:W-:Y:S02]  /*12f70*/  IADD3 R11, R0, 0x18, RZ ;  /* 0x00000018000b7810 */ /* 0x000fe40007ffe0ff */
[-C--:B------:R-:W-:Y:S02]  /*12f80*/  ISETP.GE.OR P6, PT, R2, R235.reuse, !P6 ;  /* 0x000000eb0200720c */ /* 0x080fe400077c6670 */
[----:B------:R-:W-:Y:S02]  /*12f90*/  ISETP.GE.OR P1, PT, R9, R235, !P1 ;  /* 0x000000eb0900720c */ /* 0x000fe40004f26670 */
[----:B------:R-:W-:Y:S02]  /*12fa0*/  IADD3 R7, R0, 0x28, RZ ;  /* 0x0000002800077810 */ /* 0x000fe40007ffe0ff */
[----:B------:R-:W-:Y:S02]  /*12fb0*/  ISETP.GE.OR P0, PT, R4, R234, !P0 ;  /* 0x000000ea0400720c */ /* 0x000fe40004706670 */
[----:B------:R-:W-:Y:S02]  /*12fc0*/  FSEL R179, R170, -INF , !P6 ;  /* 0xff800000aab37808 */ /* 0x000fe40007000000 */
[-C--:B------:R-:W-:Y:S02]  /*12fd0*/  ISETP.GE.AND P6, PT, R11, R233.reuse, PT ;  /* 0x000000e90b00720c */ /* 0x080fe40003fc6270 */
[----:B------:R-:W-:Y:S02]  /*12fe0*/  FSEL R185, R15, -INF , !P1 ;  /* 0xff8000000fb97808 */ /* 0x000fe40004800000 */
[----:B------:R-:W-:Y:S02]  /*12ff0*/  FSEL R15, R181, -INF , !P0 ;  /* 0xff800000b50f7808 */ /* 0x000fe40004000000 */
[----:B------:R-:W-:Y:S02]  /*13000*/  ISETP.GE.AND P0, PT, R7, R233, PT ;  /* 0x000000e90700720c */ /* 0x000fe40003f06270 */
[-C--:B------:R-:W-:Y:S02]  /*13010*/  ISETP.GE.OR P6, PT, R11, R235.reuse, !P6 ;  /* 0x000000eb0b00720c */ /* 0x080fe400077c6670 */
[----:B------:R-:W-:Y:S02]  /*13020*/  ISETP.GE.OR P0, PT, R7, R235, !P0 ;  /* 0x000000eb0700720c */ /* 0x000fe40004706670 */
[C---:B------:R-:W-:Y:S02]  /*13030*/  IADD3 R8, R0.reuse, 0x21, RZ ;  /* 0x0000002100087810 */ /* 0x040fe40007ffe0ff */
[----:B------:R-:W-:Y:S02]  /*13040*/  IADD3 R6, R0, 0x29, RZ ;  /* 0x0000002900067810 */ /* 0x000fe40007ffe0ff */
[----:B------:R-:W-:Y:S02]  /*13050*/  FSEL R183, R168, -INF , !P6 ;  /* 0xff800000a8b77808 */ /* 0x000fe40007000000 */
[C---:B------:R-:W-:Y:S02]  /*13060*/  ISETP.GE.AND P6, PT, R5.reuse, R232, PT ;  /* 0x000000e80500720c */ /* 0x040fe40003fc6270 */
[-C--:B------:R-:W-:Y:S02]  /*13070*/  ISETP.GE.AND P1, PT, R8, R233.reuse, PT ;  /* 0x000000e90800720c */ /* 0x080fe40003f26270 */
[----:B------:R-:W-:Y:S02]  /*13080*/  FSEL R188, R132, -INF , !P0 ;  /* 0xff80000084bc7808 */ /* 0x000fe40004000000 */
[----:B------:R-:W-:Y:S02]  /*13090*/  ISETP.GE.AND P0, PT, R6, R233, PT ;  /* 0x000000e90600720c */ /* 0x000fe40003f06270 */
[-C--:B------:R-:W-:Y:S02]  /*130a0*/  ISETP.GE.OR P1, PT, R8, R235.reuse, !P1 ;  /* 0x000000eb0800720c */ /* 0x080fe40004f26670 */
[----:B------:R-:W-:Y:S02]  /*130b0*/  ISETP.GE.OR P6, PT, R5, R234, !P6 ;  /* 0x000000ea0500720c */ /* 0x000fe400077c6670 */
[----:B------:R-:W-:Y:S02]  /*130c0*/  IADD3 R5, R0, 0x30, RZ ;  /* 0x0000003000057810 */ /* 0x000fe40007ffe0ff */
[----:B------:R-:W-:Y:S02]  /*130d0*/  ISETP.GE.OR P0, PT, R6, R235, !P0 ;  /* 0x000000eb0600720c */ /* 0x000fe40004706670 */
[----:B------:R-:W-:Y:S02]  /*130e0*/  FSEL R187, R133, -INF , !P1 ;  /* 0xff80000085bb7808 */ /* 0x000fe40004800000 */
[-C--:B------:R-:W-:Y:S02]  /*130f0*/  ISETP.GE.AND P1, PT, R12, R232.reuse, PT ;  /* 0x000000e80c00720c */ /* 0x080fe40003f26270 */
[----:B------:R-:W-:Y:S02]  /*13100*/  FSEL R189, R24, -INF , !P0 ;  /* 0xff80000018bd7808 */ /* 0x000fe40004000000 */
[----:B------:R-:W-:Y:S02]  /*13110*/  ISETP.GE.AND P0, PT, R5, R233, PT ;  /* 0x000000e90500720c */ /* 0x000fe40003f06270 */
[----:B------:R-:W-:Y:S02]  /*13120*/  FSEL R16, R180, -INF , !P6 ;  /* 0xff800000b4107808 */ /* 0x000fe40007000000 */
[----:B------:R-:W-:Y:S02]  /*13130*/  ISETP.GE.AND P6, PT, R2, R232, PT ;  /* 0x000000e80200720c */ /* 0x000fe40003fc6270 */
[-C--:B------:R-:W-:Y:S02]  /*13140*/  ISETP.GE.OR P1, PT, R12, R234.reuse, !P1 ;  /* 0x000000ea0c00720c */ /* 0x080fe40004f26670 */
[----:B------:R-:W-:Y:S02]  /*13150*/  ISETP.GE.OR P6, PT, R2, R234, !P6 ;  /* 0x000000ea0200720c */ /* 0x000fe400077c6670 */
[----:B------:R-:W-:Y:S02]  /*13160*/  FMNMX.FTZ R2, R13, R3, !PT ;  /* 0x000000030d027209 */ /* 0x000fe40007810000 */
[----:B------:R-:W-:Y:S02]  /*13170*/  ISETP.GE.OR P0, PT, R5, R235, !P0 ;  /* 0x000000eb0500720c */ /* 0x000fe40004706670 */
[----:B------:R-:W-:Y:S02]  /*13180*/  FSEL R178, R178, -INF , !P1 ;  /* 0xff800000b2b27808 */ /* 0x000fe40004800000 */
[----:B------:R-:W-:Y:S02]  /*13190*/  FSEL R238, R21, -INF , !P0 ;  /* 0xff80000015ee7808 */ /* 0x000fe40004000000 */
[----:B------:R-:W-:Y:S02]  /*131a0*/  ISETP.GE.AND P1, PT, R10, R232, PT ;  /* 0x000000e80a00720c */ /* 0x000fe40003f26270 */
[----:B------:R-:W-:Y:S02]  /*131b0*/  FMNMX.FTZ R2, R17, R2, !PT ;  /* 0x0000000211027209 */ /* 0x000fe40007810000 */
[----:B------:R-:W-:Y:S02]  /*131c0*/  ISETP.GE.AND P0, PT, R8, R232, PT ;  /* 0x000000e80800720c */ /* 0x000fe40003f06270 */
[----:B------:R-:W-:Y:S02]  /*131d0*/  FMNMX.FTZ R2, R20, R2, !PT ;  /* 0x0000000214027209 */ /* 0x000fe40007810000 */
[-C--:B------:R-:W-:Y:S02]  /*131e0*/  ISETP.GE.OR P1, PT, R10, R234.reuse, !P1 ;  /* 0x000000ea0a00720c */ /* 0x080fe40004f26670 */
[----:B------:R-:W-:Y:S02]  /*131f0*/  IADD3 R4, R0, 0x31, RZ ;  /* 0x0000003100047810 */ /* 0x000fe40007ffe0ff */
[----:B------:R-:W-:Y:S02]  /*13200*/  ISETP.GE.OR P0, PT, R8, R234, !P0 ;  /* 0x000000ea0800720c */ /* 0x000fe40004706670 */
[----:B------:R-:W-:Y:S02]  /*13210*/  FMNMX.FTZ R8, R14, R134, !PT ;  /* 0x000000860e087209 */ /* 0x000fe40007810000 */
[----:B------:R-:W-:Y:S02]  /*13220*/  FSEL R176, R176, -INF , !P6 ;  /* 0xff800000b0b07808 */ /* 0x000fe40007000000 */
        /* <DEDUP_REMOVED lines=9> */
[----:B------:R-:W-:Y:S02]  /*132c0*/  FSEL R240, R22, -INF , !P1 ;  /* 0xff80000016f07808 */ /* 0x000fe40004800000 */
[----:B------:R-:W-:Y:S02]  /*132d0*/  ISETP.GE.AND P1, PT, R7, R232, PT ;  /* 0x000000e80700720c */ /* 0x000fe40003f26270 */
[----:B------:R-:W-:Y:S02]  /*132e0*/  FMNMX.FTZ R8, R15, R8, !PT ;  /* 0x000000080f087209 */ /* 0x000fe40007810000 */
[----:B------:R-:W-:Y:S02]  /*132f0*/  FSEL R180, R169, -INF , !P6 ;  /* 0xff800000a9b47808 */ /* 0x000fe40007000000 */
[C---:B------:R-:W-:Y:S02]  /*13300*/  ISETP.GE.AND P6, PT, R9.reuse, R232, PT ;  /* 0x000000e80900720c */ /* 0x040fe40003fc6270 */
[----:B------:R-:W-:Y:S02]  /*13310*/  FMNMX.FTZ R2, R182, R2, !PT ;  /* 0x00000002b6027209 */ /* 0x000fe40007810000 */
[----:B------:R-:W-:Y:S02]  /*13320*/  ISETP.GE.OR P6, PT, R9, R234, !P6 ;  /* 0x000000ea0900720c */ /* 0x000fe400077c6670 */
[----:B------:R-:W-:Y:S02]  /*13330*/  FMNMX.FTZ R133, R183, R2, !PT ;  /* 0x00000002b7857209 */ /* 0x000fe40007810000 */
[----:B------:R-:W-:Y:S02]  /*13340*/  ISETP.GE.OR P1, PT, R7, R234, !P1 ;  /* 0x000000ea0700720c */ /* 0x000fe40004f26670 */
[----:B------:R-:W-:Y:S02]  /*13350*/  FMNMX.FTZ R7, R176, R8, !PT ;  /* 0x00000008b0077209 */ /* 0x000fe40007810000 */
[----:B------:R-:W-:Y:S02]  /*13360*/  IADD3 R2, R0, 0x38, RZ ;  /* 0x0000003800027810 */ /* 0x000fe40007ffe0ff */
        /* <DEDUP_REMOVED lines=13> */
[----:B------:R-:W-:Y:S02]  /*13440*/  ISETP.GE.OR P0, PT, R6, R234, !P0 ;  /* 0x000000ea0600720c */ /* 0x000fe40004706670 */
[----:B------:R-:W-:Y:S02]  /*13450*/  FMNMX.FTZ R6, R186, R7, !PT ;  /* 0x00000007ba067209 */ /* 0x000fe40007810000 */
[----:B------:R-:W-:Y:S02]  /*13460*/  ISETP.GE.OR P6, PT, R0, R235, !P6 ;  /* 0x000000eb0000720c */ /* 0x000fe400077c6670 */
[----:B------:R-:W-:Y:S02]  /*13470*/  FMNMX.FTZ R133, R187, R133, !PT ;  /* 0x00000085bb857209 */ /* 0x000fe40007810000 */
[----:B------:R-:W-:Y:S02]  /*13480*/  FSEL R174, R174, -INF , !P1 ;  /* 0xff800000aeae7808 */ /* 0x000fe40004800000 */
[----:B------:R-:W-:Y:S02]  /*13490*/  FMNMX.FTZ R6, R177, R6, !PT ;  /* 0x00000006b1067209 */ /* 0x000fe40007810000 */
[----:B------:R-:W-:Y:S02]  /*134a0*/  FSEL R237, R25, -INF , !P6 ;  /* 0xff80000019ed7808 */ /* 0x000fe40007000000 */
[----:B------:R-:W-:Y:S02]  /*134b0*/  ISETP.GE.AND P6, PT, R5, R232, PT ;  /* 0x000000e80500720c */ /* 0x000fe40003fc6270 */
[----:B------:R-:W-:Y:S02]  /*134c0*/  FMNMX.FTZ R133, R188, R133, !PT ;  /* 0x00000085bc857209 */ /* 0x000fe40007810000 */
[----:B------:R-:W-:Y:S02]  /*134d0*/  FSEL R175, R175, -INF , !P0 ;  /* 0xff800000afaf7808 */ /* 0x000fe40004000000 */
[----:B------:R-:W-:Y:S02]  /*134e0*/  ISETP.GE.OR P6, PT, R5, R234, !P6 ;  /* 0x000000ea0500720c */ /* 0x000fe400077c6670 */
[----:B------:R-:W-:Y:S02]  /*134f0*/  FMNMX.FTZ R5, R174, R6, !PT ;  /* 0x00000006ae057209 */ /* 0x000fe40007810000 */
[----:B------:R-:W-:Y:S02]  /*13500*/  ISETP.GE.AND P1, PT, R4, R232, PT ;  /* 0x000000e80400720c */ /* 0x000fe40003f26270 */
[----:B------:R-:W-:Y:S02]  /*13510*/  FMNMX.FTZ R133, R189, R133, !PT ;  /* 0x00000085bd857209 */ /* 0x000fe40007810000 */
[----:B------:R-:W-:Y:S02]  /*13520*/  FSEL R203, R28, -INF , !P6 ;  /* 0xff8000001ccb7808 */ /* 0x000fe40007000000 */
[----:B------:R-:W-:Y:S01]  /*13530*/  ISETP.GE.OR P1, PT, R4, R234, !P1 ;  /* 0x000000ea0400720c */ /* 0x000fe20004f26670 */
[----:B------:R-:W-:Y:S01]  /*13540*/  LDSM.16.MT88.4 R28, [R208+0x18000] ;  /* 0x01800000d01c783b */ /* 0x000fe20000004200 */
[----:B------:R-:W-:Y:S02]  /*13550*/  FMNMX.FTZ R4, R175, R5, !PT ;  /* 0x00000005af047209 */ /* 0x000fe40007810000 */
        /* <DEDUP_REMOVED lines=8> */
[----:B------:R-:W-:Y:S02]  /*135e0*/  ISETP.GE.OR P0, PT, R0, R234, !P0 ;  /* 0x000000ea0000720c */ /* 0x000fe40004706670 */
[----:B------:R-:W-:Y:S02]  /*135f0*/  FMNMX.FTZ R0, R239, R2, !PT ;  /* 0x00000002ef007209 */ /* 0x000fe40007810000 */
[----:B------:R-:W-:Y:S02]  /*13600*/  FMNMX.FTZ R133, R236, R133, !PT ;  /* 0x00000085ec857209 */ /* 0x000fe40007810000 */
[----:B------:R-:W-:Y:S02]  /*13610*/  FSEL R135, R135, -INF , !P0 ;  /* 0xff80000087877808 */ /* 0x000fe40004000000 */
        /* <DEDUP_REMOVED lines=9> */
[----:B-1----:R-:W-:Y:S04]  /*136b0*/  FMNMX.FTZ R133, R133, R4, !PT ;  /* 0x0000000485857209 */ /* 0x002fe80007810000 */
[C---:B------:R-:W-:Y:S01]  /*136c0*/  FSETP.NEU.FTZ.AND P1, PT, R133.reuse, -INF , PT ;  /* 0xff8000008500780b */ /* 0x040fe20003f3d000 */
[C---:B------:R-:W-:Y:S01]  /*136d0*/  FMUL.FTZ R172, R133.reuse, c[0x0][0x23c] ;  /* 0x00008f0085ac7a20 */ /* 0x040fe20000410000 */
[----:B--2---:R-:W-:Y:S02]  /*136e0*/  FMNMX.FTZ R132, R0, R2, !PT ;  /* 0x0000000200847209 */ /* 0x004fe40007810000 */
[----:B------:R-:W-:Y:S02]  /*136f0*/  FSEL R0, R133, RZ, P1 ;  /* 0x000000ff85007208 */ /* 0x000fe40000800000 */
[C---:B------:R-:W-:Y:S01]  /*13700*/  FSETP.NEU.FTZ.AND P0, PT, R132.reuse, -INF , PT ;  /* 0xff8000008400780b */ /* 0x040fe20003f1d000 */
[----:B------:R-:W-:Y:S01]  /*13710*/  FMUL.FTZ R173, R132, c[0x0][0x23c] ;  /* 0x00008f0084ad7a20 */ /* 0x000fe20000410000 */
[----:B------:R-:W-:Y:S01]  /*13720*/  FSEL R172, R172, RZ, P1 ;  /* 0x000000ffacac7208 */ /* 0x000fe20000800000 */
[----:B------:R-:W-:Y:S01]  /*13730*/  FADD.FTZ R0, -R0, R3 ;  /* 0x0000000300007221 */ /* 0x000fe20000010100 */
[----:B------:R-:W-:Y:S02]  /*13740*/  FSEL R2, R132, RZ, P0 ;  /* 0x000000ff84027208 */ /* 0x000fe40000000000 */
[----:B------:R-:W-:Y:S01]  /*13750*/  FSEL R173, R173, RZ, P0 ;  /* 0x000000ffadad7208 */ /* 0x000fe20000000000 */
[----:B------:R-:W-:Y:S01]  /*13760*/  FMUL.FTZ R0, R0, c[0x0][0x23c] ;  /* 0x00008f0000007a20 */ /* 0x000fe20000410000 */
[----:B------:R-:W-:Y:S01]  /*13770*/  PLOP3.LUT P0, PT, PT, PT, UP0, 0x80, 0x0 ;  /* 0x000000000000781c */ /* 0x000fe20003f0f008 */
[--C-:B------:R-:W-:Y:S02]  /*13780*/  FFMA.FTZ R13, R13, c[0x0][0x23c], -R172.reuse ;  /* 0x00008f000d0d7a23 */ /* 0x100fe400000108ac */
[--C-:B------:R-:W-:Y:S01]  /*13790*/  FFMA.FTZ R14, R14, c[0x0][0x23c], -R173.reuse ;  /* 0x00008f000e0e7a23 */ /* 0x100fe200000108ad */
[----:B------:R1:W2:Y:S01]  /*137a0*/  MUFU.EX2 R3, R0 ;  /* 0x0000000000037308 */ /* 0x0002a20000000800 */
[--C-:B------:R-:W-:Y:S02]  /*137b0*/  FFMA.FTZ R15, R15, c[0x0][0x23c], -R173.reuse ;  /* 0x00008f000f0f7a23 */ /* 0x100fe400000108ad */
[--C-:B------:R-:W-:Y:S02]  /*137c0*/  FFMA.FTZ R20, R20, c[0x0][0x23c], -R172.reuse ;  /* 0x00008f0014147a23 */ /* 0x100fe400000108ac */
[--C-:B------:R-:W-:Y:S02]  /*137d0*/  FFMA.FTZ R17, R17, c[0x0][0x23c], -R172.reuse ;  /* 0x00008f0011117a23 */ /* 0x100fe400000108ac */
[----:B------:R-:W-:Y:S02]  /*137e0*/  FFMA.FTZ R19, R19, c[0x0][0x23c], -R172 ;  /* 0x00008f0013137a23 */ /* 0x000fe400000108ac */
[--C-:B------:R-:W-:Y:S01]  /*137f0*/  FFMA.FTZ R18, R18, c[0x0][0x23c], -R173.reuse ;  /* 0x00008f0012127a23 */ /* 0x100fe200000108ad */
[----:B------:R-:W-:Y:S01]  /*13800*/  MUFU.EX2 R246, R13 ;  /* 0x0000000d00f67308 */ /* 0x000fe20000000800 */
[--C-:B------:R-:W-:Y:S09]  /*13810*/  FFMA.FTZ R16, R16, c[0x0][0x23c], -R173.reuse ;  /* 0x00008f0010107a23 */ /* 0x100ff200000108ad */
[----:B------:R-:W-:Y:S01]  /*13820*/  MUFU.EX2 R245, R14 ;  /* 0x0000000e00f57308 */ /* 0x000fe20000000800 */
[----:B-1----:R-:W-:Y:S02]  /*13830*/  FADD.FTZ R0, -R2, R134 ;  /* 0x0000008602007221 */ /* 0x002fe40000010100 */
[C---:B--2---:R-:W-:Y:S02]  /*13840*/  FMUL.FTZ R4, R3.reuse, R136 ;  /* 0x0000008803047220 */ /* 0x044fe40000410000 */
[----:B------:R-:W-:Y:S05]  /*13850*/  FMUL.FTZ R0, R0, c[0x0][0x23c] ;  /* 0x00008f0000007a20 */ /* 0x000fea0000410000 */
[----:B------:R1:W-:Y:S01]  /*13860*/  MUFU.EX2 R242, R15 ;  /* 0x0000000f00f27308 */ /* 0x0003e20000000800 */
[C---:B------:R-:W-:Y:S02]  /*13870*/  FMUL.FTZ R5, R3.reuse, R137 ;  /* 0x0000008903057220 */ /* 0x040fe40000410000 */
[C---:B------:R-:W-:Y:S02]  /*13880*/  FMUL.FTZ R8, R3.reuse, R140 ;  /* 0x0000008c03087220 */ /* 0x040fe40000410000 */
[C---:B------:R-:W-:Y:S02]  /*13890*/  FMUL.FTZ R9, R3.reuse, R141 ;  /* 0x0000008d03097220 */ /* 0x040fe40000410000 */
[C---:B------:R-:W-:Y:S02]  /*138a0*/  FMUL.FTZ R24, R3.reuse, R156 ;  /* 0x0000009c03187220 */ /* 0x040fe40000410000 */
[----:B------:R-:W-:Y:S01]  /*138b0*/  FMUL.FTZ R25, R3, R157 ;  /* 0x0000009d03197220 */ /* 0x000fe20000410000 */
[----:B------:R2:W-:Y:S01]  /*138c0*/  MUFU.EX2 R248, R20 ;  /* 0x0000001400f87308 */ /* 0x0005e20000000800 */
[--C-:B------:R-:W-:Y:S02]  /*138d0*/  FFMA.FTZ R2, R179, c[0x0][0x23c], -R172.reuse ;  /* 0x00008f00b3027a23 */ /* 0x100fe400000108ac */
        /* <DEDUP_REMOVED lines=13> */
[C---:B------:R-:W-:Y:S01]  /*139b0*/  FMUL.FTZ R52, R3.reuse, R52 ;  /* 0x0000003403347220 */ /* 0x040fe20000410000 */
[----:B--2---:R-:W2:Y:S01]  /*139c0*/  LDSM.16.MT88.4 R20, [R206+0x18000] ;  /* 0x01800000ce14783b */ /* 0x004ea20000004200 */
[C---:B------:R-:W-:Y:S02]  /*139d0*/  FMUL.FTZ R53, R3.reuse, R53 ;  /* 0x0000003503357220 */ /* 0x040fe40000410000 */
[C---:B------:R-:W-:Y:S02]  /*139e0*/  FMUL.FTZ R56, R3.reuse, R56 ;  /* 0x0000003803387220 */ /* 0x040fe40000410000 */
[C---:B------:R-:W-:Y:S01]  /*139f0*/  FMUL.FTZ R57, R3.reuse, R57 ;  /* 0x0000003903397220 */ /* 0x040fe20000410000 */
[----:B------:R-:W5:Y:S01]  /*13a00*/  MUFU.EX2 R244, R18 ;  /* 0x0000001200f47308 */ /* 0x000f620000000800 */
[C---:B------:R-:W-:Y:S02]  /*13a10*/  FMUL.FTZ R60, R3.reuse, R60 ;  /* 0x0000003c033c7220 */ /* 0x040fe40000410000 */
[----:B------:R-:W-:Y:S01]  /*13a20*/  FMUL.FTZ R61, R3, R61 ;  /* 0x0000003d033d7220 */ /* 0x000fe20000410000 */
[----:B---3--:R-:W-:Y:S01]  /*13a30*/  F2FP.PACK_AB R168, R249, R246 ;  /* 0x000000f6f9a8723e */ /* 0x008fe200000000ff */
[C---:B------:R-:W-:Y:S02]  /*13a40*/  FMUL.FTZ R17, R3.reuse, R149 ;  /* 0x0000009503117220 */ /* 0x040fe40000410000 */
[C---:B------:R-:W-:Y:S02]  /*13a50*/  FMUL.FTZ R64, R3.reuse, R64 ;  /* 0x0000004003407220 */ /* 0x040fe40000410000 */
[C---:B------:R-:W-:Y:S01]  /*13a60*/  FMUL.FTZ R65, R3.reuse, R65 ;  /* 0x0000004103417220 */ /* 0x040fe20000410000 */
[----:B------:R-:W3:Y:S01]  /*13a70*/  MUFU.EX2 R243, R16 ;  /* 0x0000001000f37308 */ /* 0x000ee20000000800 */
[C---:B------:R-:W-:Y:S02]  /*13a80*/  FMUL.FTZ R68, R3.reuse, R68 ;  /* 0x0000004403447220 */ /* 0x040fe40000410000 */
[----:B------:R-:W-:Y:S01]  /*13a90*/  FMUL.FTZ R69, R3, R69 ;  /* 0x0000004503457220 */ /* 0x000fe20000410000 */
[----:B----4-:R-:W-:Y:S01]  /*13aa0*/  F2FP.PACK_AB R170, R247, R248 ;  /* 0x000000f8f7aa723e */ /* 0x010fe200000000ff */
[C---:B------:R-:W-:Y:S02]  /*13ab0*/  FMUL.FTZ R72, R3.reuse, R72 ;  /* 0x0000004803487220 */ /* 0x040fe40000410000 */
[C---:B------:R-:W-:Y:S02]  /*13ac0*/  FMUL.FTZ R73, R3.reuse, R73 ;  /* 0x0000004903497220 */ /* 0x040fe40000410000 */
[C---:B------:R-:W-:Y:S01]  /*13ad0*/  FMUL.FTZ R76, R3.reuse, R76 ;  /* 0x0000004c034c7220 */ /* 0x040fe20000410000 */
[----:B------:R-:W4:Y:S01]  /*13ae0*/  MUFU.EX2 R0, R0 ;  /* 0x0000000000007308 */ /* 0x000f220000000800 */
[C---:B------:R-:W-:Y:S02]  /*13af0*/  FMUL.FTZ R77, R3.reuse, R77 ;  /* 0x0000004d034d7220 */ /* 0x040fe40000410000 */
[C---:B------:R-:W-:Y:S01]  /*13b00*/  FMUL.FTZ R80, R3.reuse, R80 ;  /* 0x0000005003507220 */ /* 0x040fe20000410000 */
[----:B-----5:R-:W-:Y:S01]  /*13b10*/  F2FP.PACK_AB R169, R244, R245 ;  /* 0x000000f5f4a9723e */ /* 0x020fe200000000ff */
[C---:B------:R-:W-:Y:S02]  /*13b20*/  FMUL.FTZ R81, R3.reuse, R81 ;  /* 0x0000005103517220 */ /* 0x040fe40000410000 */
[C---:B------:R-:W-:Y:S02]  /*13b30*/  FMUL.FTZ R84, R3.reuse, R84 ;  /* 0x0000005403547220 */ /* 0x040fe40000410000 */
[C---:B------:R-:W-:Y:S01]  /*13b40*/  FMUL.FTZ R85, R3.reuse, R85 ;  /* 0x0000005503557220 */ /* 0x040fe20000410000 */
[----:B------:R5:W-:Y:S01]  /*13b50*/  MUFU.EX2 R202, R2 ;  /* 0x0000000200ca7308 */ /* 0x000be20000000800 */
[C---:B------:R-:W-:Y:S02]  /*13b60*/  FMUL.FTZ R88, R3.reuse, R88 ;  /* 0x0000005803587220 */ /* 0x040fe40000410000 */
[C---:B------:R-:W-:Y:S01]  /*13b70*/  FMUL.FTZ R89, R3.reuse, R89 ;  /* 0x0000005903597220 */ /* 0x040fe20000410000 */
[----:B---3--:R-:W-:Y:S01]  /*13b80*/  F2FP.PACK_AB R171, R242, R243 ;  /* 0x000000f3f2ab723e */ /* 0x008fe200000000ff */
[C---:B------:R-:W-:Y:S02]  /*13b90*/  FMUL.FTZ R16, R3.reuse, R148 ;  /* 0x0000009403107220 */ /* 0x040fe40000410000 */
[C---:B------:R-:W-:Y:S02]  /*13ba0*/  FMUL.FTZ R92, R3.reuse, R92 ;  /* 0x0000005c035c7220 */ /* 0x040fe40000410000 */
[C---:B------:R-:W-:Y:S02]  /*13bb0*/  FMUL.FTZ R93, R3.reuse, R93 ;  /* 0x0000005d035d7220 */ /* 0x040fe40000410000 */
[C---:B------:R-:W-:Y:S02]  /*13bc0*/  FMUL.FTZ R96, R3.reuse, R96 ;  /* 0x0000006003607220 */ /* 0x040fe40000410000 */
[C---:B------:R-:W-:Y:S02]  /*13bd0*/  FMUL.FTZ R97, R3.reuse, R97 ;  /* 0x0000006103617220 */ /* 0x040fe40000410000 */
[C---:B----4-:R-:W-:Y:S02]  /*13be0*/  FMUL.FTZ R6, R0.reuse, R138 ;  /* 0x0000008a00067220 */ /* 0x050fe40000410000 */
[C---:B------:R-:W-:Y:S02]  /*13bf0*/  FMUL.FTZ R7, R0.reuse, R139 ;  /* 0x0000008b00077220 */ /* 0x040fe40000410000 */
[----:B------:R-:W3:Y:S01]  /*13c00*/  LDSM.16.MT88.4 R136, [R207+0x18000] ;  /* 0x01800000cf88783b */ /* 0x000ee20000004200 */
        /* <DEDUP_REMOVED lines=16> */
[C---:B--2---:R-:W-:Y:S03]  /*13d10*/  HMMA.16816.F32 R12, R168.reuse, R20, R12 ;  /* 0x00000014a80c723c */ /* 0x044fe6000000180c */
        /* <DEDUP_REMOVED lines=10> */
[--C-:B-----5:R-:W-:Y:S01]  /*13dc0*/  FFMA.FTZ R2, R182, c[0x0][0x23c], -R172.reuse ;  /* 0x00008f00b6027a23 */ /* 0x120fe200000108ac */
        /* <DEDUP_REMOVED lines=14> */
[C---:B------:R-:W-:Y:S02]  /*13eb0*/  FMUL.FTZ R51, R0.reuse, R51 ;  /* 0x0000003300337220 */ /* 0x040fe40000410000 */
[--C-:B--2---:R-:W-:Y:S02]  /*13ec0*/  FFMA.FTZ R2, R183, c[0x0][0x23c], -R172.reuse ;  /* 0x00008f00b7027a23 */ /* 0x104fe400000108ac */
[C---:B---3--:R-:W-:Y:S02]  /*13ed0*/  HMMA.16816.F32 R28, R168.reuse, R136, R28 ;  /* 0x00000088a81c723c */ /* 0x048fe4000000181c */
[----:B------:R2:W-:Y:S01]  /*13ee0*/  MUFU.EX2 R200, R2 ;  /* 0x0000000200c87308 */ /* 0x0005e20000000800 */
[C---:B------:R-:W-:Y:S02]  /*13ef0*/  FMUL.FTZ R54, R0.reuse, R54 ;  /* 0x0000003600367220 */ /* 0x040fe40000410000 */
[C---:B------:R-:W-:Y:S02]  /*13f00*/  FMUL.FTZ R55, R0.reuse, R55 ;  /* 0x0000003700377220 */ /* 0x040fe40000410000 */
[C---:B------:R-:W-:Y:S01]  /*13f10*/  FMUL.FTZ R58, R0.reuse, R58 ;  /* 0x0000003a003a7220 */ /* 0x040fe20000410000 */
[C---:B------:R-:W-:Y:S01]  /*13f20*/  HMMA.16816.F32 R32, R168.reuse, R138, R32 ;  /* 0x0000008aa820723c */ /* 0x040fe20000001820 */
[----:B------:R-:W3:Y:S03]  /*13f30*/  LDSM.16.MT88.4 R136, [R208+0x1a000] ;  /* 0x01a00000d088783b */ /* 0x000ee60000004200 */
[C---:B------:R-:W-:Y:S02]  /*13f40*/  FMUL.FTZ R59, R0.reuse, R59 ;  /* 0x0000003b003b7220 */ /* 0x040fe40000410000 */
[C---:B------:R-:W-:Y:S02]  /*13f50*/  FMUL.FTZ R62, R0.reuse, R62 ;  /* 0x0000003e003e7220 */ /* 0x040fe40000410000 */
[C---:B-1----:R-:W-:Y:S04]  /*13f60*/  HMMA.16816.F32 R36, R168.reuse, R140, R36 ;  /* 0x0000008ca824723c */ /* 0x042fe80000001824 */
[C---:B------:R-:W-:Y:S02]  /*13f70*/  FMUL.FTZ R63, R0.reuse, R63 ;  /* 0x0000003f003f7220 */ /* 0x040fe40000410000 */
[C---:B------:R-:W-:Y:S02]  /*13f80*/  FMUL.FTZ R66, R0.reuse, R66 ;  /* 0x0000004200427220 */ /* 0x040fe40000410000 */
[C---:B------:R-:W-:Y:S01]  /*13f90*/  HMMA.16816.F32 R40, R168.reuse, R142, R40 ;  /* 0x0000008ea828723c */ /* 0x040fe20000001828 */
[----:B------:R-:W1:Y:S03]  /*13fa0*/  LDSM.16.MT88.4 R140, [R207+0x1a000] ;  /* 0x01a00000cf8c783b */ /* 0x000e660000004200 */
[----:B------:R-:W-:Y:S02]  /*13fb0*/  FMUL.FTZ R67, R0, R67 ;  /* 0x0000004300437220 */ /* 0x000fe40000410000 */
[--C-:B--2---:R-:W-:Y:S02]  /*13fc0*/  FFMA.FTZ R2, R184, c[0x0][0x23c], -R172.reuse ;  /* 0x00008f00b8027a23 */ /* 0x104fe400000108ac */
[C---:B----4-:R-:W-:Y:S02]  /*13fd0*/  HMMA.16816.F32 R44, R168.reuse, R144, R44 ;  /* 0x00000090a82c723c */ /* 0x050fe4000000182c */
[----:B------:R2:W-:Y:S02]  /*13fe0*/  MUFU.EX2 R199, R2 ;  /* 0x0000000200c77308 */ /* 0x0005e40000000800 */
[C---:B------:R-:W-:Y:S02]  /*13ff0*/  FMUL.FTZ R70, R0.reuse, R70 ;  /* 0x0000004600467220 */ /* 0x040fe40000410000 */
[C---:B------:R-:W-:Y:S02]  /*14000*/  FMUL.FTZ R71, R0.reuse, R71 ;  /* 0x0000004700477220 */ /* 0x040fe40000410000 */
[C---:B------:R-:W-:Y:S01]  /*14010*/  HMMA.16816.F32 R48, R168.reuse, R146, R48 ;  /* 0x00000092a830723c */ /* 0x040fe20000001830 */
[----:B------:R-:W4:Y:S03]  /*14020*/  LDSM.16.MT88.4 R144, [R205+0x1c000] ;  /* 0x01c00000cd90783b */ /* 0x000f260000004200 */
[C---:B------:R-:W-:Y:S02]  /*14030*/  FMUL.FTZ R74, R0.reuse, R74 ;  /* 0x0000004a004a7220 */ /* 0x040fe40000410000 */
[C---:B------:R-:W-:Y:S02]  /*14040*/  FMUL.FTZ R75, R0.reuse, R75 ;  /* 0x0000004b004b7220 */ /* 0x040fe40000410000 */
[C---:B------:R-:W-:Y:S01]  /*14050*/  FMUL.FTZ R78, R0.reuse, R78 ;  /* 0x0000004e004e7220 */ /* 0x040fe20000410000 */
[C---:B---3--:R-:W-:Y:S03]  /*14060*/  HMMA.16816.F32 R52, R168.reuse, R136, R52 ;  /* 0x00000088a834723c */ /* 0x048fe60000001834 */
[C---:B------:R-:W-:Y:S02]  /*14070*/  FMUL.FTZ R79, R0.reuse, R79 ;  /* 0x0000004f004f7220 */ /* 0x040fe40000410000 */
[C---:B------:R-:W-:Y:S02]  /*14080*/  FMUL.FTZ R82, R0.reuse, R82 ;  /* 0x0000005200527220 */ /* 0x040fe40000410000 */
[----:B------:R-:W-:Y:S01]  /*14090*/  FMUL.FTZ R83, R0, R83 ;  /* 0x0000005300537220 */ /* 0x000fe20000410000 */
[C---:B------:R-:W-:Y:S01]  /*140a0*/  HMMA.16816.F32 R56, R168.reuse, R138, R56 ;  /* 0x0000008aa838723c */ /* 0x040fe20000001838 */
[----:B------:R-:W3:Y:S03]  /*140b0*/  LDSM.16.MT88.4 R136, [R206+0x1c000] ;  /* 0x01c00000ce88783b */ /* 0x000ee60000004200 */
[--C-:B--2---:R-:W-:Y:S02]  /*140c0*/  FFMA.FTZ R2, R176, c[0x0][0x23c], -R173.reuse ;  /* 0x00008f00b0027a23 */ /* 0x104fe400000108ad */
[C---:B------:R-:W-:Y:S02]  /*140d0*/  FMUL.FTZ R86, R0.reuse, R86 ;  /* 0x0000005600567220 */ /* 0x040fe40000410000 */
[C---:B-1----:R-:W-:Y:S01]  /*140e0*/  HMMA.16816.F32 R60, R168.reuse, R140, R60 ;  /* 0x0000008ca83c723c */ /* 0x042fe2000000183c */
[----:B------:R1:W-:Y:S03]  /*140f0*/  MUFU.EX2 R198, R2 ;  /* 0x0000000200c67308 */ /* 0x0003e60000000800 */
[C---:B------:R-:W-:Y:S02]  /*14100*/  FMUL.FTZ R87, R0.reuse, R87 ;  /* 0x0000005700577220 */ /* 0x040fe40000410000 */
[C---:B------:R-:W-:Y:S02]  /*14110*/  FMUL.FTZ R90, R0.reuse, R90 ;  /* 0x0000005a005a7220 */ /* 0x040fe40000410000 */
[C---:B------:R-:W-:Y:S01]  /*14120*/  HMMA.16816.F32 R64, R168.reuse, R142, R64 ;  /* 0x0000008ea840723c */ /* 0x040fe20000001840 */
[----:B------:R-:W2:Y:S03]  /*14130*/  LDSM.16.MT88.4 R140, [R208+0x1c000] ;  /* 0x01c00000d08c783b */ /* 0x000ea60000004200 */
[C---:B------:R-:W-:Y:S02]  /*14140*/  FMUL.FTZ R91, R0.reuse, R91 ;  /* 0x0000005b005b7220 */ /* 0x040fe40000410000 */
[C---:B------:R-:W-:Y:S02]  /*14150*/  FMUL.FTZ R94, R0.reuse, R94 ;  /* 0x0000005e005e7220 */ /* 0x040fe40000410000 */
[C---:B----4-:R-:W-:Y:S04]  /*14160*/  HMMA.16816.F32 R68, R168.reuse, R144, R68 ;  /* 0x00000090a844723c */ /* 0x050fe80000001844 */
[C---:B------:R-:W-:Y:S02]  /*14170*/  FMUL.FTZ R95, R0.reuse, R95 ;  /* 0x0000005f005f7220 */ /* 0x040fe40000410000 */
[----:B------:R-:W-:Y:S02]  /*14180*/  FMUL.FTZ R98, R0, R98 ;  /* 0x0000006200627220 */ /* 0x000fe40000410000 */
[C---:B------:R-:W-:Y:S01]  /*14190*/  HMMA.16816.F32 R72, R168.reuse, R146, R72 ;  /* 0x00000092a848723c */ /* 0x040fe20000001848 */
[----:B------:R-:W4:Y:S03]  /*141a0*/  LDSM.16.MT88.4 R144, [R207+0x1c000] ;  /* 0x01c00000cf90783b */ /* 0x000f260000004200 */
[--C-:B-1----:R-:W-:Y:S02]  /*141b0*/  FFMA.FTZ R2, R178, c[0x0][0x23c], -R173.reuse ;  /* 0x00008f00b2027a23 */ /* 0x102fe400000108ad */
[C---:B------:R-:W-:Y:S02]  /*141c0*/  FMUL.FTZ R99, R0.reuse, R99 ;  /* 0x0000006300637220 */ /* 0x040fe40000410000 */
[C---:B------:R-:W-:Y:S01]  /*141d0*/  FMUL.FTZ R100, R3.reuse, R100 ;  /* 0x0000006403647220 */ /* 0x040fe20000410000 */
[C---:B---3--:R-:W-:Y:S01]  /*141e0*/  HMMA.16816.F32 R76, R168.reuse, R136, R76 ;  /* 0x00000088a84c723c */ /* 0x048fe2000000184c */
[----:B------:R1:W3:Y:S02]  /*141f0*/  MUFU.EX2 R197, R2 ;  /* 0x0000000200c57308 */ /* 0x0002e40000000800 */
[C---:B------:R-:W-:Y:S02]  /*14200*/  FMUL.FTZ R101, R3.reuse, R101 ;  /* 0x0000006503657220 */ /* 0x040fe40000410000 */
[C---:B------:R-:W-:Y:S02]  /*14210*/  FMUL.FTZ R102, R0.reuse, R102 ;  /* 0x0000006600667220 */ /* 0x040fe40000410000 */
[C---:B------:R-:W-:Y:S01]  /*14220*/  FMUL.FTZ R103, R0.reuse, R103 ;  /* 0x0000006700677220 */ /* 0x040fe20000410000 */
[C---:B------:R-:W-:Y:S01]  /*14230*/  HMMA.16816.F32 R80, R168.reuse, R138, R80 ;  /* 0x0000008aa850723c */ /* 0x040fe20000001850 */
[----:B------:R-:W3:Y:S03]  /*14240*/  LDSM.16.MT88.4 R136, [R205+0x1e000] ;  /* 0x01e00000cd88783b */ /* 0x000ee60000004200 */
[C---:B------:R-:W-:Y:S02]  /*14250*/  FMUL.FTZ R104, R3.reuse, R104 ;  /* 0x0000006803687220 */ /* 0x040fe40000410000 */
[C---:B------:R-:W-:Y:S02]  /*14260*/  FMUL.FTZ R105, R3.reuse, R105 ;  /* 0x0000006903697220 */ /* 0x040fe40000410000 */
[C---:B--2---:R-:W-:Y:S04]  /*14270*/  HMMA.16816.F32 R84, R168.reuse, R140, R84 ;  /* 0x0000008ca854723c */ /* 0x044fe80000001854 */
[C---:B------:R-:W-:Y:S02]  /*14280*/  FMUL.FTZ R106, R0.reuse, R106 ;  /* 0x0000006a006a7220 */ /* 0x040fe40000410000 */
[----:B------:R-:W-:Y:S02]  /*14290*/  FMUL.FTZ R107, R0, R107 ;  /* 0x0000006b006b7220 */ /* 0x000fe40000410000 */
[C---:B------:R-:W-:Y:S01]  /*142a0*/  HMMA.16816.F32 R88, R168.reuse, R142, R88 ;  /* 0x0000008ea858723c */ /* 0x040fe20000001858 */
[----:B------:R-:W2:Y:S03]  /*142b0*/  LDSM.16.MT88.4 R140, [R206+0x1e000] ;  /* 0x01e00000ce8c783b */ /* 0x000ea60000004200 */
[--C-:B-1----:R-:W-:Y:S02]  /*142c0*/  FFMA.FTZ R2, R180, c[0x0][0x23c], -R173.reuse ;  /* 0x00008f00b4027a23 */ /* 0x102fe400000108ad */
[C---:B------:R-:W-:Y:S02]  /*142d0*/  FMUL.FTZ R108, R3.reuse, R108 ;  /* 0x0000006c036c7220 */ /* 0x040fe40000410000 */
[C---:B----4-:R-:W-:Y:S01]  /*142e0*/  HMMA.16816.F32 R92, R168.reuse, R144, R92 ;  /* 0x00000090a85c723c */ /* 0x050fe2000000185c */
[----:B------:R1:W-:Y:S03]  /*142f0*/  MUFU.EX2 R196, R2 ;  /* 0x0000000200c47308 */ /* 0x0003e60000000800 */
        /* <DEDUP_REMOVED lines=17> */
[C---:B------:R-:W-:Y:S02]  /*14410*/  FMUL.FTZ R120, R3.reuse, R120 ;  /* 0x0000007803787220 */ /* 0x040fe40000410000 */
[C---:B------:R-:W-:Y:S01]  /*14420*/  HMMA.16816.F32 R112, R168.reuse, R142, R112 ;  /* 0x0000008ea870723c */ /* 0x040fe20000001870 */
[----:B------:R-:W2:Y:S03]  /*14430*/  LDSM.16.MT88.4 R140, [R205+0x18800] ;  /* 0x01880000cd8c783b */ /* 0x000ea60000004200 */
[----:B------:R-:W-:Y:S02]  /*14440*/  FMUL.FTZ R121, R3, R121 ;  /* 0x0000007903797220 */ /* 0x000fe40000410000 */
[C---:B------:R-:W-:Y:S02]  /*14450*/  FMUL.FTZ R122, R0.reuse, R122 ;  /* 0x0000007a007a7220 */ /* 0x040fe40000410000 */
[C---:B----4-:R-:W-:Y:S04]  /*14460*/  HMMA.16816.F32 R116, R168.reuse, R144, R116 ;  /* 0x00000090a874723c */ /* 0x050fe80000001874 */
[C---:B------:R-:W-:Y:S02]  /*14470*/  FMUL.FTZ R123, R0.reuse, R123 ;  /* 0x0000007b007b7220 */ /* 0x040fe40000410000 */
[--C-:B-1----:R-:W-:Y:S02]  /*14480*/  FFMA.FTZ R2, R181, c[0x0][0x23c], -R173.reuse ;  /* 0x00008f00b5027a23 */ /* 0x102fe400000108ad */
[C---:B------:R-:W-:Y:S02]  /*14490*/  FMUL.FTZ R124, R3.reuse, R124 ;  /* 0x0000007c037c7220 */ /* 0x040fe40000410000 */
[----:B------:R1:W4:Y:S01]  /*144a0*/  MUFU.EX2 R195, R2 ;  /* 0x0000000200c37308 */ /* 0x0003220000000800 */
[C---:B------:R-:W-:Y:S01]  /*144b0*/  HMMA.16816.F32 R120, R168.reuse, R146, R120 ;  /* 0x00000092a878723c */ /* 0x040fe20000001878 */
[----:B------:R-:W2:Y:S02]  /*144c0*/  LDSM.16.MT88.4 R144, [R208+0x18800] ;  /* 0x01880000d090783b */ /* 0x000ea40000004200 */
[C---:B------:R-:W-:Y:S02]  /*144d0*/  FMUL.FTZ R125, R3.reuse, R125 ;  /* 0x0000007d037d7220 */ /* 0x040fe40000410000 */
[C---:B------:R-:W-:Y:S02]  /*144e0*/  FMUL.FTZ R126, R0.reuse, R126 ;  /* 0x0000007e007e7220 */ /* 0x040fe40000410000 */
[C---:B------:R-:W-:Y:S02]  /*144f0*/  FMUL.FTZ R127, R0.reuse, R127 ;  /* 0x0000007f007f7220 */ /* 0x040fe40000410000 */
[C---:B------:R-:W-:Y:S03]  /*14500*/  FMUL.FTZ R128, R3.reuse, R128 ;  /* 0x0000008003807220 */ /* 0x040fe60000410000 */
[----:B------:R-:W-:Y:S02]  /*14510*/  FMUL.FTZ R129, R3, R129 ;  /* 0x0000008103817220 */ /* 0x000fe40000410000 */
[C---:B---3--:R-:W-:Y:S03]  /*14520*/  HMMA.16816.F32 R124, R168.reuse, R136, R124 ;  /* 0x00000088a87c723c */ /* 0x048fe6000000187c */
[C---:B------:R-:W-:Y:S02]  /*14530*/  FMUL.FTZ R130, R0.reuse, R130 ;  /* 0x0000008200827220 */ /* 0x040fe40000410000 */
[----:B------:R-:W-:Y:S02]  /*14540*/  FMUL.FTZ R131, R0, R131 ;  /* 0x0000008300837220 */ /* 0x000fe40000410000 */
[----:B-----5:R-:W-:Y:S02]  /*14550*/  F2FP.PACK_AB R136, R201, R202 ;  /* 0x000000cac988723e */ /* 0x020fe400000000ff */
[----:B------:R-:W-:Y:S03]  /*14560*/  F2FP.PACK_AB R137, R197, R198 ;  /* 0x000000c6c589723e */ /* 0x000fe600000000ff */
[----:B------:R-:W-:Y:S03]  /*14570*/  HMMA.16816.F32 R128, R168, R138, R128 ;  /* 0x0000008aa880723c */ /* 0x000fe60000001880 */
[--C-:B-1----:R-:W-:Y:S04]  /*14580*/  FFMA.FTZ R2, R185, c[0x0][0x23c], -R172.reuse ;  /* 0x00008f00b9027a23 */ /* 0x102fe800000108ac */
[----:B------:R-:W-:Y:S01]  /*14590*/  F2FP.PACK_AB R138, R199, R200 ;  /* 0x000000c8c78a723e */ /* 0x000fe200000000ff */
[----:B------:R1:W-:Y:S01]  /*145a0*/  MUFU.EX2 R194, R2 ;  /* 0x0000000200c27308 */ /* 0x0003e20000000800 */
[----:B----4-:R-:W-:Y:S07]  /*145b0*/  F2FP.PACK_AB R139, R195, R196 ;  /* 0x000000c4c38b723e */ /* 0x010fee00000000ff */
[C---:B--2---:R-:W-:Y:S08]  /*145c0*/  HMMA.16816.F32 R4, R136.reuse, R140, R4 ;  /* 0x0000008c8804723c */ /* 0x044ff00000001804 */
[C---:B------:R-:W-:Y:S01]  /*145d0*/  HMMA.16816.F32 R8, R136.reuse, R142, R8 ;  /* 0x0000008e8808723c */ /* 0x040fe20000001808 */
[----:B------:R-:W2:Y:S07]  /*145e0*/  LDSM.16.MT88.4 R140, [R206+0x1a800] ;  /* 0x01a80000ce8c783b */ /* 0x000eae0000004200 */
[C---:B------:R-:W-:Y:S04]  /*145f0*/  HMMA.16816.F32 R12, R136.reuse, R148, R12 ;  /* 0x00000094880c723c */ /* 0x040fe8000000180c */
[--C-:B-1----:R-:W-:Y:S04]  /*14600*/  FFMA.FTZ R2, R187, c[0x0][0x23c], -R172.reuse ;  /* 0x00008f00bb027a23 */ /* 0x102fe800000108ac */
[C---:B------:R-:W-:Y:S01]  /*14610*/  HMMA.16816.F32 R16, R136.reuse, R150, R16 ;  /* 0x000000968810723c */ /* 0x040fe20000001810 */
[----:B------:R-:W-:Y:S01]  /*14620*/  LDSM.16.MT88.4 R148, [R207+0x1a800] ;  /* 0x01a80000cf94783b */ /* 0x000fe20000004200 */
[----:B------:R1:W3:Y:S06]  /*14630*/  MUFU.EX2 R193, R2 ;  /* 0x0000000200c17308 */ /* 0x0002ec0000000800 */
[C---:B------:R-:W-:Y:S08]  /*14640*/  HMMA.16816.F32 R20, R136.reuse, R144, R20 ;  /* 0x000000908814723c */ /* 0x040ff00000001814 */
[C---:B------:R-:W-:Y:S01]  /*14650*/  HMMA.16816.F32 R24, R136.reuse, R146, R24 ;  /* 0x000000928818723c */ /* 0x040fe20000001818 */
[----:B------:R-:W4:Y:S07]  /*14660*/  LDSM.16.MT88.4 R144, [R208+0x1a800] ;  /* 0x01a80000d090783b */ /* 0x000f2e0000004200 */
[C---:B------:R-:W-:Y:S04]  /*14670*/  HMMA.16816.F32 R28, R136.reuse, R152, R28 ;  /* 0x00000098881c723c */ /* 0x040fe8000000181c */
[--C-:B-1----:R-:W-:Y:S04]  /*14680*/  FFMA.FTZ R2, R188, c[0x0][0x23c], -R172.reuse ;  /* 0x00008f00bc027a23 */ /* 0x102fe800000108ac */
[C---:B------:R-:W-:Y:S01]  /*14690*/  HMMA.16816.F32 R32, R136.reuse, R154, R32 ;  /* 0x0000009a8820723c */ /* 0x040fe20000001820 */
[----:B------:R-:W1:Y:S01]  /*146a0*/  LDSM.16.MT88.4 R152, [R208+0x1c800] ;  /* 0x01c80000d098783b */ /* 0x000e620000004200 */
[----:B------:R5:W-:Y:S06]  /*146b0*/  MUFU.EX2 R192, R2 ;  /* 0x0000000200c07308 */ /* 0x000bec0000000800 */
[C---:B------:R-:W-:Y:S08]  /*146c0*/  HMMA.16816.F32 R36, R136.reuse, R156, R36 ;  /* 0x0000009c8824723c */ /* 0x040ff00000001824 */
[C---:B------:R-:W-:Y:S01]  /*146d0*/  HMMA.16816.F32 R40, R136.reuse, R158, R40 ;  /* 0x0000009e8828723c */ /* 0x040fe20000001828 */
[----:B------:R-:W-:Y:S07]  /*146e0*/  LDSM.16.MT88.4 R156, [R206+0x19000] ;  /* 0x01900000ce9c783b */ /* 0x000fee0000004200 */
[C---:B--2---:R-:W-:Y:S04]  /*146f0*/  HMMA.16816.F32 R44, R136.reuse, R140, R44 ;  /* 0x0000008c882c723c */ /* 0x044fe8000000182c */
[--C-:B-----5:R-:W-:Y:S04]  /*14700*/  FFMA.FTZ R2, R189, c[0x0][0x23c], -R172.reuse ;  /* 0x00008f00bd027a23 */ /* 0x120fe800000108ac */
[C---:B------:R-:W-:Y:S01]  /*14710*/  HMMA.16816.F32 R48, R136.reuse, R142, R48 ;  /* 0x0000008e8830723c */ /* 0x040fe20000001830 */
[----:B------:R-:W2:Y:S01]  /*14720*/  LDSM.16.MT88.4 R140, [R207+0x1c800] ;  /* 0x01c80000cf8c783b */ /* 0x000ea20000004200 */
        /* <DEDUP_REMOVED lines=13> */
[--C-:B-1----:R-:W-:Y:S02]  /*14800*/  FFMA.FTZ R2, R177, c[0x0][0x23c], -R173.reuse ;  /* 0x00008f00b1027a23 */ /* 0x102fe400000108ad */
[----:B------:R-:W-:Y:S02]  /*14810*/  LDSM.16.MT88.4 R176, [R206+0x1b800] ;  /* 0x01b80000ceb0783b */ /* 0x000fe40000004200 */
[C---:B------:R-:W-:Y:S01]  /*14820*/  HMMA.16816.F32 R80, R136.reuse, R166, R80 ;  /* 0x000000a68850723c */ /* 0x040fe20000001850 */
[----:B------:R1:W1:Y:S05]  /*14830*/  MUFU.EX2 R189, R2 ;  /* 0x0000000200bd7308 */ /* 0x00026a0000000800 */
[----:B------:R-:W-:Y:S02]  /*14840*/  LDSM.16.MT88.4 R164, [R206+0x1d000] ;  /* 0x01d00000cea4783b */ /* 0x000fe40000004200 */
[C---:B------:R-:W-:Y:S08]  /*14850*/  HMMA.16816.F32 R84, R136.reuse, R152, R84 ;  /* 0x000000988854723c */ /* 0x040ff00000001854 */
[C---:B------:R-:W-:Y:S01]  /*14860*/  HMMA.16816.F32 R88, R136.reuse, R154, R88 ;  /* 0x0000009a8858723c */ /* 0x040fe20000001858 */
[----:B------:R-:W3:Y:S07]  /*14870*/  LDSM.16.MT88.4 R152, [R208+0x1e800] ;  /* 0x01e80000d098783b */ /* 0x000eee0000004200 */
[C---:B--2---:R-:W-:Y:S04]  /*14880*/  HMMA.16816.F32 R92, R136.reuse, R140, R92 ;  /* 0x0000008c885c723c */ /* 0x044fe8000000185c */
        /* <DEDUP_REMOVED lines=12> */
[C---:B---3--:R-:W-:Y:S08]  /*14950*/  HMMA.16816.F32 R116, R136.reuse, R152, R116 ;  /* 0x000000988874723c */ /* 0x048ff00000001874 */
[C---:B------:R-:W-:Y:S01]  /*14960*/  HMMA.16816.F32 R120, R136.reuse, R154, R120 ;  /* 0x0000009a8878723c */ /* 0x040fe20000001878 */
[----:B------:R-:W-:Y:S07]  /*14970*/  LDSM.16.MT88.4 R152, [R208+0x1b000] ;  /* 0x01b00000d098783b */ /* 0x000fee0000004200 */
[C---:B-1----:R-:W-:Y:S04]  /*14980*/  HMMA.16816.F32 R124, R136.reuse, R140, R124 ;  /* 0x0000008c887c723c */ /* 0x042fe8000000187c */
[--C-:B-----5:R-:W-:Y:S02]  /*14990*/  FFMA.FTZ R2, R238, c[0x0][0x23c], -R172.reuse ;  /* 0x00008f00ee027a23 */ /* 0x120fe400000108ac */
[----:B------:R-:W3:Y:S02]  /*149a0*/  LDL.LU R238, [R1+0x18] ;  /* 0x0000180001ee7983 */ /* 0x000ee40000300800 */
[----:B------:R-:W-:Y:S01]  /*149b0*/  HMMA.16816.F32 R128, R136, R142, R128 ;  /* 0x0000008e8880723c */ /* 0x000fe20000001880 */
[----:B------:R1:W-:Y:S01]  /*149c0*/  MUFU.EX2 R186, R2 ;  /* 0x0000000200ba7308 */ /* 0x0003e20000000800 */
[----:B------:R-:W5:Y:S05]  /*149d0*/  LDSM.16.MT88.4 R140, [R205+0x1b000] ;  /* 0x01b00000cd8c783b */ /* 0x000f6a0000004200 */
[----:B------:R-:W-:Y:S02]  /*149e0*/  F2FP.PACK_AB R136, R193, R194 ;  /* 0x000000c2c188723e */ /* 0x000fe400000000ff */
[----:B------:R-:W-:Y:S03]  /*149f0*/  F2FP.PACK_AB R138, R191, R192 ;  /* 0x000000c0bf8a723e */ /* 0x000fe600000000ff */
[----:B------:R-:W-:Y:S02]  /*14a00*/  F2FP.PACK_AB R137, R189, R190 ;  /* 0x000000bebd89723e */ /* 0x000fe400000000ff */
[----:B--2---:R-:W-:Y:S07]  /*14a10*/  F2FP.PACK_AB R139, R187, R188 ;  /* 0x000000bcbb8b723e */ /* 0x004fee00000000ff */
[C---:B----4-:R-:W-:Y:S03]  /*14a20*/  HMMA.16816.F32 R4, R136.reuse, R144, R4 ;  /* 0x000000908804723c */ /* 0x050fe60000001804 */
[--C-:B-1----:R-:W-:Y:S02]  /*14a30*/  FFMA.FTZ R2, R240, c[0x0][0x23c], -R172.reuse ;  /* 0x00008f00f0027a23 */ /* 0x102fe400000108ac */
[----:B------:R-:W2:Y:S03]  /*14a40*/  LDL.LU R240, [R1+0x14] ;  /* 0x0000140001f07983 */ /* 0x000ea60000300800 */
[C---:B------:R-:W-:Y:S01]  /*14a50*/  HMMA.16816.F32 R8, R136.reuse, R146, R8 ;  /* 0x000000928808723c */ /* 0x040fe20000001808 */
[----:B------:R1:W4:Y:S01]  /*14a60*/  MUFU.EX2 R185, R2 ;  /* 0x0000000200b97308 */ /* 0x0003220000000800 */
[----:B------:R-:W5:Y:S06]  /*14a70*/  LDSM.16.MT88.4 R144, [R206+0x1b000] ;  /* 0x01b00000ce90783b */ /* 0x000f6c0000004200 */
[C---:B------:R-:W-:Y:S08]  /*14a80*/  HMMA.16816.F32 R12, R136.reuse, R156, R12 ;  /* 0x0000009c880c723c */ /* 0x040ff0000000180c */
[C---:B------:R-:W-:Y:S01]  /*14a90*/  HMMA.16816.F32 R16, R136.reuse, R158, R16 ;  /* 0x0000009e8810723c */ /* 0x040fe20000001810 */
[----:B------:R-:W5:Y:S07]  /*14aa0*/  LDSM.16.MT88.4 R156, [R207+0x1b000] ;  /* 0x01b00000cf9c783b */ /* 0x000f6e0000004200 */
[C---:B------:R-:W-:Y:S04]  /*14ab0*/  HMMA.16816.F32 R20, R136.reuse, R148, R20 ;  /* 0x000000948814723c */ /* 0x040fe80000001814 */
[--C-:B-1----:R-:W-:Y:S01]  /*14ac0*/  FFMA.FTZ R2, R236, c[0x0][0x23c], -R172.reuse ;  /* 0x00008f00ec027a23 */ /* 0x102fe200000108ac */
[----:B----4-:R-:W-:Y:S01]  /*14ad0*/  F2FP.PACK_AB R168, R185, R186 ;  /* 0x000000bab9a8723e */ /* 0x010fe200000000ff */
[----:B------:R-:W-:Y:S02]  /*14ae0*/  FFMA.FTZ R172, R237, c[0x0][0x23c], -R172 ;  /* 0x00008f00edac7a23 */ /* 0x000fe400000108ac */
[C---:B------:R-:W-:Y:S01]  /*14af0*/  HMMA.16816.F32 R24, R136.reuse, R150, R24 ;  /* 0x000000968818723c */ /* 0x040fe20000001818 */
[----:B------:R-:W1:Y:S01]  /*14b00*/  LDSM.16.MT88.4 R148, [R205+0x1d000] ;  /* 0x01d00000cd94783b */ /* 0x000e620000004200 */
[----:B------:R-:W-:Y:S06]  /*14b10*/  MUFU.EX2 R183, R172 ;  /* 0x000000ac00b77308 */ /* 0x000fec0000000800 */
[C---:B------:R-:W-:Y:S04]  /*14b20*/  HMMA.16816.F32 R28, R136.reuse, R160, R28 ;  /* 0x000000a0881c723c */ /* 0x040fe8000000181c */
[----:B------:R4:W4:Y:S04]  /*14b30*/  MUFU.EX2 R184, R2 ;  /* 0x0000000200b87308 */ /* 0x0009280000000800 */
[C---:B------:R-:W-:Y:S01]  /*14b40*/  HMMA.16816.F32 R32, R136.reuse, R162, R32 ;  /* 0x000000a28820723c */ /* 0x040fe20000001820 */
[----:B------:R-:W1:Y:S07]  /*14b50*/  LDSM.16.MT88.4 R160, [R208+0x1d000] ;  /* 0x01d00000d0a0783b */ /* 0x000e6e0000004200 */
[C---:B-----5:R-:W-:Y:S08]  /*14b60*/  HMMA.16816.F32 R36, R136.reuse, R140, R36 ;  /* 0x0000008c8824723c */ /* 0x060ff00000001824 */
[C---:B------:R-:W-:Y:S01]  /*14b70*/  HMMA.16816.F32 R40, R136.reuse, R142, R40 ;  /* 0x0000008e8828723c */ /* 0x040fe20000001828 */
[----:B------:R-:W5:Y:S03]  /*14b80*/  LDSM.16.MT88.4 R140, [R207+0x1d000] ;  /* 0x01d00000cf8c783b */ /* 0x000f660000004200 */
[--C-:B----4-:R-:W-:Y:S01]  /*14b90*/  FFMA.FTZ R2, R203, c[0x0][0x23c], -R173.reuse ;  /* 0x00008f00cb027a23 */ /* 0x110fe200000108ad */
[----:B------:R-:W-:Y:S03]  /*14ba0*/  F2FP.PACK_AB R170, R183, R184 ;  /* 0x000000b8b7aa723e */ /* 0x000fe600000000ff */
[C---:B------:R-:W-:Y:S01]  /*14bb0*/  HMMA.16816.F32 R44, R136.reuse, R144, R44 ;  /* 0x00000090882c723c */ /* 0x040fe2000000182c */
[----:B------:R4:W-:Y:S07]  /*14bc0*/  MUFU.EX2 R182, R2 ;  /* 0x0000000200b67308 */ /* 0x0009ee0000000800 */
[C---:B------:R-:W-:Y:S01]  /*14bd0*/  HMMA.16816.F32 R48, R136.reuse, R146, R48 ;  /* 0x000000928830723c */ /* 0x040fe20000001830 */
[----:B------:R-:W5:Y:S07]  /*14be0*/  LDSM.16.MT88.4 R144, [R205+0x1f000] ;  /* 0x01f00000cd90783b */ /* 0x000f6e0000004200 */
[C---:B------:R-:W-:Y:S08]  /*14bf0*/  HMMA.16816.F32 R52, R136.reuse, R152, R52 ;  /* 0x000000988834723c */ /* 0x040ff00000001834 */
[C---:B------:R-:W-:Y:S01]  /*14c00*/  HMMA.16816.F32 R56, R136.reuse, R154, R56 ;  /* 0x0000009a8838723c */ /* 0x040fe20000001838 */
[----:B------:R-:W-:Y:S03]  /*14c10*/  LDSM.16.MT88.4 R152, [R208+0x1f000] ;  /* 0x01f00000d098783b */ /* 0x000fe60000004200 */
[--C-:B----4-:R-:W-:Y:S04]  /*14c20*/  FFMA.FTZ R2, R239, c[0x0][0x23c], -R173.reuse ;  /* 0x00008f00ef027a23 */ /* 0x110fe800000108ad */
[C---:B------:R-:W-:Y:S01]  /*14c30*/  HMMA.16816.F32 R60, R136.reuse, R156, R60 ;  /* 0x0000009c883c723c */ /* 0x040fe2000000183c */
[----:B------:R4:W4:Y:S07]  /*14c40*/  MUFU.EX2 R181, R2 ;  /* 0x0000000200b57308 */ /* 0x00092e0000000800 */
[C---:B------:R-:W-:Y:S01]  /*14c50*/  HMMA.16816.F32 R64, R136.reuse, R158, R64 ;  /* 0x0000009e8840723c */ /* 0x040fe20000001840 */
[----:B------:R-:W-:Y:S07]  /*14c60*/  LDSM.16.MT88.4 R156, [R206+0x19800] ;  /* 0x01980000ce9c783b */ /* 0x000fee0000004200 */
[C---:B-1----:R-:W-:Y:S08]  /*14c70*/  HMMA.16816.F32 R68, R136.reuse, R148, R68 ;  /* 0x000000948844723c */ /* 0x042ff00000001844 */
[C---:B------:R-:W-:Y:S01]  /*14c80*/  HMMA.16816.F32 R72, R136.reuse, R150, R72 ;  /* 0x000000968848723c */ /* 0x040fe20000001848 */
[----:B------:R-:W1:Y:S03]  /*14c90*/  LDSM.16.MT88.4 R148, [R206+0x1f000] ;  /* 0x01f00000ce94783b */ /* 0x000e660000004200 */
[--C-:B----4-:R-:W-:Y:S01]  /*14ca0*/  FFMA.FTZ R2, R241, c[0x0][0x23c], -R173.reuse ;  /* 0x00008f00f1027a23 */ /* 0x110fe200000108ad */
        /* <DEDUP_REMOVED lines=10> */
[C---:B-----5:R-:W-:Y:S01]  /*14d50*/  HMMA.16816.F32 R92, R136.reuse, R140, R92 ;  /* 0x0000008c885c723c */ /* 0x060fe2000000185c */
[----:B----4-:R-:W-:Y:S03]  /*14d60*/  LDSM.16.MT88.4 R172, [R205+0x1b800] ;  /* 0x01b80000cdac783b */ /* 0x010fe60000004200 */
[----:B-1----:R-:W-:Y:S04]  /*14d70*/  F2FP.PACK_AB R171, R134, R180 ;  /* 0x000000b486ab723e */ /* 0x002fe800000000ff */
[C---:B------:R-:W-:Y:S01]  /*14d80*/  HMMA.16816.F32 R96, R136.reuse, R142, R96 ;  /* 0x0000008e8860723c */ /* 0x040fe20000001860 */
[----:B------:R-:W1:Y:S07]  /*14d90*/  LDSM.16.MT88.4 R140, [R207+0x1f000] ;  /* 0x01f00000cf8c783b */ /* 0x000e6e0000004200 */
[C---:B------:R-:W-:Y:S08]  /*14da0*/  HMMA.16816.F32 R100, R136.reuse, R144, R100 ;  /* 0x000000908864723c */ /* 0x040ff00000001864 */
[C---:B------:R-:W-:Y:S01]  /*14db0*/  HMMA.16816.F32 R104, R136.reuse, R146, R104 ;  /* 0x000000928868723c */ /* 0x040fe20000001868 */
[----:B------:R-:W4:Y:S07]  /*14dc0*/  LDSM.16.MT88.4 R144, [R205+0x19800] ;  /* 0x01980000cd90783b */ /* 0x000f2e0000004200 */
[C---:B------:R-:W-:Y:S08]  /*14dd0*/  HMMA.16816.F32 R108, R136.reuse, R148, R108 ;  /* 0x00000094886c723c */ /* 0x040ff0000000186c */
[C---:B------:R-:W-:Y:S08]  /*14de0*/  HMMA.16816.F32 R112, R136.reuse, R150, R112 ;  /* 0x000000968870723c */ /* 0x040ff00000001870 */
[C---:B------:R-:W-:Y:S08]  /*14df0*/  HMMA.16816.F32 R116, R136.reuse, R152, R116 ;  /* 0x000000988874723c */ /* 0x040ff00000001874 */
[C---:B------:R-:W-:Y:S08]  /*14e00*/  HMMA.16816.F32 R120, R136.reuse, R154, R120 ;  /* 0x0000009a8878723c */ /* 0x040ff00000001878 */
[C---:B-1----:R-:W-:Y:S08]  /*14e10*/  HMMA.16816.F32 R124, R136.reuse, R140, R124 ;  /* 0x0000008c887c723c */ /* 0x042ff0000000187c */
[----:B------:R-:W-:Y:S08]  /*14e20*/  HMMA.16816.F32 R128, R136, R142, R128 ;  /* 0x0000008e8880723c */ /* 0x000ff00000001880 */
[C---:B----4-:R-:W-:Y:S01]  /*14e30*/  HMMA.16816.F32 R136, R168.reuse, R144, R4 ;  /* 0x00000090a888723c */ /* 0x050fe20000001804 */
[----:B------:R-:W1:Y:S07]  /*14e40*/  LDSM.16.MT88.4 R4, [R208+0x1b800] ;  /* 0x01b80000d004783b */ /* 0x000e6e0000004200 */
[C---:B------:R-:W-:Y:S01]  /*14e50*/  HMMA.16816.F32 R140, R168.reuse, R146, R8 ;  /* 0x00000092a88c723c */ /* 0x040fe20000001808 */
[----:B------:R-:W4:Y:S07]  /*14e60*/  LDSM.16.MT88.4 R8, [R207+0x1b800] ;  /* 0x01b80000cf08783b */ /* 0x000f2e0000004200 */
[C---:B------:R-:W-:Y:S01]  /*14e70*/  HMMA.16816.F32 R144, R168.reuse, R156, R12 ;  /* 0x0000009ca890723c */ /* 0x040fe2000000180c */
[----:B------:R-:W5:Y:S03]  /*14e80*/  LDSM.16.MT88.4 R12, [R205+0x1d800] ;  /* 0x01d80000cd0c783b */ /* 0x000f660000004200 */
[----:B---3--:R-:W-:Y:S04]  /*14e90*/  FFMA.FTZ R0, R0, R238, R245 ;  /* 0x000000ee00007223 */ /* 0x008fe800000100f5 */
[C---:B------:R-:W-:Y:S01]  /*14ea0*/  HMMA.16816.F32 R148, R168.reuse, R158, R16 ;  /* 0x0000009ea894723c */ /* 0x040fe20000001810 */
[----:B------:R-:W3:Y:S03]  /*14eb0*/  LDSM.16.MT88.4 R16, [R206+0x1d800] ;  /* 0x01d80000ce10783b */ /* 0x000ee60000004200 */
        /* <DEDUP_REMOVED lines=45> */
[----:B------:R-:W4:Y:S03]  /*15190*/  LDSM.16.MT88.4 R12, [R207+0x1f800] ;  /* 0x01f80000cf0c783b */ /* 0x000f260000004200 */
[----:B------:R-:W-:Y:S01]  /*151a0*/  FADD.FTZ R0, R134, R0 ;  /* 0x0000000086007221 */ /* 0x000fe20000010000 */
[----:B------:R-:W-:Y:S01]  /*151b0*/  MOV R134, R132 ;  /* 0x0000008400867202 */ /* 0x000fe20000000f00 */
[----:B------:R-:W-:Y:S02]  /*151c0*/  FADD.FTZ R2, R191, R2 ;  /* 0x00000002bf027221 */ /* 0x000fe40000010000 */
[C---:B---3--:R-:W-:Y:S04]  /*151d0*/  HMMA.16816.F32 R76, R168.reuse, R16, R76 ;  /* 0x00000010a84c723c */ /* 0x048fe8000000184c */
        /* <DEDUP_REMOVED lines=20> */
.L_x_1878:
        /* <DEDUP_REMOVED lines=408> */
.L_x_1883:
[----:B---34-:R-:W-:Y:S05]  /*16ca0*/  BSYNC B0 ;  /* 0x0000000000007941 */ /* 0x018fea0003800000 */
.L_x_1882:
        /* <DEDUP_REMOVED lines=40> */
.L_x_1885:
[----:B----4-:R-:W-:Y:S05]  /*16f30*/  BSYNC B0 ;  /* 0x0000000000007941 */ /* 0x010fea0003800000 */
.L_x_1884:
        /* <DEDUP_REMOVED lines=22> */
.L_x_1887:
[----:B------:R-:W-:Y:S05]  /*170a0*/  BSYNC B0 ;  /* 0x0000000000007941 */ /* 0x000fea0003800000 */
.L_x_1886:
        /* <DEDUP_REMOVED lines=22> */
.L_x_1889:
[----:B------:R-:W-:Y:S05]  /*17210*/  BSYNC B0 ;  /* 0x0000000000007941 */ /* 0x000fea0003800000 */
.L_x_1888:
        /* <DEDUP_REMOVED lines=23> */
.L_x_1890:
        /* <DEDUP_REMOVED lines=15> */
.L_x_2063:


//--------------------- .text._ZN5flash16flash_fwd_kernelI23Flash_fwd_kernel_traitsILi256ELi128ELi64ELi8ELb0ELb0EN7cutlass6half_tE19Flash_kernel_traitsILi256ELi128ELi64ELi8ES3_EELb1ELb0ELb1ELb1ELb0ELb0ELb0ELb1EEEvNS_16Flash_fwd_paramsE --------------------------
	.section	.text._ZN5flash16flash_fwd_kernelI23Flash_fwd_kernel_traitsILi256ELi128ELi64ELi8ELb0ELb0EN7cutlass6half_tE19Flash_kernel_traitsILi256ELi128ELi64ELi8ES3_EELb1ELb0ELb1ELb1ELb0ELb0ELb0ELb1EEEvNS_16Flash_fwd_paramsE,"ax",@progbits
	.sectioninfo	@"SHI_REGISTERS=255"
	.align	128
        .global         _ZN5flash16flash_fwd_kernelI23Flash_fwd_kernel_traitsILi256ELi128ELi64ELi8ELb0ELb0EN7cutlass6half_tE19Flash_kernel_traitsILi256ELi128ELi64ELi8ES3_EELb1ELb0ELb1ELb1ELb0ELb0ELb0ELb1EEEvNS_16Flash_fwd_paramsE
        .type           _ZN5flash16flash_fwd_kernelI23Flash_fwd_kernel_traitsILi256ELi128ELi64ELi8ELb0ELb0EN7cutlass6half_tE19Flash_kernel_traitsILi256ELi128ELi64ELi8ES3_EELb1ELb0ELb1ELb1ELb0ELb0ELb0ELb1EEEvNS_16Flash_fwd_paramsE,@function
        .size           _ZN5flash16flash_fwd_kernelI23Flash_fwd_kernel_traitsILi256ELi128ELi64ELi8ELb0ELb0EN7cutlass6half_tE19Flash_kernel_traitsILi256ELi128ELi64ELi8ES3_EELb1ELb0ELb1ELb1ELb0ELb0ELb0ELb1EEEvNS_16Flash_fwd_paramsE,(.L_x_2021 - _ZN5flash16flash_fwd_kernelI23Flash_fwd_kernel_traitsILi256ELi128ELi64ELi8ELb0ELb0EN7cutlass6half_tE19Flash_kernel_traitsILi256ELi128ELi64ELi8ES3_EELb1ELb0ELb1ELb1ELb0ELb0ELb0ELb1EEEvNS_16Flash_fwd_paramsE)
        .other          _ZN5flash16flash_fwd_kernelI23Flash_fwd_kernel_traitsILi256ELi128ELi64ELi8ELb0ELb0EN7cutlass6half_tE19Flash_kernel_traitsILi256ELi128ELi64ELi8ES3_EELb1ELb0ELb1ELb1ELb0ELb0ELb0ELb1EEEvNS_16Flash_fwd_paramsE,@"STO_CUDA_ENTRY STV_DEFAULT"
_ZN5flash16flash_fwd_kernelI23Flash_fwd_kernel_traitsILi256ELi128ELi64ELi8ELb0ELb0EN7cutlass6half_tE19Flash_kernel_traitsILi256ELi128ELi64ELi8ES3_EELb1ELb0ELb1ELb1ELb0ELb0ELb0ELb1EEEvNS_16Flash_fwd_paramsE:
.text._ZN5flash16flash_fwd_kernelI23Flash_fwd_kernel_traitsILi256ELi128ELi64ELi8ELb0ELb0EN7cutlass6half_tE19Flash_kernel_traitsILi256ELi128ELi64ELi8ES3_EELb1ELb0ELb1ELb1ELb0ELb0ELb0ELb1EEEvNS_16Flash_fwd_paramsE:
[----:B------:R-:W-:Y:S02]  /*0000*/  MOV R1, c[0x0][0x28] ;  /* 0x00000a0000017a02 */ /* 0x000fe40000000f00 */
[----:B------:R-:W-:Y:S01]  /*0010*/  ULDC.64 UR4, c[0x0][0x40] ;  /* 0x0000100000047ab9 */ /* 0x000fe20000000a00 */
[----:B------:R-:W-:Y:S01]  /*0020*/  BSSY B2, `(.L_x_1891) ;  /* 0x0000005000027945 */ /* 0x000fe20003800000 */
[----:B------:R-:W-:Y:S01]  /*0030*/  UIADD3 UR4, UP0, UR4, 0x160, URZ ;  /* 0x0000016004047890 */ /* 0x000fe2000ff1e03f */
[----:B------:R-:W-:-:S03]  /*0040*/  IADD3 R1, R1, -0x208, RZ ;  /* 0xfffffdf801017810 */ /* 0x000fc60007ffe0ff */
[----:B------:R-:W-:-:S07]  /*0050*/  UIADD3.X UR5, URZ, UR5, URZ, UP0, !UPT ;  /* 0x000000053f057290 */ /* 0x000fce00087fe43f */
[----:B------:R-:W-:Y:S05]  /*0060*/  CALL.REL.NOINC `($_ZN5flash16flash_fwd_kernelI23Flash_fwd_kernel_traitsILi256ELi128ELi64ELi8ELb0ELb0EN7cutlass6half_tE19Flash_kernel_traitsILi256ELi128ELi64ELi8ES3_EELb1ELb0ELb1ELb1ELb0ELb0ELb0ELb1EEEvNS_16Flash_fwd_paramsE$_ZN5flash22compute_attn_1rowblockI23Flash_fwd_kernel_traitsILi256ELi128ELi64ELi8ELb0ELb0EN7cutlass6half_tE19Flash_kernel_traitsILi256ELi128ELi64ELi8ES3_EELb1ELb0ELb1ELb1ELb0ELb0ELb0ELb1ENS_16Flash_fwd_paramsEEEvRKT8_iii) ;  /* 0x0000002000007944 */ /* 0x000fea0003c00000 */
[----:B------:R-:W-:Y:S05]  /*0070*/  BSYNC B2 ;  /* 0x0000000000027941 */ /* 0x000fea0003800000 */
.L_x_1891:
[----:B------:R-:W-:Y:S05]  /*0080*/  EXIT ;  /* 0x000000000000794d */ /* 0x000fea0003800000 */
        .type           $_ZN5flash16flash_fwd_kernelI23Flash_fwd_kernel_traitsILi256ELi128ELi64ELi8ELb0ELb0EN7cutlass6half_tE19Flash_kernel_traitsILi256ELi128ELi64ELi8ES3_EELb1ELb0ELb1ELb1ELb0ELb0ELb0ELb1EEEvNS_16Flash_fwd_paramsE$_ZN5flash22compute_attn_1rowblockI23Flash_fwd_kernel_traitsILi256ELi128ELi64ELi8ELb0ELb0EN7cutlass6half_tE19Flash_kernel_traitsILi256ELi128ELi64ELi8ES3_EELb1ELb0ELb1ELb1ELb0ELb0ELb0ELb1ENS_16Flash_fwd_paramsEEEvRKT8_iii,@function
        .size           $_ZN5flash16flash_fwd_kernelI23Flash_fwd_kernel_traitsILi256ELi128ELi64ELi8ELb0ELb0EN7cutlass6half_tE19Flash_kernel_traitsILi256ELi128ELi64ELi8ES3_EELb1ELb0ELb1ELb1ELb0ELb0ELb0ELb1EEEvNS_16Flash_fwd_paramsE$_ZN5flash22compute_attn_1rowblockI23Flash_fwd_kernel_traitsILi256ELi128ELi64ELi8ELb0ELb0EN7cutlass6half_tE19Flash_kernel_traitsILi256ELi128ELi64ELi8ES3_EELb1ELb0ELb1ELb1ELb0ELb0ELb0ELb1ENS_16Flash_fwd_paramsEEEvRKT8_iii,($__internal_0_$__cuda_sm70_shflsync_bfly_p - $_ZN5flash16flash_fwd_kernelI23Flash_fwd_kernel_traitsILi256ELi128ELi64ELi8ELb0ELb0EN7cutlass6half_tE19Flash_kernel_traitsILi256ELi128ELi64ELi8ES3_EELb1ELb0ELb1ELb1ELb0ELb0ELb0ELb1EEEvNS_16Flash_fwd_paramsE$_ZN5flash22compute_attn_1rowblockI23Flash_fwd_kernel_traitsILi256ELi128ELi64ELi8ELb0ELb0EN7cutlass6half_tE19Flash_kernel_traitsILi256ELi128ELi64ELi8ES3_EELb1ELb0ELb1ELb1ELb0ELb0ELb0ELb1ENS_16Flash_fwd_paramsEEEvRKT8_iii)
$_ZN5flash16flash_fwd_kernelI23Flash_fwd_kernel_traitsILi256ELi128ELi64ELi8ELb0ELb0EN7cutlass6half_tE19Flash_kernel_traitsILi256ELi128ELi64ELi8ES3_EELb1ELb0ELb1ELb1ELb0ELb0ELb0ELb1EEEvNS_16Flash_fwd_paramsE$_ZN5flash22compute_attn_1rowblockI23Flash_fwd_kernel_traitsILi256ELi128ELi64ELi8ELb0ELb0EN7cutlass6half_tE19Flash_kernel_traitsILi256ELi128ELi64ELi8ES3_EELb1ELb0ELb1ELb1ELb0ELb0ELb0ELb1ENS_16Flash_fwd_paramsEEEvRKT8_iii:
[----:B------:R-:W-:Y:S02]  /*0090*/  IMAD.U32 R136, RZ, RZ, UR4 ;  /* 0x00000004ff887e24 */ /* 0x000fe4000f8e00ff */
[----:B------:R-:W-:Y:S01]  /*00a0*/  IMAD.U32 R137, RZ, RZ, UR5 ;  /* 0x00000005ff897e24 */ /* 0x000fe2000f8e00ff */
[----:B------:R-:W-:-:S04]  /*00b0*/  ULDC.64 UR4, c[0x0][0x118] ;  /* 0x0000460000047ab9 */ /* 0x000fc80000000a00 */
[----:B------:R-:W2:Y:S04]  /*00c0*/  LD.E.U8 R0, [R136.64+0x1a4] ;  /* 0x0001a40488007980 */ /* 0x000ea8000c101100 */
[----:B------:R-:W3:Y:S01]  /*00d0*/  LD.E.64 R128, [R136.64+0x190] ;  /* 0x0001900488807980 */ /* 0x000ee2000c101b00 */
[----:B------:R-:W1:Y:S03]  /*00e0*/  S2UR UR8, SR_CTAID.Y ;  /* 0x00000000000879c3 */ /* 0x000e660000002600 */
[----:B------:R-:W4:Y:S04]  /*00f0*/  S2R R38, SR_TID.X ;  /* 0x0000000000267919 */ /* 0x000f280000002100 */
[----:B------:R-:W3:Y:S01]  /*0100*/  LD.E.64 R2, [R136.64+0x198] ;  /* 0x0001980488027980 */ /* 0x000ee2000c101b00 */
[----:B------:R-:W1:Y:S03]  /*0110*/  S2UR UR7, SR_CTAID.X ;  /* 0x00000000000779c3 */ /* 0x000e660000002500 */
[----:B------:R-:W3:Y:S04]  /*0120*/  LD.E R9, [R136.64+0x60] ;  /* 0x0000600488097980 */ /* 0x000ee8000c101900 */
[----:B------:R1:W5:Y:S01]  /*0130*/  LD.E.U8 R221, [R136.64+0x178] ;  /* 0x0001780488dd7980 */ /* 0x000362000c101100 */
[----:B------:R-:W1:Y:S02]  /*0140*/  S2UR UR6, SR_CTAID.Z ;  /* 0x00000000000679c3 */ /* 0x000e640000002700 */
[----:B-1----:R-:W-:-:S06]  /*0150*/  ULOP3.LUT UR6, UR6, UR7, UR8, 0xfe, !UPT ;  /* 0x0000000706067292 */ /* 0x002fcc000f8efe08 */
[----:B----4-:R-:W-:-:S13]  /*0160*/  LOP3.LUT P2, RZ, R38, UR6, RZ, 0xfc, !PT ;  /* 0x0000000626ff7c12 */ /* 0x010fda000f84fcff */
[----:B------:R-:W4:Y:S01]  /*0170*/  @!P2 LD.E.64 R6, [R136.64+0x1a8] ;  /* 0x0001a8048806a980 */ /* 0x000f22000c101b00 */
[----:B--2---:R-:W-:-:S13]  /*0180*/  ISETP.NE.AND P1, PT, R0, RZ, PT ;  /* 0x000000ff0000720c */ /* 0x004fda0003f25270 */
[----:B---3--:R-:W4:Y:S04]  /*0190*/  @P1 LD.E.64 R128, [R128.64] ;  /* 0x0000000480801980 */ /* 0x008f28000c101b00 */
[----:B------:R-:W2:Y:S04]  /*01a0*/  @P1 LD.E R0, [R136.64+0x1a0] ;  /* 0x0001a00488001980 */ /* 0x000ea8000c101900 */
[----:B------:R-:W2:Y:S04]  /*01b0*/  @P1 LD.E.64 R4, [R2.64] ;  /* 0x0000000402041980 */ /* 0x000ea8000c101b00 */
[----:B----4-:R1:W-:Y:S04]  /*01c0*/  @!P2 ST.E.64 [R6.64], R128 ;  /* 0x000000800600a985 */ /* 0x0103e8000c101b04 */
[----:B-1----:R-:W3:Y:S01]  /*01d0*/  @!P2 LD.E.64 R6, [R136.64+0x1a8] ;  /* 0x0001a8048806a980 */ /* 0x002ee2000c101b00 */
[----:B--2---:R-:W-:-:S05]  /*01e0*/  @P1 IADD3 R0, P0, R0, R4, RZ ;  /* 0x0000000400001210 */ /* 0x004fca0007f1e0ff */
[----:B------:R-:W-:Y:S02]  /*01f0*/  @P1 IMAD.X R4, RZ, RZ, R5, P0 ;  /* 0x000000ffff041224 */ /* 0x000fe400000e0605 */
[----:B------:R-:W-:Y:S02]  /*0200*/  @P1 IMAD.MOV.U32 R2, RZ, RZ, R0 ;  /* 0x000000ffff021224 */ /* 0x000fe400078e0000 */
[----:B------:R-:W-:Y:S01]  /*0210*/  @P1 IMAD.MOV.U32 R3, RZ, RZ, R4 ;  /* 0x000000ffff031224 */ /* 0x000fe200078e0004 */
[----:B------:R-:W1:Y:S04]  /*0220*/  S2R R42, SR_CTAID.Y ;  /* 0x00000000002a7919 */ /* 0x000e680000002600 */
[----:B---3--:R2:W-:Y:S01]  /*0230*/  @!P2 ST.E.64 [R6.64+0x8], R2 ;  /* 0x000008020600a985 */ /* 0x0085e2000c101b04 */
[----:B------:R-:W-:-:S03]  /*0240*/  IMAD.MOV.U32 R10, RZ, RZ, -0x1 ;  /* 0xffffffffff0a7424 */ /* 0x000fc600078e00ff */
[----:B------:R-:W3:Y:S04]  /*0250*/  LD.E.64 R4, [R136.64+0xe8] ;  /* 0x0000e80488047980 */ /* 0x000ee8000c101b00 */
[----:B--2---:R-:W2:Y:S04]  /*0260*/  LD.E.64 R6, [R136.64+0xe0] ;  /* 0x0000e00488067980 */ /* 0x004ea8000c101b00 */
[----:B------:R-:W4:Y:S01]  /*0270*/  S2R R43, SR_CTAID.Z ;  /* 0x00000000002b7919 */ /* 0x000f220000002700 */
[----:B------:R-:W-:Y:S02]  /*0280*/  SHF.R.S32.HI R28, RZ, 0x1f, R38 ;  /* 0x0000001fff1c7819 */ /* 0x000fe40000011426 */
[----:B--2---:R-:W-:-:S04]  /*0290*/  ISETP.NE.U32.AND P3, PT, R6, RZ, PT ;  /* 0x000000ff0600720c */ /* 0x004fc80003f65070 */
[----:B------:R-:W-:Y:S01]  /*02a0*/  ISETP.NE.AND.EX P3, PT, R7, RZ, PT, P3 ;  /* 0x000000ff0700720c */ /* 0x000fe20003f65330 */
[----:B-1----:R-:W-:-:S12]  /*02b0*/  IMAD.WIDE R6, R42, 0x4, R6 ;  /* 0x000000042a067825 */ /* 0x002fd800078e0206 */
[----:B------:R-:W2:Y:S01]  /*02c0*/  @P3 LD.E R10, [R6.64] ;  /* 0x00000004060a3980 */ /* 0x000ea2000c101900 */
[----:B------:R-:W-:Y:S01]  /*02d0*/  LEA.HI R37, R28, R38, RZ, 0x5 ;  /* 0x000000261c257211 */ /* 0x000fe200078f28ff */
[----:B----4-:R-:W-:-:S03]  /*02e0*/  IMAD R0, R42, R9, R43 ;  /* 0x000000092a007224 */ /* 0x010fc600078e022b */
[----:B------:R-:W-:Y:S01]  /*02f0*/  LOP3.LUT R8, R37, 0xffffffe0, RZ, 0xc0, !PT ;  /* 0xffffffe025087812 */ /* 0x000fe200078ec0ff */
[----:B------:R-:W-:-:S04]  /*0300*/  IMAD.SHL.U32 R0, R0, 0x20, RZ ;  /* 0x0000002000007824 */ /* 0x000fc800078e00ff */
[----:B------:R-:W-:Y:S01]  /*0310*/  IMAD.IADD R32, R38, 0x1, -R8 ;  /* 0x0000000126207824 */ /* 0x000fe200078e0a08 */
[----:B------:R1:W-:Y:S04]  /*0320*/  STL.64 [R1+0x98], R128 ;  /* 0x0000988001007387 */ /* 0x0003e80000100a00 */
[----:B------:R-:W-:Y:S02]  /*0330*/  IADD3 R124, P2, P1, R0, R2, R32 ;  /* 0x00000002007c7210 */ /* 0x000fe4000795e020 */
[----:B---3--:R-:W-:-:S03]  /*0340*/  ISETP.NE.U32.AND P0, PT, R4, RZ, PT ;  /* 0x000000ff0400720c */ /* 0x008fc60003f05070 */
[----:B------:R1:W-:Y:S01]  /*0350*/  STL [R1+0x104], R124 ;  /* 0x0001047c01007387 */ /* 0x0003e20000100800 */
[----:B------:R-:W-:Y:S01]  /*0360*/  ISETP.NE.AND.EX P0, PT, R5, RZ, PT, P0 ;  /* 0x000000ff0500720c */ /* 0x000fe20003f05300 */
[----:B------:R-:W-:Y:S01]  /*0370*/  BSSY B0, `(.L_x_1892) ;  /* 0x000000c000007945 */ /* 0x000fe20003800000 */
[----:B------:R-:W-:Y:S02]  /*0380*/  SHF.R.S32.HI R9, RZ, 0x1f, R32 ;  /* 0x0000001fff097819 */ /* 0x000fe40000011420 */
[----:B------:R-:W-:Y:S01]  /*0390*/  SHF.R.S32.HI R8, RZ, 0x1f, R0 ;  /* 0x0000001fff087819 */ /* 0x000fe20000011400 */
[----:B------:R-:W-:Y:S02]  /*03a0*/  IMAD.MOV.U32 R21, RZ, RZ, -0x1 ;  /* 0xffffffffff157424 */ /* 0x000fe400078e00ff */
[----:B------:R-:W-:Y:S01]  /*03b0*/  IMAD.WIDE R4, R42, 0x4, R4 ;  /* 0x000000042a047825 */ /* 0x000fe200078e0204 */
[----:B------:R-:W-:Y:S01]  /*03c0*/  IADD3.X R110, R8, R3, R9, P2, P1 ;  /* 0x00000003086e7210 */ /* 0x000fe200017e2409 */
[----:B--2---:R1:W-:Y:S04]  /*03d0*/  STL [R1+0x110], R10 ;  /* 0x0001100a01007387 */ /* 0x0043e80000100800 */
[----:B------:R-:W-:Y:S05]  /*03e0*/  @!P0 BRA `(.L_x_1893) ;  /* 0x0000004000008947 */ /* 0x000fea0003800000 */
[----:B------:R-:W2:Y:S02]  /*03f0*/  LD.E.U8 R0, [R136.64+0x1b2] ;  /* 0x0001b20488007980 */ /* 0x000ea4000c101100 */
[----:B--2---:R-:W-:-:S13]  /*0400*/  ISETP.NE.AND P1, PT, R0, RZ, PT ;  /* 0x000000ff0000720c */ /* 0x004fda0003f25270 */
[----:B------:R-:W-:Y:S05]  /*0410*/  @!P1 BRA `(.L_x_1893) ;  /* 0x0000001000009947 */ /* 0x000fea0003800000 */
[----:B------:R2:W5:Y:S02]  /*0420*/  LD.E R21, [R4.64] ;  /* 0x0000000404157980 */ /* 0x000564000c101900 */
.L_x_1893:
[----:B------:R-:W-:Y:S05]  /*0430*/  BSYNC B0 ;  /* 0x0000000000007941 */ /* 0x000fea0003800000 */
.L_x_1892:
[----:B------:R-:W3:Y:S01]  /*0440*/  @P3 LD.E R6, [R6.64+0x4] ;  /* 0x0000040406063980 */ /* 0x000ee2000c101900 */
[----:B------:R-:W-:-:S03]  /*0450*/  IMAD.MOV.U32 R48, RZ, RZ, R10 ;  /* 0x000000ffff307224 */ /* 0x000fc600078e000a */
[----:B------:R-:W4:Y:S01]  /*0460*/  LD.E.64 R2, [R136.64+0xf0] ;  /* 0x0000f00488027980 */ /* 0x000f22000c101b00 */
[----:B------:R-:W-:Y:S01]  /*0470*/  MOV R12, RZ ;  /* 0x000000ff000c7202 */ /* 0x000fe20000000f00 */
[----:B---3--:R-:W-:Y:S01]  /*0480*/  @P3 IMAD.IADD R132, R6, 0x1, -R48 ;  /* 0x0000000106843824 */ /* 0x008fe200078e0a30 */
[----:B----4-:R-:W-:-:S05]  /*0490*/  ISETP.NE.U32.AND P1, PT, R2, RZ, PT ;  /* 0x000000ff0200720c */ /* 0x010fca0003f25070 */
[----:B------:R-:W3:Y:S01]  /*04a0*/  @!P3 LD.E R132, [R136.64+0xb4] ;  /* 0x0000b4048884b980 */ /* 0x000ee2000c101900 */
[----:B------:R-:W-:-:S13]  /*04b0*/  ISETP.NE.AND.EX P1, PT, R3, RZ, PT, P1 ;  /* 0x000000ff0300720c */ /* 0x000fda0003f25310 */
[----:B------:R-:W-:-:S05]  /*04c0*/  @P1 IMAD.WIDE R2, R42, 0x4, R2 ;  /* 0x000000042a021825 */ /* 0x000fca00078e0202 */
[----:B------:R4:W5:Y:S01]  /*04d0*/  @P1 LD.E R12, [R2.64] ;  /* 0x00000004020c1980 */ /* 0x000962000c101900 */
[----:B------:R-:W-:Y:S03]  /*04e0*/  BSSY B0, `(.L_x_1894) ;  /* 0x000000a000007945 */ /* 0x000fe60003800000 */
[----:B---3--:R4:W-:Y:S01]  /*04f0*/  STL [R1+0x128], R132 ;  /* 0x0001288401007387 */ /* 0x0089e20000100800 */
[----:B------:R-:W-:Y:S05]  /*0500*/  @!P0 BRA `(.L_x_1895) ;  /* 0x0000006000008947 */ /* 0x000fea0003800000 */
[----:B------:R-:W3:Y:S02]  /*0510*/  LD.E.U8 R0, [R136.64+0x1b2] ;  /* 0x0001b20488007980 */ /* 0x000ee4000c101100 */
[----:B---3--:R-:W-:-:S13]  /*0520*/  ISETP.NE.AND P0, PT, R0, RZ, PT ;  /* 0x000000ff0000720c */ /* 0x008fda0003f05270 */
[----:B------:R-:W3:Y:S02]  /*0530*/  @P0 LD.E R6, [R4.64+0x4] ;  /* 0x0000040404060980 */ /* 0x000ee4000c101900 */
[----:B---3-5:R-:W-:-:S06]  /*0540*/  @P0 IADD3 R6, R6, -R21, RZ ;  /* 0x8000001506060210 */ /* 0x028fcc0007ffe0ff */
[----:B------:R3:W5:Y:S01]  /*0550*/  @!P0 LD.E R6, [R4.64] ;  /* 0x0000000404068980 */ /* 0x000762000c101900 */
[----:B------:R-:W-:Y:S05]  /*0560*/  BRA `(.L_x_1896) ;  /* 0x0000001000007947 */ /* 0x000fea0003800000 */
.L_x_1895:
[----:B------:R3:W5:Y:S02]  /*0570*/  LD.E R6, [R136.64+0xb8] ;  /* 0x0000b80488067980 */ /* 0x000764000c101900 */
.L_x_1896:
[----:B------:R-:W-:Y:S05]  /*0580*/  BSYNC B0 ;  /* 0x0000000000007941 */ /* 0x000fea0003800000 */
.L_x_1894:
[----:B----4-:R-:W4:Y:S01]  /*0590*/  LD.E.64 R2, [R136.64+0xf8] ;  /* 0x0000f80488027980 */ /* 0x010f22000c101b00 */
[----:B------:R-:W-:Y:S01]  /*05a0*/  BSSY B1, `(.L_x_1897) ;  /* 0x0000011000017945 */ /* 0x000fe20003800000 */
[----:B----4-:R-:W-:-:S04]  /*05b0*/  ISETP.NE.U32.AND P0, PT, R2, RZ, PT ;  /* 0x000000ff0200720c */ /* 0x010fc80003f05070 */
[----:B------:R-:W-:-:S13]  /*05c0*/  ISETP.NE.AND.EX P0, PT, R3, RZ, PT, P0 ;  /* 0x000000ff0300720c */ /* 0x000fda0003f05300 */
[----:B------:R-:W-:Y:S05]  /*05d0*/  @!P0 BRA `(.L_x_1898) ;  /* 0x0000004000008947 */ /* 0x000fea0003800000 */
[----:B------:R-:W-:-:S05]  /*05e0*/  IMAD.WIDE R2, R42, 0x4, R2 ;  /* 0x000000042a027825 */ /* 0x000fca00078e0202 */
[----:B------:R-:W4:Y:S02]  /*05f0*/  LD.E R0, [R2.64] ;  /* 0x0000000402007980 */ /* 0x000f24000c101900 */
[----:B----45:R-:W-:Y:S01]  /*0600*/  IADD3 R105, R0, -R12, RZ ;  /* 0x8000000c00697210 */ /* 0x030fe20007ffe0ff */
[----:B------:R-:W-:Y:S05]  /*0610*/  BRA `(.L_x_1899) ;  /* 0x0000009000007947 */ /* 0x000fea0003800000 */
.L_x_1898:
[----:B------:R-:W4:Y:S01]  /*0620*/  LD.E.64 R2, [R136.64+0x108] ;  /* 0x0001080488027980 */ /* 0x000f22000c101b00 */
[----:B------:R-:W-:Y:S01]  /*0630*/  BSSY B0, `(.L_x_1900) ;  /* 0x0000006000007945 */ /* 0x000fe20003800000 */
[----:B------:R-:W-:Y:S01]  /*0640*/  IMAD.MOV.U32 R0, RZ, RZ, RZ ;  /* 0x000000ffff007224 */ /* 0x000fe200078e00ff */
[----:B----4-:R-:W-:-:S04]  /*0650*/  ISETP.NE.U32.AND P0, PT, R2, RZ, PT ;  /* 0x000000ff0200720c */ /* 0x010fc80003f05070 */
[----:B------:R-:W-:-:S13]  /*0660*/  ISETP.NE.AND.EX P0, PT, R3, RZ, PT, P0 ;  /* 0x000000ff0300720c */ /* 0x000fda0003f05300 */
[----:B------:R-:W-:Y:S05]  /*0670*/  @!P0 BRA `(.L_x_1901) ;  /* 0x0000001000008947 */ /* 0x000fea0003800000 */
[----:B------:R4:W5:Y:S02]  /*0680*/  LD.E R0, [R136.64+0xbc] ;  /* 0x0000bc0488007980 */ /* 0x000964000c101900 */
.L_x_1901:
[----:B------:R-:W-:Y:S05]  /*0690*/  BSYNC B0 ;  /* 0x0000000000007941 */ /* 0x000fea0003800000 */
.L_x_1900:
[----:B-----5:R-:W-:Y:S02]  /*06a0*/  IADD3 R105, R0, R6, -R12 ;  /* 0x0000000600697210 */ /* 0x020fe40007ffe80c */
.L_x_1899:
[----:B------:R-:W-:Y:S05]  /*06b0*/  BSYNC B1 ;  /* 0x0000000000017941 */ /* 0x000fea0003800000 */
.L_x_1897:
[----:B------:R-:W5:Y:S01]  /*06c0*/  S2R R39, SR_CTAID.X ;  /* 0x0000000000277919 */ /* 0x000f620000002500 */
[----:B------:R-:W-:Y:S01]  /*06d0*/  MOV R30, 0x70 ;  /* 0x00000070001e7802 */ /* 0x000fe20000000f00 */
[----:B------:R-:W-:-:S03]  /*06e0*/  IMAD.MOV.U32 R3, RZ, RZ, 0x0 ;  /* 0x00000000ff037424 */ /* 0x000fc600078e00ff */
[----:B------:R-:W-:Y:S01]  /*06f0*/  MOV R2, R30 ;  /* 0x0000001e00027202 */ /* 0x000fe20000000f00 */
[----:B-----5:R-:W-:-:S05]  /*0700*/  IMAD.SHL.U32 R113, R39, 0x80, RZ ;  /* 0x0000008027717824 */ /* 0x020fca00078e00ff */
[----:B------:R-:W-:-:S13]  /*0710*/  ISETP.GT.AND P0, PT, R132, R113, PT ;  /* 0x000000718400720c */ /* 0x000fda0003f04270 */
[----:B------:R-:W-:Y:S05]  /*0720*/  @!P0 RET.REL.NODEC R2 `(_ZN5flash16flash_fwd_kernelI23Flash_fwd_kernel_traitsILi256ELi128ELi64ELi8ELb0ELb0EN7cutlass6half_tE19Flash_kernel_traitsILi256ELi128ELi64ELi8ES3_EELb1ELb0ELb1ELb1ELb0ELb0ELb0ELb1EEEvNS_16Flash_fwd_paramsE) ;  /* 0xfffff8d002008950 */ /* 0x000fea0003c3ffff */
[----:B------:R-:W5:Y:S04]  /*0730*/  LD.E R0, [R136.64+0x188] ;  /* 0x0001880488007980 */ /* 0x000f68000c101900 */
[----:B--23--:R-:W2:Y:S01]  /*0740*/  LD.E R4, [R136.64+0x184] ;  /* 0x0001840488047980 */ /* 0x00cea2000c101900 */
[----:B------:R-:W-:Y:S02]  /*0750*/  IADD3 R3, -R132, 0xbf, R113 ;  /* 0x000000bf84037810 */ /* 0x000fe40007ffe171 */
[C---:B------:R-:W-:Y:S02]  /*0760*/  IADD3 R5, R105.reuse, R113, -R132 ;  /* 0x0000007169057210 */ /* 0x040fe40007ffe884 */
[----:B------:R-:W-:Y:S02]  /*0770*/  IADD3 R2, R105, 0x3f, RZ ;  /* 0x0000003f69027810 */ /* 0x000fe40007ffe0ff */
[----:B-----5:R-:W-:Y:S01]  /*0780*/  IADD3 R0, R0, R3, R105 ;  /* 0x0000000300007210 */ /* 0x020fe20007ffe069 */
[----:B--2---:R-:W-:Y:S01]  /*0790*/  IMAD.IADD R3, R5, 0x1, -R4 ;  /* 0x0000000105037824 */ /* 0x004fe200078e0a04 */
[----:B------:R-:W-:-:S02]  /*07a0*/  SHF.R.S32.HI R5, RZ, 0x1f, R2 ;  /* 0x0000001fff057819 */ /* 0x000fc40000011402 */
[----:B------:R-:W-:Y:S02]  /*07b0*/  SHF.R.S32.HI R4, RZ, 0x1f, R0 ;  /* 0x0000001fff047819 */ /* 0x000fe40000011400 */
[----:B------:R-:W-:Y:S02]  /*07c0*/  SHF.R.S32.HI R6, RZ, 0x1f, R3 ;  /* 0x0000001fff067819 */ /* 0x000fe40000011403 */
[----:B------:R-:W-:Y:S02]  /*07d0*/  LEA.HI R5, R5, R2, RZ, 0x6 ;  /* 0x0000000205057211 */ /* 0x000fe400078f30ff */
[----:B------:R-:W-:Y:S02]  /*07e0*/  LEA.HI R0, R4, R0, RZ, 0x6 ;  /* 0x0000000004007211 */ /* 0x000fe400078f30ff */
[----:B------:R-:W-:Y:S02]  /*07f0*/  LEA.HI R2, R6, R3, RZ, 0x6 ;  /* 0x0000000306027211 */ /* 0x000fe400078f30ff */
[----:B------:R-:W-:-:S02]  /*0800*/  SHF.R.S32.HI R3, RZ, 0x6, R5 ;  /* 0x00000006ff037819 */ /* 0x000fc40000011405 */
[----:B------:R-:W-:Y:S02]  /*0810*/  SHF.R.S32.HI R0, RZ, 0x6, R0 ;  /* 0x00000006ff007819 */ /* 0x000fe40000011400 */
[----:B------:R-:W-:Y:S02]  /*0820*/  SHF.R.S32.HI R2, RZ, 0x6, R2 ;  /* 0x00000006ff027819 */ /* 0x000fe40000011402 */
[----:B------:R-:W-:Y:S02]  /*0830*/  IMNMX R130, R3, R0, PT ;  /* 0x0000000003827217 */ /* 0x000fe40003800200 */
[----:B------:R-:W-:-:S03]  /*0840*/  IMNMX R131, RZ, R2, !PT ;  /* 0x00000002ff837217 */ /* 0x000fc60007800200 */
[----:B------:R2:W-:Y:S01]  /*0850*/  STL [R1+0x120], R130 ;  /* 0x0001208201007387 */ /* 0x0005e20000100800 */
[----:B------:R-:W-:-:S03]  /*0860*/  ISETP.GT.AND P0, PT, R130, R131, PT ;  /* 0x000000838200720c */ /* 0x000fc60003f04270 */
[----:B------:R2:W-:Y:S10]  /*0870*/  STL [R1+0xf0], R131 ;  /* 0x0000f08301007387 */ /* 0x0005f40000100800 */
[----:B------:R-:W-:Y:S05]  /*0880*/  @P0 BRA `(.L_x_1902) ;  /* 0x00000cb000000947 */ /* 0x000fea0003800000 */
[----:B------:R-:W-:Y:S01]  /*0890*/  ISETP.NE.AND P1, PT, R48, -0x1, PT ;  /* 0xffffffff3000780c */ /* 0x000fe20003f25270 */
[----:B------:R-:W3:Y:S04]  /*08a0*/  LD.E.U16 R0, [R136.64+0x1c8] ;  /* 0x0001c80488007980 */ /* 0x000ee8000c101500 */
[----:B--2---:R-:W2:Y:S04]  /*08b0*/  LD.E.64 R2, [R136.64+0x88] ;  /* 0x0000880488027980 */ /* 0x004ea8000c101b00 */
[----:B------:R1:W5:Y:S04]  /*08c0*/  LD.E.64 R16, [R136.64+0x70] ;  /* 0x0000700488107980 */ /* 0x000368000c101b00 */
[----:B----4-:R-:W4:Y:S04]  /*08d0*/  @!P1 LD.E.64 R4, [R136.64+0x80] ;  /* 0x0000800488049980 */ /* 0x010f28000c101b00 */
[----:B-1----:R1:W5:Y:S01]  /*08e0*/  LD.E.64 R10, [R136.64+0x90] ;  /* 0x00009004880a7980 */ /* 0x002362000c101b00 */
[----:B------:R-:W-:Y:S01]  /*08f0*/  @!P1 SHF.R.S32.HI R12, RZ, 0x1f, R42 ;  /* 0x0000001fff0c9819 */ /* 0x000fe2000001142a */
[----:B------:R-:W-:Y:S01]  /*0900*/  BSSY B1, `(.L_x_1903) ;  /* 0x000001c000017945 */ /* 0x000fe20003800000 */
[----:B------:R-:W-:Y:S01]  /*0910*/  PLOP3.LUT P2, PT, PT, PT, PT, 0x8, 0x0 ;  /* 0x000000000000781c */ /* 0x000fe20003f4e170 */
[----:B----4-:R-:W-:Y:S01]  /*0920*/  @!P1 IMAD R9, R5, R42, RZ ;  /* 0x0000002a05099224 */ /* 0x010fe200078e02ff */
[----:B---3--:R-:W-:-:S02]  /*0930*/  PRMT R5, R0, 0x7770, RZ ;  /* 0x0000777000057816 */ /* 0x008fc400000000ff */
[----:B------:R-:W-:Y:S02]  /*0940*/  PRMT R0, R0, 0x7771, RZ ;  /* 0x0000777100007816 */ /* 0x000fe400000000ff */
[----:B------:R-:W-:-:S04]  /*0950*/  ISETP.NE.AND P0, PT, R5, RZ, PT ;  /* 0x000000ff0500720c */ /* 0x000fc80003f05270 */
[----:B------:R-:W-:Y:S01]  /*0960*/  ISETP.NE.OR P3, PT, R0, RZ, !P0 ;  /* 0x000000ff0000720c */ /* 0x000fe20004765670 */
[----:B------:R-:W-:Y:S02]  /*0970*/  @!P1 IMAD R9, R4, R12, R9 ;  /* 0x0000000c04099224 */ /* 0x000fe400078e0209 */
[-C--:B--2---:R-:W-:Y:S02]  /*0980*/  @P1 IMAD R8, R3, R48.reuse, RZ ;  /* 0x0000003003081224 */ /* 0x084fe400078e02ff */
[----:B------:R-:W-:-:S04]  /*0990*/  @P1 IMAD.WIDE.U32 R6, R2, R48, RZ ;  /* 0x0000003002061225 */ /* 0x000fc800078e00ff */
[----:B------:R-:W-:-:S04]  /*09a0*/  @!P1 IMAD.WIDE.U32 R4, R4, R42, RZ ;  /* 0x0000002a04049225 */ /* 0x000fc800078e00ff */
[----:B------:R-:W-:Y:S02]  /*09b0*/  @P1 IMAD.IADD R13, R7, 0x1, R8 ;  /* 0x00000001070d1824 */ /* 0x000fe400078e0208 */
[----:B------:R-:W-:Y:S01]  /*09c0*/  @P1 IMAD.MOV.U32 R12, RZ, RZ, R6 ;  /* 0x000000ffff0c1224 */ /* 0x000fe200078e0006 */
[----:B------:R-:W-:Y:S01]  /*09d0*/  @!P1 MOV R12, R4 ;  /* 0x00000004000c9202 */ /* 0x000fe20000000f00 */
[----:B------:R-:W-:Y:S02]  /*09e0*/  @!P1 IMAD.IADD R13, R5, 0x1, R9 ;  /* 0x00000001050d9824 */ /* 0x000fe400078e0209 */
[----:B------:R-:W-:Y:S01]  /*09f0*/  CS2R R4, SRZ ;  /* 0x0000000000047805 */ /* 0x000fe2000001ff00 */
[----:B------:R-:W-:Y:S05]  /*0a00*/  @P3 BRA `(.L_x_1904) ;  /* 0x000000b000003947 */ /* 0x000fea0003800000 */
[----:B-1----:R-:W-:Y:S01]  /*0a10*/  ISETP.NE.AND P1, PT, R48, -0x1, PT ;  /* 0xffffffff3000780c */ /* 0x002fe20003f25270 */
[----:B------:R-:W-:-:S12]  /*0a20*/  BSSY B0, `(.L_x_1905) ;  /* 0x0000005000007945 */ /* 0x000fd80003800000 */
[----:B------:R-:W-:Y:S05]  /*0a30*/  @P1 BRA `(.L_x_1906) ;  /* 0x0000003000001947 */ /* 0x000fea0003800000 */
[----:B------:R-:W2:Y:S02]  /*0a40*/  LD.E R0, [R136.64+0xb4] ;  /* 0x0000b40488007980 */ /* 0x000ea4000c101900 */
[----:B--2---:R-:W-:-:S05]  /*0a50*/  IMAD R48, R42, R0, RZ ;  /* 0x000000002a307224 */ /* 0x004fca00078e02ff */
[----:B------:R1:W-:Y:S02]  /*0a60*/  STL [R1+0x110], R48 ;  /* 0x0001103001007387 */ /* 0x0003e40000100800 */
.L_x_1906:
[----:B------:R-:W-:Y:S05]  /*0a70*/  BSYNC B0 ;  /* 0x0000000000007941 */ /* 0x000fea0003800000 */
.L_x_1905:
[----:B------:R-:W-:Y:S01]  /*0a80*/  PLOP3.LUT P2, PT, PT, PT, PT, 0x80, 0x0 ;  /* 0x000000000000781c */ /* 0x000fe20003f4f070 */
[--C-:B------:R-:W-:Y:S01]  /*0a90*/  IMAD.MOV.U32 R4, RZ, RZ, R48.reuse ;  /* 0x000000ffff047224 */ /* 0x100fe200078e0030 */
[----:B------:R-:W-:Y:S02]  /*0aa0*/  SHF.R.S32.HI R5, RZ, 0x1f, R48 ;  /* 0x0000001fff057819 */ /* 0x000fe40000011430 */
[----:B------:R-:W-:-:S04]  /*0ab0*/  PRMT R0, RZ, 0x7610, R0 ;  /* 0x00007610ff007816 */ /* 0x000fc80000000000 */
.L_x_1904:
[----:B-1----:R-:W-:Y:S05]  /*0ac0*/  BSYNC B1 ;  /* 0x0000000000017941 */ /* 0x002fea0003800000 */
.L_x_1903:
[----:B------:R-:W-:Y:S01]  /*0ad0*/  LOP3.LUT P1, RZ, R0, 0xff, RZ, 0xc0, !PT ;  /* 0x000000ff00ff7812 */ /* 0x000fe2000782c0ff */
[----:B------:R1:W5:-:S12]  /*0ae0*/  LD.E.64 R18, [R136.64+0xa0] ;  /* 0x0000a00488127980 */ /* 0x000358000c101b00 */
[----:B------:R-:W2:Y:S01]  /*0af0*/  @P1 LD.E.64 R22, [R136.64+0xb0] ;  /* 0x0000b00488161980 */ /* 0x000ea2000c101b00 */
[----:B------:R-:W-:Y:S01]  /*0b00*/  BSSY B0, `(.L_x_1907) ;  /* 0x0000009000007945 */ /* 0x000fe20003800000 */
[----:B------:R-:W-:Y:S01]  /*0b10*/  @P1 MOV R6, 0x1 ;  /* 0x0000000100061802 */ /* 0x000fe20000000f00 */
[----:B--2---:R-:W-:Y:S01]  /*0b20*/  @P1 IMAD R0, R23, R22, RZ ;  /* 0x0000001617001224 */ /* 0x004fe200078e02ff */
[----:B------:R-:W-:Y:S05]  /*0b30*/  @P1 BRA `(.L_x_1908) ;  /* 0x0000005000001947 */ /* 0x000fea0003800000 */
[----:B-1----:R-:W2:Y:S04]  /*0b40*/  @P0 LD.E R0, [R136.64+0xd4] ;  /* 0x0000d40488000980 */ /* 0x002ea8000c101900 */
[----:B------:R-:W2:Y:S04]  /*0b50*/  LD.E R6, [R136.64+0x60] ;  /* 0x0000600488067980 */ /* 0x000ea8000c101900 */
[----:B------:R-:W2:Y:S01]  /*0b60*/  @!P0 LD.E R0, [R136.64+0xb4] ;  /* 0x0000b40488008980 */ /* 0x000ea2000c101900 */
[----:B------:R-:W-:Y:S01]  /*0b70*/  MOV R22, 0x1 ;  /* 0x0000000100167802 */ /* 0x000fe20000000f00 */
[----:B--2---:R-:W-:-:S02]  /*0b80*/  IMAD R6, R0, R6, RZ ;  /* 0x0000000600067224 */ /* 0x004fc400078e02ff */
.L_x_1908:
[----:B-1----:R-:W-:Y:S05]  /*0b90*/  BSYNC B0 ;  /* 0x0000000000007941 */ /* 0x002fea0003800000 */
.L_x_1907:
[----:B------:R1:W5:Y:S01]  /*0ba0*/  LD.E R136, [R136.64+0xc0] ;  /* 0x0000c00488887980 */ /* 0x000362000c101900 */
[----:B------:R-:W-:Y:S01]  /*0bb0*/  LEA.HI R8, R28, R38, RZ, 0x3 ;  /* 0x000000261c087211 */ /* 0x000fe200078f18ff */
[----:B------:R-:W-:Y:S01]  /*0bc0*/  IMAD R6, R42, R6, RZ ;  /* 0x000000062a067224 */ /* 0x000fe200078e02ff */
[----:B------:R-:W-:Y:S01]  /*0bd0*/  SHF.R.S32.HI R14, RZ, 0x1f, R43 ;  /* 0x0000001fff0e7819 */ /* 0x000fe2000001142b */
[----:B------:R-:W-:Y:S01]  /*0be0*/  IMAD.IADD R20, R132, 0x1, -R113 ;  /* 0x0000000184147824 */ /* 0x000fe200078e0a71 */
[----:B------:R-:W-:Y:S01]  /*0bf0*/  LOP3.LUT R24, R8, 0xfffffff8, RZ, 0xc0, !PT ;  /* 0xfffffff808187812 */ /* 0x000fe200078ec0ff */
[----:B-----5:R-:W-:Y:S01]  /*0c00*/  IMAD R9, R11, R43, RZ ;  /* 0x0000002b0b097224 */ /* 0x020fe200078e02ff */
[----:B------:R-:W-:Y:S01]  /*0c10*/  SEL R7, R6, RZ, !P2 ;  /* 0x000000ff06077207 */ /* 0x000fe20005000000 */
[----:B------:R-:W-:Y:S01]  /*0c20*/  IMAD R6, R113, R22, RZ ;  /* 0x0000001671067224 */ /* 0x000fe200078e02ff */
[----:B------:R-:W-:Y:S01]  /*0c30*/  SHF.R.S32.HI R8, RZ, 0x3, R8 ;  /* 0x00000003ff087819 */ /* 0x000fe20000011408 */
[----:B------:R-:W-:Y:S01]  /*0c40*/  IMAD.IADD R24, R38, 0x1, -R24 ;  /* 0x0000000126187824 */ /* 0x000fe200078e0a18 */
[----:B------:R-:W-:Y:S01]  /*0c50*/  BSSY B0, `(.L_x_1909) ;  /* 0x0000022000007945 */ /* 0x000fe20003800000 */
[----:B------:R-:W-:Y:S01]  /*0c60*/  IMAD R7, R43, R0, R7 ;  /* 0x000000002b077224 */ /* 0x000fe200078e0207 */
[----:B------:R-:W-:Y:S01]  /*0c70*/  SHF.R.S32.HI R11, RZ, 0x1f, R6 ;  /* 0x0000001fff0b7819 */ /* 0x000fe20000011406 */
[----:B------:R-:W-:-:S03]  /*0c80*/  IMAD.SHL.U32 R0, R24, 0x8, RZ ;  /* 0x0000000818007824 */ /* 0x000fc600078e00ff */
[----:B------:R-:W-:Y:S01]  /*0c90*/  IADD3 R26, P2, P1, R6, R4, R7 ;  /* 0x00000004061a7210 */ /* 0x000fe2000795e007 */
[----:B------:R-:W-:Y:S01]  /*0ca0*/  IMAD R6, R10, R14, R9 ;  /* 0x0000000e0a067224 */ /* 0x000fe200078e0209 */
[C---:B------:R-:W-:Y:S02]  /*0cb0*/  IADD3 R12, P0, R0.reuse, R12, RZ ;  /* 0x0000000c000c7210 */ /* 0x040fe40007f1e0ff */
[----:B------:R-:W-:Y:S02]  /*0cc0*/  SHF.R.S32.HI R7, RZ, 0x1f, R7 ;  /* 0x0000001fff077819 */ /* 0x000fe40000011407 */
[----:B------:R-:W-:Y:S02]  /*0cd0*/  LEA.HI.X.SX32 R13, R0, R13, 0x1, P0 ;  /* 0x0000000d000d7211 */ /* 0x000fe400000f0eff */
[----:B------:R-:W-:Y:S02]  /*0ce0*/  ISETP.GE.AND P0, PT, R8, R20, PT ;  /* 0x000000140800720c */ /* 0x000fe40003f06270 */
[----:B------:R-:W-:Y:S01]  /*0cf0*/  SHF.R.S32.HI R9, RZ, 0x1f, R8 ;  /* 0x0000001fff097819 */ /* 0x000fe20000011408 */
[----:B------:R-:W-:Y:S01]  /*0d00*/  IMAD.WIDE.U32 R12, R43, R10, R12 ;  /* 0x0000000a2b0c7225 */ /* 0x000fe200078e000c */
[----:B------:R-:W-:-:S02]  /*0d10*/  IADD3.X R25, R11, R5, R7, P2, P1 ;  /* 0x000000050b197210 */ /* 0x000fc400017e2407 */
[C---:B------:R-:W-:Y:S01]  /*0d20*/  IADD3 R29, R0.reuse, 0x40, RZ ;  /* 0x00000040001d7810 */ /* 0x040fe20007ffe0ff */
[----:B------:R-:W-:Y:S01]  /*0d30*/  IMAD.WIDE R4, R39, 0x80, R8 ;  /* 0x0000008027047825 */ /* 0x000fe200078e0208 */
[C---:B------:R-:W-:Y:S02]  /*0d40*/  IADD3 R28, R0.reuse, 0x80, RZ ;  /* 0x00000080001c7810 */ /* 0x040fe40007ffe0ff */
[----:B------:R-:W-:Y:S01]  /*0d50*/  IADD3 R27, R0, 0xc0, RZ ;  /* 0x000000c0001b7810 */ /* 0x000fe20007ffe0ff */
[----:B------:R-:W-:Y:S02]  /*0d60*/  IMAD.IADD R11, R13, 0x1, R6 ;  /* 0x000000010d0b7824 */ /* 0x000fe400078e0206 */
[----:B------:R-:W-:Y:S05]  /*0d70*/  @P0 BRA `(.L_x_1910) ;  /* 0x000000f000000947 */ /* 0x000fea0003800000 */
[----:B-1----:R-:W-:Y:S01]  /*0d80*/  IMAD R6, R5, R2, RZ ;  /* 0x0000000205067224 */ /* 0x002fe200078e02ff */
[-C--:B------:R-:W-:Y:S01]  /*0d90*/  ISETP.GE.AND P4, PT, R0, R136.reuse, PT ;  /* 0x000000880000720c */ /* 0x080fe20003f86270 */
[----:B------:R-:W-:Y:S01]  /*0da0*/  IMAD.MOV.U32 R10, RZ, RZ, R12 ;  /* 0x000000ffff0a7224 */ /* 0x000fe200078e000c */
[-C--:B------:R-:W-:Y:S01]  /*0db0*/  ISETP.GE.AND P3, PT, R29, R136.reuse, PT ;  /* 0x000000881d00720c */ /* 0x080fe20003f66270 */
[----:B------:R-:W-:Y:S01]  /*0dc0*/  IMAD R6, R4, R3, R6 ;  /* 0x0000000304067224 */ /* 0x000fe200078e0206 */
[----:B------:R-:W-:Y:S01]  /*0dd0*/  ISETP.GE.AND P2, PT, R28, R136, PT ;  /* 0x000000881c00720c */ /* 0x000fe20003f46270 */
[----:B------:R-:W-:Y:S01]  /*0de0*/  IMAD.WIDE.U32 R14, R4, R2, R10 ;  /* 0x00000002040e7225 */ /* 0x000fe200078e000a */
[----:B------:R-:W-:-:S03]  /*0df0*/  ISETP.GE.AND P1, PT, R27, R136, PT ;  /* 0x000000881b00720c */ /* 0x000fc60003f26270 */
[----:B------:R-:W-:Y:S01]  /*0e00*/  IMAD.IADD R7, R15, 0x1, R6 ;  /* 0x000000010f077824 */ /* 0x000fe200078e0206 */
[----:B------:R-:W-:-:S04]  /*0e10*/  LEA R6, P0, R14, R16, 0x1 ;  /* 0x000000100e067211 */ /* 0x000fc800078008ff */
[----:B------:R-:W-:-:S05]  /*0e20*/  LEA.HI.X R7, R14, R17, R7, 0x1, P0 ;  /* 0x000000110e077211 */ /* 0x000fca00000f0c07 */
[----:B------:R1:W-:Y:S04]  /*0e30*/  @!P4 ST.E.128 [R6.64], RZ ;  /* 0x000000ff0600c985 */ /* 0x0003e8000c101d04 */
[----:B------:R1:W-:Y:S04]  /*0e40*/  @!P3 ST.E.128 [R6.64+0x80], RZ ;  /* 0x000080ff0600b985 */ /* 0x0003e8000c101d04 */
[----:B------:R1:W-:Y:S04]  /*0e50*/  @!P2 ST.E.128 [R6.64+0x100], RZ ;  /* 0x000100ff0600a985 */ /* 0x0003e8000c101d04 */
[----:B------:R1:W-:Y:S02]  /*0e60*/  @!P1 ST.E.128 [R6.64+0x180], RZ ;  /* 0x000180ff06009985 */ /* 0x0003e4000c101d04 */
.L_x_1910:
[----:B-1----:R-:W-:Y:S05]  /*0e70*/  BSYNC B0 ;  /* 0x0000000000007941 */ /* 0x002fea0003800000 */
.L_x_1909:
[----:B------:R-:W-:Y:S01]  /*0e80*/  IADD3 R23, R8, 0x20, RZ ;  /* 0x0000002008177810 */ /* 0x000fe20007ffe0ff */
[----:B------:R-:W-:Y:S03]  /*0e90*/  BSSY B0, `(.L_x_1911) ;  /* 0x0000015000007945 */ /* 0x000fe60003800000 */
[----:B------:R-:W-:-:S13]  /*0ea0*/  ISETP.GE.AND P0, PT, R23, R20, PT ;  /* 0x000000141700720c */ /* 0x000fda0003f06270 */
[----:B------:R-:W-:Y:S05]  /*0eb0*/  @P0 BRA `(.L_x_1912) ;  /* 0x0000012000000947 */ /* 0x000fea0003800000 */
[----:B------:R-:W-:Y:S01]  /*0ec0*/  IADD3 R6, P0, R4, 0x20, RZ ;  /* 0x0000002004067810 */ /* 0x000fe20007f1e0ff */
[----:B------:R-:W-:Y:S01]  /*0ed0*/  IMAD.MOV.U32 R14, RZ, RZ, R12 ;  /* 0x000000ffff0e7224 */ /* 0x000fe200078e000c */
[-C--:B------:R-:W-:Y:S01]  /*0ee0*/  ISETP.GE.AND P3, PT, R0, R136.reuse, PT ;  /* 0x000000880000720c */ /* 0x080fe20003f66270 */
[----:B------:R-:W-:Y:S01]  /*0ef0*/  IMAD.MOV.U32 R15, RZ, RZ, R11 ;  /* 0x000000ffff0f7224 */ /* 0x000fe200078e000b */
[-C--:B------:R-:W-:Y:S01]  /*0f00*/  ISETP.GE.AND P2, PT, R29, R136.reuse, PT ;  /* 0x000000881d00720c */ /* 0x080fe20003f46270 */
[----:B------:R-:W-:Y:S01]  /*0f10*/  IMAD.X R7, RZ, RZ, R5, P0 ;  /* 0x000000ffff077224 */ /* 0x000fe200000e0605 */
[----:B------:R-:W-:Y:S01]  /*0f20*/  ISETP.GE.AND P1, PT, R28, R136, PT ;  /* 0x000000881c00720c */ /* 0x000fe20003f26270 */
[----:B------:R-:W-:Y:S01]  /*0f30*/  IMAD.WIDE.U32 R14, R2, R6, R14 ;  /* 0x00000006020e7225 */ /* 0x000fe200078e000e */
[----:B------:R-:W-:-:S03]  /*0f40*/  ISETP.GE.AND P0, PT, R27, R136, PT ;  /* 0x000000881b00720c */ /* 0x000fc60003f06270 */
[----:B------:R-:W-:-:S04]  /*0f50*/  IMAD R7, R7, R2, RZ ;  /* 0x0000000207077224 */ /* 0x000fc800078e02ff */
[----:B------:R-:W-:Y:S01]  /*0f60*/  IMAD R7, R3, R6, R7 ;  /* 0x0000000603077224 */ /* 0x000fe200078e0207 */
[----:B------:R-:W-:-:S03]  /*0f70*/  LEA R6, P4, R14, R16, 0x1 ;  /* 0x000000100e067211 */ /* 0x000fc600078808ff */
[----:B------:R-:W-:-:S05]  /*0f80*/  IMAD.IADD R7, R15, 0x1, R7 ;  /* 0x000000010f077824 */ /* 0x000fca00078e0207 */
[----:B------:R-:W-:-:S05]  /*0f90*/  LEA.HI.X R7, R14, R17, R7, 0x1, P4 ;  /* 0x000000110e077211 */ /* 0x000fca00020f0c07 */
[----:B------:R1:W-:Y:S04]  /*0fa0*/  @!P3 ST.E.128 [R6.64], RZ ;  /* 0x000000ff0600b985 */ /* 0x0003e8000c101d04 */
[----:B------:R1:W-:Y:S04]  /*0fb0*/  @!P2 ST.E.128 [R6.64+0x80], RZ ;  /* 0x000080ff0600a985 */ /* 0x0003e8000c101d04 */
[----:B------:R1:W-:Y:S04]  /*0fc0*/  @!P1 ST.E.128 [R6.64+0x100], RZ ;  /* 0x000100ff06009985 */ /* 0x0003e8000c101d04 */
[----:B------:R1:W-:Y:S02]  /*0fd0*/  @!P0 ST.E.128 [R6.64+0x180], RZ ;  /* 0x000180ff06008985 */ /* 0x0003e4000c101d04 */
.L_x_1912:
[----:B------:R-:W-:Y:S05]  /*0fe0*/  BSYNC B0 ;  /* 0x0000000000007941 */ /* 0x000fea0003800000 */
.L_x_1911:
[----:B------:R-:W-:Y:S01]  /*0ff0*/  IADD3 R21, R8, 0x40, RZ ;  /* 0x0000004008157810 */ /* 0x000fe20007ffe0ff */
[----:B------:R-:W-:Y:S03]  /*1000*/  BSSY B0, `(.L_x_1913) ;  /* 0x0000015000007945 */ /* 0x000fe60003800000 */
[----:B------:R-:W-:-:S13]  /*1010*/  ISETP.GE.AND P0, PT, R21, R20, PT ;  /* 0x000000141500720c */ /* 0x000fda0003f06270 */
[----:B------:R-:W-:Y:S05]  /*1020*/  @P0 BRA `(.L_x_1914) ;  /* 0x0000012000000947 */ /* 0x000fea0003800000 */
[----:B-1----:R-:W-:Y:S01]  /*1030*/  IADD3 R6, P0, R4, 0x40, RZ ;  /* 0x0000004004067810 */ /* 0x002fe20007f1e0ff */
        /* <DEDUP_REMOVED lines=17> */
.L_x_1914:
[----:B------:R-:W-:Y:S05]  /*1150*/  BSYNC B0 ;  /* 0x0000000000007941 */ /* 0x000fea0003800000 */
.L_x_1913:
[----:B------:R-:W-:Y:S01]  /*1160*/  IADD3 R14, R8, 0x60, RZ ;  /* 0x00000060080e7810 */ /* 0x000fe20007ffe0ff */
[----:B------:R-:W-:Y:S03]  /*1170*/  BSSY B0, `(.L_x_1915) ;  /* 0x0000015000007945 */ /* 0x000fe60003800000 */
[----:B------:R-:W-:-:S13]  /*1180*/  ISETP.GE.AND P0, PT, R14, R20, PT ;  /* 0x000000140e00720c */ /* 0x000fda0003f06270 */
[----:B------:R-:W-:Y:S05]  /*1190*/  @P0 BRA `(.L_x_1916) ;  /* 0x0000012000000947 */ /* 0x000fea0003800000 */
[----:B-1----:R-:W-:Y:S02]  /*11a0*/  IADD3 R6, P0, R4, 0x60, RZ ;  /* 0x0000006004067810 */ /* 0x002fe40007f1e0ff */
[-C--:B------:R-:W-:Y:S02]  /*11b0*/  ISETP.GE.AND P3, PT, R0, R136.reuse, PT ;  /* 0x000000880000720c */ /* 0x080fe40003f66270 */
[-C--:B------:R-:W-:Y:S01]  /*11c0*/  ISETP.GE.AND P2, PT, R29, R136.reuse, PT ;  /* 0x000000881d00720c */ /* 0x080fe20003f46270 */
[----:B------:R-:W-:Y:S01]  /*11d0*/  IMAD.X R4, RZ, RZ, R5, P0 ;  /* 0x000000ffff047224 */ /* 0x000fe200000e0605 */
[-C--:B------:R-:W-:Y:S01]  /*11e0*/  ISETP.GE.AND P1, PT, R28, R136.reuse, PT ;  /* 0x000000881c00720c */ /* 0x080fe20003f26270 */
[----:B------:R-:W-:Y:S01]  /*11f0*/  IMAD.MOV.U32 R5, RZ, RZ, R11 ;  /* 0x000000ffff057224 */ /* 0x000fe200078e000b */
[----:B------:R-:W-:Y:S01]  /*1200*/  ISETP.GE.AND P0, PT, R27, R136, PT ;  /* 0x000000881b00720c */ /* 0x000fe20003f06270 */
[----:B------:R-:W-:Y:S02]  /*1210*/  IMAD R7, R4, R2, RZ ;  /* 0x0000000204077224 */ /* 0x000fe400078e02ff */
[----:B------:R-:W-:-:S02]  /*1220*/  IMAD.MOV.U32 R4, RZ, RZ, R12 ;  /* 0x000000ffff047224 */ /* 0x000fc400078e000c */
[-C--:B------:R-:W-:Y:S02]  /*1230*/  IMAD R3, R3, R6.reuse, R7 ;  /* 0x0000000603037224 */ /* 0x080fe400078e0207 */
[----:B------:R-:W-:-:S04]  /*1240*/  IMAD.WIDE.U32 R4, R2, R6, R4 ;  /* 0x0000000602047225 */ /* 0x000fc800078e0004 */
[----:B------:R-:W-:Y:S01]  /*1250*/  IMAD.IADD R3, R5, 0x1, R3 ;  /* 0x0000000105037824 */ /* 0x000fe200078e0203 */
[----:B------:R-:W-:-:S04]  /*1260*/  LEA R2, P4, R4, R16, 0x1 ;  /* 0x0000001004027211 */ /* 0x000fc800078808ff */
[----:B------:R-:W-:-:S05]  /*1270*/  LEA.HI.X R3, R4, R17, R3, 0x1, P4 ;  /* 0x0000001104037211 */ /* 0x000fca00020f0c03 */
[----:B------:R1:W-:Y:S04]  /*1280*/  @!P3 ST.E.128 [R2.64], RZ ;  /* 0x000000ff0200b985 */ /* 0x0003e8000c101d04 */
[----:B------:R1:W-:Y:S04]  /*1290*/  @!P2 ST.E.128 [R2.64+0x80], RZ ;  /* 0x000080ff0200a985 */ /* 0x0003e8000c101d04 */
[----:B------:R1:W-:Y:S04]  /*12a0*/  @!P1 ST.E.128 [R2.64+0x100], RZ ;  /* 0x000100ff02009985 */ /* 0x0003e8000c101d04 */
[----:B------:R1:W-:Y:S02]  /*12b0*/  @!P0 ST.E.128 [R2.64+0x180], RZ ;  /* 0x000180ff02008985 */ /* 0x0003e4000c101d04 */
.L_x_1916:
[----:B------:R-:W-:Y:S05]  /*12c0*/  BSYNC B0 ;  /* 0x0000000000007941 */ /* 0x000fea0003800000 */
.L_x_1915:
[----:B------:R-:W-:-:S04]  /*12d0*/  ISETP.NE.AND P6, PT, R24, RZ, PT ;  /* 0x000000ff1800720c */ /* 0x000fc80003fc5270 */
[-C--:B------:R-:W-:Y:S02]  /*12e0*/  ISETP.GE.OR P5, PT, R8, R20.reuse, P6 ;  /* 0x000000140800720c */ /* 0x080fe400037a6670 */
[-C--:B------:R-:W-:Y:S02]  /*12f0*/  ISETP.GE.OR P4, PT, R23, R20.reuse, P6 ;  /* 0x000000141700720c */ /* 0x080fe40003786670 */
[-C--:B------:R-:W-:Y:S02]  /*1300*/  ISETP.GE.OR P3, PT, R21, R20.reuse, P6 ;  /* 0x000000141500720c */ /* 0x080fe40003766670 */
[----:B------:R-:W-:-:S07]  /*1310*/  ISETP.GE.OR P6, PT, R14, R20, P6 ;  /* 0x000000140e00720c */ /* 0x000fce00037c6670 */
[-C--:B------:R-:W-:Y:S02]  /*1320*/  @!P5 IMAD R0, R8, R22.reuse, RZ ;  /* 0x000000160800d224 */ /* 0x080fe400078e02ff */
[-C--:B-1----:R-:W-:Y:S02]  /*1330*/  @!P4 IMAD R3, R23, R22.reuse, RZ ;  /* 0x000000161703c224 */ /* 0x082fe400078e02ff */
[----:B------:R-:W-:Y:S01]  /*1340*/  @!P3 IMAD R5, R21, R22, RZ ;  /* 0x000000161505b224 */ /* 0x000fe200078e02ff */
[CC--:B------:R-:W-:Y:S02]  /*1350*/  @!P5 IADD3 R2, P0, R0.reuse, R26.reuse, RZ ;  /* 0x0000001a0002d210 */ /* 0x0c0fe40007f1e0ff */
[----:B------:R-:W-:Y:S02]  /*1360*/  @!P4 IADD3 R8, P1, R3, R26, RZ ;  /* 0x0000001a0308c210 */ /* 0x000fe40007f3e0ff */
[----:B------:R-:W-:Y:S02]  /*1370*/  @!P5 LEA.HI.X.SX32 R4, R0, R25, 0x1, P0 ;  /* 0x000000190004d211 */ /* 0x000fe400000f0eff */
[----:B------:R-:W-:-:S02]  /*1380*/  @!P5 LEA R6, P2, R2, R18, 0x2 ;  /* 0x000000120206d211 */ /* 0x000fc400078410ff */
[----:B------:R-:W-:Y:S02]  /*1390*/  @!P3 IADD3 R0, P0, R5, R26, RZ ;  /* 0x0000001a0500b210 */ /* 0x000fe40007f1e0ff */
[----:B------:R-:W-:Y:S02]  /*13a0*/  @!P4 LEA.HI.X.SX32 R9, R3, R25, 0x1, P1 ;  /* 0x000000190309c211 */ /* 0x000fe400008f0eff */
[----:B------:R-:W-:Y:S02]  /*13b0*/  @!P5 LEA.HI.X R7, R2, R19, R4, 0x2, P2 ;  /* 0x000000130207d211 */ /* 0x000fe400010f1404 */
[-C--:B------:R-:W-:Y:S02]  /*13c0*/  @!P4 LEA R4, P1, R8, R18.reuse, 0x2 ;  /* 0x000000120804c211 */ /* 0x080fe400078210ff */
[----:B------:R-:W-:Y:S02]  /*13d0*/  @!P3 LEA.HI.X.SX32 R3, R5, R25, 0x1, P0 ;  /* 0x000000190503b211 */ /* 0x000fe400000f0eff */
[----:B------:R-:W-:-:S02]  /*13e0*/  @!P3 LEA R2, P0, R0, R18, 0x2 ;  /* 0x000000120002b211 */ /* 0x000fc400078010ff */
[-C--:B------:R-:W-:Y:S01]  /*13f0*/  @!P4 LEA.HI.X R5, R8, R19.reuse, R9, 0x2, P1 ;  /* 0x000000130805c211 */ /* 0x080fe200008f1409 */
[----:B------:R-:W-:Y:S01]  /*1400*/  @!P5 IMAD.MOV.U32 R9, RZ, RZ, 0x7f800000 ;  /* 0x7f800000ff09d424 */ /* 0x000fe200078e00ff */
[----:B------:R-:W-:Y:S01]  /*1410*/  @!P3 LEA.HI.X R3, R0, R19, R3, 0x2, P0 ;  /* 0x000000130003b211 */ /* 0x000fe200000f1403 */
[----:B------:R-:W-:Y:S02]  /*1420*/  @!P4 IMAD.MOV.U32 R8, RZ, RZ, 0x7f800000 ;  /* 0x7f800000ff08c424 */ /* 0x000fe400078e00ff */
[----:B------:R-:W-:Y:S01]  /*1430*/  @!P3 IMAD.MOV.U32 R0, RZ, RZ, 0x7f800000 ;  /* 0x7f800000ff00b424 */ /* 0x000fe200078e00ff */
[----:B------:R-:W-:Y:S04]  /*1440*/  @!P5 ST.E [R6.64], R9 ;  /* 0x000000090600d985 */ /* 0x000fe8000c101904 */
[----:B------:R-:W-:Y:S04]  /*1450*/  @!P4 ST.E [R4.64], R8 ;  /* 0x000000080400c985 */ /* 0x000fe8000c101904 */
[----:B------:R1:W-:Y:S02]  /*1460*/  @!P3 ST.E [R2.64], R0 ;  /* 0x000000000200b985 */ /* 0x0003e4000c101904 */
[----:B-1----:R-:W-:-:S02]  /*1470*/  IMAD.MOV.U32 R2, RZ, RZ, R30 ;  /* 0x000000ffff027224 */ /* 0x002fc400078e001e */
[----:B------:R-:W-:-:S04]  /*1480*/  IMAD.MOV.U32 R3, RZ, RZ, 0x0 ;  /* 0x00000000ff037424 */ /* 0x000fc800078e00ff */
[----:B------:R-:W-:Y:S05]  /*1490*/  @P6 RET.REL.NODEC R2 `(_ZN5flash16flash_fwd_kernelI23Flash_fwd_kernel_traitsILi256ELi128ELi64ELi8ELb0ELb0EN7cutlass6half_tE19Flash_kernel_traitsILi256ELi128ELi64ELi8ES3_EELb1ELb0ELb1ELb1ELb0ELb0ELb0ELb1EEEvNS_16Flash_fwd_paramsE) ;  /* 0xffffeb6002006950 */ /* 0x000fea0003c3ffff */
[----:B------:R-:W-:-:S05]  /*14a0*/  IMAD R0, R14, R22, RZ ;  /* 0x000000160e007224 */ /* 0x000fca00078e02ff */
[----:B------:R-:W-:-:S04]  /*14b0*/  IADD3 R3, P0, R0, R26, RZ ;  /* 0x0000001a00037210 */ /* 0x000fc80007f1e0ff */
[----:B------:R-:W-:Y:S02]  /*14c0*/  LEA.HI.X.SX32 R0, R0, R25, 0x1, P0 ;  /* 0x0000001900007211 */ /* 0x000fe400000f0eff */
[----:B------:R-:W-:-:S04]  /*14d0*/  LEA R2, P0, R3, R18, 0x2 ;  /* 0x0000001203027211 */ /* 0x000fc800078010ff */
[----:B------:R-:W-:Y:S01]  /*14e0*/  LEA.HI.X R3, R3, R19, R0, 0x2, P0 ;  /* 0x0000001303037211 */ /* 0x000fe200000f1400 */
[----:B------:R-:W-:-:S05]  /*14f0*/  IMAD.MOV.U32 R0, RZ, RZ, 0x7f800000 ;  /* 0x7f800000ff007424 */ /* 0x000fca00078e00ff */
[----:B------:R1:W-:Y:S02]  /*1500*/  ST.E [R2.64], R0 ;  /* 0x0000000002007985 */ /* 0x0003e4000c101904 */
[----:B-1----:R-:W-:Y:S02]  /*1510*/  IMAD.MOV.U32 R2, RZ, RZ, R30 ;  /* 0x000000ffff027224 */ /* 0x002fe400078e001e */
[----:B------:R-:W-:-:S04]  /*1520*/  IMAD.MOV.U32 R3, RZ, RZ, 0x0 ;  /* 0x00000000ff037424 */ /* 0x000fc800078e00ff */
[----:B------:R-:W-:Y:S05]  /*1530*/  RET.REL.NODEC R2 `(_ZN5flash16flash_fwd_kernelI23Flash_fwd_kernel_traitsILi256ELi128ELi64ELi8ELb0ELb0EN7cutlass6half_tE19Flash_kernel_traitsILi256ELi128ELi64ELi8ES3_EELb1ELb0ELb1ELb1ELb0ELb0ELb0ELb1EEEvNS_16Flash_fwd_paramsE) ;  /* 0xffffeac002007950 */ /* 0x000fea0003c3ffff */
.L_x_1902:
[----:B------:R-:W3:Y:S01]  /*1540*/  LD.E R20, [R136.64+0x68] ;  /* 0x0000680488147980 */ /* 0x000ee2000c101900 */
[----:B------:R-:W-:-:S03]  /*1550*/  ISETP.NE.AND P1, PT, R21, -0x1, PT ;  /* 0xffffffff1500780c */ /* 0x000fc60003f25270 */
[----:B--2---:R-:W2:Y:S04]  /*1560*/  LD.E.64 R232, [R136.64+0x38] ;  /* 0x0000380488e87980 */ /* 0x004ea8000c101b00 */
[----:B----4-:R-:W4:Y:S01]  /*1570*/  LD.E.64 R234, [R136.64+0x40] ;  /* 0x0000400488ea7980 */ /* 0x010f22000c101b00 */
[----:B------:R-:W-:-:S03]  /*1580*/  ISETP.NE.AND P0, PT, R48, -0x1, PT ;  /* 0xffffffff3000780c */ /* 0x000fc60003f05270 */
[----:B------:R-:W2:Y:S04]  /*1590*/  LD.E.64 R14, [R136.64+0x30] ;  /* 0x00003004880e7980 */ /* 0x000ea8000c101b00 */
[----:B-1----:R-:W2:Y:S04]  /*15a0*/  @!P1 LD.E.64 R10, [R136.64+0x20] ;  /* 0x00002004880a9980 */ /* 0x002ea8000c101b00 */
[----:B------:R-:W2:Y:S04]  /*15b0*/  @!P1 LD.E.64 R16, [R136.64+0x28] ;  /* 0x0000280488109980 */ /* 0x000ea8000c101b00 */
[----:B------:R-:W2:Y:S04]  /*15c0*/  @!P0 LD.E.64 R18, [R136.64+0x18] ;  /* 0x0000180488128980 */ /* 0x000ea8000c101b00 */
[----:B------:R-:W2:Y:S04]  /*15d0*/  LD.E.64 R22, [R136.64+0x58] ;  /* 0x0000580488167980 */ /* 0x000ea8000c101b00 */
[----:B------:R-:W2:Y:S04]  /*15e0*/  LD.E.64 R24, [R136.64+0x50] ;  /* 0x0000500488187980 */ /* 0x000ea8000c101b00 */
[----:B------:R-:W2:Y:S04]  /*15f0*/  LD.E R35, [R136.64+0x60] ;  /* 0x0000600488237980 */ /* 0x000ea8000c101900 */
[----:B------:R-:W2:Y:S04]  /*1600*/  LD.E.64 R226, [R136.64+0xc0] ;  /* 0x0000c00488e27980 */ /* 0x000ea8000c101b00 */
[----:B------:R-:W2:Y:S04]  /*1610*/  LD.E R121, [R136.64+0xc8] ;  /* 0x0000c80488797980 */ /* 0x000ea8000c101900 */
[----:B------:R-:W2:Y:S04]  /*1620*/  LD.E.64 R30, [R136.64+0x48] ;  /* 0x00004804881e7980 */ /* 0x000ea8000c101b00 */
[----:B------:R1:W5:Y:S04]  /*1630*/  LD.E.64 R6, [R136.64] ;  /* 0x0000000488067980 */ /* 0x000368000c101b00 */
[----:B------:R1:W5:Y:S04]  /*1640*/  LD.E.64 R244, [R136.64+0x8] ;  /* 0x0000080488f47980 */ /* 0x000368000c101b00 */
[----:B------:R1:W5:Y:S04]  /*1650*/  LD.E.64 R250, [R136.64+0x10] ;  /* 0x0000100488fa7980 */ /* 0x000368000c101b00 */
[----:B------:R1:W5:Y:S01]  /*1660*/  LD.E.64 R122, [R136.64+0x98] ;  /* 0x00009804887a7980 */ /* 0x000362000c101b00 */
[----:B------:R-:W-:-:S02]  /*1670*/  LEA.HI R0, R28, R38, RZ, 0x3 ;  /* 0x000000261c007211 */ /* 0x000fc400078f18ff */
[----:B------:R-:W-:Y:S02]  /*1680*/  LEA.HI R8, R28, R38, RZ, 0x4 ;  /* 0x000000261c087211 */ /* 0x000fe400078f20ff */
[----:B------:R-:W-:Y:S02]  /*1690*/  SHF.R.S32.HI R40, RZ, 0x3, R0 ;  /* 0x00000003ff287819 */ /* 0x000fe40000011400 */
[----:B------:R-:W-:Y:S02]  /*16a0*/  LOP3.LUT R0, R0, 0xfffffff8, RZ, 0xc0, !PT ;  /* 0xfffffff800007812 */ /* 0x000fe400078ec0ff */
[----:B------:R-:W-:Y:S01]  /*16b0*/  LOP3.LUT R9, R8, 0xfffffff0, RZ, 0xc0, !PT ;  /* 0xfffffff008097812 */ /* 0x000fe200078ec0ff */
[----:B------:R-:W-:Y:S02]  /*16c0*/  IMAD.SHL.U32 R4, R40, 0x40, RZ ;  /* 0x0000004028047824 */ /* 0x000fe400078e00ff */
[C---:B------:R-:W-:Y:S02]  /*16d0*/  IMAD.IADD R34, R38.reuse, 0x1, -R0 ;  /* 0x0000000126227824 */ /* 0x040fe400078e0a00 */
[----:B------:R-:W-:Y:S01]  /*16e0*/  IMAD.IADD R0, R38, 0x1, -R9 ;  /* 0x0000000126007824 */ /* 0x000fe200078e0a09 */
[----:B------:R-:W-:-:S04]  /*16f0*/  LOP3.LUT R13, R4, 0x1c0, RZ, 0xc0, !PT ;  /* 0x000001c0040d7812 */ /* 0x000fc800078ec0ff */
[----:B------:R-:W-:-:S04]  /*1700*/  SHF.R.S32.HI R26, RZ, 0x1f, R0 ;  /* 0x0000001fff1a7819 */ /* 0x000fc80000011400 */
[----:B------:R-:W-:Y:S02]  /*1710*/  LEA.HI R26, R26, R0, RZ, 0x3 ;  /* 0x000000001a1a7211 */ /* 0x000fe400078f18ff */
[----:B------:R-:W-:Y:S02]  /*1720*/  SHF.L.U32 R134, R34, 0x3, RZ ;  /* 0x0000000322867819 */ /* 0x000fe400000006ff */
[----:B------:R-:W-:Y:S02]  /*1730*/  LEA.HI R28, R28, R38, RZ, 0x6 ;  /* 0x000000261c1c7211 */ /* 0x000fe400078f30ff */
[----:B------:R-:W-:Y:S02]  /*1740*/  LOP3.LUT R9, R13, 0x38, R134, 0xf8, !PT ;  /* 0x000000380d097812 */ /* 0x000fe400078ef886 */
[----:B------:R-:W-:-:S04]  /*1750*/  SHF.R.U32.HI R13, RZ, 0x3, R13 ;  /* 0x00000003ff0d7819 */ /* 0x000fc8000001160d */
[----:B------:R-:W-:Y:S01]  /*1760*/  LOP3.LUT R9, R9, R13, RZ, 0x3c, !PT ;  /* 0x0000000d09097212 */ /* 0x000fe200078e3cff */
[----:B------:R-:W-:Y:S01]  /*1770*/  IMAD.SHL.U32 R13, R28, 0x8, RZ ;  /* 0x000000081c0d7824 */ /* 0x000fe200078e00ff */
[----:B------:R-:W-:-:S04]  /*1780*/  IABS R29, R43 ;  /* 0x0000002b001d7213 */ /* 0x000fc80000000000 */
[----:B------:R-:W-:Y:S02]  /*1790*/  LOP3.LUT R220, R9, 0xfffffe00, R13, 0xf8, !PT ;  /* 0xfffffe0009dc7812 */ /* 0x000fe400078ef80d */
[----:B------:R-:W-:Y:S02]  /*17a0*/  @!P1 SHF.R.S32.HI R33, RZ, 0x1f, R42 ;  /* 0x0000001fff219819 */ /* 0x000fe4000001142a */
[----:B------:R-:W-:Y:S02]  /*17b0*/  SHF.R.S32.HI R41, RZ, 0x1f, R40 ;  /* 0x0000001fff297819 */ /* 0x000fe40000011428 */
[C---:B------:R-:W-:Y:S02]  /*17c0*/  IADD3 R118, R134.reuse, 0x40, RZ ;  /* 0x0000004086767810 */ /* 0x040fe40007ffe0ff */
[C---:B------:R-:W-:Y:S02]  /*17d0*/  IADD3 R115, R134.reuse, 0x80, RZ ;  /* 0x0000008086737810 */ /* 0x040fe40007ffe0ff */
[----:B------:R-:W-:-:S02]  /*17e0*/  IADD3 R114, R134, 0xc0, RZ ;  /* 0x000000c086727810 */ /* 0x000fc40007ffe0ff */
[----:B------:R-:W-:Y:S01]  /*17f0*/  SHF.R.S32.HI R106, RZ, 0x5, R37 ;  /* 0x00000005ff6a7819 */ /* 0x000fe20000011425 */
[----:B------:R-:W-:Y:S01]  /*1800*/  BSSY B0, `(.L_x_1917) ;  /* 0x00000c1000007945 */ /* 0x000fe20003800000 */
[----:B------:R-:W-:Y:S02]  /*1810*/  SHF.L.U32 R220, R220, 0x1, RZ ;  /* 0x00000001dcdc7819 */ /* 0x000fe400000006ff */
[----:B---3--:R-:W-:-:S04]  /*1820*/  IABS R5, R20 ;  /* 0x0000001400057213 */ /* 0x008fc80000000000 */
[----:B------:R-:W3:Y:S08]  /*1830*/  I2F.RP R2, R5 ;  /* 0x0000000500027306 */ /* 0x000ef00000209400 */
[----:B---3--:R-:W3:Y:S02]  /*1840*/  MUFU.RCP R2, R2 ;  /* 0x0000000200027308 */ /* 0x008ee40000001000 */
[----:B---3--:R-:W-:-:S06]  /*1850*/  IADD3 R2, R2, 0xffffffe, RZ ;  /* 0x0ffffffe02027810 */ /* 0x008fcc0007ffe0ff */
[----:B------:R3:W1:Y:S02]  /*1860*/  F2I.FTZ.U32.TRUNC.NTZ R3, R2 ;  /* 0x0000000200037305 */ /* 0x000664000021f000 */
[----:B---3--:R-:W-:-:S04]  /*1870*/  SHF.R.S32.HI R2, RZ, 0x4, R8 ;  /* 0x00000004ff027819 */ /* 0x008fc80000011408 */
[----:B------:R-:W-:Y:S01]  /*1880*/  LEA.HI R4, R8, R2, RZ, 0x1 ;  /* 0x0000000208047211 */ /* 0x000fe200078f08ff */
[----:B-1----:R-:W-:-:S04]  /*1890*/  IMAD.MOV R8, RZ, RZ, -R3 ;  /* 0x000000ffff087224 */ /* 0x002fc800078e0a03 */
[----:B------:R-:W-:Y:S01]  /*18a0*/  IMAD.MOV.U32 R27, RZ, RZ, R8 ;  /* 0x000000ffff1b7224 */ /* 0x000fe200078e0008 */
[----:B------:R-:W-:Y:S02]  /*18b0*/  LOP3.LUT R8, R26, 0xfffffff8, RZ, 0xc0, !PT ;  /* 0xfffffff81a087812 */ /* 0x000fe400078ec0ff */
[----:B------:R-:W-:-:S03]  /*18c0*/  LOP3.LUT R4, R4, 0xfffffffe, RZ, 0xc0, !PT ;  /* 0xfffffffe04047812 */ /* 0x000fc600078ec0ff */
[----:B------:R-:W-:Y:S01]  /*18d0*/  IMAD.IADD R0, R0, 0x1, -R8 ;  /* 0x0000000100007824 */ /* 0x000fe200078e0a08 */
[----:B------:R-:W-:Y:S01]  /*18e0*/  IADD3 R36, R2, -R4, RZ ;  /* 0x8000000402247210 */ /* 0x000fe20007ffe0ff */
[----:B------:R-:W-:Y:S02]  /*18f0*/  IMAD R4, R27, R5, RZ ;  /* 0x000000051b047224 */ /* 0x000fe400078e02ff */
[----:B------:R-:W-:Y:S01]  /*1900*/  IMAD.MOV.U32 R2, RZ, RZ, RZ ;  /* 0x000000ffff027224 */ /* 0x000fe200078e00ff */
[C---:B------:R-:W-:Y:S02]  /*1910*/  LOP3.LUT P3, RZ, R0.reuse, 0x4, RZ, 0xc0, !PT ;  /* 0x0000000400ff7812 */ /* 0x040fe4000786c0ff */
[C---:B------:R-:W-:Y:S01]  /*1920*/  LOP3.LUT P2, RZ, R0.reuse, 0x2, RZ, 0xc0, !PT ;  /* 0x0000000200ff7812 */ /* 0x040fe2000784c0ff */
[----:B------:R-:W-:Y:S02]  /*1930*/  IMAD.SHL.U32 R0, R0, 0x40, RZ ;  /* 0x0000004000007824 */ /* 0x000fe400078e00ff */
[----:B------:R-:W-:Y:S01]  /*1940*/  IMAD.HI.U32 R27, R3, R4, R2 ;  /* 0x00000004031b7227 */ /* 0x000fe200078e0002 */
[----:B------:R-:W-:-:S02]  /*1950*/  IABS R2, R20 ;  /* 0x0000001400027213 */ /* 0x000fc40000000000 */
[----:B------:R-:W-:Y:S01]  /*1960*/  LOP3.LUT R0, R0, 0x1c0, RZ, 0xc0, !PT ;  /* 0x000001c000007812 */ /* 0x000fe200078ec0ff */
[----:B------:R-:W-:Y:S01]  /*1970*/  IMAD.SHL.U32 R4, R36, 0x8, RZ ;  /* 0x0000000824047824 */ /* 0x000fe200078e00ff */
[----:B------:R-:W-:Y:S01]  /*1980*/  IADD3 R2, RZ, -R2, RZ ;  /* 0x80000002ff027210 */ /* 0x000fe20007ffe0ff */
[----:B--2---:R-:W-:Y:S01]  /*1990*/  @!P1 IMAD R3, R233, R12, RZ ;  /* 0x0000000ce9039224 */ /* 0x004fe200078e02ff */
[----:B------:R-:W-:Y:S02]  /*19a0*/  @!P1 SHF.R.S32.HI R8, RZ, 0x1f, R12 ;  /* 0x0000001fff089819 */ /* 0x000fe4000001140c */
[----:B------:R-:W-:Y:S01]  /*19b0*/  LOP3.LUT R9, R0, 0x8, R4, 0xf8, !PT ;  /* 0x0000000800097812 */ /* 0x000fe200078ef804 */
[----:B------:R-:W-:Y:S01]  /*19c0*/  IMAD.MOV.U32 R13, RZ, RZ, R2 ;  /* 0x000000ffff0d7224 */ /* 0x000fe200078e0002 */
[----:B------:R-:W-:Y:S01]  /*19d0*/  SHF.R.U32.HI R4, RZ, 0x3, R0 ;  /* 0x00000003ff047819 */ /* 0x000fe20000011600 */
[----:B------:R-:W-:-:S04]  /*19e0*/  IMAD.HI.U32 R0, R27, R29, RZ ;  /* 0x0000001d1b007227 */ /* 0x000fc800078e00ff */
[----:B------:R-:W-:Y:S02]  /*19f0*/  @!P1 IMAD R28, R232, R8, R3 ;  /* 0x00000008e81c9224 */ /* 0x000fe400078e0203 */
[----:B------:R-:W-:Y:S02]  /*1a00*/  IMAD R13, R0, R13, R29 ;  /* 0x0000000d000d7224 */ /* 0x000fe400078e021d */
[----:B------:R-:W-:-:S04]  /*1a10*/  @!P1 IMAD.WIDE.U32 R2, R232, R12, RZ ;  /* 0x0000000ce8029225 */ /* 0x000fc800078e00ff */
[----:B------:R-:W-:Y:S01]  /*1a20*/  @P1 IMAD.IADD R8, R12, 0x1, R21 ;  /* 0x000000010c081824 */ /* 0x000fe200078e0215 */
[----:B------:R-:W-:Y:S01]  /*1a30*/  ISETP.GT.U32.AND P5, PT, R5, R13, PT ;  /* 0x0000000d0500720c */ /* 0x000fe20003fa4070 */
[----:B------:R-:W-:Y:S01]  /*1a40*/  @!P1 IMAD R11, R11, R42, RZ ;  /* 0x0000002a0b0b9224 */ /* 0x000fe200078e02ff */
[----:B------:R-:W-:Y:S01]  /*1a50*/  LOP3.LUT R27, R9, R4, RZ, 0x3c, !PT ;  /* 0x00000004091b7212 */ /* 0x000fe200078e3cff */
[----:B------:R-:W-:Y:S01]  /*1a60*/  @P1 IMAD R29, R233, R8, RZ ;  /* 0x00000008e91d1224 */ /* 0x000fe200078e02ff */
[----:B------:R-:W-:Y:S01]  /*1a70*/  @!P1 IADD3 R3, R3, R28, RZ ;  /* 0x0000001c03039210 */ /* 0x000fe20007ffe0ff */
[----:B------:R-:W-:-:S04]  /*1a80*/  @P1 IMAD.WIDE.U32 R8, R232, R8, RZ ;  /* 0x00000008e8081225 */ /* 0x000fc800078e00ff */
[----:B------:R-:W-:Y:S02]  /*1a90*/  @!P1 IMAD R11, R10, R33, R11 ;  /* 0x000000210a0b9224 */ /* 0x000fe400078e020b */
[----:B------:R-:W-:-:S04]  /*1aa0*/  @!P1 IMAD.WIDE.U32 R2, R42, R10, R2 ;  /* 0x0000000a2a029225 */ /* 0x000fc800078e0002 */
[----:B------:R-:W-:Y:S01]  /*1ab0*/  @P1 IMAD.IADD R45, R9, 0x1, R29 ;  /* 0x00000001092d1824 */ /* 0x000fe200078e021d */
[----:B------:R-:W-:Y:S01]  /*1ac0*/  @!P1 SHF.R.S32.HI R9, RZ, 0x1f, R12 ;  /* 0x0000001fff099819 */ /* 0x000fe2000001140c */
[----:B------:R-:W-:Y:S02]  /*1ad0*/  @P1 IMAD.MOV.U32 R47, RZ, RZ, R8 ;  /* 0x000000ffff2f1224 */ /* 0x000fe400078e0008 */
[----:B----4-:R-:W-:Y:S02]  /*1ae0*/  @!P1 IMAD R10, R235, R12, RZ ;  /* 0x0000000ceb0a9224 */ /* 0x010fe400078e02ff */
[----:B------:R-:W-:Y:S01]  /*1af0*/  @P1 IMAD.IADD R8, R12, 0x1, R21 ;  /* 0x000000010c081824 */ /* 0x000fe200078e0215 */
[----:B------:R-:W-:Y:S01]  /*1b00*/  @!P1 IADD3 R45, R3, R11, RZ ;  /* 0x0000000b032d9210 */ /* 0x000fe20007ffe0ff */
[----:B------:R-:W-:Y:S02]  /*1b10*/  @!P1 IMAD R10, R234, R9, R10 ;  /* 0x00000009ea0a9224 */ /* 0x000fe400078e020a */
[----:B------:R-:W-:-:S02]  /*1b20*/  @P1 IMAD R11, R235, R8, RZ ;  /* 0x00000008eb0b1224 */ /* 0x000fc400078e02ff */
[----:B------:R-:W-:Y:S02]  /*1b30*/  @!P5 IMAD.IADD R13, R13, 0x1, -R5 ;  /* 0x000000010d0dd824 */ /* 0x000fe400078e0a05 */
[----:B------:R-:W-:-:S03]  /*1b40*/  @P1 IMAD.WIDE.U32 R8, R234, R8, RZ ;  /* 0x00000008ea081225 */ /* 0x000fc600078e00ff */
[----:B------:R-:W-:Y:S01]  /*1b50*/  ISETP.GE.U32.AND P6, PT, R13, R5, PT ;  /* 0x000000050d00720c */ /* 0x000fe20003fc6070 */
[----:B------:R-:W-:Y:S01]  /*1b60*/  @P1 IMAD.MOV.U32 R46, RZ, RZ, R8 ;  /* 0x000000ffff2e1224 */ /* 0x000fe200078e0008 */
[----:B------:R-:W-:Y:S01]  /*1b70*/  LOP3.LUT R8, R43, R20, RZ, 0x3c, !PT ;  /* 0x000000142b087212 */ /* 0x000fe200078e3cff */
[----:B------:R-:W-:Y:S02]  /*1b80*/  @!P1 IMAD.MOV.U32 R47, RZ, RZ, R2 ;  /* 0x000000ffff2f9224 */ /* 0x000fe400078e0002 */
[----:B------:R-:W-:Y:S01]  /*1b90*/  @!P1 IMAD.WIDE.U32 R2, R234, R12, RZ ;  /* 0x0000000cea029225 */ /* 0x000fe200078e00ff */
[----:B------:R-:W-:Y:S02]  /*1ba0*/  ISETP.GE.AND P4, PT, R8, RZ, PT ;  /* 0x000000ff0800720c */ /* 0x000fe40003f86270 */
[----:B------:R-:W-:Y:S02]  /*1bb0*/  @!P5 IADD3 R0, R0, 0x1, RZ ;  /* 0x000000010000d810 */ /* 0x000fe40007ffe0ff */
[----:B------:R-:W-:-:S02]  /*1bc0*/  ISETP.NE.AND P5, PT, R20, RZ, PT ;  /* 0x000000ff1400720c */ /* 0x000fc40003fa5270 */
[----:B------:R-:W-:Y:S01]  /*1bd0*/  @!P1 IADD3 R3, R3, R10, RZ ;  /* 0x0000000a03039210 */ /* 0x000fe20007ffe0ff */
[----:B------:R-:W-:Y:S01]  /*1be0*/  @!P1 IMAD R5, R17, R42, RZ ;  /* 0x0000002a11059224 */ /* 0x000fe200078e02ff */
[--C-:B------:R-:W-:Y:S02]  /*1bf0*/  @!P1 SHF.R.S32.HI R12, RZ, 0x1f, R42.reuse ;  /* 0x0000001fff0c9819 */ /* 0x100fe4000001142a */
[----:B------:R-:W-:Y:S01]  /*1c00*/  @!P0 SHF.R.S32.HI R8, RZ, 0x1f, R42 ;  /* 0x0000001fff088819 */ /* 0x000fe2000001142a */
[----:B------:R-:W-:Y:S01]  /*1c10*/  @!P1 IMAD.WIDE.U32 R2, R42, R16, R2 ;  /* 0x000000102a029225 */ /* 0x000fe200078e0002 */
[----:B------:R-:W-:-:S03]  /*1c20*/  @P6 IADD3 R0, R0, 0x1, RZ ;  /* 0x0000000100006810 */ /* 0x000fc60007ffe0ff */
[----:B------:R-:W-:Y:S02]  /*1c30*/  @!P1 IMAD R5, R16, R12, R5 ;  /* 0x0000000c10059224 */ /* 0x000fe400078e0205 */
[----:B------:R-:W-:Y:S01]  /*1c40*/  @!P0 IMAD R16, R19, R42, RZ ;  /* 0x0000002a13108224 */ /* 0x000fe200078e02ff */
[----:B------:R-:W-:Y:S01]  /*1c50*/  @!P1 MOV R46, R2 ;  /* 0x00000002002e9202 */ /* 0x000fe20000000f00 */
[----:B------:R-:W-:Y:S01]  /*1c60*/  @P1 IMAD.IADD R44, R9, 0x1, R11 ;  /* 0x00000001092c1824 */ /* 0x000fe200078e020b */
[----:B------:R-:W-:Y:S01]  /*1c70*/  @!P4 IADD3 R0, -R0, RZ, RZ ;  /* 0x000000ff0000c210 */ /* 0x000fe20007ffe1ff */
[----:B------:R-:W-:Y:S01]  /*1c80*/  @!P1 IMAD.IADD R44, R3, 0x1, R5 ;  /* 0x00000001032c9824 */ /* 0x000fe200078e0205 */
[----:B------:R-:W-:Y:S01]  /*1c90*/  @!P5 LOP3.LUT R0, RZ, R20, RZ, 0x33, !PT ;  /* 0x00000014ff00d212 */ /* 0x000fe200078e33ff */
[----:B------:R-:W-:Y:S02]  /*1ca0*/  @!P0 IMAD R16, R18, R8, R16 ;  /* 0x0000000812108224 */ /* 0x000fe400078e0210 */
[----:B------:R-:W-:-:S04]  /*1cb0*/  @P0 IMAD.WIDE.U32 R2, R14, R48, RZ ;  /* 0x000000300e020225 */ /* 0x000fc800078e00ff */
[----:B------:R-:W-:Y:S02]  /*1cc0*/  @P0 IMAD R5, R15, R48, RZ ;  /* 0x000000300f050224 */ /* 0x000fe400078e02ff */
[----:B------:R-:W-:-:S04]  /*1cd0*/  @!P0 IMAD.WIDE.U32 R10, R18, R42, RZ ;  /* 0x0000002a120a8225 */ /* 0x000fc800078e00ff */
[----:B------:R-:W-:Y:S01]  /*1ce0*/  @P0 IMAD.MOV.U32 R8, RZ, RZ, R14 ;  /* 0x000000ffff080224 */ /* 0x000fe200078e000e */
[----:B------:R-:W-:Y:S01]  /*1cf0*/  @!P0 MOV R8, R14 ;  /* 0x0000000e00088202 */ /* 0x000fe20000000f00 */
[----:B------:R-:W-:Y:S02]  /*1d00*/  @P0 IMAD.MOV.U32 R9, RZ, RZ, R15 ;  /* 0x000000ffff090224 */ /* 0x000fe400078e000f */
[----:B------:R-:W-:Y:S02]  /*1d10*/  @P0 IMAD.MOV.U32 R13, RZ, RZ, R2 ;  /* 0x000000ffff0d0224 */ /* 0x000fe400078e0002 */
[----:B------:R-:W-:Y:S01]  /*1d20*/  @P0 IMAD.IADD R12, R3, 0x1, R5 ;  /* 0x00000001030c0824 */ /* 0x000fe200078e0205 */
[----:B------:R-:W-:Y:S01]  /*1d30*/  @!P0 IADD3 R12, R11, R16, RZ ;  /* 0x000000100b0c8210 */ /* 0x000fe20007ffe0ff */
[----:B------:R-:W-:Y:S01]  /*1d40*/  @!P0 IMAD.MOV.U32 R9, RZ, RZ, R15 ;  /* 0x000000ffff098224 */ /* 0x000fe200078e000f */
[----:B------:R-:W-:Y:S01]  /*1d50*/  SHF.R.S32.HI R3, RZ, 0x1f, R0 ;  /* 0x0000001fff037819 */ /* 0x000fe20000011400 */
[----:B------:R-:W-:Y:S01]  /*1d60*/  @!P0 IMAD.MOV.U32 R13, RZ, RZ, R10 ;  /* 0x000000ffff0d8224 */ /* 0x000fe200078e000a */
[----:B------:R-:W-:Y:S01]  /*1d70*/  SHF.R.S32.HI R16, RZ, 0x1f, R134 ;  /* 0x0000001fff107819 */ /* 0x000fe20000011486 */
[----:B------:R-:W-:Y:S01]  /*1d80*/  IMAD R11, R23, R0, RZ ;  /* 0x00000000170b7224 */ /* 0x000fe200078e02ff */
[C---:B------:R-:W-:Y:S01]  /*1d90*/  IADD3 R2, P0, R134.reuse, R46, RZ ;  /* 0x0000002e86027210 */ /* 0x040fe20007f1e0ff */
[-C--:B------:R-:W-:Y:S01]  /*1da0*/  IMAD R5, R25, R0.reuse, RZ ;  /* 0x0000000019057224 */ /* 0x080fe200078e02ff */
[----:B------:R-:W-:Y:S01]  /*1db0*/  IADD3 R10, P1, R134, R47, RZ ;  /* 0x0000002f860a7210 */ /* 0x000fe20007f3e0ff */
[----:B------:R-:W-:-:S04]  /*1dc0*/  IMAD.WIDE.U32 R18, R24, R0, RZ ;  /* 0x0000000018127225 */ /* 0x000fc800078e00ff */
[-C--:B------:R-:W-:Y:S02]  /*1dd0*/  IMAD R15, R22, R3.reuse, R11 ;  /* 0x00000003160f7224 */ /* 0x080fe400078e020b */
[----:B------:R-:W-:Y:S02]  /*1de0*/  IMAD R24, R24, R3, R5 ;  /* 0x0000000318187224 */ /* 0x000fe400078e0205 */
[C---:B------:R-:W-:Y:S02]  /*1df0*/  IMAD.X R3, R16.reuse, 0x1, R44, P0 ;  /* 0x0000000110037824 */ /* 0x040fe400000e062c */
[----:B------:R-:W-:Y:S02]  /*1e00*/  IMAD.X R11, R16, 0x1, R45, P1 ;  /* 0x00000001100b7824 */ /* 0x000fe400008e062d */
[----:B------:R-:W-:-:S04]  /*1e10*/  IMAD.WIDE.U32 R20, R22, R0, RZ ;  /* 0x0000000016147225 */ /* 0x000fc800078e00ff */
[-C--:B------:R-:W-:Y:S02]  /*1e20*/  IMAD R0, R235, R40.reuse, RZ ;  /* 0x00000028eb007224 */ /* 0x080fe400078e02ff */
[----:B------:R-:W-:Y:S01]  /*1e30*/  IMAD.WIDE.U32 R2, R234, R40, R2 ;  /* 0x00000028ea027225 */ /* 0x000fe200078e0002 */
[----:B------:R-:W-:-:S03]  /*1e40*/  IADD3 R14, P0, R134, R13, RZ ;  /* 0x0000000d860e7210 */ /* 0x000fc60007f1e0ff */
[-C--:B------:R-:W-:Y:S02]  /*1e50*/  IMAD R5, R233, R40.reuse, RZ ;  /* 0x00000028e9057224 */ /* 0x080fe400078e02ff */
[----:B------:R-:W-:Y:S01]  /*1e60*/  IMAD.WIDE.U32 R10, R232, R40, R10 ;  /* 0x00000028e80a7225 */ /* 0x000fe200078e000a */
[----:B------:R-:W-:Y:S01]  /*1e70*/  STL [R1+0x14c], R45 ;  /* 0x00014c2d01007387 */ /* 0x000fe20000100800 */
[----:B------:R-:W-:Y:S02]  /*1e80*/  IADD3 R28, P1, R20, R2, RZ ;  /* 0x00000002141c7210 */ /* 0x000fe40007f3e0ff */
[----:B------:R-:W-:Y:S01]  /*1e90*/  IMAD R0, R234, R41, R0 ;  /* 0x00000029ea007224 */ /* 0x000fe200078e0200 */
[----:B------:R-:W-:Y:S01]  /*1ea0*/  IADD3 R17, R21, R15, RZ ;  /* 0x0000000f15117210 */ /* 0x000fe20007ffe0ff */
[----:B------:R-:W-:Y:S01]  /*1eb0*/  IMAD R5, R232, R41, R5 ;  /* 0x00000029e8057224 */ /* 0x000fe200078e0205 */
[----:B------:R-:W-:Y:S01]  /*1ec0*/  STL [R1+0x148], R47 ;  /* 0x0001482f01007387 */ /* 0x000fe20000100800 */
[----:B------:R-:W-:Y:S01]  /*1ed0*/  IMAD.IADD R13, R19, 0x1, R24 ;  /* 0x00000001130d7824 */ /* 0x000fe200078e0218 */
[----:B------:R-:W-:-:S02]  /*1ee0*/  IADD3 R116, P4, R10, R18, RZ ;  /* 0x000000120a747210 */ /* 0x000fc40007f9e0ff */
[----:B------:R1:W-:Y:S01]  /*1ef0*/  STL [R1+0x144], R44 ;  /* 0x0001442c01007387 */ /* 0x0003e20000100800 */
[----:B------:R-:W-:-:S03]  /*1f00*/  IADD3.X R29, R17, R3, R0, P1, !PT ;  /* 0x00000003111d7210 */ /* 0x000fc60000ffe400 */
[----:B------:R-:W-:Y:S01]  /*1f10*/  STL [R1+0x140], R46 ;  /* 0x0001402e01007387 */ /* 0x000fe20000100800 */
[----:B------:R-:W-:-:S03]  /*1f20*/  IADD3.X R117, R13, R11, R5, P4, !PT ;  /* 0x0000000b0d757210 */ /* 0x000fc600027fe405 */
[----:B------:R-:W-:Y:S04]  /*1f30*/  STL.64 [R1+0x138], R20 ;  /* 0x0001381401007387 */ /* 0x000fe80000100a00 */
[----:B------:R-:W-:Y:S04]  /*1f40*/  STL.64 [R1+0x130], R18 ;  /* 0x0001301201007387 */ /* 0x000fe80000100a00 */
[----:B------:R-:W-:Y:S04]  /*1f50*/  STL.64 [R1+0x88], R40 ;  /* 0x0000882801007387 */ /* 0x000fe80000100a00 */
[----:B------:R-:W-:Y:S04]  /*1f60*/  STL [R1+0x154], R17 ;  /* 0x0001541101007387 */ /* 0x000fe80000100800 */
[----:B------:R2:W-:Y:S01]  /*1f70*/  STL [R1+0x150], R13 ;  /* 0x0001500d01007387 */ /* 0x0005e20000100800 */
[----:B-1----:R-:W-:-:S03]  /*1f80*/  IMAD.WIDE R44, R39, 0x80, R40 ;  /* 0x00000080272c7825 */ /* 0x002fc600078e0228 */
[----:B------:R1:W-:Y:S04]  /*1f90*/  STL.64 [R1+0xf8], R28 ;  /* 0x0000f81c01007387 */ /* 0x0003e80000100a00 */
[----:B------:R1:W-:Y:S01]  /*1fa0*/  STL.64 [R1+0xe8], R116 ;  /* 0x0000e87401007387 */ /* 0x0003e20000100a00 */
[----:B------:R-:W-:-:S03]  /*1fb0*/  IMAD.IADD R23, R132, 0x1, -R113 ;  /* 0x0000000184177824 */ /* 0x000fc600078e0a71 */
[----:B------:R1:W-:Y:S01]  /*1fc0*/  STL [R1+0x80], R118 ;  /* 0x0000807601007387 */ /* 0x0003e20000100800 */
[----:B------:R-:W-:-:S03]  /*1fd0*/  IMAD R2, R42, R35, R43 ;  /* 0x000000232a027224 */ /* 0x000fc600078e022b */
[----:B------:R1:W-:Y:S01]  /*1fe0*/  STL [R1+0x7c], R115 ;  /* 0x00007c7301007387 */ /* 0x0003e20000100800 */
[----:B------:R-:W-:-:S03]  /*1ff0*/  SHF.R.S32.HI R3, RZ, 0x1f, R37 ;  /* 0x0000001fff037819 */ /* 0x000fc60000011425 */
[----:B------:R1:W-:Y:S04]  /*2000*/  STL.64 [R1+0x118], R44 ;  /* 0x0001182c01007387 */ /* 0x0003e80000100a00 */
[----:B------:R1:W-:Y:S01]  /*2010*/  STL [R1+0x90], R114 ;  /* 0x0000907201007387 */ /* 0x0003e20000100800 */
[----:B------:R-:W-:Y:S01]  /*2020*/  IMAD.X R15, R16, 0x1, R12, P0 ;  /* 0x00000001100f7824 */ /* 0x000fe200000e060c */
[----:B------:R-:W-:Y:S01]  /*2030*/  SHF.L.U32 R0, R130, 0x6, RZ ;  /* 0x0000000682007819 */ /* 0x000fe200000006ff */
[----:B------:R-:W-:Y:S01]  /*2040*/  IMAD R2, R227, R2, R113 ;  /* 0x00000002e3027224 */ /* 0x000fe200078e0271 */
[----:B------:R-:W-:Y:S02]  /*2050*/  ISETP.GE.AND P0, PT, R40, R23, PT ;  /* 0x000000172800720c */ /* 0x000fe40003f06270 */
[----:B------:R-:W-:-:S02]  /*2060*/  SHF.R.S32.HI R5, RZ, 0x1f, R32 ;  /* 0x0000001fff057819 */ /* 0x000fc40000011420 */
[----:B------:R-:W-:Y:S01]  /*2070*/  LEA.HI R3, R3, R106, RZ, 0x3 ;  /* 0x0000006a03037211 */ /* 0x000fe200078f18ff */
[----:B------:R-:W-:Y:S01]  /*2080*/  IMAD R2, R121, R2, R0 ;  /* 0x0000000279027224 */ /* 0x000fe200078e0200 */
[----:B------:R-:W-:Y:S02]  /*2090*/  LEA.HI R5, R5, R32, RZ, 0x2 ;  /* 0x0000002005057211 */ /* 0x000fe400078f10ff */
[----:B------:R-:W-:Y:S01]  /*20a0*/  LOP3.LUT R0, R3, 0xffffff8, RZ, 0xc0, !PT ;  /* 0x0ffffff803007812 */ /* 0x000fe200078ec0ff */
[----:B------:R-:W-:Y:S01]  /*20b0*/  IMAD R12, R31, R43, RZ ;  /* 0x0000002b1f0c7224 */ /* 0x000fe200078e02ff */
[----:B------:R-:W-:Y:S01]  /*20c0*/  SHF.R.S32.HI R25, RZ, 0x1f, R43 ;  /* 0x0000001fff197819 */ /* 0x000fe2000001142b */
[----:B------:R-:W-:Y:S01]  /*20d0*/  IMAD.SHL.U32 R4, R26, 0x40, RZ ;  /* 0x000000401a047824 */ /* 0x000fe200078e00ff */
[----:B------:R-:W-:Y:S01]  /*20e0*/  SHF.R.S32.HI R108, RZ, 0x2, R5 ;  /* 0x00000002ff6c7819 */ /* 0x000fe20000011405 */
[----:B------:R-:W-:Y:S01]  /*20f0*/  IMAD.MOV.U32 R3, RZ, RZ, 0x10 ;  /* 0x00000010ff037424 */ /* 0x000fe200078e00ff */
[----:B------:R-:W-:Y:S01]  /*2100*/  IADD3 R0, R106, -R0, RZ ;  /* 0x800000006a007210 */ /* 0x000fe20007ffe0ff */
[----:B------:R-:W-:-:S02]  /*2110*/  IMAD.MOV.U32 R10, RZ, RZ, 0x20 ;  /* 0x00000020ff0a7424 */ /* 0x000fc400078e00ff */
[----:B------:R-:W-:Y:S02]  /*2120*/  IMAD R12, R30, R25, R12 ;  /* 0x000000191e0c7224 */ /* 0x000fe400078e020c */
[----:B------:R-:W-:Y:S01]  /*2130*/  IMAD.WIDE.U32 R14, R43, R30, R14 ;  /* 0x0000001e2b0e7225 */ /* 0x000fe200078e000e */
[----:B------:R-:W-:Y:S02]  /*2140*/  LOP3.LUT R4, R27, 0xfffffe00, R4, 0xf8, !PT ;  /* 0xfffffe001b047812 */ /* 0x000fe400078ef804 */
[----:B------:R-:W-:Y:S01]  /*2150*/  IADD3 R22, R2, -0x40, RZ ;  /* 0xffffffc002167810 */ /* 0x000fe20007ffe0ff */
[----:B------:R-:W-:Y:S01]  /*2160*/  IMAD R26, R0, 0x10, R108 ;  /* 0x00000010001a7824 */ /* 0x000fe200078e026c */
[----:B------:R-:W-:Y:S01]  /*2170*/  SEL R3, R3, 0xfffffff0, !P2 ;  /* 0xfffffff003037807 */ /* 0x000fe20005000000 */
[----:B--2---:R-:W-:Y:S01]  /*2180*/  IMAD.IADD R13, R15, 0x1, R12 ;  /* 0x000000010f0d7824 */ /* 0x004fe200078e020c */
[----:B------:R-:W-:Y:S01]  /*2190*/  SEL R0, R10, 0xffffffe0, !P3 ;  /* 0xffffffe00a007807 */ /* 0x000fe20005800000 */
[----:B------:R-:W-:Y:S05]  /*21a0*/  @P0 BRA `(.L_x_1918) ;  /* 0x0000026000000947 */ /* 0x000fea0003800000 */
[----:B-1----:R-:W-:Y:S01]  /*21b0*/  ISETP.GE.AND P6, PT, R134, R226, PT ;  /* 0x000000e28600720c */ /* 0x002fe20003fc6270 */
[----:B------:R-:W-:Y:S01]  /*21c0*/  IMAD R2, R45, R8, RZ ;  /* 0x000000082d027224 */ /* 0x000fe200078e02ff */
[-C--:B------:R-:W-:Y:S01]  /*21d0*/  ISETP.GE.AND P5, PT, R118, R226.reuse, PT ;  /* 0x000000e27600720c */ /* 0x080fe20003fa6270 */
[----:B------:R-:W-:Y:S01]  /*21e0*/  IMAD.MOV.U32 R12, RZ, RZ, R14 ;  /* 0x000000ffff0c7224 */ /* 0x000fe200078e000e */
[-C--:B------:R-:W-:Y:S01]  /*21f0*/  ISETP.GE.AND P4, PT, R115, R226.reuse, PT ;  /* 0x000000e27300720c */ /* 0x080fe20003f86270 */
[----:B------:R-:W-:Y:S01]  /*2200*/  IMAD R2, R44, R9, R2 ;  /* 0x000000092c027224 */ /* 0x000fe200078e0202 */
[----:B------:R-:W-:Y:S01]  /*2210*/  ISETP.GE.AND P3, PT, R114, R226, PT ;  /* 0x000000e27200720c */ /* 0x000fe20003f66270 */
[----:B------:R-:W-:-:S04]  /*2220*/  IMAD.WIDE.U32 R10, R44, R8, R12 ;  /* 0x000000082c0a7225 */ /* 0x000fc800078e000c */
[----:B------:R-:W-:Y:S02]  /*2230*/  IMAD.IADD R2, R11, 0x1, R2 ;  /* 0x000000010b027824 */ /* 0x000fe400078e0202 */
[CC--:B-----5:R-:W-:Y:S01]  /*2240*/  @!P6 LEA R20, P2, R10.reuse, R6.reuse, 0x1 ;  /* 0x000000060a14e211 */ /* 0x0e0fe200078408ff */
[----:B------:R1:W-:Y:S01]  /*2250*/  @P6 STS.128 [R220], RZ ;  /* 0x000000ffdc006388 */ /* 0x0003e20000000c00 */
[CC--:B------:R-:W-:Y:S02]  /*2260*/  @!P5 LEA R18, P1, R10.reuse, R6.reuse, 0x1 ;  /* 0x000000060a12d211 */ /* 0x0c0fe400078208ff */
[C---:B------:R-:W-:Y:S02]  /*2270*/  @!P4 LEA R16, P0, R10.reuse, R6, 0x1 ;  /* 0x000000060a10c211 */ /* 0x040fe400078008ff */
[CCC-:B------:R-:W-:Y:S02]  /*2280*/  @!P6 LEA.HI.X R21, R10.reuse, R7.reuse, R2.reuse, 0x1, P2 ;  /* 0x000000070a15e211 */ /* 0x1c0fe400010f0c02 */
[----:B------:R-:W-:-:S02]  /*2290*/  @!P5 LEA.HI.X R19, R10, R7, R2, 0x1, P1 ;  /* 0x000000070a13d211 */ /* 0x000fc400008f0c02 */
[----:B------:R-:W-:Y:S01]  /*22a0*/  @!P4 LEA.HI.X R17, R10, R7, R2, 0x1, P0 ;  /* 0x000000070a11c211 */ /* 0x000fe200000f0c02 */
        /* <DEDUP_REMOVED lines=16> */
[----:B-1----:R-:W-:-:S04]  /*23b0*/  LEA R16, P0, R10, R6, 0x1 ;  /* 0x000000060a107211 */ /* 0x002fc800078008ff */
[----:B------:R-:W-:-:S05]  /*23c0*/  LEA.HI.X R17, R10, R7, R2, 0x1, P0 ;  /* 0x000000070a117211 */ /* 0x000fca00000f0c02 */
[----:B------:R-:W-:Y:S01]  /*23d0*/  @!PT LDS RZ, [RZ] ;  /* 0x00000000fffff984 */ /* 0x000fe20000000800 */
[----:B------:R-:W-:Y:S01]  /*23e0*/  @!PT LDS RZ, [RZ] ;  /* 0x00000000fffff984 */ /* 0x000fe20000000800 */
[----:B------:R-:W-:Y:S01]  /*23f0*/  @!PT LDS RZ, [RZ] ;  /* 0x00000000fffff984 */ /* 0x000fe20000000800 */
[----:B------:R1:W-:Y:S04]  /*2400*/  LDGSTS.E.BYPASS.LTC128B.128 [R220+0xc000], [R16.64+0x180] ;  /* 0x0c00018010dc7fae */ /* 0x0003e8000b901d44 */
.L_x_1918:
[----:B-1----:R-:W-:Y:S05]  /*2410*/  BSYNC B0 ;  /* 0x0000000000007941 */ /* 0x002fea0003800000 */
.L_x_1917:
[----:B------:R-:W-:Y:S01]  /*2420*/  LOP3.LUT R2, R5, 0x7ffffffc, RZ, 0xc0, !PT ;  /* 0x7ffffffc05027812 */ /* 0x000fe200078ec0ff */
[----:B------:R-:W-:Y:S01]  /*2430*/  BSSY B0, `(.L_x_1919) ;  /* 0x0000033000007945 */ /* 0x000fe20003800000 */
[----:B------:R-:W-:-:S03]  /*2440*/  IADD3 R27, R40, 0x20, RZ ;  /* 0x00000020281b7810 */ /* 0x000fc60007ffe0ff */
[----:B------:R-:W-:Y:S01]  /*2450*/  IMAD.IADD R2, R32, 0x1, -R2 ;  /* 0x0000000120027824 */ /* 0x000fe200078e0a02 */
[----:B------:R-:W-:-:S03]  /*2460*/  ISETP.GE.AND P1, PT, R27, R23, PT ;  /* 0x000000171b00720c */ /* 0x000fc60003f26270 */
[----:B------:R-:W-:-:S04]  /*2470*/  IMAD.SHL.U32 R2, R2, 0x2, RZ ;  /* 0x0000000202027824 */ /* 0x000fc800078e00ff */
[----:B------:R-:W-:-:S05]  /*2480*/  IMAD R2, R121, R26, R2 ;  /* 0x0000001a79027224 */ /* 0x000fca00078e0202 */
[----:B------:R-:W-:Y:S02]  /*2490*/  IADD3 R119, P0, R2, R22, RZ ;  /* 0x0000001602777210 */ /* 0x000fe40007f1e0ff */
[----:B------:R-:W-:-:S04]  /*24a0*/  SHF.R.S32.HI R2, RZ, 0x1f, R2 ;  /* 0x0000001fff027819 */ /* 0x000fc80000011402 */
[----:B------:R-:W-:Y:S01]  /*24b0*/  LEA.HI.X.SX32 R120, R22, R2, 0x1, P0 ;  /* 0x0000000216787211 */ /* 0x000fe200000f0eff */
        /* <DEDUP_REMOVED lines=12> */
[CC--:B-----5:R-:W-:Y:S01]  /*2580*/  @!P5 LEA R20, P6, R10.reuse, R6.reuse, 0x1 ;  /* 0x000000060a14d211 */ /* 0x0e0fe200078c08ff */
[----:B------:R1:W-:Y:S01]  /*2590*/  @P5 STS.128 [R220+0x1000], RZ ;  /* 0x001000ffdc005388 */ /* 0x0003e20000000c00 */
[CC--:B------:R-:W-:Y:S01]  /*25a0*/  @!P4 LEA R18, P3, R10.reuse, R6.reuse, 0x1 ;  /* 0x000000060a12c211 */ /* 0x0c0fe200078608ff */
[----:B------:R-:W-:Y:S01]  /*25b0*/  IMAD.IADD R2, R11, 0x1, R2 ;  /* 0x000000010b027824 */ /* 0x000fe200078e0202 */
[----:B------:R-:W-:-:S04]  /*25c0*/  @!P2 LEA R16, P1, R10, R6, 0x1 ;  /* 0x000000060a10a211 */ /* 0x000fc800078208ff */
[CCC-:B------:R-:W-:Y:S02]  /*25d0*/  @!P5 LEA.HI.X R21, R10.reuse, R7.reuse, R2.reuse, 0x1, P6 ;  /* 0x000000070a15d211 */ /* 0x1c0fe400030f0c02 */
[CCC-:B------:R-:W-:Y:S02]  /*25e0*/  @!P4 LEA.HI.X R19, R10.reuse, R7.reuse, R2.reuse, 0x1, P3 ;  /* 0x000000070a13c211 */ /* 0x1c0fe400018f0c02 */
[----:B------:R-:W-:Y:S01]  /*25f0*/  @!P2 LEA.HI.X R17, R10, R7, R2, 0x1, P1 ;  /* 0x000000070a11a211 */ /* 0x000fe200008f0c02 */
        /* <DEDUP_REMOVED lines=22> */
.L_x_1920:
[----:B------:R-:W-:Y:S05]  /*2760*/  BSYNC B0 ;  /* 0x0000000000007941 */ /* 0x000fea0003800000 */
.L_x_1919:
        /* <DEDUP_REMOVED lines=15> */
[CC--:B-1---5:R-:W-:Y:S01]  /*2860*/  @!P5 LEA R20, P6, R10.reuse, R6.reuse, 0x1 ;  /* 0x000000060a14d211 */ /* 0x0e2fe200078c08ff */
        /* <DEDUP_REMOVED lines=29> */
.L_x_1922:
[----:B------:R-:W-:Y:S05]  /*2a40*/  BSYNC B0 ;  /* 0x0000000000007941 */ /* 0x000fea0003800000 */
.L_x_1921:
[----:B------:R-:W-:Y:S01]  /*2a50*/  IADD3 R2, R40, 0x60, RZ ;  /* 0x0000006028027810 */ /* 0x000fe20007ffe0ff */
[----:B------:R-:W-:Y:S01]  /*2a60*/  BSSY B0, `(.L_x_1923) ;  /* 0x000002d000007945 */ /* 0x000fe20003800000 */
[C---:B------:R-:W-:Y:S01]  /*2a70*/  SHF.L.U64.HI R112, R232.reuse, 0x6, R233 ;  /* 0x00000006e8707819 */ /* 0x040fe200000102e9 */
[----:B------:R-:W-:Y:S01]  /*2a80*/  IMAD.SHL.U32 R111, R232, 0x40, RZ ;  /* 0x00000040e86f7824 */ /* 0x000fe200078e00ff */
[----:B------:R-:W-:-:S13]  /*2a90*/  ISETP.GE.AND P0, PT, R2, R23, PT ;  /* 0x000000170200720c */ /* 0x000fda0003f06270 */
[----:B------:R-:W-:Y:S05]  /*2aa0*/  @P0 BRA `(.L_x_1924) ;  /* 0x0000028000000947 */ /* 0x000fea0003800000 */
[----:B------:R-:W-:Y:S01]  /*2ab0*/  IADD3 R2, P0, R44, 0x60, RZ ;  /* 0x000000602c027810 */ /* 0x000fe20007f1e0ff */
[----:B------:R-:W-:Y:S01]  /*2ac0*/  IMAD.MOV.U32 R15, RZ, RZ, R13 ;  /* 0x000000ffff0f7224 */ /* 0x000fe200078e000d */
[-C--:B------:R-:W-:Y:S02]  /*2ad0*/  ISETP.GE.AND P5, PT, R134, R226.reuse, PT ;  /* 0x000000e28600720c */ /* 0x080fe40003fa6270 */
        /* <DEDUP_REMOVED lines=31> */
[----:B------:R-:W-:-:S04]  /*2cd0*/  LEA R6, P0, R14, R6, 0x1 ;  /* 0x000000060e067211 */ /* 0x000fc800078008ff */
[----:B------:R-:W-:-:S05]  /*2ce0*/  LEA.HI.X R7, R14, R7, R2, 0x1, P0 ;  /* 0x000000070e077211 */ /* 0x000fca00000f0c02 */
[----:B------:R-:W-:Y:S01]  /*2cf0*/  @!PT LDS RZ, [RZ] ;  /* 0x00000000fffff984 */ /* 0x000fe20000000800 */
[----:B------:R-:W-:Y:S01]  /*2d00*/  @!PT LDS RZ, [RZ] ;  /* 0x00000000fffff984 */ /* 0x000fe20000000800 */
[----:B------:R-:W-:Y:S01]  /*2d10*/  @!PT LDS RZ, [RZ] ;  /* 0x00000000fffff984 */ /* 0x000fe20000000800 */
[----:B------:R3:W-:Y:S04]  /*2d20*/  LDGSTS.E.BYPASS.LTC128B.128 [R220+0xf000], [R6.64+0x180] ;  /* 0x0f00018006dc7fae */ /* 0x0007e8000b901d44 */
.L_x_1924:
[----:B------:R-:W-:Y:S05]  /*2d30*/  BSYNC B0 ;  /* 0x0000000000007941 */ /* 0x000fea0003800000 */
.L_x_1923:
[----:B------:R-:W-:Y:S01]  /*2d40*/  IADD3 R104, R130, -0x1, RZ ;  /* 0xffffffff82687810 */ /* 0x000fe20007ffe0ff */
[----:B------:R-:W-:Y:S03]  /*2d50*/  BSSY B0, `(.L_x_1925) ;  /* 0x000002b000007945 */ /* 0x000fe60003800000 */
[----:B-1----:R-:W-:Y:S01]  /*2d60*/  SHF.R.S32.HI R17, RZ, 0x1f, R104 ;  /* 0x0000001fff117819 */ /* 0x002fe20000011468 */
[----:B------:R-:W-:Y:S01]  /*2d70*/  IMAD R16, R104, -0x40, R105 ;  /* 0xffffffc068107824 */ /* 0x000fe200078e0269 */
[-C--:B------:R-:W-:Y:S01]  /*2d80*/  MOV R135, R104.reuse ;  /* 0x0000006800877202 */ /* 0x080fe20000000f00 */
[----:B------:R-:W-:Y:S02]  /*2d90*/  IMAD R2, R112, R104, RZ ;  /* 0x0000006870027224 */ /* 0x000fe400078e02ff */
[----:B---3-5:R-:W-:Y:S01]  /*2da0*/  IMAD.WIDE.U32 R6, R104, R111, R116 ;  /* 0x0000006f68067225 */ /* 0x028fe200078e0074 */
[----:B------:R-:W-:-:S03]  /*2db0*/  ISETP.GE.AND P0, PT, R40, R16, PT ;  /* 0x000000102800720c */ /* 0x000fc60003f06270 */
[----:B------:R-:W-:-:S05]  /*2dc0*/  IMAD R2, R17, R111, R2 ;  /* 0x0000006f11027224 */ /* 0x000fca00078e0202 */
[----:B------:R-:W-:-:S05]  /*2dd0*/  IADD3 R2, R7, R2, RZ ;  /* 0x0000000207027210 */ /* 0x000fca0007ffe0ff */
[----:B------:R-:W-:Y:S05]  /*2de0*/  @P0 BRA `(.L_x_1926) ;  /* 0x0000021000000947 */ /* 0x000fea0003800000 */
[-C--:B------:R-:W-:Y:S02]  /*2df0*/  ISETP.GE.AND P5, PT, R134, R226.reuse, PT ;  /* 0x000000e28600720c */ /* 0x080fe40003fa6270 */
[-C--:B------:R-:W-:Y:S02]  /*2e00*/  ISETP.GE.AND P4, PT, R118, R226.reuse, PT ;  /* 0x000000e27600720c */ /* 0x080fe40003f86270 */
[-C--:B------:R-:W-:Y:S02]  /*2e10*/  ISETP.GE.AND P2, PT, R115, R226.reuse, PT ;  /* 0x000000e27300720c */ /* 0x080fe40003f46270 */
[----:B------:R-:W-:-:S07]  /*2e20*/  ISETP.GE.AND P0, PT, R114, R226, PT ;  /* 0x000000e27200720c */ /* 0x000fce0003f06270 */
[CC--:B--2---:R-:W-:Y:S01]  /*2e30*/  @!P5 LEA R12, P6, R6.reuse, R244.reuse, 0x1 ;  /* 0x000000f4060cd211 */ /* 0x0c4fe200078c08ff */
[----:B------:R1:W-:Y:S01]  /*2e40*/  @P5 STS.128 [R220+0x10000], RZ ;  /* 0x010000ffdc005388 */ /* 0x0003e20000000c00 */
[CC--:B------:R-:W-:Y:S02]  /*2e50*/  @!P4 LEA R10, P3, R6.reuse, R244.reuse, 0x1 ;  /* 0x000000f4060ac211 */ /* 0x0c0fe400078608ff */
[C---:B------:R-:W-:Y:S02]  /*2e60*/  @!P2 LEA R8, P1, R6.reuse, R244, 0x1 ;  /* 0x000000f40608a211 */ /* 0x040fe400078208ff */
        /* <DEDUP_REMOVED lines=25> */
.L_x_1926:
[----:B------:R-:W-:Y:S05]  /*3000*/  BSYNC B0 ;  /* 0x0000000000007941 */ /* 0x000fea0003800000 */
.L_x_1925:
[----:B------:R-:W-:Y:S01]  /*3010*/  ISETP.GE.AND P0, PT, R27, R16, PT ;  /* 0x000000101b00720c */ /* 0x000fe20003f06270 */
[----:B------:R-:W-:Y:S01]  /*3020*/  BSSY B0, `(.L_x_1927) ;  /* 0x0000026000007945 */ /* 0x000fe20003800000 */
[C---:B------:R-:W-:Y:S01]  /*3030*/  SHF.L.U64.HI R248, R232.reuse, 0x5, R233 ;  /* 0x00000005e8f87819 */ /* 0x040fe200000102e9 */
[----:B------:R-:W-:-:S10]  /*3040*/  IMAD.SHL.U32 R247, R232, 0x20, RZ ;  /* 0x00000020e8f77824 */ /* 0x000fd400078e00ff */
[----:B------:R-:W-:Y:S05]  /*3050*/  @P0 BRA `(.L_x_1928) ;  /* 0x0000022000000947 */ /* 0x000fea0003800000 */
[-C--:B------:R-:W-:Y:S02]  /*3060*/  ISETP.GE.AND P6, PT, R134, R226.reuse, PT ;  /* 0x000000e28600720c */ /* 0x080fe40003fc6270 */
[-C--:B------:R-:W-:Y:S02]  /*3070*/  ISETP.GE.AND P5, PT, R118, R226.reuse, PT ;  /* 0x000000e27600720c */ /* 0x080fe40003fa6270 */
[-C--:B------:R-:W-:Y:S02]  /*3080*/  ISETP.GE.AND P3, PT, R115, R226.reuse, PT ;  /* 0x000000e27300720c */ /* 0x080fe40003f66270 */
[----:B------:R-:W-:Y:S02]  /*3090*/  ISETP.GE.AND P1, PT, R114, R226, PT ;  /* 0x000000e27200720c */ /* 0x000fe40003f26270 */
[----:B------:R-:W-:-:S05]  /*30a0*/  IADD3 R6, P0, R247, R6, RZ ;  /* 0x00000006f7067210 */ /* 0x000fca0007f1e0ff */
[----:B------:R-:W-:Y:S01]  /*30b0*/  IMAD.X R2, R248, 0x1, R2, P0 ;  /* 0x00000001f8027824 */ /* 0x000fe200000e0602 */
[CC--:B------:R-:W-:Y:S01]  /*30c0*/  @!P6 LEA R14, P0, R6.reuse, R244.reuse, 0x1 ;  /* 0x000000f4060ee211 */ /* 0x0c0fe200078008ff */
[----:B------:R3:W-:Y:S01]  /*30d0*/  @P6 STS.128 [R220+0x11000], RZ ;  /* 0x011000ffdc006388 */ /* 0x0007e20000000c00 */
[CC--:B-12---:R-:W-:Y:S02]  /*30e0*/  @!P5 LEA R12, P4, R6.reuse, R244.reuse, 0x1 ;  /* 0x000000f4060cd211 */ /* 0x0c6fe400078808ff */
[CC--:B------:R-:W-:Y:S02]  /*30f0*/  @!P3 LEA R10, P2, R6.reuse, R244.reuse, 0x1 ;  /* 0x000000f4060ab211 */ /* 0x0c0fe400078408ff */
[CCC-:B------:R-:W-:Y:S02]  /*3100*/  @!P6 LEA.HI.X R15, R6.reuse, R245.reuse, R2.reuse, 0x1, P0 ;  /* 0x000000f5060fe211 */ /* 0x1c0fe400000f0c02 */
[C---:B------:R-:W-:Y:S02]  /*3110*/  @!P1 LEA R8, P0, R6.reuse, R244, 0x1 ;  /* 0x000000f406089211 */ /* 0x040fe400078008ff */
[CCC-:B------:R-:W-:Y:S01]  /*3120*/  @!P5 LEA.HI.X R13, R6.reuse, R245.reuse, R2.reuse, 0x1, P4 ;  /* 0x000000f5060dd211 */ /* 0x1c0fe200020f0c02 */
[----:B------:R-:W-:Y:S01]  /*3130*/  @!PT LDS RZ, [RZ] ;  /* 0x00000000fffff984 */ /* 0x000fe20000000800 */
[----:B------:R-:W-:Y:S01]  /*3140*/  @!PT LDS RZ, [RZ] ;  /* 0x00000000fffff984 */ /* 0x000fe20000000800 */
[----:B------:R-:W-:Y:S01]  /*3150*/  @!PT LDS RZ, [RZ] ;  /* 0x00000000fffff984 */ /* 0x000fe20000000800 */
[----:B------:R3:W-:Y:S01]  /*3160*/  @!P6 LDGSTS.E.BYPASS.LTC128B.128 [R220+0x11000], [R14.64] ;  /* 0x110000000edcefae */ /* 0x0007e2000b901d44 */
[----:B------:R-:W-:-:S02]  /*3170*/  @!P3 LEA.HI.X R11, R6, R245, R2, 0x1, P2 ;  /* 0x000000f5060bb211 */ /* 0x000fc400010f0c02 */
[----:B------:R-:W-:Y:S01]  /*3180*/  @!P1 LEA.HI.X R9, R6, R245, R2, 0x1, P0 ;  /* 0x000000f506099211 */ /* 0x000fe200000f0c02 */
        /* <DEDUP_REMOVED lines=14> */
[----:B------:R3:W-:Y:S02]  /*3270*/  @!P1 LDGSTS.E.BYPASS.LTC128B.128 [R220+0x17000], [R8.64+0x180] ;  /* 0x1700018008dc9fae */ /* 0x0007e4000b901d44 */
.L_x_1928:
[----:B------:R-:W-:Y:S05]  /*3280*/  BSYNC B0 ;  /* 0x0000000000007941 */ /* 0x000fea0003800000 */
.L_x_1927:
[----:B------:R-:W4:Y:S04]  /*3290*/  LD.E.64 R6, [R136.64+0x1b8] ;  /* 0x0001b80488067980 */ /* 0x000f28000c101b00 */
[----:B------:R-:W0:Y:S04]  /*32a0*/  LDGDEPBAR ;  /* 0x00000000000079af */ /* 0x000e280000000000 */
[----:B------:R1:W5:Y:S04]  /*32b0*/  LD.E R107, [R136.64+0x184] ;  /* 0x00018404886b7980 */ /* 0x000368000c101900 */
[----:B------:R1:W5:Y:S01]  /*32c0*/  LD.E R109, [R136.64+0x188] ;  /* 0x00018804886d7980 */ /* 0x000362000c101900 */
[----:B----4-:R-:W-:-:S04]  /*32d0*/  ISETP.NE.U32.AND P1, PT, R6, RZ, PT ;  /* 0x000000ff0600720c */ /* 0x010fc80003f25070 */
[----:B------:R-:W-:-:S13]  /*32e0*/  ISETP.NE.AND.EX P1, PT, R7, RZ, PT, P1 ;  /* 0x000000ff0700720c */ /* 0x000fda0003f25310 */
[----:B-123--:R-:W2:Y:S01]  /*32f0*/  @P1 LD.E.64 R8, [R136.64+0x1c0] ;  /* 0x0001c00488081980 */ /* 0x00eea2000c101b00 */
[----:B------:R-:W-:Y:S01]  /*3300*/  @P1 SHF.R.S32.HI R12, RZ, 0x1f, R42 ;  /* 0x0000001fff0c1819 */ /* 0x000fe2000001142a */
[----:B------:R-:W-:Y:S02]  /*3310*/  @P1 IMAD.MOV.U32 R24, RZ, RZ, R43 ;  /* 0x000000ffff181224 */ /* 0x000fe400078e002b */
[----:B------:R-:W3:Y:S01]  /*3320*/  @P1 LD.E R5, [R136.64+0xd8] ;  /* 0x0000d80488051980 */ /* 0x000ee2000c101900 */
[----:B------:R-:W-:Y:S02]  /*3330*/  LEA R125, R39, R106, 0x3 ;  /* 0x0000006a277d7211 */ /* 0x000fe400078e18ff */
[----:B------:R-:W-:Y:S01]  /*3340*/  IADD3 R127, R128, -0x4ab325aa, RZ ;  /* 0xb54cda56807f7810 */ /* 0x000fe20007ffe0ff */
[----:B--2---:R-:W-:Y:S02]  /*3350*/  @P1 IMAD R2, R9, R42, RZ ;  /* 0x0000002a09021224 */ /* 0x004fe400078e02ff */
[----:B------:R-:W-:-:S04]  /*3360*/  @P1 IMAD.WIDE.U32 R10, R42, R8, R24 ;  /* 0x000000082a0a1225 */ /* 0x000fc800078e0018 */
[----:B------:R-:W-:Y:S01]  /*3370*/  @P1 IMAD R8, R8, R12, R2 ;  /* 0x0000000c08081224 */ /* 0x000fe200078e0202 */
[----:B------:R-:W-:-:S04]  /*3380*/  @P1 LEA R6, P0, R10, R6, 0x2 ;  /* 0x000000060a061211 */ /* 0x000fc800078010ff */
[----:B------:R-:W-:-:S04]  /*3390*/  @P1 IADD3 R8, R11, R8, RZ ;  /* 0x000000080b081210 */ /* 0x000fc80007ffe0ff */
[----:B------:R-:W-:-:S05]  /*33a0*/  @P1 LEA.HI.X R7, R10, R7, R8, 0x2, P0 ;  /* 0x000000070a071211 */ /* 0x000fca00000f1408 */
[----:B------:R1:W2:Y:S01]  /*33b0*/  @P1 LD.E R8, [R6.64] ;  /* 0x0000000406081980 */ /* 0x0002a2000c101900 */
[----:B------:R-:W-:-:S04]  /*33c0*/  DEPBAR.LE SB0, 0x0 ;  /* 0x000080000000791a */ /* 0x000fc80000000000 */
[----:B------:R-:W-:Y:S01]  /*33d0*/  WARPSYNC 0xffffffff ;  /* 0xffffffff00007948 */ /* 0x000fe20003800000 */
[----:B------:R-:W-:Y:S01]  /*33e0*/  ISETP.GE.AND P0, PT, R40, R16, PT ;  /* 0x000000102800720c */ /* 0x000fe20003f06270 */
[----:B------:R-:W-:Y:S06]  /*33f0*/  BAR.SYNC.DEFER_BLOCKING 0x0 ;  /* 0x0000000000007b1d */ /* 0x000fec0000010000 */
[----:B------:R4:W-:Y:S04]  /*3400*/  STL [R1+0xf4], R125 ;  /* 0x0000f47d01007387 */ /* 0x0009e80000100800 */
[----:B------:R4:W-:Y:S01]  /*3410*/  STL [R1+0x84], R127 ;  /* 0x0000847f01007387 */ /* 0x0009e20000100800 */
[----:B---3--:R-:W2:Y:S01]  /*3420*/  @P1 MUFU.RCP R5, R5 ;  /* 0x0000000500051308 */ /* 0x008ea20000001000 */
[----:B------:R-:W-:-:S02]  /*3430*/  SHF.L.U64.HI R2, R234, 0x6, R235 ;  /* 0x00000006ea027819 */ /* 0x000fc400000102eb */
[----:B------:R4:W-:Y:S04]  /*3440*/  @P0 STS.128 [R220+0x18000], RZ ;  /* 0x018000ffdc000388 */ /* 0x0009e80000000c00 */
[----:B------:R4:W-:Y:S04]  /*3450*/  @P0 STS.128 [R220+0x1a000], RZ ;  /* 0x01a000ffdc000388 */ /* 0x0009e80000000c00 */
[----:B------:R4:W-:Y:S04]  /*3460*/  @P0 STS.128 [R220+0x1c000], RZ ;  /* 0x01c000ffdc000388 */ /* 0x0009e80000000c00 */
[----:B------:R4:W-:Y:S01]  /*3470*/  @P0 STS.128 [R220+0x1e000], RZ ;  /* 0x01e000ffdc000388 */ /* 0x0009e20000000c00 */
[----:B------:R-:W-:-:S02]  /*3480*/  IMAD.SHL.U32 R9, R234, 0x40, RZ ;  /* 0x00000040ea097824 */ /* 0x000fc400078e00ff */
[----:B------:R-:W-:Y:S02]  /*3490*/  IMAD R2, R2, R104, RZ ;  /* 0x0000006802027224 */ /* 0x000fe400078e02ff */
[----:B------:R-:W-:Y:S01]  /*34a0*/  IMAD.SHL.U32 R38, R38, 0x2, RZ ;  /* 0x0000000226267824 */ /* 0x000fe200078e00ff */
[----:B------:R-:W-:Y:S01]  /*34b0*/  BSSY B0, `(.L_x_1929) ;  /* 0x0000029000007945 */ /* 0x000fe20003800000 */
[----:B-1----:R-:W-:Y:S01]  /*34c0*/  IMAD.WIDE.U32 R6, R104, R9, R28 ;  /* 0x0000000968067225 */ /* 0x002fe200078e001c */
[----:B------:R-:W-:-:S03]  /*34d0*/  MOV R224, RZ ;  /* 0x000000ff00e07202 */ /* 0x000fc60000000f00 */
[----:B------:R-:W-:Y:S01]  /*34e0*/  IMAD R2, R17, R9, R2 ;  /* 0x0000000911027224 */ /* 0x000fe200078e0202 */
[----:B------:R-:W-:-:S03]  /*34f0*/  LOP3.LUT R126, R38, 0x6, RZ, 0xc0, !PT ;  /* 0x00000006267e7812 */ /* 0x000fc600078ec0ff */
[----:B------:R-:W-:Y:S02]  /*3500*/  IMAD.IADD R2, R7, 0x1, R2 ;  /* 0x0000000107027824 */ /* 0x000fe400078e0202 */
[----:B--2---:R-:W-:Y:S01]  /*3510*/  @P1 FMUL.FTZ R224, R8, R5 ;  /* 0x0000000508e01220 */ /* 0x004fe20000410000 */
[----:B------:R-:W-:Y:S05]  /*3520*/  @P0 BRA `(.L_x_1930) ;  /* 0x0000021000000947 */ /* 0x000fea0003800000 */
[-C--:B----4-:R-:W-:Y:S02]  /*3530*/  ISETP.GE.AND P5, PT, R134, R226.reuse, PT ;  /* 0x000000e28600720c */ /* 0x090fe40003fa6270 */
[-C--:B------:R-:W-:Y:S02]  /*3540*/  ISETP.GE.AND P4, PT, R118, R226.reuse, PT ;  /* 0x000000e27600720c */ /* 0x080fe40003f86270 */
[-C--:B------:R-:W-:Y:S02]  /*3550*/  ISETP.GE.AND P2, PT, R115, R226.reuse, PT ;  /* 0x000000e27300720c */ /* 0x080fe40003f46270 */
[----:B------:R-:W-:-:S07]  /*3560*/  ISETP.GE.AND P0, PT, R114, R226, PT ;  /* 0x000000e27200720c */ /* 0x000fce0003f06270 */
[CC--:B------:R-:W-:Y:S01]  /*3570*/  @!P5 LEA R12, P6, R6.reuse, R250.reuse, 0x1 ;  /* 0x000000fa060cd211 */ /* 0x0c0fe200078c08ff */
        /* <DEDUP_REMOVED lines=28> */
.L_x_1930:
[----:B----4-:R-:W-:Y:S05]  /*3740*/  BSYNC B0 ;  /* 0x0000000000007941 */ /* 0x010fea0003800000 */
.L_x_1929:
[----:B------:R-:W-:Y:S01]  /*3750*/  ISETP.GE.AND P0, PT, R27, R16, PT ;  /* 0x000000101b00720c */ /* 0x000fe20003f06270 */
[----:B------:R-:W-:Y:S01]  /*3760*/  BSSY B0, `(.L_x_1931) ;  /* 0x000002b000007945 */ /* 0x000fe20003800000 */
[C---:B-1----:R-:W-:Y:S01]  /*3770*/  SHF.L.U64.HI R8, R234.reuse, 0x5, R235 ;  /* 0x00000005ea087819 */ /* 0x042fe200000102eb */
[----:B------:R-:W-:-:S10]  /*3780*/  IMAD.SHL.U32 R5, R234, 0x20, RZ ;  /* 0x00000020ea057824 */ /* 0x000fd400078e00ff */
[----:B------:R1:W-:Y:S04]  /*3790*/  @P0 STS.128 [R220+0x19000], RZ ;  /* 0x019000ffdc000388 */ /* 0x0003e80000000c00 */
[----:B------:R1:W-:Y:S04]  /*37a0*/  @P0 STS.128 [R220+0x1b000], RZ ;  /* 0x01b000ffdc000388 */ /* 0x0003e80000000c00 */
[----:B------:R1:W-:Y:S04]  /*37b0*/  @P0 STS.128 [R220+0x1d000], RZ ;  /* 0x01d000ffdc000388 */ /* 0x0003e80000000c00 */
[----:B------:R1:W-:Y:S01]  /*37c0*/  @P0 STS.128 [R220+0x1f000], RZ ;  /* 0x01f000ffdc000388 */ /* 0x0003e20000000c00 */
[----:B------:R-:W-:Y:S05]  /*37d0*/  @P0 BRA `(.L_x_1932) ;  /* 0x0000023000000947 */ /* 0x000fea0003800000 */
[-C--:B------:R-:W-:Y:S02]  /*37e0*/  ISETP.GE.AND P5, PT, R134, R226.reuse, PT ;  /* 0x000000e28600720c */ /* 0x080fe40003fa6270 */
[----:B------:R-:W-:-:S02]  /*37f0*/  ISETP.GE.AND P4, PT, R118, R226, PT ;  /* 0x000000e27600720c */ /* 0x000fc40003f86270 */
[----:B------:R-:W-:Y:S02]  /*3800*/  ISETP.GE.AND P2, PT, R115, R226, PT ;  /* 0x000000e27300720c */ /* 0x000fe40003f46270 */
[----:B------:R-:W-:-:S05]  /*3810*/  IADD3 R6, P0, R5, R6, RZ ;  /* 0x0000000605067210 */ /* 0x000fca0007f1e0ff */
[----:B------:R-:W-:Y:S01]  /*3820*/  IMAD.X R2, R8, 0x1, R2, P0 ;  /* 0x0000000108027824 */ /* 0x000fe200000e0602 */
[----:B------:R-:W-:Y:S01]  /*3830*/  ISETP.GE.AND P0, PT, R114, R226, PT ;  /* 0x000000e27200720c */ /* 0x000fe20003f06270 */
[----:B------:R2:W-:Y:S01]  /*3840*/  @P5 STS.128 [R220+0x19000], RZ ;  /* 0x019000ffdc005388 */ /* 0x0005e20000000c00 */
[CC--:B------:R-:W-:Y:S02]  /*3850*/  @!P5 LEA R12, P6, R6.reuse, R250.reuse, 0x1 ;  /* 0x000000fa060cd211 */ /* 0x0c0fe400078c08ff */
        /* <DEDUP_REMOVED lines=21> */
[----:B--2---:R-:W-:-:S04]  /*39b0*/  LEA R8, P0, R6, R250, 0x1 ;  /* 0x000000fa06087211 */ /* 0x004fc800078008ff */
[----:B------:R-:W-:-:S05]  /*39c0*/  LEA.HI.X R9, R6, R251, R2, 0x1, P0 ;  /* 0x000000fb06097211 */ /* 0x000fca00000f0c02 */
[----:B------:R-:W-:Y:S01]  /*39d0*/  @!PT LDS RZ, [RZ] ;  /* 0x00000000fffff984 */ /* 0x000fe20000000800 */
[----:B------:R-:W-:Y:S01]  /*39e0*/  @!PT LDS RZ, [RZ] ;  /* 0x00000000fffff984 */ /* 0x000fe20000000800 */
[----:B------:R-:W-:Y:S01]  /*39f0*/  @!PT LDS RZ, [RZ] ;  /* 0x00000000fffff984 */ /* 0x000fe20000000800 */
[----:B------:R2:W-:Y:S04]  /*3a00*/  LDGSTS.E.BYPASS.LTC128B.128 [R220+0x1f000], [R8.64+0x180] ;  /* 0x1f00018008dc7fae */ /* 0x0005e8000b901d44 */
.L_x_1932:
[----:B------:R-:W-:Y:S05]  /*3a10*/  BSYNC B0 ;  /* 0x0000000000007941 */ /* 0x000fea0003800000 */
.L_x_1931:
[C---:B------:R-:W-:Y:S01]  /*3a20*/  IMAD.SHL.U32 R2, R34.reuse, 0x40, RZ ;  /* 0x0000004022027824 */ /* 0x040fe200078e00ff */
[----:B------:R-:W-:Y:S01]  /*3a30*/  R2P PR, R34, 0x6 ;  /* 0x0000000622007804 */ /* 0x000fe20000000000 */
[----:B------:R-:W-:Y:S01]  /*3a40*/  IMAD.SHL.U32 R5, R40, 0x8, RZ ;  /* 0x0000000828057824 */ /* 0x000fe200078e00ff */
[----:B------:R-:W0:Y:S01]  /*3a50*/  LDGDEPBAR ;  /* 0x00000000000079af */ /* 0x000e220000000000 */
[----:B------:R-:W-:Y:S01]  /*3a60*/  ISETP.GT.AND P6, PT, R135, R131, PT ;  /* 0x000000838700720c */ /* 0x000fe20003fc4270 */
[----:B------:R-:W-:Y:S01]  /*3a70*/  IMAD.IADD R7, R105, 0x1, -R132 ;  /* 0x0000000169077824 */ /* 0x000fe200078e0a84 */
[----:B------:R-:W-:Y:S01]  /*3a80*/  LOP3.LUT R2, R2, 0x1c0, RZ, 0xc0, !PT ;  /* 0x000001c002027812 */ /* 0x000fe200078ec0ff */
[----:B------:R-:W-:Y:S03]  /*3a90*/  BSSY B1, `(.L_x_1933) ;  /* 0x000014c000017945 */ /* 0x000fe60003800000 */
[----:B------:R-:W-:-:S02]  /*3aa0*/  LOP3.LUT R5, R2, 0x8, R5, 0xf8, !PT ;  /* 0x0000000802057812 */ /* 0x000fc400078ef805 */
[----:B------:R-:W-:-:S04]  /*3ab0*/  SHF.R.U32.HI R2, RZ, 0x3, R2 ;  /* 0x00000003ff027819 */ /* 0x000fc80000011602 */
[----:B------:R-:W-:Y:S01]  /*3ac0*/  LOP3.LUT R2, R5, R2, RZ, 0x3c, !PT ;  /* 0x0000000205027212 */ /* 0x000fe200078e3cff */
[----:B------:R-:W-:-:S04]  /*3ad0*/  IMAD R5, R106, 0x400, R4 ;  /* 0x000004006a057824 */ /* 0x000fc800078e0204 */
[----:B------:R-:W-:Y:S02]  /*3ae0*/  IMAD R2, R36, 0x200, R2 ;  /* 0x0000020024027824 */ /* 0x000fe400078e0202 */
[----:B------:R-:W-:Y:S01]  /*3af0*/  IMAD.SHL.U32 R199, R5, 0x2, RZ ;  /* 0x0000000205c77824 */ /* 0x000fe200078e00ff */
[----:B------:R-:W-:Y:S01]  /*3b00*/  IADD3 R5, R105, 0x1, -R132 ;  /* 0x0000000169057810 */ /* 0x000fe20007ffe884 */
        /* <DEDUP_REMOVED lines=8> */
[----:B-----5:R-:W-:Y:S01]  /*3b90*/  IMAD.IADD R5, R109, 0x1, R5 ;  /* 0x000000016d057824 */ /* 0x020fe200078e0205 */
[----:B------:R-:W-:Y:S01]  /*3ba0*/  @P1 IADD3 R203, R2, -0x20, RZ ;  /* 0xffffffe002cb1810 */ /* 0x000fe20007ffe0ff */
[----:B------:R-:W3:Y:S01]  /*3bb0*/  LDSM.16.M88.4 R24, [R192+0x11000] ;  /* 0x01100000c018783b */ /* 0x000ee20000000200 */
[----:B------:R-:W-:-:S02]  /*3bc0*/  IMAD.MOV.U32 R2, RZ, RZ, 0x40 ;  /* 0x00000040ff027424 */ /* 0x000fc400078e00ff */
[C---:B------:R-:W-:Y:S01]  /*3bd0*/  IADD3 R218, R203.reuse, 0x800, RZ ;  /* 0x00000800cbda7810 */ /* 0x040fe20007ffe0ff */
[----:B------:R-:W4:Y:S01]  /*3be0*/  LDSM.16.M88.4 R40, [R192+0x11800] ;  /* 0x01180000c028783b */ /* 0x000f220000000200 */
        /* <DEDUP_REMOVED lines=10> */
[----:B------:R-:W-:Y:S01]  /*3c90*/  IMAD R2, R106, 0x10, R108 ;  /* 0x000000106a027824 */ /* 0x000fe200078e026c */
[----:B------:R-:W-:-:S02]  /*3ca0*/  IADD3 R213, R203, 0x3000, RZ ;  /* 0x00003000cbd57810 */ /* 0x000fc40007ffe0ff */
[----:B------:R-:W-:Y:S01]  /*3cb0*/  LDSM.16.M88.4 R28, [R203+0x800] ;  /* 0x00080000cb1c783b */ /* 0x000fe20000000200 */
[----:B------:R-:W-:Y:S01]  /*3cc0*/  IMAD.IADD R2, R113, 0x1, R2 ;  /* 0x0000000171027824 */ /* 0x000fe200078e0202 */
[C---:B------:R-:W-:Y:S02]  /*3cd0*/  IADD3 R212, R203.reuse, 0x3800, RZ ;  /* 0x00003800cbd47810 */ /* 0x040fe40007ffe0ff */
[----:B------:R-:W-:Y:S01]  /*3ce0*/  LDSM.16.M88.4 R60, [R203+0x1000] ;  /* 0x00100000cb3c783b */ /* 0x000fe20000000200 */
[C---:B------:R-:W-:Y:S01]  /*3cf0*/  IMAD.IADD R225, R2.reuse, 0x1, R7 ;  /* 0x0000000102e17824 */ /* 0x040fe200078e0207 */
[----:B------:R-:W-:Y:S02]  /*3d00*/  IADD3 R6, R2, 0x8, RZ ;  /* 0x0000000802067810 */ /* 0x000fe40007ffe0ff */
[----:B------:R-:W-:Y:S01]  /*3d10*/  LDSM.16.M88.4 R80, [R198+0x10000] ;  /* 0x01000000c650783b */ /* 0x000fe20000000200 */
[----:B------:R-:W-:Y:S02]  /*3d20*/  IADD3 R211, R203, 0x4000, RZ ;  /* 0x00004000cbd37810 */ /* 0x000fe40007ffe0ff */
[----:B------:R-:W-:Y:S01]  /*3d30*/  IMAD.IADD R229, R7, 0x1, R6 ;  /* 0x0000000107e57824 */ /* 0x000fe200078e0206 */
        /* <DEDUP_REMOVED lines=14> */
[C---:B---3--:R-:W-:Y:S01]  /*3e20*/  HMMA.16816.F32 R52, R12.reuse, R24, RZ ;  /* 0x000000180c34723c */ /* 0x048fe200000018ff */
[----:B------:R-:W-:Y:S07]  /*3e30*/  LDSM.16.M88.4 R96, [R203+0x6000] ;  /* 0x00600000cb60783b */ /* 0x000fee0000000200 */
[C---:B------:R-:W-:Y:S08]  /*3e40*/  HMMA.16816.F32 R56, R12.reuse, R26, RZ ;  /* 0x0000001a0c38723c */ /* 0x040ff000000018ff */
[C---:B----4-:R-:W-:Y:S08]  /*3e50*/  HMMA.16816.F32 R24, R12.reuse, R42, RZ ;  /* 0x0000002a0c18723c */ /* 0x050ff000000018ff */
[C---:B-1----:R-:W-:Y:S08]  /*3e60*/  HMMA.16816.F32 R44, R12.reuse, R16, RZ ;  /* 0x000000100c2c723c */ /* 0x042ff000000018ff */
[C---:B------:R-:W-:Y:S01]  /*3e70*/  HMMA.16816.F32 R48, R12.reuse, R18, RZ ;  /* 0x000000120c30723c */ /* 0x040fe200000018ff */
[----:B------:R-:W1:Y:S07]  /*3e80*/  LDSM.16.M88.4 R16, [R202] ;  /* 0x00000000ca10783b */ /* 0x000e6e0000000200 */
[----:B------:R-:W-:Y:S08]  /*3e90*/  HMMA.16816.F32 R64, R12, R40, RZ ;  /* 0x000000280c40723c */ /* 0x000ff000000018ff */
[C---:B--2---:R-:W-:Y:S08]  /*3ea0*/  HMMA.16816.F32 R40, R8.reuse, R20, R36 ;  /* 0x000000140828723c */ /* 0x044ff00000001824 */
[C---:B------:R-:W-:Y:S08]  /*3eb0*/  HMMA.16816.F32 R12, R8.reuse, R22, R32 ;  /* 0x00000016080c723c */ /* 0x040ff00000001820 */
[C---:B------:R-:W-:Y:S01]  /*3ec0*/  HMMA.16816.F32 R76, R8.reuse, R70, R24 ;  /* 0x00000046084c723c */ /* 0x040fe20000001818 */
[----:B------:R-:W2:Y:S07]  /*3ed0*/  LDSM.16.M88.4 R24, [R198+0x11000] ;  /* 0x01100000c618783b */ /* 0x000eae0000000200 */
[C---:B------:R-:W-:Y:S01]  /*3ee0*/  HMMA.16816.F32 R20, R8.reuse, R28, R44 ;  /* 0x0000001c0814723c */ /* 0x040fe2000000182c */
[----:B------:R-:W3:Y:S07]  /*3ef0*/  LDSM.16.M88.4 R44, [R198+0x11800] ;  /* 0x01180000c62c783b */ /* 0x000eee0000000200 */
[C---:B------:R-:W-:Y:S01]  /*3f00*/  HMMA.16816.F32 R36, R8.reuse, R30, R48 ;  /* 0x0000001e0824723c */ /* 0x040fe20000001830 */
[----:B------:R-:W-:Y:S07]  /*3f10*/  LDSM.16.M88.4 R48, [R197] ;  /* 0x00000000c530783b */ /* 0x000fee0000000200 */
[C---:B------:R-:W-:Y:S08]  /*3f20*/  HMMA.16816.F32 R32, R8.reuse, R60, R52 ;  /* 0x0000003c0820723c */ /* 0x040ff00000001834 */
[C---:B------:R-:W-:Y:S01]  /*3f30*/  HMMA.16816.F32 R28, R8.reuse, R62, R56 ;  /* 0x0000003e081c723c */ /* 0x040fe20000001838 */
[----:B------:R-:W-:Y:S07]  /*3f40*/  LDSM.16.M88.4 R56, [R197+0x800] ;  /* 0x00080000c538783b */ /* 0x000fee0000000200 */
[----:B------:R-:W-:Y:S01]  /*3f50*/  HMMA.16816.F32 R60, R8, R68, R64 ;  /* 0x00000044083c723c */ /* 0x000fe20000001840 */
[----:B------:R-:W4:Y:S07]  /*3f60*/  LDSM.16.M88.4 R8, [R201] ;  /* 0x00000000c908783b */ /* 0x000f2e0000000200 */
[C---:B-1----:R-:W-:Y:S08]  /*3f70*/  HMMA.16816.F32 R72, R16.reuse, R80, R40 ;  /* 0x000000501048723c */ /* 0x042ff00000001828 */
[C---:B------:R-:W-:Y:S01]  /*3f80*/  HMMA.16816.F32 R68, R16.reuse, R82, R12 ;  /* 0x000000521044723c */ /* 0x040fe2000000180c */
[----:B------:R-:W-:Y:S04]  /*3f90*/  LDSM.16.M88.4 R12, [R199+0x4000] ;  /* 0x00400000c70c783b */ /* 0x000fe80000000200 */
[----:B------:R-:W-:Y:S03]  /*3fa0*/  LDSM.16.M88.4 R80, [R198+0x13000] ;  /* 0x01300000c650783b */ /* 0x000fe60000000200 */
[C---:B------:R-:W-:Y:S08]  /*3fb0*/  HMMA.16816.F32 R64, R16.reuse, R84, R20 ;  /* 0x000000541040723c */ /* 0x040ff00000001814 */
[C---:B------:R-:W-:Y:S01]  /*3fc0*/  HMMA.16816.F32 R52, R16.reuse, R86, R36 ;  /* 0x000000561034723c */ /* 0x040fe20000001824 */
[----:B------:R-:W1:Y:S04]  /*3fd0*/  LDSM.16.M88.4 R36, [R197+0x1000] ;  /* 0x00100000c524783b */ /* 0x000e680000000200 */
[----:B------:R-:W-:Y:S03]  /*3fe0*/  LDSM.16.M88.4 R84, [R198+0x12000] ;  /* 0x01200000c654783b */ /* 0x000fe60000000200 */
[C---:B--2---:R-:W-:Y:S01]  /*3ff0*/  HMMA.16816.F32 R40, R16.reuse, R24, R32 ;  /* 0x000000181028723c */ /* 0x044fe20000001820 */
[----:B------:R-:W2:Y:S07]  /*4000*/  LDSM.16.M88.4 R32, [R197+0x1800] ;  /* 0x00180000c520783b */ /* 0x000eae0000000200 */
[C---:B------:R-:W-:Y:S08]  /*4010*/  HMMA.16816.F32 R28, R16.reuse, R26, R28 ;  /* 0x0000001a101c723c */ /* 0x040ff0000000181c */
[C---:B---3--:R-:W-:Y:S01]  /*4020*/  HMMA.16816.F32 R24, R16.reuse, R44, R60 ;  /* 0x0000002c1018723c */ /* 0x048fe2000000183c */
[----:B------:R-:W3:Y:S07]  /*4030*/  LDSM.16.M88.4 R60, [R192+0x12000] ;  /* 0x01200000c03c783b */ /* 0x000eee0000000200 */
[----:B------:R-:W-:Y:S01]  /*4040*/  HMMA.16816.F32 R16, R16, R46, R76 ;  /* 0x0000002e1010723c */ /* 0x000fe2000000184c */
[----:B------:R-:W2:Y:S07]  /*4050*/  LDSM.16.M88.4 R76, [R192+0x12800] ;  /* 0x01280000c04c783b */ /* 0x000eae0000000200 */
[C---:B----4-:R-:W-:Y:S01]  /*4060*/  HMMA.16816.F32 R20, R8.reuse, R48, R72 ;  /* 0x000000300814723c */ /* 0x050fe20000001848 */
[----:B------:R-:W4:Y:S07]  /*4070*/  LDSM.16.M88.4 R72, [R192+0x13000] ;  /* 0x01300000c048783b */ /* 0x000f2e0000000200 */
[C---:B------:R-:W-:Y:S01]  /*4080*/  HMMA.16816.F32 R44, R8.reuse, R50, R68 ;  /* 0x00000032082c723c */ /* 0x040fe20000001844 */
[----:B------:R-:W3:Y:S07]  /*4090*/  LDSM.16.M88.4 R68, [R192+0x13800] ;  /* 0x01380000c044783b */ /* 0x000eee0000000200 */
[C---:B------:R-:W-:Y:S08]  /*40a0*/  HMMA.16816.F32 R64, R8.reuse, R56, R64 ;  /* 0x000000380840723c */ /* 0x040ff00000001840 */
[C---:B------:R-:W-:Y:S08]  /*40b0*/  HMMA.16816.F32 R56, R8.reuse, R58, R52 ;  /* 0x0000003a0838723c */ /* 0x040ff00000001834 */
[C---:B-1----:R-:W-:Y:S08]  /*40c0*/  HMMA.16816.F32 R52, R8.reuse, R36, R40 ;  /* 0x000000240834723c */ /* 0x042ff00000001828 */
[C---:B------:R-:W-:Y:S08]  /*40d0*/  HMMA.16816.F32 R48, R8.reuse, R38, R28 ;  /* 0x000000260830723c */ /* 0x040ff0000000181c */
[C---:B--2---:R-:W-:Y:S01]  /*40e0*/  HMMA.16816.F32 R36, R8.reuse, R32, R24 ;  /* 0x000000200824723c */ /* 0x044fe20000001818 */
[----:B------:R-:W-:Y:S07]  /*40f0*/  LDSM.16.M88.4 R24, [R203+0x2000] ;  /* 0x00200000cb18783b */ /* 0x000fee0000000200 */
[----:B------:R-:W-:Y:S01]  /*4100*/  HMMA.16816.F32 R16, R8, R34, R16 ;  /* 0x000000220810723c */ /* 0x000fe20000001810 */
[----:B------:R-:W1:Y:S07]  /*4110*/  LDSM.16.M88.4 R8, [R200+0x4000] ;  /* 0x00400000c808783b */ /* 0x000e6e0000000200 */
[C---:B---3--:R-:W-:Y:S08]  /*4120*/  HMMA.16816.F32 R20, R12.reuse, R60, R20 ;  /* 0x0000003c0c14723c */ /* 0x048ff00000001814 */
[C---:B------:R-:W-:Y:S01]  /*4130*/  HMMA.16816.F32 R28, R12.reuse, R62, R44 ;  /* 0x0000003e0c1c723c */ /* 0x040fe2000000182c */
[----:B------:R-:W2:Y:S04]  /*4140*/  LDSM.16.M88.4 R60, [R203+0x2800] ;  /* 0x00280000cb3c783b */ /* 0x000ea80000000200 */
[----:B------:R-:W-:Y:S03]  /*4150*/  LDSM.16.M88.4 R44, [R203+0x3800] ;  /* 0x00380000cb2c783b */ /* 0x000fe60000000200 */
[C---:B------:R-:W-:Y:S01]  /*4160*/  HMMA.16816.F32 R40, R12.reuse, R76, R64 ;  /* 0x0000004c0c28723c */ /* 0x040fe20000001840 */
[----:B------:R-:W3:Y:S07]  /*4170*/  LDSM.16.M88.4 R64, [R203+0x3000] ;  /* 0x00300000cb40783b */ /* 0x000eee0000000200 */
[C---:B----4-:R-:W-:Y:S08]  /*4180*/  HMMA.16816.F32 R52, R12.reuse, R72, R52 ;  /* 0x000000480c34723c */ /* 0x050ff00000001834 */
[C---:B------:R-:W-:Y:S01]  /*4190*/  HMMA.16816.F32 R56, R12.reuse, R78, R56 ;  /* 0x0000004e0c38723c */ /* 0x040fe20000001838 */
[----:B------:R-:W-:Y:S07]  /*41a0*/  LDSM.16.M88.4 R76, [R198+0x12800] ;  /* 0x01280000c64c783b */ /* 0x000fee0000000200 */
[C---:B------:R-:W-:Y:S01]  /*41b0*/  HMMA.16816.F32 R48, R12.reuse, R74, R48 ;  /* 0x0000004a0c30723c */ /* 0x040fe20000001830 */
[----:B------:R-:W-:Y:S07]  /*41c0*/  LDSM.16.M88.4 R72, [R198+0x13800] ;  /* 0x01380000c648783b */ /* 0x000fee0000000200 */
[C---:B------:R-:W-:Y:S08]  /*41d0*/  HMMA.16816.F32 R36, R12.reuse, R68, R36 ;  /* 0x000000440c24723c */ /* 0x040ff00000001824 */
[----:B------:R-:W-:Y:S01]  /*41e0*/  HMMA.16816.F32 R32, R12, R70, R16 ;  /* 0x000000460c20723c */ /* 0x000fe20000001810 */
[----:B------:R-:W4:Y:S07]  /*41f0*/  LDSM.16.M88.4 R12, [R202+0x4000] ;  /* 0x00400000ca0c783b */ /* 0x000f2e0000000200 */
[C---:B-1----:R-:W-:Y:S08]  /*4200*/  HMMA.16816.F32 R16, R8.reuse, R24, R20 ;  /* 0x000000180810723c */ /* 0x042ff00000001814 */
[C---:B------:R-:W-:Y:S08]  /*4210*/  HMMA.16816.F32 R28, R8.reuse, R26, R28 ;  /* 0x0000001a081c723c */ /* 0x040ff0000000181c */
[C---:B--2---:R-:W-:Y:S01]  /*4220*/  HMMA.16816.F32 R24, R8.reuse, R60, R40 ;  /* 0x0000003c0818723c */ /* 0x044fe20000001828 */
[----:B------:R-:W-:Y:S07]  /*4230*/  LDSM.16.M88.4 R40, [R197+0x2800] ;  /* 0x00280000c528783b */ /* 0x000fee0000000200 */
[C---:B---3--:R-:W-:Y:S01]  /*4240*/  HMMA.16816.F32 R68, R8.reuse, R64, R52 ;  /* 0x000000400844723c */ /* 0x048fe20000001834 */
[----:B------:R-:W-:Y:S07]  /*4250*/  LDSM.16.M88.4 R52, [R197+0x2000] ;  /* 0x00200000c534783b */ /* 0x000fee0000000200 */
[C---:B------:R-:W-:Y:S08]  /*4260*/  HMMA.16816.F32 R20, R8.reuse, R62, R56 ;  /* 0x0000003e0814723c */ /* 0x040ff00000001838 */
[C---:B------:R-:W-:Y:S08]  /*4270*/  HMMA.16816.F32 R64, R8.reuse, R66, R48 ;  /* 0x000000420840723c */ /* 0x040ff00000001830 */
[C---:B------:R-:W-:Y:S08]  /*4280*/  HMMA.16816.F32 R60, R8.reuse, R44, R36 ;  /* 0x0000002c083c723c */ /* 0x040ff00000001824 */
[----:B------:R-:W-:Y:S01]  /*4290*/  HMMA.16816.F32 R56, R8, R46, R32 ;  /* 0x0000002e0838723c */ /* 0x000fe20000001820 */
[----:B------:R-:W1:Y:S04]  /*42a0*/  LDSM.16.M88.4 R8, [R201+0x4000] ;  /* 0x00400000c908783b */ /* 0x000e680000000200 */
[----:B------:R-:W2:Y:S03]  /*42b0*/  LDSM.16.M88.4 R32, [R197+0x3000] ;  /* 0x00300000c520783b */ /* 0x000ea60000000200 */
[C---:B----4-:R-:W-:Y:S08]  /*42c0*/  HMMA.16816.F32 R36, R12.reuse, R76, R24 ;  /* 0x0000004c0c24723c */ /* 0x050ff00000001818 */
[C---:B------:R-:W-:Y:S01]  /*42d0*/  HMMA.16816.F32 R48, R12.reuse, R84, R16 ;  /* 0x000000540c30723c */ /* 0x040fe20000001810 */
[----:B------:R-:W-:Y:S07]  /*42e0*/  LDSM.16.M88.4 R16, [R199+0x8000] ;  /* 0x00800000c710783b */ /* 0x000fee0000000200 */
[C---:B------:R-:W-:Y:S01]  /*42f0*/  HMMA.16816.F32 R44, R12.reuse, R86, R28 ;  /* 0x000000560c2c723c */ /* 0x040fe2000000181c */
[----:B------:R-:W-:Y:S07]  /*4300*/  LDSM.16.M88.4 R84, [R192+0x14000] ;  /* 0x01400000c054783b */ /* 0x000fee0000000200 */
[C---:B------:R-:W-:Y:S08]  /*4310*/  HMMA.16816.F32 R24, R12.reuse, R80, R68 ;  /* 0x000000500c18723c */ /* 0x040ff00000001844 */
[C---:B------:R-:W-:Y:S01]  /*4320*/  HMMA.16816.F32 R28, R12.reuse, R78, R20 ;  /* 0x0000004e0c1c723c */ /* 0x040fe20000001814 */
[----:B------:R-:W3:Y:S07]  /*4330*/  LDSM.16.M88.4 R76, [R197+0x3800] ;  /* 0x00380000c54c783b */ /* 0x000eee0000000200 */
[C---:B------:R-:W-:Y:S01]  /*4340*/  HMMA.16816.F32 R20, R12.reuse, R82, R64 ;  /* 0x000000520c14723c */ /* 0x040fe20000001840 */
[----:B------:R-:W4:Y:S07]  /*4350*/  LDSM.16.M88.4 R80, [R192+0x14800] ;  /* 0x01480000c050783b */ /* 0x000f2e0000000200 */
[C---:B------:R-:W-:Y:S08]  /*4360*/  HMMA.16816.F32 R60, R12.reuse, R72, R60 ;  /* 0x000000480c3c723c */ /* 0x040ff0000000183c */
[----:B------:R-:W-:Y:S01]  /*4370*/  HMMA.16816.F32 R56, R12, R74, R56 ;  /* 0x0000004a0c38723c */ /* 0x000fe20000001838 */
[----:B------:R-:W-:Y:S07]  /*4380*/  LDSM.16.M88.4 R12, [R200+0x8000] ;  /* 0x00800000c80c783b */ /* 0x000fee0000000200 */
[C---:B-1----:R-:W-:Y:S08]  /*4390*/  HMMA.16816.F32 R64, R8.reuse, R40, R36 ;  /* 0x000000280840723c */ /* 0x042ff00000001824 */
[C---:B------:R-:W-:Y:S01]  /*43a0*/  HMMA.16816.F32 R72, R8.reuse, R52, R48 ;  /* 0x000000340848723c */ /* 0x040fe20000001830 */
[----:B------:R-:W-:Y:S07]  /*43b0*/  LDSM.16.M88.4 R48, [R203+0x4000] ;  /* 0x00400000cb30783b */ /* 0x000fee0000000200 */
[C---:B------:R-:W-:Y:S08]  /*43c0*/  HMMA.16816.F32 R68, R8.reuse, R54, R44 ;  /* 0x000000360844723c */ /* 0x040ff0000000182c */
[C---:B--2---:R-:W-:Y:S01]  /*43d0*/  HMMA.16816.F32 R36, R8.reuse, R32, R24 ;  /* 0x000000200824723c */ /* 0x044fe20000001818 */
[----:B------:R-:W1:Y:S07]  /*43e0*/  LDSM.16.M88.4 R24, [R192+0x15000] ;  /* 0x01500000c018783b */ /* 0x000e6e0000000200 */
[C---:B------:R-:W-:Y:S01]  /*43f0*/  HMMA.16816.F32 R52, R8.reuse, R42, R28 ;  /* 0x0000002a0834723c */ /* 0x040fe2000000181c */
[----:B------:R-:W2:Y:S07]  /*4400*/  LDSM.16.M88.4 R40, [R192+0x15800] ;  /* 0x01580000c028783b */ /* 0x000eae0000000200 */
[C---:B------:R-:W-:Y:S08]  /*4410*/  HMMA.16816.F32 R20, R8.reuse, R34, R20 ;  /* 0x000000220814723c */ /* 0x040ff00000001814 */
[----:B---3--:R-:W-:Y:S08]  /*4420*/  HMMA.16816.F32 R32, R8, R76, R60 ;  /* 0x0000004c0820723c */ /* 0x008ff0000000183c */
[----:B------:R-:W-:Y:S01]  /*4430*/  HMMA.16816.F32 R44, R16, R84, R72 ;  /* 0x00000054102c723c */ /* 0x000fe20000001848 */
[----:B------:R-:W3:Y:S07]  /*4440*/  LDSM.16.M88.4 R72, [R203+0x4800] ;  /* 0x00480000cb48783b */ /* 0x000eee0000000200 */
[----:B------:R-:W-:Y:S01]  /*4450*/  HMMA.16816.F32 R28, R8, R78, R56 ;  /* 0x0000004e081c723c */ /* 0x000fe20000001838 */
[----:B------:R-:W2:Y:S04]  /*4460*/  LDSM.16.M88.4 R76, [R203+0x5000] ;  /* 0x00500000cb4c783b */ /* 0x000ea80000000200 */
[----:B------:R-:W-:Y:S03]  /*4470*/  LDSM.16.M88.4 R8, [R202+0x8000] ;  /* 0x00800000ca08783b */ /* 0x000fe60000000200 */
[C---:B------:R-:W-:Y:S01]  /*4480*/  HMMA.16816.F32 R56, R16.reuse, R86, R68 ;  /* 0x000000561038723c */ /* 0x040fe20000001844 */
[----:B------:R-:W3:Y:S07]  /*4490*/  LDSM.16.M88.4 R84, [R198+0x14000] ;  /* 0x01400000c654783b */ /* 0x000eee0000000200 */
[C---:B----4-:R-:W-:Y:S08]  /*44a0*/  HMMA.16816.F32 R60, R16.reuse, R82, R52 ;  /* 0x00000052103c723c */ /* 0x050ff00000001834 */
[C---:B------:R-:W-:Y:S01]  /*44b0*/  HMMA.16816.F32 R64, R16.reuse, R80, R64 ;  /* 0x000000501040723c */ /* 0x040fe20000001840 */
[----:B------:R-:W-:Y:S07]  /*44c0*/  LDSM.16.M88.4 R80, [R197+0x4800] ;  /* 0x00480000c550783b */ /* 0x000fee0000000200 */
[C---:B-1----:R-:W-:Y:S08]  /*44d0*/  HMMA.16816.F32 R52, R16.reuse, R26, R20 ;  /* 0x0000001a1034723c */ /* 0x042ff00000001814 */
[C---:B------:R-:W-:Y:S08]  /*44e0*/  HMMA.16816.F32 R68, R16.reuse, R24, R36 ;  /* 0x000000181044723c */ /* 0x040ff00000001824 */
[C---:B--2---:R-:W-:Y:S08]  /*44f0*/  HMMA.16816.F32 R20, R16.reuse, R40, R32 ;  /* 0x000000281014723c */ /* 0x044ff00000001820 */
[----:B------:R-:W-:Y:S08]  /*4500*/  HMMA.16816.F32 R24, R16, R42, R28 ;  /* 0x0000002a1018723c */ /* 0x000ff0000000181c */
[C---:B------:R-:W-:Y:S08]  /*4510*/  HMMA.16816.F32 R16, R12.reuse, R48, R44 ;  /* 0x000000300c10723c */ /* 0x040ff0000000182c */
[C---:B------:R-:W-:Y:S01]  /*4520*/  HMMA.16816.F32 R36, R12.reuse, R50, R56 ;  /* 0x000000320c24723c */ /* 0x040fe20000001838 */
[----:B------:R-:W1:Y:S04]  /*4530*/  LDSM.16.M88.4 R48, [R198+0x14800] ;  /* 0x01480000c630783b */ /* 0x000e680000000200 */
[----:B------:R-:W2:Y:S03]  /*4540*/  LDSM.16.M88.4 R56, [R198+0x15000] ;  /* 0x01500000c638783b */ /* 0x000ea60000000200 */
[C---:B---3--:R-:W-:Y:S08]  /*4550*/  HMMA.16816.F32 R40, R12.reuse, R72, R64 ;  /* 0x000000480c28723c */ /* 0x048ff00000001840 */
        /* <DEDUP_REMOVED lines=9> */
[C---:B------:R-:W-:Y:S01]  /*45f0*/  HMMA.16816.F32 R28, R8.reuse, R84, R16 ;  /* 0x00000054081c723c */ /* 0x040fe20000001810 */
[----:B------:R-:W-:Y:S07]  /*4600*/  LDSM.16.M88.4 R16, [R199+0xc000] ;  /* 0x00c00000c710783b */ /* 0x000fee0000000200 */
[C---:B------:R-:W-:Y:S01]  /*4610*/  HMMA.16816.F32 R24, R8.reuse, R86, R36 ;  /* 0x000000560818723c */ /* 0x040fe20000001824 */
[----:B------:R-:W4:Y:S07]  /*4620*/  LDSM.16.M88.4 R84, [R197+0x5000] ;  /* 0x00500000c554783b */ /* 0x000f2e0000000200 */
[C---:B-1----:R-:W-:Y:S08]  /*4630*/  HMMA.16816.F32 R12, R8.reuse, R48, R40 ;  /* 0x00000030080c723c */ /* 0x042ff00000001828 */
[C---:B------:R-:W-:Y:S08]  /*4640*/  HMMA.16816.F32 R48, R8.reuse, R50, R44 ;  /* 0x000000320830723c */ /* 0x040ff0000000182c */
[C---:B--2---:R-:W-:Y:S01]  /*4650*/  HMMA.16816.F32 R52, R8.reuse, R56, R68 ;  /* 0x000000380834723c */ /* 0x044fe20000001844 */
[----:B------:R-:W1:Y:S07]  /*4660*/  LDSM.16.M88.4 R68, [R192+0x16800] ;  /* 0x01680000c044783b */ /* 0x000e6e0000000200 */
[----:B------:R-:W-:Y:S01]  /*4670*/  HMMA.16816.F32 R56, R8, R58, R64 ;  /* 0x0000003a0838723c */ /* 0x000fe20000001840 */
[----:B------:R-:W-:Y:S07]  /*4680*/  LDSM.16.M88.4 R64, [R203+0x6800] ;  /* 0x00680000cb40783b */ /* 0x000fee0000000200 */
[C---:B---3--:R-:W-:Y:S08]  /*4690*/  HMMA.16816.F32 R40, R20.reuse, R76, R28 ;  /* 0x0000004c1428723c */ /* 0x048ff0000000181c */
[----:B------:R-:W-:Y:S01]  /*46a0*/  HMMA.16816.F32 R36, R20, R78, R24 ;  /* 0x0000004e1424723c */ /* 0x000fe20000001818 */
[----:B------:R-:W2:Y:S07]  /*46b0*/  LDSM.16.M88.4 R76, [R192+0x17000] ;  /* 0x01700000c04c783b */ /* 0x000eae0000000200 */
[C---:B------:R-:W-:Y:S08]  /*46c0*/  HMMA.16816.F32 R60, R8.reuse, R72, R60 ;  /* 0x00000048083c723c */ /* 0x040ff0000000183c */
[----:B------:R-:W-:Y:S01]  /*46d0*/  HMMA.16816.F32 R44, R8, R74, R32 ;  /* 0x0000004a082c723c */ /* 0x000fe20000001820 */
[----:B------:R-:W3:Y:S04]  /*46e0*/  LDSM.16.M88.4 R8, [R200+0xc000] ;  /* 0x00c00000c808783b */ /* 0x000ee80000000200 */
[----:B------:R-:W1:Y:S03]  /*46f0*/  LDSM.16.M88.4 R72, [R203+0x7000] ;  /* 0x00700000cb48783b */ /* 0x000e660000000200 */
[C---:B------:R-:W-:Y:S08]  /*4700*/  HMMA.16816.F32 R28, R20.reuse, R82, R48 ;  /* 0x00000052141c723c */ /* 0x040ff00000001830 */
[C---:B------:R-:W-:Y:S01]  /*4710*/  HMMA.16816.F32 R32, R20.reuse, R80, R12 ;  /* 0x000000501420723c */ /* 0x040fe2000000180c */
[----:B------:R-:W1:Y:S04]  /*4720*/  LDSM.16.M88.4 R80, [R203+0x7800] ;  /* 0x00780000cb50783b */ /* 0x000e680000000200 */
[----:B------:R-:W-:Y:S03]  /*4730*/  LDSM.16.M88.4 R12, [R202+0xc000] ;  /* 0x00c00000ca0c783b */ /* 0x000fe60000000200 */
[C---:B----4-:R-:W-:Y:S08]  /*4740*/  HMMA.16816.F32 R24, R20.reuse, R84, R52 ;  /* 0x000000541418723c */ /* 0x050ff00000001834 */
[C---:B------:R-:W-:Y:S01]  /*4750*/  HMMA.16816.F32 R56, R20.reuse, R86, R56 ;  /* 0x000000561438723c */ /* 0x040fe20000001838 */
[----:B------:R-:W-:Y:S07]  /*4760*/  LDSM.16.M88.4 R84, [R198+0x17000] ;  /* 0x01700000c654783b */ /* 0x000fee0000000200 */
[C---:B------:R-:W-:Y:S08]  /*4770*/  HMMA.16816.F32 R60, R20.reuse, R92, R60 ;  /* 0x0000005c143c723c */ /* 0x040ff0000000183c */
[----:B------:R-:W-:Y:S01]  /*4780*/  HMMA.16816.F32 R52, R20, R94, R44 ;  /* 0x0000005e1434723c */ /* 0x000fe2000000182c */
[----:B------:R-:W4:Y:S07]  /*4790*/  LDSM.16.M88.4 R92, [R198+0x16000] ;  /* 0x01600000c65c783b */ /* 0x000f2e0000000200 */
[C---:B------:R-:W-:Y:S08]  /*47a0*/  HMMA.16816.F32 R20, R16.reuse, R100, R40 ;  /* 0x000000641014723c */ /* 0x040ff00000001828 */
[C---:B-1----:R-:W-:Y:S08]  /*47b0*/  HMMA.16816.F32 R40, R16.reuse, R70, R28 ;  /* 0x000000461028723c */ /* 0x042ff0000000181c */
[C---:B------:R-:W-:Y:S08]  /*47c0*/  HMMA.16816.F32 R48, R16.reuse, R102, R36 ;  /* 0x000000661030723c */ /* 0x040ff00000001824 */
[C---:B------:R-:W-:Y:S08]  /*47d0*/  HMMA.16816.F32 R44, R16.reuse, R68, R32 ;  /* 0x00000044102c723c */ /* 0x040ff00000001820 */
[C---:B--2---:R-:W-:Y:S08]  /*47e0*/  HMMA.16816.F32 R36, R16.reuse, R76, R24 ;  /* 0x0000004c1024723c */ /* 0x044ff00000001818 */
[C---:B------:R-:W-:Y:S01]  /*47f0*/  HMMA.16816.F32 R32, R16.reuse, R78, R56 ;  /* 0x0000004e1020723c */ /* 0x040fe20000001838 */
[----:B------:R-:W1:Y:S07]  /*4800*/  LDSM.16.M88.4 R76, [R198+0x16800] ;  /* 0x01680000c64c783b */ /* 0x000e6e0000000200 */
[C---:B------:R-:W-:Y:S08]  /*4810*/  HMMA.16816.F32 R28, R16.reuse, R88, R60 ;  /* 0x00000058101c723c */ /* 0x040ff0000000183c */
[----:B------:R-:W-:Y:S01]  /*4820*/  HMMA.16816.F32 R24, R16, R90, R52 ;  /* 0x0000005a1018723c */ /* 0x000fe20000001834 */
        /* <DEDUP_REMOVED lines=8> */
[C---:B------:R-:W-:Y:S08]  /*48b0*/  HMMA.16816.F32 R68, R8.reuse, R80, R28 ;  /* 0x000000500844723c */ /* 0x040ff0000000181c */
[C---:B------:R-:W-:Y:S01]  /*48c0*/  HMMA.16816.F32 R72, R8.reuse, R74, R32 ;  /* 0x0000004a0848723c */ /* 0x040fe20000001820 */
[----:B------:R-:W-:Y:S07]  /*48d0*/  LDSM.16.M88.4 R32, [R197+0x6800] ;  /* 0x00680000c520783b */ /* 0x000fee0000000200 */
[----:B------:R-:W-:Y:S01]  /*48e0*/  HMMA.16816.F32 R64, R8, R82, R24 ;  /* 0x000000520840723c */ /* 0x000fe20000001818 */
[----:B------:R-:W3:Y:S07]  /*48f0*/  LDSM.16.M88.4 R8, [R201+0xc000] ;  /* 0x00c00000c908783b */ /* 0x000eee0000000200 */
[C---:B----4-:R-:W-:Y:S08]  /*4900*/  HMMA.16816.F32 R56, R12.reuse, R92, R20 ;  /* 0x0000005c0c38723c */ /* 0x050ff00000001814 */
[----:B-1----:R-:W-:Y:S01]  /*4910*/  HMMA.16816.F32 R20, R12, R78, R60 ;  /* 0x0000004e0c14723c */ /* 0x002fe2000000183c */
[----:B------:R-:W1:Y:S01]  /*4920*/  LDSM.16.M88.4 R60, [R197+0x7800] ;  /* 0x00780000c53c783b */ /* 0x000e620000000200 */
[----:B------:R-:W-:-:S06]  /*4930*/  DEPBAR.LE SB0, 0x0 ;  /* 0x000080000000791a */ /* 0x000fcc0000000000 */
[C---:B------:R-:W-:Y:S08]  /*4940*/  HMMA.16816.F32 R28, R12.reuse, R94, R16 ;  /* 0x0000005e0c1c723c */ /* 0x040ff00000001810 */
[C---:B------:R-:W-:Y:S08]  /*4950*/  HMMA.16816.F32 R16, R12.reuse, R84, R48 ;  /* 0x000000540c10723c */ /* 0x040ff00000001830 */
[C---:B------:R-:W-:Y:S08]  /*4960*/  HMMA.16816.F32 R24, R12.reuse, R76, R44 ;  /* 0x0000004c0c18723c */ /* 0x040ff0000000182c */
[C---:B--2---:R-:W-:Y:S08]  /*4970*/  HMMA.16816.F32 R48, R12.reuse, R52, R68 ;  /* 0x000000340c30723c */ /* 0x044ff00000001844 */
[C---:B------:R-:W-:Y:S08]  /*4980*/  HMMA.16816.F32 R44, R12.reuse, R86, R72 ;  /* 0x000000560c2c723c */ /* 0x040ff00000001848 */
[----:B------:R-:W-:Y:S07]  /*4990*/  HMMA.16816.F32 R52, R12, R54, R64 ;  /* 0x000000360c34723c */ /* 0x000fee0000001840 */
[----:B------:R-:W-:Y:S01]  /*49a0*/  IMAD.IADD R12, R2, 0x1, R5 ;  /* 0x00000001020c7824 */ /* 0x000fe200078e0205 */
[----:B---3--:R-:W-:Y:S01]  /*49b0*/  HMMA.16816.F32 R72, R8, R40, R16 ;  /* 0x000000280848723c */ /* 0x008fe20000001810 */
[----:B------:R-:W-:-:S02]  /*49c0*/  IMAD.IADD R5, R5, 0x1, R6 ;  /* 0x0000000105057824 */ /* 0x000fc400078e0206 */
[--C-:B------:R-:W-:Y:S01]  /*49d0*/  IMAD.IADD R2, R225, 0x1, -R107.reuse ;  /* 0x00000001e1027824 */ /* 0x100fe200078e0a6b */
[-C--:B------:R-:W-:Y:S02]  /*49e0*/  IMNMX R231, R12, R105.reuse, PT ;  /* 0x000000690ce77217 */ /* 0x080fe40003800200 */
[----:B------:R-:W-:Y:S01]  /*49f0*/  IMNMX R230, R5, R105, PT ;  /* 0x0000006905e67217 */ /* 0x000fe20003800200 */
[----:B------:R-:W-:Y:S01]  /*4a00*/  IMAD.IADD R5, R229, 0x1, -R107 ;  /* 0x00000001e5057824 */ /* 0x000fe200078e0a6b */
[----:B------:R-:W-:Y:S01]  /*4a10*/  HMMA.16816.F32 R56, R8, R36, R56 ;  /* 0x000000240838723c */ /* 0x000fe20000001838 */
[----:B------:R-:W-:-:S03]  /*4a20*/  IMNMX R228, RZ, R2, !PT ;  /* 0x00000002ffe47217 */ /* 0x000fc60007800200 */
[----:B------:R-:W-:-:S04]  /*4a30*/  IMNMX R227, RZ, R5, !PT ;  /* 0x00000005ffe37217 */ /* 0x000fc80007800200 */
[C---:B------:R-:W-:Y:S08]  /*4a40*/  HMMA.16816.F32 R28, R8.reuse, R38, R28 ;  /* 0x00000026081c723c */ /* 0x040ff0000000181c */
[C---:B------:R-:W-:Y:S08]  /*4a50*/  HMMA.16816.F32 R64, R8.reuse, R32, R24 ;  /* 0x000000200840723c */ /* 0x040ff00000001818 */
[C---:B------:R-:W-:Y:S08]  /*4a60*/  HMMA.16816.F32 R68, R8.reuse, R34, R20 ;  /* 0x000000220844723c */ /* 0x040ff00000001814 */
[C---:B------:R-:W-:Y:S08]  /*4a70*/  HMMA.16816.F32 R40, R8.reuse, R42, R44 ;  /* 0x0000002a0828723c */ /* 0x040ff0000000182c */
[C---:B-1----:R-:W-:Y:S08]  /*4a80*/  HMMA.16816.F32 R76, R8.reuse, R60, R48 ;  /* 0x0000003c084c723c */ /* 0x042ff00000001830 */
[----:B------:R-:W-:Y:S01]  /*4a90*/  HMMA.16816.F32 R80, R8, R62, R52 ;  /* 0x0000003e0850723c */ /* 0x000fe20000001834 */
[----:B------:R-:W-:Y:S06]  /*4aa0*/  BAR.SYNC.DEFER_BLOCKING 0x0 ;  /* 0x0000000000007b1d */ /* 0x000fec0000010000 */
[----:B------:R-:W-:Y:S01]  /*4ab0*/  @!UPT UIADD3 URZ, URZ, URZ, URZ ;  /* 0x0000003f3f3ff290 */ /* 0x000fe2000fffe03f */
[----:B------:R-:W-:Y:S11]  /*4ac0*/  @!P6 BRA `(.L_x_1934) ;  /* 0x000004800000e947 */ /* 0x000ff60003800000 */
[----:B------:R-:W-:Y:S01]  /*4ad0*/  IADD3 R2, R130, -0x2, RZ ;  /* 0xfffffffe82027810 */ /* 0x000fe20007ffe0ff */
[----:B------:R-:W-:Y:S01]  /*4ae0*/  BSSY B0, `(.L_x_1935) ;  /* 0x0000045000007945 */ /* 0x000fe20003800000 */
[----:B------:R-:W-:-:S02]  /*4af0*/  ISETP.GE.AND P5, PT, R134, R226, PT ;  /* 0x000000e28600720c */ /* 0x000fc40003fa6270 */
[----:B------:R-:W-:Y:S01]  /*4b00*/  SHF.R.S32.HI R8, RZ, 0x1f, R2 ;  /* 0x0000001fff087819 */ /* 0x000fe20000011402 */
[----:B------:R-:W-:Y:S01]  /*4b10*/  IMAD R5, R112, R2, RZ ;  /* 0x0000000270057224 */ /* 0x000fe200078e02ff */
[-C--:B------:R-:W-:Y:S01]  /*4b20*/  ISETP.GE.AND P4, PT, R118, R226.reuse, PT ;  /* 0x000000e27600720c */ /* 0x080fe20003f86270 */
[-C--:B------:R-:W-:Y:S01]  /*4b30*/  IMAD.WIDE.U32 R6, R2, R111.reuse, R116 ;  /* 0x0000006f02067225 */ /* 0x080fe200078e0074 */
[-C--:B------:R-:W-:Y:S02]  /*4b40*/  ISETP.GE.AND P3, PT, R115, R226.reuse, PT ;  /* 0x000000e27300720c */ /* 0x080fe40003f66270 */
[----:B------:R-:W-:Y:S01]  /*4b50*/  ISETP.GE.AND P2, PT, R114, R226, PT ;  /* 0x000000e27200720c */ /* 0x000fe20003f46270 */
[----:B------:R-:W-:-:S04]  /*4b60*/  IMAD R2, R8, R111, R5 ;  /* 0x0000006f08027224 */ /* 0x000fc800078e0205 */
[----:B------:R-:W-:Y:S01]  /*4b70*/  IMAD.IADD R5, R7, 0x1, R2 ;  /* 0x0000000107057824 */ /* 0x000fe200078e0202 */
[CC--:B------:R-:W-:Y:S01]  /*4b80*/  @!P5 LEA R8, P1, R6.reuse, R244.reuse, 0x1 ;  /* 0x000000f40608d211 */ /* 0x0c0fe200078208ff */
[----:B------:R1:W-:Y:S02]  /*4b90*/  @P5 STS.128 [R220+0x10000], RZ ;  /* 0x010000ffdc005388 */ /* 0x0003e40000000c00 */
        /* <DEDUP_REMOVED lines=9> */
[C---:B------:R-:W-:Y:S01]  /*4c30*/  @!P2 LEA R14, P0, R6.reuse, R244, 0x1 ;  /* 0x000000f4060ea211 */ /* 0x040fe200078008ff */
[----:B------:R1:W-:Y:S01]  /*4c40*/  @P4 STS.128 [R220+0x12000], RZ ;  /* 0x012000ffdc004388 */ /* 0x0003e20000000c00 */
[----:B------:R-:W-:Y:S02]  /*4c50*/  IADD3 R2, P1, R247, R6, RZ ;  /* 0x00000006f7027210 */ /* 0x000fe40007f3e0ff */
[-CC-:B------:R-:W-:Y:S01]  /*4c60*/  @!P2 LEA.HI.X R15, R6, R245.reuse, R5.reuse, 0x1, P0 ;  /* 0x000000f5060fa211 */ /* 0x180fe200000f0c05 */
[----:B------:R-:W-:Y:S01]  /*4c70*/  @!PT LDS RZ, [RZ] ;  /* 0x00000000fffff984 */ /* 0x000fe20000000800 */
[----:B------:R-:W-:Y:S01]  /*4c80*/  @!PT LDS RZ, [RZ] ;  /* 0x00000000fffff984 */ /* 0x000fe20000000800 */
[----:B------:R-:W-:Y:S01]  /*4c90*/  @!PT LDS RZ, [RZ] ;  /* 0x00000000fffff984 */ /* 0x000fe20000000800 */
[----:B------:R1:W-:Y:S01]  /*4ca0*/  @!P4 LDGSTS.E.BYPASS.LTC128B.128 [R220+0x12000], [R10.64+0x80] ;  /* 0x120000800adccfae */ /* 0x0003e2000b901d44 */
[-C--:B------:R-:W-:Y:S01]  /*4cb0*/  @!P5 LEA R12, P0, R2, R244.reuse, 0x1 ;  /* 0x000000f4020cd211 */ /* 0x080fe200078008ff */
[----:B------:R-:W-:Y:S02]  /*4cc0*/  IMAD.X R5, R248, 0x1, R5, P1 ;  /* 0x00000001f8057824 */ /* 0x000fe400008e0605 */
[----:B------:R1:W-:Y:S03]  /*4cd0*/  @P3 STS.128 [R220+0x14000], RZ ;  /* 0x014000ffdc003388 */ /* 0x0003e60000000c00 */
[C---:B------:R-:W-:Y:S01]  /*4ce0*/  @!P5 LEA.HI.X R13, R2.reuse, R245, R5, 0x1, P0 ;  /* 0x000000f5020dd211 */ /* 0x040fe200000f0c05 */
[----:B------:R-:W-:Y:S01]  /*4cf0*/  @!PT LDS RZ, [RZ] ;  /* 0x00000000fffff984 */ /* 0x000fe20000000800 */
[----:B------:R-:W-:Y:S01]  /*4d00*/  @!PT LDS RZ, [RZ] ;  /* 0x00000000fffff984 */ /* 0x000fe20000000800 */
[----:B------:R-:W-:Y:S01]  /*4d10*/  @!PT LDS RZ, [RZ] ;  /* 0x00000000fffff984 */ /* 0x000fe20000000800 */
[----:B------:R1:W-:Y:S01]  /*4d20*/  @!P3 LDGSTS.E.BYPASS.LTC128B.128 [R220+0x14000], [R16.64+0x100] ;  /* 0x1400010010dcbfae */ /* 0x0003e2000b901d44 */
[----:B------:R-:W-:-:S03]  /*4d30*/  @!P3 LEA R6, P0, R2, R244, 0x1 ;  /* 0x000000f40206b211 */ /* 0x000fc600078008ff */
[----:B------:R1:W-:Y:S01]  /*4d40*/  @P2 STS.128 [R220+0x16000], RZ ;  /* 0x016000ffdc002388 */ /* 0x0003e20000000c00 */
[----:B------:R-:W-:-:S03]  /*4d50*/  @!P3 LEA.HI.X R7, R2, R245, R5, 0x1, P0 ;  /* 0x000000f50207b211 */ /* 0x000fc600000f0c05 */
[----:B------:R-:W-:Y:S01]  /*4d60*/  @!PT LDS RZ, [RZ] ;  /* 0x00000000fffff984 */ /* 0x000fe20000000800 */
[----:B------:R-:W-:Y:S01]  /*4d70*/  @!PT LDS RZ, [RZ] ;  /* 0x00000000fffff984 */ /* 0x000fe20000000800 */
[----:B------:R-:W-:Y:S01]  /*4d80*/  @!PT LDS RZ, [RZ] ;  /* 0x00000000fffff984 */ /* 0x000fe20000000800 */
[----:B------:R1:W-:Y:S01]  /*4d90*/  @!P2 LDGSTS.E.BYPASS.LTC128B.128 [R220+0x16000], [R14.64+0x180] ;  /* 0x160001800edcafae */ /* 0x0003e2000b901d44 */
[----:B--2---:R-:W-:-:S03]  /*4da0*/  @!P4 LEA R8, P1, R2, R244, 0x1 ;  /* 0x000000f40208c211 */ /* 0x004fc600078208ff */
[----:B------:R1:W-:Y:S01]  /*4db0*/  @P5 STS.128 [R220+0x11000], RZ ;  /* 0x011000ffdc005388 */ /* 0x0003e20000000c00 */
[----:B------:R-:W-:-:S03]  /*4dc0*/  @!P4 LEA.HI.X R9, R2, R245, R5, 0x1, P1 ;  /* 0x000000f50209c211 */ /* 0x000fc600008f0c05 */
        /* <DEDUP_REMOVED lines=22> */
.L_x_1936:
[----:B------:R-:W-:Y:S05]  /*4f30*/  BSYNC B0 ;  /* 0x0000000000007941 */ /* 0x000fea0003800000 */
.L_x_1935:
[----:B------:R-:W0:Y:S02]  /*4f40*/  LDGDEPBAR ;  /* 0x00000000000079af */ /* 0x000e240000000000 */
.L_x_1934:
[----:B------:R-:W-:Y:S05]  /*4f50*/  BSYNC B1 ;  /* 0x0000000000017941 */ /* 0x000fea0003800000 */
.L_x_1933:
[----:B------:R-:W-:-:S04]  /*4f60*/  IMAD R5, R104, 0x40, R126 ;  /* 0x0000004068057824 */ /* 0x000fc800078e027e */
[--C-:B------:R-:W-:Y:S01]  /*4f70*/  IMAD.IADD R2, R225, 0x1, -R5.reuse ;  /* 0x00000001e1027824 */ /* 0x100fe200078e0a05 */
[----:B-1----:R-:W-:Y:S01]  /*4f80*/  IADD3 R6, R5, 0x1, RZ ;  /* 0x0000000105067810 */ /* 0x002fe20007ffe0ff */
[----:B------:R-:W-:-:S03]  /*4f90*/  IMAD.IADD R8, R229, 0x1, -R5 ;  /* 0x00000001e5087824 */ /* 0x000fc600078e0a05 */
[----:B------:R-:W-:Y:S02]  /*4fa0*/  IABS R2, R2 ;  /* 0x0000000200027213 */ /* 0x000fe40000000000 */
[C---:B------:R-:W-:Y:S02]  /*4fb0*/  ISETP.GE.AND P0, PT, R6.reuse, R228, PT ;  /* 0x000000e40600720c */ /* 0x040fe40003f06270 */
[C---:B------:R-:W-:Y:S01]  /*4fc0*/  ISETP.GE.AND P3, PT, R6.reuse, R227, PT ;  /* 0x000000e30600720c */ /* 0x040fe20003f66270 */
[----:B------:R-:W-:Y:S01]  /*4fd0*/  IMAD.MOV.U32 R7, RZ, RZ, R2 ;  /* 0x000000ffff077224 */ /* 0x000fe200078e0002 */
[----:B------:R-:W-:Y:S01]  /*4fe0*/  IABS R2, R8 ;  /* 0x0000000800027213 */ /* 0x000fe20000000000 */
[----:B------:R-:W-:Y:S01]  /*4ff0*/  IMAD.IADD R8, R225, 0x1, -R6 ;  /* 0x00000001e1087824 */ /* 0x000fe200078e0a06 */
[C---:B------:R-:W-:Y:S01]  /*5000*/  ISETP.GE.OR P0, PT, R6.reuse, R231, !P0 ;  /* 0x000000e70600720c */ /* 0x040fe20004706670 */
[----:B------:R1:W2:Y:S01]  /*5010*/  I2F R14, R7 ;  /* 0x00000007000e7306 */ /* 0x0002a20000201400 */
[----:B------:R-:W-:Y:S01]  /*5020*/  ISETP.GE.OR P3, PT, R6, R230, !P3 ;  /* 0x000000e60600720c */ /* 0x000fe20005f66670 */
[----:B-1----:R-:W-:Y:S01]  /*5030*/  IMAD.MOV.U32 R7, RZ, RZ, R2 ;  /* 0x000000ffff077224 */ /* 0x002fe200078e0002 */
[----:B------:R-:W-:Y:S01]  /*5040*/  IABS R2, R8 ;  /* 0x0000000800027213 */ /* 0x000fe20000000000 */
[----:B--2---:R-:W-:-:S04]  /*5050*/  FFMA.FTZ R14, R14, -R224, R56 ;  /* 0x800000e00e0e7223 */ /* 0x004fc80000010038 */
[----:B------:R1:W2:Y:S01]  /*5060*/  I2F R13, R7 ;  /* 0x00000007000d7306 */ /* 0x0002a20000201400 */
[----:B------:R-:W-:Y:S01]  /*5070*/  IMAD.MOV.U32 R8, RZ, RZ, R2 ;  /* 0x000000ffff087224 */ /* 0x000fe200078e0002 */
[----:B------:R-:W-:-:S04]  /*5080*/  IADD3 R2, R5, 0x8, RZ ;  /* 0x0000000805027810 */ /* 0x000fc80007ffe0ff */
[C---:B------:R-:W-:Y:S01]  /*5090*/  ISETP.GE.AND P5, PT, R2.reuse, R228, PT ;  /* 0x000000e40200720c */ /* 0x040fe20003fa6270 */
[--C-:B------:R-:W-:Y:S01]  /*50a0*/  IMAD.IADD R9, R225, 0x1, -R2.reuse ;  /* 0x00000001e1097824 */ /* 0x100fe200078e0a02 */
[----:B------:R3:W4:Y:S01]  /*50b0*/  I2F R16, R8 ;  /* 0x0000000800107306 */ /* 0x0007220000201400 */
[C---:B------:R-:W-:Y:S01]  /*50c0*/  ISETP.GE.AND P2, PT, R2.reuse, R227, PT ;  /* 0x000000e30200720c */ /* 0x040fe20003f46270 */
[C---:B------:R-:W-:Y:S01]  /*50d0*/  IMAD.IADD R10, R229.reuse, 0x1, -R2 ;  /* 0x00000001e50a7824 */ /* 0x040fe200078e0a02 */
[C---:B------:R-:W-:Y:S02]  /*50e0*/  ISETP.GE.OR P5, PT, R2.reuse, R231, !P5 ;  /* 0x000000e70200720c */ /* 0x040fe40006fa6670 */
[----:B------:R-:W-:Y:S01]  /*50f0*/  ISETP.GE.OR P2, PT, R2, R230, !P2 ;  /* 0x000000e60200720c */ /* 0x000fe20005746670 */
[----:B-1----:R-:W-:Y:S01]  /*5100*/  IMAD.IADD R7, R229, 0x1, -R6 ;  /* 0x00000001e5077824 */ /* 0x002fe200078e0a06 */
[----:B------:R-:W-:Y:S01]  /*5110*/  ISETP.GE.AND P1, PT, R5, R228, PT ;  /* 0x000000e40500720c */ /* 0x000fe20003f26270 */
[----:B--2---:R-:W-:-:S03]  /*5120*/  FFMA.FTZ R13, R13, -R224, R58 ;  /* 0x800000e00d0d7223 */ /* 0x004fc6000001003a */
[----:B------:R-:W-:-:S05]  /*5130*/  IABS R7, R7 ;  /* 0x0000000700077213 */ /* 0x000fca0000000000 */
[----:B---3--:R-:W-:Y:S01]  /*5140*/  IMAD.MOV.U32 R8, RZ, RZ, R7 ;  /* 0x000000ffff087224 */ /* 0x008fe200078e0007 */
[----:B------:R-:W-:-:S03]  /*5150*/  IABS R7, R9 ;  /* 0x0000000900077213 */ /* 0x000fc60000000000 */
[----:B------:R1:W2:Y:S02]  /*5160*/  I2F R15, R8 ;  /* 0x00000008000f7306 */ /* 0x0002a40000201400 */
[----:B------:R-:W-:Y:S01]  /*5170*/  IMAD.MOV.U32 R9, RZ, RZ, R7 ;  /* 0x000000ffff097224 */ /* 0x000fe200078e0007 */
[----:B------:R-:W-:-:S05]  /*5180*/  IABS R7, R10 ;  /* 0x0000000a00077213 */ /* 0x000fca0000000000 */
[----:B------:R3:W5:Y:S01]  /*5190*/  I2F R18, R9 ;  /* 0x0000000900127306 */ /* 0x0007620000201400 */
[----:B-1----:R-:W-:-:S07]  /*51a0*/  IADD3 R8, R5, 0x9, RZ ;  /* 0x0000000905087810 */ /* 0x002fce0007ffe0ff */
[----:B------:R1:W1:Y:S01]  /*51b0*/  I2F R17, R7 ;  /* 0x0000000700117306 */ /* 0x0002620000201400 */
[--C-:B------:R-:W-:Y:S02]  /*51c0*/  IMAD.IADD R10, R225, 0x1, -R8.reuse ;  /* 0x00000001e10a7824 */ /* 0x100fe400078e0a08 */
[----:B------:R-:W-:Y:S01]  /*51d0*/  IMAD.IADD R11, R229, 0x1, -R8 ;  /* 0x00000001e50b7824 */ /* 0x000fe200078e0a08 */
[----:B---3--:R-:W-:Y:S02]  /*51e0*/  IADD3 R9, R5, 0x10, RZ ;  /* 0x0000001005097810 */ /* 0x008fe40007ffe0ff */
[----:B------:R-:W-:-:S03]  /*51f0*/  IABS R10, R10 ;  /* 0x0000000a000a7213 */ /* 0x000fc60000000000 */
[----:B------:R-:W-:Y:S02]  /*5200*/  IMAD.IADD R6, R225, 0x1, -R9 ;  /* 0x00000001e1067824 */ /* 0x000fe400078e0a09 */
[----:B-1----:R-:W-:-:S03]  /*5210*/  IMAD.MOV.U32 R7, RZ, RZ, R10 ;  /* 0x000000ffff077224 */ /* 0x002fc600078e000a */
[----:B------:R-:W-:Y:S02]  /*5220*/  IABS R6, R6 ;  /* 0x0000000600067213 */ /* 0x000fe40000000000 */
[----:B------:R-:W-:Y:S01]  /*5230*/  IABS R10, R11 ;  /* 0x0000000b000a7213 */ /* 0x000fe20000000000 */
[----:B------:R1:W3:Y:S02]  /*5240*/  I2F R22, R7 ;  /* 0x0000000700167306 */ /* 0x0002e40000201400 */
[----:B------:R-:W-:-:S06]  /*5250*/  IMAD.MOV.U32 R2, RZ, RZ, R6 ;  /* 0x000000ffff027224 */ /* 0x000fcc00078e0006 */
[----:B------:R2:W-:Y:S01]  /*5260*/  I2F R21, R2 ;  /* 0x0000000200157306 */ /* 0x0005e20000201400 */
[----:B-1----:R-:W-:Y:S02]  /*5270*/  IMAD.MOV.U32 R7, RZ, RZ, R10 ;  /* 0x000000ffff077224 */ /* 0x002fe400078e000a */
[----:B------:R-:W-:-:S05]  /*5280*/  IMAD.IADD R10, R229, 0x1, -R9 ;  /* 0x00000001e50a7824 */ /* 0x000fca00078e0a09 */
[----:B------:R1:W1:Y:S01]  /*5290*/  I2F R19, R7 ;  /* 0x0000000700137306 */ /* 0x0002620000201400 */
[----:B------:R-:W-:Y:S01]  /*52a0*/  IABS R6, R10 ;  /* 0x0000000a00067213 */ /* 0x000fe20000000000 */
[----:B--2---:R-:W2:Y:S01]  /*52b0*/  LD.E R2, [R136.64+0xdc] ;  /* 0x0000dc0488027980 */ /* 0x004ea2000c101900 */
[C---:B------:R-:W-:Y:S02]  /*52c0*/  ISETP.GE.AND P4, PT, R5.reuse, R227, PT ;  /* 0x000000e30500720c */ /* 0x040fe40003f86270 */
[----:B-1----:R-:W-:-:S05]  /*52d0*/  IADD3 R7, R5, 0x11, RZ ;  /* 0x0000001105077810 */ /* 0x002fca0007ffe0ff */
[--C-:B------:R-:W-:Y:S02]  /*52e0*/  IMAD.IADD R10, R225, 0x1, -R7.reuse ;  /* 0x00000001e10a7824 */ /* 0x100fe400078e0a07 */
[----:B------:R-:W-:Y:S01]  /*52f0*/  IMAD.MOV.U32 R11, RZ, RZ, R6 ;  /* 0x000000ffff0b7224 */ /* 0x000fe200078e0006 */
[----:B------:R-:W-:Y:S01]  /*5300*/  IADD3 R6, R5, 0x18, RZ ;  /* 0x0000001805067810 */ /* 0x000fe20007ffe0ff */
[----:B------:R-:W-:Y:S01]  /*5310*/  IMAD.IADD R12, R229, 0x1, -R7 ;  /* 0x00000001e50c7824 */ /* 0x000fe200078e0a07 */
[----:B------:R-:W-:Y:S01]  /*5320*/  IABS R10, R10 ;  /* 0x0000000a000a7213 */ /* 0x000fe20000000000 */
[----:B------:R1:W1:Y:S01]  /*5330*/  I2F R20, R11 ;  /* 0x0000000b00147306 */ /* 0x0002620000201400 */
[C---:B------:R-:W-:Y:S02]  /*5340*/  ISETP.GE.OR P1, PT, R5.reuse, R231, !P1 ;  /* 0x000000e70500720c */ /* 0x040fe40004f26670 */
[----:B------:R-:W-:Y:S02]  /*5350*/  ISETP.GE.OR P4, PT, R5, R230, !P4 ;  /* 0x000000e60500720c */ /* 0x000fe40006786670 */
[----:B------:R-:W-:-:S02]  /*5360*/  FSEL R36, R14, -INF , !P1 ;  /* 0xff8000000e247808 */ /* 0x000fc40004800000 */
[----:B------:R-:W-:Y:S02]  /*5370*/  FSEL R37, R13, -INF , !P4 ;  /* 0xff8000000d257808 */ /* 0x000fe40006000000 */
[C---:B------:R-:W-:Y:S02]  /*5380*/  ISETP.GE.AND P1, PT, R8.reuse, R228, PT ;  /* 0x000000e40800720c */ /* 0x040fe40003f26270 */
[C---:B------:R-:W-:Y:S01]  /*5390*/  ISETP.GE.AND P4, PT, R8.reuse, R227, PT ;  /* 0x000000e30800720c */ /* 0x040fe20003f86270 */
[----:B-1----:R-:W-:Y:S01]  /*53a0*/  IMAD.MOV.U32 R11, RZ, RZ, R10 ;  /* 0x000000ffff0b7224 */ /* 0x002fe200078e000a */
[----:B------:R-:W-:Y:S01]  /*53b0*/  IABS R10, R12 ;  /* 0x0000000c000a7213 */ /* 0x000fe20000000000 */
[----:B------:R-:W-:Y:S02]  /*53c0*/  IMAD.IADD R12, R225, 0x1, -R6 ;  /* 0x00000001e10c7824 */ /* 0x000fe400078e0a06 */
[----:B------:R1:W1:Y:S01]  /*53d0*/  I2F R25, R11 ;  /* 0x0000000b00197306 */ /* 0x0002620000201400 */
[----:B------:R-:W-:-:S02]  /*53e0*/  ISETP.GE.OR P1, PT, R8, R231, !P1 ;  /* 0x000000e70800720c */ /* 0x000fc40004f26670 */
[----:B------:R-:W-:Y:S01]  /*53f0*/  ISETP.GE.OR P4, PT, R8, R230, !P4 ;  /* 0x000000e60800720c */ /* 0x000fe20006786670 */
[-C--:B----4-:R-:W-:Y:S01]  /*5400*/  FFMA.FTZ R14, R16, -R224.reuse, R57 ;  /* 0x800000e0100e7223 */ /* 0x090fe20000010039 */
[----:B------:R-:W-:Y:S01]  /*5410*/  IADD3 R8, R5, 0x19, RZ ;  /* 0x0000001905087810 */ /* 0x000fe20007ffe0ff */
[----:B------:R-:W-:Y:S02]  /*5420*/  FFMA.FTZ R13, R15, -R224, R59 ;  /* 0x800000e00f0d7223 */ /* 0x000fe4000001003b */
[----:B-1----:R-:W-:Y:S01]  /*5430*/  IMAD.MOV.U32 R11, RZ, RZ, R10 ;  /* 0x000000ffff0b7224 */ /* 0x002fe200078e000a */
[----:B------:R-:W-:Y:S01]  /*5440*/  IABS R10, R12 ;  /* 0x0000000c000a7213 */ /* 0x000fe20000000000 */
[----:B------:R-:W-:Y:S02]  /*5450*/  IMAD.IADD R12, R229, 0x1, -R6 ;  /* 0x00000001e50c7824 */ /* 0x000fe400078e0a06 */
[----:B------:R1:W4:Y:S01]  /*5460*/  I2F R16, R11 ;  /* 0x0000000b00107306 */ /* 0x0003220000201400 */
[----:B------:R-:W-:-:S02]  /*5470*/  FSEL R35, R14, -INF , !P0 ;  /* 0xff8000000e237808 */ /* 0x000fc40004000000 */
[----:B------:R-:W-:Y:S02]  /*5480*/  FSEL R38, R13, -INF , !P3 ;  /* 0xff8000000d267808 */ /* 0x000fe40005800000 */
[C---:B------:R-:W-:Y:S02]  /*5490*/  ISETP.GE.AND P0, PT, R9.reuse, R228, PT ;  /* 0x000000e40900720c */ /* 0x040fe40003f06270 */
[----:B------:R-:W-:Y:S01]  /*54a0*/  ISETP.GE.AND P3, PT, R9, R227, PT ;  /* 0x000000e30900720c */ /* 0x000fe20003f66270 */
[----:B-1----:R-:W-:Y:S01]  /*54b0*/  IMAD.MOV.U32 R11, RZ, RZ, R10 ;  /* 0x000000ffff0b7224 */ /* 0x002fe200078e000a */
[----:B------:R-:W-:Y:S01]  /*54c0*/  IABS R10, R12 ;  /* 0x0000000c000a7213 */ /* 0x000fe20000000000 */
[----:B------:R-:W-:Y:S02]  /*54d0*/  IMAD.IADD R12, R225, 0x1, -R8 ;  /* 0x00000001e10c7824 */ /* 0x000fe400078e0a08 */
[----:B------:R1:W-:Y:S01]  /*54e0*/  I2F R26, R11 ;  /* 0x0000000b001a7306 */ /* 0x0003e20000201400 */
[C---:B------:R-:W-:Y:S01]  /*54f0*/  ISETP.GE.OR P0, PT, R9.reuse, R231, !P0 ;  /* 0x000000e70900720c */ /* 0x040fe20004706670 */
[----:B-----5:R-:W-:Y:S01]  /*5500*/  FFMA.FTZ R14, R18, -R224, R28 ;  /* 0x800000e0120e7223 */ /* 0x020fe2000001001c */
[----:B------:R-:W-:Y:S01]  /*5510*/  ISETP.GE.OR P3, PT, R9, R230, !P3 ;  /* 0x000000e60900720c */ /* 0x000fe20005f66670 */
[----:B------:R-:W-:Y:S01]  /*5520*/  FFMA.FTZ R13, R17, -R224, R30 ;  /* 0x800000e0110d7223 */ /* 0x000fe2000001001e */
[----:B------:R-:W-:Y:S01]  /*5530*/  IADD3 R9, R5, 0x20, RZ ;  /* 0x0000002005097810 */ /* 0x000fe20007ffe0ff */
[----:B-1----:R-:W-:Y:S01]  /*5540*/  IMAD.MOV.U32 R11, RZ, RZ, R10 ;  /* 0x000000ffff0b7224 */ /* 0x002fe200078e000a */
[----:B------:R-:W-:-:S03]  /*5550*/  IABS R10, R12 ;  /* 0x0000000c000a7213 */ /* 0x000fc60000000000 */
[----:B------:R1:W5:Y:S01]  /*5560*/  I2F R15, R11 ;  /* 0x0000000b000f7306 */ /* 0x0003620000201400 */
[----:B------:R-:W-:Y:S01]  /*5570*/  FSEL R34, R14, -INF , !P5 ;  /* 0xff8000000e227808 */ /* 0x000fe20006800000 */
[----:B------:R-:W-:Y:S01]  /*5580*/  IMAD.IADD R12, R229, 0x1, -R8 ;  /* 0x00000001e50c7824 */ /* 0x000fe200078e0a08 */
[----:B------:R-:W-:Y:S02]  /*5590*/  FSEL R60, R13, -INF , !P2 ;  /* 0xff8000000d3c7808 */ /* 0x000fe40005000000 */
[C---:B------:R-:W-:Y:S02]  /*55a0*/  ISETP.GE.AND P5, PT, R7.reuse, R228, PT ;  /* 0x000000e40700720c */ /* 0x040fe40003fa6270 */
[----:B------:R-:W-:Y:S01]  /*55b0*/  ISETP.GE.AND P2, PT, R7, R227, PT ;  /* 0x000000e30700720c */ /* 0x000fe20003f46270 */
[----:B-1----:R-:W-:-:S04]  /*55c0*/  IMAD.MOV.U32 R11, RZ, RZ, R10 ;  /* 0x000000ffff0b7224 */ /* 0x002fc800078e000a */
[----:B------:R1:W1:Y:S01]  /*55d0*/  I2F R27, R11 ;  /* 0x0000000b001b7306 */ /* 0x0002620000201400 */
[C---:B------:R-:W-:Y:S02]  /*55e0*/  ISETP.GE.OR P5, PT, R7.reuse, R231, !P5 ;  /* 0x000000e70700720c */ /* 0x040fe40006fa6670 */
[----:B------:R-:W-:Y:S02]  /*55f0*/  ISETP.GE.OR P2, PT, R7, R230, !P2 ;  /* 0x000000e60700720c */ /* 0x000fe40005746670 */
[----:B------:R-:W-:Y:S01]  /*5600*/  IABS R10, R12 ;  /* 0x0000000c000a7213 */ /* 0x000fe20000000000 */
[-C--:B---3--:R-:W-:Y:S02]  /*5610*/  FFMA.FTZ R14, R22, -R224.reuse, R29 ;  /* 0x800000e0160e7223 */ /* 0x088fe4000001001d */
[----:B-1----:R-:W-:Y:S01]  /*5620*/  IMAD.IADD R11, R225, 0x1, -R9 ;  /* 0x00000001e10b7824 */ /* 0x002fe200078e0a09 */
[----:B------:R1:W3:Y:S04]  /*5630*/  I2F R24, R10 ;  /* 0x0000000a00187306 */ /* 0x0002e80000201400 */
[----:B------:R-:W-:Y:S01]  /*5640*/  IABS R7, R11 ;  /* 0x0000000b00077213 */ /* 0x000fe20000000000 */
[----:B------:R-:W-:-:S04]  /*5650*/  FFMA.FTZ R13, R19, -R224, R31 ;  /* 0x800000e0130d7223 */ /* 0x000fc8000001001f */
        /* <DEDUP_REMOVED lines=8> */
[----:B------:R-:W-:-:S02]  /*56e0*/  ISETP.GE.OR P1, PT, R6, R231, !P1 ;  /* 0x000000e70600720c */ /* 0x000fc40004f26670 */
[----:B------:R-:W-:Y:S02]  /*56f0*/  ISETP.GE.OR P4, PT, R6, R230, !P4 ;  /* 0x000000e60600720c */ /* 0x000fe40006786670 */
[----:B------:R-:W-:Y:S01]  /*5700*/  IABS R7, R12 ;  /* 0x0000000c00077213 */ /* 0x000fe20000000000 */
[----:B-1----:R-:W-:-:S03]  /*5710*/  IMAD.IADD R11, R225, 0x1, -R10 ;  /* 0x00000001e10b7824 */ /* 0x002fc600078e0a0a */
[----:B------:R1:W-:Y:S02]  /*5720*/  I2F R22, R7 ;  /* 0x0000000700167306 */ /* 0x0003e40000201400 */
[----:B------:R-:W-:Y:S01]  /*5730*/  IABS R6, R11 ;  /* 0x0000000b00067213 */ /* 0x000fe20000000000 */
[-C--:B------:R-:W-:Y:S02]  /*5740*/  FFMA.FTZ R14, R21, -R224.reuse, R64 ;  /* 0x800000e0150e7223 */ /* 0x080fe40000010040 */
[----:B------:R-:W-:Y:S02]  /*5750*/  FFMA.FTZ R13, R20, -R224, R66 ;  /* 0x800000e0140d7223 */ /* 0x000fe40000010042 */
[----:B------:R-:W-:Y:S02]  /*5760*/  IMAD.MOV.U32 R11, RZ, RZ, R6 ;  /* 0x000000ffff0b7224 */ /* 0x000fe400078e0006 */
[----:B------:R-:W-:Y:S01]  /*5770*/  IMAD.IADD R12, R229, 0x1, -R10 ;  /* 0x00000001e50c7824 */ /* 0x000fe200078e0a0a */
[----:B------:R-:W-:-:S02]  /*5780*/  FSEL R28, R14, -INF , !P0 ;  /* 0xff8000000e1c7808 */ /* 0x000fc40004000000 */
[----:B-1----:R-:W-:Y:S01]  /*5790*/  IADD3 R7, R5, 0x28, RZ ;  /* 0x0000002805077810 */ /* 0x002fe20007ffe0ff */
[----:B------:R1:W-:Y:S01]  /*57a0*/  I2F R21, R11 ;  /* 0x0000000b00157306 */ /* 0x0003e20000201400 */
[----:B------:R-:W-:Y:S02]  /*57b0*/  FSEL R30, R13, -INF , !P3 ;  /* 0xff8000000d1e7808 */ /* 0x000fe40005800000 */
[C---:B------:R-:W-:Y:S02]  /*57c0*/  ISETP.GE.AND P0, PT, R8.reuse, R228, PT ;  /* 0x000000e40800720c */ /* 0x040fe40003f06270 */
[C---:B------:R-:W-:Y:S02]  /*57d0*/  ISETP.GE.AND P3, PT, R8.reuse, R227, PT ;  /* 0x000000e30800720c */ /* 0x040fe40003f66270 */
[----:B------:R-:W-:Y:S02]  /*57e0*/  IABS R6, R12 ;  /* 0x0000000c00067213 */ /* 0x000fe40000000000 */
[----:B------:R-:W-:-:S02]  /*57f0*/  ISETP.GE.OR P0, PT, R8, R231, !P0 ;  /* 0x000000e70800720c */ /* 0x000fc40004706670 */
[----:B------:R-:W-:Y:S01]  /*5800*/  ISETP.GE.OR P3, PT, R8, R230, !P3 ;  /* 0x000000e60800720c */ /* 0x000fe20005f66670 */
[--C-:B-1----:R-:W-:Y:S01]  /*5810*/  IMAD.IADD R11, R225, 0x1, -R7.reuse ;  /* 0x00000001e10b7824 */ /* 0x102fe200078e0a07 */
[----:B------:R1:W-:Y:S01]  /*5820*/  I2F R20, R6 ;  /* 0x0000000600147306 */ /* 0x0003e20000201400 */
[----:B------:R-:W-:-:S03]  /*5830*/  IMAD.IADD R12, R229, 0x1, -R7 ;  /* 0x00000001e50c7824 */ /* 0x000fc600078e0a07 */
[----:B------:R-:W-:Y:S01]  /*5840*/  IABS R8, R11 ;  /* 0x0000000b00087213 */ /* 0x000fe20000000000 */
[-C--:B------:R-:W-:Y:S02]  /*5850*/  FFMA.FTZ R14, R25, -R224.reuse, R65 ;  /* 0x800000e0190e7223 */ /* 0x080fe40000010041 */
[----:B----4-:R-:W-:Y:S02]  /*5860*/  FFMA.FTZ R13, R16, -R224, R67 ;  /* 0x800000e0100d7223 */ /* 0x010fe40000010043 */
[----:B------:R-:W-:Y:S01]  /*5870*/  IMAD.MOV.U32 R11, RZ, RZ, R8 ;  /* 0x000000ffff0b7224 */ /* 0x000fe200078e0008 */
[----:B------:R-:W-:Y:S02]  /*5880*/  IABS R8, R12 ;  /* 0x0000000c00087213 */ /* 0x000fe40000000000 */
[----:B-1----:R-:W-:Y:S01]  /*5890*/  IADD3 R6, R5, 0x29, RZ ;  /* 0x0000002905067810 */ /* 0x002fe20007ffe0ff */
[----:B------:R1:W-:Y:S04]  /*58a0*/  I2F R19, R11 ;  /* 0x0000000b00137306 */ /* 0x0003e80000201400 */
[----:B------:R-:W-:Y:S01]  /*58b0*/  IMAD.IADD R12, R225, 0x1, -R6 ;  /* 0x00000001e10c7824 */ /* 0x000fe200078e0a06 */
[----:B------:R-:W-:-:S02]  /*58c0*/  FSEL R25, R14, -INF , !P5 ;  /* 0xff8000000e197808 */ /* 0x000fc40006800000 */
[----:B------:R-:W-:Y:S02]  /*58d0*/  FSEL R29, R13, -INF , !P2 ;  /* 0xff8000000d1d7808 */ /* 0x000fe40005000000 */
[C---:B------:R-:W-:Y:S02]  /*58e0*/  ISETP.GE.AND P5, PT, R9.reuse, R228, PT ;  /* 0x000000e40900720c */ /* 0x040fe40003fa6270 */
[C---:B------:R-:W-:Y:S01]  /*58f0*/  ISETP.GE.AND P2, PT, R9.reuse, R227, PT ;  /* 0x000000e30900720c */ /* 0x040fe20003f46270 */
[----:B-1----:R-:W-:Y:S01]  /*5900*/  IMAD.MOV.U32 R11, RZ, RZ, R8 ;  /* 0x000000ffff0b7224 */ /* 0x002fe200078e0008 */
[----:B------:R-:W-:Y:S02]  /*5910*/  IABS R8, R12 ;  /* 0x0000000c00087213 */ /* 0x000fe40000000000 */
[C---:B------:R-:W-:Y:S02]  /*5920*/  ISETP.GE.OR P5, PT, R9.reuse, R231, !P5 ;  /* 0x000000e70900720c */ /* 0x040fe40006fa6670 */
[----:B------:R-:W-:Y:S01]  /*5930*/  ISETP.GE.OR P2, PT, R9, R230, !P2 ;  /* 0x000000e60900720c */ /* 0x000fe20005746670 */
[----:B------:R-:W-:Y:S01]  /*5940*/  IMAD.MOV.U32 R12, RZ, RZ, R8 ;  /* 0x000000ffff0c7224 */ /* 0x000fe200078e0008 */
[----:B------:R-:W-:Y:S01]  /*5950*/  IADD3 R9, R5, 0x30, RZ ;  /* 0x0000003005097810 */ /* 0x000fe20007ffe0ff */
[----:B------:R1:W4:Y:S01]  /*5960*/  I2F R18, R11 ;  /* 0x0000000b00127306 */ /* 0x0003220000201400 */
[----:B-----5:R-:W-:-:S02]  /*5970*/  FFMA.FTZ R14, R15, -R224, R70 ;  /* 0x800000e00f0e7223 */ /* 0x020fc40000010046 */
[----:B------:R-:W-:-:S05]  /*5980*/  FFMA.FTZ R13, R26, -R224, R68 ;  /* 0x800000e01a0d7223 */ /* 0x000fca0000010044 */
[----:B------:R5:W2:Y:S01]  /*5990*/  I2F R15, R12 ;  /* 0x0000000c000f7306 */ /* 0x000aa20000201400 */
[----:B------:R-:W-:Y:S01]  /*59a0*/  FSEL R32, R13, -INF , !P1 ;  /* 0xff8000000d207808 */ /* 0x000fe20004800000 */
[----:B-1----:R-:W-:Y:S01]  /*59b0*/  IMAD.IADD R11, R229, 0x1, -R6 ;  /* 0x00000001e50b7824 */ /* 0x002fe200078e0a06 */
[----:B------:R-:W-:Y:S01]  /*59c0*/  FSEL R51, R14, -INF , !P4 ;  /* 0xff8000000e337808 */ /* 0x000fe20006000000 */
[----:B-----5:R-:W-:-:S03]  /*59d0*/  IMAD.IADD R12, R225, 0x1, -R9 ;  /* 0x00000001e10c7824 */ /* 0x020fc600078e0a09 */
[----:B------:R-:W-:Y:S02]  /*59e0*/  IABS R11, R11 ;  /* 0x0000000b000b7213 */ /* 0x000fe40000000000 */
[----:B------:R-:W-:Y:S02]  /*59f0*/  IADD3 R8, R5, 0x31, RZ ;  /* 0x0000003105087810 */ /* 0x000fe40007ffe0ff */
[----:B------:R-:W-:Y:S02]  /*5a00*/  IABS R12, R12 ;  /* 0x0000000c000c7213 */ /* 0x000fe40000000000 */
[C---:B------:R-:W-:Y:S02]  /*5a10*/  ISETP.GE.AND P1, PT, R10.reuse, R228, PT ;  /* 0x000000e40a00720c */ /* 0x040fe40003f26270 */
[----:B------:R-:W-:Y:S01]  /*5a20*/  ISETP.GE.AND P4, PT, R10, R227, PT ;  /* 0x000000e30a00720c */ /* 0x000fe20003f86270 */
[----:B------:R1:W5:Y:S01]  /*5a30*/  I2F R17, R11 ;  /* 0x0000000b00117306 */ /* 0x0003620000201400 */
[----:B------:R-:W-:-:S02]  /*5a40*/  FFMA.FTZ R14, R27, -R224, R69 ;  /* 0x800000e01b0e7223 */ /* 0x000fc40000010045 */
[----:B---3--:R-:W-:Y:S01]  /*5a50*/  FFMA.FTZ R13, R24, -R224, R71 ;  /* 0x800000e0180d7223 */ /* 0x008fe20000010047 */
[C---:B------:R-:W-:Y:S02]  /*5a60*/  ISETP.GE.OR P1, PT, R10.reuse, R231, !P1 ;  /* 0x000000e70a00720c */ /* 0x040fe40004f26670 */
[----:B------:R-:W-:Y:S01]  /*5a70*/  ISETP.GE.OR P4, PT, R10, R230, !P4 ;  /* 0x000000e60a00720c */ /* 0x000fe20006786670 */
[----:B------:R-:W-:Y:S01]  /*5a80*/  IMAD.IADD R10, R225, 0x1, -R8 ;  /* 0x00000001e10a7824 */ /* 0x000fe200078e0a08 */
[----:B------:R-:W-:Y:S02]  /*5a90*/  FSEL R26, R13, -INF , !P3 ;  /* 0xff8000000d1a7808 */ /* 0x000fe40005800000 */
[----:B------:R-:W-:Y:S01]  /*5aa0*/  ISETP.GE.AND P3, PT, R7, R227, PT ;  /* 0x000000e30700720c */ /* 0x000fe20003f66270 */
[----:B-1----:R-:W-:Y:S02]  /*5ab0*/  IMAD.MOV.U32 R11, RZ, RZ, R12 ;  /* 0x000000ffff0b7224 */ /* 0x002fe400078e000c */
[----:B------:R-:W-:Y:S01]  /*5ac0*/  FFMA.FTZ R12, R23, -R224, R72 ;  /* 0x800000e0170c7223 */ /* 0x000fe20000010048 */
[----:B------:R-:W-:Y:S01]  /*5ad0*/  FSEL R23, R14, -INF , !P0 ;  /* 0xff8000000e177808 */ /* 0x000fe20004000000 */
[----:B------:R1:W3:Y:S01]  /*5ae0*/  I2F R16, R11 ;  /* 0x0000000b00107306 */ /* 0x0002e20000201400 */
[----:B------:R-:W-:-:S02]  /*5af0*/  ISETP.GE.AND P0, PT, R7, R228, PT ;  /* 0x000000e40700720c */ /* 0x000fc40003f06270 */
[----:B------:R-:W-:Y:S02]  /*5b00*/  IABS R10, R10 ;  /* 0x0000000a000a7213 */ /* 0x000fe40000000000 */
[C---:B------:R-:W-:Y:S02]  /*5b10*/  ISETP.GE.OR P0, PT, R7.reuse, R231, !P0 ;  /* 0x000000e70700720c */ /* 0x040fe40004706670 */
[----:B------:R-:W-:Y:S01]  /*5b20*/  ISETP.GE.OR P3, PT, R7, R230, !P3 ;  /* 0x000000e60700720c */ /* 0x000fe20005f66670 */
[-C--:B----4-:R-:W-:Y:S01]  /*5b30*/  FFMA.FTZ R7, R18, -R224.reuse, R42 ;  /* 0x800000e012077223 */ /* 0x090fe2000001002a */
[----:B------:R4:W2:Y:S01]  /*5b40*/  I2F R14, R10 ;  /* 0x0000000a000e7306 */ /* 0x0008a20000201400 */
[----:B------:R-:W-:Y:S01]  /*5b50*/  FSEL R47, R12, -INF , !P5 ;  /* 0xff8000000c2f7808 */ /* 0x000fe20006800000 */
[----:B-1----:R-:W-:Y:S01]  /*5b60*/  FFMA.FTZ R11, R22, -R224, R74 ;  /* 0x800000e0160b7223 */ /* 0x002fe2000001004a */
[----:B------:R-:W-:Y:S01]  /*5b70*/  ISETP.GE.AND P5, PT, R6, R228, PT ;  /* 0x000000e40600720c */ /* 0x000fe20003fa6270 */
[----:B------:R-:W-:-:S03]  /*5b80*/  FFMA.FTZ R12, R21, -R224, R73 ;  /* 0x800000e0150c7223 */ /* 0x000fc60000010049 */
[----:B------:R-:W-:Y:S02]  /*5b90*/  FSEL R54, R11, -INF , !P2 ;  /* 0xff8000000b367808 */ /* 0x000fe40005000000 */
[----:B------:R-:W-:Y:S01]  /*5ba0*/  ISETP.GE.AND P2, PT, R6, R227, PT ;  /* 0x000000e30600720c */ /* 0x000fe20003f46270 */
[-C--:B----4-:R-:W-:Y:S01]  /*5bb0*/  FFMA.FTZ R10, R20, -R224.reuse, R75 ;  /* 0x800000e0140a7223 */ /* 0x090fe2000001004b */
[----:B------:R-:W-:Y:S01]  /*5bc0*/  FSEL R57, R7, -INF , !P3 ;  /* 0xff80000007397808 */ /* 0x000fe20005800000 */
[-C--:B------:R-:W-:Y:S01]  /*5bd0*/  FFMA.FTZ R11, R19, -R224.reuse, R40 ;  /* 0x800000e0130b7223 */ /* 0x080fe20000010028 */
[C---:B------:R-:W-:Y:S01]  /*5be0*/  ISETP.GE.OR P5, PT, R6.reuse, R231, !P5 ;  /* 0x000000e70600720c */ /* 0x040fe20006fa6670 */
[----:B--2---:R-:W-:Y:S01]  /*5bf0*/  FFMA.FTZ R15, R15, -R224, R41 ;  /* 0x800000e00f0f7223 */ /* 0x004fe20000010029 */
[----:B------:R-:W-:Y:S01]  /*5c00*/  ISETP.GE.OR P2, PT, R6, R230, !P2 ;  /* 0x000000e60600720c */ /* 0x000fe20005746670 */
[----:B-----5:R-:W-:Y:S01]  /*5c10*/  FFMA.FTZ R13, R17, -R224, R43 ;  /* 0x800000e0110d7223 */ /* 0x020fe2000001002b */
[----:B------:R-:W-:Y:S01]  /*5c20*/  IADD3 R6, R5, 0x38, RZ ;  /* 0x0000003805067810 */ /* 0x000fe20007ffe0ff */
[----:B------:R-:W-:Y:S01]  /*5c30*/  IMAD.IADD R7, R229, 0x1, -R8 ;  /* 0x00000001e5077824 */ /* 0x000fe200078e0a08 */
[----:B------:R-:W-:-:S02]  /*5c40*/  FSEL R24, R12, -INF , !P1 ;  /* 0xff8000000c187808 */ /* 0x000fc40004800000 */
[----:B------:R-:W-:Y:S02]  /*5c50*/  FSEL R49, R10, -INF , !P4 ;  /* 0xff8000000a317808 */ /* 0x000fe40006000000 */
[CC--:B------:R-:W-:Y:S02]  /*5c60*/  ISETP.GE.AND P1, PT, R9.reuse, R228.reuse, PT ;  /* 0x000000e40900720c */ /* 0x0c0fe40003f26270 */
[-C--:B------:R-:W-:Y:S02]  /*5c70*/  ISETP.GE.AND P4, PT, R9, R227.reuse, PT ;  /* 0x000000e30900720c */ /* 0x080fe40003f86270 */
[----:B------:R-:W-:Y:S02]  /*5c80*/  FSEL R42, R11, -INF , !P0 ;  /* 0xff8000000b2a7808 */ /* 0x000fe40004000000 */
[C---:B------:R-:W-:Y:S02]  /*5c90*/  ISETP.GE.AND P0, PT, R8.reuse, R228, PT ;  /* 0x000000e40800720c */ /* 0x040fe40003f06270 */
[----:B------:R-:W-:-:S02]  /*5ca0*/  ISETP.GE.AND P3, PT, R8, R227, PT ;  /* 0x000000e30800720c */ /* 0x000fc40003f66270 */
[----:B------:R-:W-:Y:S02]  /*5cb0*/  FSEL R50, R15, -INF , !P5 ;  /* 0xff8000000f327808 */ /* 0x000fe40006800000 */
[----:B------:R-:W-:Y:S02]  /*5cc0*/  FSEL R59, R13, -INF , !P2 ;  /* 0xff8000000d3b7808 */ /* 0x000fe40005000000 */
[C---:B------:R-:W-:Y:S02]  /*5cd0*/  ISETP.GE.AND P5, PT, R6.reuse, R228, PT ;  /* 0x000000e40600720c */ /* 0x040fe40003fa6270 */
[----:B------:R-:W-:Y:S02]  /*5ce0*/  ISETP.GE.AND P2, PT, R6, R227, PT ;  /* 0x000000e30600720c */ /* 0x000fe40003f46270 */
[----:B------:R-:W-:Y:S02]  /*5cf0*/  IABS R11, R7 ;  /* 0x00000007000b7213 */ /* 0x000fe40000000000 */
[----:B------:R-:W-:-:S02]  /*5d00*/  ISETP.GE.OR P1, PT, R9, R231, !P1 ;  /* 0x000000e70900720c */ /* 0x000fc40004f26670 */
[-C--:B------:R-:W-:Y:S01]  /*5d10*/  ISETP.GE.OR P4, PT, R9, R230.reuse, !P4 ;  /* 0x000000e60900720c */ /* 0x080fe20006786670 */
[C---:B------:R-:W-:Y:S01]  /*5d20*/  IMAD.IADD R9, R229.reuse, 0x1, -R9 ;  /* 0x00000001e5097824 */ /* 0x040fe200078e0a09 */
[----:B------:R-:W-:Y:S01]  /*5d30*/  FMNMX.FTZ R7, R36, R35, !PT ;  /* 0x0000002324077209 */ /* 0x000fe20007810000 */
[--C-:B------:R-:W-:Y:S01]  /*5d40*/  IMAD.IADD R10, R229, 0x1, -R6.reuse ;  /* 0x00000001e50a7824 */ /* 0x100fe200078e0a06 */
[CC--:B------:R-:W-:Y:S02]  /*5d50*/  ISETP.GE.OR P0, PT, R8.reuse, R231.reuse, !P0 ;  /* 0x000000e70800720c */ /* 0x0c0fe40004706670 */
[-C--:B------:R-:W-:Y:S01]  /*5d60*/  ISETP.GE.OR P3, PT, R8, R230.reuse, !P3 ;  /* 0x000000e60800720c */ /* 0x080fe20005f66670 */
[----:B------:R-:W-:Y:S01]  /*5d70*/  IMAD.IADD R8, R225, 0x1, -R6 ;  /* 0x00000001e1087824 */ /* 0x000fe200078e0a06 */
[C---:B------:R-:W-:Y:S02]  /*5d80*/  ISETP.GE.OR P5, PT, R6.reuse, R231, !P5 ;  /* 0x000000e70600720c */ /* 0x040fe40006fa6670 */
[----:B------:R-:W-:-:S02]  /*5d90*/  ISETP.GE.OR P2, PT, R6, R230, !P2 ;  /* 0x000000e60600720c */ /* 0x000fc40005746670 */
[----:B------:R-:W-:Y:S02]  /*5da0*/  FMNMX.FTZ R6, R34, R7, !PT ;  /* 0x0000000722067209 */ /* 0x000fe40007810000 */
[----:B------:R-:W-:Y:S02]  /*5db0*/  IABS R9, R9 ;  /* 0x0000000900097213 */ /* 0x000fe40000000000 */
[----:B------:R-:W-:Y:S02]  /*5dc0*/  IADD3 R5, R5, 0x39, RZ ;  /* 0x0000003905057810 */ /* 0x000fe40007ffe0ff */
[----:B------:R-:W-:Y:S01]  /*5dd0*/  FMNMX.FTZ R6, R31, R6, !PT ;  /* 0x000000061f067209 */ /* 0x000fe20007810000 */
[----:B------:R1:W-:Y:S01]  /*5de0*/  I2F R15, R9 ;  /* 0x00000009000f7306 */ /* 0x0003e20000201400 */
[----:B------:R-:W-:Y:S01]  /*5df0*/  IABS R8, R8 ;  /* 0x0000000800087213 */ /* 0x000fe20000000000 */
[----:B------:R-:W-:Y:S01]  /*5e00*/  IMAD.IADD R7, R225, 0x1, -R5 ;  /* 0x00000001e1077824 */ /* 0x000fe200078e0a05 */
[----:B------:R-:W-:Y:S01]  /*5e10*/  FMNMX.FTZ R6, R28, R6, !PT ;  /* 0x000000061c067209 */ /* 0x000fe20007810000 */
[----:B-1----:R-:W-:-:S02]  /*5e20*/  IMAD.MOV.U32 R9, RZ, RZ, R11 ;  /* 0x000000ffff097224 */ /* 0x002fc400078e000b */
[----:B------:R-:W-:Y:S01]  /*5e30*/  IMAD.MOV.U32 R11, RZ, RZ, R8 ;  /* 0x000000ffff0b7224 */ /* 0x000fe200078e0008 */
[----:B------:R-:W-:Y:S01]  /*5e40*/  FMNMX.FTZ R8, R37, R38, !PT ;  /* 0x0000002625087209 */ /* 0x000fe20007810000 */
[----:B------:R1:W-:Y:S01]  /*5e50*/  I2F R13, R9 ;  /* 0x00000009000d7306 */ /* 0x0003e20000201400 */
[-C--:B---3--:R-:W-:Y:S02]  /*5e60*/  FFMA.FTZ R16, R16, -R224.reuse, R76 ;  /* 0x800000e010107223 */ /* 0x088fe4000001004c */
[----:B------:R-:W-:Y:S01]  /*5e70*/  FFMA.FTZ R14, R14, -R224, R77 ;  /* 0x800000e00e0e7223 */ /* 0x000fe2000001004d */
[----:B-1----:R-:W-:Y:S02]  /*5e80*/  FMNMX.FTZ R9, R25, R6, !PT ;  /* 0x0000000619097209 */ /* 0x002fe40007810000 */
[----:B------:R-:W-:Y:S02]  /*5e90*/  IABS R6, R7 ;  /* 0x0000000700067213 */ /* 0x000fe40000000000 */
[----:B------:R-:W-:-:S02]  /*5ea0*/  FMNMX.FTZ R7, R60, R8, !PT ;  /* 0x000000083c077209 */ /* 0x000fc40007810000 */
[----:B------:R-:W-:Y:S02]  /*5eb0*/  FMNMX.FTZ R8, R32, R9, !PT ;  /* 0x0000000920087209 */ /* 0x000fe40007810000 */
[----:B------:R-:W-:Y:S01]  /*5ec0*/  FMNMX.FTZ R7, R33, R7, !PT ;  /* 0x0000000721077209 */ /* 0x000fe20007810000 */
[----:B------:R-:W1:Y:S01]  /*5ed0*/  I2F R12, R11 ;  /* 0x0000000b000c7306 */ /* 0x000e620000201400 */
[----:B------:R-:W-:Y:S01]  /*5ee0*/  FMNMX.FTZ R8, R23, R8, !PT ;  /* 0x0000000817087209 */ /* 0x000fe20007810000 */
[----:B------:R-:W-:-:S03]  /*5ef0*/  IMAD.IADD R9, R229, 0x1, -R5 ;  /* 0x00000001e5097824 */ /* 0x000fc600078e0a05 */
[----:B------:R-:W-:-:S03]  /*5f00*/  FMNMX.FTZ R8, R47, R8, !PT ;  /* 0x000000082f087209 */ /* 0x000fc60007810000 */
[----:B------:R2:W3:Y:S01]  /*5f10*/  I2F R11, R6 ;  /* 0x00000006000b7306 */ /* 0x0004e20000201400 */
[----:B------:R-:W-:Y:S02]  /*5f20*/  FSEL R48, R16, -INF , !P1 ;  /* 0xff80000010307808 */ /* 0x000fe40004800000 */
[----:B------:R-:W-:Y:S02]  /*5f30*/  FSEL R53, R14, -INF , !P0 ;  /* 0xff8000000e357808 */ /* 0x000fe40004000000 */
[----:B------:R-:W-:Y:S02]  /*5f40*/  FMNMX.FTZ R8, R24, R8, !PT ;  /* 0x0000000818087209 */ /* 0x000fe40007810000 */
[C---:B------:R-:W-:Y:S02]  /*5f50*/  ISETP.GE.AND P1, PT, R5.reuse, R228, PT ;  /* 0x000000e40500720c */ /* 0x040fe40003f26270 */
[----:B------:R-:W-:Y:S02]  /*5f60*/  ISETP.GE.AND P0, PT, R5, R227, PT ;  /* 0x000000e30500720c */ /* 0x000fe40003f06270 */
[----:B--2---:R-:W-:-:S04]  /*5f70*/  FMNMX.FTZ R6, R30, R7, !PT ;  /* 0x000000071e067209 */ /* 0x004fc80007810000 */
[----:B------:R-:W-:Y:S02]  /*5f80*/  FMNMX.FTZ R7, R29, R6, !PT ;  /* 0x000000061d077209 */ /* 0x000fe40007810000 */
[----:B------:R-:W-:Y:S02]  /*5f90*/  IABS R6, R9 ;  /* 0x0000000900067213 */ /* 0x000fe40000000000 */
[----:B------:R-:W-:Y:S02]  /*5fa0*/  FMNMX.FTZ R7, R51, R7, !PT ;  /* 0x0000000733077209 */ /* 0x000fe40007810000 */
[----:B------:R-:W-:Y:S02]  /*5fb0*/  IABS R10, R10 ;  /* 0x0000000a000a7213 */ /* 0x000fe40000000000 */
[----:B------:R-:W-:Y:S02]  /*5fc0*/  FMNMX.FTZ R8, R42, R8, !PT ;  /* 0x000000082a087209 */ /* 0x000fe40007810000 */
[----:B------:R-:W-:-:S02]  /*5fd0*/  ISETP.GE.OR P1, PT, R5, R231, !P1 ;  /* 0x000000e70500720c */ /* 0x000fc40004f26670 */
[----:B------:R-:W-:Y:S01]  /*5fe0*/  ISETP.GE.OR P0, PT, R5, R230, !P0 ;  /* 0x000000e60500720c */ /* 0x000fe20004706670 */
[----:B------:R-:W-:Y:S01]  /*5ff0*/  IMAD.MOV.U32 R5, RZ, RZ, R6 ;  /* 0x000000ffff057224 */ /* 0x000fe200078e0006 */
[----:B------:R-:W-:Y:S01]  /*6000*/  FMNMX.FTZ R6, R26, R7, !PT ;  /* 0x000000071a067209 */ /* 0x000fe20007810000 */
[----:B------:R-:W2:Y:S01]  /*6010*/  I2F R9, R10 ;  /* 0x0000000a00097306 */ /* 0x000ea20000201400 */
[----:B------:R-:W-:Y:S01]  /*6020*/  FMNMX.FTZ R7, R50, R8, !PT ;  /* 0x0000000832077209 */ /* 0x000fe20007810000 */
[----:B-1----:R-:W-:-:S06]  /*6030*/  FFMA.FTZ R8, R12, -R224, R80 ;  /* 0x800000e00c087223 */ /* 0x002fcc0000010050 */
[----:B------:R1:W4:Y:S01]  /*6040*/  I2F R10, R5 ;  /* 0x00000005000a7306 */ /* 0x0003220000201400 */
[----:B------:R-:W-:Y:S01]  /*6050*/  FSEL R55, R8, -INF , !P5 ;  /* 0xff80000008377808 */ /* 0x000fe20006800000 */
[----:B------:R-:W-:Y:S01]  /*6060*/  FFMA.FTZ R8, R15, -R224, R78 ;  /* 0x800000e00f087223 */ /* 0x000fe2000001004e */
[----:B-1----:R-:W-:Y:S02]  /*6070*/  FMNMX.FTZ R5, R54, R6, !PT ;  /* 0x0000000636057209 */ /* 0x002fe40007810000 */
[----:B------:R-:W-:Y:S01]  /*6080*/  FMNMX.FTZ R6, R48, R7, !PT ;  /* 0x0000000730067209 */ /* 0x000fe20007810000 */
[----:B---3--:R-:W-:Y:S01]  /*6090*/  FFMA.FTZ R7, R11, -R224, R81 ;  /* 0x800000e00b077223 */ /* 0x008fe20000010051 */
[----:B------:R-:W-:Y:S02]  /*60a0*/  FMNMX.FTZ R5, R49, R5, !PT ;  /* 0x0000000531057209 */ /* 0x000fe40007810000 */
[----:B------:R-:W-:Y:S02]  /*60b0*/  FMNMX.FTZ R6, R53, R6, !PT ;  /* 0x0000000635067209 */ /* 0x000fe40007810000 */
[----:B------:R-:W-:-:S02]  /*60c0*/  FMNMX.FTZ R5, R57, R5, !PT ;  /* 0x0000000539057209 */ /* 0x000fc40007810000 */
[----:B------:R-:W-:Y:S01]  /*60d0*/  FSEL R46, R7, -INF , !P1 ;  /* 0xff800000072e7808 */ /* 0x000fe20004800000 */
[----:B------:R-:W-:Y:S01]  /*60e0*/  FFMA.FTZ R7, R13, -R224, R79 ;  /* 0x800000e00d077223 */ /* 0x000fe2000001004f */
[----:B------:R-:W-:Y:S02]  /*60f0*/  FMNMX.FTZ R6, R55, R6, !PT ;  /* 0x0000000637067209 */ /* 0x000fe40007810000 */
[----:B------:R-:W-:Y:S02]  /*6100*/  FSEL R56, R8, -INF , !P4 ;  /* 0xff80000008387808 */ /* 0x000fe40006000000 */
[----:B------:R-:W-:Y:S02]  /*6110*/  FMNMX.FTZ R5, R59, R5, !PT ;  /* 0x000000053b057209 */ /* 0x000fe40007810000 */
[----:B------:R-:W-:Y:S01]  /*6120*/  FMNMX.FTZ R6, R46, R6, !PT ;  /* 0x000000062e067209 */ /* 0x000fe20007810000 */
[----:B--2---:R-:W-:Y:S01]  /*6130*/  FFMA.FTZ R8, R9, -R224, R82 ;  /* 0x800000e009087223 */ /* 0x004fe20000010052 */
[----:B------:R-:W-:-:S02]  /*6140*/  FSEL R58, R7, -INF , !P3 ;  /* 0xff800000073a7808 */ /* 0x000fc40005800000 */
[----:B------:R-:W-:Y:S01]  /*6150*/  FMNMX.FTZ R7, R56, R5, !PT ;  /* 0x0000000538077209 */ /* 0x000fe20007810000 */
[----:B----4-:R-:W-:Y:S01]  /*6160*/  FFMA.FTZ R10, R10, -R224, R83 ;  /* 0x800000e00a0a7223 */ /* 0x010fe20000010053 */
[----:B------:R-:W1:Y:S01]  /*6170*/  SHFL.BFLY PT, R133, R6, 0x2, 0x1f ;  /* 0x0c401f0006857f89 */ /* 0x000e6200000e0000 */
[----:B------:R-:W-:Y:S01]  /*6180*/  IMAD.SHL.U32 R5, R135, 0x2, RZ ;  /* 0x0000000287057824 */ /* 0x000fe200078e00ff */
[----:B------:R-:W-:Y:S02]  /*6190*/  FSEL R52, R8, -INF , !P2 ;  /* 0xff80000008347808 */ /* 0x000fe40005000000 */
[----:B------:R-:W-:Y:S01]  /*61a0*/  FMNMX.FTZ R7, R58, R7, !PT ;  /* 0x000000073a077209 */ /* 0x000fe20007810000 */
[----:B------:R-:W-:Y:S01]  /*61b0*/  IMAD.WIDE.U32 R16, R125, -0x326172a9, RZ ;  /* 0xcd9e8d577d107825 */ /* 0x000fe200078e00ff */
[----:B------:R-:W-:Y:S02]  /*61c0*/  FSEL R43, R10, -INF , !P0 ;  /* 0xff8000000a2b7808 */ /* 0x000fe40004000000 */
[----:B------:R-:W-:Y:S01]  /*61d0*/  LOP3.LUT R44, R128, R110, RZ, 0x3c, !PT ;  /* 0x0000006e802c7212 */ /* 0x000fe200078e3cff */
[----:B------:R-:W-:Y:S01]  /*61e0*/  IMAD.WIDE.U32 R8, R124, -0x2daee0ad, RZ ;  /* 0xd2511f537c087825 */ /* 0x000fe200078e00ff */
[----:B------:R-:W-:-:S02]  /*61f0*/  FMNMX.FTZ R10, R52, R7, !PT ;  /* 0x00000007340a7209 */ /* 0x000fc40007810000 */
[----:B------:R-:W-:Y:S02]  /*6200*/  LOP3.LUT R11, R129, R5, RZ, 0x3c, !PT ;  /* 0x00000005810b7212 */ /* 0x000fe400078e3cff */
[----:B------:R-:W-:Y:S02]  /*6210*/  IADD3 R7, R5, 0x1, RZ ;  /* 0x0000000105077810 */ /* 0x000fe40007ffe0ff */
[----:B------:R-:W-:Y:S02]  /*6220*/  LOP3.LUT R13, R44, R17, RZ, 0x3c, !PT ;  /* 0x000000112c0d7212 */ /* 0x000fe400078e3cff */
[----:B------:R-:W-:Y:S02]  /*6230*/  FMNMX.FTZ R5, R43, R10, !PT ;  /* 0x0000000a2b057209 */ /* 0x000fe40007810000 */
[----:B------:R-:W-:Y:S01]  /*6240*/  LOP3.LUT R11, R11, R9, RZ, 0x3c, !PT ;  /* 0x000000090b0b7212 */ /* 0x000fe200078e3cff */
[----:B------:R2:W-:Y:S01]  /*6250*/  STL [R1+0x100], R44 ;  /* 0x0001002c01007387 */ /* 0x0005e20000100800 */
[----:B------:R-:W-:-:S03]  /*6260*/  IADD3 R12, R129, -0x4498517b, RZ ;  /* 0xbb67ae85810c7810 */ /* 0x000fc60007ffe0ff */
[----:B------:R-:W3:Y:S01]  /*6270*/  SHFL.BFLY PT, R14, R5, 0x2, 0x1f ;  /* 0x0c401f00050e7f89 */ /* 0x000ee200000e0000 */
[----:B------:R-:W-:Y:S01]  /*6280*/  IMAD.WIDE.U32 R10, R11, -0x326172a9, RZ ;  /* 0xcd9e8d570b0a7825 */ /* 0x000fe200078e00ff */
[----:B------:R-:W-:Y:S02]  /*6290*/  IADD3 R18, R128, -0x61c88647, RZ ;  /* 0x9e3779b980127810 */ /* 0x000fe40007ffe0ff */
[----:B------:R-:W-:Y:S02]  /*62a0*/  LOP3.LUT R7, R129, R7, RZ, 0x3c, !PT ;  /* 0x0000000781077212 */ /* 0x000fe400078e3cff */
[----:B-1----:R-:W-:Y:S02]  /*62b0*/  FMNMX.FTZ R133, R6, R133, !PT ;  /* 0x0000008506857209 */ /* 0x002fe40007810000 */
[----:B------:R-:W-:Y:S02]  /*62c0*/  LOP3.LUT R7, R7, R9, RZ, 0x3c, !PT ;  /* 0x0000000907077212 */ /* 0x000fe400078e3cff */
[----:B------:R-:W-:Y:S01]  /*62d0*/  IADD3 R15, R128, 0x3c6ef372, RZ ;  /* 0x3c6ef372800f7810 */ /* 0x000fe20007ffe0ff */
[----:B--2---:R-:W-:-:S05]  /*62e0*/  IMAD.WIDE.U32 R44, R13, -0x2daee0ad, RZ ;  /* 0xd2511f530d2c7825 */ /* 0x004fca00078e00ff */
[----:B------:R-:W-:Y:S02]  /*62f0*/  LOP3.LUT R12, R45, R12, R8, 0x96, !PT ;  /* 0x0000000c2d0c7212 */ /* 0x000fe400078e9608 */
[----:B------:R-:W-:-:S03]  /*6300*/  LOP3.LUT R8, R11, R18, R16, 0x96, !PT ;  /* 0x000000120b087212 */ /* 0x000fc600078e9610 */
[----:B------:R-:W-:Y:S01]  /*6310*/  IMAD.WIDE.U32 R190, R12, -0x326172a9, RZ ;  /* 0xcd9e8d570cbe7825 */ /* 0x000fe200078e00ff */
[----:B------:R-:W-:-:S03]  /*6320*/  IADD3 R22, R129, 0x76cf5d0a, RZ ;  /* 0x76cf5d0a81167810 */ /* 0x000fc60007ffe0ff */
[----:B------:R-:W-:Y:S01]  /*6330*/  IMAD.WIDE.U32 R8, R8, -0x2daee0ad, RZ ;  /* 0xd2511f5308087825 */ /* 0x000fe200078e00ff */
[----:B------:R-:W1:Y:S01]  /*6340*/  SHFL.BFLY PT, R13, R133, 0x1, 0x1f ;  /* 0x0c201f00850d7f89 */ /* 0x000e6200000e0000 */
[-C--:B------:R-:W-:Y:S02]  /*6350*/  LOP3.LUT R10, R191, R15.reuse, R10, 0x96, !PT ;  /* 0x0000000fbf0a7212 */ /* 0x080fe400078e960a */
[----:B------:R-:W-:Y:S01]  /*6360*/  IMAD.WIDE.U32 R6, R7, -0x326172a9, RZ ;  /* 0xcd9e8d5707067825 */ /* 0x000fe200078e00ff */
[----:B------:R-:W-:Y:S02]  /*6370*/  LOP3.LUT R9, R9, R22, R44, 0x96, !PT ;  /* 0x0000001609097212 */ /* 0x000fe400078e962c */
[----:B------:R-:W-:Y:S02]  /*6380*/  IADD3 R21, R129, 0x32370b8f, RZ ;  /* 0x32370b8f81157810 */ /* 0x000fe40007ffe0ff */
[----:B------:R-:W-:Y:S01]  /*6390*/  LOP3.LUT R11, R7, R18, R16, 0x96, !PT ;  /* 0x00000012070b7212 */ /* 0x000fe200078e9610 */
[----:B------:R-:W-:Y:S01]  /*63a0*/  IMAD.WIDE.U32 R16, R10, -0x2daee0ad, RZ ;  /* 0xd2511f530a107825 */ /* 0x000fe200078e00ff */
[----:B------:R-:W-:-:S02]  /*63b0*/  LOP3.LUT R12, R191, R15, R6, 0x96, !PT ;  /* 0x0000000fbf0c7212 */ /* 0x000fc400078e9606 */
[C---:B------:R-:W-:Y:S01]  /*63c0*/  IADD3 R124, R128.reuse, -0x255992d5, RZ ;  /* 0xdaa66d2b807c7810 */ /* 0x040fe20007ffe0ff */
[----:B------:R-:W-:Y:S01]  /*63d0*/  IMAD.WIDE.U32 R6, R9, -0x326172a9, RZ ;  /* 0xcd9e8d5709067825 */ /* 0x000fe200078e00ff */
[----:B---3--:R-:W-:Y:S02]  /*63e0*/  FMNMX.FTZ R5, R5, R14, !PT ;  /* 0x0000000e05057209 */ /* 0x008fe40007810000 */
[----:B------:R-:W-:Y:S01]  /*63f0*/  LOP3.LUT R9, R17, R21, R8, 0x96, !PT ;  /* 0x0000001511097212 */ /* 0x000fe200078e9608 */
[----:B------:R-:W-:Y:S01]  /*6400*/  IMAD.WIDE.U32 R10, R11, -0x2daee0ad, RZ ;  /* 0xd2511f530b0a7825 */ /* 0x000fe200078e00ff */
[----:B------:R-:W-:Y:S01]  /*6410*/  LOP3.LUT R8, R7, R124, R190, 0x96, !PT ;  /* 0x0000007c07087212 */ /* 0x000fe200078e96be */
[----:B------:R-:W-:Y:S01]  /*6420*/  STL.64 [R1+0x108], R44 ;  /* 0x0001082c01007387 */ /* 0x000fe20000100a00 */
[----:B------:R-:W-:-:S03]  /*6430*/  IADD3 R125, R128, 0x78dde6e4, RZ ;  /* 0x78dde6e4807d7810 */ /* 0x000fc60007ffe0ff */
[----:B------:R2:W-:Y:S01]  /*6440*/  STL [R1+0xd8], R18 ;  /* 0x0000d81201007387 */ /* 0x0005e20000100800 */
[----:B------:R-:W-:-:S03]  /*6450*/  LOP3.LUT R11, R11, R22, R44, 0x96, !PT ;  /* 0x000000160b0b7212 */ /* 0x000fc600078e962c */
[----:B------:R3:W-:Y:S01]  /*6460*/  STL [R1+0xdc], R15 ;  /* 0x0000dc0f01007387 */ /* 0x0007e20000100800 */
[----:B------:R-:W-:-:S03]  /*6470*/  IADD3 R20, R129, -0x126145ec, RZ ;  /* 0xed9eba1481147810 */ /* 0x000fc60007ffe0ff */
[----:B------:R-:W4:Y:S01]  /*6480*/  SHFL.BFLY PT, R132, R5, 0x1, 0x1f ;  /* 0x0c201f0005847f89 */ /* 0x000f2200000e0000 */
[----:B------:R-:W-:Y:S01]  /*6490*/  IMAD.WIDE.U32 R74, R11, -0x326172a9, RZ ;  /* 0xcd9e8d570b4a7825 */ /* 0x000fe200078e00ff */
[----:B-1----:R-:W-:Y:S02]  /*64a0*/  FMNMX.FTZ R133, R133, R13, !PT ;  /* 0x0000000d85857209 */ /* 0x002fe40007810000 */
[----:B------:R-:W-:Y:S01]  /*64b0*/  IADD3 R252, R129, -0x56f99767, RZ ;  /* 0xa906689981fc7810 */ /* 0x000fe20007ffe0ff */
[----:B--2---:R-:W-:-:S04]  /*64c0*/  IMAD.WIDE.U32 R18, R12, -0x2daee0ad, RZ ;  /* 0xd2511f530c127825 */ /* 0x004fc800078e00ff */
[----:B---3--:R-:W-:-:S04]  /*64d0*/  IMAD.WIDE.U32 R14, R9, -0x326172a9, RZ ;  /* 0xcd9e8d57090e7825 */ /* 0x008fc800078e00ff */
[----:B------:R-:W-:Y:S01]  /*64e0*/  IMAD.WIDE.U32 R8, R8, -0x2daee0ad, RZ ;  /* 0xd2511f5308087825 */ /* 0x000fe200078e00ff */
[----:B------:R-:W-:Y:S02]  /*64f0*/  LOP3.LUT R10, R19, R21, R10, 0x96, !PT ;  /* 0x00000015130a7212 */ /* 0x000fe400078e960a */
[----:B------:R-:W-:Y:S02]  /*6500*/  LOP3.LUT R7, R15, R125, R6, 0x96, !PT ;  /* 0x0000007d0f077212 */ /* 0x000fe400078e9606 */
[----:B------:R-:W-:Y:S01]  /*6510*/  LOP3.LUT R6, R9, R20, R16, 0x96, !PT ;  /* 0x0000001409067212 */ /* 0x000fe200078e9610 */
[----:B------:R-:W-:Y:S01]  /*6520*/  IMAD.WIDE.U32 R222, R10, -0x326172a9, RZ ;  /* 0xcd9e8d570ade7825 */ /* 0x000fe200078e00ff */
[----:B------:R-:W-:-:S03]  /*6530*/  LOP3.LUT R10, R75, R124, R190, 0x96, !PT ;  /* 0x0000007c4b0a7212 */ /* 0x000fc600078e96be */
[----:B------:R-:W-:Y:S01]  /*6540*/  IMAD.WIDE.U32 R68, R7, -0x2daee0ad, RZ ;  /* 0xd2511f5307447825 */ /* 0x000fe200078e00ff */
[----:B------:R-:W-:-:S03]  /*6550*/  IADD3 R126, R128, 0x1715609d, RZ ;  /* 0x1715609d807e7810 */ /* 0x000fc60007ffe0ff */
[----:B------:R-:W-:Y:S01]  /*6560*/  IMAD.WIDE.U32 R44, R6, -0x326172a9, RZ ;  /* 0xcd9e8d57062c7825 */ /* 0x000fe200078e00ff */
[----:B------:R-:W-:-:S03]  /*6570*/  FSETP.NEU.FTZ.AND P0, PT, R133, -INF , PT ;  /* 0xff8000008500780b */ /* 0x000fc60003f1d000 */
[----:B------:R-:W-:Y:S01]  /*6580*/  FMUL.FTZ R9, R2, R133 ;  /* 0x0000008502097220 */ /* 0x000fe20000410000 */
[----:B------:R-:W-:Y:S01]  /*6590*/  LOP3.LUT R13, R69, R252, R8, 0x96, !PT ;  /* 0x000000fc450d7212 */ /* 0x000fe200078e9608 */
[----:B------:R-:W-:Y:S01]  /*65a0*/  IMAD.WIDE.U32 R10, R10, -0x2daee0ad, RZ ;  /* 0xd2511f530a0a7825 */ /* 0x000fe200078e00ff */
[----:B------:R-:W-:Y:S01]  /*65b0*/  LOP3.LUT R8, R45, R126, R14, 0x96, !PT ;  /* 0x0000007e2d087212 */ /* 0x000fe200078e960e */
[----:B------:R-:W-:Y:S01]  /*65c0*/  STL [R1+0xd4], R22 ;  /* 0x0000d41601007387 */ /* 0x000fe20000100800 */
[----:B------:R-:W-:Y:S02]  /*65d0*/  LOP3.LUT R7, R223, R125, R74, 0x96, !PT ;  /* 0x0000007ddf077212 */ /* 0x000fe400078e964a */
[----:B------:R-:W-:Y:S01]  /*65e0*/  FSEL R6, R9, RZ, P0 ;  /* 0x000000ff09067208 */ /* 0x000fe20000000000 */
[----:B------:R-:W-:Y:S01]  /*65f0*/  STL [R1+0xe4], R21 ;  /* 0x0000e41501007387 */ /* 0x000fe20000100800 */
[----:B------:R-:W-:Y:S01]  /*6600*/  LOP3.LUT R11, R11, R20, R18, 0x96, !PT ;  /* 0x000000140b0b7212 */ /* 0x000fe200078e9612 */
[----:B------:R-:W-:-:S02]  /*6610*/  IMAD.WIDE.U32 R8, R8, -0x2daee0ad, RZ ;  /* 0xd2511f5308087825 */ /* 0x000fc400078e00ff */
[----:B------:R-:W-:Y:S01]  /*6620*/  STL [R1+0xc4], R124 ;  /* 0x0000c47c01007387 */ /* 0x000fe20000100800 */
[----:B------:R-:W-:-:S03]  /*6630*/  IADD3 R249, R129, 0x646e171e, RZ ;  /* 0x646e171e81f97810 */ /* 0x000fc60007ffe0ff */
[----:B------:R-:W-:Y:S01]  /*6640*/  STL [R1+0xd0], R125 ;  /* 0x0000d07d01007387 */ /* 0x000fe20000100800 */
[----:B----4-:R-:W-:-:S03]  /*6650*/  FMNMX.FTZ R132, R5, R132, !PT ;  /* 0x0000008405847209 */ /* 0x010fc60007810000 */
[----:B------:R1:W-:Y:S01]  /*6660*/  STL [R1+0xe0], R20 ;  /* 0x0000e01401007387 */ /* 0x0003e20000100800 */
[----:B------:R-:W-:Y:S01]  /*6670*/  FFMA.FTZ R5, R25, R2, -R6 ;  /* 0x0000000219057223 */ /* 0x000fe20000010806 */
[----:B------:R-:W-:Y:S02]  /*6680*/  LOP3.LUT R14, R9, R249, R68, 0x96, !PT ;  /* 0x000000f9090e7212 */ /* 0x000fe400078e9644 */
[----:B------:R-:W-:Y:S01]  /*6690*/  FSETP.NEU.FTZ.AND P0, PT, R132, -INF , PT ;  /* 0xff8000008400780b */ /* 0x000fe20003f1d000 */
[----:B------:R-:W-:Y:S01]  /*66a0*/  MUFU.EX2 R109, R5 ;  /* 0x00000005006d7308 */ /* 0x000fe20000000800 */
[----:B------:R-:W-:Y:S01]  /*66b0*/  LOP3.LUT R12, R14, 0xff, RZ, 0xc0, !PT ;  /* 0x000000ff0e0c7812 */ /* 0x000fe200078ec0ff */
[----:B------:R-:W-:-:S04]  /*66c0*/  IMAD.WIDE.U32 R72, R11, -0x326172a9, RZ ;  /* 0xcd9e8d570b487825 */ /* 0x000fc800078e00ff */
[----:B-1----:R-:W-:-:S04]  /*66d0*/  IMAD.WIDE.U32 R20, R7, -0x2daee0ad, RZ ;  /* 0xd2511f5307147825 */ /* 0x002fc800078e00ff */
[----:B------:R-:W-:Y:S01]  /*66e0*/  FFMA.FTZ R7, R28, R2, -R6 ;  /* 0x000000021c077223 */ /* 0x000fe20000010806 */
[----:B------:R-:W-:-:S03]  /*66f0*/  LOP3.LUT R10, R21, R252, R10, 0x96, !PT ;  /* 0x000000fc150a7212 */ /* 0x000fc600078e960a */
[----:B------:R1:W2:Y:S02]  /*6700*/  MUFU.EX2 R108, R7 ;  /* 0x00000007006c7308 */ /* 0x0002a40000000800 */
[----:B------:R-:W-:-:S04]  /*6710*/  IMAD.WIDE.U32 R10, R10, -0x326172a9, RZ ;  /* 0xcd9e8d570a0a7825 */ /* 0x000fc800078e00ff */
[----:B-1----:R-:W-:-:S05]  /*6720*/  FMUL.FTZ R7, R2, R132 ;  /* 0x0000008402077220 */ /* 0x002fca0000410000 */
[----:B------:R-:W-:Y:S02]  /*6730*/  FSEL R5, R7, RZ, P0 ;  /* 0x000000ff07057208 */ /* 0x000fe40000000000 */
[----:B------:R-:W-:Y:S01]  /*6740*/  ISETP.GE.U32.AND P0, PT, R221, R12, PT ;  /* 0x0000000cdd00720c */ /* 0x000fe20003f06070 */
[----:B------:R-:W-:Y:S01]  /*6750*/  IMAD.WIDE.U32 R12, R13, -0x326172a9, RZ ;  /* 0xcd9e8d570d0c7825 */ /* 0x000fe200078e00ff */
[----:B------:R-:W-:Y:S02]  /*6760*/  LOP3.LUT R7, R14, 0xffff, RZ, 0xc0, !PT ;  /* 0x0000ffff0e077812 */ /* 0x000fe400078ec0ff */
[----:B------:R-:W-:Y:S01]  /*6770*/  LOP3.LUT R15, R11, R127, R72, 0x96, !PT ;  /* 0x0000007f0b0f7212 */ /* 0x000fe200078e9648 */
[----:B------:R-:W-:Y:S01]  /*6780*/  FFMA.FTZ R16, R30, R2, -R5 ;  /* 0x000000021e107223 */ /* 0x000fe20000010805 */
[C---:B------:R-:W-:Y:S02]  /*6790*/  LOP3.LUT R18, R10.reuse, 0xff, RZ, 0xc0, !PT ;  /* 0x000000ff0a127812 */ /* 0x040fe400078ec0ff */
[----:B------:R-:W-:-:S02]  /*67a0*/  LOP3.LUT R22, R10, 0xffff, RZ, 0xc0, !PT ;  /* 0x0000ffff0a167812 */ /* 0x000fc400078ec0ff */
[--C-:B------:R-:W-:Y:S02]  /*67b0*/  SHF.R.U32.HI R21, RZ, 0x10, R10.reuse ;  /* 0x00000010ff157819 */ /* 0x100fe4000001160a */
[----:B------:R-:W-:Y:S01]  /*67c0*/  SHF.R.U32.HI R19, RZ, 0x18, R10 ;  /* 0x00000018ff137819 */ /* 0x000fe2000001160a */
[-C--:B------:R-:W-:Y:S01]  /*67d0*/  FFMA.FTZ R10, R29, R2.reuse, -R5 ;  /* 0x000000021d0a7223 */ /* 0x080fe20000010805 */
[----:B------:R-:W-:Y:S02]  /*67e0*/  SHF.R.U32.HI R7, RZ, 0x8, R7 ;  /* 0x00000008ff077819 */ /* 0x000fe40000011607 */
[----:B------:R-:W-:Y:S01]  /*67f0*/  LOP3.LUT R11, R12, 0xff, RZ, 0xc0, !PT ;  /* 0x000000ff0c0b7812 */ /* 0x000fe200078ec0ff */
[----:B------:R-:W-:Y:S01]  /*6800*/  MUFU.EX2 R107, R16 ;  /* 0x00000010006b7308 */ /* 0x000fe20000000800 */
[----:B------:R-:W-:Y:S02]  /*6810*/  LOP3.LUT R7, R7, 0xffff, RZ, 0xc0, !PT ;  /* 0x0000ffff07077812 */ /* 0x000fe400078ec0ff */
[----:B------:R-:W-:Y:S01]  /*6820*/  ISETP.GE.U32.AND P1, PT, R221, R11, PT ;  /* 0x0000000bdd00720c */ /* 0x000fe20003f26070 */
[----:B------:R-:W-:Y:S01]  /*6830*/  FFMA.FTZ R11, R36, R2, -R6 ;  /* 0x00000002240b7223 */ /* 0x000fe20000010806 */
[----:B--2---:R-:W-:-:S03]  /*6840*/  F2FP.PACK_AB R41, R109, R108 ;  /* 0x0000006c6d29723e */ /* 0x004fc600000000ff */
[----:B------:R1:W2:Y:S01]  /*6850*/  MUFU.EX2 R106, R10 ;  /* 0x0000000a006a7308 */ /* 0x0002a20000000800 */
[----:B------:R-:W-:Y:S01]  /*6860*/  ISETP.GE.U32.AND P4, PT, R221, R7, PT ;  /* 0x00000007dd00720c */ /* 0x000fe20003f86070 */
[----:B------:R-:W-:Y:S01]  /*6870*/  @!P0 HADD2 R39, -R41.H0_H0, -RZ.H0_H0 ;  /* 0xa00000ff29278230 */ /* 0x000fe20000000900 */
[----:B------:R-:W-:Y:S02]  /*6880*/  PRMT R40, R41, 0x7632, R40 ;  /* 0x0000763229287816 */ /* 0x000fe40000000028 */
[----:B------:R-:W-:-:S03]  /*6890*/  LOP3.LUT R7, R13, R127, R44, 0x96, !PT ;  /* 0x0000007f0d077212 */ /* 0x000fc600078e962c */
[----:B------:R3:W-:Y:S01]  /*68a0*/  MUFU.EX2 R99, R11 ;  /* 0x0000000b00637308 */ /* 0x0007e20000000800 */
[----:B-1----:R-:W-:-:S04]  /*68b0*/  SHF.R.U32.HI R10, RZ, 0x10, R14 ;  /* 0x00000010ff0a7819 */ /* 0x002fc8000001160e */
[----:B------:R-:W-:Y:S02]  /*68c0*/  LOP3.LUT R10, R10, 0xff, RZ, 0xc0, !PT ;  /* 0x000000ff0a0a7812 */ /* 0x000fe400078ec0ff */
[----:B------:R-:W-:Y:S01]  /*68d0*/  SHF.R.U32.HI R14, RZ, 0x18, R14 ;  /* 0x00000018ff0e7819 */ /* 0x000fe2000001160e */
[----:B---3--:R-:W-:Y:S01]  /*68e0*/  FFMA.FTZ R11, R35, R2, -R6 ;  /* 0x00000002230b7223 */ /* 0x008fe20000010806 */
[----:B------:R-:W-:Y:S02]  /*68f0*/  ISETP.GE.U32.AND P5, PT, R221, R10, PT ;  /* 0x0000000add00720c */ /* 0x000fe40003fa6070 */
[----:B------:R-:W-:Y:S01]  /*6900*/  PRMT R111, R41, 0x5410, R40 ;  /* 0x00005410296f7816 */ /* 0x000fe20000000028 */
[----:B------:R1:W3:Y:S01]  /*6910*/  MUFU.EX2 R96, R11 ;  /* 0x0000000b00607308 */ /* 0x0002e20000000800 */
[----:B------:R-:W-:Y:S02]  /*6920*/  LOP3.LUT R10, R7, 0xffff, RZ, 0xc0, !PT ;  /* 0x0000ffff070a7812 */ /* 0x000fe400078ec0ff */
[----:B------:R-:W-:-:S02]  /*6930*/  @!P0 PRMT R41, R39, 0x5410, RZ ;  /* 0x0000541027298816 */ /* 0x000fc400000000ff */
[----:B------:R-:W-:Y:S02]  /*6940*/  ISETP.GE.U32.AND P0, PT, R221, R14, PT ;  /* 0x0000000edd00720c */ /* 0x000fe40003f06070 */
[----:B------:R-:W-:Y:S02]  /*6950*/  LOP3.LUT R16, R7, 0xff, RZ, 0xc0, !PT ;  /* 0x000000ff07107812 */ /* 0x000fe400078ec0ff */
[----:B------:R-:W-:Y:S01]  /*6960*/  SHF.R.U32.HI R10, RZ, 0x8, R10 ;  /* 0x00000008ff0a7819 */ /* 0x000fe2000001160a */
[----:B------:R-:W-:Y:S01]  /*6970*/  @!P4 HADD2 R61, -R40.H0_H0, -RZ.H0_H0 ;  /* 0xa00000ff283dc230 */ /* 0x000fe20000000900 */
[----:B------:R-:W-:Y:S01]  /*6980*/  ISETP.GE.U32.AND P2, PT, R221, R16, PT ;  /* 0x00000010dd00720c */ /* 0x000fe20003f46070 */
[----:B-1----:R-:W-:Y:S01]  /*6990*/  FFMA.FTZ R11, R37, R2, -R5 ;  /* 0x00000002250b7223 */ /* 0x002fe20000010805 */
[----:B--2---:R-:W-:Y:S02]  /*69a0*/  F2FP.PACK_AB R37, R106, R107 ;  /* 0x0000006b6a25723e */ /* 0x004fe400000000ff */
[----:B------:R-:W-:Y:S01]  /*69b0*/  LOP3.LUT R10, R10, 0xffff, RZ, 0xc0, !PT ;  /* 0x0000ffff0a0a7812 */ /* 0x000fe200078ec0ff */
[----:B------:R1:W-:Y:S01]  /*69c0*/  MUFU.EX2 R97, R11 ;  /* 0x0000000b00617308 */ /* 0x0003e20000000800 */
[----:B------:R-:W-:-:S02]  /*69d0*/  PRMT R36, R37, 0x7632, R36 ;  /* 0x0000763225247816 */ /* 0x000fc40000000024 */
[----:B------:R-:W-:Y:S02]  /*69e0*/  @!P4 PRMT R40, R61, 0x5410, RZ ;  /* 0x000054103d28c816 */ /* 0x000fe400000000ff */
[----:B------:R-:W-:Y:S02]  /*69f0*/  ISETP.GE.U32.AND P4, PT, R221, R10, PT ;  /* 0x0000000add00720c */ /* 0x000fe40003f86070 */
[----:B------:R-:W-:Y:S01]  /*6a00*/  SHF.R.U32.HI R10, RZ, 0x10, R7 ;  /* 0x00000010ff0a7819 */ /* 0x000fe20000011607 */
[----:B------:R-:W-:Y:S01]  /*6a10*/  @!P0 HADD2 R63, -R36.H0_H0, -RZ.H0_H0 ;  /* 0xa00000ff243f8230 */ /* 0x000fe20000000900 */
[----:B---3--:R-:W-:Y:S01]  /*6a20*/  F2FP.PACK_AB R39, R96, R99 ;  /* 0x000000636027723e */ /* 0x008fe200000000ff */
[----:B-1----:R-:W-:-:S04]  /*6a30*/  FFMA.FTZ R11, R38, R2, -R5 ;  /* 0x00000002260b7223 */ /* 0x002fc80000010805 */
[----:B------:R1:W2:Y:S01]  /*6a40*/  MUFU.EX2 R89, R11 ;  /* 0x0000000b00597308 */ /* 0x0002a20000000800 */
[----:B------:R-:W-:Y:S01]  /*6a50*/  LOP3.LUT R10, R10, 0xff, RZ, 0xc0, !PT ;  /* 0x000000ff0a0a7812 */ /* 0x000fe200078ec0ff */
[----:B------:R-:W-:Y:S01]  /*6a60*/  @!P5 HADD2 R62, -R37.H0_H0, -RZ.H0_H0 ;  /* 0xa00000ff253ed230 */ /* 0x000fe20000000900 */
[----:B------:R-:W-:Y:S01]  /*6a70*/  PRMT R110, R37, 0x5410, R36 ;  /* 0x00005410256e7816 */ /* 0x000fe20000000024 */
[----:B------:R-:W-:Y:S01]  /*6a80*/  @!P2 HADD2 R64, -R39.H0_H0, -RZ.H0_H0 ;  /* 0xa00000ff2740a230 */ /* 0x000fe20000000900 */
[----:B------:R-:W-:Y:S02]  /*6a90*/  @!P0 PRMT R36, R63, 0x5410, RZ ;  /* 0x000054103f248816 */ /* 0x000fe400000000ff */
[----:B------:R-:W-:Y:S02]  /*6aa0*/  PRMT R38, R39, 0x7632, R38 ;  /* 0x0000763227267816 */ /* 0x000fe40000000026 */
[----:B------:R-:W-:Y:S02]  /*6ab0*/  ISETP.GE.U32.AND P0, PT, R221, R10, PT ;  /* 0x0000000add00720c */ /* 0x000fe40003f06070 */
[----:B------:R-:W-:-:S02]  /*6ac0*/  SHF.R.U32.HI R7, RZ, 0x18, R7 ;  /* 0x00000018ff077819 */ /* 0x000fc40000011607 */
[----:B------:R-:W-:Y:S01]  /*6ad0*/  @!P5 PRMT R37, R62, 0x5410, RZ ;  /* 0x000054103e25d816 */ /* 0x000fe200000000ff */
[-C--:B-1----:R-:W-:Y:S01]  /*6ae0*/  FFMA.FTZ R11, R34, R2.reuse, -R6 ;  /* 0x00000002220b7223 */ /* 0x082fe20000010806 */
[----:B------:R-:W-:Y:S01]  /*6af0*/  PRMT R62, R39, 0x5410, R38 ;  /* 0x00005410273e7816 */ /* 0x000fe20000000026 */
[----:B------:R-:W-:Y:S01]  /*6b00*/  FFMA.FTZ R10, R60, R2, -R5 ;  /* 0x000000023c0a7223 */ /* 0x000fe20000010805 */
[----:B------:R-:W-:Y:S01]  /*6b10*/  @!P2 PRMT R39, R64, 0x5410, RZ ;  /* 0x000054104027a816 */ /* 0x000fe200000000ff */
[----:B------:R1:W-:Y:S01]  /*6b20*/  MUFU.EX2 R87, R11 ;  /* 0x0000000b00577308 */ /* 0x0003e20000000800 */
[----:B------:R-:W-:Y:S02]  /*6b30*/  ISETP.GE.U32.AND P2, PT, R221, R7, PT ;  /* 0x00000007dd00720c */ /* 0x000fe40003f46070 */
[----:B------:R-:W-:Y:S02]  /*6b40*/  LOP3.LUT R7, R12, 0xffff, RZ, 0xc0, !PT ;  /* 0x0000ffff0c077812 */ /* 0x000fe400078ec0ff */
[----:B--2---:R-:W-:-:S03]  /*6b50*/  F2FP.PACK_AB R35, R89, R97 ;  /* 0x000000615923723e */ /* 0x004fc600000000ff */
[----:B------:R2:W-:Y:S01]  /*6b60*/  MUFU.EX2 R76, R10 ;  /* 0x0000000a004c7308 */ /* 0x0005e20000000800 */
[----:B------:R-:W-:Y:S01]  /*6b70*/  PRMT R34, R35, 0x7632, R34 ;  /* 0x0000763223227816 */ /* 0x000fe20000000022 */
[----:B-1----:R-:W-:Y:S01]  /*6b80*/  FFMA.FTZ R11, R31, R2, -R6 ;  /* 0x000000021f0b7223 */ /* 0x002fe20000010806 */
[----:B------:R-:W-:-:S05]  /*6b90*/  @!P0 HADD2 R66, -R35.H0_H0, -RZ.H0_H0 ;  /* 0xa00000ff23428230 */ /* 0x000fca0000000900 */
[----:B------:R-:W1:Y:S01]  /*6ba0*/  MUFU.EX2 R82, R11 ;  /* 0x0000000b00527308 */ /* 0x000e620000000800 */
[----:B--2---:R-:W-:Y:S01]  /*6bb0*/  SHF.R.U32.HI R10, RZ, 0x8, R7 ;  /* 0x00000008ff0a7819 */ /* 0x004fe20000011607 */
[----:B------:R-:W-:Y:S01]  /*6bc0*/  FFMA.FTZ R7, R33, R2, -R5 ;  /* 0x0000000221077223 */ /* 0x000fe20000010805 */
[----:B------:R-:W-:Y:S02]  /*6bd0*/  PRMT R61, R35, 0x5410, R34 ;  /* 0x00005410233d7816 */ /* 0x000fe40000000022 */
[----:B------:R-:W-:Y:S02]  /*6be0*/  LOP3.LUT R10, R10, 0xffff, RZ, 0xc0, !PT ;  /* 0x0000ffff0a0a7812 */ /* 0x000fe400078ec0ff */
[----:B------:R-:W-:Y:S02]  /*6bf0*/  @!P0 PRMT R35, R66, 0x5410, RZ ;  /* 0x0000541042238816 */ /* 0x000fe400000000ff */
[----:B------:R-:W-:Y:S02]  /*6c00*/  ISETP.GE.U32.AND P0, PT, R221, R10, PT ;  /* 0x0000000add00720c */ /* 0x000fe40003f06070 */
[----:B------:R-:W-:Y:S01]  /*6c10*/  SHF.R.U32.HI R10, RZ, 0x10, R12 ;  /* 0x00000010ff0a7819 */ /* 0x000fe2000001160c */
[----:B------:R2:W3:Y:S01]  /*6c20*/  MUFU.EX2 R80, R7 ;  /* 0x0000000700507308 */ /* 0x0004e20000000800 */
[----:B------:R-:W-:-:S02]  /*6c30*/  @!P2 HADD2 R67, -R34.H0_H0, -RZ.H0_H0 ;  /* 0xa00000ff2243a230 */ /* 0x000fc40000000900 */
[----:B------:R-:W-:Y:S02]  /*6c40*/  LOP3.LUT R10, R10, 0xff, RZ, 0xc0, !PT ;  /* 0x000000ff0a0a7812 */ /* 0x000fe400078ec0ff */
[----:B-1----:R-:W-:Y:S02]  /*6c50*/  F2FP.PACK_AB R31, R82, R87 ;  /* 0x00000057521f723e */ /* 0x002fe400000000ff */
[----:B------:R-:W-:Y:S02]  /*6c60*/  @!P2 PRMT R34, R67, 0x5410, RZ ;  /* 0x000054104322a816 */ /* 0x000fe400000000ff */
[----:B------:R-:W-:Y:S01]  /*6c70*/  ISETP.GE.U32.AND P2, PT, R221, R10, PT ;  /* 0x0000000add00720c */ /* 0x000fe20003f46070 */
[----:B--2---:R-:W-:Y:S01]  /*6c80*/  FFMA.FTZ R7, R32, R2, -R6 ;  /* 0x0000000220077223 */ /* 0x004fe20000010806 */
[----:B------:R-:W-:-:S03]  /*6c90*/  LOP3.LUT R10, R8, 0xffff, RZ, 0xc0, !PT ;  /* 0x0000ffff080a7812 */ /* 0x000fc600078ec0ff */
[----:B------:R1:W-:Y:S01]  /*6ca0*/  MUFU.EX2 R92, R7 ;  /* 0x00000007005c7308 */ /* 0x0003e20000000800 */
[----:B------:R-:W-:Y:S02]  /*6cb0*/  PRMT R30, R31, 0x7632, R30 ;  /* 0x000076321f1e7816 */ /* 0x000fe4000000001e */
[----:B------:R-:W-:-:S03]  /*6cc0*/  SHF.R.U32.HI R17, RZ, 0x18, R12 ;  /* 0x00000018ff117819 */ /* 0x000fc6000001160c */
[----:B------:R-:W-:Y:S01]  /*6cd0*/  @!P0 HADD2 R71, -R30.H0_H0, -RZ.H0_H0 ;  /* 0xa00000ff1e478230 */ /* 0x000fe20000000900 */
[----:B------:R-:W-:Y:S01]  /*6ce0*/  ISETP.GE.U32.AND P3, PT, R221, R17, PT ;  /* 0x00000011dd00720c */ /* 0x000fe20003f66070 */
[----:B-1----:R-:W-:-:S04]  /*6cf0*/  FFMA.FTZ R7, R23, R2, -R6 ;  /* 0x0000000217077223 */ /* 0x002fc80000010806 */
[----:B------:R1:W2:Y:S01]  /*6d00*/  MUFU.EX2 R94, R7 ;  /* 0x00000007005e7308 */ /* 0x0002a20000000800 */
[----:B------:R-:W-:Y:S01]  /*6d10*/  @!P1 HADD2 R70, -R31.H0_H0, -RZ.H0_H0 ;  /* 0xa00000ff1f469230 */ /* 0x000fe20000000900 */
[----:B------:R-:W-:Y:S02]  /*6d20*/  PRMT R60, R31, 0x5410, R30 ;  /* 0x000054101f3c7816 */ /* 0x000fe4000000001e */
[----:B---3--:R-:W-:Y:S02]  /*6d30*/  F2FP.PACK_AB R33, R80, R76 ;  /* 0x0000004c5021723e */ /* 0x008fe400000000ff */
[----:B------:R-:W-:Y:S02]  /*6d40*/  @!P0 PRMT R30, R71, 0x5410, RZ ;  /* 0x00005410471e8816 */ /* 0x000fe400000000ff */
[----:B-1----:R-:W-:-:S04]  /*6d50*/  SHF.R.U32.HI R7, RZ, 0x8, R10 ;  /* 0x00000008ff077819 */ /* 0x002fc8000001160a */
[----:B------:R-:W-:Y:S02]  /*6d60*/  LOP3.LUT R7, R7, 0xffff, RZ, 0xc0, !PT ;  /* 0x0000ffff07077812 */ /* 0x000fe400078ec0ff */
[----:B------:R-:W-:Y:S02]  /*6d70*/  LOP3.LUT R10, R8, 0xff, RZ, 0xc0, !PT ;  /* 0x000000ff080a7812 */ /* 0x000fe400078ec0ff */
[----:B------:R-:W-:Y:S01]  /*6d80*/  ISETP.GE.U32.AND P0, PT, R221, R7, PT ;  /* 0x00000007dd00720c */ /* 0x000fe20003f06070 */
[-CC-:B------:R-:W-:Y:S01]  /*6d90*/  FFMA.FTZ R7, R26, R2.reuse, -R5.reuse ;  /* 0x000000021a077223 */ /* 0x180fe20000010805 */
[----:B------:R-:W-:Y:S01]  /*6da0*/  @!P1 PRMT R31, R70, 0x5410, RZ ;  /* 0x00005410461f9816 */ /* 0x000fe200000000ff */
[----:B------:R-:W-:Y:S01]  /*6db0*/  FFMA.FTZ R11, R51, R2, -R5 ;  /* 0x00000002330b7223 */ /* 0x000fe20000010805 */
[----:B------:R-:W-:Y:S01]  /*6dc0*/  PRMT R32, R33, 0x7632, R32 ;  /* 0x0000763221207816 */ /* 0x000fe20000000020 */
[----:B------:R1:W-:Y:S01]  /*6dd0*/  MUFU.EX2 R85, R7 ;  /* 0x0000000700557308 */ /* 0x0003e20000000800 */
[----:B------:R-:W-:Y:S01]  /*6de0*/  ISETP.GE.U32.AND P1, PT, R221, R10, PT ;  /* 0x0000000add00720c */ /* 0x000fe20003f26070 */
[----:B------:R-:W-:-:S02]  /*6df0*/  @!P2 HADD2 R77, -R33.H0_H0, -RZ.H0_H0 ;  /* 0xa00000ff214da230 */ /* 0x000fc40000000900 */
[----:B------:R-:W-:-:S04]  /*6e00*/  @!P3 HADD2 R78, -R32.H0_H0, -RZ.H0_H0 ;  /* 0xa00000ff204eb230 */ /* 0x000fc80000000900 */
[----:B------:R-:W3:Y:S01]  /*6e10*/  MUFU.EX2 R84, R11 ;  /* 0x0000000b00547308 */ /* 0x000ee20000000800 */
[--C-:B------:R-:W-:Y:S02]  /*6e20*/  SHF.R.U32.HI R10, RZ, 0x18, R8.reuse ;  /* 0x00000018ff0a7819 */ /* 0x100fe40000011608 */
[----:B-1----:R-:W-:Y:S02]  /*6e30*/  SHF.R.U32.HI R7, RZ, 0x10, R8 ;  /* 0x00000010ff077819 */ /* 0x002fe40000011608 */
[----:B------:R-:W-:Y:S02]  /*6e40*/  PRMT R45, R33, 0x5410, R32 ;  /* 0x00005410212d7816 */ /* 0x000fe40000000020 */
[----:B------:R-:W-:Y:S02]  /*6e50*/  LOP3.LUT R7, R7, 0xff, RZ, 0xc0, !PT ;  /* 0x000000ff07077812 */ /* 0x000fe400078ec0ff */
[----:B--2---:R-:W-:Y:S02]  /*6e60*/  F2FP.PACK_AB R27, R94, R92 ;  /* 0x0000005c5e1b723e */ /* 0x004fe400000000ff */
[----:B------:R-:W-:-:S02]  /*6e70*/  @!P3 PRMT R32, R78, 0x5410, RZ ;  /* 0x000054104e20b816 */ /* 0x000fc400000000ff */
[----:B------:R-:W-:Y:S02]  /*6e80*/  @!P2 PRMT R33, R77, 0x5410, RZ ;  /* 0x000054104d21a816 */ /* 0x000fe400000000ff */
[C---:B------:R-:W-:Y:S02]  /*6e90*/  ISETP.GE.U32.AND P3, PT, R221.reuse, R7, PT ;  /* 0x00000007dd00720c */ /* 0x040fe40003f66070 */
[----:B------:R-:W-:Y:S01]  /*6ea0*/  ISETP.GE.U32.AND P2, PT, R221, R10, PT ;  /* 0x0000000add00720c */ /* 0x000fe20003f46070 */
[----:B------:R-:W-:Y:S01]  /*6eb0*/  FFMA.FTZ R10, R47, R2, -R6 ;  /* 0x000000022f0a7223 */ /* 0x000fe20000010806 */
[----:B------:R-:W-:Y:S01]  /*6ec0*/  PRMT R26, R27, 0x7632, R26 ;  /* 0x000076321b1a7816 */ /* 0x000fe2000000001a */
[----:B------:R-:W-:Y:S01]  /*6ed0*/  @!P1 HADD2 R79, -R27.H0_H0, -RZ.H0_H0 ;  /* 0xa00000ff1b4f9230 */ /* 0x000fe20000000900 */
[----:B------:R-:W-:Y:S01]  /*6ee0*/  LOP3.LUT R7, R15, 0xff, RZ, 0xc0, !PT ;  /* 0x000000ff0f077812 */ /* 0x000fe200078ec0ff */
[----:B------:R1:W-:Y:S01]  /*6ef0*/  MUFU.EX2 R86, R10 ;  /* 0x0000000a00567308 */ /* 0x0003e20000000800 */
[----:B------:R-:W-:Y:S01]  /*6f00*/  PRMT R101, R27, 0x5410, R26 ;  /* 0x000054101b657816 */ /* 0x000fe2000000001a */
[----:B------:R-:W-:Y:S01]  /*6f10*/  @!P0 HADD2 R81, -R26.H0_H0, -RZ.H0_H0 ;  /* 0xa00000ff1a518230 */ /* 0x000fe20000000900 */
[----:B---3--:R-:W-:-:S02]  /*6f20*/  F2FP.PACK_AB R29, R85, R84 ;  /* 0x00000054551d723e */ /* 0x008fc400000000ff */
[----:B------:R-:W-:Y:S02]  /*6f30*/  @!P1 PRMT R27, R79, 0x5410, RZ ;  /* 0x000054104f1b9816 */ /* 0x000fe400000000ff */
[----:B------:R-:W-:Y:S02]  /*6f40*/  ISETP.GE.U32.AND P1, PT, R221, R7, PT ;  /* 0x00000007dd00720c */ /* 0x000fe40003f26070 */
[----:B------:R-:W-:Y:S01]  /*6f50*/  SHF.R.U32.HI R7, RZ, 0x18, R15 ;  /* 0x00000018ff077819 */ /* 0x000fe2000001160f */
[----:B------:R-:W-:Y:S01]  /*6f60*/  @!P3 HADD2 R83, -R29.H0_H0, -RZ.H0_H0 ;  /* 0xa00000ff1d53b230 */ /* 0x000fe20000000900 */
[----:B-1----:R-:W-:Y:S01]  /*6f70*/  FFMA.FTZ R10, R24, R2, -R6 ;  /* 0x00000002180a7223 */ /* 0x002fe20000010806 */
[----:B------:R-:W-:-:S03]  /*6f80*/  @!P0 PRMT R26, R81, 0x5410, RZ ;  /* 0x00005410511a8816 */ /* 0x000fc600000000ff */
[----:B------:R1:W2:Y:S01]  /*6f90*/  MUFU.EX2 R93, R10 ;  /* 0x0000000a005d7308 */ /* 0x0002a20000000800 */
[----:B------:R-:W-:Y:S02]  /*6fa0*/  PRMT R28, R29, 0x7632, R28 ;  /* 0x000076321d1c7816 */ /* 0x000fe4000000001c */
[----:B------:R-:W-:Y:S02]  /*6fb0*/  ISETP.GE.U32.AND P0, PT, R221, R7, PT ;  /* 0x00000007dd00720c */ /* 0x000fe40003f06070 */
[----:B------:R-:W-:Y:S02]  /*6fc0*/  LOP3.LUT R7, R21, 0xff, RZ, 0xc0, !PT ;  /* 0x000000ff15077812 */ /* 0x000fe400078ec0ff */
[----:B------:R-:W-:Y:S02]  /*6fd0*/  PRMT R77, R29, 0x5410, R28 ;  /* 0x000054101d4d7816 */ /* 0x000fe4000000001c */
[----:B------:R-:W-:Y:S02]  /*6fe0*/  @!P3 PRMT R29, R83, 0x5410, RZ ;  /* 0x00005410531db816 */ /* 0x000fe400000000ff */
[----:B------:R-:W-:-:S02]  /*6ff0*/  ISETP.GE.U32.AND P3, PT, R221, R7, PT ;  /* 0x00000007dd00720c */ /* 0x000fc40003f66070 */
[----:B------:R-:W-:Y:S01]  /*7000*/  LOP3.LUT R7, R15, 0xffff, RZ, 0xc0, !PT ;  /* 0x0000ffff0f077812 */ /* 0x000fe200078ec0ff */
[----:B-1----:R-:W-:Y:S01]  /*7010*/  FFMA.FTZ R10, R42, R2, -R6 ;  /* 0x000000022a0a7223 */ /* 0x002fe20000010806 */
[----:B------:R-:W-:Y:S01]  /*7020*/  LOP3.LUT R11, R73, R126, R222, 0x96, !PT ;  /* 0x0000007e490b7212 */ /* 0x000fe200078e96de */
[----:B------:R-:W-:Y:S02]  /*7030*/  FFMA.FTZ R16, R49, R2, -R5 ;  /* 0x0000000231107223 */ /* 0x000fe40000010805 */
[----:B------:R1:W-:Y:S01]  /*7040*/  MUFU.EX2 R100, R10 ;  /* 0x0000000a00647308 */ /* 0x0003e20000000800 */
[----:B------:R-:W-:Y:S01]  /*7050*/  SHF.R.U32.HI R14, RZ, 0x8, R7 ;  /* 0x00000008ff0e7819 */ /* 0x000fe20000011607 */
[----:B------:R-:W-:Y:S01]  /*7060*/  @!P2 HADD2 R88, -R28.H0_H0, -RZ.H0_H0 ;  /* 0xa00000ff1c58a230 */ /* 0x000fe20000000900 */
[----:B--2---:R-:W-:Y:S02]  /*7070*/  F2FP.PACK_AB R25, R93, R86 ;  /* 0x000000565d19723e */ /* 0x004fe400000000ff */
[----:B------:R-:W-:-:S03]  /*7080*/  LOP3.LUT R14, R14, 0xffff, RZ, 0xc0, !PT ;  /* 0x0000ffff0e0e7812 */ /* 0x000fc600078ec0ff */
[----:B------:R2:W-:Y:S01]  /*7090*/  MUFU.EX2 R90, R16 ;  /* 0x00000010005a7308 */ /* 0x0005e20000000800 */
[----:B-1----:R-:W-:-:S07]  /*70a0*/  FFMA.FTZ R10, R54, R2, -R5 ;  /* 0x00000002360a7223 */ /* 0x002fce0000010805 */
[----:B------:R1:W-:Y:S01]  /*70b0*/  MUFU.EX2 R81, R10 ;  /* 0x0000000a00517308 */ /* 0x0003e20000000800 */
[----:B------:R-:W-:Y:S01]  /*70c0*/  SHF.R.U32.HI R15, RZ, 0x10, R15 ;  /* 0x00000010ff0f7819 */ /* 0x000fe2000001160f */
[----:B--2---:R-:W-:Y:S01]  /*70d0*/  FFMA.FTZ R16, R50, R2, -R6 ;  /* 0x0000000232107223 */ /* 0x004fe20000010806 */
[----:B------:R-:W-:Y:S01]  /*70e0*/  @!P2 PRMT R28, R88, 0x5410, RZ ;  /* 0x00005410581ca816 */ /* 0x000fe200000000ff */
[----:B------:R-:W-:Y:S01]  /*70f0*/  @!P1 HADD2 R98, -R25.H0_H0, -RZ.H0_H0 ;  /* 0xa00000ff19629230 */ /* 0x000fe20000000900 */
[----:B------:R-:W-:-:S03]  /*7100*/  ISETP.GE.U32.AND P2, PT, R221, R14, PT ;  /* 0x0000000edd00720c */ /* 0x000fc60003f46070 */
[----:B------:R2:W3:Y:S01]  /*7110*/  MUFU.EX2 R91, R16 ;  /* 0x00000010005b7308 */ /* 0x0004e20000000800 */
[----:B------:R-:W-:Y:S01]  /*7120*/  PRMT R24, R25, 0x7632, R24 ;  /* 0x0000763219187816 */ /* 0x000fe20000000018 */
[----:B-1----:R-:W-:-:S03]  /*7130*/  IMAD.WIDE.U32 R10, R11, -0x2daee0ad, RZ ;  /* 0xd2511f530b0a7825 */ /* 0x002fc600078e00ff */
[----:B------:R-:W-:Y:S02]  /*7140*/  PRMT R246, R25, 0x5410, R24 ;  /* 0x0000541019f67816 */ /* 0x000fe40000000018 */
[----:B------:R-:W-:Y:S02]  /*7150*/  LOP3.LUT R7, R11, R249, R20, 0x96, !PT ;  /* 0x000000f90b077212 */ /* 0x000fe400078e9614 */
[----:B------:R-:W-:Y:S01]  /*7160*/  LOP3.LUT R42, R10, 0xffff, RZ, 0xc0, !PT ;  /* 0x0000ffff0a2a7812 */ /* 0x000fe200078ec0ff */
[----:B------:R-:W-:Y:S01]  /*7170*/  FFMA.FTZ R11, R48, R2, -R6 ;  /* 0x00000002300b7223 */ /* 0x000fe20000010806 */
[----:B--2---:R-:W-:Y:S02]  /*7180*/  LOP3.LUT R16, R10, 0xff, RZ, 0xc0, !PT ;  /* 0x000000ff0a107812 */ /* 0x004fe400078ec0ff */
[--C-:B------:R-:W-:Y:S02]  /*7190*/  SHF.R.U32.HI R17, RZ, 0x10, R10.reuse ;  /* 0x00000010ff117819 */ /* 0x100fe4000001160a */
[----:B------:R-:W-:-:S02]  /*71a0*/  SHF.R.U32.HI R14, RZ, 0x18, R10 ;  /* 0x00000018ff0e7819 */ /* 0x000fc4000001160a */
[----:B------:R-:W-:Y:S01]  /*71b0*/  LOP3.LUT R10, R15, 0xff, RZ, 0xc0, !PT ;  /* 0x000000ff0f0a7812 */ /* 0x000fe200078ec0ff */
[----:B------:R1:W-:Y:S01]  /*71c0*/  MUFU.EX2 R95, R11 ;  /* 0x0000000b005f7308 */ /* 0x0003e20000000800 */
[----:B------:R-:W-:Y:S02]  /*71d0*/  @!P1 PRMT R25, R98, 0x5410, RZ ;  /* 0x0000541062199816 */ /* 0x000fe400000000ff */
[C---:B------:R-:W-:Y:S02]  /*71e0*/  ISETP.GE.U32.AND P1, PT, R221.reuse, R10, PT ;  /* 0x0000000add00720c */ /* 0x040fe40003f26070 */
[----:B------:R-:W-:Y:S02]  /*71f0*/  SHF.R.U32.HI R10, RZ, 0x8, R22 ;  /* 0x00000008ff0a7819 */ /* 0x000fe40000011616 */
[----:B------:R-:W-:Y:S01]  /*7200*/  ISETP.GE.U32.AND P5, PT, R221, R18, PT ;  /* 0x00000012dd00720c */ /* 0x000fe20003fa6070 */
[----:B-1----:R-:W-:-:S04]  /*7210*/  FFMA.FTZ R11, R57, R2, -R5 ;  /* 0x00000002390b7223 */ /* 0x002fc80000010805 */
[----:B------:R1:W-:Y:S01]  /*7220*/  MUFU.EX2 R79, R11 ;  /* 0x0000000b004f7308 */ /* 0x0003e20000000800 */
[----:B------:R-:W-:Y:S01]  /*7230*/  @!P2 HADD2 R102, -R24.H0_H0, -RZ.H0_H0 ;  /* 0xa00000ff1866a230 */ /* 0x000fe20000000900 */
[----:B---3--:R-:W-:Y:S01]  /*7240*/  F2FP.PACK_AB R21, R91, R100 ;  /* 0x000000645b15723e */ /* 0x008fe200000000ff */
[----:B------:R-:W-:Y:S01]  /*7250*/  @!P4 HADD2 R65, -R38.H0_H0, -RZ.H0_H0 ;  /* 0xa00000ff2641c230 */ /* 0x000fe20000000900 */
[----:B-1----:R-:W-:Y:S01]  /*7260*/  LOP3.LUT R11, R10, 0xffff, RZ, 0xc0, !PT ;  /* 0x0000ffff0a0b7812 */ /* 0x002fe200078ec0ff */
[----:B------:R-:W-:-:S04]  /*7270*/  FFMA.FTZ R10, R59, R2, -R5 ;  /* 0x000000023b0a7223 */ /* 0x000fc80000010805 */
[----:B------:R1:W2:Y:S01]  /*7280*/  MUFU.EX2 R83, R10 ;  /* 0x0000000a00537308 */ /* 0x0002a20000000800 */
[----:B------:R-:W-:Y:S02]  /*7290*/  @!P2 PRMT R24, R102, 0x5410, RZ ;  /* 0x000054106618a816 */ /* 0x000fe400000000ff */
[----:B------:R-:W-:Y:S02]  /*72a0*/  ISETP.GE.U32.AND P2, PT, R221, R11, PT ;  /* 0x0000000bdd00720c */ /* 0x000fe40003f46070 */
[----:B------:R-:W-:Y:S01]  /*72b0*/  F2FP.PACK_AB R23, R90, R81 ;  /* 0x000000515a17723e */ /* 0x000fe200000000ff */
[----:B------:R-:W-:Y:S01]  /*72c0*/  @!P5 HADD2 R105, -R21.H0_H0, -RZ.H0_H0 ;  /* 0xa00000ff1569d230 */ /* 0x000fe20000000900 */
[----:B------:R-:W-:Y:S01]  /*72d0*/  @!P4 PRMT R38, R65, 0x5410, RZ ;  /* 0x000054104126c816 */ /* 0x000fe200000000ff */
[-C--:B------:R-:W-:Y:S01]  /*72e0*/  FFMA.FTZ R11, R55, R2.reuse, -R6 ;  /* 0x00000002370b7223 */ /* 0x080fe20000010806 */
[----:B------:R-:W-:Y:S02]  /*72f0*/  ISETP.GE.U32.AND P4, PT, R221, R19, PT ;  /* 0x00000013dd00720c */ /* 0x000fe40003f86070 */
[----:B------:R-:W-:Y:S01]  /*7300*/  PRMT R20, R21, 0x7632, R20 ;  /* 0x0000763215147816 */ /* 0x000fe20000000014 */
[----:B------:R-:W-:Y:S01]  /*7310*/  @!P1 HADD2 R104, -R23.H0_H0, -RZ.H0_H0 ;  /* 0xa00000ff17689230 */ /* 0x000fe20000000900 */
[----:B------:R-:W-:Y:S01]  /*7320*/  PRMT R22, R23, 0x7632, R22 ;  /* 0x0000763217167816 */ /* 0x000fe20000000016 */
[----:B-1----:R-:W-:-:S02]  /*7330*/  FFMA.FTZ R10, R53, R2, -R6 ;  /* 0x00000002350a7223 */ /* 0x002fc40000010806 */
[----:B------:R-:W-:Y:S01]  /*7340*/  FFMA.FTZ R6, R46, R2, -R6 ;  /* 0x000000022e067223 */ /* 0x000fe20000010806 */
[----:B------:R-:W-:Y:S01]  /*7350*/  PRMT R138, R21, 0x5410, R20 ;  /* 0x00005410158a7816 */ /* 0x000fe20000000014 */
[----:B------:R1:W3:Y:S01]  /*7360*/  MUFU.EX2 R98, R10 ;  /* 0x0000000a00627308 */ /* 0x0002e20000000800 */
[----:B--2---:R-:W-:Y:S02]  /*7370*/  F2FP.PACK_AB R19, R83, R79 ;  /* 0x0000004f5313723e */ /* 0x004fe400000000ff */
[----:B------:R-:W-:Y:S02]  /*7380*/  @!P5 PRMT R21, R105, 0x5410, RZ ;  /* 0x000054106915d816 */ /* 0x000fe400000000ff */
[----:B------:R-:W-:Y:S01]  /*7390*/  PRMT R219, R23, 0x5410, R22 ;  /* 0x0000541017db7816 */ /* 0x000fe20000000016 */
[----:B------:R-:W-:Y:S01]  /*73a0*/  @!P2 HADD2 R112, -R20.H0_H0, -RZ.H0_H0 ;  /* 0xa00000ff1470a230 */ /* 0x000fe20000000900 */
[----:B------:R-:W-:Y:S01]  /*73b0*/  @!P1 PRMT R23, R104, 0x5410, RZ ;  /* 0x0000541068179816 */ /* 0x000fe200000000ff */
[----:B------:R2:W-:Y:S01]  /*73c0*/  MUFU.EX2 R105, R6 ;  /* 0x0000000600697308 */ /* 0x0005e20000000800 */
[----:B------:R-:W-:Y:S01]  /*73d0*/  PRMT R18, R19, 0x7632, R18 ;  /* 0x0000763213127816 */ /* 0x000fe20000000012 */
[----:B------:R-:W-:Y:S01]  /*73e0*/  @!P0 HADD2 R103, -R22.H0_H0, -RZ.H0_H0 ;  /* 0xa00000ff16678230 */ /* 0x000fe20000000900 */
[----:B-1----:R-:W-:-:S05]  /*73f0*/  LOP3.LUT R10, R7, 0xff, RZ, 0xc0, !PT ;  /* 0x000000ff070a7812 */ /* 0x002fca00078ec0ff */
[----:B------:R1:W4:Y:S01]  /*7400*/  MUFU.EX2 R104, R11 ;  /* 0x0000000b00687308 */ /* 0x0003220000000800 */
[----:B------:R-:W-:Y:S01]  /*7410*/  ISETP.GE.U32.AND P5, PT, R221, R10, PT ;  /* 0x0000000add00720c */ /* 0x000fe20003fa6070 */
[----:B------:R-:W-:Y:S01]  /*7420*/  FFMA.FTZ R10, R56, R2, -R5 ;  /* 0x00000002380a7223 */ /* 0x000fe20000010805 */
[----:B--2---:R-:W-:Y:S01]  /*7430*/  LOP3.LUT R6, R7, 0xffff, RZ, 0xc0, !PT ;  /* 0x0000ffff07067812 */ /* 0x004fe200078ec0ff */
[----:B------:R-:W-:Y:S01]  /*7440*/  @!P4 HADD2 R113, -R18.H0_H0, -RZ.H0_H0 ;  /* 0xa00000ff1271c230 */ /* 0x000fe20000000900 */
[----:B------:R-:W-:Y:S02]  /*7450*/  @!P2 PRMT R20, R112, 0x5410, RZ ;  /* 0x000054107014a816 */ /* 0x000fe400000000ff */
[----:B------:R-:W-:Y:S01]  /*7460*/  SHF.R.U32.HI R6, RZ, 0x8, R6 ;  /* 0x00000008ff067819 */ /* 0x000fe20000011606 */
[----:B------:R2:W-:Y:S01]  /*7470*/  MUFU.EX2 R78, R10 ;  /* 0x0000000a004e7308 */ /* 0x0005e20000000800 */
[----:B-1----:R-:W-:Y:S02]  /*7480*/  LOP3.LUT R11, R17, 0xff, RZ, 0xc0, !PT ;  /* 0x000000ff110b7812 */ /* 0x002fe400078ec0ff */
[----:B------:R-:W-:-:S02]  /*7490*/  @!P0 PRMT R22, R103, 0x5410, RZ ;  /* 0x0000541067168816 */ /* 0x000fc400000000ff */
[C---:B------:R-:W-:Y:S02]  /*74a0*/  ISETP.GE.U32.AND P2, PT, R221.reuse, R11, PT ;  /* 0x0000000bdd00720c */ /* 0x040fe40003f46070 */
[----:B------:R-:W-:Y:S01]  /*74b0*/  SHF.R.U32.HI R11, RZ, 0x8, R42 ;  /* 0x00000008ff0b7819 */ /* 0x000fe2000001162a */
[----:B------:R-:W-:Y:S01]  /*74c0*/  @!P3 HADD2 R114, -R19.H0_H0, -RZ.H0_H0 ;  /* 0xa00000ff1372b230 */ /* 0x000fe20000000900 */
[----:B------:R-:W-:Y:S02]  /*74d0*/  ISETP.GE.U32.AND P0, PT, R221, R16, PT ;  /* 0x00000010dd00720c */ /* 0x000fe40003f06070 */
[----:B------:R-:W-:Y:S02]  /*74e0*/  PRMT R139, R19, 0x5410, R18 ;  /* 0x00005410138b7816 */ /* 0x000fe40000000012 */
[----:B--2---:R-:W-:Y:S02]  /*74f0*/  LOP3.LUT R10, R6, 0xffff, RZ, 0xc0, !PT ;  /* 0x0000ffff060a7812 */ /* 0x004fe400078ec0ff */
[----:B------:R-:W-:-:S02]  /*7500*/  @!P4 PRMT R18, R113, 0x5410, RZ ;  /* 0x000054107112c816 */ /* 0x000fc400000000ff */
[----:B------:R-:W-:Y:S02]  /*7510*/  LOP3.LUT R6, R11, 0xffff, RZ, 0xc0, !PT ;  /* 0x0000ffff0b067812 */ /* 0x000fe400078ec0ff */
[C---:B------:R-:W-:Y:S01]  /*7520*/  ISETP.GE.U32.AND P4, PT, R221.reuse, R10, PT ;  /* 0x0000000add00720c */ /* 0x040fe20003f86070 */
[--C-:B------:R-:W-:Y:S01]  /*7530*/  FFMA.FTZ R11, R58, R2, -R5.reuse ;  /* 0x000000023a0b7223 */ /* 0x100fe20000010805 */
[----:B------:R-:W-:Y:S02]  /*7540*/  @!P3 PRMT R19, R114, 0x5410, RZ ;  /* 0x000054107213b816 */ /* 0x000fe400000000ff */
[C---:B------:R-:W-:Y:S01]  /*7550*/  ISETP.GE.U32.AND P1, PT, R221.reuse, R14, PT ;  /* 0x0000000edd00720c */ /* 0x040fe20003f26070 */
[--C-:B------:R-:W-:Y:S01]  /*7560*/  FFMA.FTZ R14, R52, R2, -R5.reuse ;  /* 0x00000002340e7223 */ /* 0x100fe20000010805 */
[----:B------:R-:W-:Y:S01]  /*7570*/  ISETP.GE.U32.AND P3, PT, R221, R6, PT ;  /* 0x00000006dd00720c */ /* 0x000fe20003f66070 */
[----:B------:R-:W-:Y:S01]  /*7580*/  FFMA.FTZ R6, R43, R2, -R5 ;  /* 0x000000022b067223 */ /* 0x000fe20000010805 */
[----:B---3--:R-:W-:-:S02]  /*7590*/  F2FP.PACK_AB R10, R98, R95 ;  /* 0x0000005f620a723e */ /* 0x008fc400000000ff */
[----:B----4-:R-:W-:Y:S01]  /*75a0*/  F2FP.PACK_AB R15, R105, R104 ;  /* 0x00000068690f723e */ /* 0x010fe200000000ff */
[----:B------:R-:W1:Y:S01]  /*75b0*/  MUFU.EX2 R88, R11 ;  /* 0x0000000b00587308 */ /* 0x000e620000000800 */
[C---:B------:R-:W-:Y:S02]  /*75c0*/  PRMT R5, R10.reuse, 0x7610, R5 ;  /* 0x000076100a057816 */ /* 0x040fe40000000005 */
[----:B------:R-:W-:Y:S01]  /*75d0*/  PRMT R2, R10, 0x7632, R2 ;  /* 0x000076320a027816 */ /* 0x000fe20000000002 */
[----:B------:R-:W-:-:S04]  /*75e0*/  @!P0 HADD2 R115, -R15.H0_H0, -RZ.H0_H0 ;  /* 0xa00000ff0f738230 */ /* 0x000fc80000000900 */
[----:B------:R2:W-:Y:S01]  /*75f0*/  MUFU.EX2 R103, R14 ;  /* 0x0000000e00677308 */ /* 0x0005e20000000800 */
[----:B------:R-:W-:Y:S02]  /*7600*/  @!P5 HADD2 R117, -R5.H0_H0, -RZ.H0_H0 ;  /* 0xa00000ff0575d230 */ /* 0x000fe40000000900 */
[----:B------:R-:W-:-:S05]  /*7610*/  @!P4 HADD2 R116, -R2.H0_H0, -RZ.H0_H0 ;  /* 0xa00000ff0274c230 */ /* 0x000fca0000000900 */
[----:B------:R3:W4:Y:S01]  /*7620*/  MUFU.EX2 R102, R6 ;  /* 0x0000000600667308 */ /* 0x0007220000000800 */
[----:B------:R-:W-:Y:S02]  /*7630*/  PRMT R128, R5, 0x5410, R2 ;  /* 0x0000541005807816 */ /* 0x000fe40000000002 */
[----:B--2---:R-:W-:-:S04]  /*7640*/  PRMT R14, R15, 0x7632, R14 ;  /* 0x000076320f0e7816 */ /* 0x004fc8000000000e */
[----:B------:R-:W-:Y:S02]  /*7650*/  PRMT R130, R15, 0x5410, R14 ;  /* 0x000054100f827816 */ /* 0x000fe4000000000e */
[--C-:B---3--:R-:W-:Y:S02]  /*7660*/  SHF.R.U32.HI R6, RZ, 0x10, R7.reuse ;  /* 0x00000010ff067819 */ /* 0x108fe40000011607 */
[----:B------:R-:W-:Y:S02]  /*7670*/  @!P0 PRMT R15, R115, 0x5410, RZ ;  /* 0x00005410730f8816 */ /* 0x000fe400000000ff */
[----:B------:R-:W-:Y:S02]  /*7680*/  LOP3.LUT R6, R6, 0xff, RZ, 0xc0, !PT ;  /* 0x000000ff06067812 */ /* 0x000fe400078ec0ff */
[----:B------:R-:W-:Y:S02]  /*7690*/  SHF.R.U32.HI R7, RZ, 0x18, R7 ;  /* 0x00000018ff077819 */ /* 0x000fe40000011607 */
[----:B------:R-:W-:-:S02]  /*76a0*/  LEA R188, P0, R119, R122, 0x1 ;  /* 0x0000007a77bc7211 */ /* 0x000fc400078008ff */
[----:B------:R-:W-:Y:S02]  /*76b0*/  @!P5 PRMT R5, R117, 0x5410, RZ ;  /* 0x000054107505d816 */ /* 0x000fe400000000ff */
[----:B------:R-:W-:Y:S02]  /*76c0*/  @!P4 PRMT R2, R116, 0x5410, RZ ;  /* 0x000054107402c816 */ /* 0x000fe400000000ff */
[C---:B------:R-:W-:Y:S02]  /*76d0*/  ISETP.GE.U32.AND P5, PT, R221.reuse, R6, PT ;  /* 0x00000006dd00720c */ /* 0x040fe40003fa6070 */
[----:B------:R-:W-:Y:S01]  /*76e0*/  ISETP.GE.U32.AND P4, PT, R221, R7, PT ;  /* 0x00000007dd00720c */ /* 0x000fe20003f86070 */
[----:B------:R-:W-:Y:S01]  /*76f0*/  IMAD.SHL.U32 R129, R121, 0x8, RZ ;  /* 0x0000000879817824 */ /* 0x000fe200078e00ff */
[----:B------:R-:W-:Y:S02]  /*7700*/  LEA.HI.X R189, R119, R123, R120, 0x1, P0 ;  /* 0x0000007b77bd7211 */ /* 0x000fe400000f0c78 */
[----:B-1----:R-:W-:-:S02]  /*7710*/  F2FP.PACK_AB R10, R88, R78 ;  /* 0x0000004e580a723e */ /* 0x002fc400000000ff */
[----:B----4-:R-:W-:Y:S01]  /*7720*/  F2FP.PACK_AB R17, R102, R103 ;  /* 0x000000676611723e */ /* 0x010fe200000000ff */
[----:B------:R-:W-:Y:S01]  /*7730*/  IMAD.WIDE R6, R129, 0x2, R188 ;  /* 0x0000000281067825 */ /* 0x000fe200078e02bc */
[----:B------:R-:W-:Y:S01]  /*7740*/  PRMT R11, R10, 0x7632, R11 ;  /* 0x000076320a0b7816 */ /* 0x000fe2000000000b */
[----:B------:R-:W-:Y:S01]  /*7750*/  ST.E.U16 [R188.64], R39 ;  /* 0x00000027bc007985 */ /* 0x000fe2000c101504 */
[----:B------:R-:W-:-:S03]  /*7760*/  PRMT R16, R17, 0x7632, R16 ;  /* 0x0000763211107816 */ /* 0x000fc60000000010 */
[----:B------:R-:W-:Y:S01]  /*7770*/  ST.E.U16 [R188.64+0x2], R38 ;  /* 0x00000226bc007985 */ /* 0x000fe2000c101504 */
[----:B------:R-:W-:-:S03]  /*7780*/  @!P5 HADD2 R122, -R10.H0_H0, -RZ.H0_H0 ;  /* 0xa00000ff0a7ad230 */ /* 0x000fc60000000900 */
[----:B------:R-:W-:Y:S01]  /*7790*/  ST.E.U16 [R6.64], R35 ;  /* 0x0000002306007985 */ /* 0x000fe2000c101504 */
[----:B------:R-:W-:-:S03]  /*77a0*/  @!P4 HADD2 R121, -R11.H0_H0, -RZ.H0_H0 ;  /* 0xa00000ff0b79c230 */ /* 0x000fc60000000900 */
[----:B------:R-:W-:Y:S01]  /*77b0*/  ST.E.U16 [R6.64+0x2], R34 ;  /* 0x0000022206007985 */ /* 0x000fe2000c101504 */
[----:B------:R-:W-:-:S03]  /*77c0*/  @!P3 HADD2 R118, -R14.H0_H0, -RZ.H0_H0 ;  /* 0xa00000ff0e76b230 */ /* 0x000fc60000000900 */
[----:B------:R-:W-:Y:S01]  /*77d0*/  ST.E.U16 [R188.64+0x10], R31 ;  /* 0x0000101fbc007985 */ /* 0x000fe2000c101504 */
[----:B------:R-:W-:-:S03]  /*77e0*/  @!P2 HADD2 R120, -R17.H0_H0, -RZ.H0_H0 ;  /* 0xa00000ff1178a230 */ /* 0x000fc60000000900 */
[----:B------:R-:W-:Y:S01]  /*77f0*/  ST.E.U16 [R188.64+0x12], R30 ;  /* 0x0000121ebc007985 */ /* 0x000fe2000c101504 */
[----:B------:R-:W-:-:S03]  /*7800*/  @!P1 HADD2 R119, -R16.H0_H0, -RZ.H0_H0 ;  /* 0xa00000ff10779230 */ /* 0x000fc60000000900 */
[----:B------:R-:W-:Y:S04]  /*7810*/  ST.E.U16 [R6.64+0x10], R33 ;  /* 0x0000102106007985 */ /* 0x000fe8000c101504 */
[----:B------:R-:W-:Y:S01]  /*7820*/  ST.E.U16 [R6.64+0x12], R32 ;  /* 0x0000122006007985 */ /* 0x000fe2000c101504 */
[----:B------:R-:W-:-:S03]  /*7830*/  IMAD.SHL.U32 R193, R4, 0x2, RZ ;  /* 0x0000000204c17824 */ /* 0x000fc600078e00ff */
[----:B------:R-:W-:Y:S04]  /*7840*/  STL [R1+0xc8], R126 ;  /* 0x0000c87e01007387 */ /* 0x000fe80000100800 */
[----:B------:R-:W-:Y:S04]  /*7850*/  ST.E.U16 [R188.64+0x20], R41 ;  /* 0x00002029bc007985 */ /* 0x000fe8000c101504 */
[----:B------:R-:W-:Y:S04]  /*7860*/  ST.E.U16 [R188.64+0x22], R40 ;  /* 0x00002228bc007985 */ /* 0x000fe8000c101504 */
[----:B------:R-:W-:Y:S04]  /*7870*/  STL [R1+0xcc], R252 ;  /* 0x0000ccfc01007387 */ /* 0x000fe80000100800 */
[----:B------:R-:W-:Y:S04]  /*7880*/  ST.E.U16 [R6.64+0x20], R37 ;  /* 0x0000202506007985 */ /* 0x000fe8000c101504 */
[----:B------:R-:W-:Y:S01]  /*7890*/  ST.E.U16 [R6.64+0x22], R36 ;  /* 0x0000222406007985 */ /* 0x000fe2000c101504 */
[----:B------:R-:W-:-:S03]  /*78a0*/  @!P3 PRMT R14, R118, 0x5410, RZ ;  /* 0x00005410760eb816 */ /* 0x000fc600000000ff */
[----:B------:R1:W-:Y:S01]  /*78b0*/  STL [R1+0x12c], R129 ;  /* 0x00012c8101007387 */ /* 0x0003e20000100800 */
[----:B------:R-:W-:-:S03]  /*78c0*/  PRMT R131, R17, 0x5410, R16 ;  /* 0x0000541011837816 */ /* 0x000fc60000000010 */
[----:B------:R-:W-:Y:S04]  /*78d0*/  ST.E.U16 [R188.64+0x30], R27 ;  /* 0x0000301bbc007985 */ /* 0x000fe8000c101504 */
[----:B------:R-:W-:Y:S01]  /*78e0*/  ST.E.U16 [R188.64+0x32], R26 ;  /* 0x0000321abc007985 */ /* 0x000fe2000c101504 */
[----:B------:R-:W-:-:S03]  /*78f0*/  @!P2 PRMT R17, R120, 0x5410, RZ ;  /* 0x000054107811a816 */ /* 0x000fc600000000ff */
[----:B------:R-:W-:Y:S01]  /*7900*/  ST.E.U16 [R6.64+0x30], R29 ;  /* 0x0000301d06007985 */ /* 0x000fe2000c101504 */
[----:B------:R-:W-:-:S03]  /*7910*/  @!P1 PRMT R16, R119, 0x5410, RZ ;  /* 0x0000541077109816 */ /* 0x000fc600000000ff */
[----:B------:R-:W-:Y:S01]  /*7920*/  ST.E.U16 [R6.64+0x32], R28 ;  /* 0x0000321c06007985 */ /* 0x000fe2000c101504 */
[----:B------:R-:W-:-:S03]  /*7930*/  IMAD R196, R0, 0x2, R193 ;  /* 0x0000000200c47824 */ /* 0x000fc600078e02c1 */
[----:B------:R-:W-:Y:S04]  /*7940*/  ST.E.U16 [R188.64+0x40], R25 ;  /* 0x00004019bc007985 */ /* 0x000fe8000c101504 */
[----:B------:R-:W-:Y:S01]  /*7950*/  ST.E.U16 [R188.64+0x42], R24 ;  /* 0x00004218bc007985 */ /* 0x000fe2000c101504 */
[----:B-1----:R-:W-:Y:S02]  /*7960*/  PRMT R129, R10, 0x5410, R11 ;  /* 0x000054100a817816 */ /* 0x002fe4000000000b */
[----:B------:R-:W-:Y:S01]  /*7970*/  @!P5 PRMT R10, R122, 0x5410, RZ ;  /* 0x000054107a0ad816 */ /* 0x000fe200000000ff */
[----:B------:R-:W-:Y:S01]  /*7980*/  ST.E.U16 [R6.64+0x40], R23 ;  /* 0x0000401706007985 */ /* 0x000fe2000c101504 */
[----:B------:R-:W-:-:S03]  /*7990*/  @!P4 PRMT R11, R121, 0x5410, RZ ;  /* 0x00005410790bc816 */ /* 0x000fc600000000ff */
[----:B------:R-:W-:Y:S04]  /*79a0*/  ST.E.U16 [R6.64+0x42], R22 ;  /* 0x0000421606007985 */ /* 0x000fe8000c101504 */
[----:B------:R-:W-:Y:S04]  /*79b0*/  ST.E.U16 [R188.64+0x50], R21 ;  /* 0x00005015bc007985 */ /* 0x000fe8000c101504 */
[----:B------:R-:W-:Y:S04]  /*79c0*/  ST.E.U16 [R188.64+0x52], R20 ;  /* 0x00005214bc007985 */ /* 0x000fe8000c101504 */
[----:B------:R-:W-:Y:S04]  /*79d0*/  ST.E.U16 [R6.64+0x50], R19 ;  /* 0x0000501306007985 */ /* 0x000fe8000c101504 */
[----:B------:R-:W-:Y:S04]  /*79e0*/  ST.E.U16 [R6.64+0x52], R18 ;  /* 0x0000521206007985 */ /* 0x000fe8000c101504 */
[----:B------:R-:W-:Y:S04]  /*79f0*/  ST.E.U16 [R188.64+0x60], R5 ;  /* 0x00006005bc007985 */ /* 0x000fe8000c101504 */
[----:B------:R1:W-:Y:S01]  /*7a00*/  ST.E.U16 [R188.64+0x62], R2 ;  /* 0x00006202bc007985 */ /* 0x0003e2000c101504 */
[----:B------:R-:W-:-:S03]  /*7a10*/  IMAD R194, R3, 0x2, R193 ;  /* 0x0000000203c27824 */ /* 0x000fc600078e02c1 */
[----:B------:R2:W-:Y:S04]  /*7a20*/  ST.E.U16 [R6.64+0x60], R10 ;  /* 0x0000600a06007985 */ /* 0x0005e8000c101504 */
[----:B------:R-:W-:Y:S01]  /*7a30*/  ST.E.U16 [R6.64+0x62], R11 ;  /* 0x0000620b06007985 */ /* 0x000fe2000c101504 */
[----:B------:R-:W-:-:S03]  /*7a40*/  LOP3.LUT R3, R12, 0xffff, RZ, 0xc0, !PT ;  /* 0x0000ffff0c037812 */ /* 0x000fc600078ec0ff */
[----:B------:R-:W-:Y:S04]  /*7a50*/  ST.E.U16 [R188.64+0x70], R15 ;  /* 0x0000700fbc007985 */ /* 0x000fe8000c101504 */
[----:B------:R-:W-:Y:S04]  /*7a60*/  ST.E.U16 [R188.64+0x72], R14 ;  /* 0x0000720ebc007985 */ /* 0x000fe8000c101504 */
[----:B------:R-:W-:Y:S04]  /*7a70*/  ST.E.U16 [R6.64+0x70], R17 ;  /* 0x0000701106007985 */ /* 0x000fe8000c101504 */
[----:B------:R3:W-:Y:S04]  /*7a80*/  ST.E.U16 [R6.64+0x72], R16 ;  /* 0x0000721006007985 */ /* 0x0007e8000c101504 */
[----:B------:R-:W4:Y:S01]  /*7a90*/  LDSM.16.MT88.4 R28, [R196+0x18000] ;  /* 0x01800000c41c783b */ /* 0x000f220000004200 */
[----:B------:R-:W-:-:S02]  /*7aa0*/  SHF.R.U32.HI R3, RZ, 0x8, R3 ;  /* 0x00000008ff037819 */ /* 0x000fc40000011603 */
[----:B-1----:R-:W-:Y:S02]  /*7ab0*/  LOP3.LUT R2, R13, R127, R44, 0x96, !PT ;  /* 0x0000007f0d027212 */ /* 0x002fe400078e962c */
[----:B------:R-:W-:Y:S01]  /*7ac0*/  SHF.R.U32.HI R4, RZ, 0x10, R12 ;  /* 0x00000010ff047819 */ /* 0x000fe2000001160c */
[----:B------:R-:W-:Y:S01]  /*7ad0*/  IMAD R195, R0, 0x2, R194 ;  /* 0x0000000200c37824 */ /* 0x000fe200078e02c2 */
[----:B------:R-:W-:Y:S01]  /*7ae0*/  PRMT R56, R221, 0x7054, R221 ;  /* 0x00007054dd387816 */ /* 0x000fe200000000dd */
[----:B------:R-:W1:Y:S01]  /*7af0*/  LDSM.16.MT88.4 R16, [R194+0x18000] ;  /* 0x01800000c210783b */ /* 0x000e620000004200 */
[----:B--2---:R-:W-:Y:S02]  /*7b00*/  LOP3.LUT R10, R4, 0xff, RZ, 0xc0, !PT ;  /* 0x000000ff040a7812 */ /* 0x004fe400078ec0ff */
[----:B------:R-:W-:Y:S01]  /*7b10*/  SHF.R.U32.HI R4, RZ, 0x10, R2 ;  /* 0x00000010ff047819 */ /* 0x000fe20000011602 */
[----:B------:R-:W2:Y:S01]  /*7b20*/  LDSM.16.MT88.4 R36, [R196+0x18800] ;  /* 0x01880000c424783b */ /* 0x000ea20000004200 */
[----:B---3--:R-:W-:-:S03]  /*7b30*/  LOP3.LUT R7, R12, 0xff, RZ, 0xc0, !PT ;  /* 0x000000ff0c077812 */ /* 0x008fc600078ec0ff */
[----:B------:R-:W3:Y:S01]  /*7b40*/  LDSM.16.MT88.4 R64, [R195+0x18000] ;  /* 0x01800000c340783b */ /* 0x000ee20000004200 */
[----:B------:R-:W-:-:S03]  /*7b50*/  PRMT R7, R7, 0x5410, R3 ;  /* 0x0000541007077816 */ /* 0x000fc60000000003 */
[----:B------:R-:W5:Y:S01]  /*7b60*/  LDSM.16.MT88.4 R20, [R193+0x18000] ;  /* 0x01800000c114783b */ /* 0x000f620000004200 */
[C---:B------:R-:W-:Y:S02]  /*7b70*/  LOP3.LUT R3, R2.reuse, 0xffff, RZ, 0xc0, !PT ;  /* 0x0000ffff02037812 */ /* 0x040fe400078ec0ff */
[----:B------:R-:W-:Y:S01]  /*7b80*/  LOP3.LUT R6, R2, 0xff, RZ, 0xc0, !PT ;  /* 0x000000ff02067812 */ /* 0x000fe200078ec0ff */
[----:B------:R-:W-:Y:S01]  /*7b90*/  LDSM.16.MT88.4 R40, [R194+0x18800] ;  /* 0x01880000c228783b */ /* 0x000fe20000004200 */
[----:B------:R-:W-:Y:S02]  /*7ba0*/  SHF.R.U32.HI R3, RZ, 0x8, R3 ;  /* 0x00000008ff037819 */ /* 0x000fe40000011603 */
[----:B------:R-:W-:Y:S02]  /*7bb0*/  SHF.R.U32.HI R5, RZ, 0x18, R2 ;  /* 0x00000018ff057819 */ /* 0x000fe40000011602 */
[----:B------:R-:W-:Y:S02]  /*7bc0*/  LOP3.LUT R2, R4, 0xff, RZ, 0xc0, !PT ;  /* 0x000000ff04027812 */ /* 0x000fe400078ec0ff */
[----:B------:R-:W-:-:S02]  /*7bd0*/  PRMT R0, R6, 0x5410, R3 ;  /* 0x0000541006007816 */ /* 0x000fc40000000003 */
[----:B------:R-:W-:Y:S02]  /*7be0*/  SHF.R.U32.HI R11, RZ, 0x18, R12 ;  /* 0x00000018ff0b7819 */ /* 0x000fe4000001160c */
[----:B------:R-:W-:Y:S01]  /*7bf0*/  PRMT R2, R2, 0x5410, R5 ;  /* 0x0000541002027816 */ /* 0x000fe20000000005 */
[--C-:B------:R-:W-:Y:S01]  /*7c00*/  HSET2.LE.AND R0, R0, R56.reuse, PT ;  /* 0x0000003800007233 */ /* 0x100fe20003803000 */
[----:B------:R-:W-:Y:S01]  /*7c10*/  PRMT R4, R10, 0x5410, R11 ;  /* 0x000054100a047816 */ /* 0x000fe2000000000b */
[--C-:B------:R-:W-:Y:S02]  /*7c20*/  HSET2.LE.AND R3, R7, R56.reuse, PT ;  /* 0x0000003807037233 */ /* 0x100fe40003803000 */
[--C-:B------:R-:W-:Y:S01]  /*7c30*/  HSET2.LE.AND R2, R2, R56.reuse, PT ;  /* 0x0000003802027233 */ /* 0x100fe20003803000 */
[----:B------:R-:W-:Y:S01]  /*7c40*/  LOP3.LUT R12, R62, R0, RZ, 0xc0, !PT ;  /* 0x000000003e0c7212 */ /* 0x000fe200078ec0ff */
[----:B------:R-:W-:Y:S01]  /*7c50*/  HSET2.LE.AND R4, R4, R56, PT ;  /* 0x0000003804047233 */ /* 0x000fe20003803000 */
[----:B------:R-:W-:-:S02]  /*7c60*/  LOP3.LUT R0, R9, R249, R68, 0x96, !PT ;  /* 0x000000f909007212 */ /* 0x000fc400078e9644 */
[----:B------:R-:W-:Y:S01]  /*7c70*/  LOP3.LUT R13, R61, R2, RZ, 0xc0, !PT ;  /* 0x000000023d0d7212 */ /* 0x000fe200078ec0ff */
[----:B------:R-:W1:Y:S01]  /*7c80*/  LDSM.16.MT88.4 R68, [R195+0x18800] ;  /* 0x01880000c344783b */ /* 0x000e620000004200 */
[----:B------:R-:W-:Y:S02]  /*7c90*/  LOP3.LUT R14, R60, R3, RZ, 0xc0, !PT ;  /* 0x000000033c0e7212 */ /* 0x000fe400078ec0ff */
[----:B------:R-:W-:Y:S02]  /*7ca0*/  LOP3.LUT R2, R8, 0xffff, RZ, 0xc0, !PT ;  /* 0x0000ffff08027812 */ /* 0x000fe400078ec0ff */
[----:B------:R-:W-:Y:S02]  /*7cb0*/  LOP3.LUT R15, R45, R4, RZ, 0xc0, !PT ;  /* 0x000000042d0f7212 */ /* 0x000fe400078ec0ff */
[----:B------:R-:W-:Y:S01]  /*7cc0*/  LOP3.LUT R3, R0, 0xffff, RZ, 0xc0, !PT ;  /* 0x0000ffff00037812 */ /* 0x000fe200078ec0ff */
[----:B------:R-:W2:Y:S01]  /*7cd0*/  LDSM.16.MT88.4 R44, [R193+0x18800] ;  /* 0x01880000c12c783b */ /* 0x000ea20000004200 */
[----:B------:R-:W-:-:S02]  /*7ce0*/  SHF.R.U32.HI R4, RZ, 0x10, R0 ;  /* 0x00000010ff047819 */ /* 0x000fc40000011600 */
[----:B------:R-:W-:Y:S02]  /*7cf0*/  LOP3.LUT R7, R0, 0xff, RZ, 0xc0, !PT ;  /* 0x000000ff00077812 */ /* 0x000fe400078ec0ff */
[----:B------:R-:W-:Y:S02]  /*7d00*/  SHF.R.U32.HI R6, RZ, 0x18, R0 ;  /* 0x00000018ff067819 */ /* 0x000fe40000011600 */
[----:B------:R-:W-:Y:S02]  /*7d10*/  LOP3.LUT R5, R8, 0xff, RZ, 0xc0, !PT ;  /* 0x000000ff08057812 */ /* 0x000fe400078ec0ff */
[----:B------:R-:W-:Y:S02]  /*7d20*/  SHF.R.U32.HI R0, RZ, 0x8, R2 ;  /* 0x00000008ff007819 */ /* 0x000fe40000011602 */
[----:B------:R-:W-:Y:S02]  /*7d30*/  SHF.R.U32.HI R2, RZ, 0x8, R3 ;  /* 0x00000008ff027819 */ /* 0x000fe40000011603 */
[----:B------:R-:W-:Y:S01]  /*7d40*/  LOP3.LUT R3, R4, 0xff, RZ, 0xc0, !PT ;  /* 0x000000ff04037812 */ /* 0x000fe200078ec0ff */
[----:B----4-:R-:W-:Y:S01]  /*7d50*/  HMMA.16816.F32 R24, R12, R28, RZ ;  /* 0x0000001c0c18723c */ /* 0x010fe200000018ff */
[----:B------:R-:W-:-:S02]  /*7d60*/  SHF.R.U32.HI R4, RZ, 0x10, R8 ;  /* 0x00000010ff047819 */ /* 0x000fc40000011608 */
[----:B------:R-:W-:Y:S02]  /*7d70*/  PRMT R5, R5, 0x5410, R0 ;  /* 0x0000541005057816 */ /* 0x000fe40000000000 */
[----:B------:R-:W-:Y:S02]  /*7d80*/  PRMT R0, R7, 0x5410, R2 ;  /* 0x0000541007007816 */ /* 0x000fe40000000002 */
[----:B------:R-:W-:Y:S02]  /*7d90*/  PRMT R2, R3, 0x5410, R6 ;  /* 0x0000541003027816 */ /* 0x000fe40000000006 */
[----:B------:R-:W-:Y:S02]  /*7da0*/  SHF.R.U32.HI R8, RZ, 0x18, R8 ;  /* 0x00000018ff087819 */ /* 0x000fe40000011608 */
[----:B------:R-:W-:-:S04]  /*7db0*/  LOP3.LUT R3, R4, 0xff, RZ, 0xc0, !PT ;  /* 0x000000ff04037812 */ /* 0x000fc800078ec0ff */
[----:B------:R-:W-:Y:S01]  /*7dc0*/  PRMT R4, R3, 0x5410, R8 ;  /* 0x0000541003047816 */ /* 0x000fe20000000008 */
[--C-:B------:R-:W-:Y:S02]  /*7dd0*/  HSET2.LE.AND R0, R0, R56.reuse, PT ;  /* 0x0000003800007233 */ /* 0x100fe40003803000 */
[--C-:B------:R-:W-:Y:S02]  /*7de0*/  HSET2.LE.AND R2, R2, R56.reuse, PT ;  /* 0x0000003802027233 */ /* 0x100fe40003803000 */
[--C-:B------:R-:W-:Y:S02]  /*7df0*/  HSET2.LE.AND R3, R5, R56.reuse, PT ;  /* 0x0000003805037233 */ /* 0x100fe40003803000 */
[----:B------:R-:W-:Y:S01]  /*7e00*/  HSET2.LE.AND R4, R4, R56, PT ;  /* 0x0000003804047233 */ /* 0x000fe20003803000 */
[----:B------:R-:W-:Y:S01]  /*7e10*/  LOP3.LUT R8, R111, R0, RZ, 0xc0, !PT ;  /* 0x000000006f087212 */ /* 0x000fe200078ec0ff */
[----:B-1----:R-:W-:Y:S01]  /*7e20*/  HMMA.16816.F32 R48, R12, R16, RZ ;  /* 0x000000100c30723c */ /* 0x002fe200000018ff */
[----:B------:R-:W-:Y:S01]  /*7e30*/  LOP3.LUT R9, R110, R2, RZ, 0xc0, !PT ;  /* 0x000000026e097212 */ /* 0x000fe200078ec0ff */
[----:B------:R-:W-:Y:S01]  /*7e40*/  LDSM.16.MT88.4 R56, [R194+0x1a000] ;  /* 0x01a00000c238783b */ /* 0x000fe20000004200 */
[----:B------:R-:W-:-:S02]  /*7e50*/  LOP3.LUT R10, R101, R3, RZ, 0xc0, !PT ;  /* 0x00000003650a7212 */ /* 0x000fc400078ec0ff */
[----:B------:R-:W-:-:S03]  /*7e60*/  LOP3.LUT R11, R77, R4, RZ, 0xc0, !PT ;  /* 0x000000044d0b7212 */ /* 0x000fc600078ec0ff */
[----:B------:R-:W-:Y:S08]  /*7e70*/  HMMA.16816.F32 R32, R12, R18, RZ ;  /* 0x000000120c20723c */ /* 0x000ff000000018ff */
[----:B--2---:R-:W-:Y:S08]  /*7e80*/  HMMA.16816.F32 R4, R8, R36, R24 ;  /* 0x000000240804723c */ /* 0x004ff00000001818 */
[C---:B---3--:R-:W-:Y:S08]  /*7e90*/  HMMA.16816.F32 R16, R12.reuse, R64, RZ ;  /* 0x000000400c10723c */ /* 0x048ff000000018ff */
[C---:B-----5:R-:W-:Y:S08]  /*7ea0*/  HMMA.16816.F32 R60, R12.reuse, R20, RZ ;  /* 0x000000140c3c723c */ /* 0x060ff000000018ff */
[C---:B------:R-:W-:Y:S08]  /*7eb0*/  HMMA.16816.F32 R52, R12.reuse, R22, RZ ;  /* 0x000000160c34723c */ /* 0x040ff000000018ff */
[----:B------:R-:W-:Y:S01]  /*7ec0*/  HMMA.16816.F32 R20, R12, R30, RZ ;  /* 0x0000001e0c14723c */ /* 0x000fe200000018ff */
[----:B------:R-:W1:Y:S01]  /*7ed0*/  LDSM.16.MT88.4 R28, [R193+0x1a000] ;  /* 0x01a00000c11c783b */ /* 0x000e620000004200 */
[----:B------:R-:W-:-:S02]  /*7ee0*/  IMAD.MOV.U32 R114, RZ, RZ, R6 ;  /* 0x000000ffff727224 */ /* 0x000fc400078e0006 */
[----:B------:R-:W-:Y:S02]  /*7ef0*/  IMAD.MOV.U32 R113, RZ, RZ, R7 ;  /* 0x000000ffff717224 */ /* 0x000fe400078e0007 */
[----:B------:R-:W-:Y:S02]  /*7f00*/  IMAD.MOV.U32 R112, RZ, RZ, R4 ;  /* 0x000000ffff707224 */ /* 0x000fe400078e0004 */
[----:B------:R-:W-:Y:S02]  /*7f10*/  IMAD.MOV.U32 R3, RZ, RZ, R5 ;  /* 0x000000ffff037224 */ /* 0x000fe400078e0005 */
[C---:B------:R-:W-:Y:S08]  /*7f20*/  HMMA.16816.F32 R4, R8.reuse, R68, R16 ;  /* 0x000000440804723c */ /* 0x040ff00000001810 */
[----:B------:R-:W-:Y:S08]  /*7f30*/  HMMA.16816.F32 R48, R8, R40, R48 ;  /* 0x000000280830723c */ /* 0x000ff00000001830 */
[----:B------:R-:W-:Y:S08]  /*7f40*/  HMMA.16816.F32 R16, R12, R66, RZ ;  /* 0x000000420c10723c */ /* 0x000ff000000018ff */
[----:B------:R-:W-:Y:S01]  /*7f50*/  HMMA.16816.F32 R144, R8, R38, R20 ;  /* 0x000000260890723c */ /* 0x000fe20000001814 */
[----:B------:R-:W2:Y:S04]  /*7f60*/  LDSM.16.MT88.4 R20, [R193+0x1a800] ;  /* 0x01a80000c114783b */ /* 0x000ea80000004200 */
[----:B------:R-:W3:Y:S01]  /*7f70*/  LDSM.16.MT88.4 R36, [R194+0x1a800] ;  /* 0x01a80000c224783b */ /* 0x000ee20000004200 */
[----:B------:R-:W-:-:S02]  /*7f80*/  IMAD.MOV.U32 R140, RZ, RZ, R4 ;  /* 0x000000ffff8c7224 */ /* 0x000fc400078e0004 */
[----:B------:R-:W-:Y:S01]  /*7f90*/  IMAD.MOV.U32 R115, RZ, RZ, R5 ;  /* 0x000000ffff737224 */ /* 0x000fe200078e0005 */
[C---:B------:R-:W-:Y:S01]  /*7fa0*/  HMMA.16816.F32 R168, R8.reuse, R44, R60 ;  /* 0x0000002c08a8723c */ /* 0x040fe2000000183c */
[----:B------:R-:W-:Y:S02]  /*7fb0*/  IMAD.MOV.U32 R110, RZ, RZ, R6 ;  /* 0x000000ffff6e7224 */ /* 0x000fe400078e0006 */
[----:B------:R-:W-:Y:S02]  /*7fc0*/  IMAD.MOV.U32 R111, RZ, RZ, R7 ;  /* 0x000000ffff6f7224 */ /* 0x000fe400078e0007 */
[----:B------:R-:W-:Y:S02]  /*7fd0*/  IMAD.MOV.U32 R2, RZ, RZ, R50 ;  /* 0x000000ffff027224 */ /* 0x000fe400078e0032 */
[----:B------:R-:W-:Y:S01]  /*7fe0*/  IMAD.MOV.U32 R0, RZ, RZ, R49 ;  /* 0x000000ffff007224 */ /* 0x000fe200078e0031 */
[----:B------:R-:W-:Y:S01]  /*7ff0*/  HMMA.16816.F32 R160, R8, R46, R52 ;  /* 0x0000002e08a0723c */ /* 0x000fe20000001834 */
[----:B------:R-:W-:Y:S01]  /*8000*/  IMAD.MOV.U32 R101, RZ, RZ, R48 ;  /* 0x000000ffff657224 */ /* 0x000fe200078e0030 */
[----:B------:R-:W-:Y:S01]  /*8010*/  LDSM.16.MT88.4 R52, [R196+0x1a800] ;  /* 0x01a80000c434783b */ /* 0x000fe20000004200 */
[----:B------:R-:W-:-:S03]  /*8020*/  IMAD.MOV.U32 R77, RZ, RZ, R51 ;  /* 0x000000ffff4d7224 */ /* 0x000fc600078e0033 */
[----:B------:R-:W4:Y:S02]  /*8030*/  LDSM.16.MT88.4 R48, [R195+0x1a000] ;  /* 0x01a00000c330783b */ /* 0x000f240000004200 */
[----:B-1----:R-:W-:Y:S08]  /*8040*/  HMMA.16816.F32 R4, R12, R28, RZ ;  /* 0x0000001c0c04723c */ /* 0x002ff000000018ff */
[C---:B------:R-:W-:Y:S08]  /*8050*/  HMMA.16816.F32 R44, R8.reuse, R70, R16 ;  /* 0x00000046082c723c */ /* 0x040ff00000001810 */
[----:B------:R-:W-:Y:S01]  /*8060*/  HMMA.16816.F32 R152, R8, R42, R32 ;  /* 0x0000002a0898723c */ /* 0x000fe20000001820 */
[----:B------:R-:W1:Y:S07]  /*8070*/  LDSM.16.MT88.4 R40, [R196+0x1a000] ;  /* 0x01a00000c428783b */ /* 0x000e6e0000004200 */
[C---:B------:R-:W-:Y:S08]  /*8080*/  HMMA.16816.F32 R32, R12.reuse, R30, RZ ;  /* 0x0000001e0c20723c */ /* 0x040ff000000018ff */
[C---:B------:R-:W-:Y:S08]  /*8090*/  HMMA.16816.F32 R28, R12.reuse, R56, RZ ;  /* 0x000000380c1c723c */ /* 0x040ff000000018ff */
[----:B------:R-:W-:Y:S01]  /*80a0*/  HMMA.16816.F32 R24, R12, R58, RZ ;  /* 0x0000003a0c18723c */ /* 0x000fe200000018ff */
[----:B------:R-:W5:Y:S01]  /*80b0*/  LDSM.16.MT88.4 R56, [R193+0x1c000] ;  /* 0x01c00000c138783b */ /* 0x000f620000004200 */
[----:B------:R-:W-:-:S02]  /*80c0*/  IMAD.MOV.U32 R123, RZ, RZ, R45 ;  /* 0x000000ffff7b7224 */ /* 0x000fc400078e002d */
[----:B------:R-:W-:Y:S02]  /*80d0*/  IMAD.MOV.U32 R122, RZ, RZ, R46 ;  /* 0x000000ffff7a7224 */ /* 0x000fe400078e002e */
[----:B------:R-:W-:Y:S02]  /*80e0*/  IMAD.MOV.U32 R121, RZ, RZ, R47 ;  /* 0x000000ffff797224 */ /* 0x000fe400078e002f */
[C---:B--2---:R-:W-:Y:S01]  /*80f0*/  HMMA.16816.F32 R4, R8.reuse, R20, R4 ;  /* 0x000000140804723c */ /* 0x044fe20000001804 */
[----:B------:R-:W-:Y:S02]  /*8100*/  IMAD.MOV.U32 R120, RZ, RZ, R44 ;  /* 0x000000ffff787224 */ /* 0x000fe400078e002c */
[----:B------:R-:W2:Y:S05]  /*8110*/  LDSM.16.MT88.4 R44, [R195+0x1a800] ;  /* 0x01a80000c32c783b */ /* 0x000eaa0000004200 */
[C---:B---3--:R-:W-:Y:S08]  /*8120*/  HMMA.16816.F32 R16, R8.reuse, R36, R28 ;  /* 0x000000240810723c */ /* 0x048ff0000000181c */
[C---:B------:R-:W-:Y:S01]  /*8130*/  HMMA.16816.F32 R68, R8.reuse, R22, R32 ;  /* 0x000000160844723c */ /* 0x040fe20000001820 */
[----:B------:R-:W3:Y:S07]  /*8140*/  LDSM.16.MT88.4 R32, [R193+0x1c800] ;  /* 0x01c80000c120783b */ /* 0x000eee0000004200 */
[----:B------:R-:W-:Y:S01]  /*8150*/  HMMA.16816.F32 R60, R8, R38, R24 ;  /* 0x00000026083c723c */ /* 0x000fe20000001818 */
[----:B------:R-:W3:Y:S01]  /*8160*/  LDSM.16.MT88.4 R36, [R194+0x1c000] ;  /* 0x01c00000c224783b */ /* 0x000ee20000004200 */
[----:B------:R-:W-:-:S06]  /*8170*/  IMAD.MOV.U32 R119, RZ, RZ, R5 ;  /* 0x000000ffff777224 */ /* 0x000fcc00078e0005 */
[----:B----4-:R-:W-:Y:S01]  /*8180*/  HMMA.16816.F32 R20, R12, R50, RZ ;  /* 0x000000320c14723c */ /* 0x010fe200000018ff */
[----:B------:R-:W-:Y:S02]  /*8190*/  IMAD.MOV.U32 R118, RZ, RZ, R6 ;  /* 0x000000ffff767224 */ /* 0x000fe400078e0006 */
[----:B------:R-:W-:Y:S02]  /*81a0*/  IMAD.MOV.U32 R117, RZ, RZ, R7 ;  /* 0x000000ffff757224 */ /* 0x000fe400078e0007 */
[----:B------:R-:W-:-:S03]  /*81b0*/  IMAD.MOV.U32 R116, RZ, RZ, R4 ;  /* 0x000000ffff747224 */ /* 0x000fc600078e0004 */
[C---:B-1----:R-:W-:Y:S01]  /*81c0*/  HMMA.16816.F32 R4, R12.reuse, R40, RZ ;  /* 0x000000280c04723c */ /* 0x042fe200000018ff */
[----:B------:R-:W-:Y:S02]  /*81d0*/  IMAD.MOV.U32 R67, RZ, RZ, R17 ;  /* 0x000000ffff437224 */ /* 0x000fe400078e0011 */
[----:B------:R-:W-:Y:S02]  /*81e0*/  IMAD.MOV.U32 R66, RZ, RZ, R18 ;  /* 0x000000ffff427224 */ /* 0x000fe400078e0012 */
[----:B------:R-:W-:Y:S02]  /*81f0*/  IMAD.MOV.U32 R65, RZ, RZ, R19 ;  /* 0x000000ffff417224 */ /* 0x000fe400078e0013 */
[----:B------:R-:W-:Y:S01]  /*8200*/  IMAD.MOV.U32 R64, RZ, RZ, R16 ;  /* 0x000000ffff407224 */ /* 0x000fe200078e0010 */
[C---:B------:R-:W-:Y:S08]  /*8210*/  HMMA.16816.F32 R24, R12.reuse, R48, RZ ;  /* 0x000000300c18723c */ /* 0x040ff000000018ff */
[----:B-----5:R-:W-:Y:S08]  /*8220*/  HMMA.16816.F32 R16, R12, R56, RZ ;  /* 0x000000380c10723c */ /* 0x020ff000000018ff */
[C---:B--2---:R-:W-:Y:S01]  /*8230*/  HMMA.16816.F32 R176, R8.reuse, R46, R20 ;  /* 0x0000002e08b0723c */ /* 0x044fe20000001814 */
[----:B------:R-:W1:Y:S07]  /*8240*/  LDSM.16.MT88.4 R20, [R194+0x1c800] ;  /* 0x01c80000c214783b */ /* 0x000e6e0000004200 */
[----:B------:R-:W-:Y:S08]  /*8250*/  HMMA.16816.F32 R240, R8, R52, R4 ;  /* 0x0000003408f0723c */ /* 0x000ff00000001804 */
[----:B------:R-:W-:Y:S08]  /*8260*/  HMMA.16816.F32 R4, R12, R58, RZ ;  /* 0x0000003a0c04723c */ /* 0x000ff000000018ff */
[C---:B---3--:R-:W-:Y:S08]  /*8270*/  HMMA.16816.F32 R184, R8.reuse, R32, R16 ;  /* 0x0000002008b8723c */ /* 0x048ff00000001810 */
[----:B------:R-:W-:Y:S01]  /*8280*/  HMMA.16816.F32 R236, R8, R44, R24 ;  /* 0x0000002c08ec723c */ /* 0x000fe20000001818 */
[----:B------:R-:W2:Y:S07]  /*8290*/  LDSM.16.MT88.4 R24, [R196+0x1c000] ;  /* 0x01c00000c418783b */ /* 0x000eae0000004200 */
[----:B------:R-:W-:Y:S08]  /*82a0*/  HMMA.16816.F32 R16, R12, R36, RZ ;  /* 0x000000240c10723c */ /* 0x000ff000000018ff */
[----:B------:R-:W-:Y:S08]  /*82b0*/  HMMA.16816.F32 R172, R8, R34, R4 ;  /* 0x0000002208ac723c */ /* 0x000ff00000001804 */
[----:B------:R-:W-:Y:S08]  /*82c0*/  HMMA.16816.F32 R4, R12, R38, RZ ;  /* 0x000000260c04723c */ /* 0x000ff000000018ff */
[C---:B-1----:R-:W-:Y:S01]  /*82d0*/  HMMA.16816.F32 R164, R8.reuse, R20, R16 ;  /* 0x0000001408a4723c */ /* 0x042fe20000001810 */
[----:B------:R-:W1:Y:S11]  /*82e0*/  LDSM.16.MT88.4 R16, [R196+0x1c800] ;  /* 0x01c80000c410783b */ /* 0x000e760000004200 */
[----:B------:R-:W-:Y:S04]  /*82f0*/  @!UPT UIADD3 URZ, URZ, URZ, URZ ;  /* 0x0000003f3f3ff290 */ /* 0x000fe8000fffe03f */
[----:B------:R-:W-:Y:S01]  /*8300*/  HMMA.16816.F32 R156, R8, R22, R4 ;  /* 0x00000016089c723c */ /* 0x000fe20000001804 */
[----:B------:R-:W3:Y:S07]  /*8310*/  LDSM.16.MT88.4 R20, [R195+0x1c000] ;  /* 0x01c00000c314783b */ /* 0x000eee0000004200 */
[----:B--2---:R-:W-:Y:S11]  /*8320*/  HMMA.16816.F32 R4, R12, R24, RZ ;  /* 0x000000180c04723c */ /* 0x004ff600000018ff */
[----:B------:R-:W-:Y:S11]  /*8330*/  @!UPT UIADD3 URZ, URZ, URZ, URZ ;  /* 0x0000003f3f3ff290 */ /* 0x000ff6000fffe03f */
[----:B------:R-:W-:Y:S02]  /*8340*/  @!UPT UIADD3 URZ, URZ, URZ, URZ ;  /* 0x0000003f3f3ff290 */ /* 0x000fe4000fffe03f */
[----:B-1----:R-:W-:Y:S08]  /*8350*/  HMMA.16816.F32 R148, R8, R16, R4 ;  /* 0x000000100894723c */ /* 0x002ff00000001804 */
[----:B------:R-:W-:Y:S01]  /*8360*/  HMMA.16816.F32 R4, R12, R26, RZ ;  /* 0x0000001a0c04723c */ /* 0x000fe200000018ff */
[----:B------:R-:W-:Y:S01]  /*8370*/  IMAD.MOV.U32 R53, RZ, RZ, R140 ;  /* 0x000000ffff357224 */ /* 0x000fe200078e008c */
[----:B------:R-:W-:Y:S11]  /*8380*/  LDSM.16.MT88.4 R24, [R193+0x1e000] ;  /* 0x01e00000c118783b */ /* 0x000ff60000004200 */
[----:B------:R-:W-:Y:S11]  /*8390*/  @!UPT UIADD3 URZ, URZ, URZ, URZ ;  /* 0x0000003f3f3ff290 */ /* 0x000ff6000fffe03f */
[----:B------:R-:W-:Y:S01]  /*83a0*/  HMMA.16816.F32 R140, R8, R18, R4 ;  /* 0x00000012088c723c */ /* 0x000fe20000001804 */
[----:B------:R-:W1:Y:S07]  /*83b0*/  LDSM.16.MT88.4 R16, [R195+0x1c800] ;  /* 0x01c80000c310783b */ /* 0x000e6e0000004200 */
[----:B---3--:R-:W-:Y:S01]  /*83c0*/  HMMA.16816.F32 R4, R12, R20, RZ ;  /* 0x000000140c04723c */ /* 0x008fe200000018ff */
[----:B------:R-:W-:Y:S02]  /*83d0*/  IMAD.MOV.U32 R51, RZ, RZ, R127 ;  /* 0x000000ffff337224 */ /* 0x000fe400078e007f */
[----:B------:R-:W-:-:S02]  /*83e0*/  IMAD.MOV.U32 R50, RZ, RZ, R126 ;  /* 0x000000ffff327224 */ /* 0x000fc400078e007e */
[----:B------:R-:W-:Y:S02]  /*83f0*/  IMAD.MOV.U32 R57, RZ, RZ, R125 ;  /* 0x000000ffff397224 */ /* 0x000fe400078e007d */
[----:B------:R-:W-:Y:S01]  /*8400*/  IMAD.MOV.U32 R56, RZ, RZ, R124 ;  /* 0x000000ffff387224 */ /* 0x000fe200078e007c */
[----:B------:R-:W-:Y:S01]  /*8410*/  HMMA.16816.F32 R28, R12, R42, RZ ;  /* 0x0000002a0c1c723c */ /* 0x000fe200000018ff */
[----:B------:R-:W-:Y:S11]  /*8420*/  IMAD.MOV.U32 R52, RZ, RZ, R115 ;  /* 0x000000ffff347224 */ /* 0x000ff600078e0073 */
[----:B------:R-:W-:Y:S04]  /*8430*/  @!UPT UIADD3 URZ, URZ, URZ, URZ ;  /* 0x0000003f3f3ff290 */ /* 0x000fe8000fffe03f */
[----:B-1----:R-:W-:Y:S08]  /*8440*/  HMMA.16816.F32 R124, R8, R16, R4 ;  /* 0x00000010087c723c */ /* 0x002ff00000001804 */
[----:B------:R-:W-:Y:S01]  /*8450*/  HMMA.16816.F32 R4, R12, R22, RZ ;  /* 0x000000160c04723c */ /* 0x000fe200000018ff */
[----:B------:R-:W1:Y:S01]  /*8460*/  LDSM.16.MT88.4 R20, [R193+0x1e800] ;  /* 0x01e80000c114783b */ /* 0x000e620000004200 */
[----:B------:R-:W-:-:S02]  /*8470*/  IMAD.MOV.U32 R42, RZ, RZ, R114 ;  /* 0x000000ffff2a7224 */ /* 0x000fc400078e0072 */
[----:B------:R-:W-:Y:S02]  /*8480*/  IMAD.MOV.U32 R43, RZ, RZ, R113 ;  /* 0x000000ffff2b7224 */ /* 0x000fe400078e0071 */
[----:B------:R-:W-:Y:S02]  /*8490*/  IMAD.MOV.U32 R49, RZ, RZ, R112 ;  /* 0x000000ffff317224 */ /* 0x000fe400078e0070 */
[----:B------:R-:W-:Y:S02]  /*84a0*/  IMAD.MOV.U32 R41, RZ, RZ, R2 ;  /* 0x000000ffff297224 */ /* 0x000fe400078e0002 */
[----:B------:R-:W-:Y:S02]  /*84b0*/  FADD.FTZ R2, R99, R96 ;  /* 0x0000006063027221 */ /* 0x000fe40000010000 */
[----:B------:R-:W-:Y:S02]  /*84c0*/  IMAD.MOV.U32 R40, RZ, RZ, R0 ;  /* 0x000000ffff287224 */ /* 0x000fe400078e0000 */
[----:B------:R-:W-:-:S02]  /*84d0*/  FADD.FTZ R0, R97, R89 ;  /* 0x0000005961007221 */ /* 0x000fc40000010000 */
[----:B------:R-:W-:-:S08]  /*84e0*/  FADD.FTZ R2, R87, R2 ;  /* 0x0000000257027221 */ /* 0x000fd00000010000 */
[----:B------:R-:W-:Y:S01]  /*84f0*/  HMMA.16816.F32 R112, R8, R18, R4 ;  /* 0x000000120870723c */ /* 0x000fe20000001804 */
[----:B------:R-:W-:-:S07]  /*8500*/  FADD.FTZ R0, R76, R0 ;  /* 0x000000004c007221 */ /* 0x000fce0000010000 */
[----:B------:R-:W-:Y:S01]  /*8510*/  HMMA.16816.F32 R16, R12, R24, RZ ;  /* 0x000000180c10723c */ /* 0x000fe200000018ff */
[----:B------:R-:W-:Y:S02]  /*8520*/  FADD.FTZ R2, R82, R2 ;  /* 0x0000000252027221 */ /* 0x000fe40000010000 */
[----:B------:R-:W-:Y:S02]  /*8530*/  IMAD.MOV.U32 R48, RZ, RZ, R3 ;  /* 0x000000ffff307224 */ /* 0x000fe400078e0003 */
[----:B------:R-:W-:Y:S02]  /*8540*/  FADD.FTZ R0, R80, R0 ;  /* 0x0000000050007221 */ /* 0x000fe40000010000 */
[----:B------:R-:W-:Y:S01]  /*8550*/  FADD.FTZ R3, R108, R2 ;  /* 0x000000026c037221 */ /* 0x000fe20000010000 */
[----:B------:R-:W-:Y:S01]  /*8560*/  LOP3.LUT R2, R75, R56, R190, 0x96, !PT ;  /* 0x000000384b027212 */ /* 0x000fe200078e96be */
[----:B------:R-:W-:Y:S01]  /*8570*/  FADD.FTZ R0, R107, R0 ;  /* 0x000000006b007221 */ /* 0x000fe20000010000 */
[----:B------:R-:W-:Y:S01]  /*8580*/  LOP3.LUT R4, R223, R57, R74, 0x96, !PT ;  /* 0x00000039df047212 */ /* 0x000fe200078e964a */
[----:B------:R-:W-:Y:S01]  /*8590*/  FADD.FTZ R3, R109, R3 ;  /* 0x000000036d037221 */ /* 0x000fe20000010000 */
[----:B------:R-:W-:Y:S01]  /*85a0*/  HMMA.16816.F32 R180, R8, R54, R28 ;  /* 0x0000003608b4723c */ /* 0x000fe2000000181c */
[----:B------:R-:W-:-:S02]  /*85b0*/  FADD.FTZ R0, R106, R0 ;  /* 0x000000006a007221 */ /* 0x000fc40000010000 */
[----:B------:R-:W-:Y:S02]  /*85c0*/  IMAD R2, R2, -0x2daee0ad, RZ ;  /* 0xd2511f5302027824 */ /* 0x000fe400078e02ff */
[----:B------:R-:W-:Y:S02]  /*85d0*/  FADD.FTZ R3, R92, R3 ;  /* 0x000000035c037221 */ /* 0x000fe40000010000 */
[----:B------:R-:W-:-:S04]  /*85e0*/  IMAD.WIDE.U32 R28, R4, -0x2daee0ad, RZ ;  /* 0xd2511f53041c7825 */ /* 0x000fc800078e00ff */
[----:B------:R-:W-:Y:S01]  /*85f0*/  FADD.FTZ R0, R84, R0 ;  /* 0x0000000054007221 */ /* 0x000fe20000010000 */
[----:B------:R-:W-:Y:S01]  /*8600*/  LOP3.LUT R2, R29, R252, R2, 0x96, !PT ;  /* 0x000000fc1d027212 */ /* 0x000fe200078e9602 */
[----:B------:R-:W-:Y:S02]  /*8610*/  FADD.FTZ R3, R94, R3 ;  /* 0x000000035e037221 */ /* 0x000fe40000010000 */
[----:B------:R-:W-:Y:S02]  /*8620*/  IMAD.MOV.U32 R45, RZ, RZ, R123 ;  /* 0x000000ffff2d7224 */ /* 0x000fe400078e007b */
[----:B------:R-:W-:Y:S02]  /*8630*/  IMAD.MOV.U32 R46, RZ, RZ, R122 ;  /* 0x000000ffff2e7224 */ /* 0x000fe400078e007a */
[----:B------:R-:W-:Y:S02]  /*8640*/  IMAD.MOV.U32 R47, RZ, RZ, R121 ;  /* 0x000000ffff2f7224 */ /* 0x000fe400078e0079 */
[----:B------:R-:W-:-:S02]  /*8650*/  IMAD.MOV.U32 R44, RZ, RZ, R120 ;  /* 0x000000ffff2c7224 */ /* 0x000fc400078e0078 */
[----:B-1----:R-:W-:Y:S01]  /*8660*/  HMMA.16816.F32 R120, R8, R20, R16 ;  /* 0x000000140878723c */ /* 0x002fe20000001810 */
[----:B------:R-:W-:Y:S02]  /*8670*/  FADD.FTZ R5, R85, R0 ;  /* 0x0000000055057221 */ /* 0x000fe40000010000 */
[----:B------:R-:W-:Y:S02]  /*8680*/  FADD.FTZ R0, R86, R3 ;  /* 0x0000000356007221 */ /* 0x000fe40000010000 */
[----:B------:R-:W-:-:S03]  /*8690*/  IMAD.WIDE.U32 R2, R2, -0x326172a9, RZ ;  /* 0xcd9e8d5702027825 */ /* 0x000fc600078e00ff */
[----:B------:R-:W-:Y:S01]  /*86a0*/  HMMA.16816.F32 R16, R12, R26, RZ ;  /* 0x0000001a0c10723c */ /* 0x000fe200000018ff */
[----:B------:R-:W-:Y:S01]  /*86b0*/  FADD.FTZ R6, R93, R0 ;  /* 0x000000005d067221 */ /* 0x000fe20000010000 */
[----:B------:R-:W-:Y:S01]  /*86c0*/  LOP3.LUT R4, R3, R51, R72, 0x96, !PT ;  /* 0x0000003303047212 */ /* 0x000fe200078e9648 */
[----:B------:R-:W1:Y:S01]  /*86d0*/  LDSM.16.MT88.4 R24, [R194+0x1e000] ;  /* 0x01e00000c218783b */ /* 0x000e620000004200 */
[C---:B------:R-:W-:Y:S02]  /*86e0*/  LOP3.LUT R3, R2.reuse, 0xffff, RZ, 0xc0, !PT ;  /* 0x0000ffff02037812 */ /* 0x040fe400078ec0ff */
[----:B------:R-:W-:Y:S02]  /*86f0*/  LOP3.LUT R31, R2, 0xff, RZ, 0xc0, !PT ;  /* 0x000000ff021f7812 */ /* 0x000fe400078ec0ff */
[--C-:B------:R-:W-:Y:S02]  /*8700*/  SHF.R.U32.HI R30, RZ, 0x10, R2.reuse ;  /* 0x00000010ff1e7819 */ /* 0x100fe40000011602 */
[----:B------:R-:W-:Y:S01]  /*8710*/  SHF.R.U32.HI R29, RZ, 0x18, R2 ;  /* 0x00000018ff1d7819 */ /* 0x000fe20000011602 */
[----:B------:R-:W-:Y:S01]  /*8720*/  FADD.FTZ R2, R81, R5 ;  /* 0x0000000551027221 */ /* 0x000fe20000010000 */
[----:B------:R-:W-:-:S02]  /*8730*/  SHF.R.U32.HI R5, RZ, 0x8, R3 ;  /* 0x00000008ff057819 */ /* 0x000fc40000011603 */
[----:B------:R-:W-:Y:S01]  /*8740*/  LOP3.LUT R7, R73, R50, R222, 0x96, !PT ;  /* 0x0000003249077212 */ /* 0x000fe200078e96de */
[----:B------:R-:W-:Y:S01]  /*8750*/  FADD.FTZ R0, R90, R2 ;  /* 0x000000025a007221 */ /* 0x000fe20000010000 */
[----:B------:R-:W-:Y:S01]  /*8760*/  LOP3.LUT R3, R30, 0xff, RZ, 0xc0, !PT ;  /* 0x000000ff1e037812 */ /* 0x000fe200078ec0ff */
[----:B------:R-:W-:Y:S01]  /*8770*/  FADD.FTZ R2, R100, R6 ;  /* 0x0000000664027221 */ /* 0x000fe20000010000 */
[----:B------:R-:W-:Y:S02]  /*8780*/  PRMT R34, R31, 0x5410, R5 ;  /* 0x000054101f227816 */ /* 0x000fe40000000005 */
[----:B------:R-:W-:Y:S01]  /*8790*/  PRMT R35, R3, 0x5410, R29 ;  /* 0x0000541003237816 */ /* 0x000fe2000000001d */
[----:B------:R-:W-:Y:S02]  /*87a0*/  FADD.FTZ R5, R91, R2 ;  /* 0x000000025b057221 */ /* 0x000fe40000010000 */
[----:B------:R-:W-:-:S04]  /*87b0*/  IMAD.WIDE.U32 R2, R7, -0x2daee0ad, RZ ;  /* 0xd2511f5307027825 */ /* 0x000fc800078e00ff */
[----:B------:R-:W-:Y:S02]  /*87c0*/  IMAD.MOV.U32 R39, RZ, RZ, R52 ;  /* 0x000000ffff277224 */ /* 0x000fe400078e0034 */
[----:B------:R-:W-:Y:S02]  /*87d0*/  IMAD.MOV.U32 R38, RZ, RZ, R53 ;  /* 0x000000ffff267224 */ /* 0x000fe400078e0035 */
[----:B------:R-:W-:Y:S02]  /*87e0*/  IMAD.MOV.U32 R53, RZ, RZ, R119 ;  /* 0x000000ffff357224 */ /* 0x000fe400078e0077 */
[----:B------:R-:W-:Y:S02]  /*87f0*/  IMAD.MOV.U32 R54, RZ, RZ, R118 ;  /* 0x000000ffff367224 */ /* 0x000fe400078e0076 */
[----:B------:R-:W-:Y:S02]  /*8800*/  IMAD.MOV.U32 R55, RZ, RZ, R117 ;  /* 0x000000ffff377224 */ /* 0x000fe400078e0075 */
[----:B------:R-:W-:Y:S01]  /*8810*/  IMAD.MOV.U32 R52, RZ, RZ, R116 ;  /* 0x000000ffff347224 */ /* 0x000fe200078e0074 */
[----:B------:R-:W-:Y:S01]  /*8820*/  LOP3.LUT R7, R2, 0xffff, RZ, 0xc0, !PT ;  /* 0x0000ffff02077812 */ /* 0x000fe200078ec0ff */
[----:B------:R-:W-:Y:S01]  /*8830*/  HMMA.16816.F32 R116, R8, R22, R16 ;  /* 0x000000160874723c */ /* 0x000fe20000001810 */
[----:B------:R-:W-:Y:S01]  /*8840*/  SHF.R.U32.HI R21, RZ, 0x18, R2 ;  /* 0x00000018ff157819 */ /* 0x000fe20000011602 */
[----:B------:R-:W-:Y:S01]  /*8850*/  FADD.FTZ R6, R79, R0 ;  /* 0x000000004f067221 */ /* 0x000fe20000010000 */
[----:B------:R-:W-:-:S04]  /*8860*/  LOP3.LUT R0, R3, R249, R28, 0x96, !PT ;  /* 0x000000f903007212 */ /* 0x000fc800078e961c */
[----:B------:R-:W-:Y:S02]  /*8870*/  LOP3.LUT R16, R2, 0xff, RZ, 0xc0, !PT ;  /* 0x000000ff02107812 */ /* 0x000fe400078ec0ff */
[----:B------:R-:W-:Y:S02]  /*8880*/  SHF.R.U32.HI R22, RZ, 0x10, R2 ;  /* 0x00000010ff167819 */ /* 0x000fe40000011602 */
[----:B------:R-:W-:-:S04]  /*8890*/  LOP3.LUT R2, R4, 0xffff, RZ, 0xc0, !PT ;  /* 0x0000ffff04027812 */ /* 0x000fc800078ec0ff */
[----:B------:R-:W-:Y:S02]  /*88a0*/  SHF.R.U32.HI R3, RZ, 0x8, R2 ;  /* 0x00000008ff037819 */ /* 0x000fe40000011602 */
[----:B------:R-:W-:-:S04]  /*88b0*/  LOP3.LUT R2, R4, 0xff, RZ, 0xc0, !PT ;  /* 0x000000ff04027812 */ /* 0x000fc800078ec0ff */
[----:B------:R-:W-:Y:S02]  /*88c0*/  PRMT R31, R2, 0x5410, R3 ;  /* 0x00005410021f7816 */ /* 0x000fe40000000003 */
[----:B------:R-:W-:-:S04]  /*88d0*/  SHF.R.U32.HI R2, RZ, 0x8, R7 ;  /* 0x00000008ff027819 */ /* 0x000fc80000011607 */
[----:B------:R-:W-:Y:S02]  /*88e0*/  PRMT R33, R16, 0x5410, R2 ;  /* 0x0000541010217816 */ /* 0x000fe40000000002 */
[----:B------:R-:W2:Y:S01]  /*88f0*/  LDSM.16.MT88.4 R16, [R194+0x1e800] ;  /* 0x01e80000c210783b */ /* 0x000ea20000004200 */
[----:B------:R-:W-:Y:S01]  /*8900*/  SHF.R.U32.HI R3, RZ, 0x10, R4 ;  /* 0x00000010ff037819 */ /* 0x000fe20000011604 */
[----:B------:R-:W-:Y:S01]  /*8910*/  FADD.FTZ R6, R83, R6 ;  /* 0x0000000653067221 */ /* 0x000fe20000010000 */
[----:B------:R-:W-:Y:S01]  /*8920*/  SHF.R.U32.HI R4, RZ, 0x18, R4 ;  /* 0x00000018ff047819 */ /* 0x000fe20000011604 */
[----:B------:R-:W-:Y:S01]  /*8930*/  FADD.FTZ R5, R95, R5 ;  /* 0x000000055f057221 */ /* 0x000fe20000010000 */
[----:B------:R-:W-:-:S03]  /*8940*/  LOP3.LUT R3, R3, 0xff, RZ, 0xc0, !PT ;  /* 0x000000ff03037812 */ /* 0x000fc600078ec0ff */
[----:B------:R-:W-:Y:S01]  /*8950*/  FADD.FTZ R20, R98, R5 ;  /* 0x0000000562147221 */ /* 0x000fe20000010000 */
[----:B------:R-:W-:Y:S01]  /*8960*/  PRMT R30, R3, 0x5410, R4 ;  /* 0x00005410031e7816 */ /* 0x000fe20000000004 */
[----:B------:R-:W-:Y:S02]  /*8970*/  FADD.FTZ R3, R78, R6 ;  /* 0x000000064e037221 */ /* 0x000fe40000010000 */
[----:B-1----:R-:W-:Y:S01]  /*8980*/  HMMA.16816.F32 R4, R12, R24, RZ ;  /* 0x000000180c04723c */ /* 0x002fe200000018ff */
[----:B------:R-:W-:Y:S02]  /*8990*/  IMAD.MOV.U32 R57, RZ, RZ, R67 ;  /* 0x000000ffff397224 */ /* 0x000fe400078e0043 */
[----:B------:R-:W-:Y:S02]  /*89a0*/  IMAD.MOV.U32 R58, RZ, RZ, R66 ;  /* 0x000000ffff3a7224 */ /* 0x000fe400078e0042 */
[----:B------:R-:W-:Y:S02]  /*89b0*/  IMAD.MOV.U32 R59, RZ, RZ, R65 ;  /* 0x000000ffff3b7224 */ /* 0x000fe400078e0041 */
[----:B------:R-:W-:Y:S11]  /*89c0*/  IMAD.MOV.U32 R56, RZ, RZ, R64 ;  /* 0x000000ffff387224 */ /* 0x000ff600078e0040 */
[----:B------:R-:W-:Y:S06]  /*89d0*/  @!UPT UIADD3 URZ, URZ, URZ, URZ ;  /* 0x0000003f3f3ff290 */ /* 0x000fec000fffe03f */
[----:B--2---:R-:W-:Y:S08]  /*89e0*/  HMMA.16816.F32 R64, R8, R16, R4 ;  /* 0x000000100840723c */ /* 0x004ff00000001804 */
[----:B------:R-:W-:Y:S01]  /*89f0*/  HMMA.16816.F32 R4, R12, R26, RZ ;  /* 0x0000001a0c04723c */ /* 0x000fe200000018ff */
[----:B------:R-:W-:Y:S01]  /*8a00*/  LOP3.LUT R2, R22, 0xff, RZ, 0xc0, !PT ;  /* 0x000000ff16027812 */ /* 0x000fe200078ec0ff */
[----:B------:R-:W-:Y:S01]  /*8a10*/  IMAD.MOV.U32 R37, RZ, RZ, R48 ;  /* 0x000000ffff257224 */ /* 0x000fe200078e0030 */
[----:B------:R-:W-:Y:S01]  /*8a20*/  LDSM.16.MT88.4 R24, [R196+0x1e800] ;  /* 0x01e80000c418783b */ /* 0x000fe20000004200 */
[----:B------:R-:W-:Y:S01]  /*8a30*/  IMAD.MOV.U32 R36, RZ, RZ, R49 ;  /* 0x000000ffff247224 */ /* 0x000fe200078e0031 */
[----:B------:R-:W-:Y:S11]  /*8a40*/  PRMT R32, R2, 0x5410, R21 ;  /* 0x0000541002207816 */ /* 0x000ff60000000015 */
[----:B------:R-:W-:Y:S08]  /*8a50*/  @!UPT UIADD3 URZ, URZ, URZ, URZ ;  /* 0x0000003f3f3ff290 */ /* 0x000ff0000fffe03f */
[----:B------:R-:W-:Y:S07]  /*8a60*/  HMMA.16816.F32 R48, R8, R18, R4 ;  /* 0x000000120830723c */ /* 0x000fee0000001804 */
[----:B------:R-:W-:Y:S02]  /*8a70*/  FADD.FTZ R7, R104, R20 ;  /* 0x0000001468077221 */ /* 0x000fe40000010000 */
[----:B------:R-:W1:Y:S01]  /*8a80*/  LDSM.16.MT88.4 R20, [R196+0x1e000] ;  /* 0x01e00000c414783b */ /* 0x000e620000004200 */
[----:B------:R-:W-:-:S02]  /*8a90*/  IMAD.MOV.U32 R86, RZ, RZ, R42 ;  /* 0x000000ffff567224 */ /* 0x000fc400078e002a */
[----:B------:R-:W-:Y:S02]  /*8aa0*/  IMAD.MOV.U32 R87, RZ, RZ, R43 ;  /* 0x000000ffff577224 */ /* 0x000fe400078e002b */
[----:B------:R-:W-:Y:S02]  /*8ab0*/  IMAD.MOV.U32 R73, RZ, RZ, R40 ;  /* 0x000000ffff497224 */ /* 0x000fe400078e0028 */
[----:B------:R-:W-:Y:S01]  /*8ac0*/  IMAD.MOV.U32 R74, RZ, RZ, R41 ;  /* 0x000000ffff4a7224 */ /* 0x000fe200078e0029 */
[----:B-1----:R-:W-:Y:S11]  /*8ad0*/  HMMA.16816.F32 R16, R12, R20, RZ ;  /* 0x000000140c10723c */ /* 0x002ff600000018ff */
[----:B------:R-:W-:Y:S11]  /*8ae0*/  @!UPT UIADD3 URZ, URZ, URZ, URZ ;  /* 0x0000003f3f3ff290 */ /* 0x000ff6000fffe03f */
[----:B------:R-:W-:Y:S02]  /*8af0*/  @!UPT UIADD3 URZ, URZ, URZ, URZ ;  /* 0x0000003f3f3ff290 */ /* 0x000fe4000fffe03f */
[----:B------:R-:W-:Y:S08]  /*8b00*/  HMMA.16816.F32 R40, R8, R24, R16 ;  /* 0x000000180828723c */ /* 0x000ff00000001810 */
[----:B------:R-:W-:Y:S01]  /*8b10*/  HMMA.16816.F32 R16, R12, R22, RZ ;  /* 0x000000160c10723c */ /* 0x000fe200000018ff */
[----:B------:R-:W-:Y:S02]  /*8b20*/  IMAD.MOV.U32 R108, RZ, RZ, R38 ;  /* 0x000000ffff6c7224 */ /* 0x000fe400078e0026 */
[----:B------:R-:W-:-:S02]  /*8b30*/  IMAD.MOV.U32 R109, RZ, RZ, R39 ;  /* 0x000000ffff6d7224 */ /* 0x000fc400078e0027 */
[----:B------:R-:W-:Y:S02]  /*8b40*/  IMAD.MOV.U32 R84, RZ, RZ, R36 ;  /* 0x000000ffff547224 */ /* 0x000fe400078e0024 */
[----:B------:R-:W-:Y:S11]  /*8b50*/  IMAD.MOV.U32 R85, RZ, RZ, R37 ;  /* 0x000000ffff557224 */ /* 0x000ff600078e0025 */
[----:B------:R-:W-:Y:S06]  /*8b60*/  @!UPT UIADD3 URZ, URZ, URZ, URZ ;  /* 0x0000003f3f3ff290 */ /* 0x000fec000fffe03f */
[----:B------:R-:W-:Y:S01]  /*8b70*/  HMMA.16816.F32 R36, R8, R26, R16 ;  /* 0x0000001a0824723c */ /* 0x000fe20000001810 */
[----:B------:R-:W1:Y:S07]  /*8b80*/  LDSM.16.MT88.4 R16, [R195+0x1e000] ;  /* 0x01e00000c310783b */ /* 0x000e6e0000004200 */
[C---:B-1----:R-:W-:Y:S08]  /*8b90*/  HMMA.16816.F32 R20, R12.reuse, R16, RZ ;  /* 0x000000100c14723c */ /* 0x042ff000000018ff */
[----:B------:R-:W-:Y:S01]  /*8ba0*/  HMMA.16816.F32 R12, R12, R18, RZ ;  /* 0x000000120c0c723c */ /* 0x000fe200000018ff */
[----:B------:R-:W1:Y:S01]  /*8bb0*/  LDSM.16.MT88.4 R16, [R195+0x1e800] ;  /* 0x01e80000c310783b */ /* 0x000e620000004200 */
[----:B------:R-:W-:Y:S01]  /*8bc0*/  SHF.R.U32.HI R4, RZ, 0x10, R0 ;  /* 0x00000010ff047819 */ /* 0x000fe20000011600 */
[----:B------:R-:W-:Y:S01]  /*8bd0*/  FADD.FTZ R6, R88, R3 ;  /* 0x0000000358067221 */ /* 0x000fe20000010000 */
[----:B------:R-:W-:-:S02]  /*8be0*/  LOP3.LUT R2, R0, 0xffff, RZ, 0xc0, !PT ;  /* 0x0000ffff00027812 */ /* 0x000fc400078ec0ff */
[----:B------:R-:W-:Y:S02]  /*8bf0*/  LOP3.LUT R5, R0, 0xff, RZ, 0xc0, !PT ;  /* 0x000000ff00057812 */ /* 0x000fe400078ec0ff */
[----:B------:R-:W-:Y:S02]  /*8c00*/  SHF.R.U32.HI R3, RZ, 0x18, R0 ;  /* 0x00000018ff037819 */ /* 0x000fe40000011600 */
[----:B------:R-:W-:Y:S02]  /*8c10*/  LOP3.LUT R0, R4, 0xff, RZ, 0xc0, !PT ;  /* 0x000000ff04007812 */ /* 0x000fe400078ec0ff */
[----:B------:R-:W-:Y:S02]  /*8c20*/  SHF.R.U32.HI R2, RZ, 0x8, R2 ;  /* 0x00000008ff027819 */ /* 0x000fe40000011602 */
[----:B------:R-:W-:Y:S01]  /*8c30*/  PRMT R28, R0, 0x5410, R3 ;  /* 0x00005410001c7816 */ /* 0x000fe20000000003 */
[----:B------:R-:W-:Y:S01]  /*8c40*/  FADD.FTZ R0, R103, R6 ;  /* 0x0000000667007221 */ /* 0x000fe20000010000 */
[----:B------:R-:W-:Y:S01]  /*8c50*/  PRMT R29, R5, 0x5410, R2 ;  /* 0x00005410051d7816 */ /* 0x000fe20000000002 */
[----:B------:R-:W-:-:S02]  /*8c60*/  FADD.FTZ R2, R105, R7 ;  /* 0x0000000769027221 */ /* 0x000fc40000010000 */
[----:B------:R-:W-:Y:S02]  /*8c70*/  FADD.FTZ R0, R102, R0 ;  /* 0x0000000066007221 */ /* 0x000fe40000010000 */
[----:B------:R-:W-:Y:S01]  /*8c80*/  IMAD.MOV.U32 R72, RZ, RZ, R101 ;  /* 0x000000ffff487224 */ /* 0x000fe200078e0065 */
[----:B------:R-:W-:Y:S01]  /*8c90*/  PRMT R101, R221, 0x7054, R221 ;  /* 0x00007054dd657816 */ /* 0x000fe200000000dd */
[C---:B-1----:R-:W-:Y:S08]  /*8ca0*/  HMMA.16816.F32 R20, R8.reuse, R16, R20 ;  /* 0x000000100814723c */ /* 0x042ff00000001814 */
[----:B------:R-:W-:Y:S01]  /*8cb0*/  HMMA.16816.F32 R12, R8, R18, R12 ;  /* 0x00000012080c723c */ /* 0x000fe2000000180c */
[----:B------:R-:W1:Y:S04]  /*8cc0*/  LDSM.16.MT88.4 R8, [R193+0x19000] ;  /* 0x01900000c108783b */ /* 0x000e680000004200 */
[----:B------:R-:W-:Y:S04]  /*8cd0*/  STL [R1+0xbc], R2 ;  /* 0x0000bc0201007387 */ /* 0x000fe80000100800 */
[----:B------:R2:W-:Y:S01]  /*8ce0*/  STL [R1+0xc0], R0 ;  /* 0x0000c00001007387 */ /* 0x0005e20000100800 */
[----:B------:R-:W-:-:S05]  /*8cf0*/  HSET2.LE.AND R3, R34, R101, PT ;  /* 0x0000006522037233 */ /* 0x000fca0003803000 */
[----:B------:R-:W-:Y:S01]  /*8d00*/  LOP3.LUT R6, R138, R3, RZ, 0xc0, !PT ;  /* 0x000000038a067212 */ /* 0x000fe200078ec0ff */
[--C-:B--2---:R-:W-:Y:S02]  /*8d10*/  HSET2.LE.AND R0, R31, R101.reuse, PT ;  /* 0x000000651f007233 */ /* 0x104fe40003803000 */
[----:B------:R-:W-:-:S03]  /*8d20*/  HSET2.LE.AND R2, R30, R101, PT ;  /* 0x000000651e027233 */ /* 0x000fc60003803000 */
[----:B------:R-:W-:Y:S01]  /*8d30*/  LOP3.LUT R4, R246, R0, RZ, 0xc0, !PT ;  /* 0x00000000f6047212 */ /* 0x000fe200078ec0ff */
[----:B------:R-:W-:Y:S01]  /*8d40*/  HSET2.LE.AND R0, R35, R101, PT ;  /* 0x0000006523007233 */ /* 0x000fe20003803000 */
[----:B------:R-:W-:-:S04]  /*8d50*/  LOP3.LUT R5, R219, R2, RZ, 0xc0, !PT ;  /* 0x00000002db057212 */ /* 0x000fc800078ec0ff */
[----:B------:R-:W-:-:S07]  /*8d60*/  LOP3.LUT R7, R139, R0, RZ, 0xc0, !PT ;  /* 0x000000008b077212 */ /* 0x000fce00078ec0ff */
[C---:B-1----:R-:W-:Y:S08]  /*8d70*/  HMMA.16816.F32 R168, R4.reuse, R8, R168 ;  /* 0x0000000804a8723c */ /* 0x042ff000000018a8 */
[----:B------:R-:W-:Y:S01]  /*8d80*/  HMMA.16816.F32 R16, R4, R10, R160 ;  /* 0x0000000a0410723c */ /* 0x000fe200000018a0 */
[----:B------:R-:W1:Y:S01]  /*8d90*/  LDSM.16.MT88.4 R8, [R194+0x19000] ;  /* 0x01900000c208783b */ /* 0x000e620000004200 */
[----:B------:R-:W-:-:S07]  /*8da0*/  IMAD.MOV.U32 R75, RZ, RZ, R77 ;  /* 0x000000ffff4b7224 */ /* 0x000fce00078e004d */
[C---:B-1----:R-:W-:Y:S08]  /*8db0*/  HMMA.16816.F32 R160, R4.reuse, R8, R72 ;  /* 0x0000000804a0723c */ /* 0x042ff00000001848 */
[----:B------:R-:W-:Y:S01]  /*8dc0*/  HMMA.16816.F32 R24, R4, R10, R152 ;  /* 0x0000000a0418723c */ /* 0x000fe20000001898 */
[----:B------:R-:W1:Y:S01]  /*8dd0*/  LDSM.16.MT88.4 R8, [R196+0x19000] ;  /* 0x01900000c408783b */ /* 0x000e620000004200 */
[----:B------:R-:W-:-:S02]  /*8de0*/  HSET2.LE.AND R0, R29, R101, PT ;  /* 0x000000651d007233 */ /* 0x000fc40003803000 */
[----:B------:R-:W-:-:S04]  /*8df0*/  HSET2.LE.AND R2, R28, R101, PT ;  /* 0x000000651c027233 */ /* 0x000fc80003803000 */
[C---:B-1----:R-:W-:Y:S08]  /*8e00*/  HMMA.16816.F32 R152, R4.reuse, R8, R84 ;  /* 0x000000080498723c */ /* 0x042ff00000001854 */
[----:B------:R-:W-:Y:S01]  /*8e10*/  HMMA.16816.F32 R28, R4, R10, R144 ;  /* 0x0000000a041c723c */ /* 0x000fe20000001890 */
[----:B------:R-:W1:Y:S01]  /*8e20*/  LDSM.16.MT88.4 R8, [R195+0x19000] ;  /* 0x01900000c308783b */ /* 0x000e620000004200 */
[----:B------:R-:W-:Y:S01]  /*8e30*/  LOP3.LUT R128, R128, R0, RZ, 0xc0, !PT ;  /* 0x0000000080807212 */ /* 0x000fe200078ec0ff */
[----:B------:R-:W-:-:S02]  /*8e40*/  HSET2.LE.AND R3, R33, R101, PT ;  /* 0x0000006521037233 */ /* 0x000fc40003803000 */
[----:B------:R-:W-:-:S03]  /*8e50*/  HSET2.LE.AND R0, R32, R101, PT ;  /* 0x0000006520007233 */ /* 0x000fc60003803000 */
        /* <DEDUP_REMOVED lines=18> */
[C---:B-1----:R-:W-:Y:S01]  /*8f80*/  HMMA.16816.F32 R92, R4.reuse, R8, R164 ;  /* 0x00000008045c723c */ /* 0x042fe200000018a4 */
[----:B------:R-:W-:Y:S01]  /*8f90*/  LOP3.LUT R129, R129, R2, RZ, 0xc0, !PT ;  /* 0x0000000281817212 */ /* 0x000fe200078ec0ff */
[----:B------:R-:W-:Y:S06]  /*8fa0*/  LDSM.16.MT88.4 R164, [R193+0x19800] ;  /* 0x01980000c1a4783b */ /* 0x000fec0000004200 */
[----:B------:R-:W-:Y:S01]  /*8fb0*/  HMMA.16816.F32 R96, R4, R10, R156 ;  /* 0x0000000a0460723c */ /* 0x000fe2000000189c */
[----:B------:R-:W1:Y:S01]  /*8fc0*/  LDSM.16.MT88.4 R8, [R196+0x1d000] ;  /* 0x01d00000c408783b */ /* 0x000e620000004200 */
[----:B------:R-:W-:-:S02]  /*8fd0*/  LOP3.LUT R130, R130, R3, RZ, 0xc0, !PT ;  /* 0x0000000382827212 */ /* 0x000fc400078ec0ff */
[----:B------:R-:W-:Y:S01]  /*8fe0*/  LOP3.LUT R131, R131, R0, RZ, 0xc0, !PT ;  /* 0x0000000083837212 */ /* 0x000fe200078ec0ff */
[----:B------:R-:W-:Y:S03]  /*8ff0*/  LDSM.16.MT88.4 R156, [R194+0x19800] ;  /* 0x01980000c29c783b */ /* 0x000fe60000004200 */
[C---:B-1----:R-:W-:Y:S01]  /*9000*/  HMMA.16816.F32 R100, R4.reuse, R8, R148 ;  /* 0x000000080464723c */ /* 0x042fe20000001894 */
[----:B------:R-:W-:Y:S07]  /*9010*/  LDSM.16.MT88.4 R148, [R196+0x19800] ;  /* 0x01980000c494783b */ /* 0x000fee0000004200 */
[C---:B------:R-:W-:Y:S01]  /*9020*/  HMMA.16816.F32 R104, R4.reuse, R10, R140 ;  /* 0x0000000a0468723c */ /* 0x040fe2000000188c */
[----:B------:R-:W1:Y:S04]  /*9030*/  LDSM.16.MT88.4 R8, [R195+0x1d000] ;  /* 0x01d00000c308783b */ /* 0x000e680000004200 */
[----:B------:R-:W-:Y:S03]  /*9040*/  LDSM.16.MT88.4 R140, [R195+0x19800] ;  /* 0x01980000c38c783b */ /* 0x000fe60000004200 */
[C---:B-1----:R-:W-:Y:S08]  /*9050*/  HMMA.16816.F32 R108, R4.reuse, R8, R124 ;  /* 0x00000008046c723c */ /* 0x042ff0000000187c */
[C---:B------:R-:W-:Y:S01]  /*9060*/  HMMA.16816.F32 R112, R4.reuse, R10, R112 ;  /* 0x0000000a0470723c */ /* 0x040fe20000001870 */
[----:B------:R-:W1:Y:S07]  /*9070*/  LDSM.16.MT88.4 R8, [R193+0x1f000] ;  /* 0x01f00000c108783b */ /* 0x000e6e0000004200 */
[C---:B-1----:R-:W-:Y:S08]  /*9080*/  HMMA.16816.F32 R180, R4.reuse, R8, R120 ;  /* 0x0000000804b4723c */ /* 0x042ff00000001878 */
[C---:B------:R-:W-:Y:S01]  /*9090*/  HMMA.16816.F32 R172, R4.reuse, R10, R116 ;  /* 0x0000000a04ac723c */ /* 0x040fe20000001874 */
[----:B------:R-:W1:Y:S07]  /*90a0*/  LDSM.16.MT88.4 R8, [R194+0x1f000] ;  /* 0x01f00000c208783b */ /* 0x000e6e0000004200 */
[C---:B-1----:R-:W-:Y:S01]  /*90b0*/  HMMA.16816.F32 R120, R4.reuse, R8, R64 ;  /* 0x000000080478723c */ /* 0x042fe20000001840 */
[----:B------:R-:W-:Y:S07]  /*90c0*/  LDSM.16.MT88.4 R64, [R195+0x1b800] ;  /* 0x01b80000c340783b */ /* 0x000fee0000004200 */
[C---:B------:R-:W-:Y:S01]  /*90d0*/  HMMA.16816.F32 R116, R4.reuse, R10, R48 ;  /* 0x0000000a0474723c */ /* 0x040fe20000001830 */
[----:B------:R-:W1:Y:S04]  /*90e0*/  LDSM.16.MT88.4 R8, [R196+0x1f000] ;  /* 0x01f00000c408783b */ /* 0x000e680000004200 */
[----:B------:R-:W-:Y:S03]  /*90f0*/  LDSM.16.MT88.4 R48, [R194+0x1b800] ;  /* 0x01b80000c230783b */ /* 0x000fe60000004200 */
[C---:B-1----:R-:W-:Y:S01]  /*9100*/  HMMA.16816.F32 R176, R4.reuse, R8, R40 ;  /* 0x0000000804b0723c */ /* 0x042fe20000001828 */
[----:B------:R-:W1:Y:S07]  /*9110*/  LDSM.16.MT88.4 R40, [R193+0x1b800] ;  /* 0x01b80000c128783b */ /* 0x000e6e0000004200 */
[----:B------:R-:W-:Y:S01]  /*9120*/  HMMA.16816.F32 R124, R4, R10, R36 ;  /* 0x0000000a047c723c */ /* 0x000fe20000001824 */
[----:B------:R-:W-:Y:S07]  /*9130*/  LDSM.16.MT88.4 R8, [R195+0x1f000] ;  /* 0x01f00000c308783b */ /* 0x000fee0000004200 */
[C---:B-1----:R-:W-:Y:S08]  /*9140*/  HMMA.16816.F32 R36, R128.reuse, R40, R44 ;  /* 0x000000288024723c */ /* 0x042ff0000000182c */
        /* <DEDUP_REMOVED lines=18> */
[----:B------:R-:W2:Y:S07]  /*9270*/  LDSM.16.MT88.4 R112, [R194+0x1f800] ;  /* 0x01f80000c270783b */ /* 0x000eae0000004200 */
[----:B------:R-:W-:Y:S08]  /*9280*/  HMMA.16816.F32 R20, R4, R8, R20 ;  /* 0x000000080414723c */ /* 0x000ff00000001814 */
[C---:B-1----:R-:W-:Y:S08]  /*9290*/  HMMA.16816.F32 R84, R128.reuse, R88, R100 ;  /* 0x000000588054723c */ /* 0x042ff00000001864 */
[----:B------:R-:W-:Y:S01]  /*92a0*/  HMMA.16816.F32 R88, R128, R90, R104 ;  /* 0x0000005a8058723c */ /* 0x000fe20000001868 */
[----:B------:R-:W-:Y:S07]  /*92b0*/  LDSM.16.MT88.4 R104, [R193+0x1f800] ;  /* 0x01f80000c168783b */ /* 0x000fee0000004200 */
[----:B------:R-:W-:Y:S01]  /*92c0*/  HMMA.16816.F32 R12, R4, R10, R12 ;  /* 0x0000000a040c723c */ /* 0x000fe2000000180c */
[----:B------:R-:W-:Y:S07]  /*92d0*/  LDSM.16.MT88.4 R4, [R195+0x1f800] ;  /* 0x01f80000c304783b */ /* 0x000fee0000004200 */
[----:B--2---:R-:W-:Y:S01]  /*92e0*/  HMMA.16816.F32 R108, R128, R112, R120 ;  /* 0x00000070806c723c */ /* 0x004fe20000001878 */
[----:B------:R-:W1:Y:S01]  /*92f0*/  LDSM.16.MT88.4 R120, [R196+0x1f800] ;  /* 0x01f80000c478783b */ /* 0x000e620000004200 */
[----:B------:R-:W-:-:S06]  /*9300*/  IADD3 R222, P0, R188, -0x80, RZ ;  /* 0xffffff80bcde7810 */ /* 0x000fcc0007f1e0ff */
[----:B------:R-:W-:Y:S01]  /*9310*/  HMMA.16816.F32 R112, R128, R114, R116 ;  /* 0x000000728070723c */ /* 0x000fe20000001874 */
[----:B------:R-:W-:-:S07]  /*9320*/  IADD3.X R223, R189, -0x1, RZ, P0, !PT ;  /* 0xffffffffbddf7810 */ /* 0x000fce00007fe4ff */
        /* <DEDUP_REMOVED lines=15> */
[C---:B------:R-:W-:Y:S01]  /*9420*/  IADD3 R219, R134.reuse, 0x80, RZ ;  /* 0x0000008086db7810 */ /* 0x040fe20007ffe0ff */
[----:B------:R-:W2:Y:S01]  /*9430*/  LDL.64 R2, [R1+0xf8] ;  /* 0x0000f80001027983 */ /* 0x000ea20000100a00 */
[----:B------:R-:W-:Y:S01]  /*9440*/  IADD3 R246, R134, 0xc0, RZ ;  /* 0x000000c086f67810 */ /* 0x000fe20007ffe0ff */
[----:B------:R-:W-:-:S04]  /*9450*/  DEPBAR.LE SB0, 0x0 ;  /* 0x000080000000791a */ /* 0x000fc80000000000 */
[----:B------:R-:W-:Y:S01]  /*9460*/  IMAD.MOV.U32 R243, RZ, RZ, R219 ;  /* 0x000000fffff37224 */ /* 0x000fe200078e00db */
[----:B------:R-:W3:Y:S01]  /*9470*/  LDL R138, [R1+0xf0] ;  /* 0x0000f000018a7983 */ /* 0x000ee20000100800 */
[----:B------:R-:W-:-:S03]  /*9480*/  IMAD.MOV.U32 R139, RZ, RZ, R246 ;  /* 0x000000ffff8b7224 */ /* 0x000fc600078e00f6 */
[----:B------:R-:W4:Y:S01]  /*9490*/  LDL R219, [R1+0x120] ;  /* 0x0001200001db7983 */ /* 0x000f220000100800 */
[----:B------:R-:W-:Y:S01]  /*94a0*/  SHF.L.U64.HI R0, R234, 0x6, R235 ;  /* 0x00000006ea007819 */ /* 0x000fe200000102eb */
[----:B------:R-:W-:Y:S01]  /*94b0*/  WARPSYNC 0xffffffff ;  /* 0xffffffff00007948 */ /* 0x000fe20003800000 */
[C---:B------:R-:W-:Y:S02]  /*94c0*/  IADD3 R242, R134.reuse, 0x40, RZ ;  /* 0x0000004086f27810 */ /* 0x040fe40007ffe0ff */
[-C--:B------:R-:W-:Y:S01]  /*94d0*/  ISETP.GE.AND P6, PT, R134, R226.reuse, PT ;  /* 0x000000e28600720c */ /* 0x080fe20003fc6270 */
[----:B------:R-:W-:Y:S01]  /*94e0*/  BAR.SYNC.DEFER_BLOCKING 0x0 ;  /* 0x0000000000007b1d */ /* 0x000fe20000010000 */
[-C--:B------:R-:W-:Y:S01]  /*94f0*/  ISETP.GE.AND P5, PT, R242, R226.reuse, PT ;  /* 0x000000e2f200720c */ /* 0x080fe20003fa6270 */
[----:B------:R-:W-:Y:S01]  /*9500*/  IMAD.SHL.U32 R5, R234, 0x40, RZ ;  /* 0x00000040ea057824 */ /* 0x000fe200078e00ff */
[-C--:B------:R-:W-:Y:S02]  /*9510*/  ISETP.GE.AND P4, PT, R243, R226.reuse, PT ;  /* 0x000000e2f300720c */ /* 0x080fe40003f86270 */
[----:B------:R-:W-:-:S07]  /*9520*/  ISETP.GE.AND P3, PT, R139, R226, PT ;  /* 0x000000e28b00720c */ /* 0x000fce0003f66270 */
[----:B------:R-:W-:Y:S01]  /*9530*/  @P6 STS.128 [R220+0x18000], RZ ;  /* 0x018000ffdc006388 */ /* 0x000fe20000000c00 */
[----:B----4-:R-:W-:-:S04]  /*9540*/  IADD3 R246, R219, -0x2, RZ ;  /* 0xfffffffedbf67810 */ /* 0x010fc80007ffe0ff */
[----:B------:R-:W-:Y:S01]  /*9550*/  SHF.R.S32.HI R4, RZ, 0x1f, R246 ;  /* 0x0000001fff047819 */ /* 0x000fe200000114f6 */
[----:B------:R-:W-:Y:S02]  /*9560*/  IMAD R0, R0, R246, RZ ;  /* 0x000000f600007224 */ /* 0x000fe400078e02ff */
[----:B--2---:R-:W-:-:S04]  /*9570*/  IMAD.WIDE.U32 R2, R246, R5, R2 ;  /* 0x00000005f6027225 */ /* 0x004fc800078e0002 */
[----:B------:R-:W-:Y:S01]  /*9580*/  IMAD R0, R4, R5, R0 ;  /* 0x0000000504007224 */ /* 0x000fe200078e0200 */
[-C--:B------:R-:W-:Y:S01]  /*9590*/  @!P6 LEA R18, P2, R2, R250.reuse, 0x1 ;  /* 0x000000fa0212e211 */ /* 0x080fe200078408ff */
[----:B------:R-:W-:Y:S02]  /*95a0*/  IMAD.SHL.U32 R4, R234, 0x20, RZ ;  /* 0x00000020ea047824 */ /* 0x000fe400078e00ff */
[----:B------:R-:W-:Y:S01]  /*95b0*/  IMAD.IADD R3, R3, 0x1, R0 ;  /* 0x0000000103037824 */ /* 0x000fe200078e0200 */
[----:B------:R-:W-:Y:S02]  /*95c0*/  @!P5 LEA R14, P1, R2, R250, 0x1 ;  /* 0x000000fa020ed211 */ /* 0x000fe400078208ff */
[----:B------:R-:W-:Y:S02]  /*95d0*/  SHF.L.U64.HI R5, R234, 0x5, R235 ;  /* 0x00000005ea057819 */ /* 0x000fe400000102eb */
[----:B------:R-:W-:Y:S02]  /*95e0*/  @!P6 LEA.HI.X R19, R2, R251, R3, 0x1, P2 ;  /* 0x000000fb0213e211 */ /* 0x000fe400010f0c03 */
[----:B------:R-:W-:-:S02]  /*95f0*/  IADD3 R0, P2, R4, R2, RZ ;  /* 0x0000000204007210 */ /* 0x000fc40007f5e0ff */
[CC--:B------:R-:W-:Y:S01]  /*9600*/  @!P4 LEA R12, P0, R2.reuse, R250.reuse, 0x1 ;  /* 0x000000fa020cc211 */ /* 0x0c0fe200078008ff */
[----:B------:R-:W-:Y:S01]  /*9610*/  @!PT LDS RZ, [RZ] ;  /* 0x00000000fffff984 */ /* 0x000fe20000000800 */
[----:B------:R-:W-:Y:S01]  /*9620*/  @!PT LDS RZ, [RZ] ;  /* 0x00000000fffff984 */ /* 0x000fe20000000800 */
[----:B------:R-:W-:Y:S01]  /*9630*/  @!PT LDS RZ, [RZ] ;  /* 0x00000000fffff984 */ /* 0x000fe20000000800 */
[----:B------:R1:W-:Y:S01]  /*9640*/  @!P6 LDGSTS.E.BYPASS.LTC128B.128 [R220+0x18000], [R18.64] ;  /* 0x1800000012dcefae */ /* 0x0003e2000b901d44 */
[CCC-:B------:R-:W-:Y:S01]  /*9650*/  @!P5 LEA.HI.X R15, R2.reuse, R251.reuse, R3.reuse, 0x1, P1 ;  /* 0x000000fb020fd211 */ /* 0x1c0fe200008f0c03 */
[--C-:B------:R-:W-:Y:S01]  /*9660*/  IMAD.X R4, R5, 0x1, R3.reuse, P2 ;  /* 0x0000000105047824 */ /* 0x100fe200010e0603 */
[CC--:B------:R-:W-:Y:S02]  /*9670*/  @!P3 LEA R10, P1, R2.reuse, R250.reuse, 0x1 ;  /* 0x000000fa020ab211 */ /* 0x0c0fe400078208ff */
[-CC-:B------:R-:W-:Y:S02]  /*9680*/  @!P4 LEA.HI.X R13, R2, R251.reuse, R3.reuse, 0x1, P0 ;  /* 0x000000fb020dc211 */ /* 0x180fe400000f0c03 */
[----:B------:R-:W-:Y:S01]  /*9690*/  @!P6 LEA R16, P0, R0, R250, 0x1 ;  /* 0x000000fa0010e211 */ /* 0x000fe200078008ff */
[----:B------:R-:W-:Y:S01]  /*96a0*/  @P5 STS.128 [R220+0x1a000], RZ ;  /* 0x01a000ffdc005388 */ /* 0x000fe20000000c00 */
[----:B------:R-:W-:-:S02]  /*96b0*/  @!P3 LEA.HI.X R11, R2, R251, R3, 0x1, P1 ;  /* 0x000000fb020bb211 */ /* 0x000fc400008f0c03 */
[CC--:B------:R-:W-:Y:S01]  /*96c0*/  @!P5 LEA R8, P2, R0.reuse, R250.reuse, 0x1 ;  /* 0x000000fa0008d211 */ /* 0x0c0fe200078408ff */
[----:B------:R-:W-:Y:S01]  /*96d0*/  @!PT LDS RZ, [RZ] ;  /* 0x00000000fffff984 */ /* 0x000fe20000000800 */
[----:B------:R-:W-:Y:S01]  /*96e0*/  @!PT LDS RZ, [RZ] ;  /* 0x00000000fffff984 */ /* 0x000fe20000000800 */
[----:B------:R-:W-:Y:S01]  /*96f0*/  @!PT LDS RZ, [RZ] ;  /* 0x00000000fffff984 */ /* 0x000fe20000000800 */
[----:B------:R2:W-:Y:S01]  /*9700*/  @!P5 LDGSTS.E.BYPASS.LTC128B.128 [R220+0x1a000], [R14.64+0x80] ;  /* 0x1a0000800edcdfae */ /* 0x0005e2000b901d44 */
[CC--:B------:R-:W-:Y:S02]  /*9710*/  @!P4 LEA R6, P1, R0.reuse, R250.reuse, 0x1 ;  /* 0x000000fa0006c211 */ /* 0x0c0fe400078208ff */
[CCC-:B------:R-:W-:Y:S01]  /*9720*/  @!P6 LEA.HI.X R17, R0.reuse, R251.reuse, R4.reuse, 0x1, P0 ;  /* 0x000000fb0011e211 */ /* 0x1c0fe200000f0c04 */
[----:B------:R-:W-:Y:S01]  /*9730*/  @P4 STS.128 [R220+0x1c000], RZ ;  /* 0x01c000ffdc004388 */ /* 0x000fe20000000c00 */
[C---:B------:R-:W-:Y:S02]  /*9740*/  @!P3 LEA R2, P0, R0.reuse, R250, 0x1 ;  /* 0x000000fa0002b211 */ /* 0x040fe400078008ff */
[CCC-:B------:R-:W-:Y:S01]  /*9750*/  @!P5 LEA.HI.X R9, R0.reuse, R251.reuse, R4.reuse, 0x1, P2 ;  /* 0x000000fb0009d211 */ /* 0x1c0fe200010f0c04 */
[----:B------:R-:W-:Y:S01]  /*9760*/  @!PT LDS RZ, [RZ] ;  /* 0x00000000fffff984 */ /* 0x000fe20000000800 */
[----:B------:R-:W-:Y:S01]  /*9770*/  @!PT LDS RZ, [RZ] ;  /* 0x00000000fffff984 */ /* 0x000fe20000000800 */
[----:B------:R-:W-:Y:S01]  /*9780*/  @!PT LDS RZ, [RZ] ;  /* 0x00000000fffff984 */ /* 0x000fe20000000800 */
[----:B------:R2:W-:Y:S01]  /*9790*/  @!P4 LDGSTS.E.BYPASS.LTC128B.128 [R220+0x1c000], [R12.64+0x100] ;  /* 0x1c0001000cdccfae */ /* 0x0005e2000b901d44 */
[----:B------:R-:W-:-:S03]  /*97a0*/  @!P4 LEA.HI.X R7, R0, R251, R4, 0x1, P1 ;  /* 0x000000fb0007c211 */ /* 0x000fc600008f0c04 */
[----:B------:R-:W-:Y:S01]  /*97b0*/  @P3 STS.128 [R220+0x1e000], RZ ;  /* 0x01e000ffdc003388 */ /* 0x000fe20000000c00 */
[----:B------:R-:W-:-:S03]  /*97c0*/  @!P3 LEA.HI.X R3, R0, R251, R4, 0x1, P0 ;  /* 0x000000fb0003b211 */ /* 0x000fc600000f0c04 */
        /* <DEDUP_REMOVED lines=26> */
[----:B----4-:R-:W2:Y:S04]  /*9970*/  LDSM.16.M88.4 R8, [R199] ;  /* 0x00000000c708783b */ /* 0x010ea80000000200 */
[----:B------:R-:W-:Y:S04]  /*9980*/  LDSM.16.M88.4 R176, [R203] ;  /* 0x00000000cbb0783b */ /* 0x000fe80000000200 */
[----:B-----5:R-:W4:Y:S04]  /*9990*/  LDSM.16.M88.4 R4, [R200] ;  /* 0x00000000c804783b */ /* 0x020f280000000200 */
[----:B------:R-:W5:Y:S04]  /*99a0*/  LDSM.16.M88.4 R172, [R218] ;  /* 0x00000000daac783b */ /* 0x000f680000000200 */
[----:B------:R-:W1:Y:S04]  /*99b0*/  LDSM.16.M88.4 R32, [R192+0x11000] ;  /* 0x01100000c020783b */ /* 0x000e680000000200 */
[----:B------:R-:W1:Y:S01]  /*99c0*/  S2R R139, SR_TID.X ;  /* 0x00000000008b7919 */ /* 0x000e620000002100 */
[----:B---3--:R-:W-:-:S03]  /*99d0*/  IMAD.MOV.U32 R223, RZ, RZ, R138 ;  /* 0x000000ffffdf7224 */ /* 0x008fc600078e008a */
[----:B------:R-:W0:Y:S01]  /*99e0*/  LDGDEPBAR ;  /* 0x00000000000079af */ /* 0x000e220000000000 */
[C---:B--2---:R-:W-:Y:S08]  /*99f0*/  HMMA.16816.F32 R28, R8.reuse, R12, RZ ;  /* 0x0000000c081c723c */ /* 0x044ff000000018ff */
[C---:B------:R-:W-:Y:S08]  /*9a00*/  HMMA.16816.F32 R24, R8.reuse, R14, RZ ;  /* 0x0000000e0818723c */ /* 0x040ff000000018ff */
[C---:B------:R-:W-:Y:S08]  /*9a10*/  HMMA.16816.F32 R12, R8.reuse, R22, RZ ;  /* 0x00000016080c723c */ /* 0x040ff000000018ff */
[----:B-1----:R-:W-:Y:S01]  /*9a20*/  HMMA.16816.F32 R16, R8, R20, RZ ;  /* 0x000000140810723c */ /* 0x002fe200000018ff */
[----:B------:R-:W1:Y:S07]  /*9a30*/  LDSM.16.M88.4 R20, [R217] ;  /* 0x00000000d914783b */ /* 0x000e6e0000000200 */
[C---:B----4-:R-:W-:Y:S08]  /*9a40*/  HMMA.16816.F32 R180, R4.reuse, R176, R28 ;  /* 0x000000b004b4723c */ /* 0x050ff0000000181c */
[----:B-----5:R-:W-:Y:S08]  /*9a50*/  HMMA.16816.F32 R28, R4, R174, R12 ;  /* 0x000000ae041c723c */ /* 0x020ff0000000180c */
[----:B------:R-:W-:Y:S08]  /*9a60*/  HMMA.16816.F32 R12, R8, R34, RZ ;  /* 0x00000022080c723c */ /* 0x000ff000000018ff */
[----:B------:R-:W-:Y:S08]  /*9a70*/  HMMA.16816.F32 R184, R4, R172, R16 ;  /* 0x000000ac04b8723c */ /* 0x000ff00000001810 */
[----:B------:R-:W-:Y:S08]  /*9a80*/  HMMA.16816.F32 R16, R8, R32, RZ ;  /* 0x000000200810723c */ /* 0x000ff000000018ff */
[C---:B-1----:R-:W-:Y:S01]  /*9a90*/  HMMA.16816.F32 R32, R4.reuse, R22, R12 ;  /* 0x000000160420723c */ /* 0x042fe2000000180c */
[----:B------:R-:W1:Y:S11]  /*9aa0*/  LDSM.16.M88.4 R12, [R192+0x11800] ;  /* 0x01180000c00c783b */ /* 0x000e760000000200 */
[----:B------:R-:W-:Y:S04]  /*9ab0*/  @!UPT UIADD3 URZ, URZ, URZ, URZ ;  /* 0x0000003f3f3ff290 */ /* 0x000fe8000fffe03f */
[----:B------:R-:W-:Y:S08]  /*9ac0*/  HMMA.16816.F32 R172, R4, R20, R16 ;  /* 0x0000001404ac723c */ /* 0x000ff00000001810 */
[C---:B-1----:R-:W-:Y:S08]  /*9ad0*/  HMMA.16816.F32 R16, R8.reuse, R12, RZ ;  /* 0x0000000c0810723c */ /* 0x042ff000000018ff */
[----:B------:R-:W-:Y:S01]  /*9ae0*/  HMMA.16816.F32 R8, R8, R14, RZ ;  /* 0x0000000e0808723c */ /* 0x000fe200000018ff */
[----:B------:R-:W1:Y:S07]  /*9af0*/  LDSM.16.M88.4 R12, [R216] ;  /* 0x00000000d80c783b */ /* 0x000e6e0000000200 */
[C---:B------:R-:W-:Y:S08]  /*9b00*/  HMMA.16816.F32 R176, R4.reuse, R178, R24 ;  /* 0x000000b204b0723c */ /* 0x040ff00000001818 */
        /* <DEDUP_REMOVED lines=177> */
[----:B------:R-:W-:Y:S01]  /*a620*/  HMMA.16816.F32 R24, R4, R10, R24 ;  /* 0x0000000a0418723c */ /* 0x000fe20000001818 */
[----:B------:R-:W1:Y:S01]  /*a630*/  LDSM.16.M88.4 R8, [R197+0x7000] ;  /* 0x00700000c508783b */ /* 0x000e620000000200 */
[----:B------:R-:W-:-:S05]  /*a640*/  IMAD.SHL.U32 R139, R139, 0x2, RZ ;  /* 0x000000028b8b7824 */ /* 0x000fca00078e00ff */
[----:B------:R-:W-:-:S05]  /*a650*/  LOP3.LUT R139, R139, 0x6, RZ, 0xc0, !PT ;  /* 0x000000068b8b7812 */ /* 0x000fca00078ec0ff */
[----:B------:R-:W-:Y:S01]  /*a660*/  IMAD R0, R246, 0x40, R139 ;  /* 0x00000040f6007824 */ /* 0x000fe200078e028b */
[C---:B-1----:R-:W-:Y:S08]  /*a670*/  HMMA.16816.F32 R176, R4.reuse, R8, R28 ;  /* 0x0000000804b0723c */ /* 0x042ff0000000181c */
[----:B------:R-:W-:Y:S01]  /*a680*/  HMMA.16816.F32 R180, R4, R10, R16 ;  /* 0x0000000a04b4723c */ /* 0x000fe20000001810 */
[----:B------:R-:W1:Y:S01]  /*a690*/  LDSM.16.M88.4 R8, [R197+0x7800] ;  /* 0x00780000c508783b */ /* 0x000e620000000200 */
[--C-:B------:R-:W-:Y:S01]  /*a6a0*/  IMAD.IADD R2, R225, 0x1, -R0.reuse ;  /* 0x00000001e1027824 */ /* 0x100fe200078e0a00 */
[----:B------:R-:W-:Y:S01]  /*a6b0*/  ISETP.GE.AND P1, PT, R0, R228, PT ;  /* 0x000000e40000720c */ /* 0x000fe20003f26270 */
[----:B------:R-:W-:Y:S01]  /*a6c0*/  IMAD.IADD R3, R229, 0x1, -R0 ;  /* 0x00000001e5037824 */ /* 0x000fe200078e0a00 */
[----:B------:R-:W-:-:S04]  /*a6d0*/  DEPBAR.LE SB0, 0x0 ;  /* 0x000080000000791a */ /* 0x000fc80000000000 */
[----:B------:R-:W-:Y:S02]  /*a6e0*/  IABS R2, R2 ;  /* 0x0000000200027213 */ /* 0x000fe40000000000 */
[----:B------:R-:W-:Y:S01]  /*a6f0*/  IABS R3, R3 ;  /* 0x0000000300037213 */ /* 0x000fe20000000000 */
[C---:B-1----:R-:W-:Y:S08]  /*a700*/  HMMA.16816.F32 R236, R4.reuse, R8, R20 ;  /* 0x0000000804ec723c */ /* 0x042ff00000001814 */
[----:B------:R-:W-:Y:S07]  /*a710*/  HMMA.16816.F32 R240, R4, R10, R12 ;  /* 0x0000000a04f0723c */ /* 0x000fee000000180c */
[----:B------:R-:W-:Y:S01]  /*a720*/  IMAD.MOV.U32 R4, RZ, RZ, R2 ;  /* 0x000000ffff047224 */ /* 0x000fe200078e0002 */
[----:B------:R-:W-:-:S05]  /*a730*/  IADD3 R2, R0, 0x1, RZ ;  /* 0x0000000100027810 */ /* 0x000fca0007ffe0ff */
[----:B------:R-:W-:Y:S01]  /*a740*/  IMAD.IADD R5, R225, 0x1, -R2 ;  /* 0x00000001e1057824 */ /* 0x000fe200078e0a02 */
[----:B------:R1:W2:Y:S02]  /*a750*/  I2F R6, R4 ;  /* 0x0000000400067306 */ /* 0x0002a40000201400 */
[----:B-1----:R-:W-:Y:S02]  /*a760*/  IMAD.MOV.U32 R4, RZ, RZ, R3 ;  /* 0x000000ffff047224 */ /* 0x002fe400078e0003 */
[----:B------:R-:W-:-:S06]  /*a770*/  IABS R3, R5 ;  /* 0x0000000500037213 */ /* 0x000fcc0000000000 */
[----:B------:R-:W1:Y:S08]  /*a780*/  I2F R3, R3 ;  /* 0x0000000300037306 */ /* 0x000e700000201400 */
[----:B------:R-:W3:Y:S01]  /*a790*/  I2F R4, R4 ;  /* 0x0000000400047306 */ /* 0x000ee20000201400 */
[----:B------:R-:W-:Y:S01]  /*a7a0*/  BAR.SYNC.DEFER_BLOCKING 0x0 ;  /* 0x0000000000007b1d */ /* 0x000fe20000010000 */
[----:B------:R-:W-:-:S02]  /*a7b0*/  ISETP.GE.AND P0, PT, R2, R228, PT ;  /* 0x000000e40200720c */ /* 0x000fc40003f06270 */
[----:B------:R-:W-:Y:S01]  /*a7c0*/  ISETP.GE.AND P2, PT, R2, R227, PT ;  /* 0x000000e30200720c */ /* 0x000fe20003f46270 */
[-C--:B--2---:R-:W-:Y:S01]  /*a7d0*/  FFMA.FTZ R8, R6, -R224.reuse, R32 ;  /* 0x800000e006087223 */ /* 0x084fe20000010020 */
[C---:B------:R-:W-:Y:S01]  /*a7e0*/  ISETP.GE.OR P0, PT, R2.reuse, R231, !P0 ;  /* 0x000000e70200720c */ /* 0x040fe20004706670 */
[----:B-1----:R-:W-:Y:S01]  /*a7f0*/  FFMA.FTZ R6, R3, -R224, R33 ;  /* 0x800000e003067223 */ /* 0x002fe20000010021 */
[----:B------:R-:W-:Y:S01]  /*a800*/  ISETP.GE.OR P2, PT, R2, R230, !P2 ;  /* 0x000000e60200720c */ /* 0x000fe20005746670 */
[----:B------:R-:W-:Y:S01]  /*a810*/  IMAD.IADD R3, R229, 0x1, -R2 ;  /* 0x00000001e5037824 */ /* 0x000fe200078e0a02 */
[----:B------:R-:W-:Y:S01]  /*a820*/  IADD3 R2, R0, 0x8, RZ ;  /* 0x0000000800027810 */ /* 0x000fe20007ffe0ff */
[----:B---3--:R-:W-:-:S03]  /*a830*/  FFMA.FTZ R7, R4, -R224, R34 ;  /* 0x800000e004077223 */ /* 0x008fc60000010022 */
[----:B------:R-:W-:Y:S01]  /*a840*/  IABS R4, R3 ;  /* 0x0000000300047213 */ /* 0x000fe20000000000 */
[----:B------:R-:W-:-:S05]  /*a850*/  IMAD.IADD R3, R225, 0x1, -R2 ;  /* 0x00000001e1037824 */ /* 0x000fca00078e0a02 */
[----:B------:R-:W-:Y:S01]  /*a860*/  IABS R3, R3 ;  /* 0x0000000300037213 */ /* 0x000fe20000000000 */
[----:B------:R1:W2:Y:S01]  /*a870*/  I2F R9, R4 ;  /* 0x0000000400097306 */ /* 0x0002a20000201400 */
[----:B------:R-:W-:-:S04]  /*a880*/  ISETP.GE.OR P1, PT, R0, R231, !P1 ;  /* 0x000000e70000720c */ /* 0x000fc80004f26670 */
[----:B------:R-:W-:Y:S01]  /*a890*/  FSEL R134, R8, -INF , !P1 ;  /* 0xff80000008867808 */ /* 0x000fe20004800000 */
[----:B-1----:R-:W-:Y:S02]  /*a8a0*/  IMAD.MOV.U32 R4, RZ, RZ, R3 ;  /* 0x000000ffff047224 */ /* 0x002fe400078e0003 */
[----:B------:R-:W-:Y:S01]  /*a8b0*/  IMAD.IADD R3, R229, 0x1, -R2 ;  /* 0x00000001e5037824 */ /* 0x000fe200078e0a02 */
[----:B------:R-:W-:-:S04]  /*a8c0*/  ISETP.GE.AND P1, PT, R0, R227, PT ;  /* 0x000000e30000720c */ /* 0x000fc80003f26270 */
[----:B------:R-:W-:Y:S01]  /*a8d0*/  IABS R3, R3 ;  /* 0x0000000300037213 */ /* 0x000fe20000000000 */
[----:B------:R2:W1:Y:S01]  /*a8e0*/  I2F R5, R4 ;  /* 0x0000000400057306 */ /* 0x0004620000201400 */
[----:B------:R-:W-:-:S07]  /*a8f0*/  ISETP.GE.OR P1, PT, R0, R230, !P1 ;  /* 0x000000e60000720c */ /* 0x000fce0004f26670 */
[----:B------:R-:W3:Y:S01]  /*a900*/  I2F R3, R3 ;  /* 0x0000000300037306 */ /* 0x000ee20000201400 */
[----:B------:R-:W-:Y:S02]  /*a910*/  FSEL R139, R7, -INF , !P1 ;  /* 0xff800000078b7808 */ /* 0x000fe40004800000 */
[----:B------:R-:W-:Y:S02]  /*a920*/  FSEL R138, R6, -INF , !P0 ;  /* 0xff800000068a7808 */ /* 0x000fe40004000000 */
[C---:B------:R-:W-:Y:S02]  /*a930*/  ISETP.GE.AND P1, PT, R2.reuse, R228, PT ;  /* 0x000000e40200720c */ /* 0x040fe40003f26270 */
[C---:B------:R-:W-:Y:S02]  /*a940*/  ISETP.GE.AND P0, PT, R2.reuse, R227, PT ;  /* 0x000000e30200720c */ /* 0x040fe40003f06270 */
[C---:B------:R-:W-:Y:S02]  /*a950*/  ISETP.GE.OR P1, PT, R2.reuse, R231, !P1 ;  /* 0x000000e70200720c */ /* 0x040fe40004f26670 */
[----:B------:R-:W-:-:S02]  /*a960*/  ISETP.GE.OR P0, PT, R2, R230, !P0 ;  /* 0x000000e60200720c */ /* 0x000fc40004706670 */
[----:B------:R-:W-:Y:S01]  /*a970*/  IADD3 R2, R0, 0x9, RZ ;  /* 0x0000000900027810 */ /* 0x000fe20007ffe0ff */
[-C--:B--2---:R-:W-:Y:S02]  /*a980*/  FFMA.FTZ R4, R9, -R224.reuse, R35 ;  /* 0x800000e009047223 */ /* 0x084fe40000010023 */
[-C--:B-1----:R-:W-:Y:S02]  /*a990*/  FFMA.FTZ R5, R5, -R224.reuse, R172 ;  /* 0x800000e005057223 */ /* 0x082fe400000100ac */
[----:B---3--:R-:W-:Y:S02]  /*a9a0*/  FFMA.FTZ R9, R3, -R224, R174 ;  /* 0x800000e003097223 */ /* 0x008fe400000100ae */
[----:B------:R-:W-:Y:S01]  /*a9b0*/  IMAD.IADD R3, R225, 0x1, -R2 ;  /* 0x00000001e1037824 */ /* 0x000fe200078e0a02 */
[----:B------:R-:W-:Y:S02]  /*a9c0*/  FSEL R172, R4, -INF , !P2 ;  /* 0xff80000004ac7808 */ /* 0x000fe40005000000 */
[----:B------:R-:W-:-:S02]  /*a9d0*/  FSEL R135, R5, -INF , !P1 ;  /* 0xff80000005877808 */ /* 0x000fc40004800000 */
[C---:B------:R-:W-:Y:S02]  /*a9e0*/  ISETP.GE.AND P2, PT, R2.reuse, R228, PT ;  /* 0x000000e40200720c */ /* 0x040fe40003f46270 */
[C---:B------:R-:W-:Y:S02]  /*a9f0*/  ISETP.GE.AND P1, PT, R2.reuse, R227, PT ;  /* 0x000000e30200720c */ /* 0x040fe40003f26270 */
[----:B------:R-:W-:Y:S01]  /*aa00*/  IABS R3, R3 ;  /* 0x0000000300037213 */ /* 0x000fe20000000000 */
[----:B------:R-:W-:Y:S01]  /*aa10*/  IMAD.IADD R4, R229, 0x1, -R2 ;  /* 0x00000001e5047824 */ /* 0x000fe200078e0a02 */
[C---:B------:R-:W-:Y:S02]  /*aa20*/  ISETP.GE.OR P2, PT, R2.reuse, R231, !P2 ;  /* 0x000000e70200720c */ /* 0x040fe40005746670 */
[----:B------:R-:W-:Y:S01]  /*aa30*/  ISETP.GE.OR P1, PT, R2, R230, !P1 ;  /* 0x000000e60200720c */ /* 0x000fe20004f26670 */
[----:B------:R-:W-:Y:S01]  /*aa40*/  IMAD.MOV.U32 R2, RZ, RZ, R3 ;  /* 0x000000ffff027224 */ /* 0x000fe200078e0003 */
[----:B------:R-:W-:-:S02]  /*aa50*/  IADD3 R3, R0, 0x10, RZ ;  /* 0x0000001000037810 */ /* 0x000fc40007ffe0ff */
[----:B------:R-:W-:Y:S01]  /*aa60*/  IABS R4, R4 ;  /* 0x0000000400047213 */ /* 0x000fe20000000000 */
[----:B------:R1:W2:Y:S04]  /*aa70*/  I2F R5, R2 ;  /* 0x0000000200057306 */ /* 0x0002a80000201400 */
[----:B------:R-:W-:Y:S02]  /*aa80*/  IMAD.MOV.U32 R6, RZ, RZ, R4 ;  /* 0x000000ffff067224 */ /* 0x000fe400078e0004 */
[----:B-1----:R-:W-:-:S04]  /*aa90*/  IMAD.IADD R2, R225, 0x1, -R3 ;  /* 0x00000001e1027824 */ /* 0x002fc800078e0a03 */
[----:B------:R-:W1:Y:S01]  /*aaa0*/  I2F R6, R6 ;  /* 0x0000000600067306 */ /* 0x000e620000201400 */
[----:B------:R-:W-:-:S07]  /*aab0*/  IABS R2, R2 ;  /* 0x0000000200027213 */ /* 0x000fce0000000000 */
[----:B------:R3:W4:Y:S01]  /*aac0*/  I2F R4, R2 ;  /* 0x0000000200047306 */ /* 0x0007220000201400 */
[-C--:B--2---:R-:W-:Y:S02]  /*aad0*/  FFMA.FTZ R7, R5, -R224.reuse, R173 ;  /* 0x800000e005077223 */ /* 0x084fe400000100ad */
[----:B-1----:R-:W-:Y:S02]  /*aae0*/  FFMA.FTZ R8, R6, -R224, R175 ;  /* 0x800000e006087223 */ /* 0x002fe400000100af */
[----:B---3--:R-:W-:-:S05]  /*aaf0*/  IMAD.IADD R2, R229, 0x1, -R3 ;  /* 0x00000001e5027824 */ /* 0x008fca00078e0a03 */
[----:B------:R-:W-:Y:S01]  /*ab00*/  IABS R2, R2 ;  /* 0x0000000200027213 */ /* 0x000fe20000000000 */
[----:B----4-:R-:W-:-:S04]  /*ab10*/  FFMA.FTZ R6, R4, -R224, R184 ;  /* 0x800000e004067223 */ /* 0x010fc800000100b8 */
[----:B------:R-:W-:Y:S01]  /*ab20*/  IMAD.MOV.U32 R4, RZ, RZ, R2 ;  /* 0x000000ffff047224 */ /* 0x000fe200078e0002 */
[----:B------:R-:W-:-:S03]  /*ab30*/  IADD3 R2, R0, 0x11, RZ ;  /* 0x0000001100027810 */ /* 0x000fc60007ffe0ff */
[----:B------:R1:W-:Y:S01]  /*ab40*/  I2F R5, R4 ;  /* 0x0000000400057306 */ /* 0x0003e20000201400 */
[----:B------:R-:W-:Y:S02]  /*ab50*/  FSEL R35, R9, -INF , !P0 ;  /* 0xff80000009237808 */ /* 0x000fe40004000000 */
[----:B------:R-:W-:-:S04]  /*ab60*/  ISETP.GE.AND P0, PT, R3, R228, PT ;  /* 0x000000e40300720c */ /* 0x000fc80003f06270 */
[----:B------:R-:W-:Y:S01]  /*ab70*/  ISETP.GE.OR P0, PT, R3, R231, !P0 ;  /* 0x000000e70300720c */ /* 0x000fe20004706670 */
[----:B-1----:R-:W-:-:S05]  /*ab80*/  IMAD.IADD R4, R225, 0x1, -R2 ;  /* 0x00000001e1047824 */ /* 0x002fca00078e0a02 */
[----:B------:R-:W-:Y:S02]  /*ab90*/  IABS R4, R4 ;  /* 0x0000000400047213 */ /* 0x000fe40000000000 */
[----:B------:R-:W-:Y:S02]  /*aba0*/  FSEL R34, R8, -INF , !P1 ;  /* 0xff80000008227808 */ /* 0x000fe40004800000 */
[----:B------:R-:W-:Y:S02]  /*abb0*/  FSEL R32, R6, -INF , !P0 ;  /* 0xff80000006207808 */ /* 0x000fe40004000000 */
[----:B------:R-:W1:Y:S01]  /*abc0*/  I2F R4, R4 ;  /* 0x0000000400047306 */ /* 0x000e620000201400 */
[C---:B------:R-:W-:Y:S02]  /*abd0*/  ISETP.GE.AND P1, PT, R2.reuse, R228, PT ;  /* 0x000000e40200720c */ /* 0x040fe40003f26270 */
[----:B------:R-:W-:Y:S02]  /*abe0*/  ISETP.GE.AND P0, PT, R2, R227, PT ;  /* 0x000000e30200720c */ /* 0x000fe40003f06270 */
[----:B------:R-:W-:-:S02]  /*abf0*/  FSEL R33, R7, -INF , !P2 ;  /* 0xff80000007217808 */ /* 0x000fc40005000000 */
[C---:B------:R-:W-:Y:S02]  /*ac00*/  ISETP.GE.OR P1, PT, R2.reuse, R231, !P1 ;  /* 0x000000e70200720c */ /* 0x040fe40004f26670 */
[----:B------:R-:W-:Y:S01]  /*ac10*/  ISETP.GE.OR P0, PT, R2, R230, !P0 ;  /* 0x000000e60200720c */ /* 0x000fe20004706670 */
[----:B------:R-:W-:Y:S01]  /*ac20*/  IMAD.IADD R2, R229, 0x1, -R2 ;  /* 0x00000001e5027824 */ /* 0x000fe200078e0a02 */
[----:B------:R-:W-:-:S04]  /*ac30*/  ISETP.GE.AND P2, PT, R3, R227, PT ;  /* 0x000000e30300720c */ /* 0x000fc80003f46270 */
[----:B------:R-:W-:Y:S02]  /*ac40*/  ISETP.GE.OR P2, PT, R3, R230, !P2 ;  /* 0x000000e60300720c */ /* 0x000fe40005746670 */
[----:B------:R-:W-:Y:S02]  /*ac50*/  IABS R3, R2 ;  /* 0x0000000200037213 */ /* 0x000fe40000000000 */
[----:B------:R-:W-:Y:S01]  /*ac60*/  IADD3 R2, R0, 0x18, RZ ;  /* 0x0000001800027810 */ /* 0x000fe20007ffe0ff */
[-C--:B-1----:R-:W-:Y:S02]  /*ac70*/  FFMA.FTZ R6, R4, -R224.reuse, R185 ;  /* 0x800000e004067223 */ /* 0x082fe400000100b9 */
[----:B------:R-:W-:Y:S02]  /*ac80*/  IMAD.MOV.U32 R4, RZ, RZ, R3 ;  /* 0x000000ffff047224 */ /* 0x000fe400078e0003 */
[----:B------:R-:W-:Y:S02]  /*ac90*/  IMAD.IADD R3, R225, 0x1, -R2 ;  /* 0x00000001e1037824 */ /* 0x000fe400078e0a02 */
[----:B------:R-:W-:-:S02]  /*aca0*/  FFMA.FTZ R7, R5, -R224, R186 ;  /* 0x800000e005077223 */ /* 0x000fc400000100ba */
[----:B------:R-:W-:Y:S01]  /*acb0*/  IMAD.IADD R5, R229, 0x1, -R2 ;  /* 0x00000001e5057824 */ /* 0x000fe200078e0a02 */
[----:B------:R-:W-:Y:S01]  /*acc0*/  IABS R3, R3 ;  /* 0x0000000300037213 */ /* 0x000fe20000000000 */
[----:B------:R1:W2:Y:S01]  /*acd0*/  I2F R8, R4 ;  /* 0x0000000400087306 */ /* 0x0002a20000201400 */
[----:B------:R-:W-:Y:S02]  /*ace0*/  FSEL R31, R7, -INF , !P2 ;  /* 0xff800000071f7808 */ /* 0x000fe40005000000 */
[----:B------:R-:W-:Y:S01]  /*acf0*/  FSEL R29, R6, -INF , !P1 ;  /* 0xff800000061d7808 */ /* 0x000fe20004800000 */
[----:B-1----:R-:W-:Y:S01]  /*ad00*/  IMAD.MOV.U32 R4, RZ, RZ, R3 ;  /* 0x000000ffff047224 */ /* 0x002fe200078e0003 */
[----:B------:R-:W-:-:S03]  /*ad10*/  IABS R3, R5 ;  /* 0x0000000500037213 */ /* 0x000fc60000000000 */
[----:B------:R2:W1:Y:S01]  /*ad20*/  I2F R5, R4 ;  /* 0x0000000400057306 */ /* 0x0004620000201400 */
[----:B------:R-:W-:-:S07]  /*ad30*/  ISETP.GE.AND P2, PT, R2, R228, PT ;  /* 0x000000e40200720c */ /* 0x000fce0003f46270 */
[----:B------:R-:W3:Y:S01]  /*ad40*/  I2F R3, R3 ;  /* 0x0000000300037306 */ /* 0x000ee20000201400 */
[C---:B------:R-:W-:Y:S02]  /*ad50*/  ISETP.GE.AND P1, PT, R2.reuse, R227, PT ;  /* 0x000000e30200720c */ /* 0x040fe40003f26270 */
[C---:B------:R-:W-:Y:S02]  /*ad60*/  ISETP.GE.OR P2, PT, R2.reuse, R231, !P2 ;  /* 0x000000e70200720c */ /* 0x040fe40005746670 */
[----:B------:R-:W-:Y:S02]  /*ad70*/  ISETP.GE.OR P1, PT, R2, R230, !P1 ;  /* 0x000000e60200720c */ /* 0x000fe40004f26670 */
[----:B------:R-:W-:Y:S01]  /*ad80*/  IADD3 R2, R0, 0x19, RZ ;  /* 0x0000001900027810 */ /* 0x000fe20007ffe0ff */
[-C--:B--2---:R-:W-:Y:S02]  /*ad90*/  FFMA.FTZ R4, R8, -R224.reuse, R187 ;  /* 0x800000e008047223 */ /* 0x084fe400000100bb */
[----:B-1----:R-:W-:-:S02]  /*ada0*/  FFMA.FTZ R5, R5, -R224, R24 ;  /* 0x800000e005057223 */ /* 0x002fc40000010018 */
[----:B---3--:R-:W-:Y:S02]  /*adb0*/  FFMA.FTZ R9, R3, -R224, R26 ;  /* 0x800000e003097223 */ /* 0x008fe4000001001a */
[--C-:B------:R-:W-:Y:S01]  /*adc0*/  IMAD.IADD R3, R225, 0x1, -R2.reuse ;  /* 0x00000001e1037824 */ /* 0x100fe200078e0a02 */
[----:B------:R-:W-:Y:S02]  /*add0*/  FSEL R30, R4, -INF , !P0 ;  /* 0xff800000041e7808 */ /* 0x000fe40004000000 */
[----:B------:R-:W-:Y:S02]  /*ade0*/  FSEL R19, R5, -INF , !P2 ;  /* 0xff80000005137808 */ /* 0x000fe40005000000 */
[C---:B------:R-:W-:Y:S02]  /*adf0*/  ISETP.GE.AND P0, PT, R2.reuse, R228, PT ;  /* 0x000000e40200720c */ /* 0x040fe40003f06270 */
[C---:B------:R-:W-:Y:S02]  /*ae00*/  ISETP.GE.AND P2, PT, R2.reuse, R227, PT ;  /* 0x000000e30200720c */ /* 0x040fe40003f46270 */
[----:B------:R-:W-:Y:S01]  /*ae10*/  IABS R3, R3 ;  /* 0x0000000300037213 */ /* 0x000fe20000000000 */
[----:B------:R-:W-:Y:S01]  /*ae20*/  IMAD.IADD R4, R229, 0x1, -R2 ;  /* 0x00000001e5047824 */ /* 0x000fe200078e0a02 */
[----:B------:R-:W-:-:S02]  /*ae30*/  ISETP.GE.OR P0, PT, R2, R231, !P0 ;  /* 0x000000e70200720c */ /* 0x000fc40004706670 */
[----:B------:R-:W-:Y:S01]  /*ae40*/  ISETP.GE.OR P2, PT, R2, R230, !P2 ;  /* 0x000000e60200720c */ /* 0x000fe20005746670 */
[----:B------:R-:W-:Y:S01]  /*ae50*/  IMAD.MOV.U32 R2, RZ, RZ, R3 ;  /* 0x000000ffff027224 */ /* 0x000fe200078e0003 */
[----:B------:R-:W-:Y:S02]  /*ae60*/  IADD3 R3, R0, 0x20, RZ ;  /* 0x0000002000037810 */ /* 0x000fe40007ffe0ff */
        /* <DEDUP_REMOVED lines=65> */
[----:B------:R-:W-:Y:S02]  /*b280*/  IABS R5, R4 ;  /* 0x0000000400057213 */ /* 0x000fe40000000000 */
[----:B------:R1:W2:Y:S02]  /*b290*/  I2F R4, R2 ;  /* 0x0000000200047306 */ /* 0x0002a40000201400 */
[----:B-1----:R-:W-:-:S05]  /*b2a0*/  IMAD.IADD R2, R225, 0x1, -R3 ;  /* 0x00000001e1027824 */ /* 0x002fca00078e0a03 */
[----:B------:R-:W-:-:S06]  /*b2b0*/  IABS R2, R2 ;  /* 0x0000000200027213 */ /* 0x000fcc0000000000 */
[----:B------:R-:W1:Y:S08]  /*b2c0*/  I2F R2, R2 ;  /* 0x0000000200027306 */ /* 0x000e700000201400 */
[----:B------:R-:W3:Y:S01]  /*b2d0*/  I2F R5, R5 ;  /* 0x0000000500057306 */ /* 0x000ee20000201400 */
[-C--:B--2---:R-:W-:Y:S02]  /*b2e0*/  FFMA.FTZ R6, R4, -R224.reuse, R181 ;  /* 0x800000e004067223 */ /* 0x084fe400000100b5 */
[----:B-1----:R-:W-:-:S02]  /*b2f0*/  FFMA.FTZ R7, R2, -R224, R236 ;  /* 0x800000e002077223 */ /* 0x002fc400000100ec */
[----:B------:R-:W-:-:S05]  /*b300*/  IMAD.IADD R2, R229, 0x1, -R3 ;  /* 0x00000001e5027824 */ /* 0x000fca00078e0a03 */
[----:B------:R-:W-:Y:S02]  /*b310*/  IABS R4, R2 ;  /* 0x0000000200047213 */ /* 0x000fe40000000000 */
[----:B------:R-:W-:Y:S01]  /*b320*/  IADD3 R2, R0, 0x31, RZ ;  /* 0x0000003100027810 */ /* 0x000fe20007ffe0ff */
[----:B---3--:R-:W-:Y:S01]  /*b330*/  FFMA.FTZ R8, R5, -R224, R183 ;  /* 0x800000e005087223 */ /* 0x008fe200000100b7 */
[----:B------:R-:W-:Y:S01]  /*b340*/  FSEL R20, R9, -INF , !P2 ;  /* 0xff80000009147808 */ /* 0x000fe20005000000 */
[----:B------:R-:W-:Y:S01]  /*b350*/  IMAD.MOV.U32 R5, RZ, RZ, R4 ;  /* 0x000000ffff057224 */ /* 0x000fe200078e0004 */
[----:B------:R-:W-:Y:S01]  /*b360*/  ISETP.GE.AND P2, PT, R3, R228, PT ;  /* 0x000000e40300720c */ /* 0x000fe20003f46270 */
[----:B------:R-:W-:Y:S01]  /*b370*/  IMAD.IADD R4, R225, 0x1, -R2 ;  /* 0x00000001e1047824 */ /* 0x000fe200078e0a02 */
[----:B------:R-:W-:Y:S02]  /*b380*/  FSEL R17, R6, -INF , !P1 ;  /* 0xff80000006117808 */ /* 0x000fe40004800000 */
[----:B------:R-:W-:-:S02]  /*b390*/  ISETP.GE.AND P1, PT, R3, R227, PT ;  /* 0x000000e30300720c */ /* 0x000fc40003f26270 */
[----:B------:R-:W-:Y:S02]  /*b3a0*/  IABS R4, R4 ;  /* 0x0000000400047213 */ /* 0x000fe40000000000 */
[C---:B------:R-:W-:Y:S02]  /*b3b0*/  ISETP.GE.OR P2, PT, R3.reuse, R231, !P2 ;  /* 0x000000e70300720c */ /* 0x040fe40005746670 */
[----:B------:R-:W-:Y:S02]  /*b3c0*/  ISETP.GE.OR P1, PT, R3, R230, !P1 ;  /* 0x000000e60300720c */ /* 0x000fe40004f26670 */
[----:B------:R-:W1:Y:S01]  /*b3d0*/  I2F R3, R4 ;  /* 0x0000000400037306 */ /* 0x000e620000201400 */
[----:B------:R-:W-:Y:S02]  /*b3e0*/  FSEL R16, R8, -INF , !P0 ;  /* 0xff80000008107808 */ /* 0x000fe40004000000 */
[----:B------:R-:W-:Y:S02]  /*b3f0*/  FSEL R15, R7, -INF , !P2 ;  /* 0xff800000070f7808 */ /* 0x000fe40005000000 */
[----:B------:R-:W-:-:S02]  /*b400*/  ISETP.GE.AND P0, PT, R2, R228, PT ;  /* 0x000000e40200720c */ /* 0x000fc40003f06270 */
[C---:B------:R-:W-:Y:S01]  /*b410*/  ISETP.GE.AND P2, PT, R2.reuse, R227, PT ;  /* 0x000000e30200720c */ /* 0x040fe20003f46270 */
[----:B------:R-:W2:Y:S01]  /*b420*/  I2F R5, R5 ;  /* 0x0000000500057306 */ /* 0x000ea20000201400 */
[C---:B------:R-:W-:Y:S02]  /*b430*/  ISETP.GE.OR P0, PT, R2.reuse, R231, !P0 ;  /* 0x000000e70200720c */ /* 0x040fe40004706670 */
[----:B------:R-:W-:Y:S01]  /*b440*/  ISETP.GE.OR P2, PT, R2, R230, !P2 ;  /* 0x000000e60200720c */ /* 0x000fe20005746670 */
[----:B------:R-:W-:-:S05]  /*b450*/  IMAD.IADD R2, R229, 0x1, -R2 ;  /* 0x00000001e5027824 */ /* 0x000fca00078e0a02 */
[----:B------:R-:W-:Y:S01]  /*b460*/  IABS R2, R2 ;  /* 0x0000000200027213 */ /* 0x000fe20000000000 */
[----:B-1----:R-:W-:-:S04]  /*b470*/  FFMA.FTZ R3, R3, -R224, R237 ;  /* 0x800000e003037223 */ /* 0x002fc800000100ed */
[----:B------:R-:W-:Y:S01]  /*b480*/  IMAD.MOV.U32 R6, RZ, RZ, R2 ;  /* 0x000000ffff067224 */ /* 0x000fe200078e0002 */
[----:B------:R-:W-:Y:S01]  /*b490*/  IADD3 R2, R0, 0x38, RZ ;  /* 0x0000003800027810 */ /* 0x000fe20007ffe0ff */
[----:B--2---:R-:W-:Y:S01]  /*b4a0*/  FFMA.FTZ R4, R5, -R224, R238 ;  /* 0x800000e005047223 */ /* 0x004fe200000100ee */
[----:B------:R-:W-:-:S03]  /*b4b0*/  FSEL R13, R3, -INF , !P0 ;  /* 0xff800000030d7808 */ /* 0x000fc60004000000 */
[--C-:B------:R-:W-:Y:S01]  /*b4c0*/  IMAD.IADD R3, R225, 0x1, -R2.reuse ;  /* 0x00000001e1037824 */ /* 0x100fe200078e0a02 */
[----:B------:R-:W-:Y:S01]  /*b4d0*/  FSEL R14, R4, -INF , !P1 ;  /* 0xff800000040e7808 */ /* 0x000fe20004800000 */
[----:B------:R-:W-:Y:S01]  /*b4e0*/  IMAD.IADD R4, R229, 0x1, -R2 ;  /* 0x00000001e5047824 */ /* 0x000fe200078e0a02 */
[C---:B------:R-:W-:Y:S02]  /*b4f0*/  ISETP.GE.AND P1, PT, R2.reuse, R228, PT ;  /* 0x000000e40200720c */ /* 0x040fe40003f26270 */
[C---:B------:R-:W-:Y:S02]  /*b500*/  ISETP.GE.AND P0, PT, R2.reuse, R227, PT ;  /* 0x000000e30200720c */ /* 0x040fe40003f06270 */
[----:B------:R-:W-:Y:S02]  /*b510*/  IABS R3, R3 ;  /* 0x0000000300037213 */ /* 0x000fe40000000000 */
[C---:B------:R-:W-:Y:S02]  /*b520*/  ISETP.GE.OR P1, PT, R2.reuse, R231, !P1 ;  /* 0x000000e70200720c */ /* 0x040fe40004f26670 */
[----:B------:R-:W-:Y:S01]  /*b530*/  ISETP.GE.OR P0, PT, R2, R230, !P0 ;  /* 0x000000e60200720c */ /* 0x000fe20004706670 */
[----:B------:R-:W-:Y:S01]  /*b540*/  IMAD.MOV.U32 R2, RZ, RZ, R3 ;  /* 0x000000ffff027224 */ /* 0x000fe200078e0003 */
[----:B------:R-:W-:-:S02]  /*b550*/  IABS R3, R4 ;  /* 0x0000000400037213 */ /* 0x000fc40000000000 */
[----:B------:R-:W-:Y:S01]  /*b560*/  IADD3 R0, R0, 0x39, RZ ;  /* 0x0000003900007810 */ /* 0x000fe20007ffe0ff */
[----:B------:R1:W-:Y:S04]  /*b570*/  I2F R5, R2 ;  /* 0x0000000200057306 */ /* 0x0003e80000201400 */
[----:B------:R-:W-:Y:S02]  /*b580*/  IMAD.IADD R4, R229, 0x1, -R0 ;  /* 0x00000001e5047824 */ /* 0x000fe400078e0a00 */
[----:B-1----:R-:W-:-:S04]  /*b590*/  IMAD.MOV.U32 R2, RZ, RZ, R3 ;  /* 0x000000ffff027224 */ /* 0x002fc800078e0003 */
[----:B------:R1:W2:Y:S08]  /*b5a0*/  I2F R7, R2 ;  /* 0x0000000200077306 */ /* 0x0002b00000201400 */
[----:B------:R-:W3:Y:S01]  /*b5b0*/  I2F R6, R6 ;  /* 0x0000000600067306 */ /* 0x000ee20000201400 */
[----:B-1----:R-:W-:-:S05]  /*b5c0*/  IMAD.IADD R2, R225, 0x1, -R0 ;  /* 0x00000001e1027824 */ /* 0x002fca00078e0a00 */
[----:B------:R-:W-:-:S05]  /*b5d0*/  IABS R2, R2 ;  /* 0x0000000200027213 */ /* 0x000fca0000000000 */
[----:B------:R-:W-:Y:S01]  /*b5e0*/  IMAD.MOV.U32 R3, RZ, RZ, R2 ;  /* 0x000000ffff037224 */ /* 0x000fe200078e0002 */
[----:B------:R-:W-:Y:S01]  /*b5f0*/  IABS R2, R4 ;  /* 0x0000000400027213 */ /* 0x000fe20000000000 */
[----:B--2---:R-:W-:-:S04]  /*b600*/  FFMA.FTZ R10, R7, -R224, R242 ;  /* 0x800000e0070a7223 */ /* 0x004fc800000100f2 */
[----:B------:R-:W1:Y:S01]  /*b610*/  I2F R3, R3 ;  /* 0x0000000300037306 */ /* 0x000e620000201400 */
[----:B------:R-:W-:-:S07]  /*b620*/  FSEL R10, R10, -INF , !P0 ;  /* 0xff8000000a0a7808 */ /* 0x000fce0004000000 */
[----:B------:R-:W2:Y:S01]  /*b630*/  I2F R2, R2 ;  /* 0x0000000200027306 */ /* 0x000ea20000201400 */
[----:B------:R-:W-:Y:S01]  /*b640*/  ISETP.GT.AND P0, PT, R246, R223, PT ;  /* 0x000000dff600720c */ /* 0x000fe20003f04270 */
[-C--:B---3--:R-:W-:Y:S02]  /*b650*/  FFMA.FTZ R6, R6, -R224.reuse, R239 ;  /* 0x800000e006067223 */ /* 0x088fe400000100ef */
[----:B------:R-:W-:-:S03]  /*b660*/  FFMA.FTZ R11, R5, -R224, R240 ;  /* 0x800000e0050b7223 */ /* 0x000fc600000100f0 */
[----:B------:R-:W-:Y:S02]  /*b670*/  FSEL R12, R6, -INF , !P2 ;  /* 0xff800000060c7808 */ /* 0x000fe40005000000 */
[----:B------:R-:W-:Y:S02]  /*b680*/  FSEL R11, R11, -INF , !P1 ;  /* 0xff8000000b0b7808 */ /* 0x000fe40004800000 */
[C---:B------:R-:W-:Y:S02]  /*b690*/  ISETP.GE.AND P2, PT, R0.reuse, R228, PT ;  /* 0x000000e40000720c */ /* 0x040fe40003f46270 */
[C---:B------:R-:W-:Y:S01]  /*b6a0*/  ISETP.GE.AND P1, PT, R0.reuse, R227, PT ;  /* 0x000000e30000720c */ /* 0x040fe20003f26270 */
[-C--:B-1----:R-:W-:Y:S01]  /*b6b0*/  FFMA.FTZ R8, R3, -R224.reuse, R241 ;  /* 0x800000e003087223 */ /* 0x082fe200000100f1 */
[----:B------:R-:W-:Y:S01]  /*b6c0*/  ISETP.GE.OR P2, PT, R0, R231, !P2 ;  /* 0x000000e70000720c */ /* 0x000fe20005746670 */
[----:B--2---:R-:W-:Y:S01]  /*b6d0*/  FFMA.FTZ R2, R2, -R224, R243 ;  /* 0x800000e002027223 */ /* 0x004fe200000100f3 */
[----:B------:R-:W-:Y:S01]  /*b6e0*/  ISETP.GE.OR P1, PT, R0, R230, !P1 ;  /* 0x000000e60000720c */ /* 0x000fe20004f26670 */
[----:B------:R-:W-:Y:S01]  /*b6f0*/  BSSY B1, `(.L_x_1938) ;  /* 0x000004d000017945 */ /* 0x000fe20003800000 */
[----:B------:R-:W-:-:S02]  /*b700*/  FSEL R8, R8, -INF , !P2 ;  /* 0xff80000008087808 */ /* 0x000fc40005000000 */
[----:B------:R-:W-:Y:S01]  /*b710*/  FSEL R9, R2, -INF , !P1 ;  /* 0xff80000002097808 */ /* 0x000fe20004800000 */
[----:B------:R-:W-:Y:S05]  /*b720*/  @!P0 BRA `(.L_x_1939) ;  /* 0x0000049000008947 */ /* 0x000fea0003800000 */
[----:B------:R-:W2:Y:S01]  /*b730*/  LDL.64 R222, [R1+0xe8] ;  /* 0x0000e80001de7983 */ /* 0x000ea20000100a00 */
[C---:B------:R-:W-:Y:S01]  /*b740*/  SHF.L.U64.HI R0, R232.reuse, 0x6, R233 ;  /* 0x00000006e8007819 */ /* 0x040fe200000102e9 */
[----:B------:R-:W-:Y:S01]  /*b750*/  IMAD.SHL.U32 R7, R232, 0x40, RZ ;  /* 0x00000040e8077824 */ /* 0x000fe200078e00ff */
[----:B------:R-:W-:Y:S01]  /*b760*/  IADD3 R2, R219, -0x3, RZ ;  /* 0xfffffffddb027810 */ /* 0x000fe20007ffe0ff */
[----:B------:R1:W-:Y:S01]  /*b770*/  @P6 STS.128 [R220+0x10000], RZ ;  /* 0x010000ffdc006388 */ /* 0x0003e20000000c00 */
[----:B------:R-:W-:Y:S02]  /*b780*/  BSSY B0, `(.L_x_1940) ;  /* 0x0000042000007945 */ /* 0x000fe40003800000 */
[----:B------:R-:W-:Y:S01]  /*b790*/  SHF.R.S32.HI R6, RZ, 0x1f, R2 ;  /* 0x0000001fff067819 */ /* 0x000fe20000011402 */
[----:B------:R-:W-:-:S04]  /*b7a0*/  IMAD R0, R0, R2, RZ ;  /* 0x0000000200007224 */ /* 0x000fc800078e02ff */
[----:B------:R-:W-:Y:S02]  /*b7b0*/  IMAD R0, R6, R7, R0 ;  /* 0x0000000706007224 */ /* 0x000fe400078e0200 */
[----:B--2---:R-:W-:Y:S02]  /*b7c0*/  IMAD.MOV.U32 R4, RZ, RZ, R222 ;  /* 0x000000ffff047224 */ /* 0x004fe400078e00de */
[----:B------:R-:W-:-:S04]  /*b7d0*/  IMAD.MOV.U32 R5, RZ, RZ, R223 ;  /* 0x000000ffff057224 */ /* 0x000fc800078e00df */
[----:B------:R-:W-:-:S04]  /*b7e0*/  IMAD.WIDE.U32 R2, R2, R7, R4 ;  /* 0x0000000702027225 */ /* 0x000fc800078e0004 */
[----:B------:R-:W-:Y:S01]  /*b7f0*/  IMAD.IADD R0, R3, 0x1, R0 ;  /* 0x0000000103007824 */ /* 0x000fe200078e0200 */
[----:B------:R-:W-:-:S04]  /*b800*/  @!P6 LEA R4, P0, R2, R244, 0x1 ;  /* 0x000000f40204e211 */ /* 0x000fc800078008ff */
[----:B------:R-:W-:-:S05]  /*b810*/  @!P6 LEA.HI.X R5, R2, R245, R0, 0x1, P0 ;  /* 0x000000f50205e211 */ /* 0x000fca00000f0c00 */
[----:B------:R-:W-:Y:S01]  /*b820*/  @!PT LDS RZ, [RZ] ;  /* 0x00000000fffff984 */ /* 0x000fe20000000800 */
[----:B------:R-:W-:Y:S01]  /*b830*/  @!PT LDS RZ, [RZ] ;  /* 0x00000000fffff984 */ /* 0x000fe20000000800 */
[----:B------:R-:W-:Y:S01]  /*b840*/  @!PT LDS RZ, [RZ] ;  /* 0x00000000fffff984 */ /* 0x000fe20000000800 */
[----:B------:R2:W-:Y:S04]  /*b850*/  @!P6 LDGSTS.E.BYPASS.LTC128B.128 [R220+0x10000], [R4.64] ;  /* 0x1000000004dcefae */ /* 0x0005e8000b901d44 */
[----:B------:R1:W-:Y:S01]  /*b860*/  @P5 STS.128 [R220+0x12000], RZ ;  /* 0x012000ffdc005388 */ /* 0x0003e20000000c00 */
[----:B--2---:R-:W-:-:S04]  /*b870*/  @!P5 LEA R4, P0, R2, R244, 0x1 ;  /* 0x000000f40204d211 */ /* 0x004fc800078008ff */
[----:B------:R-:W-:-:S05]  /*b880*/  @!P5 LEA.HI.X R5, R2, R245, R0, 0x1, P0 ;  /* 0x000000f50205d211 */ /* 0x000fca00000f0c00 */
[----:B------:R-:W-:Y:S01]  /*b890*/  @!PT LDS RZ, [RZ] ;  /* 0x00000000fffff984 */ /* 0x000fe20000000800 */
[----:B------:R-:W-:Y:S01]  /*b8a0*/  @!PT LDS RZ, [RZ] ;  /* 0x00000000fffff984 */ /* 0x000fe20000000800 */
[----:B------:R-:W-:Y:S01]  /*b8b0*/  @!PT LDS RZ, [RZ] ;  /* 0x00000000fffff984 */ /* 0x000fe20000000800 */
[----:B------:R2:W-:Y:S04]  /*b8c0*/  @!P5 LDGSTS.E.BYPASS.LTC128B.128 [R220+0x12000], [R4.64+0x80] ;  /* 0x1200008004dcdfae */ /* 0x0005e8000b901d44 */
[----:B------:R1:W-:Y:S01]  /*b8d0*/  @P4 STS.128 [R220+0x14000], RZ ;  /* 0x014000ffdc004388 */ /* 0x0003e20000000c00 */
[----:B--2---:R-:W-:-:S04]  /*b8e0*/  @!P4 LEA R4, P0, R2, R244, 0x1 ;  /* 0x000000f40204c211 */ /* 0x004fc800078008ff */
[C---:B------:R-:W-:Y:S02]  /*b8f0*/  @!P4 LEA.HI.X R5, R2.reuse, R245, R0, 0x1, P0 ;  /* 0x000000f50205c211 */ /* 0x040fe400000f0c00 */
[----:B------:R-:W-:-:S03]  /*b900*/  @!P3 LEA R6, P0, R2, R244, 0x1 ;  /* 0x000000f40206b211 */ /* 0x000fc600078008ff */
[----:B------:R-:W-:Y:S01]  /*b910*/  @!PT LDS RZ, [RZ] ;  /* 0x00000000fffff984 */ /* 0x000fe20000000800 */
[----:B------:R-:W-:Y:S01]  /*b920*/  @!PT LDS RZ, [RZ] ;  /* 0x00000000fffff984 */ /* 0x000fe20000000800 */
[----:B------:R-:W-:Y:S01]  /*b930*/  @!PT LDS RZ, [RZ] ;  /* 0x00000000fffff984 */ /* 0x000fe20000000800 */
[----:B------:R2:W-:Y:S01]  /*b940*/  @!P4 LDGSTS.E.BYPASS.LTC128B.128 [R220+0x14000], [R4.64+0x100] ;  /* 0x1400010004dccfae */ /* 0x0005e2000b901d44 */
[--C-:B------:R-:W-:Y:S02]  /*b950*/  @!P3 LEA.HI.X R7, R2, R245, R0.reuse, 0x1, P0 ;  /* 0x000000f50207b211 */ /* 0x100fe400000f0c00 */
[----:B------:R-:W-:Y:S01]  /*b960*/  IADD3 R2, P0, R247, R2, RZ ;  /* 0x00000002f7027210 */ /* 0x000fe20007f1e0ff */
[----:B------:R1:W-:Y:S04]  /*b970*/  @P3 STS.128 [R220+0x16000], RZ ;  /* 0x016000ffdc003388 */ /* 0x0003e80000000c00 */
[----:B------:R-:W-:Y:S01]  /*b980*/  IMAD.X R0, R248, 0x1, R0, P0 ;  /* 0x00000001f8007824 */ /* 0x000fe200000e0600 */
[----:B------:R-:W-:Y:S01]  /*b990*/  @!PT LDS RZ, [RZ] ;  /* 0x00000000fffff984 */ /* 0x000fe20000000800 */
[----:B------:R-:W-:Y:S01]  /*b9a0*/  @!PT LDS RZ, [RZ] ;  /* 0x00000000fffff984 */ /* 0x000fe20000000800 */
[----:B------:R-:W-:Y:S01]  /*b9b0*/  @!PT LDS RZ, [RZ] ;  /* 0x00000000fffff984 */ /* 0x000fe20000000800 */
[----:B------:R1:W-:Y:S04]  /*b9c0*/  @!P3 LDGSTS.E.BYPASS.LTC128B.128 [R220+0x16000], [R6.64+0x180] ;  /* 0x1600018006dcbfae */ /* 0x0003e8000b901d44 */
[----:B------:R1:W-:Y:S01]  /*b9d0*/  @P6 STS.128 [R220+0x11000], RZ ;  /* 0x011000ffdc006388 */ /* 0x0003e20000000c00 */
[----:B--2---:R-:W-:-:S04]  /*b9e0*/  @!P6 LEA R4, P0, R2, R244, 0x1 ;  /* 0x000000f40204e211 */ /* 0x004fc800078008ff */
        /* <DEDUP_REMOVED lines=27> */
.L_x_1941:
[----:B------:R-:W-:Y:S05]  /*bba0*/  BSYNC B0 ;  /* 0x0000000000007941 */ /* 0x000fea0003800000 */
.L_x_1940:
[----:B------:R-:W0:Y:S02]  /*bbb0*/  LDGDEPBAR ;  /* 0x00000000000079af */ /* 0x000e240000000000 */
.L_x_1939:
[----:B------:R-:W-:Y:S05]  /*bbc0*/  BSYNC B1 ;  /* 0x0000000000017941 */ /* 0x000fea0003800000 */
.L_x_1938:
[----:B-1----:R-:W2:Y:S01]  /*bbd0*/  LDL.64 R6, [R1+0x98] ;  /* 0x0000980001067983 */ /* 0x002ea20000100a00 */
[----:B------:R-:W-:-:S03]  /*bbe0*/  FMNMX.FTZ R2, R133, R134, !PT ;  /* 0x0000008685027209 */ /* 0x000fc60007810000 */
[----:B------:R-:W3:Y:S01]  /*bbf0*/  LDL R27, [R1+0x104] ;  /* 0x00010400011b7983 */ /* 0x000ee20000100800 */
[----:B------:R-:W-:-:S03]  /*bc00*/  FMNMX.FTZ R2, R138, R2, !PT ;  /* 0x000000028a027209 */ /* 0x000fc60007810000 */
[----:B------:R-:W3:Y:S01]  /*bc10*/  LD.E R0, [R136.64+0xdc] ;  /* 0x0000dc0488007980 */ /* 0x000ee2000c101900 */
[----:B------:R-:W-:-:S03]  /*bc20*/  FMNMX.FTZ R2, R135, R2, !PT ;  /* 0x0000000287027209 */ /* 0x000fc60007810000 */
[----:B------:R-:W3:Y:S01]  /*bc30*/  LDL R173, [R1+0xd0] ;  /* 0x0000d00001ad7983 */ /* 0x000ee20000100800 */
[----:B------:R-:W-:-:S03]  /*bc40*/  FMNMX.FTZ R2, R33, R2, !PT ;  /* 0x0000000221027209 */ /* 0x000fc60007810000 */
[----:B------:R-:W3:Y:S01]  /*bc50*/  LDL R174, [R1+0xc8] ;  /* 0x0000c80001ae7983 */ /* 0x000ee20000100800 */
[----:B------:R-:W-:-:S03]  /*bc60*/  FMNMX.FTZ R2, R32, R2, !PT ;  /* 0x0000000220027209 */ /* 0x000fc60007810000 */
[----:B------:R-:W3:Y:S01]  /*bc70*/  LDL R175, [R1+0x84] ;  /* 0x0000840001af7983 */ /* 0x000ee20000100800 */
        /* <DEDUP_REMOVED lines=17> */
[----:B------:R-:W-:-:S04]  /*bd90*/  FMNMX.FTZ R2, R26, R2, !PT ;  /* 0x000000021a027209 */ /* 0x000fc80007810000 */
[----:B------:R-:W-:Y:S02]  /*bda0*/  FMNMX.FTZ R3, R24, R2, !PT ;  /* 0x0000000218037209 */ /* 0x000fe40007810000 */
[----:B------:R-:W-:Y:S02]  /*bdb0*/  FMNMX.FTZ R2, R8, R4, !PT ;  /* 0x0000000408027209 */ /* 0x000fe40007810000 */
        /* <DEDUP_REMOVED lines=9> */
[----:B------:R-:W-:Y:S04]  /*be50*/  SHFL.BFLY PT, R4, R3, 0x2, 0x1f ;  /* 0x0c401f0003047f89 */ /* 0x000fe800000e0000 */
[----:B------:R-:W1:Y:S04]  /*be60*/  SHFL.BFLY PT, R5, R2, 0x1, 0x1f ;  /* 0x0c201f0002057f89 */ /* 0x000e6800000e0000 */
[----:B------:R-:W-:Y:S04]  /*be70*/  STL [R1+0x1f4], R251 ;  /* 0x0001f4fb01007387 */ /* 0x000fe80000100800 */
[----:B------:R1:W-:Y:S04]  /*be80*/  STL [R1+0x1f0], R250 ;  /* 0x0001f0fa01007387 */ /* 0x0003e80000100800 */
[----:B------:R1:W-:Y:S04]  /*be90*/  STL [R1+0x1ec], R245 ;  /* 0x0001ecf501007387 */ /* 0x0003e80000100800 */
[----:B------:R-:W-:Y:S04]  /*bea0*/  STL [R1+0x1e8], R244 ;  /* 0x0001e8f401007387 */ /* 0x000fe80000100800 */
[----:B------:R-:W-:Y:S04]  /*beb0*/  STL [R1+0x1e4], R235 ;  /* 0x0001e4eb01007387 */ /* 0x000fe80000100800 */
[----:B------:R-:W-:Y:S04]  /*bec0*/  STL [R1+0x1e0], R234 ;  /* 0x0001e0ea01007387 */ /* 0x000fe80000100800 */
[----:B------:R-:W-:Y:S04]  /*bed0*/  STL [R1+0x1dc], R233 ;  /* 0x0001dce901007387 */ /* 0x000fe80000100800 */
[----:B------:R-:W-:Y:S04]  /*bee0*/  STL [R1+0x1d8], R232 ;  /* 0x0001d8e801007387 */ /* 0x000fe80000100800 */
[----:B------:R-:W-:Y:S04]  /*bef0*/  STL [R1+0x1d4], R231 ;  /* 0x0001d4e701007387 */ /* 0x000fe80000100800 */
[----:B------:R-:W-:Y:S01]  /*bf00*/  STL [R1+0x1d0], R230 ;  /* 0x0001d0e601007387 */ /* 0x000fe20000100800 */
[----:B------:R-:W-:-:S03]  /*bf10*/  IMAD.SHL.U32 R236, R246, 0x2, RZ ;  /* 0x00000002f6ec7824 */ /* 0x000fc600078e00ff */
[----:B------:R-:W-:Y:S04]  /*bf20*/  STL [R1+0x1cc], R229 ;  /* 0x0001cce501007387 */ /* 0x000fe80000100800 */
[----:B------:R-:W-:Y:S04]  /*bf30*/  STL [R1+0x1c8], R228 ;  /* 0x0001c8e401007387 */ /* 0x000fe80000100800 */
[----:B------:R-:W-:Y:S04]  /*bf40*/  STL [R1+0x1c4], R227 ;  /* 0x0001c4e301007387 */ /* 0x000fe80000100800 */
[----:B------:R-:W-:Y:S01]  /*bf50*/  STL [R1+0x1c0], R226 ;  /* 0x0001c0e201007387 */ /* 0x000fe20000100800 */
[----:B-1----:R-:W-:-:S03]  /*bf60*/  FMNMX.FTZ R178, R2, R5, !PT ;  /* 0x0000000502b27209 */ /* 0x002fc60007810000 */
[----:B------:R-:W-:Y:S01]  /*bf70*/  STL [R1+0x1bc], R225 ;  /* 0x0001bce101007387 */ /* 0x000fe20000100800 */
[----:B------:R-:W-:-:S03]  /*bf80*/  FMNMX.FTZ R4, R3, R4, !PT ;  /* 0x0000000403047209 */ /* 0x000fc60007810000 */
[----:B------:R-:W-:Y:S01]  /*bf90*/  STL [R1+0x1b8], R224 ;  /* 0x0001b8e001007387 */ /* 0x000fe20000100800 */
[----:B------:R-:W-:-:S03]  /*bfa0*/  IADD3 R2, R236, 0x1, RZ ;  /* 0x00000001ec027810 */ /* 0x000fc60007ffe0ff */
        /* <DEDUP_REMOVED lines=27> */
[----:B------:R-:W4:Y:S04]  /*c160*/  LDL.LU R250, [R1+0xbc] ;  /* 0x0000bc0001fa7983 */ /* 0x000f280000300800 */
[----:B------:R-:W4:Y:S04]  /*c170*/  LDL.LU R251, [R1+0xc0] ;  /* 0x0000c00001fb7983 */ /* 0x000f280000300800 */
[----:B------:R-:W4:Y:S04]  /*c180*/  LDL R247, [R1+0xf4] ;  /* 0x0000f40001f77983 */ /* 0x000f280000100800 */
[----:B------:R-:W4:Y:S04]  /*c190*/  LDL R245, [R1+0xc4] ;  /* 0x0000c40001f57983 */ /* 0x000f280000100800 */
[----:B-1----:R-:W4:Y:S01]  /*c1a0*/  LDL R203, [R1+0xd8] ;  /* 0x0000d80001cb7983 */ /* 0x002f220000100800 */
[----:B--2---:R-:W-:-:S02]  /*c1b0*/  LOP3.LUT R5, R7, R2, RZ, 0x3c, !PT ;  /* 0x0000000207057212 */ /* 0x004fc400078e3cff */
[----:B------:R-:W-:Y:S02]  /*c1c0*/  LOP3.LUT R6, R7, R236, RZ, 0x3c, !PT ;  /* 0x000000ec07067212 */ /* 0x000fe400078e3cff */
[----:B------:R-:W1:Y:S02]  /*c1d0*/  SHFL.BFLY PT, R7, R4, 0x1, 0x1f ;  /* 0x0c201f0004077f89 */ /* 0x000e6400000e0000 */
[----:B-1----:R-:W-:-:S05]  /*c1e0*/  FMNMX.FTZ R232, R4, R7, !PT ;  /* 0x0000000704e87209 */ /* 0x002fca0007810000 */
[----:B------:R-:W-:Y:S04]  /*c1f0*/  STL [R1+0xb0], R232 ;  /* 0x0000b0e801007387 */ /* 0x000fe80000100800 */
[----:B------:R-:W2:Y:S04]  /*c200*/  LDL R202, [R1+0xdc] ;  /* 0x0000dc0001ca7983 */ /* 0x000ea80000100800 */
[----:B------:R-:W2:Y:S04]  /*c210*/  LDL.LU.64 R200, [R1+0x108] ;  /* 0x0001080001c87983 */ /* 0x000ea80000300a00 */
[----:B------:R-:W2:Y:S04]  /*c220*/  LDL R199, [R1+0xd4] ;  /* 0x0000d40001c77983 */ /* 0x000ea80000100800 */
[----:B------:R-:W2:Y:S04]  /*c230*/  LDL R198, [R1+0xe4] ;  /* 0x0000e40001c67983 */ /* 0x000ea80000100800 */
[----:B------:R-:W2:Y:S01]  /*c240*/  LDL R197, [R1+0xe0] ;  /* 0x0000e00001c57983 */ /* 0x000ea20000100800 */
[----:B---3--:R-:W-:Y:S01]  /*c250*/  IMAD.WIDE.U32 R2, R27, -0x2daee0ad, RZ ;  /* 0xd2511f531b027825 */ /* 0x008fe200078e00ff */
[----:B------:R-:W-:-:S03]  /*c260*/  FSETP.NEU.FTZ.AND P0, PT, R178, -INF , PT ;  /* 0xff800000b200780b */ /* 0x000fc60003f1d000 */
[----:B------:R-:W-:Y:S01]  /*c270*/  FMUL.FTZ R2, R0, R178 ;  /* 0x000000b200027220 */ /* 0x000fe20000410000 */
[----:B------:R-:W-:-:S04]  /*c280*/  LOP3.LUT R27, R6, R3, RZ, 0x3c, !PT ;  /* 0x00000003061b7212 */ /* 0x000fc800078e3cff */
[----:B------:R-:W-:Y:S02]  /*c290*/  FSEL R2, R2, RZ, P0 ;  /* 0x000000ff02027208 */ /* 0x000fe40000000000 */
[----:B------:R-:W-:-:S03]  /*c2a0*/  LOP3.LUT R208, R5, R3, RZ, 0x3c, !PT ;  /* 0x0000000305d07212 */ /* 0x000fc600078e3cff */
[-C--:B------:R-:W-:Y:S01]  /*c2b0*/  FFMA.FTZ R3, R134, R0.reuse, -R2 ;  /* 0x0000000086037223 */ /* 0x080fe20000010802 */
[----:B------:R-:W-:Y:S02]  /*c2c0*/  FSEL R4, R178, RZ, P0 ;  /* 0x000000ffb2047208 */ /* 0x000fe40000000000 */
[C---:B------:R-:W-:Y:S01]  /*c2d0*/  FSETP.NEU.FTZ.AND P0, PT, R232.reuse, -INF , PT ;  /* 0xff800000e800780b */ /* 0x040fe20003f1d000 */
[----:B------:R1:W-:Y:S02]  /*c2e0*/  MUFU.EX2 R236, R3 ;  /* 0x0000000300ec7308 */ /* 0x0003e40000000800 */
[----:B------:R-:W-:Y:S01]  /*c2f0*/  FADD.FTZ R6, R133, -R4 ;  /* 0x8000000485067221 */ /* 0x000fe20000010000 */
[----:B------:R-:W-:Y:S01]  /*c300*/  FSEL R4, R232, RZ, P0 ;  /* 0x000000ffe8047208 */ /* 0x000fe20000000000 */
[----:B-1----:R-:W-:-:S04]  /*c310*/  FFMA.FTZ R3, R138, R0, -R2 ;  /* 0x000000008a037223 */ /* 0x002fc80000010802 */
[----:B------:R1:W-:Y:S01]  /*c320*/  MUFU.EX2 R138, R3 ;  /* 0x00000003008a7308 */ /* 0x0003e20000000800 */
[----:B------:R-:W-:Y:S02]  /*c330*/  FADD.FTZ R5, R132, -R4 ;  /* 0x8000000484057221 */ /* 0x000fe40000010000 */
[----:B------:R-:W-:Y:S02]  /*c340*/  FMUL.FTZ R4, R0, R232 ;  /* 0x000000e800047220 */ /* 0x000fe40000410000 */
[----:B-1----:R-:W-:-:S04]  /*c350*/  FFMA.FTZ R3, R135, R0, -R2 ;  /* 0x0000000087037223 */ /* 0x002fc80000010802 */
[----:B------:R1:W-:Y:S01]  /*c360*/  MUFU.EX2 R238, R3 ;  /* 0x0000000300ee7308 */ /* 0x0003e20000000800 */
[----:B------:R-:W-:Y:S01]  /*c370*/  FSEL R4, R4, RZ, P0 ;  /* 0x000000ff04047208 */ /* 0x000fe20000000000 */
[----:B-1----:R-:W-:-:S06]  /*c380*/  FFMA.FTZ R3, R33, R0, -R2 ;  /* 0x0000000021037223 */ /* 0x002fcc0000010802 */
[----:B------:R1:W-:Y:S02]  /*c390*/  MUFU.EX2 R237, R3 ;  /* 0x0000000300ed7308 */ /* 0x0003e40000000800 */
[----:B-1----:R-:W-:-:S06]  /*c3a0*/  FFMA.FTZ R3, R32, R0, -R2 ;  /* 0x0000000020037223 */ /* 0x002fcc0000010802 */
[----:B------:R1:W-:Y:S02]  /*c3b0*/  MUFU.EX2 R239, R3 ;  /* 0x0000000300ef7308 */ /* 0x0003e40000000800 */
[----:B-1----:R-:W-:-:S06]  /*c3c0*/  FFMA.FTZ R3, R139, R0, -R4 ;  /* 0x000000008b037223 */ /* 0x002fcc0000010804 */
[----:B------:R1:W-:Y:S01]  /*c3d0*/  MUFU.EX2 R134, R3 ;  /* 0x0000000300867308 */ /* 0x0003e20000000800 */
[----:B------:R-:W-:Y:S02]  /*c3e0*/  FMUL.FTZ R5, R0, R5 ;  /* 0x0000000500057220 */ /* 0x000fe40000410000 */
[----:B-1----:R-:W-:-:S05]  /*c3f0*/  FFMA.FTZ R3, R172, R0, -R4 ;  /* 0x00000000ac037223 */ /* 0x002fca0000010804 */
[----:B------:R1:W-:Y:S01]  /*c400*/  MUFU.EX2 R132, R3 ;  /* 0x0000000300847308 */ /* 0x0003e20000000800 */
[----:B------:R-:W-:Y:S02]  /*c410*/  IMAD.MOV.U32 R243, RZ, RZ, R175 ;  /* 0x000000fffff37224 */ /* 0x000fe400078e00af */
[----:B------:R-:W-:Y:S02]  /*c420*/  IMAD.MOV.U32 R240, RZ, RZ, R252 ;  /* 0x000000fffff07224 */ /* 0x000fe400078e00fc */
[--C-:B------:R-:W-:Y:S02]  /*c430*/  FFMA.FTZ R7, R29, R0, -R2.reuse ;  /* 0x000000001d077223 */ /* 0x100fe40000010802 */
[----:B-1----:R-:W-:Y:S02]  /*c440*/  FMUL.FTZ R3, R0, R6 ;  /* 0x0000000600037220 */ /* 0x002fe40000410000 */
[----:B------:R-:W-:-:S04]  /*c450*/  FFMA.FTZ R19, R19, R0, -R2 ;  /* 0x0000000013137223 */ /* 0x000fc80000010802 */
[----:B------:R-:W4:Y:S01]  /*c460*/  MUFU.EX2 R3, R3 ;  /* 0x0000000300037308 */ /* 0x000f220000000800 */
[-CC-:B------:R-:W-:Y:S02]  /*c470*/  FFMA.FTZ R18, R18, R0.reuse, -R2.reuse ;  /* 0x0000000012127223 */ /* 0x180fe40000010802 */
[-CC-:B------:R-:W-:Y:S02]  /*c480*/  FFMA.FTZ R25, R25, R0.reuse, -R2.reuse ;  /* 0x0000000019197223 */ /* 0x180fe40000010802 */
[-CC-:B------:R-:W-:Y:S02]  /*c490*/  FFMA.FTZ R29, R22, R0.reuse, -R2.reuse ;  /* 0x00000000161d7223 */ /* 0x180fe40000010802 */
[-CC-:B------:R-:W-:Y:S02]  /*c4a0*/  FFMA.FTZ R133, R21, R0.reuse, -R2.reuse ;  /* 0x0000000015857223 */ /* 0x180fe40000010802 */
[-CC-:B------:R-:W-:Y:S02]  /*c4b0*/  FFMA.FTZ R33, R17, R0.reuse, -R2.reuse ;  /* 0x0000000011217223 */ /* 0x180fe40000010802 */
[----:B------:R-:W-:-:S02]  /*c4c0*/  FFMA.FTZ R175, R15, R0, -R2 ;  /* 0x000000000faf7223 */ /* 0x000fc40000010802 */
[-CC-:B------:R-:W-:Y:S02]  /*c4d0*/  FFMA.FTZ R178, R13, R0.reuse, -R2.reuse ;  /* 0x000000000db27223 */ /* 0x180fe40000010802 */
[-CC-:B------:R-:W-:Y:S02]  /*c4e0*/  FFMA.FTZ R252, R11, R0.reuse, -R2.reuse ;  /* 0x000000000bfc7223 */ /* 0x180fe40000010802 */
[-C--:B------:R-:W-:Y:S02]  /*c4f0*/  FFMA.FTZ R248, R8, R0.reuse, -R2 ;  /* 0x0000000008f87223 */ /* 0x080fe40000010802 */
[----:B------:R1:W3:Y:S01]  /*c500*/  MUFU.EX2 R2, R5 ;  /* 0x0000000500027308 */ /* 0x0002e20000000800 */
[--C-:B------:R-:W-:Y:S01]  /*c510*/  FFMA.FTZ R6, R35, R0, -R4.reuse ;  /* 0x0000000023067223 */ /* 0x100fe20000010804 */
[----:B------:R-:W-:Y:S01]  /*c520*/  MOV R242, R174 ;  /* 0x000000ae00f27202 */ /* 0x000fe20000000f00 */
[----:B------:R-:W-:Y:S02]  /*c530*/  IMAD.MOV.U32 R241, RZ, RZ, R173 ;  /* 0x000000fffff17224 */ /* 0x000fe400078e00ad */
[----:B------:R-:W-:-:S02]  /*c540*/  FFMA.FTZ R173, R10, R0, -R4 ;  /* 0x000000000aad7223 */ /* 0x000fc40000010804 */
[-CC-:B------:R-:W-:Y:S01]  /*c550*/  FFMA.FTZ R8, R31, R0.reuse, -R4.reuse ;  /* 0x000000001f087223 */ /* 0x180fe20000010804 */
[----:B------:R3:W3:Y:S01]  /*c560*/  MUFU.EX2 R22, R6 ;  /* 0x0000000600167308 */ /* 0x0006e20000000800 */
[-CC-:B------:R-:W-:Y:S02]  /*c570*/  FFMA.FTZ R11, R30, R0.reuse, -R4.reuse ;  /* 0x000000001e0b7223 */ /* 0x180fe40000010804 */
[-CC-:B------:R-:W-:Y:S02]  /*c580*/  FFMA.FTZ R13, R28, R0.reuse, -R4.reuse ;  /* 0x000000001c0d7223 */ /* 0x180fe40000010804 */
[-CC-:B------:R-:W-:Y:S02]  /*c590*/  FFMA.FTZ R15, R26, R0.reuse, -R4.reuse ;  /* 0x000000001a0f7223 */ /* 0x180fe40000010804 */
[-CC-:B------:R-:W-:Y:S02]  /*c5a0*/  FFMA.FTZ R17, R24, R0.reuse, -R4.reuse ;  /* 0x0000000018117223 */ /* 0x180fe40000010804 */
[----:B-1----:R-:W-:-:S02]  /*c5b0*/  FFMA.FTZ R5, R34, R0, -R4 ;  /* 0x0000000022057223 */ /* 0x002fc40000010804 */
[-CC-:B------:R-:W-:Y:S02]  /*c5c0*/  FFMA.FTZ R32, R23, R0.reuse, -R4.reuse ;  /* 0x0000000017207223 */ /* 0x180fe40000010804 */
[-CC-:B------:R-:W-:Y:S02]  /*c5d0*/  FFMA.FTZ R20, R20, R0.reuse, -R4.reuse ;  /* 0x0000000014147223 */ /* 0x180fe40000010804 */
[-CC-:B------:R-:W-:Y:S02]  /*c5e0*/  FFMA.FTZ R35, R16, R0.reuse, -R4.reuse ;  /* 0x0000000010237223 */ /* 0x180fe40000010804 */
[-CC-:B------:R-:W-:Y:S02]  /*c5f0*/  FFMA.FTZ R14, R14, R0.reuse, -R4.reuse ;  /* 0x000000000e0e7223 */ /* 0x180fe40000010804 */
[-CC-:B------:R-:W-:Y:S02]  /*c600*/  FFMA.FTZ R174, R12, R0.reuse, -R4.reuse ;  /* 0x000000000cae7223 */ /* 0x180fe40000010804 */
[----:B------:R-:W-:Y:S01]  /*c610*/  FFMA.FTZ R10, R9, R0, -R4 ;  /* 0x00000000090a7223 */ /* 0x000fe20000010804 */
[----:B------:R1:W1:Y:S01]  /*c620*/  MUFU.EX2 R28, R5 ;  /* 0x00000005001c7308 */ /* 0x0002620000000800 */
[----:B----4-:R-:W-:-:S04]  /*c630*/  FFMA.FTZ R4, R250, R3, R236 ;  /* 0x00000003fa047223 */ /* 0x010fc800000100ec */
[----:B---3--:R-:W-:Y:S02]  /*c640*/  FADD.FTZ R6, R138, R4 ;  /* 0x000000048a067221 */ /* 0x008fe40000010000 */
[----:B------:R-:W-:Y:S02]  /*c650*/  FFMA.FTZ R0, R251, R2, R134 ;  /* 0x00000002fb007223 */ /* 0x000fe40000010086 */
[----:B-1----:R-:W-:-:S04]  /*c660*/  IMAD.WIDE.U32 R4, R27, -0x326172a9, RZ ;  /* 0xcd9e8d571b047825 */ /* 0x002fc800078e00ff */
[----:B------:R-:W-:Y:S02]  /*c670*/  IMAD R204, R247, -0x326172a9, RZ ;  /* 0xcd9e8d57f7cc7824 */ /* 0x000fe400078e02ff */
[----:B------:R-:W-:Y:S01]  /*c680*/  FADD.FTZ R9, R132, R0 ;  /* 0x0000000084097221 */ /* 0x000fe20000010000 */
[----:B------:R-:W-:-:S03]  /*c690*/  F2FP.PACK_AB R26, R138, R236 ;  /* 0x000000ec8a1a723e */ /* 0x000fc600000000ff */
[----:B------:R-:W-:Y:S01]  /*c6a0*/  FADD.FTZ R9, R22, R9 ;  /* 0x0000000916097221 */ /* 0x000fe20000010000 */
[----:B------:R-:W1:Y:S03]  /*c6b0*/  MUFU.EX2 R7, R7 ;  /* 0x0000000700077308 */ /* 0x000e660000000800 */
[C---:B------:R-:W-:Y:S01]  /*c6c0*/  FADD.FTZ R9, R28.reuse, R9 ;  /* 0x000000091c097221 */ /* 0x040fe20000010000 */
[----:B------:R-:W-:Y:S01]  /*c6d0*/  F2FP.PACK_AB R28, R28, R22 ;  /* 0x000000161c1c723e */ /* 0x000fe200000000ff */
[----:B------:R-:W-:-:S04]  /*c6e0*/  FADD.FTZ R6, R238, R6 ;  /* 0x00000006ee067221 */ /* 0x000fc80000010000 */
[----:B------:R-:W-:Y:S01]  /*c6f0*/  FADD.FTZ R6, R237, R6 ;  /* 0x00000006ed067221 */ /* 0x000fe20000010000 */
[----:B------:R-:W3:Y:S01]  /*c700*/  MUFU.EX2 R19, R19 ;  /* 0x0000001300137308 */ /* 0x000ee20000000800 */
[----:B------:R-:W-:Y:S02]  /*c710*/  F2FP.PACK_AB R30, R132, R134 ;  /* 0x00000086841e723e */ /* 0x000fe400000000ff */
[----:B-1----:R-:W-:-:S05]  /*c720*/  F2FP.PACK_AB R31, R7, R239 ;  /* 0x000000ef071f723e */ /* 0x002fca00000000ff */
[----:B------:R-:W1:Y:S01]  /*c730*/  MUFU.EX2 R134, R8 ;  /* 0x0000000800867308 */ /* 0x000e620000000800 */
[----:B--2---:R-:W-:Y:S02]  /*c740*/  LOP3.LUT R0, R191, R202, R4, 0x96, !PT ;  /* 0x000000cabf007212 */ /* 0x004fe400078e9604 */
[----:B------:R-:W-:-:S03]  /*c750*/  LOP3.LUT R4, R5, R203, R204, 0x96, !PT ;  /* 0x000000cb05047212 */ /* 0x000fc600078e96cc */
[----:B------:R-:W-:-:S04]  /*c760*/  IMAD.WIDE.U32 R138, R0, -0x2daee0ad, RZ ;  /* 0xd2511f53008a7825 */ /* 0x000fc800078e00ff */
[----:B------:R-:W-:-:S05]  /*c770*/  IMAD.WIDE.U32 R4, R4, -0x2daee0ad, RZ ;  /* 0xd2511f5304047825 */ /* 0x000fca00078e00ff */
[----:B------:R-:W-:Y:S02]  /*c780*/  LOP3.LUT R22, R5, R199, R200, 0x96, !PT ;  /* 0x000000c705167212 */ /* 0x000fe400078e96c8 */
[----:B------:R-:W-:-:S03]  /*c790*/  LOP3.LUT R4, R139, R198, R4, 0x96, !PT ;  /* 0x000000c68b047212 */ /* 0x000fc600078e9604 */
[----:B------:R-:W-:-:S04]  /*c7a0*/  IMAD.WIDE.U32 R22, R22, -0x326172a9, RZ ;  /* 0xcd9e8d5716167825 */ /* 0x000fc800078e00ff */
[----:B------:R-:W-:Y:S01]  /*c7b0*/  IMAD.WIDE.U32 R216, R4, -0x326172a9, RZ ;  /* 0xcd9e8d5704d87825 */ /* 0x000fe200078e00ff */
[----:B------:R-:W-:-:S03]  /*c7c0*/  LOP3.LUT R4, R23, R245, R190, 0x96, !PT ;  /* 0x000000f517047212 */ /* 0x000fc600078e96be */
[----:B------:R-:W-:Y:S01]  /*c7d0*/  FADD.FTZ R0, R239, R6 ;  /* 0x00000006ef007221 */ /* 0x000fe20000010000 */
[----:B------:R-:W-:Y:S01]  /*c7e0*/  LOP3.LUT R6, R217, R241, R22, 0x96, !PT ;  /* 0x000000f1d9067212 */ /* 0x000fe200078e9616 */
[----:B------:R-:W2:Y:S01]  /*c7f0*/  MUFU.EX2 R18, R18 ;  /* 0x0000001200127308 */ /* 0x000ea20000000800 */
[----:B------:R-:W-:-:S04]  /*c800*/  IMAD.WIDE.U32 R4, R4, -0x2daee0ad, RZ ;  /* 0xd2511f5304047825 */ /* 0x000fc800078e00ff */
[----:B------:R-:W-:Y:S02]  /*c810*/  FADD.FTZ R0, R7, R0 ;  /* 0x0000000007007221 */ /* 0x000fe40000010000 */
[----:B------:R-:W-:Y:S01]  /*c820*/  IMAD.WIDE.U32 R6, R6, -0x2daee0ad, RZ ;  /* 0xd2511f5306067825 */ /* 0x000fe200078e00ff */
[----:B------:R-:W-:-:S04]  /*c830*/  LOP3.LUT R138, R5, R197, R138, 0x96, !PT ;  /* 0x000000c5058a7212 */ /* 0x000fc800078e968a */
[----:B------:R-:W-:Y:S01]  /*c840*/  LOP3.LUT R4, R7, R240, R4, 0x96, !PT ;  /* 0x000000f007047212 */ /* 0x000fe200078e9604 */
[----:B---3--:R-:W-:Y:S02]  /*c850*/  FADD.FTZ R0, R19, R0 ;  /* 0x0000000013007221 */ /* 0x008fe40000010000 */
[----:B------:R-:W-:-:S04]  /*c860*/  IMAD.WIDE.U32 R138, R138, -0x326172a9, RZ ;  /* 0xcd9e8d578a8a7825 */ /* 0x000fc800078e00ff */
[----:B------:R-:W-:-:S04]  /*c870*/  IMAD.WIDE.U32 R4, R4, -0x326172a9, RZ ;  /* 0xcd9e8d5704047825 */ /* 0x000fc800078e00ff */
[----:B-1----:R-:W-:Y:S02]  /*c880*/  FADD.FTZ R8, R134, R9 ;  /* 0x0000000986087221 */ /* 0x002fe40000010000 */
[----:B--2---:R-:W-:Y:S01]  /*c890*/  FADD.FTZ R9, R18, R0 ;  /* 0x0000000012097221 */ /* 0x004fe20000010000 */
[----:B------:R-:W-:-:S04]  /*c8a0*/  LOP3.LUT R0, R5, R243, R138, 0x96, !PT ;  /* 0x000000f305007212 */ /* 0x000fc800078e968a */
[C---:B------:R-:W-:Y:S01]  /*c8b0*/  LOP3.LUT R7, R0.reuse, 0xff, RZ, 0xc0, !PT ;  /* 0x000000ff00077812 */ /* 0x040fe200078ec0ff */
[----:B------:R-:W1:Y:S03]  /*c8c0*/  MUFU.EX2 R11, R11 ;  /* 0x0000000b000b7308 */ /* 0x000e660000000800 */
[----:B------:R-:W-:Y:S02]  /*c8d0*/  ISETP.GE.U32.AND P0, PT, R221, R7, PT ;  /* 0x00000007dd00720c */ /* 0x000fe40003f06070 */
[----:B------:R-:W-:-:S04]  /*c8e0*/  LOP3.LUT R7, R0, 0xffff, RZ, 0xc0, !PT ;  /* 0x0000ffff00077812 */ /* 0x000fc800078ec0ff */
[----:B------:R-:W-:Y:S01]  /*c8f0*/  SHF.R.U32.HI R7, RZ, 0x8, R7 ;  /* 0x00000008ff077819 */ /* 0x000fe20000011607 */
[----:B------:R-:W2:Y:S01]  /*c900*/  MUFU.EX2 R13, R13 ;  /* 0x0000000d000d7308 */ /* 0x000ea20000000800 */
[----:B------:R-:W-:Y:S02]  /*c910*/  F2FP.PACK_AB R34, R18, R19 ;  /* 0x000000131222723e */ /* 0x000fe400000000ff */
[----:B------:R-:W-:-:S05]  /*c920*/  LOP3.LUT R7, R7, 0xffff, RZ, 0xc0, !PT ;  /* 0x0000ffff07077812 */ /* 0x000fca00078ec0ff */
[----:B------:R-:W3:Y:S01]  /*c930*/  MUFU.EX2 R25, R25 ;  /* 0x0000001900197308 */ /* 0x000ee20000000800 */
[----:B------:R-:W-:Y:S02]  /*c940*/  ISETP.GE.U32.AND P2, PT, R221, R7, PT ;  /* 0x00000007dd00720c */ /* 0x000fe40003f46070 */
[----:B------:R-:W-:-:S05]  /*c950*/  SHF.R.U32.HI R7, RZ, 0x10, R0 ;  /* 0x00000010ff077819 */ /* 0x000fca0000011600 */
[----:B------:R-:W4:Y:S01]  /*c960*/  MUFU.EX2 R18, R29 ;  /* 0x0000001d00127308 */ /* 0x000f220000000800 */
[----:B------:R-:W-:Y:S01]  /*c970*/  LOP3.LUT R7, R7, 0xff, RZ, 0xc0, !PT ;  /* 0x000000ff07077812 */ /* 0x000fe200078ec0ff */
[----:B-1----:R-:W-:-:S03]  /*c980*/  FADD.FTZ R8, R11, R8 ;  /* 0x000000080b087221 */ /* 0x002fc60000010000 */
[----:B------:R-:W-:Y:S01]  /*c990*/  ISETP.GE.U32.AND P1, PT, R221, R7, PT ;  /* 0x00000007dd00720c */ /* 0x000fe20003f26070 */
[----:B--2---:R-:W-:Y:S02]  /*c9a0*/  FADD.FTZ R7, R13, R8 ;  /* 0x000000080d077221 */ /* 0x004fe40000010000 */
[----:B---3--:R-:W-:Y:S01]  /*c9b0*/  FADD.FTZ R8, R25, R9 ;  /* 0x0000000919087221 */ /* 0x008fe20000010000 */
[----:B------:R-:W-:Y:S01]  /*c9c0*/  @!P0 HADD2 R135, -R26.H0_H0, -RZ.H0_H0 ;  /* 0xa00000ff1a878230 */ /* 0x000fe20000000900 */
[----:B------:R-:W-:Y:S02]  /*c9d0*/  SHF.R.U32.HI R0, RZ, 0x18, R0 ;  /* 0x00000018ff007819 */ /* 0x000fe40000011600 */
[C---:B----4-:R-:W-:Y:S01]  /*c9e0*/  FADD.FTZ R8, R18.reuse, R8 ;  /* 0x0000000812087221 */ /* 0x050fe20000010000 */
[----:B------:R-:W-:Y:S02]  /*c9f0*/  F2FP.PACK_AB R18, R18, R25 ;  /* 0x000000191212723e */ /* 0x000fe400000000ff */
[----:B------:R-:W-:-:S04]  /*ca00*/  PRMT R25, R26, 0x7632, R25 ;  /* 0x000076321a197816 */ /* 0x000fc80000000019 */
[----:B------:R-:W-:Y:S02]  /*ca10*/  PRMT R192, R26, 0x5410, R25 ;  /* 0x000054101ac07816 */ /* 0x000fe40000000019 */
[----:B------:R-:W-:Y:S02]  /*ca20*/  @!P0 PRMT R26, R135, 0x5410, RZ ;  /* 0x00005410871a8816 */ /* 0x000fe400000000ff */
[----:B------:R-:W-:Y:S02]  /*ca30*/  ISETP.GE.U32.AND P0, PT, R221, R0, PT ;  /* 0x00000000dd00720c */ /* 0x000fe40003f06070 */
[----:B------:R-:W-:Y:S01]  /*ca40*/  PRMT R29, R30, 0x7632, R29 ;  /* 0x000076321e1d7816 */ /* 0x000fe2000000001d */
[----:B------:R-:W1:Y:S01]  /*ca50*/  MUFU.EX2 R15, R15 ;  /* 0x0000000f000f7308 */ /* 0x000e620000000800 */
[----:B------:R-:W-:Y:S02]  /*ca60*/  LOP3.LUT R0, R4, 0xff, RZ, 0xc0, !PT ;  /* 0x000000ff04007812 */ /* 0x000fe400078ec0ff */
[----:B------:R-:W-:-:S07]  /*ca70*/  PRMT R209, R30, 0x5410, R29 ;  /* 0x000054101ed17816 */ /* 0x000fce000000001d */
[----:B------:R-:W-:-:S05]  /*ca80*/  @!P0 HADD2 R172, -R29.H0_H0, -RZ.H0_H0 ;  /* 0xa00000ff1dac8230 */ /* 0x000fca0000000900 */
[----:B------:R-:W-:Y:S02]  /*ca90*/  @!P0 PRMT R29, R172, 0x5410, RZ ;  /* 0x00005410ac1d8816 */ /* 0x000fe400000000ff */
[----:B------:R-:W-:Y:S01]  /*caa0*/  ISETP.GE.U32.AND P0, PT, R221, R0, PT ;  /* 0x00000000dd00720c */ /* 0x000fe20003f06070 */
[----:B------:R-:W2:Y:S01]  /*cab0*/  MUFU.EX2 R17, R17 ;  /* 0x0000001100117308 */ /* 0x000ea20000000800 */
[----:B------:R-:W-:Y:S02]  /*cac0*/  F2FP.PACK_AB R24, R237, R238 ;  /* 0x000000eeed18723e */ /* 0x000fe400000000ff */
[----:B------:R-:W-:Y:S02]  /*cad0*/  LOP3.LUT R0, R4, 0xffff, RZ, 0xc0, !PT ;  /* 0x0000ffff04007812 */ /* 0x000fe400078ec0ff */
[----:B------:R-:W-:Y:S01]  /*cae0*/  SHF.R.U32.HI R5, RZ, 0x10, R4 ;  /* 0x00000010ff057819 */ /* 0x000fe20000011604 */
[C---:B-1----:R-:W-:Y:S01]  /*caf0*/  FADD.FTZ R9, R15.reuse, R7 ;  /* 0x000000070f097221 */ /* 0x042fe20000010000 */
[----:B------:R-:W-:Y:S01]  /*cb00*/  F2FP.PACK_AB R132, R15, R13 ;  /* 0x0000000d0f84723e */ /* 0x000fe200000000ff */
[----:B------:R-:W-:Y:S01]  /*cb10*/  @!P1 HADD2 R176, -R30.H0_H0, -RZ.H0_H0 ;  /* 0xa00000ff1eb09230 */ /* 0x000fe20000000900 */
[----:B------:R1:W3:Y:S01]  /*cb20*/  MUFU.EX2 R13, R32 ;  /* 0x00000020000d7308 */ /* 0x0002e20000000800 */
[----:B------:R-:W-:-:S02]  /*cb30*/  PRMT R27, R24, 0x7632, R27 ;  /* 0x00007632181b7816 */ /* 0x000fc4000000001b */
[----:B------:R-:W-:Y:S01]  /*cb40*/  @!P0 HADD2 R180, -R24.H0_H0, -RZ.H0_H0 ;  /* 0xa00000ff18b48230 */ /* 0x000fe20000000900 */
[----:B------:R-:W-:Y:S02]  /*cb50*/  SHF.R.U32.HI R7, RZ, 0x18, R4 ;  /* 0x00000018ff077819 */ /* 0x000fe40000011604 */
[----:B------:R-:W-:Y:S02]  /*cb60*/  LOP3.LUT R4, R5, 0xff, RZ, 0xc0, !PT ;  /* 0x000000ff05047812 */ /* 0x000fe400078ec0ff */
[----:B------:R-:W-:Y:S01]  /*cb70*/  SHF.R.U32.HI R0, RZ, 0x8, R0 ;  /* 0x00000008ff007819 */ /* 0x000fe20000011600 */
[----:B------:R-:W-:Y:S01]  /*cb80*/  @!P2 HADD2 R177, -R25.H0_H0, -RZ.H0_H0 ;  /* 0xa00000ff19b1a230 */ /* 0x000fe20000000900 */
[----:B------:R-:W-:Y:S02]  /*cb90*/  PRMT R211, R24, 0x5410, R27 ;  /* 0x0000541018d37816 */ /* 0x000fe4000000001b */
[----:B------:R-:W-:Y:S02]  /*cba0*/  @!P1 PRMT R30, R176, 0x5410, RZ ;  /* 0x00005410b01e9816 */ /* 0x000fe400000000ff */
[----:B------:R-:W-:-:S02]  /*cbb0*/  @!P0 PRMT R24, R180, 0x5410, RZ ;  /* 0x00005410b4188816 */ /* 0x000fc400000000ff */
[C---:B------:R-:W-:Y:S02]  /*cbc0*/  ISETP.GE.U32.AND P1, PT, R221.reuse, R4, PT ;  /* 0x00000004dd00720c */ /* 0x040fe40003f26070 */
[----:B------:R-:W-:Y:S02]  /*cbd0*/  ISETP.GE.U32.AND P0, PT, R221, R7, PT ;  /* 0x00000007dd00720c */ /* 0x000fe40003f06070 */
[----:B------:R-:W-:Y:S02]  /*cbe0*/  LOP3.LUT R0, R0, 0xffff, RZ, 0xc0, !PT ;  /* 0x0000ffff00007812 */ /* 0x000fe400078ec0ff */
[----:B------:R-:W-:Y:S02]  /*cbf0*/  LOP3.LUT R4, R139, R242, R216, 0x96, !PT ;  /* 0x000000f28b047212 */ /* 0x000fe400078e96d8 */
[----:B------:R-:W-:Y:S02]  /*cc00*/  @!P2 PRMT R25, R177, 0x5410, RZ ;  /* 0x00005410b119a816 */ /* 0x000fe400000000ff */
[----:B------:R-:W-:Y:S01]  /*cc10*/  ISETP.GE.U32.AND P2, PT, R221, R0, PT ;  /* 0x00000000dd00720c */ /* 0x000fe20003f46070 */
[----:B--2---:R-:W-:-:S02]  /*cc20*/  FADD.FTZ R0, R17, R9 ;  /* 0x0000000911007221 */ /* 0x004fc40000010000 */
[----:B------:R-:W-:Y:S01]  /*cc30*/  IMAD.WIDE.U32 R4, R4, -0x2daee0ad, RZ ;  /* 0xd2511f5304047825 */ /* 0x000fe200078e00ff */
[----:B-1----:R-:W-:-:S03]  /*cc40*/  PRMT R32, R28, 0x7632, R32 ;  /* 0x000076321c207816 */ /* 0x002fc60000000020 */
[----:B---3--:R-:W-:Y:S01]  /*cc50*/  FADD.FTZ R9, R13, R0 ;  /* 0x000000000d097221 */ /* 0x008fe20000010000 */
[----:B------:R-:W-:Y:S01]  /*cc60*/  LOP3.LUT R0, R5, R249, R6, 0x96, !PT ;  /* 0x000000f905007212 */ /* 0x000fe200078e9606 */
[----:B------:R-:W-:Y:S01]  /*cc70*/  @!P0 HADD2 R182, -R32.H0_H0, -RZ.H0_H0 ;  /* 0xa00000ff20b68230 */ /* 0x000fe20000000900 */
[----:B------:R-:W-:Y:S02]  /*cc80*/  PRMT R247, R28, 0x5410, R32 ;  /* 0x000054101cf77816 */ /* 0x000fe40000000020 */
[----:B------:R-:W-:Y:S02]  /*cc90*/  LOP3.LUT R6, R0, 0xff, RZ, 0xc0, !PT ;  /* 0x000000ff00067812 */ /* 0x000fe400078ec0ff */
[----:B------:R-:W-:Y:S02]  /*cca0*/  @!P0 PRMT R32, R182, 0x5410, RZ ;  /* 0x00005410b6208816 */ /* 0x000fe400000000ff */
[----:B------:R-:W-:Y:S01]  /*ccb0*/  ISETP.GE.U32.AND P0, PT, R221, R6, PT ;  /* 0x00000006dd00720c */ /* 0x000fe20003f06070 */
[----:B------:R-:W1:Y:S01]  /*ccc0*/  MUFU.EX2 R133, R133 ;  /* 0x0000008500857308 */ /* 0x000e620000000800 */
[----:B------:R-:W-:-:S02]  /*ccd0*/  F2FP.PACK_AB R134, R11, R134 ;  /* 0x000000860b86723e */ /* 0x000fc400000000ff */
[----:B------:R-:W-:-:S05]  /*cce0*/  SHF.R.U32.HI R7, RZ, 0x10, R0 ;  /* 0x00000010ff077819 */ /* 0x000fca0000011600 */
[----:B------:R-:W2:Y:S01]  /*ccf0*/  MUFU.EX2 R11, R33 ;  /* 0x00000021000b7308 */ /* 0x000ea20000000800 */
[----:B------:R-:W-:Y:S01]  /*cd00*/  PRMT R135, R31, 0x7632, R135 ;  /* 0x000076321f877816 */ /* 0x000fe20000000087 */
[----:B------:R-:W-:Y:S01]  /*cd10*/  @!P1 HADD2 R181, -R28.H0_H0, -RZ.H0_H0 ;  /* 0xa00000ff1cb59230 */ /* 0x000fe20000000900 */
[----:B------:R-:W-:Y:S01]  /*cd20*/  LOP3.LUT R6, R0, 0xffff, RZ, 0xc0, !PT ;  /* 0x0000ffff00067812 */ /* 0x000fe200078ec0ff */
[----:B------:R-:W-:Y:S01]  /*cd30*/  @!P0 HADD2 R183, -R31.H0_H0, -RZ.H0_H0 ;  /* 0xa00000ff1fb78230 */ /* 0x000fe20000000900 */
[----:B------:R-:W-:Y:S02]  /*cd40*/  SHF.R.U32.HI R0, RZ, 0x18, R0 ;  /* 0x00000018ff007819 */ /* 0x000fe40000011600 */
[----:B------:R-:W-:Y:S02]  /*cd50*/  LOP3.LUT R7, R7, 0xff, RZ, 0xc0, !PT ;  /* 0x000000ff07077812 */ /* 0x000fe400078ec0ff */
[----:B------:R-:W-:Y:S02]  /*cd60*/  PRMT R207, R31, 0x5410, R135 ;  /* 0x000054101fcf7816 */ /* 0x000fe40000000087 */
[----:B------:R-:W-:-:S02]  /*cd70*/  @!P0 PRMT R31, R183, 0x5410, RZ ;  /* 0x00005410b71f8816 */ /* 0x000fc400000000ff */
[----:B------:R-:W-:Y:S02]  /*cd80*/  @!P1 PRMT R28, R181, 0x5410, RZ ;  /* 0x00005410b51c9816 */ /* 0x000fe400000000ff */
[C---:B------:R-:W-:Y:S02]  /*cd90*/  ISETP.GE.U32.AND P0, PT, R221.reuse, R0, PT ;  /* 0x00000000dd00720c */ /* 0x040fe40003f06070 */
[----:B------:R-:W-:Y:S01]  /*cda0*/  ISETP.GE.U32.AND P1, PT, R221, R7, PT ;  /* 0x00000007dd00720c */ /* 0x000fe20003f26070 */
[----:B-1----:R-:W-:Y:S01]  /*cdb0*/  FADD.FTZ R7, R133, R8 ;  /* 0x0000000885077221 */ /* 0x002fe20000010000 */
[----:B------:R-:W-:Y:S01]  /*cdc0*/  SHF.R.U32.HI R6, RZ, 0x8, R6 ;  /* 0x00000008ff067819 */ /* 0x000fe20000011606 */
[----:B------:R-:W-:Y:S02]  /*cdd0*/  @!P2 HADD2 R179, -R27.H0_H0, -RZ.H0_H0 ;  /* 0xa00000ff1bb3a230 */ /* 0x000fe40000000900 */
[C---:B--2---:R-:W-:Y:S01]  /*cde0*/  FADD.FTZ R7, R11.reuse, R7 ;  /* 0x000000070b077221 */ /* 0x044fe20000010000 */
[----:B------:R-:W-:-:S02]  /*cdf0*/  F2FP.PACK_AB R11, R11, R133 ;  /* 0x000000850b0b723e */ /* 0x000fc400000000ff */
[----:B------:R-:W-:Y:S02]  /*ce00*/  PRMT R133, R134, 0x7632, R133 ;  /* 0x0000763286857816 */ /* 0x000fe40000000085 */
[----:B------:R-:W-:Y:S02]  /*ce10*/  LOP3.LUT R6, R6, 0xffff, RZ, 0xc0, !PT ;  /* 0x0000ffff06067812 */ /* 0x000fe400078ec0ff */
[----:B------:R-:W-:Y:S01]  /*ce20*/  @!P2 PRMT R27, R179, 0x5410, RZ ;  /* 0x00005410b31ba816 */ /* 0x000fe200000000ff */
[----:B------:R-:W-:Y:S01]  /*ce30*/  @!P0 HADD2 R184, -R133.H0_H0, -RZ.H0_H0 ;  /* 0xa00000ff85b88230 */ /* 0x000fe20000000900 */
[----:B------:R-:W-:Y:S02]  /*ce40*/  ISETP.GE.U32.AND P2, PT, R221, R6, PT ;  /* 0x00000006dd00720c */ /* 0x000fe40003f46070 */
[----:B------:R-:W-:Y:S01]  /*ce50*/  LOP3.LUT R0, R4, 0xff, RZ, 0xc0, !PT ;  /* 0x000000ff04007812 */ /* 0x000fe200078ec0ff */
[----:B------:R-:W1:Y:S01]  /*ce60*/  MUFU.EX2 R20, R20 ;  /* 0x0000001400147308 */ /* 0x000e620000000800 */
[----:B------:R-:W-:-:S02]  /*ce70*/  PRMT R206, R134, 0x5410, R133 ;  /* 0x0000541086ce7816 */ /* 0x000fc40000000085 */
[----:B------:R-:W-:Y:S02]  /*ce80*/  @!P0 PRMT R133, R184, 0x5410, RZ ;  /* 0x00005410b8858816 */ /* 0x000fe400000000ff */
[----:B------:R-:W-:Y:S02]  /*ce90*/  ISETP.GE.U32.AND P0, PT, R221, R0, PT ;  /* 0x00000000dd00720c */ /* 0x000fe40003f06070 */
[----:B------:R-:W-:Y:S01]  /*cea0*/  LOP3.LUT R0, R4, 0xffff, RZ, 0xc0, !PT ;  /* 0x0000ffff04007812 */ /* 0x000fe200078ec0ff */
[----:B------:R-:W2:Y:S03]  /*ceb0*/  MUFU.EX2 R35, R35 ;  /* 0x0000002300237308 */ /* 0x000ea60000000800 */
[----:B------:R-:W-:Y:S01]  /*cec0*/  SHF.R.U32.HI R0, RZ, 0x8, R0 ;  /* 0x00000008ff007819 */ /* 0x000fe20000011600 */
[----:B------:R-:W-:-:S04]  /*ced0*/  @!P2 HADD2 R186, -R135.H0_H0, -RZ.H0_H0 ;  /* 0xa00000ff87baa230 */ /* 0x000fc80000000900 */
[----:B------:R-:W3:Y:S01]  /*cee0*/  MUFU.EX2 R14, R14 ;  /* 0x0000000e000e7308 */ /* 0x000ee20000000800 */
[----:B------:R-:W-:Y:S02]  /*cef0*/  LOP3.LUT R0, R0, 0xffff, RZ, 0xc0, !PT ;  /* 0x0000ffff00007812 */ /* 0x000fe400078ec0ff */
[----:B------:R-:W-:Y:S02]  /*cf00*/  @!P2 PRMT R135, R186, 0x5410, RZ ;  /* 0x00005410ba87a816 */ /* 0x000fe400000000ff */
[----:B------:R-:W-:-:S03]  /*cf10*/  SHF.R.U32.HI R5, RZ, 0x10, R4 ;  /* 0x00000010ff057819 */ /* 0x000fc60000011604 */
[----:B------:R-:W4:Y:S01]  /*cf20*/  MUFU.EX2 R174, R174 ;  /* 0x000000ae00ae7308 */ /* 0x000f220000000800 */
[----:B------:R-:W-:Y:S01]  /*cf30*/  ISETP.GE.U32.AND P2, PT, R221, R0, PT ;  /* 0x00000000dd00720c */ /* 0x000fe20003f46070 */
[----:B-1----:R-:W-:Y:S01]  /*cf40*/  FADD.FTZ R0, R20, R9 ;  /* 0x0000000914007221 */ /* 0x002fe20000010000 */
[----:B------:R-:W-:Y:S01]  /*cf50*/  @!P1 HADD2 R185, -R134.H0_H0, -RZ.H0_H0 ;  /* 0xa00000ff86b99230 */ /* 0x000fe20000000900 */
[----:B------:R-:W-:-:S04]  /*cf60*/  SHF.R.U32.HI R6, RZ, 0x18, R4 ;  /* 0x00000018ff067819 */ /* 0x000fc80000011604 */
[----:B------:R-:W1:Y:S01]  /*cf70*/  MUFU.EX2 R15, R173 ;  /* 0x000000ad000f7308 */ /* 0x000e620000000800 */
[----:B------:R-:W-:Y:S01]  /*cf80*/  LOP3.LUT R4, R5, 0xff, RZ, 0xc0, !PT ;  /* 0x000000ff05047812 */ /* 0x000fe200078ec0ff */
[----:B--2---:R-:W-:Y:S01]  /*cf90*/  FADD.FTZ R0, R35, R0 ;  /* 0x0000000023007221 */ /* 0x004fe20000010000 */
[----:B------:R-:W-:Y:S02]  /*cfa0*/  @!P1 PRMT R134, R185, 0x5410, RZ ;  /* 0x00005410b9869816 */ /* 0x000fe400000000ff */
[----:B------:R-:W-:-:S03]  /*cfb0*/  ISETP.GE.U32.AND P1, PT, R221, R4, PT ;  /* 0x00000004dd00720c */ /* 0x000fc60003f26070 */
[----:B------:R-:W2:Y:S01]  /*cfc0*/  MUFU.EX2 R10, R10 ;  /* 0x0000000a000a7308 */ /* 0x000ea20000000800 */
[----:B---3--:R-:W-:Y:S01]  /*cfd0*/  FADD.FTZ R0, R14, R0 ;  /* 0x000000000e007221 */ /* 0x008fe20000010000 */
[----:B------:R-:W-:Y:S01]  /*cfe0*/  @!P0 HADD2 R187, -R34.H0_H0, -RZ.H0_H0 ;  /* 0xa00000ff22bb8230 */ /* 0x000fe20000000900 */
[----:B------:R-:W-:Y:S02]  /*cff0*/  PRMT R33, R34, 0x7632, R33 ;  /* 0x0000763222217816 */ /* 0x000fe40000000021 */
[----:B----4-:R-:W-:Y:S02]  /*d000*/  FADD.FTZ R0, R174, R0 ;  /* 0x00000000ae007221 */ /* 0x010fe40000010000 */
[----:B------:R-:W-:Y:S02]  /*d010*/  PRMT R205, R34, 0x5410, R33 ;  /* 0x0000541022cd7816 */ /* 0x000fe40000000021 */
[----:B-1----:R-:W-:Y:S01]  /*d020*/  FADD.FTZ R0, R15, R0 ;  /* 0x000000000f007221 */ /* 0x002fe20000010000 */
[----:B------:R-:W-:Y:S01]  /*d030*/  @!P0 PRMT R34, R187, 0x5410, RZ ;  /* 0x00005410bb228816 */ /* 0x000fe200000000ff */
[----:B------:R-:W-:Y:S01]  /*d040*/  @!P2 HADD2 R219, -R33.H0_H0, -RZ.H0_H0 ;  /* 0xa00000ff21dba230 */ /* 0x000fe20000000900 */
[----:B------:R-:W-:Y:S01]  /*d050*/  ISETP.GE.U32.AND P0, PT, R221, R6, PT ;  /* 0x00000006dd00720c */ /* 0x000fe20003f06070 */
[----:B------:R-:W-:Y:S01]  /*d060*/  @!P1 HADD2 R223, -R132.H0_H0, -RZ.H0_H0 ;  /* 0xa00000ff84df9230 */ /* 0x000fe20000000900 */
[----:B------:R-:W-:-:S02]  /*d070*/  F2FP.PACK_AB R172, R35, R20 ;  /* 0x0000001423ac723e */ /* 0x000fc400000000ff */
[----:B------:R-:W-:Y:S01]  /*d080*/  PRMT R35, R132, 0x7632, R35 ;  /* 0x0000763284237816 */ /* 0x000fe20000000023 */
[----:B--2---:R-:W-:Y:S01]  /*d090*/  FADD.FTZ R0, R10, R0 ;  /* 0x000000000a007221 */ /* 0x004fe20000010000 */
[----:B------:R-:W-:Y:S01]  /*d0a0*/  @!P2 PRMT R33, R219, 0x5410, RZ ;  /* 0x00005410db21a816 */ /* 0x000fe200000000ff */
[----:B------:R1:W2:Y:S01]  /*d0b0*/  MUFU.EX2 R4, R175 ;  /* 0x000000af00047308 */ /* 0x0002a20000000800 */
[-C--:B------:R-:W-:Y:S01]  /*d0c0*/  FMUL.FTZ R177, R149, R3.reuse ;  /* 0x0000000395b17220 */ /* 0x080fe20000410000 */
[----:B------:R-:W-:Y:S01]  /*d0d0*/  PRMT R219, R132, 0x5410, R35 ;  /* 0x0000541084db7816 */ /* 0x000fe20000000023 */
[-C--:B------:R-:W-:Y:S01]  /*d0e0*/  FMUL.FTZ R149, R72, R3.reuse ;  /* 0x0000000348957220 */ /* 0x080fe20000410000 */
[----:B------:R-:W-:Y:S01]  /*d0f0*/  F2FP.PACK_AB R173, R174, R14 ;  /* 0x0000000eaead723e */ /* 0x000fe200000000ff */
[----:B------:R-:W-:Y:S01]  /*d100*/  FMUL.FTZ R9, R101, R3 ;  /* 0x0000000365097220 */ /* 0x000fe20000410000 */
[----:B------:R-:W-:Y:S01]  /*d110*/  @!P1 PRMT R132, R223, 0x5410, RZ ;  /* 0x00005410df849816 */ /* 0x000fe200000000ff */
[----:B------:R3:W-:Y:S01]  /*d120*/  STL [R1+0xc0], R0 ;  /* 0x0000c00001007387 */ /* 0x0007e20000100800 */
[----:B------:R-:W-:Y:S01]  /*d130*/  MOV R174, R241 ;  /* 0x000000f100ae7202 */ /* 0x000fe20000000f00 */
[----:B------:R-:W-:-:S02]  /*d140*/  FMUL.FTZ R180, R140, R3 ;  /* 0x000000038cb47220 */ /* 0x000fc40000410000 */
[-C--:B------:R-:W-:Y:S02]  /*d150*/  FMUL.FTZ R181, R141, R3.reuse ;  /* 0x000000038db57220 */ /* 0x080fe40000410000 */
[-C--:B------:R-:W-:Y:S02]  /*d160*/  FMUL.FTZ R136, R73, R3.reuse ;  /* 0x0000000349887220 */ /* 0x080fe40000410000 */
[-C--:B------:R-:W-:Y:S02]  /*d170*/  FMUL.FTZ R244, R84, R3.reuse ;  /* 0x0000000354f47220 */ /* 0x080fe40000410000 */
[----:B-1----:R-:W-:Y:S02]  /*d180*/  IMAD.MOV.U32 R175, RZ, RZ, R240 ;  /* 0x000000ffffaf7224 */ /* 0x002fe400078e00f0 */
        /* <DEDUP_REMOVED lines=35> */
[-C--:B---3--:R-:W-:Y:S02]  /*d3c0*/  FMUL.FTZ R0, R76, R3.reuse ;  /* 0x000000034c007220 */ /* 0x088fe40000410000 */
        /* <DEDUP_REMOVED lines=20> */
[----:B------:R-:W-:Y:S02]  /*d510*/  FMUL.FTZ R210, R129, R3 ;  /* 0x0000000381d27220 */ /* 0x000fe40000410000 */
[----:B------:R1:W3:Y:S01]  /*d520*/  MUFU.EX2 R3, R178 ;  /* 0x000000b200037308 */ /* 0x0002e20000000800 */
[----:B------:R-:W-:Y:S01]  /*d530*/  MOV R36, R208 ;  /* 0x000000d000247202 */ /* 0x000fe20000000f00 */
[----:B------:R-:W-:Y:S01]  /*d540*/  @!P0 HADD2 R222, -R35.H0_H0, -RZ.H0_H0 ;  /* 0xa00000ff23de8230 */ /* 0x000fe20000000900 */
[----:B------:R-:W-:-:S03]  /*d550*/  FMUL.FTZ R179, R151, R2 ;  /* 0x0000000297b37220 */ /* 0x000fc60000410000 */
[----:B------:R-:W-:Y:S01]  /*d560*/  IMAD.WIDE.U32 R36, R36, -0x326172a9, RZ ;  /* 0xcd9e8d5724247825 */ /* 0x000fe200078e00ff */
[----:B------:R-:W-:Y:S02]  /*d570*/  @!P0 PRMT R35, R222, 0x5410, RZ ;  /* 0x00005410de238816 */ /* 0x000fe400000000ff */
[----:B------:R-:W-:Y:S01]  /*d580*/  MOV R124, R242 ;  /* 0x000000f2007c7202 */ /* 0x000fe20000000f00 */
[----:B------:R-:W-:Y:S01]  /*d590*/  IMAD.MOV.U32 R148, RZ, RZ, R211 ;  /* 0x000000ffff947224 */ /* 0x000fe200078e00d3 */
[----:B------:R-:W-:Y:S01]  /*d5a0*/  MOV R222, R209 ;  /* 0x000000d100de7202 */ /* 0x000fe20000000f00 */
[----:B------:R-:W-:Y:S02]  /*d5b0*/  FMUL.FTZ R225, R98, R2 ;  /* 0x0000000262e17220 */ /* 0x000fe40000410000 */
[----:B------:R-:W-:Y:S02]  /*d5c0*/  IMAD.MOV.U32 R151, RZ, RZ, R243 ;  /* 0x000000ffff977224 */ /* 0x000fe400078e00f3 */
[----:B------:R-:W-:-:S02]  /*d5d0*/  IMAD.MOV.U32 R108, RZ, RZ, R216 ;  /* 0x000000ffff6c7224 */ /* 0x000fc400078e00d8 */
[----:B------:R-:W-:Y:S02]  /*d5e0*/  IMAD.MOV.U32 R109, RZ, RZ, R217 ;  /* 0x000000ffff6d7224 */ /* 0x000fe400078e00d9 */
        /* <DEDUP_REMOVED lines=13> */
[-C--:B-1----:R-:W-:Y:S02]  /*d6c0*/  FMUL.FTZ R178, R150, R2.reuse ;  /* 0x0000000296b27220 */ /* 0x082fe40000410000 */
[----:B------:R-:W-:Y:S02]  /*d6d0*/  IMAD.MOV.U32 R77, RZ, RZ, R0 ;  /* 0x000000ffff4d7224 */ /* 0x000fe400078e0000 */
        /* <DEDUP_REMOVED lines=47> */
[----:B------:R-:W-:Y:S01]  /*d9d0*/  FMUL.FTZ R208, R131, R2 ;  /* 0x0000000283d07220 */ /* 0x000fe20000410000 */
[----:B------:R-:W-:Y:S01]  /*d9e0*/  LOP3.LUT R2, R37, R203, R204, 0x96, !PT ;  /* 0x000000cb25027212 */ /* 0x000fe200078e96cc */
[----:B--2---:R-:W-:Y:S01]  /*d9f0*/  FADD.FTZ R0, R4, R7 ;  /* 0x0000000704007221 */ /* 0x004fe20000010000 */
[----:B------:R-:W-:Y:S02]  /*da00*/  F2FP.PACK_AB R15, R10, R15 ;  /* 0x0000000f0a0f723e */ /* 0x000fe400000000ff */
[C---:B---3--:R-:W-:Y:S01]  /*da10*/  F2FP.PACK_AB R14, R3.reuse, R4 ;  /* 0x00000004030e723e */ /* 0x048fe200000000ff */
[----:B------:R-:W-:-:S02]  /*da20*/  FADD.FTZ R10, R3, R0 ;  /* 0x00000000030a7221 */ /* 0x000fc40000010000 */
[----:B------:R-:W-:Y:S01]  /*da30*/  IMAD.WIDE.U32 R2, R2, -0x2daee0ad, RZ ;  /* 0xd2511f5302027825 */ /* 0x000fe200078e00ff */
[----:B------:R-:W-:-:S04]  /*da40*/  MOV R88, R77 ;  /* 0x0000004d00587202 */ /* 0x000fc80000000f00 */
[----:B------:R-:W-:Y:S02]  /*da50*/  LOP3.LUT R0, R3, R199, R200, 0x96, !PT ;  /* 0x000000c703007212 */ /* 0x000fe400078e96c8 */
[----:B------:R-:W-:Y:S01]  /*da60*/  LOP3.LUT R3, R191, R202, R36, 0x96, !PT ;  /* 0x000000cabf037212 */ /* 0x000fe200078e9624 */
[----:B------:R-:W-:Y:S01]  /*da70*/  IMAD.MOV.U32 R143, RZ, RZ, R109 ;  /* 0x000000ffff8f7224 */ /* 0x000fe200078e006d */
[----:B------:R-:W-:Y:S01]  /*da80*/  MOV R77, R5 ;  /* 0x00000005004d7202 */ /* 0x000fe20000000f00 */
[----:B------:R-:W-:Y:S01]  /*da90*/  IMAD.MOV.U32 R142, RZ, RZ, R108 ;  /* 0x000000ffff8e7224 */ /* 0x000fe200078e006c */
[----:B------:R-:W-:Y:S01]  /*daa0*/  MOV R108, R9 ;  /* 0x00000009006c7202 */ /* 0x000fe20000000f00 */
[----:B------:R-:W-:Y:S02]  /*dab0*/  IMAD.MOV.U32 R109, RZ, RZ, R72 ;  /* 0x000000ffff6d7224 */ /* 0x000fe400078e0048 */
[----:B------:R-:W-:-:S04]  /*dac0*/  IMAD.WIDE.U32 R4, R3, -0x2daee0ad, RZ ;  /* 0xd2511f5303047825 */ /* 0x000fc800078e00ff */
[----:B------:R-:W-:Y:S02]  /*dad0*/  IMAD.MOV.U32 R72, RZ, RZ, R8 ;  /* 0x000000ffff487224 */ /* 0x000fe400078e0008 */
[----:B------:R-:W-:Y:S01]  /*dae0*/  IMAD.WIDE.U32 R8, R0, -0x326172a9, RZ ;  /* 0xcd9e8d5700087825 */ /* 0x000fe200078e00ff */
[----:B------:R-:W-:-:S03]  /*daf0*/  LOP3.LUT R0, R5, R198, R2, 0x96, !PT ;  /* 0x000000c605007212 */ /* 0x000fc600078e9602 */
[----:B------:R-:W-:Y:S01]  /*db00*/  IMAD.MOV.U32 R96, RZ, RZ, R73 ;  /* 0x000000ffff607224 */ /* 0x000fe200078e0049 */
[----:B------:R-:W-:Y:S01]  /*db10*/  LOP3.LUT R3, R9, R245, R190, 0x96, !PT ;  /* 0x000000f509037212 */ /* 0x000fe200078e96be */
[----:B------:R-:W-:Y:S02]  /*db20*/  IMAD.MOV.U32 R73, RZ, RZ, R6 ;  /* 0x000000ffff497224 */ /* 0x000fe400078e0006 */
[----:B------:R-:W-:-:S04]  /*db30*/  IMAD.WIDE.U32 R6, R0, -0x326172a9, RZ ;  /* 0xcd9e8d5700067825 */ /* 0x000fc800078e00ff */
[----:B------:R-:W-:Y:S01]  /*db40*/  IMAD.WIDE.U32 R2, R3, -0x2daee0ad, RZ ;  /* 0xd2511f5303027825 */ /* 0x000fe200078e00ff */
[----:B------:R-:W-:-:S04]  /*db50*/  LOP3.LUT R0, R7, R174, R8, 0x96, !PT ;  /* 0x000000ae07007212 */ /* 0x000fc800078e9608 */
[----:B------:R-:W-:Y:S01]  /*db60*/  LOP3.LUT R3, R3, R197, R4, 0x96, !PT ;  /* 0x000000c503037212 */ /* 0x000fe200078e9604 */
[----:B------:R-:W-:-:S04]  /*db70*/  IMAD.WIDE.U32 R8, R0, -0x2daee0ad, RZ ;  /* 0xd2511f5300087825 */ /* 0x000fc800078e00ff */
[----:B------:R-:W-:Y:S01]  /*db80*/  IMAD.WIDE.U32 R4, R3, -0x326172a9, RZ ;  /* 0xcd9e8d5703047825 */ /* 0x000fe200078e00ff */
[----:B------:R-:W-:-:S04]  /*db90*/  LOP3.LUT R2, R9, R175, R2, 0x96, !PT ;  /* 0x000000af09027212 */ /* 0x000fc800078e9602 */
[----:B------:R-:W-:Y:S02]  /*dba0*/  LOP3.LUT R6, R5, R124, R6, 0x96, !PT ;  /* 0x0000007c05067212 */ /* 0x000fe400078e9606 */
[----:B------:R-:W1:Y:S01]  /*dbb0*/  MUFU.EX2 R5, R252 ;  /* 0x000000fc00057308 */ /* 0x000e620000000800 */
[----:B------:R-:W-:-:S07]  /*dbc0*/  IMAD.WIDE.U32 R2, R2, -0x326172a9, RZ ;  /* 0xcd9e8d5702027825 */ /* 0x000fce00078e00ff */
[----:B------:R-:W2:Y:S01]  /*dbd0*/  MUFU.EX2 R7, R248 ;  /* 0x000000f800077308 */ /* 0x000ea20000000800 */
[----:B------:R-:W-:-:S04]  /*dbe0*/  LOP3.LUT R0, R3, R151, R4, 0x96, !PT ;  /* 0x0000009703007212 */ /* 0x000fc800078e9604 */
[----:B------:R-:W-:-:S04]  /*dbf0*/  LOP3.LUT R4, R0, 0xff, RZ, 0xc0, !PT ;  /* 0x000000ff00047812 */ /* 0x000fc800078ec0ff */
[----:B------:R-:W-:Y:S01]  /*dc00*/  ISETP.GE.U32.AND P0, PT, R221, R4, PT ;  /* 0x00000004dd00720c */ /* 0x000fe20003f06070 */
[----:B-1----:R-:W-:-:S04]  /*dc10*/  FADD.FTZ R4, R5, R10 ;  /* 0x0000000a05047221 */ /* 0x002fc80000010000 */
[----:B--2---:R-:W-:Y:S01]  /*dc20*/  FADD.FTZ R4, R7, R4 ;  /* 0x0000000407047221 */ /* 0x004fe20000010000 */
[----:B------:R-:W-:-:S04]  /*dc30*/  PRMT R20, R18, 0x7610, R20 ;  /* 0x0000761012147816 */ /* 0x000fc80000000014 */
[----:B------:R1:W-:Y:S03]  /*dc40*/  STL [R1+0xbc], R4 ;  /* 0x0000bc0401007387 */ /* 0x0003e60000100800 */
[----:B------:R-:W-:Y:S01]  /*dc50*/  @!P0 HADD2 R12, -R20.H0_H0, -RZ.H0_H0 ;  /* 0xa00000ff140c8230 */ /* 0x000fe20000000900 */
[----:B------:R-:W-:Y:S02]  /*dc60*/  PRMT R19, R18, 0x7632, R19 ;  /* 0x0000763212137816 */ /* 0x000fe40000000013 */
[----:B------:R-:W-:Y:S01]  /*dc70*/  MOV R117, R148 ;  /* 0x0000009400757202 */ /* 0x000fe20000000f00 */
[----:B------:R-:W-:Y:S01]  /*dc80*/  IMAD.MOV.U32 R148, RZ, RZ, R192 ;  /* 0x000000ffff947224 */ /* 0x000fe200078e00c0 */
[----:B------:R-:W-:Y:S02]  /*dc90*/  PRMT R192, R20, 0x5410, R19 ;  /* 0x0000541014c07816 */ /* 0x000fe40000000013 */
[----:B------:R-:W-:-:S02]  /*dca0*/  @!P0 PRMT R20, R12, 0x5410, RZ ;  /* 0x000054100c148816 */ /* 0x000fc400000000ff */
[----:B-1----:R-:W-:-:S04]  /*dcb0*/  LOP3.LUT R4, R0, 0xffff, RZ, 0xc0, !PT ;  /* 0x0000ffff00047812 */ /* 0x002fc800078ec0ff */
[----:B------:R-:W-:-:S04]  /*dcc0*/  SHF.R.U32.HI R4, RZ, 0x8, R4 ;  /* 0x00000008ff047819 */ /* 0x000fc80000011604 */
[----:B------:R-:W-:-:S04]  /*dcd0*/  LOP3.LUT R4, R4, 0xffff, RZ, 0xc0, !PT ;  /* 0x0000ffff04047812 */ /* 0x000fc800078ec0ff */
[----:B------:R-:W-:Y:S02]  /*dce0*/  ISETP.GE.U32.AND P0, PT, R221, R4, PT ;  /* 0x00000004dd00720c */ /* 0x000fe40003f06070 */
[----:B------:R-:W-:-:S11]  /*dcf0*/  SHF.R.U32.HI R4, RZ, 0x18, R0 ;  /* 0x00000018ff047819 */ /* 0x000fd60000011600 */
[----:B------:R-:W-:-:S05]  /*dd00*/  @!P0 HADD2 R16, -R19.H0_H0, -RZ.H0_H0 ;  /* 0xa00000ff13108230 */ /* 0x000fca0000000900 */
[----:B------:R-:W-:Y:S02]  /*dd10*/  @!P0 PRMT R19, R16, 0x5410, RZ ;  /* 0x0000541010138816 */ /* 0x000fe400000000ff */
[----:B------:R-:W-:Y:S02]  /*dd20*/  ISETP.GE.U32.AND P0, PT, R221, R4, PT ;  /* 0x00000004dd00720c */ /* 0x000fe40003f06070 */
[----:B------:R-:W-:Y:S02]  /*dd30*/  F2FP.PACK_AB R13, R13, R17 ;  /* 0x000000110d0d723e */ /* 0x000fe400000000ff */
[----:B------:R-:W-:Y:S02]  /*dd40*/  SHF.R.U32.HI R0, RZ, 0x10, R0 ;  /* 0x00000010ff007819 */ /* 0x000fe40000011600 */
[----:B------:R-:W-:Y:S02]  /*dd50*/  PRMT R17, R13, 0x7632, R17 ;  /* 0x000076320d117816 */ /* 0x000fe40000000011 */
[----:B------:R-:W-:-:S02]  /*dd60*/  LOP3.LUT R0, R0, 0xff, RZ, 0xc0, !PT ;  /* 0x000000ff00007812 */ /* 0x000fc400078ec0ff */
[----:B------:R-:W-:Y:S02]  /*dd70*/  PRMT R18, R13, 0x7610, R18 ;  /* 0x000076100d127816 */ /* 0x000fe40000000012 */
[----:B------:R-:W-:Y:S01]  /*dd80*/  ISETP.GE.U32.AND P1, PT, R221, R0, PT ;  /* 0x00000000dd00720c */ /* 0x000fe20003f26070 */
[----:B------:R-:W-:Y:S01]  /*dd90*/  @!P0 HADD2 R21, -R17.H0_H0, -RZ.H0_H0 ;  /* 0xa00000ff11158230 */ /* 0x000fe20000000900 */
[----:B------:R-:W-:Y:S02]  /*dda0*/  LOP3.LUT R0, R2, 0xff, RZ, 0xc0, !PT ;  /* 0x000000ff02007812 */ /* 0x000fe400078ec0ff */
[----:B------:R-:W-:Y:S02]  /*ddb0*/  PRMT R252, R18, 0x5410, R17 ;  /* 0x0000541012fc7816 */ /* 0x000fe40000000011 */
[----:B------:R-:W-:Y:S02]  /*ddc0*/  @!P0 PRMT R17, R21, 0x5410, RZ ;  /* 0x0000541015118816 */ /* 0x000fe400000000ff */
[----:B------:R-:W-:-:S02]  /*ddd0*/  ISETP.GE.U32.AND P0, PT, R221, R0, PT ;  /* 0x00000000dd00720c */ /* 0x000fc40003f06070 */
[----:B------:R-:W-:Y:S02]  /*dde0*/  LOP3.LUT R0, R2, 0xffff, RZ, 0xc0, !PT ;  /* 0x0000ffff02007812 */ /* 0x000fe400078ec0ff */
[C---:B------:R-:W-:Y:S02]  /*ddf0*/  PRMT R16, R11.reuse, 0x7610, R16 ;  /* 0x000076100b107816 */ /* 0x040fe40000000010 */
[----:B------:R-:W-:Y:S02]  /*de00*/  SHF.R.U32.HI R0, RZ, 0x8, R0 ;  /* 0x00000008ff007819 */ /* 0x000fe40000011600 */
[----:B------:R-:W-:Y:S02]  /*de10*/  PRMT R13, R11, 0x7632, R13 ;  /* 0x000076320b0d7816 */ /* 0x000fe4000000000d */
[----:B------:R-:W-:-:S03]  /*de20*/  LOP3.LUT R0, R0, 0xffff, RZ, 0xc0, !PT ;  /* 0x0000ffff00007812 */ /* 0x000fc600078ec0ff */
[----:B------:R-:W-:Y:S01]  /*de30*/  @!P0 HADD2 R39, -R16.H0_H0, -RZ.H0_H0 ;  /* 0xa00000ff10278230 */ /* 0x000fe20000000900 */
[----:B------:R-:W-:-:S04]  /*de40*/  PRMT R248, R16, 0x5410, R13 ;  /* 0x0000541010f87816 */ /* 0x000fc8000000000d */
[----:B------:R-:W-:Y:S02]  /*de50*/  @!P0 PRMT R16, R39, 0x5410, RZ ;  /* 0x0000541027108816 */ /* 0x000fe400000000ff */
[----:B------:R-:W-:Y:S02]  /*de60*/  ISETP.GE.U32.AND P0, PT, R221, R0, PT ;  /* 0x00000000dd00720c */ /* 0x000fe40003f06070 */
[--C-:B------:R-:W-:Y:S02]  /*de70*/  SHF.R.U32.HI R0, RZ, 0x10, R2.reuse ;  /* 0x00000010ff007819 */ /* 0x100fe40000011602 */
[----:B------:R-:W-:-:S09]  /*de80*/  SHF.R.U32.HI R2, RZ, 0x18, R2 ;  /* 0x00000018ff027819 */ /* 0x000fd20000011602 */
[----:B------:R-:W-:-:S05]  /*de90*/  @!P0 HADD2 R40, -R13.H0_H0, -RZ.H0_H0 ;  /* 0xa00000ff0d288230 */ /* 0x000fca0000000900 */
[----:B------:R-:W-:Y:S02]  /*dea0*/  @!P0 PRMT R13, R40, 0x5410, RZ ;  /* 0x00005410280d8816 */ /* 0x000fe400000000ff */
[C---:B------:R-:W-:Y:S01]  /*deb0*/  ISETP.GE.U32.AND P0, PT, R221.reuse, R2, PT ;  /* 0x00000002dd00720c */ /* 0x040fe20003f06070 */
[----:B------:R-:W-:Y:S01]  /*dec0*/  @!P1 HADD2 R38, -R18.H0_H0, -RZ.H0_H0 ;  /* 0xa00000ff12269230 */ /* 0x000fe20000000900 */
[----:B------:R-:W-:Y:S01]  /*ded0*/  LOP3.LUT R0, R0, 0xff, RZ, 0xc0, !PT ;  /* 0x000000ff00007812 */ /* 0x000fe200078ec0ff */
[----:B------:R-:W-:Y:S01]  /*dee0*/  IMAD.WIDE.U32 R2, R6, -0x2daee0ad, RZ ;  /* 0xd2511f5306027825 */ /* 0x000fe200078e00ff */
[----:B------:R-:W-:Y:S02]  /*def0*/  PRMT R11, R172, 0x7632, R11 ;  /* 0x00007632ac0b7816 */ /* 0x000fe4000000000b */
[----:B------:R-:W-:Y:S02]  /*df00*/  @!P1 PRMT R18, R38, 0x5410, RZ ;  /* 0x0000541026129816 */ /* 0x000fe400000000ff */
[----:B------:R-:W-:-:S02]  /*df10*/  ISETP.GE.U32.AND P1, PT, R221, R0, PT ;  /* 0x00000000dd00720c */ /* 0x000fc40003f26070 */
[----:B------:R-:W-:Y:S02]  /*df20*/  LOP3.LUT R0, R3, R249, R8, 0x96, !PT ;  /* 0x000000f903007212 */ /* 0x000fe400078e9608 */
[----:B------:R-:W-:Y:S01]  /*df30*/  PRMT R12, R172, 0x7610, R12 ;  /* 0x00007610ac0c7816 */ /* 0x000fe2000000000c */
[----:B------:R-:W-:Y:S01]  /*df40*/  @!P0 HADD2 R41, -R11.H0_H0, -RZ.H0_H0 ;  /* 0xa00000ff0b298230 */ /* 0x000fe20000000900 */
[----:B------:R-:W-:Y:S02]  /*df50*/  LOP3.LUT R4, R0, 0xff, RZ, 0xc0, !PT ;  /* 0x000000ff00047812 */ /* 0x000fe400078ec0ff */
[----:B------:R-:W-:Y:S02]  /*df60*/  PRMT R39, R12, 0x5410, R11 ;  /* 0x000054100c277816 */ /* 0x000fe4000000000b */
[----:B------:R-:W-:Y:S02]  /*df70*/  @!P0 PRMT R11, R41, 0x5410, RZ ;  /* 0x00005410290b8816 */ /* 0x000fe400000000ff */
[----:B------:R-:W-:-:S02]  /*df80*/  ISETP.GE.U32.AND P0, PT, R221, R4, PT ;  /* 0x00000004dd00720c */ /* 0x000fc40003f06070 */
[----:B------:R-:W-:Y:S02]  /*df90*/  LOP3.LUT R4, R0, 0xffff, RZ, 0xc0, !PT ;  /* 0x0000ffff00047812 */ /* 0x000fe400078ec0ff */
[C---:B------:R-:W-:Y:S02]  /*dfa0*/  PRMT R10, R14.reuse, 0x7610, R10 ;  /* 0x000076100e0a7816 */ /* 0x040fe4000000000a */
[----:B------:R-:W-:Y:S01]  /*dfb0*/  SHF.R.U32.HI R4, RZ, 0x8, R4 ;  /* 0x00000008ff047819 */ /* 0x000fe20000011604 */
[----:B------:R-:W-:Y:S01]  /*dfc0*/  IMAD.MOV.U32 R116, RZ, RZ, R96 ;  /* 0x000000ffff747224 */ /* 0x000fe200078e0060 */
[----:B------:R-:W-:Y:S01]  /*dfd0*/  PRMT R9, R14, 0x7632, R9 ;  /* 0x000076320e097816 */ /* 0x000fe20000000009 */
[----:B------:R-:W-:Y:S01]  /*dfe0*/  IMAD.MOV.U32 R96, RZ, RZ, R149 ;  /* 0x000000ffff607224 */ /* 0x000fe200078e0095 */
[----:B------:R-:W-:-:S03]  /*dff0*/  LOP3.LUT R4, R4, 0xffff, RZ, 0xc0, !PT ;  /* 0x0000ffff04047812 */ /* 0x000fc600078ec0ff */
[----:B------:R-:W-:Y:S01]  /*e000*/  @!P0 HADD2 R43, -R10.H0_H0, -RZ.H0_H0 ;  /* 0xa00000ff0a2b8230 */ /* 0x000fe20000000900 */
[----:B------:R-:W-:Y:S01]  /*e010*/  IMAD.MOV.U32 R149, RZ, RZ, R222 ;  /* 0x000000ffff957224 */ /* 0x000fe200078e00de */
[----:B------:R-:W-:-:S03]  /*e020*/  PRMT R222, R10, 0x5410, R9 ;  /* 0x000054100ade7816 */ /* 0x000fc60000000009 */
[----:B------:R-:W-:Y:S02]  /*e030*/  @!P0 PRMT R10, R43, 0x5410, RZ ;  /* 0x000054102b0a8816 */ /* 0x000fe400000000ff */
[----:B------:R-:W-:-:S13]  /*e040*/  ISETP.GE.U32.AND P0, PT, R221, R4, PT ;  /* 0x00000004dd00720c */ /* 0x000fda0003f06070 */
[----:B------:R-:W-:-:S05]  /*e050*/  @!P0 HADD2 R44, -R9.H0_H0, -RZ.H0_H0 ;  /* 0xa00000ff092c8230 */ /* 0x000fca0000000900 */
[----:B------:R-:W-:Y:S02]  /*e060*/  @!P0 PRMT R9, R44, 0x5410, RZ ;  /* 0x000054102c098816 */ /* 0x000fe400000000ff */
[----:B------:R-:W-:Y:S02]  /*e070*/  MOV R44, R142 ;  /* 0x0000008e002c7202 */ /* 0x000fe40000000f00 */
[----:B------:R-:W2:Y:S01]  /*e080*/  LDL R142, [R1+0x12c] ;  /* 0x00012c00018e7983 */ /* 0x000ea20000100800 */
[--C-:B------:R-:W-:Y:S02]  /*e090*/  SHF.R.U32.HI R4, RZ, 0x10, R0.reuse ;  /* 0x00000010ff047819 */ /* 0x100fe40000011600 */
[----:B------:R-:W-:-:S04]  /*e0a0*/  SHF.R.U32.HI R0, RZ, 0x18, R0 ;  /* 0x00000018ff007819 */ /* 0x000fc80000011600 */
[----:B------:R-:W-:Y:S02]  /*e0b0*/  ISETP.GE.U32.AND P0, PT, R221, R0, PT ;  /* 0x00000000dd00720c */ /* 0x000fe40003f06070 */
[----:B------:R-:W-:Y:S02]  /*e0c0*/  F2FP.PACK_AB R5, R7, R5 ;  /* 0x000000050705723e */ /* 0x000fe400000000ff */
[C---:B------:R-:W-:Y:S02]  /*e0d0*/  PRMT R7, R173.reuse, 0x7632, R7 ;  /* 0x00007632ad077816 */ /* 0x040fe40000000007 */
[----:B------:R-:W-:Y:S02]  /*e0e0*/  PRMT R8, R173, 0x7610, R8 ;  /* 0x00007610ad087816 */ /* 0x000fe40000000008 */
[----:B------:R-:W-:-:S05]  /*e0f0*/  LOP3.LUT R0, R2, 0xff, RZ, 0xc0, !PT ;  /* 0x000000ff02007812 */ /* 0x000fca00078ec0ff */
[----:B------:R-:W-:Y:S01]  /*e100*/  @!P0 HADD2 R46, -R7.H0_H0, -RZ.H0_H0 ;  /* 0xa00000ff072e8230 */ /* 0x000fe20000000900 */
[----:B------:R-:W-:-:S04]  /*e110*/  PRMT R150, R8, 0x5410, R7 ;  /* 0x0000541008967816 */ /* 0x000fc80000000007 */
[----:B------:R-:W-:Y:S02]  /*e120*/  @!P0 PRMT R7, R46, 0x5410, RZ ;  /* 0x000054102e078816 */ /* 0x000fe400000000ff */
[----:B------:R-:W-:Y:S02]  /*e130*/  ISETP.GE.U32.AND P0, PT, R221, R0, PT ;  /* 0x00000000dd00720c */ /* 0x000fe40003f06070 */
[----:B------:R-:W-:Y:S02]  /*e140*/  LOP3.LUT R0, R2, 0xffff, RZ, 0xc0, !PT ;  /* 0x0000ffff02007812 */ /* 0x000fe400078ec0ff */
[C---:B------:R-:W-:Y:S02]  /*e150*/  PRMT R6, R5.reuse, 0x7610, R6 ;  /* 0x0000761005067816 */ /* 0x040fe40000000006 */
[----:B------:R-:W-:Y:S02]  /*e160*/  SHF.R.U32.HI R0, RZ, 0x8, R0 ;  /* 0x00000008ff007819 */ /* 0x000fe40000011600 */
[----:B------:R-:W-:-:S02]  /*e170*/  PRMT R5, R5, 0x7632, R5 ;  /* 0x0000763205057816 */ /* 0x000fc40000000005 */
[----:B------:R-:W-:-:S03]  /*e180*/  LOP3.LUT R0, R0, 0xffff, RZ, 0xc0, !PT ;  /* 0x0000ffff00007812 */ /* 0x000fc600078ec0ff */
[----:B------:R-:W-:Y:S01]  /*e190*/  @!P0 HADD2 R47, -R6.H0_H0, -RZ.H0_H0 ;  /* 0xa00000ff062f8230 */ /* 0x000fe20000000900 */
[----:B------:R-:W-:-:S04]  /*e1a0*/  PRMT R173, R6, 0x5410, R5 ;  /* 0x0000541006ad7816 */ /* 0x000fc80000000005 */
[----:B------:R-:W-:Y:S02]  /*e1b0*/  @!P0 PRMT R6, R47, 0x5410, RZ ;  /* 0x000054102f068816 */ /* 0x000fe400000000ff */
[----:B------:R-:W-:Y:S02]  /*e1c0*/  ISETP.GE.U32.AND P0, PT, R221, R0, PT ;  /* 0x00000000dd00720c */ /* 0x000fe40003f06070 */
[----:B------:R-:W-:Y:S01]  /*e1d0*/  SHF.R.U32.HI R0, RZ, 0x10, R2 ;  /* 0x00000010ff007819 */ /* 0x000fe20000011602 */
[----:B------:R-:W-:-:S03]  /*e1e0*/  @!P1 HADD2 R42, -R12.H0_H0, -RZ.H0_H0 ;  /* 0xa00000ff0c2a9230 */ /* 0x000fc60000000900 */
[----:B------:R-:W-:Y:S02]  /*e1f0*/  LOP3.LUT R0, R0, 0xff, RZ, 0xc0, !PT ;  /* 0x000000ff00007812 */ /* 0x000fe400078ec0ff */
[----:B------:R-:W-:-:S05]  /*e200*/  LOP3.LUT R4, R4, 0xff, RZ, 0xc0, !PT ;  /* 0x000000ff04047812 */ /* 0x000fca00078ec0ff */
[----:B------:R-:W-:Y:S01]  /*e210*/  @!P0 HADD2 R48, -R5.H0_H0, -RZ.H0_H0 ;  /* 0xa00000ff05308230 */ /* 0x000fe20000000900 */
[----:B------:R-:W-:-:S04]  /*e220*/  @!P1 PRMT R12, R42, 0x5410, RZ ;  /* 0x000054102a0c9816 */ /* 0x000fc800000000ff */
[----:B------:R-:W-:Y:S02]  /*e230*/  @!P0 PRMT R5, R48, 0x5410, RZ ;  /* 0x0000541030058816 */ /* 0x000fe400000000ff */
[C---:B------:R-:W-:Y:S02]  /*e240*/  ISETP.GE.U32.AND P0, PT, R221.reuse, R0, PT ;  /* 0x00000000dd00720c */ /* 0x040fe40003f06070 */
[----:B------:R-:W-:Y:S01]  /*e250*/  ISETP.GE.U32.AND P1, PT, R221, R4, PT ;  /* 0x00000004dd00720c */ /* 0x000fe20003f26070 */
[----:B------:R-:W-:Y:S01]  /*e260*/  IMAD.MOV.U32 R125, RZ, RZ, R117 ;  /* 0x000000ffff7d7224 */ /* 0x000fe200078e0075 */
[----:B------:R-:W-:Y:S01]  /*e270*/  MOV R117, R116 ;  /* 0x0000007400757202 */ /* 0x000fe20000000f00 */
[----:B------:R-:W-:Y:S02]  /*e280*/  IMAD.MOV.U32 R116, RZ, RZ, R109 ;  /* 0x000000ffff747224 */ /* 0x000fe400078e006d */
[----:B------:R-:W-:Y:S01]  /*e290*/  IMAD.MOV.U32 R109, RZ, RZ, R108 ;  /* 0x000000ffff6d7224 */ /* 0x000fe200078e006c */
[----:B------:R-:W-:Y:S01]  /*e2a0*/  MOV R108, R84 ;  /* 0x00000054006c7202 */ /* 0x000fe20000000f00 */
[----:B------:R-:W-:Y:S01]  /*e2b0*/  IMAD.MOV.U32 R84, RZ, RZ, R77 ;  /* 0x000000ffff547224 */ /* 0x000fe200078e004d */
[----:B------:R-:W-:Y:S01]  /*e2c0*/  PRMT R4, R15, 0x7632, R4 ;  /* 0x000076320f047816 */ /* 0x000fe20000000004 */
[----:B------:R-:W-:-:S02]  /*e2d0*/  IMAD.MOV.U32 R77, RZ, RZ, R73 ;  /* 0x000000ffff4d7224 */ /* 0x000fc400078e0049 */
[----:B------:R-:W-:Y:S01]  /*e2e0*/  @!P0 HADD2 R49, -R15.H0_H0, -RZ.H0_H0 ;  /* 0xa00000ff0f318230 */ /* 0x000fe20000000900 */
[----:B------:R-:W-:Y:S01]  /*e2f0*/  MOV R73, R72 ;  /* 0x0000004800497202 */ /* 0x000fe20000000f00 */
[----:B------:R-:W-:Y:S01]  /*e300*/  @!P1 HADD2 R45, -R8.H0_H0, -RZ.H0_H0 ;  /* 0xa00000ff082d9230 */ /* 0x000fe20000000900 */
[----:B------:R-:W-:Y:S01]  /*e310*/  SHF.R.U32.HI R2, RZ, 0x18, R2 ;  /* 0x00000018ff027819 */ /* 0x000fe20000011602 */
[----:B------:R-:W-:Y:S01]  /*e320*/  IMAD.MOV.U32 R72, RZ, RZ, R223 ;  /* 0x000000ffff487224 */ /* 0x000fe200078e00df */
[C---:B------:R-:W-:Y:S02]  /*e330*/  @P0 PRMT R21, R15.reuse, 0x7610, R21 ;  /* 0x000076100f150816 */ /* 0x040fe40000000015 */
[----:B------:R-:W-:Y:S01]  /*e340*/  PRMT R223, R15, 0x5410, R4 ;  /* 0x000054100fdf7816 */ /* 0x000fe20000000004 */
[----:B------:R-:W-:Y:S01]  /*e350*/  IMAD.MOV.U32 R14, RZ, RZ, R188 ;  /* 0x000000ffff0e7224 */ /* 0x000fe200078e00bc */
[----:B------:R-:W-:Y:S02]  /*e360*/  @!P0 PRMT R21, R49, 0x5410, RZ ;  /* 0x0000541031158816 */ /* 0x000fe400000000ff */
[----:B------:R-:W-:-:S02]  /*e370*/  MOV R15, R189 ;  /* 0x000000bd000f7202 */ /* 0x000fc40000000f00 */
[----:B------:R-:W-:Y:S02]  /*e380*/  ISETP.GE.U32.AND P0, PT, R221, R2, PT ;  /* 0x00000002dd00720c */ /* 0x000fe40003f06070 */
[----:B------:R-:W-:Y:S01]  /*e390*/  @!P1 PRMT R8, R45, 0x5410, RZ ;  /* 0x000054102d089816 */ /* 0x000fe200000000ff */
[----:B------:R-:W-:Y:S01]  /*e3a0*/  IMAD.MOV.U32 R45, RZ, RZ, R143 ;  /* 0x000000ffff2d7224 */ /* 0x000fe200078e008f */
[----:B------:R-:W-:Y:S01]  /*e3b0*/  ST.E.U16 [R14.64+-0x80], R26 ;  /* 0xffff801a0e007985 */ /* 0x000fe2000c101504 */
[----:B------:R-:W-:-:S03]  /*e3c0*/  LOP3.LUT R0, R23, R245, R190, 0x96, !PT ;  /* 0x000000f517007212 */ /* 0x000fc600078e96be */
[----:B------:R-:W-:Y:S01]  /*e3d0*/  ST.E.U16 [R14.64+-0x7e], R25 ;  /* 0xffff82190e007985 */ /* 0x000fe2000c101504 */
[----:B------:R-:W-:Y:S01]  /*e3e0*/  LOP3.LUT R22, R45, R174, R22, 0x96, !PT ;  /* 0x000000ae2d167212 */ /* 0x000fe200078e9616 */
[----:B------:R-:W-:Y:S02]  /*e3f0*/  IMAD.MOV.U32 R66, RZ, RZ, R148 ;  /* 0x000000ffff427224 */ /* 0x000fe400078e0094 */
[----:B------:R-:W-:Y:S01]  /*e400*/  IMAD R0, R0, -0x2daee0ad, RZ ;  /* 0xd2511f5300007824 */ /* 0x000fe200078e02ff */
[----:B------:R-:W-:-:S05]  /*e410*/  @!P0 HADD2 R50, -R4.H0_H0, -RZ.H0_H0 ;  /* 0xa00000ff04328230 */ /* 0x000fca0000000900 */
[----:B------:R-:W-:Y:S02]  /*e420*/  @!P0 PRMT R4, R50, 0x5410, RZ ;  /* 0x0000541032048816 */ /* 0x000fe400000000ff */
        /* <DEDUP_REMOVED lines=18> */
[----:B------:R-:W-:Y:S02]  /*e550*/  IMAD.MOV.U32 R90, RZ, RZ, R117 ;  /* 0x000000ffff5a7224 */ /* 0x000fe400078e0075 */
[----:B------:R-:W-:Y:S01]  /*e560*/  IMAD.MOV.U32 R91, RZ, RZ, R116 ;  /* 0x000000ffff5b7224 */ /* 0x000fe200078e0074 */
[----:B------:R-:W-:Y:S01]  /*e570*/  MOV R172, R124 ;  /* 0x0000007c00ac7202 */ /* 0x000fe20000000f00 */
[----:B------:R-:W-:Y:S01]  /*e580*/  IMAD.MOV.U32 R126, RZ, RZ, R62 ;  /* 0x000000ffff7e7224 */ /* 0x000fe200078e003e */
[----:B------:R-:W-:-:S02]  /*e590*/  MOV R124, R73 ;  /* 0x00000049007c7202 */ /* 0x000fc40000000f00 */
[----:B------:R-:W-:Y:S01]  /*e5a0*/  MOV R127, R63 ;  /* 0x0000003f007f7202 */ /* 0x000fe20000000f00 */
[----:B------:R-:W-:Y:S02]  /*e5b0*/  IMAD.MOV.U32 R111, RZ, RZ, R51 ;  /* 0x000000ffff6f7224 */ /* 0x000fe400078e0033 */
[----:B--2---:R-:W-:-:S05]  /*e5c0*/  IMAD.WIDE R2, R142, 0x2, R14 ;  /* 0x000000028e027825 */ /* 0x004fca00078e020e */
[----:B------:R-:W-:Y:S01]  /*e5d0*/  ST.E.U16 [R2.64+-0x80], R30 ;  /* 0xffff801e02007985 */ /* 0x000fe2000c101504 */
[----:B------:R-:W-:-:S03]  /*e5e0*/  IMAD.MOV.U32 R142, RZ, RZ, R149 ;  /* 0x000000ffff8e7224 */ /* 0x000fc600078e0095 */
[----:B------:R-:W-:Y:S01]  /*e5f0*/  ST.E.U16 [R2.64+-0x7e], R29 ;  /* 0xffff821d02007985 */ /* 0x000fe2000c101504 */
[----:B------:R-:W-:-:S03]  /*e600*/  IMAD.WIDE.U32 R148, R22, -0x2daee0ad, RZ ;  /* 0xd2511f5316947825 */ /* 0x000fc600078e00ff */
[----:B------:R-:W-:Y:S04]  /*e610*/  ST.E.U16 [R14.64+-0x70], R24 ;  /* 0xffff90180e007985 */ /* 0x000fe8000c101504 */
[----:B------:R-:W-:Y:S04]  /*e620*/  ST.E.U16 [R14.64+-0x6e], R27 ;  /* 0xffff921b0e007985 */ /* 0x000fe8000c101504 */
[----:B------:R-:W-:Y:S04]  /*e630*/  ST.E.U16 [R2.64+-0x70], R28 ;  /* 0xffff901c02007985 */ /* 0x000fe8000c101504 */
[----:B------:R1:W-:Y:S04]  /*e640*/  ST.E.U16 [R2.64+-0x6e], R32 ;  /* 0xffff922002007985 */ /* 0x0003e8000c101504 */
[----:B------:R-:W-:Y:S04]  /*e650*/  ST.E.U16 [R14.64+-0x60], R31 ;  /* 0xffffa01f0e007985 */ /* 0x000fe8000c101504 */
[----:B------:R-:W-:Y:S04]  /*e660*/  ST.E.U16 [R14.64+-0x5e], R135 ;  /* 0xffffa2870e007985 */ /* 0x000fe8000c101504 */
[----:B------:R-:W-:Y:S04]  /*e670*/  ST.E.U16 [R2.64+-0x60], R134 ;  /* 0xffffa08602007985 */ /* 0x000fe8000c101504 */
[----:B------:R-:W-:Y:S04]  /*e680*/  ST.E.U16 [R2.64+-0x5e], R133 ;  /* 0xffffa28502007985 */ /* 0x000fe8000c101504 */
[----:B------:R-:W-:Y:S04]  /*e690*/  ST.E.U16 [R14.64+-0x50], R34 ;  /* 0xffffb0220e007985 */ /* 0x000fe8000c101504 */
[----:B------:R-:W-:Y:S01]  /*e6a0*/  ST.E.U16 [R14.64+-0x4e], R33 ;  /* 0xffffb2210e007985 */ /* 0x000fe2000c101504 */
[----:B------:R-:W-:-:S03]  /*e6b0*/  LOP3.LUT R0, R149, R175, R0, 0x96, !PT ;  /* 0x000000af95007212 */ /* 0x000fc600078e9600 */
[----:B------:R-:W-:Y:S04]  /*e6c0*/  ST.E.U16 [R2.64+-0x50], R132 ;  /* 0xffffb08402007985 */ /* 0x000fe8000c101504 */
        /* <DEDUP_REMOVED lines=8> */
[----:B------:R-:W-:Y:S01]  /*e750*/  ST.E.U16 [R2.64+-0x2e], R11 ;  /* 0xffffd20b02007985 */ /* 0x000fe2000c101504 */
[----:B------:R-:W-:-:S03]  /*e760*/  IMAD.WIDE.U32 R22, R0, -0x326172a9, RZ ;  /* 0xcd9e8d5700167825 */ /* 0x000fc600078e00ff */
[----:B------:R-:W-:Y:S04]  /*e770*/  ST.E.U16 [R14.64+-0x20], R10 ;  /* 0xffffe00a0e007985 */ /* 0x000fe8000c101504 */
[----:B------:R-:W-:Y:S04]  /*e780*/  ST.E.U16 [R14.64+-0x1e], R9 ;  /* 0xffffe2090e007985 */ /* 0x000fe8000c101504 */
[----:B------:R-:W-:Y:S04]  /*e790*/  ST.E.U16 [R2.64+-0x20], R8 ;  /* 0xffffe00802007985 */ /* 0x000fe8000c101504 */
[----:B------:R-:W-:Y:S04]  /*e7a0*/  ST.E.U16 [R2.64+-0x1e], R7 ;  /* 0xffffe20702007985 */ /* 0x000fe8000c101504 */
[----:B------:R2:W-:Y:S04]  /*e7b0*/  ST.E.U16 [R14.64+-0x10], R6 ;  /* 0xfffff0060e007985 */ /* 0x0005e8000c101504 */
[----:B------:R3:W-:Y:S04]  /*e7c0*/  ST.E.U16 [R14.64+-0xe], R5 ;  /* 0xfffff2050e007985 */ /* 0x0007e8000c101504 */
[----:B------:R-:W-:Y:S04]  /*e7d0*/  ST.E.U16 [R2.64+-0x10], R21 ;  /* 0xfffff01502007985 */ /* 0x000fe8000c101504 */
[----:B------:R4:W-:Y:S04]  /*e7e0*/  ST.E.U16 [R2.64+-0xe], R4 ;  /* 0xfffff20402007985 */ /* 0x0009e8000c101504 */
[----:B------:R-:W4:Y:S01]  /*e7f0*/  LDSM.16.MT88.4 R12, [R195+0x18000] ;  /* 0x01800000c30c783b */ /* 0x000f220000004200 */
[----:B------:R-:W-:-:S02]  /*e800*/  LOP3.LUT R0, R23, R151, R138, 0x96, !PT ;  /* 0x0000009717007212 */ /* 0x000fc400078e968a */
[C---:B------:R-:W-:Y:S01]  /*e810*/  LOP3.LUT R23, R22.reuse, 0xffff, RZ, 0xc0, !PT ;  /* 0x0000ffff16177812 */ /* 0x040fe200078ec0ff */
[----:B------:R-:W4:Y:S01]  /*e820*/  LDSM.16.MT88.4 R24, [R193+0x18000] ;  /* 0x01800000c118783b */ /* 0x000f220000004200 */
[----:B-1----:R-:W-:Y:S02]  /*e830*/  SHF.R.U32.HI R32, RZ, 0x10, R22 ;  /* 0x00000010ff207819 */ /* 0x002fe40000011616 */
[----:B------:R-:W-:Y:S01]  /*e840*/  LOP3.LUT R28, R22, 0xff, RZ, 0xc0, !PT ;  /* 0x000000ff161c7812 */ /* 0x000fe200078ec0ff */
[----:B------:R-:W1:Y:S01]  /*e850*/  LDSM.16.MT88.4 R16, [R196+0x18000] ;  /* 0x01800000c410783b */ /* 0x000e620000004200 */
[C---:B--2---:R-:W-:Y:S02]  /*e860*/  LOP3.LUT R6, R0.reuse, 0xff, RZ, 0xc0, !PT ;  /* 0x000000ff00067812 */ /* 0x044fe400078ec0ff */
[----:B---3--:R-:W-:-:S04]  /*e870*/  LOP3.LUT R5, R0, 0xffff, RZ, 0xc0, !PT ;  /* 0x0000ffff00057812 */ /* 0x008fc800078ec0ff */
[----:B------:R-:W-:Y:S02]  /*e880*/  SHF.R.U32.HI R5, RZ, 0x8, R5 ;  /* 0x00000008ff057819 */ /* 0x000fe40000011605 */
[--C-:B----4-:R-:W-:Y:S02]  /*e890*/  SHF.R.U32.HI R2, RZ, 0x10, R0.reuse ;  /* 0x00000010ff027819 */ /* 0x110fe40000011600 */
[----:B------:R-:W-:Y:S02]  /*e8a0*/  PRMT R3, R6, 0x5410, R5 ;  /* 0x0000541006037816 */ /* 0x000fe40000000005 */
[----:B------:R-:W-:Y:S02]  /*e8b0*/  SHF.R.U32.HI R4, RZ, 0x18, R0 ;  /* 0x00000018ff047819 */ /* 0x000fe40000011600 */
[----:B------:R-:W-:Y:S02]  /*e8c0*/  LOP3.LUT R2, R2, 0xff, RZ, 0xc0, !PT ;  /* 0x000000ff02027812 */ /* 0x000fe400078ec0ff */
[----:B------:R-:W-:-:S02]  /*e8d0*/  SHF.R.U32.HI R38, RZ, 0x18, R22 ;  /* 0x00000018ff267819 */ /* 0x000fc40000011616 */
[----:B------:R-:W-:Y:S02]  /*e8e0*/  SHF.R.U32.HI R7, RZ, 0x8, R23 ;  /* 0x00000008ff077819 */ /* 0x000fe40000011617 */
[----:B------:R-:W-:Y:S01]  /*e8f0*/  LOP3.LUT R5, R32, 0xff, RZ, 0xc0, !PT ;  /* 0x000000ff20057812 */ /* 0x000fe200078ec0ff */
[--C-:B------:R-:W-:Y:S01]  /*e900*/  HSET2.LE.AND R0, R3, R143.reuse, PT ;  /* 0x0000008f03007233 */ /* 0x100fe20003803000 */
[----:B------:R-:W-:Y:S01]  /*e910*/  PRMT R2, R2, 0x5410, R4 ;  /* 0x0000541002027816 */ /* 0x000fe20000000004 */
[----:B------:R-:W2:Y:S01]  /*e920*/  LDSM.16.MT88.4 R20, [R194+0x18000] ;  /* 0x01800000c214783b */ /* 0x000ea20000004200 */
[----:B------:R-:W-:Y:S02]  /*e930*/  PRMT R7, R28, 0x5410, R7 ;  /* 0x000054101c077816 */ /* 0x000fe40000000007 */
[----:B------:R-:W-:Y:S01]  /*e940*/  PRMT R3, R5, 0x5410, R38 ;  /* 0x0000541005037816 */ /* 0x000fe20000000026 */
[----:B------:R-:W-:Y:S01]  /*e950*/  LDSM.16.MT88.4 R28, [R193+0x1a000] ;  /* 0x01a00000c11c783b */ /* 0x000fe20000004200 */
[----:B------:R-:W-:Y:S01]  /*e960*/  LOP3.LUT R8, R66, R0, RZ, 0xc0, !PT ;  /* 0x0000000042087212 */ /* 0x000fe200078ec0ff */
[----:B------:R-:W-:-:S02]  /*e970*/  HSET2.LE.AND R0, R2, R143, PT ;  /* 0x0000008f02007233 */ /* 0x000fc40003803000 */
[--C-:B------:R-:W-:Y:S02]  /*e980*/  HSET2.LE.AND R2, R7, R143.reuse, PT ;  /* 0x0000008f07027233 */ /* 0x100fe40003803000 */
[----:B------:R-:W-:Y:S01]  /*e990*/  HSET2.LE.AND R3, R3, R143, PT ;  /* 0x0000008f03037233 */ /* 0x000fe20003803000 */
[----:B------:R-:W-:Y:S01]  /*e9a0*/  LOP3.LUT R9, R142, R0, RZ, 0xc0, !PT ;  /* 0x000000008e097212 */ /* 0x000fe200078ec0ff */
[----:B------:R-:W-:Y:S01]  /*e9b0*/  LDSM.16.MT88.4 R4, [R193+0x1c000] ;  /* 0x01c00000c104783b */ /* 0x000fe20000004200 */
[----:B------:R-:W-:Y:S02]  /*e9c0*/  LOP3.LUT R10, R125, R2, RZ, 0xc0, !PT ;  /* 0x000000027d0a7212 */ /* 0x000fe400078ec0ff */
[----:B------:R-:W-:-:S07]  /*e9d0*/  LOP3.LUT R11, R247, R3, RZ, 0xc0, !PT ;  /* 0x00000003f70b7212 */ /* 0x000fce00078ec0ff */
[C---:B------:R-:W-:Y:S08]  /*e9e0*/  HMMA.16816.F32 R76, R8.reuse, R12, R144 ;  /* 0x0000000c084c723c */ /* 0x040ff00000001890 */
[----:B------:R-:W-:Y:S01]  /*e9f0*/  HMMA.16816.F32 R64, R8, R14, R180 ;  /* 0x0000000e0840723c */ /* 0x000fe200000018b4 */
[----:B------:R-:W3:Y:S01]  /*ea00*/  LDSM.16.MT88.4 R12, [R195+0x1a000] ;  /* 0x01a00000c30c783b */ /* 0x000ee20000004200 */
[----:B------:R-:W-:-:S02]  /*ea10*/  IMAD.MOV.U32 R33, RZ, RZ, R85 ;  /* 0x000000ffff217224 */ /* 0x000fc400078e0055 */
[----:B------:R-:W-:Y:S01]  /*ea20*/  IMAD.MOV.U32 R34, RZ, RZ, R112 ;  /* 0x000000ffff227224 */ /* 0x000fe200078e0070 */
[----:B------:R-:W-:Y:S01]  /*ea30*/  MOV R247, R46 ;  /* 0x0000002e00f77202 */ /* 0x000fe20000000f00 */
[----:B------:R-:W-:Y:S02]  /*ea40*/  IMAD.MOV.U32 R0, RZ, RZ, R43 ;  /* 0x000000ffff007224 */ /* 0x000fe400078e002b */
[----:B------:R-:W-:Y:S01]  /*ea50*/  HMMA.16816.F32 R140, R8, R24, R168 ;  /* 0x00000018088c723c */ /* 0x000fe200000018a8 */
[----:B------:R-:W-:Y:S01]  /*ea60*/  MOV R3, R45 ;  /* 0x0000002d00037202 */ /* 0x000fe20000000f00 */
[----:B------:R-:W-:Y:S01]  /*ea70*/  IMAD.MOV.U32 R32, RZ, RZ, R41 ;  /* 0x000000ffff207224 */ /* 0x000fe200078e0029 */
[----:B------:R-:W-:Y:S01]  /*ea80*/  MOV R35, R33 ;  /* 0x0000002100237202 */ /* 0x000fe20000000f00 */
[----:B------:R-:W-:-:S03]  /*ea90*/  IMAD.MOV.U32 R43, RZ, RZ, R99 ;  /* 0x000000ffff2b7224 */ /* 0x000fc600078e0063 */
[----:B------:R-:W-:Y:S01]  /*eaa0*/  IMAD.MOV.U32 R171, RZ, RZ, R47 ;  /* 0x000000ffffab7224 */ /* 0x000fe200078e002f */
[----:B-1----:R-:W-:Y:S01]  /*eab0*/  HMMA.16816.F32 R92, R8, R16, R152 ;  /* 0x00000010085c723c */ /* 0x002fe20000001898 */
[----:B------:R-:W-:Y:S01]  /*eac0*/  IMAD.MOV.U32 R170, RZ, RZ, R34 ;  /* 0x000000ffffaa7224 */ /* 0x000fe200078e0022 */
[----:B------:R-:W-:Y:S01]  /*ead0*/  MOV R33, R40 ;  /* 0x0000002800217202 */ /* 0x000fe20000000f00 */
[----:B------:R-:W-:-:S05]  /*eae0*/  IMAD.MOV.U32 R2, RZ, RZ, R44 ;  /* 0x000000ffff027224 */ /* 0x000fca00078e002c */
[C---:B------:R-:W-:Y:S01]  /*eaf0*/  HMMA.16816.F32 R84, R8.reuse, R18, R176 ;  /* 0x000000120854723c */ /* 0x040fe200000018b0 */
[----:B------:R-:W1:Y:S01]  /*eb00*/  LDSM.16.MT88.4 R16, [R196+0x1a000] ;  /* 0x01a00000c410783b */ /* 0x000e620000004200 */
[----:B------:R-:W-:Y:S02]  /*eb10*/  IMAD.MOV.U32 R38, RZ, RZ, R42 ;  /* 0x000000ffff267224 */ /* 0x000fe400078e002a */
[----:B------:R-:W-:Y:S02]  /*eb20*/  IMAD.MOV.U32 R45, RZ, RZ, R90 ;  /* 0x000000ffff2d7224 */ /* 0x000fe400078e005a */
[----:B------:R-:W-:Y:S02]  /*eb30*/  IMAD.MOV.U32 R99, RZ, RZ, R105 ;  /* 0x000000ffff637224 */ /* 0x000fe400078e0069 */
[----:B------:R-:W-:Y:S01]  /*eb40*/  HMMA.16816.F32 R116, R8, R26, R164 ;  /* 0x0000001a0874723c */ /* 0x000fe200000018a4 */
[----:B------:R-:W-:Y:S01]  /*eb50*/  IMAD.MOV.U32 R90, RZ, RZ, R104 ;  /* 0x000000ffff5a7224 */ /* 0x000fe200078e0068 */
[----:B------:R-:W-:Y:S01]  /*eb60*/  MOV R44, R91 ;  /* 0x0000005b002c7202 */ /* 0x000fe20000000f00 */
[----:B------:R-:W-:-:S02]  /*eb70*/  IMAD.MOV.U32 R168, RZ, RZ, R247 ;  /* 0x000000ffffa87224 */ /* 0x000fc400078e00f7 */
[----:B------:R-:W-:-:S03]  /*eb80*/  IMAD.MOV.U32 R125, RZ, RZ, R72 ;  /* 0x000000ffff7d7224 */ /* 0x000fc600078e0048 */
        /* <DEDUP_REMOVED lines=16> */
[----:B------:R-:W-:-:S07]  /*ec90*/  IMAD.MOV.U32 R178, RZ, RZ, R2 ;  /* 0x000000ffffb27224 */ /* 0x000fce00078e0002 */
[C---:B------:R-:W-:Y:S01]  /*eca0*/  HMMA.16816.F32 R100, R8.reuse, R14, R100 ;  /* 0x0000000e0864723c */ /* 0x040fe20000001864 */
[----:B------:R-:W-:Y:S01]  /*ecb0*/  IMAD.MOV.U32 R158, RZ, RZ, R170 ;  /* 0x000000ffff9e7224 */ /* 0x000fe200078e00aa */
[----:B------:R-:W2:Y:S01]  /*ecc0*/  LDSM.16.MT88.4 R12, [R195+0x1c000] ;  /* 0x01c00000c30c783b */ /* 0x000ea20000004200 */
[----:B------:R-:W-:Y:S02]  /*ecd0*/  IMAD.MOV.U32 R159, RZ, RZ, R171 ;  /* 0x000000ffff9f7224 */ /* 0x000fe400078e00ab */
[----:B------:R-:W-:Y:S01]  /*ece0*/  IMAD.MOV.U32 R247, RZ, RZ, R38 ;  /* 0x000000fffff77224 */ /* 0x000fe200078e0026 */
[----:B------:R-:W-:Y:S01]  /*ecf0*/  MOV R38, R123 ;  /* 0x0000007b00267202 */ /* 0x000fe20000000f00 */
[----:B------:R-:W-:Y:S01]  /*ed00*/  IMAD.MOV.U32 R2, RZ, RZ, R32 ;  /* 0x000000ffff027224 */ /* 0x000fe200078e0020 */
[----:B------:R-:W-:Y:S01]  /*ed10*/  HMMA.16816.F32 R72, R8, R28, R184 ;  /* 0x0000001c0848723c */ /* 0x000fe200000018b8 */
[----:B------:R-:W-:-:S07]  /*ed20*/  IMAD.MOV.U32 R32, RZ, RZ, R122 ;  /* 0x000000ffff207224 */ /* 0x000fce00078e007a */
[----:B------:R-:W-:Y:S01]  /*ed30*/  HMMA.16816.F32 R60, R8, R30, R236 ;  /* 0x0000001e083c723c */ /* 0x000fe200000018ec */
[----:B------:R-:W-:Y:S01]  /*ed40*/  IMAD.MOV.U32 R170, RZ, RZ, R121 ;  /* 0x000000ffffaa7224 */ /* 0x000fe200078e0079 */
[----:B------:R-:W3:Y:S01]  /*ed50*/  LDSM.16.MT88.4 R28, [R196+0x1c000] ;  /* 0x01c00000c41c783b */ /* 0x000ee20000004200 */
[----:B------:R-:W-:-:S05]  /*ed60*/  IMAD.MOV.U32 R171, RZ, RZ, R120 ;  /* 0x000000ffffab7224 */ /* 0x000fca00078e0078 */
[C---:B------:R-:W-:Y:S01]  /*ed70*/  HMMA.16816.F32 R132, R8.reuse, R20, R160 ;  /* 0x000000140884723c */ /* 0x040fe200000018a0 */
[----:B------:R-:W-:Y:S01]  /*ed80*/  LDSM.16.MT88.4 R20, [R194+0x1a000] ;  /* 0x01a00000c214783b */ /* 0x000fe20000004200 */
[----:B------:R-:W-:Y:S01]  /*ed90*/  IMAD.MOV.U32 R34, RZ, RZ, R131 ;  /* 0x000000ffff227224 */ /* 0x000fe200078e0083 */
[----:B------:R-:W-:Y:S01]  /*eda0*/  MOV R41, R107 ;  /* 0x0000006b00297202 */ /* 0x000fe20000000f00 */
[----:B------:R-:W-:Y:S01]  /*edb0*/  IMAD.MOV.U32 R40, RZ, RZ, R130 ;  /* 0x000000ffff287224 */ /* 0x000fe200078e0082 */
[----:B------:R-:W-:Y:S01]  /*edc0*/  MOV R47, R128 ;  /* 0x00000080002f7202 */ /* 0x000fe20000000f00 */
[----:B------:R-:W-:Y:S02]  /*edd0*/  IMAD.MOV.U32 R42, RZ, RZ, R106 ;  /* 0x000000ffff2a7224 */ /* 0x000fe400078e006a */
        /* <DEDUP_REMOVED lines=9> */
[----:B------:R-:W4:Y:S01]  /*ee70*/  LDSM.16.MT88.4 R4, [R193+0x1e000] ;  /* 0x01e00000c104783b */ /* 0x000f220000004200 */
[----:B------:R-:W-:Y:S02]  /*ee80*/  IMAD.MOV.U32 R0, RZ, RZ, R34 ;  /* 0x000000ffff007224 */ /* 0x000fe400078e0022 */
[----:B------:R-:W-:Y:S02]  /*ee90*/  IMAD.MOV.U32 R177, RZ, RZ, R3 ;  /* 0x000000ffffb17224 */ /* 0x000fe400078e0003 */
[----:B------:R-:W-:Y:S02]  /*eea0*/  IMAD.MOV.U32 R180, RZ, RZ, R231 ;  /* 0x000000ffffb47224 */ /* 0x000fe400078e00e7 */
[----:B------:R-:W-:Y:S01]  /*eeb0*/  IMAD.MOV.U32 R181, RZ, RZ, R230 ;  /* 0x000000ffffb57224 */ /* 0x000fe200078e00e6 */
[----:B-1----:R-:W-:Y:S01]  /*eec0*/  HMMA.16816.F32 R128, R8, R16, R52 ;  /* 0x000000100880723c */ /* 0x002fe20000001834 */
[----:B------:R-:W-:-:S02]  /*eed0*/  IMAD.MOV.U32 R33, RZ, RZ, R91 ;  /* 0x000000ffff217224 */ /* 0x000fc400078e005b */
        /* <DEDUP_REMOVED lines=20> */
[----:B------:R-:W-:Y:S01]  /*f020*/  LOP3.LUT R2, R139, R172, R158, 0x96, !PT ;  /* 0x000000ac8b027212 */ /* 0x000fe200078e969e */
[----:B------:R-:W-:Y:S01]  /*f030*/  IMAD.MOV.U32 R3, RZ, RZ, R215 ;  /* 0x000000ffff037224 */ /* 0x000fe200078e00d7 */
[C---:B--2---:R-:W-:Y:S01]  /*f040*/  HMMA.16816.F32 R52, R8.reuse, R14, R144 ;  /* 0x0000000e0834723c */ /* 0x044fe20000001890 */
[----:B------:R-:W-:Y:S01]  /*f050*/  MOV R158, R38 ;  /* 0x00000026009e7202 */ /* 0x000fe20000000f00 */
[----:B------:R-:W-:Y:S01]  /*f060*/  IMAD.MOV.U32 R159, RZ, RZ, R32 ;  /* 0x000000ffff9f7224 */ /* 0x000fe200078e0020 */
[----:B------:R-:W-:Y:S01]  /*f070*/  MOV R38, R33 ;  /* 0x0000002100267202 */ /* 0x000fe20000000f00 */
[----:B------:R-:W-:Y:S02]  /*f080*/  IMAD.MOV.U32 R156, RZ, RZ, R3 ;  /* 0x000000ffff9c7224 */ /* 0x000fe400078e0003 */
[----:B------:R-:W-:Y:S02]  /*f090*/  IMAD.MOV.U32 R0, RZ, RZ, R214 ;  /* 0x000000ffff007224 */ /* 0x000fe400078e00d6 */
[----:B---3--:R-:W-:Y:S01]  /*f0a0*/  HMMA.16816.F32 R68, R8, R28, R184 ;  /* 0x0000001c0844723c */ /* 0x008fe200000018b8 */
[----:B------:R-:W-:-:S07]  /*f0b0*/  IMAD.WIDE.U32 R2, R2, -0x2daee0ad, RZ ;  /* 0xd2511f5302027825 */ /* 0x000fce00078e00ff */
[----:B------:R-:W-:Y:S01]  /*f0c0*/  HMMA.16816.F32 R56, R8, R30, R180 ;  /* 0x0000001e0838723c */ /* 0x000fe200000018b4 */
[----:B------:R-:W2:Y:S01]  /*f0d0*/  LDSM.16.MT88.4 R28, [R195+0x1e000] ;  /* 0x01e00000c31c783b */ /* 0x000ea20000004200 */
[----:B------:R-:W-:-:S05]  /*f0e0*/  IMAD.MOV.U32 R157, RZ, RZ, R0 ;  /* 0x000000ffff9d7224 */ /* 0x000fca00078e0000 */
[----:B------:R-:W-:Y:S01]  /*f0f0*/  IMAD.MOV.U32 R180, RZ, RZ, R35 ;  /* 0x000000ffffb47224 */ /* 0x000fe200078e0023 */
[----:B----4-:R-:W-:Y:S01]  /*f100*/  HMMA.16816.F32 R144, R8, R6, R176 ;  /* 0x000000060890723c */ /* 0x010fe200000018b0 */
[----:B------:R-:W-:-:S06]  /*f110*/  LOP3.LUT R0, R3, R249, R148, 0x96, !PT ;  /* 0x000000f903007212 */ /* 0x000fcc00078e9694 */
[----:B------:R-:W-:Y:S02]  /*f120*/  IMAD.MOV.U32 R178, RZ, RZ, R34 ;  /* 0x000000ffffb27224 */ /* 0x000fe400078e0022 */
[----:B------:R-:W3:Y:S01]  /*f130*/  LDSM.16.MT88.4 R32, [R193+0x18800] ;  /* 0x01880000c120783b */ /* 0x000ee20000004200 */
[----:B------:R-:W-:Y:S01]  /*f140*/  HMMA.16816.F32 R44, R8, R12, R44 ;  /* 0x0000000c082c723c */ /* 0x000fe2000000182c */
[----:B------:R-:W-:Y:S02]  /*f150*/  LOP3.LUT R3, R2, 0xffff, RZ, 0xc0, !PT ;  /* 0x0000ffff02037812 */ /* 0x000fe400078ec0ff */
[----:B------:R-:W-:-:S04]  /*f160*/  SHF.R.U32.HI R6, RZ, 0x18, R2 ;  /* 0x00000018ff067819 */ /* 0x000fc80000011602 */
[----:B------:R-:W-:Y:S01]  /*f170*/  LOP3.LUT R13, R2, 0xff, RZ, 0xc0, !PT ;  /* 0x000000ff020d7812 */ /* 0x000fe200078ec0ff */
[----:B------:R-:W-:Y:S01]  /*f180*/  HMMA.16816.F32 R40, R8, R4, R40 ;  /* 0x000000040828723c */ /* 0x000fe20000001828 */
[----:B------:R-:W-:Y:S02]  /*f190*/  LOP3.LUT R12, R0, 0xff, RZ, 0xc0, !PT ;  /* 0x000000ff000c7812 */ /* 0x000fe400078ec0ff */
[----:B------:R-:W-:-:S04]  /*f1a0*/  SHF.R.U32.HI R7, RZ, 0x18, R0 ;  /* 0x00000018ff077819 */ /* 0x000fc80000011600 */
[----:B------:R-:W-:Y:S02]  /*f1b0*/  SHF.R.U32.HI R4, RZ, 0x10, R2 ;  /* 0x00000010ff047819 */ /* 0x000fe40000011602 */
[----:B------:R-:W-:Y:S01]  /*f1c0*/  LOP3.LUT R2, R0, 0xffff, RZ, 0xc0, !PT ;  /* 0x0000ffff00027812 */ /* 0x000fe200078ec0ff */
[----:B------:R-:W-:Y:S01]  /*f1d0*/  HMMA.16816.F32 R48, R8, R20, R240 ;  /* 0x000000140830723c */ /* 0x000fe200000018f0 */
[----:B------:R-:W-:Y:S02]  /*f1e0*/  SHF.R.U32.HI R5, RZ, 0x10, R0 ;  /* 0x00000010ff057819 */ /* 0x000fe40000011600 */
[----:B------:R-:W-:-:S05]  /*f1f0*/  SHF.R.U32.HI R0, RZ, 0x8, R2 ;  /* 0x00000008ff007819 */ /* 0x000fca0000011602 */
[C---:B------:R-:W-:Y:S01]  /*f200*/  HMMA.16816.F32 R108, R8.reuse, R22, R108 ;  /* 0x00000016086c723c */ /* 0x040fe2000000186c */
[----:B------:R-:W4:Y:S01]  /*f210*/  LDSM.16.MT88.4 R20, [R196+0x1e000] ;  /* 0x01e00000c414783b */ /* 0x000f220000004200 */
[----:B------:R-:W-:Y:S02]  /*f220*/  PRMT R177, R221, 0x7054, R221 ;  /* 0x00007054ddb17816 */ /* 0x000fe400000000dd */
[----:B------:R-:W-:Y:S02]  /*f230*/  PRMT R0, R12, 0x5410, R0 ;  /* 0x000054100c007816 */ /* 0x000fe40000000000 */
[----:B------:R-:W-:Y:S02]  /*f240*/  SHF.R.U32.HI R3, RZ, 0x8, R3 ;  /* 0x00000008ff037819 */ /* 0x000fe40000011603 */
[----:B------:R-:W-:Y:S02]  /*f250*/  LOP3.LUT R4, R4, 0xff, RZ, 0xc0, !PT ;  /* 0x000000ff04047812 */ /* 0x000fe400078ec0ff */
[----:B------:R-:W-:Y:S01]  /*f260*/  LOP3.LUT R2, R5, 0xff, RZ, 0xc0, !PT ;  /* 0x000000ff05027812 */ /* 0x000fe200078ec0ff */
[----:B-1----:R-:W-:Y:S01]  /*f270*/  HMMA.16816.F32 R152, R8, R16, R152 ;  /* 0x000000100898723c */ /* 0x002fe20000001898 */
[----:B------:R-:W-:Y:S01]  /*f280*/  HSET2.LE.AND R0, R0, R177, PT ;  /* 0x000000b100007233 */ /* 0x000fe20003803000 */
[----:B------:R-:W-:-:S02]  /*f290*/  PRMT R3, R13, 0x5410, R3 ;  /* 0x000054100d037816 */ /* 0x000fc40000000003 */
[----:B------:R-:W-:Y:S01]  /*f2a0*/  PRMT R2, R2, 0x5410, R7 ;  /* 0x0000541002027816 */ /* 0x000fe20000000007 */
[----:B------:R-:W-:Y:S01]  /*f2b0*/  IMAD.MOV.U32 R182, RZ, RZ, R209 ;  /* 0x000000ffffb67224 */ /* 0x000fe200078e00d1 */
[----:B------:R-:W-:Y:S02]  /*f2c0*/  MOV R181, R210 ;  /* 0x000000d200b57202 */ /* 0x000fe40000000f00 */
[----:B------:R-:W-:Y:S01]  /*f2d0*/  PRMT R16, R4, 0x5410, R6 ;  /* 0x0000541004107816 */ /* 0x000fe20000000006 */
[--C-:B------:R-:W-:Y:S01]  /*f2e0*/  HSET2.LE.AND R3, R3, R177.reuse, PT ;  /* 0x000000b103037233 */ /* 0x100fe20003803000 */
[----:B------:R-:W-:Y:S01]  /*f2f0*/  LOP3.LUT R4, R207, R0, RZ, 0xc0, !PT ;  /* 0x00000000cf047212 */ /* 0x000fe200078ec0ff */
[--C-:B------:R-:W-:Y:S01]  /*f300*/  HSET2.LE.AND R2, R2, R177.reuse, PT ;  /* 0x000000b102027233 */ /* 0x100fe20003803000 */
[----:B------:R-:W-:Y:S01]  /*f310*/  IMAD.MOV.U32 R183, RZ, RZ, R208 ;  /* 0x000000ffffb77224 */ /* 0x000fe200078e00d0 */
[----:B------:R-:W-:Y:S01]  /*f320*/  HSET2.LE.AND R0, R16, R177, PT ;  /* 0x000000b110007233 */ /* 0x000fe20003803000 */
[----:B------:R-:W-:Y:S01]  /*f330*/  LOP3.LUT R6, R205, R3, RZ, 0xc0, !PT ;  /* 0x00000003cd067212 */ /* 0x000fe200078ec0ff */
[----:B------:R-:W-:Y:S01]  /*f340*/  IMAD.MOV.U32 R165, RZ, RZ, R247 ;  /* 0x000000ffffa57224 */ /* 0x000fe200078e00f7 */
[----:B------:R-:W-:Y:S01]  /*f350*/  LOP3.LUT R5, R206, R2, RZ, 0xc0, !PT ;  /* 0x00000002ce057212 */ /* 0x000fe200078ec0ff */
[----:B------:R-:W-:Y:S01]  /*f360*/  IMAD.MOV.U32 R179, RZ, RZ, R151 ;  /* 0x000000ffffb37224 */ /* 0x000fe200078e0097 */
[----:B------:R-:W-:Y:S01]  /*f370*/  LOP3.LUT R7, R219, R0, RZ, 0xc0, !PT ;  /* 0x00000000db077212 */ /* 0x000fe200078ec0ff */
[----:B--2---:R-:W-:Y:S01]  /*f380*/  HMMA.16816.F32 R156, R8, R28, R156 ;  /* 0x0000001c089c723c */ /* 0x004fe2000000189c */
[----:B------:R-:W-:Y:S01]  /*f390*/  MOV R247, R150 ;  /* 0x0000009600f77202 */ /* 0x000fe20000000f00 */
[----:B------:R-:W-:Y:S01]  /*f3a0*/  IMAD.MOV.U32 R162, RZ, RZ, R168 ;  /* 0x000000ffffa27224 */ /* 0x000fe200078e00a8 */
[----:B------:R-:W-:-:S02]  /*f3b0*/  MOV R163, R169 ;  /* 0x000000a900a37202 */ /* 0x000fc40000000f00 */
        /* <DEDUP_REMOVED lines=9> */
[----:B------:R-:W1:Y:S02]  /*f450*/  LDSM.16.MT88.4 R12, [R195+0x18800] ;  /* 0x01880000c30c783b */ /* 0x000e640000004200 */
[C---:B---3--:R-:W-:Y:S08]  /*f460*/  HMMA.16816.F32 R28, R4.reuse, R32, R140 ;  /* 0x00000020041c723c */ /* 0x048ff0000000188c */
[----:B------:R-:W-:Y:S08]  /*f470*/  HMMA.16816.F32 R116, R4, R34, R116 ;  /* 0x000000220474723c */ /* 0x000ff00000001874 */
[C---:B------:R-:W-:Y:S01]  /*f480*/  HMMA.16816.F32 R80, R8.reuse, R26, R80 ;  /* 0x0000001a0850723c */ /* 0x040fe20000001850 */
[----:B------:R-:W-:Y:S01]  /*f490*/  MOV R173, R232 ;  /* 0x000000e800ad7202 */ /* 0x000fe20000000f00 */
[----:B------:R-:W-:Y:S01]  /*f4a0*/  IMAD.MOV.U32 R0, RZ, RZ, R178 ;  /* 0x000000ffff007224 */ /* 0x000fe200078e00b2 */
[----:B------:R-:W-:Y:S01]  /*f4b0*/  MOV R138, R247 ;  /* 0x000000f7008a7202 */ /* 0x000fe20000000f00 */
[----:B------:R-:W-:Y:S01]  /*f4c0*/  IMAD.MOV.U32 R2, RZ, RZ, R179 ;  /* 0x000000ffff027224 */ /* 0x000fe200078e00b3 */
[----:B------:R2:W5:Y:S03]  /*f4d0*/  LDL.LU R137, [R1+0x1f8] ;  /* 0x0001f80001897983 */ /* 0x0005660000300800 */
[C---:B----4-:R-:W-:Y:S08]  /*f4e0*/  HMMA.16816.F32 R168, R8.reuse, R20, R168 ;  /* 0x0000001408a8723c */ /* 0x050ff000000018a8 */
[----:B------:R-:W-:Y:S01]  /*f4f0*/  HMMA.16816.F32 R164, R8, R22, R164 ;  /* 0x0000001608a4723c */ /* 0x000fe200000018a4 */
[----:B------:R-:W3:Y:S01]  /*f500*/  LDSM.16.MT88.4 R20, [R196+0x18800] ;  /* 0x01880000c414783b */ /* 0x000ee20000004200 */
[----:B------:R-:W-:-:S02]  /*f510*/  IMAD.MOV.U32 R33, RZ, RZ, R30 ;  /* 0x000000ffff217224 */ /* 0x000fc400078e001e */
[----:B------:R-:W-:Y:S01]  /*f520*/  IMAD.MOV.U32 R32, RZ, RZ, R31 ;  /* 0x000000ffff207224 */ /* 0x000fe200078e001f */
[----:B------:R-:W-:Y:S01]  /*f530*/  MOV R38, R29 ;  /* 0x0000001d00267202 */ /* 0x000fe20000000f00 */
[----:B------:R-:W-:Y:S01]  /*f540*/  IMAD.MOV.U32 R29, RZ, RZ, R118 ;  /* 0x000000ffff1d7224 */ /* 0x000fe200078e0076 */
[----:B------:R-:W-:Y:S01]  /*f550*/  MOV R31, R28 ;  /* 0x0000001c001f7202 */ /* 0x000fe20000000f00 */
[C---:B------:R-:W-:Y:S01]  /*f560*/  HMMA.16816.F32 R160, R8.reuse, R18, R160 ;  /* 0x0000001208a0723c */ /* 0x040fe200000018a0 */
[----:B------:R-:W-:Y:S01]  /*f570*/  MOV R28, R119 ;  /* 0x00000077001c7202 */ /* 0x000fe20000000f00 */
[----:B------:R-:W4:Y:S01]  /*f580*/  LDSM.16.MT88.4 R16, [R194+0x1a800] ;  /* 0x01a80000c210783b */ /* 0x000f220000004200 */
[----:B------:R-:W-:Y:S01]  /*f590*/  MOV R118, R33 ;  /* 0x0000002100767202 */ /* 0x000fe20000000f00 */
[----:B------:R-:W-:Y:S02]  /*f5a0*/  IMAD.MOV.U32 R119, RZ, RZ, R32 ;  /* 0x000000ffff777224 */ /* 0x000fe400078e0020 */
[----:B------:R-:W-:Y:S02]  /*f5b0*/  LDSM.16.MT88.4 R32, [R196+0x1a800] ;  /* 0x01a80000c420783b */ /* 0x000fe40000004200 */
[----:B------:R-:W-:Y:S02]  /*f5c0*/  HMMA.16816.F32 R88, R8, R24, R88 ;  /* 0x000000180858723c */ /* 0x000fe40000001858 */
[----:B------:R-:W2:Y:S01]  /*f5d0*/  LDSM.16.MT88.4 R24, [R194+0x18800] ;  /* 0x01880000c218783b */ /* 0x000ea20000004200 */
[----:B------:R-:W-:-:S02]  /*f5e0*/  IMAD.MOV.U32 R30, RZ, RZ, R117 ;  /* 0x000000ffff1e7224 */ /* 0x000fc400078e0075 */
[----:B------:R-:W-:Y:S01]  /*f5f0*/  IMAD.MOV.U32 R3, RZ, RZ, R116 ;  /* 0x000000ffff037224 */ /* 0x000fe200078e0074 */
[----:B------:R-:W2:Y:S01]  /*f600*/  LDSM.16.MT88.4 R8, [R193+0x1a800] ;  /* 0x01a80000c108783b */ /* 0x000ea20000004200 */
[----:B------:R-:W-:Y:S01]  /*f610*/  IMAD.MOV.U32 R116, RZ, RZ, R31 ;  /* 0x000000ffff747224 */ /* 0x000fe200078e001f */
[C---:B-1----:R-:W-:Y:S01]  /*f620*/  HMMA.16816.F32 R176, R4.reuse, R12, R76 ;  /* 0x0000000c04b0723c */ /* 0x042fe2000000184c */
[----:B------:R-:W-:Y:S01]  /*f630*/  IMAD.MOV.U32 R247, RZ, RZ, R173 ;  /* 0x000000fffff77224 */ /* 0x000fe200078e00ad */
[----:B------:R1:W5:Y:S06]  /*f640*/  LDL.LU R251, [R1+0x1f4] ;  /* 0x0001f40001fb7983 */ /* 0x00036c0000300800 */
[C---:B---3--:R-:W-:Y:S08]  /*f650*/  HMMA.16816.F32 R184, R4.reuse, R20, R92 ;  /* 0x0000001404b8723c */ /* 0x048ff0000000185c */
[C---:B----4-:R-:W-:Y:S01]  /*f660*/  HMMA.16816.F32 R140, R4.reuse, R16, R48 ;  /* 0x00000010048c723c */ /* 0x050fe20000001830 */
[----:B------:R-:W-:Y:S01]  /*f670*/  IMAD.MOV.U32 R93, RZ, RZ, R30 ;  /* 0x000000ffff5d7224 */ /* 0x000fe200078e001e */
[----:B------:R-:W-:Y:S01]  /*f680*/  MOV R95, R28 ;  /* 0x0000001c005f7202 */ /* 0x000fe20000000f00 */
[----:B------:R-:W-:Y:S01]  /*f690*/  IMAD.MOV.U32 R94, RZ, RZ, R29 ;  /* 0x000000ffff5e7224 */ /* 0x000fe200078e001d */
[----:B------:R1:W5:Y:S04]  /*f6a0*/  LDL.LU R250, [R1+0x1f0] ;  /* 0x0001f00001fa7983 */ /* 0x0003680000300800 */
[----:B------:R-:W-:Y:S01]  /*f6b0*/  LDSM.16.MT88.4 R28, [R195+0x1a800] ;  /* 0x01a80000c31c783b */ /* 0x000fe20000004200 */
[C---:B------:R-:W-:Y:S08]  /*f6c0*/  HMMA.16816.F32 R108, R4.reuse, R18, R108 ;  /* 0x00000012046c723c */ /* 0x040ff0000000186c */
[C---:B--2---:R-:W-:Y:S08]  /*f6d0*/  HMMA.16816.F32 R240, R4.reuse, R24, R132 ;  /* 0x0000001804f0723c */ /* 0x044ff00000001884 */
[C---:B------:R-:W-:Y:S01]  /*f6e0*/  HMMA.16816.F32 R236, R4.reuse, R26, R112 ;  /* 0x0000001a04ec723c */ /* 0x040fe20000001870 */
[----:B------:R-:W2:Y:S07]  /*f6f0*/  LDSM.16.MT88.4 R24, [R193+0x1c800] ;  /* 0x01c80000c118783b */ /* 0x000eae0000004200 */
[----:B------:R-:W-:Y:S01]  /*f700*/  HMMA.16816.F32 R180, R4, R22, R84 ;  /* 0x0000001604b4723c */ /* 0x000fe20000001854 */
[----:B------:R-:W3:Y:S01]  /*f710*/  LDSM.16.MT88.4 R20, [R194+0x1c800] ;  /* 0x01c80000c214783b */ /* 0x000ee20000004200 */
[----:B------:R-:W-:Y:S01]  /*f720*/  MOV R92, R172 ;  /* 0x000000ac005c7202 */ /* 0x000fe20000000f00 */
[----:B------:R-:W-:-:S02]  /*f730*/  IMAD.MOV.U32 R117, RZ, RZ, R38 ;  /* 0x000000ffff757224 */ /* 0x000fc400078e0026 */
[----:B------:R1:W5:Y:S03]  /*f740*/  LDL.LU R245, [R1+0x1ec] ;  /* 0x0001ec0001f57983 */ /* 0x0003660000300800 */
[----:B------:R-:W-:Y:S01]  /*f750*/  HMMA.16816.F32 R16, R4, R32, R128 ;  /* 0x000000200410723c */ /* 0x000fe20000001880 */
[----:B------:R-:W-:Y:S02]  /*f760*/  IMAD.MOV.U32 R87, RZ, RZ, R174 ;  /* 0x000000ffff577224 */ /* 0x000fe400078e00ae */
[----:B------:R-:W-:-:S05]  /*f770*/  IMAD.MOV.U32 R86, RZ, RZ, R175 ;  /* 0x000000ffff567224 */ /* 0x000fca00078e00af */
[----:B------:R-:W-:Y:S01]  /*f780*/  HMMA.16816.F32 R132, R4, R10, R60 ;  /* 0x0000000a0484723c */ /* 0x000fe2000000183c */
[----:B------:R-:W-:Y:S01]  /*f790*/  IMAD.MOV.U32 R78, RZ, RZ, R87 ;  /* 0x000000ffff4e7224 */ /* 0x000fe200078e0057 */
[----:B------:R-:W-:-:S06]  /*f7a0*/  MOV R87, R95 ;  /* 0x0000005f00577202 */ /* 0x000fcc0000000f00 */
[C---:B------:R-:W-:Y:S01]  /*f7b0*/  HMMA.16816.F32 R112, R4.reuse, R8, R72 ;  /* 0x000000080470723c */ /* 0x040fe20000001848 */
[----:B------:R-:W-:Y:S01]  /*f7c0*/  LDSM.16.MT88.4 R8, [R195+0x1c800] ;  /* 0x01c80000c308783b */ /* 0x000fe20000004200 */
[----:B------:R-:W-:Y:S01]  /*f7d0*/  MOV R77, R92 ;  /* 0x0000005c004d7202 */ /* 0x000fe20000000f00 */
[----:B------:R-:W-:Y:S02]  /*f7e0*/  IMAD.MOV.U32 R85, RZ, RZ, R93 ;  /* 0x000000ffff557224 */ /* 0x000fe400078e005d */
[----:B------:R-:W-:Y:S01]  /*f7f0*/  IMAD.MOV.U32 R84, RZ, RZ, R3 ;  /* 0x000000ffff547224 */ /* 0x000fe200078e0003 */
[----:B------:R-:W-:Y:S01]  /*f800*/  MOV R38, R111 ;  /* 0x0000006f00267202 */ /* 0x000fe20000000f00 */
[----:B------:R-:W-:Y:S01]  /*f810*/  IMAD.MOV.U32 R219, RZ, RZ, R110 ;  /* 0x000000ffffdb7224 */ /* 0x000fe200078e006e */
[----:B------:R-:W-:Y:S01]  /*f820*/  HMMA.16816.F32 R172, R4, R14, R64 ;  /* 0x0000000e04ac723c */ /* 0x000fe20000001840 */
[----:B------:R-:W-:Y:S01]  /*f830*/  MOV R63, R19 ;  /* 0x00000013003f7202 */ /* 0x000fe20000000f00 */
[----:B------:R-:W-:Y:S01]  /*f840*/  IMAD.MOV.U32 R33, RZ, RZ, R17 ;  /* 0x000000ffff217224 */ /* 0x000fe200078e0011 */
[----:B------:R-:W4:Y:S01]  /*f850*/  LDSM.16.MT88.4 R12, [R196+0x1c800] ;  /* 0x01c80000c40c783b */ /* 0x000f220000004200 */
[----:B------:R-:W-:-:S03]  /*f860*/  IMAD.MOV.U32 R95, RZ, RZ, R16 ;  /* 0x000000ffff5f7224 */ /* 0x000fc600078e0010 */
[----:B------:R-:W-:Y:S01]  /*f870*/  IMAD.MOV.U32 R64, RZ, RZ, R18 ;  /* 0x000000ffff407224 */ /* 0x000fe200078e0012 */
[----:B------:R1:W5:Y:S01]  /*f880*/  LDL.LU R244, [R1+0x1e8] ;  /* 0x0001e80001f47983 */ /* 0x0003620000300800 */
[----:B------:R-:W-:Y:S01]  /*f890*/  HMMA.16816.F32 R16, R4, R34, R104 ;  /* 0x000000220410723c */ /* 0x000fe20000001868 */
[----:B------:R-:W-:Y:S01]  /*f8a0*/  IMAD.MOV.U32 R79, RZ, RZ, R86 ;  /* 0x000000ffff4f7224 */ /* 0x000fe200078e0056 */
[----:B------:R-:W-:Y:S01]  /*f8b0*/  MOV R66, R118 ;  /* 0x0000007600427202 */ /* 0x000fe20000000f00 */
[----:B------:R-:W-:-:S05]  /*f8c0*/  IMAD.MOV.U32 R65, RZ, RZ, R117 ;  /* 0x000000ffff417224 */ /* 0x000fca00078e0075 */
[C---:B--2---:R-:W-:Y:S01]  /*f8d0*/  HMMA.16816.F32 R128, R4.reuse, R24, R120 ;  /* 0x000000180480723c */ /* 0x044fe20000001878 */
[----:B------:R-:W-:Y:S01]  /*f8e0*/  IMAD.MOV.U32 R67, RZ, RZ, R119 ;  /* 0x000000ffff437224 */ /* 0x000fe200078e0077 */
[----:B------:R-:W-:Y:S01]  /*f8f0*/  MOV R74, R87 ;  /* 0x00000057004a7202 */ /* 0x000fe20000000f00 */
[----:B------:R-:W-:Y:S01]  /*f900*/  IMAD.MOV.U32 R61, RZ, RZ, R109 ;  /* 0x000000ffff3d7224 */ /* 0x000fe200078e006d */
[----:B------:R-:W-:Y:S01]  /*f910*/  MOV R62, R108 ;  /* 0x0000006c003e7202 */ /* 0x000fe20000000f00 */
[----:B------:R1:W5:Y:S03]  /*f920*/  LDL.LU R235, [R1+0x1e4] ;  /* 0x0001e40001eb7983 */ /* 0x0003660000300800 */
[----:B------:R-:W-:Y:S01]  /*f930*/  HMMA.16816.F32 R104, R4, R28, R124 ;  /* 0x0000001c0468723c */ /* 0x000fe2000000187c */
[----:B------:R-:W-:-:S07]  /*f940*/  IMAD.MOV.U32 R86, RZ, RZ, R94 ;  /* 0x000000ffff567224 */ /* 0x000fce00078e005e */
[----:B------:R-:W-:Y:S01]  /*f950*/  MOV R60, R18 ;  /* 0x00000012003c7202 */ /* 0x000fe20000000f00 */
[C---:B------:R-:W-:Y:S01]  /*f960*/  HMMA.16816.F32 R28, R4.reuse, R30, R100 ;  /* 0x0000001e041c723c */ /* 0x040fe20000001864 */
[----:B------:R-:W-:Y:S01]  /*f970*/  IMAD.MOV.U32 R3, RZ, RZ, R16 ;  /* 0x000000ffff037224 */ /* 0x000fe200078e0010 */
[----:B------:R-:W-:Y:S01]  /*f980*/  MOV R34, R19 ;  /* 0x0000001300227202 */ /* 0x000fe20000000f00 */
[----:B------:R-:W-:Y:S01]  /*f990*/  IMAD.MOV.U32 R72, RZ, RZ, R17 ;  /* 0x000000ffff487224 */ /* 0x000fe200078e0011 */
[----:B------:R-:W-:Y:S01]  /*f9a0*/  MOV R25, R2 ;  /* 0x0000000200197202 */ /* 0x000fe20000000f00 */
[----:B------:R-:W2:Y:S02]  /*f9b0*/  LDSM.16.MT88.4 R16, [R193+0x1e800] ;  /* 0x01e80000c110783b */ /* 0x000ea40000004200 */
[----:B------:R-:W-:Y:S01]  /*f9c0*/  MOV R102, R64 ;  /* 0x0000004000667202 */ /* 0x000fe20000000f00 */
[----:B------:R-:W-:Y:S01]  /*f9d0*/  IMAD.MOV.U32 R64, RZ, RZ, R116 ;  /* 0x000000ffff407224 */ /* 0x000fe200078e0074 */
[C---:B---3--:R-:W-:Y:S01]  /*f9e0*/  HMMA.16816.F32 R120, R4.reuse, R20, R88 ;  /* 0x000000140478723c */ /* 0x048fe20000001858 */
[----:B------:R-:W-:Y:S01]  /*f9f0*/  IMAD.MOV.U32 R100, RZ, RZ, R78 ;  /* 0x000000ffff647224 */ /* 0x000fe200078e004e */
[----:B------:R-:W-:Y:S01]  /*fa00*/  MOV R35, R77 ;  /* 0x0000004d00237202 */ /* 0x000fe20000000f00 */
[----:B------:R-:W-:Y:S01]  /*fa10*/  IMAD.MOV.U32 R24, RZ, RZ, R0 ;  /* 0x000000ffff187224 */ /* 0x000fe200078e0000 */
[----:B------:R1:W5:Y:S04]  /*fa20*/  LDL.LU R234, [R1+0x1e0] ;  /* 0x0001e00001ea7983 */ /* 0x0003680000300800 */
[----:B------:R-:W-:Y:S01]  /*fa30*/  HMMA.16816.F32 R116, R4, R22, R80 ;  /* 0x000000160474723c */ /* 0x000fe20000001850 */
[----:B------:R-:W-:Y:S06]  /*fa40*/  LDSM.16.MT88.4 R20, [R195+0x1e800] ;  /* 0x01e80000c314783b */ /* 0x000fec0000004200 */
[----:B------:R-:W-:Y:S01]  /*fa50*/  IMAD.MOV.U32 R94, RZ, RZ, R29 ;  /* 0x000000ffff5e7224 */ /* 0x000fe200078e001d */
[----:B------:R-:W-:Y:S01]  /*fa60*/  MOV R93, R30 ;  /* 0x0000001e005d7202 */ /* 0x000fe20000000f00 */
[----:B------:R-:W-:-:S02]  /*fa70*/  IMAD.MOV.U32 R92, RZ, RZ, R31 ;  /* 0x000000ffff5c7224 */ /* 0x000fc400078e001f */
[----:B------:R-:W-:Y:S01]  /*fa80*/  IMAD.MOV.U32 R32, RZ, RZ, R28 ;  /* 0x000000ffff207224 */ /* 0x000fe200078e001c */
[----:B------:R-:W-:Y:S01]  /*fa90*/  LOP3.LUT R2, R37, R203, R204, 0x96, !PT ;  /* 0x000000cb25027212 */ /* 0x000fe200078e96cc */
[----:B------:R-:W3:Y:S01]  /*faa0*/  LDSM.16.MT88.4 R28, [R194+0x1e800] ;  /* 0x01e80000c21c783b */ /* 0x000ee20000004200 */
[----:B------:R-:W-:Y:S01]  /*fab0*/  LOP3.LUT R0, R191, R202, R36, 0x96, !PT ;  /* 0x000000cabf007212 */ /* 0x000fe200078e9624 */
        /* <DEDUP_REMOVED lines=9> */
[----:B------:R-:W-:Y:S02]  /*fb50*/  IMAD.MOV.U32 R50, RZ, RZ, R106 ;  /* 0x000000ffff327224 */ /* 0x000fe400078e006a */
[----:B------:R-:W-:Y:S02]  /*fb60*/  IMAD.MOV.U32 R48, RZ, RZ, R104 ;  /* 0x000000ffff307224 */ /* 0x000fe400078e0068 */
[----:B------:R-:W-:Y:S01]  /*fb70*/  IMAD.MOV.U32 R90, RZ, RZ, R74 ;  /* 0x000000ffff5a7224 */ /* 0x000fe200078e004a */
[----:B------:R-:W-:Y:S01]  /*fb80*/  HMMA.16816.F32 R84, R4, R10, R52 ;  /* 0x0000000a0454723c */ /* 0x000fe20000001834 */
[----:B------:R-:W-:-:S07]  /*fb90*/  IMAD.MOV.U32 R100, RZ, RZ, R3 ;  /* 0x000000ffff647224 */ /* 0x000fce00078e0003 */
[----:B------:R-:W-:Y:S01]  /*fba0*/  HMMA.16816.F32 R124, R4, R26, R96 ;  /* 0x0000001a047c723c */ /* 0x000fe20000001860 */
[----:B------:R-:W-:-:S04]  /*fbb0*/  IMAD.WIDE.U32 R2, R2, -0x2daee0ad, RZ ;  /* 0xd2511f5302027825 */ /* 0x000fc800078e00ff */
[----:B------:R-:W-:Y:S01]  /*fbc0*/  IMAD.MOV.U32 R75, RZ, RZ, R79 ;  /* 0x000000ffff4b7224 */ /* 0x000fe200078e004f */
[----:B------:R-:W-:Y:S01]  /*fbd0*/  MOV R91, R64 ;  /* 0x00000040005b7202 */ /* 0x000fe20000000f00 */
[----:B------:R-:W-:Y:S01]  /*fbe0*/  IMAD.WIDE.U32 R10, R0, -0x2daee0ad, RZ ;  /* 0xd2511f53000a7825 */ /* 0x000fe200078e00ff */
[----:B------:R-:W-:Y:S01]  /*fbf0*/  HMMA.16816.F32 R104, R4, R14, R56 ;  /* 0x0000000e0468723c */ /* 0x000fe20000001838 */
[----:B------:R-:W4:Y:S01]  /*fc00*/  LDSM.16.MT88.4 R12, [R196+0x1e800] ;  /* 0x01e80000c40c783b */ /* 0x000f220000004200 */
[----:B------:R-:W-:Y:S02]  /*fc10*/  LOP3.LUT R3, R3, R199, R200, 0x96, !PT ;  /* 0x000000c703037212 */ /* 0x000fe400078e96c8 */
[----:B------:R-:W-:Y:S01]  /*fc20*/  LOP3.LUT R0, R11, R198, R2, 0x96, !PT ;  /* 0x000000c60b007212 */ /* 0x000fe200078e9602 */
[----:B------:R-:W-:Y:S01]  /*fc30*/  IMAD.MOV.U32 R89, RZ, RZ, R73 ;  /* 0x000000ffff597224 */ /* 0x000fe200078e0049 */
[----:B------:R-:W-:Y:S01]  /*fc40*/  MOV R73, R222 ;  /* 0x000000de00497202 */ /* 0x000fe20000000f00 */
[----:B------:R-:W-:Y:S01]  /*fc50*/  IMAD.MOV.U32 R74, RZ, RZ, R223 ;  /* 0x000000ffff4a7224 */ /* 0x000fe200078e00df */
[----:B------:R1:W5:Y:S01]  /*fc60*/  LDL.LU R233, [R1+0x1dc] ;  /* 0x0001dc0001e97983 */ /* 0x0003620000300800 */
[----:B------:R-:W-:-:S02]  /*fc70*/  IMAD.MOV.U32 R71, RZ, RZ, R24 ;  /* 0x000000ffff477224 */ /* 0x000fc400078e0018 */
[----:B------:R-:W-:-:S04]  /*fc80*/  IMAD.WIDE.U32 R2, R3, -0x326172a9, RZ ;  /* 0xcd9e8d5703027825 */ /* 0x000fc800078e00ff */
[----:B------:R-:W-:Y:S01]  /*fc90*/  IMAD.WIDE.U32 R222, R0, -0x326172a9, RZ ;  /* 0xcd9e8d5700de7825 */ /* 0x000fe200078e00ff */
[----:B------:R-:W-:-:S03]  /*fca0*/  LOP3.LUT R0, R3, R71, R190, 0x96, !PT ;  /* 0x0000004703007212 */ /* 0x000fc600078e96be */
[----:B------:R-:W-:Y:S01]  /*fcb0*/  IMAD.MOV.U32 R82, RZ, RZ, R35 ;  /* 0x000000ffff527224 */ /* 0x000fe200078e0023 */
[----:B------:R-:W-:Y:S01]  /*fcc0*/  LOP3.LUT R2, R223, R81, R2, 0x96, !PT ;  /* 0x00000051df027212 */ /* 0x000fe200078e9602 */
        /* <DEDUP_REMOVED lines=13> */
[----:B--2---:R-:W-:Y:S01]  /*fda0*/  HMMA.16816.F32 R76, R4, R16, R40 ;  /* 0x00000010044c723c */ /* 0x004fe20000001828 */
[----:B------:R-:W-:Y:S01]  /*fdb0*/  IMAD.WIDE.U32 R8, R0, -0x2daee0ad, RZ ;  /* 0xd2511f5300087825 */ /* 0x000fe200078e00ff */
[----:B------:R-:W-:Y:S01]  /*fdc0*/  MOV R89, R100 ;  /* 0x0000006400597202 */ /* 0x000fe20000000f00 */
[----:B------:R-:W-:Y:S02]  /*fdd0*/  LDSM.16.MT88.4 R44, [R194+0x1b000] ;  /* 0x01b00000c22c783b */ /* 0x000fe40000004200 */
[----:B------:R-:W-:Y:S01]  /*fde0*/  IMAD.WIDE.U32 R138, R2, -0x2daee0ad, RZ ;  /* 0xd2511f53028a7825 */ /* 0x000fe200078e00ff */
[----:B------:R-:W-:Y:S01]  /*fdf0*/  MOV R25, R60 ;  /* 0x0000003c00197202 */ /* 0x000fe20000000f00 */
[----:B------:R1:W5:Y:S02]  /*fe00*/  LDL.LU R232, [R1+0x1d8] ;  /* 0x0001d80001e87983 */ /* 0x0003640000300800 */
[----:B------:R-:W-:Y:S01]  /*fe10*/  IMAD.MOV.U32 R59, RZ, RZ, R88 ;  /* 0x000000ffff3b7224 */ /* 0x000fe200078e0058 */
[----:B------:R-:W-:Y:S01]  /*fe20*/  MOV R100, R48 ;  /* 0x0000003000647202 */ /* 0x000fe20000000f00 */
[----:B------:R-:W-:-:S02]  /*fe30*/  IMAD.MOV.U32 R35, RZ, RZ, R62 ;  /* 0x000000ffff237224 */ /* 0x000fc400078e003e */
[----:B------:R-:W-:Y:S01]  /*fe40*/  IMAD.MOV.U32 R33, RZ, RZ, R61 ;  /* 0x000000ffff217224 */ /* 0x000fe200078e003d */
[----:B------:R-:W-:Y:S01]  /*fe50*/  LOP3.LUT R2, R139, R75, R8, 0x96, !PT ;  /* 0x0000004b8b027212 */ /* 0x000fe200078e9608 */
[C---:B---3--:R-:W-:Y:S01]  /*fe60*/  HMMA.16816.F32 R60, R4.reuse, R28, R152 ;  /* 0x0000001c043c723c */ /* 0x048fe20000001898 */
[----:B------:R-:W-:Y:S01]  /*fe70*/  LOP3.LUT R0, R9, R197, R10, 0x96, !PT ;  /* 0x000000c509007212 */ /* 0x000fe200078e960a */
[----:B------:R-:W-:Y:S02]  /*fe80*/  IMAD.MOV.U32 R27, RZ, RZ, R66 ;  /* 0x000000ffff1b7224 */ /* 0x000fe400078e0042 */
        /* <DEDUP_REMOVED lines=16> */
[----:B------:R-:W-:Y:S01]  /*ff90*/  HMMA.16816.F32 R52, R4, R30, R160 ;  /* 0x0000001e0434723c */ /* 0x000fe200000018a0 */
[----:B------:R-:W-:-:S02]  /*ffa0*/  IMAD.MOV.U32 R68, RZ, RZ, R103 ;  /* 0x000000ffff447224 */ /* 0x000fc400078e0067 */
[----:B------:R-:W-:Y:S01]  /*ffb0*/  IMAD.MOV.U32 R90, RZ, RZ, R72 ;  /* 0x000000ffff5a7224 */ /* 0x000fe200078e0048 */
[----:B------:R-:W-:Y:S01]  /*ffc0*/  PRMT R43, R221, 0x7054, R221 ;  /* 0x00007054dd2b7816 */ /* 0x000fe200000000dd */
[----:B------:R-:W-:Y:S01]  /*ffd0*/  IMAD.MOV.U32 R147, RZ, RZ, R94 ;  /* 0x000000ffff937224 */ /* 0x000fe200078e005e */
[----:B------:R-:W-:Y:S01]  /*ffe0*/  LDSM.16.MT88.4 R16, [R195+0x19000] ;  /* 0x01900000c310783b */ /* 0x000fe20000004200 */
[----:B------:R-:W-:Y:S01]  /*fff0*/  IMAD.WIDE.U32 R2, R2, -0x326172a9, RZ ;  /* 0xcd9e8d5702027825 */ /* 0x000fe200078e00ff */
[C---:B------:R-:W-:Y:S02]  /*10000*/  HMMA.16816.F32 R100, R4.reuse, R20, R156 ;  /* 0x000000140464723c */ /* 0x040fe4000000189c */
[----:B------:R1:W5:Y:S01]  /*10010*/  LDL.LU R231, [R1+0x1d4] ;  /* 0x0001d40001e77983 */ /* 0x0003620000300800 */
[----:B------:R-:W-:Y:S01]  /*10020*/  IMAD.WIDE.U32 R8, R0, -0x326172a9, RZ ;  /* 0xcd9e8d5700087825 */ /* 0x000fe200078e00ff */
[----:B------:R-:W-:Y:S02]  /*10030*/  MOV R80, R27 ;  /* 0x0000001b00507202 */ /* 0x000fe40000000f00 */
[----:B------:R-:W-:Y:S02]  /*10040*/  LDSM.16.MT88.4 R28, [R193+0x19000] ;  /* 0x01900000c11c783b */ /* 0x000fe40000004200 */
[C---:B------:R-:W-:Y:S02]  /*10050*/  HMMA.16816.F32 R92, R4.reuse, R22, R148 ;  /* 0x00000016045c723c */ /* 0x040fe40000001894 */
[----:B------:R-:W2:Y:S01]  /*10060*/  LDSM.16.MT88.4 R20, [R196+0x19000] ;  /* 0x01900000c414783b */ /* 0x000ea20000004200 */
[----:B------:R-:W-:Y:S01]  /*10070*/  LOP3.LUT R0, R3, R191, R8, 0x96, !PT ;  /* 0x000000bf03007212 */ /* 0x000fe200078e9608 */
[----:B------:R-:W-:Y:S01]  /*10080*/  IMAD.MOV.U32 R146, RZ, RZ, R32 ;  /* 0x000000ffff927224 */ /* 0x000fe200078e0020 */
[C---:B------:R-:W-:Y:S01]  /*10090*/  LOP3.LUT R10, R2.reuse, 0xffff, RZ, 0xc0, !PT ;  /* 0x0000ffff020a7812 */ /* 0x040fe200078ec0ff */
        /* <DEDUP_REMOVED lines=8> */
[----:B----4-:R-:W-:Y:S01]  /*10120*/  HMMA.16816.F32 R72, R4, R14, R164 ;  /* 0x0000000e0448723c */ /* 0x010fe200000018a4 */
[----:B------:R-:W-:Y:S01]  /*10130*/  MOV R27, R51 ;  /* 0x00000033001b7202 */ /* 0x000fe20000000f00 */
[----:B------:R-:W-:Y:S01]  /*10140*/  IMAD.MOV.U32 R161, RZ, RZ, R71 ;  /* 0x000000ffffa17224 */ /* 0x000fe200078e0047 */
[----:B------:R-:W-:-:S02]  /*10150*/  SHF.R.U32.HI R3, RZ, 0x10, R0 ;  /* 0x00000010ff037819 */ /* 0x000fc40000011600 */
[----:B------:R-:W-:Y:S02]  /*10160*/  MOV R160, R70 ;  /* 0x0000004600a07202 */ /* 0x000fe40000000f00 */
[----:B------:R-:W-:Y:S01]  /*10170*/  MOV R163, R81 ;  /* 0x0000005100a37202 */ /* 0x000fe20000000f00 */
[----:B------:R-:W-:Y:S01]  /*10180*/  HMMA.16816.F32 R48, R4, R12, R168 ;  /* 0x0000000c0430723c */ /* 0x000fe200000018a8 */
[----:B------:R-:W-:Y:S01]  /*10190*/  SHF.R.U32.HI R10, RZ, 0x8, R10 ;  /* 0x00000008ff0a7819 */ /* 0x000fe2000001160a */
[----:B------:R-:W-:Y:S01]  /*101a0*/  IMAD.MOV.U32 R162, RZ, RZ, R80 ;  /* 0x000000ffffa27224 */ /* 0x000fe200078e0050 */
[----:B------:R-:W-:Y:S01]  /*101b0*/  MOV R71, R24 ;  /* 0x0000001800477202 */ /* 0x000fe20000000f00 */
[----:B------:R-:W-:Y:S01]  /*101c0*/  IMAD.MOV.U32 R145, RZ, RZ, R36 ;  /* 0x000000ffff917224 */ /* 0x000fe200078e0024 */
[----:B------:R-:W-:Y:S01]  /*101d0*/  MOV R144, R147 ;  /* 0x0000009300907202 */ /* 0x000fe20000000f00 */
[----:B------:R-:W-:Y:S01]  /*101e0*/  IMAD.MOV.U32 R159, RZ, RZ, R68 ;  /* 0x000000ffff9f7224 */ /* 0x000fe200078e0044 */
[----:B------:R-:W-:Y:S01]  /*101f0*/  LOP3.LUT R5, R0, 0xff, RZ, 0xc0, !PT ;  /* 0x000000ff00057812 */ /* 0x000fe200078ec0ff */
[----:B------:R1:W5:Y:S01]  /*10200*/  LDL.LU R230, [R1+0x1d0] ;  /* 0x0001d00001e67983 */ /* 0x0003620000300800 */
[----:B------:R-:W-:-:S02]  /*10210*/  SHF.R.U32.HI R4, RZ, 0x18, R0 ;  /* 0x00000018ff047819 */ /* 0x000fc40000011600 */
[----:B------:R-:W-:Y:S01]  /*10220*/  SHF.R.U32.HI R0, RZ, 0x8, R2 ;  /* 0x00000008ff007819 */ /* 0x000fe20000011602 */
[----:B------:R-:W-:Y:S01]  /*10230*/  IMAD.MOV.U32 R81, RZ, RZ, R26 ;  /* 0x000000ffff517224 */ /* 0x000fe200078e001a */
[----:B------:R-:W-:Y:S01]  /*10240*/  LOP3.LUT R2, R3, 0xff, RZ, 0xc0, !PT ;  /* 0x000000ff03027812 */ /* 0x000fe200078ec0ff */
[----:B------:R-:W-:Y:S01]  /*10250*/  IMAD.MOV.U32 R70, RZ, RZ, R27 ;  /* 0x000000ffff467224 */ /* 0x000fe200078e001b */
[----:B------:R-:W-:Y:S01]  /*10260*/  PRMT R0, R5, 0x5410, R0 ;  /* 0x0000541005007816 */ /* 0x000fe20000000000 */
[----:B------:R-:W-:Y:S01]  /*10270*/  IMAD.MOV.U32 R80, RZ, RZ, R25 ;  /* 0x000000ffff507224 */ /* 0x000fe200078e0019 */
[----:B------:R-:W-:Y:S01]  /*10280*/  PRMT R2, R2, 0x5410, R4 ;  /* 0x0000541002027816 */ /* 0x000fe20000000004 */
[----:B------:R-:W3:Y:S01]  /*10290*/  LDSM.16.MT88.4 R24, [R194+0x19000] ;  /* 0x01900000c218783b */ /* 0x000ee20000004200 */
[----:B------:R-:W-:Y:S01]  /*102a0*/  LOP3.LUT R4, R8, 0xff, RZ, 0xc0, !PT ;  /* 0x000000ff08047812 */ /* 0x000fe200078ec0ff */
[--C-:B------:R-:W-:Y:S01]  /*102b0*/  HSET2.LE.AND R0, R0, R43.reuse, PT ;  /* 0x0000002b00007233 */ /* 0x100fe20003803000 */
[----:B------:R-:W-:Y:S01]  /*102c0*/  PRMT R10, R11, 0x5410, R10 ;  /* 0x000054100b0a7816 */ /* 0x000fe2000000000a */
[----:B------:R-:W-:Y:S01]  /*102d0*/  IMAD.MOV.U32 R155, RZ, RZ, R146 ;  /* 0x000000ffff9b7224 */ /* 0x000fe200078e0092 */
        /* <DEDUP_REMOVED lines=9> */
[----:B------:R-:W4:Y:S01]  /*10370*/  LDSM.16.MT88.4 R12, [R193+0x1b000] ;  /* 0x01b00000c10c783b */ /* 0x000f220000004200 */
[----:B------:R-:W-:Y:S01]  /*10380*/  LOP3.LUT R7, R39, R0, RZ, 0xc0, !PT ;  /* 0x0000000027077212 */ /* 0x000fe200078ec0ff */
[----:B------:R-:W-:-:S02]  /*10390*/  IMAD.MOV.U32 R146, RZ, RZ, R37 ;  /* 0x000000ffff927224 */ /* 0x000fc400078e0025 */
[----:B------:R-:W-:Y:S01]  /*103a0*/  IMAD.MOV.U32 R37, RZ, RZ, R42 ;  /* 0x000000ffff257224 */ /* 0x000fe200078e002a */
[----:B------:R-:W-:Y:S01]  /*103b0*/  MOV R151, R80 ;  /* 0x0000005000977202 */ /* 0x000fe20000000f00 */
[----:B------:R-:W-:Y:S01]  /*103c0*/  IMAD.MOV.U32 R165, RZ, RZ, R81 ;  /* 0x000000ffffa57224 */ /* 0x000fe200078e0051 */
[----:B------:R-:W-:Y:S01]  /*103d0*/  MOV R164, R83 ;  /* 0x0000005300a47202 */ /* 0x000fe20000000f00 */
[----:B------:R-:W-:Y:S01]  /*103e0*/  IMAD.MOV.U32 R158, RZ, RZ, R37 ;  /* 0x000000ffff9e7224 */ /* 0x000fe200078e0025 */
[----:B--2---:R-:W-:Y:S01]  /*103f0*/  HMMA.16816.F32 R80, R4, R22, R180 ;  /* 0x000000160450723c */ /* 0x004fe200000018b4 */
[----:B------:R-:W-:Y:S01]  /*10400*/  MOV R157, R36 ;  /* 0x00000024009d7202 */ /* 0x000fe20000000f00 */
[----:B------:R-:W-:Y:S01]  /*10410*/  IMAD.MOV.U32 R150, RZ, RZ, R71 ;  /* 0x000000ffff967224 */ /* 0x000fe200078e0047 */
[----:B------:R-:W-:Y:S02]  /*10420*/  MOV R147, R40 ;  /* 0x0000002800937202 */ /* 0x000fe40000000f00 */
[----:B------:R-:W-:Y:S01]  /*10430*/  MOV R148, R69 ;  /* 0x0000004500947202 */ /* 0x000fe20000000f00 */
[----:B------:R-:W-:Y:S01]  /*10440*/  LDSM.16.MT88.4 R40, [R196+0x1b000] ;  /* 0x01b00000c428783b */ /* 0x000fe20000004200 */
[----:B------:R-:W-:-:S03]  /*10450*/  MOV R183, R38 ;  /* 0x0000002600b77202 */ /* 0x000fc60000000f00 */
[----:B------:R-:W2:Y:S01]  /*10460*/  LDSM.16.MT88.4 R36, [R195+0x1b000] ;  /* 0x01b00000c324783b */ /* 0x000ea20000004200 */
[C---:B------:R-:W-:Y:S01]  /*10470*/  HMMA.16816.F32 R168, R4.reuse, R28, R160 ;  /* 0x0000001c04a8723c */ /* 0x040fe200000018a0 */
[----:B------:R-:W-:Y:S01]  /*10480*/  MOV R11, R154 ;  /* 0x0000009a000b7202 */ /* 0x000fe20000000f00 */
[----:B------:R-:W-:Y:S01]  /*10490*/  IMAD.MOV.U32 R181, RZ, RZ, R33 ;  /* 0x000000ffffb57224 */ /* 0x000fe200078e0021 */
[----:B------:R-:W-:Y:S01]  /*104a0*/  MOV R180, R35 ;  /* 0x0000002300b47202 */ /* 0x000fe20000000f00 */
[----:B------:R-:W-:Y:S01]  /*104b0*/  IMAD.MOV.U32 R167, RZ, RZ, R88 ;  /* 0x000000ffffa77224 */ /* 0x000fe200078e0058 */
[----:B------:R1:W5:Y:S03]  /*104c0*/  LDL.LU R229, [R1+0x1cc] ;  /* 0x0001cc0001e57983 */ /* 0x0003660000300800 */
[C---:B---3--:R-:W-:Y:S01]  /*104d0*/  HMMA.16816.F32 R160, R4.reuse, R24, R240 ;  /* 0x0000001804a0723c */ /* 0x048fe200000018f0 */
[----:B------:R-:W-:Y:S01]  /*104e0*/  IMAD.MOV.U32 R149, RZ, RZ, R70 ;  /* 0x000000ffff957224 */ /* 0x000fe200078e0046 */
[----:B------:R1:W5:Y:S06]  /*104f0*/  LDL.LU R228, [R1+0x1c8] ;  /* 0x0001c80001e47983 */ /* 0x00036c0000300800 */
[C---:B------:R-:W-:Y:S01]  /*10500*/  HMMA.16816.F32 R56, R4.reuse, R30, R56 ;  /* 0x0000001e0438723c */ /* 0x040fe20000001838 */
[----:B------:R-:W-:Y:S01]  /*10510*/  IMAD.MOV.U32 R240, RZ, RZ, R155 ;  /* 0x000000fffff07224 */ /* 0x000fe200078e009b */
[----:B------:R-:W-:Y:S01]  /*10520*/  MOV R242, R145 ;  /* 0x0000009100f27202 */ /* 0x000fe20000000f00 */
[----:B------:R-:W-:Y:S01]  /*10530*/  IMAD.MOV.U32 R241, RZ, RZ, R144 ;  /* 0x000000fffff17224 */ /* 0x000fe200078e0090 */
[----:B------:R-:W-:Y:S04]  /*10540*/  LDSM.16.MT88.4 R28, [R194+0x1d000] ;  /* 0x01d00000c21c783b */ /* 0x000fe80000004200 */
[----:B------:R-:W-:Y:S01]  /*10550*/  HMMA.16816.F32 R152, R4, R20, R184 ;  /* 0x000000140498723c */ /* 0x000fe200000018b8 */
[----:B------:R-:W-:Y:S01]  /*10560*/  IMAD.MOV.U32 R243, RZ, RZ, R146 ;  /* 0x000000fffff37224 */ /* 0x000fe200078e0092 */
[----:B------:R-:W3:Y:S01]  /*10570*/  LDSM.16.MT88.4 R20, [R195+0x1d000] ;  /* 0x01d00000c314783b */ /* 0x000ee20000004200 */
[----:B------:R-:W-:-:S05]  /*10580*/  IMAD.MOV.U32 R156, RZ, RZ, R147 ;  /* 0x000000ffff9c7224 */ /* 0x000fca00078e0093 */
[C---:B----4-:R-:W-:Y:S01]  /*10590*/  HMMA.16816.F32 R112, R4.reuse, R12, R112 ;  /* 0x0000000c0470723c */ /* 0x050fe20000001870 */
[----:B------:R-:W-:Y:S01]  /*105a0*/  IMAD.MOV.U32 R187, RZ, RZ, R34 ;  /* 0x000000ffffbb7224 */ /* 0x000fe200078e0022 */
[----:B------:R1:W5:Y:S04]  /*105b0*/  LDL.LU R227, [R1+0x1c4] ;  /* 0x0001c40001e37983 */ /* 0x0003680000300800 */
[----:B------:R-:W4:Y:S02]  /*105c0*/  LDSM.16.MT88.4 R32, [R193+0x1d000] ;  /* 0x01d00000c120783b */ /* 0x000f240000004200 */
[C---:B------:R-:W-:Y:S02]  /*105d0*/  HMMA.16816.F32 R68, R4.reuse, R26, R236 ;  /* 0x0000001a0444723c */ /* 0x040fe400000018ec */
[----:B------:R-:W1:Y:S06]  /*105e0*/  LDSM.16.MT88.4 R24, [R196+0x1d000] ;  /* 0x01d00000c418783b */ /* 0x000e6c0000004200 */
[C---:B------:R-:W-:Y:S01]  /*105f0*/  HMMA.16816.F32 R132, R4.reuse, R14, R132 ;  /* 0x0000000e0484723c */ /* 0x040fe20000001884 */
[----:B------:R-:W-:Y:S01]  /*10600*/  IMAD.MOV.U32 R182, RZ, RZ, R219 ;  /* 0x000000ffffb67224 */ /* 0x000fe200078e00db */
[----:B------:R-:W-:Y:S01]  /*10610*/  MOV R185, R90 ;  /* 0x0000005a00b97202 */ /* 0x000fe20000000f00 */
[----:B------:R-:W-:Y:S01]  /*10620*/  IMAD.MOV.U32 R184, RZ, RZ, R89 ;  /* 0x000000ffffb87224 */ /* 0x000fe200078e0059 */
[----:B------:R1:W5:Y:S04]  /*10630*/  LDL.LU R226, [R1+0x1c0] ;  /* 0x0001c00001e27983 */ /* 0x0003680000300800 */
[----:B------:R-:W-:Y:S01]  /*10640*/  HMMA.16816.F32 R236, R4, R44, R140 ;  /* 0x0000002c04ec723c */ /* 0x000fe2000000188c */
[----:B------:R-:W-:Y:S01]  /*10650*/  IMAD.MOV.U32 R186, RZ, RZ, R91 ;  /* 0x000000ffffba7224 */ /* 0x000fe200078e005b */
[----:B------:R1:W5:Y:S01]  /*10660*/  LDL.LU R225, [R1+0x1bc] ;  /* 0x0001bc0001e17983 */ /* 0x0003620000300800 */
[----:B------:R-:W-:-:S03]  /*10670*/  IMAD.MOV.U32 R2, RZ, RZ, R11 ;  /* 0x000000ffff027224 */ /* 0x000fc600078e000b */
[----:B------:R1:W5:Y:S02]  /*10680*/  LDL.LU R224, [R1+0x1b8] ;  /* 0x0001b80001e07983 */ /* 0x0003640000300800 */
[C---:B--2---:R-:W-:Y:S08]  /*10690*/  HMMA.16816.F32 R140, R4.reuse, R36, R148 ;  /* 0x00000024048c723c */ /* 0x044ff00000001894 */
[C---:B------:R-:W-:Y:S08]  /*106a0*/  HMMA.16816.F32 R12, R4.reuse, R40, R156 ;  /* 0x00000028040c723c */ /* 0x040ff0000000189c */
[C---:B------:R-:W-:Y:S08]  /*106b0*/  HMMA.16816.F32 R144, R4.reuse, R16, R176 ;  /* 0x000000100490723c */ /* 0x040ff000000018b0 */
[C---:B------:R-:W-:Y:S08]  /*106c0*/  HMMA.16816.F32 R88, R4.reuse, R18, R172 ;  /* 0x000000120458723c */ /* 0x040ff000000018ac */
[C---:B------:R-:W-:Y:S01]  /*106d0*/  HMMA.16816.F32 R180, R4.reuse, R46, R180 ;  /* 0x0000002e04b4723c */ /* 0x040fe200000018b4 */
[----:B------:R-:W-:Y:S01]  /*106e0*/  LOP3.LUT R2, R9, R2, R222, 0x96, !PT ;  /* 0x0000000209027212 */ /* 0x000fe200078e96de */
[----:B------:R2:W5:Y:S06]  /*106f0*/  LDL.LU R220, [R1+0x1b4] ;  /* 0x0001b40001dc7983 */ /* 0x00056c0000300800 */
[----:B------:R-:W-:Y:S01]  /*10700*/  HMMA.16816.F32 R36, R4, R38, R240 ;  /* 0x000000260424723c */ /* 0x000fe200000018f0 */
        /* <DEDUP_REMOVED lines=8> */
[----:B------:R-:W-:-:S03]  /*10790*/  IMAD.MOV.U32 R156, RZ, RZ, R12 ;  /* 0x000000ffff9c7224 */ /* 0x000fc600078e000c */
[----:B------:R-:W1:Y:S01]  /*107a0*/  LDSM.16.MT88.4 R12, [R194+0x1f000] ;  /* 0x01f00000c20c783b */ /* 0x000e620000004200 */
[----:B---3--:R-:W-:Y:S03]  /*107b0*/  HMMA.16816.F32 R172, R4, R22, R84 ;  /* 0x0000001604ac723c */ /* 0x008fe60000001854 */
[----:B------:R-:W-:Y:S01]  /*107c0*/  IMAD.MOV.U32 R252, RZ, RZ, R180 ;  /* 0x000000fffffc7224 */ /* 0x000fe200078e00b4 */
[----:B------:R-:W-:Y:S01]  /*107d0*/  MOV R219, R182 ;  /* 0x000000b600db7202 */ /* 0x000fe20000000f00 */
[----:B------:R-:W-:Y:S01]  /*107e0*/  IMAD.MOV.U32 R248, RZ, RZ, R181 ;  /* 0x000000fffff87224 */ /* 0x000fe200078e00b5 */
[----:B------:R2:W5:Y:S01]  /*107f0*/  LDL.LU R218, [R1+0x1b0] ;  /* 0x0001b00001da7983 */ /* 0x0005620000300800 */
[----:B------:R-:W-:-:S04]  /*10800*/  IMAD.MOV.U32 R190, RZ, RZ, R183 ;  /* 0x000000ffffbe7224 */ /* 0x000fc800078e00b7 */
[----:B------:R-:W-:Y:S01]  /*10810*/  IMAD.MOV.U32 R143, RZ, RZ, R37 ;  /* 0x000000ffff8f7224 */ /* 0x000fe200078e0025 */
[----:B------:R-:W-:Y:S01]  /*10820*/  MOV R142, R38 ;  /* 0x00000026008e7202 */ /* 0x000fe20000000f00 */
[----:B------:R-:W-:Y:S01]  /*10830*/  IMAD.MOV.U32 R141, RZ, RZ, R39 ;  /* 0x000000ffff8d7224 */ /* 0x000fe200078e0027 */
[----:B------:R-:W-:Y:S01]  /*10840*/  MOV R140, R36 ;  /* 0x00000024008c7202 */ /* 0x000fe20000000f00 */
[C---:B------:R-:W-:Y:S01]  /*10850*/  HMMA.16816.F32 R40, R4.reuse, R42, R184 ;  /* 0x0000002a0428723c */ /* 0x040fe200000018b8 */
[----:B------:R2:W5:Y:S04]  /*10860*/  LDL.LU R217, [R1+0x1ac] ;  /* 0x0001ac0001d97983 */ /* 0x0005680000300800 */
[----:B------:R2:W5:Y:S03]  /*10870*/  LDL.LU R216, [R1+0x1a8] ;  /* 0x0001a80001d87983 */ /* 0x0005660000300800 */
[C---:B----4-:R-:W-:Y:S01]  /*10880*/  HMMA.16816.F32 R36, R4.reuse, R32, R128 ;  /* 0x000000200424723c */ /* 0x050fe20000001880 */
[----:B------:R2:W5:Y:S04]  /*10890*/  LDL.LU R215, [R1+0x1a4] ;  /* 0x0001a40001d77983 */ /* 0x0005680000300800 */
[----:B------:R2:W5:Y:S03]  /*108a0*/  LDL.LU R214, [R1+0x1a0] ;  /* 0x0001a00001d67983 */ /* 0x0005660000300800 */
[C---:B------:R-:W-:Y:S01]  /*108b0*/  HMMA.16816.F32 R32, R4.reuse, R34, R124 ;  /* 0x000000220420723c */ /* 0x040fe2000000187c */
[----:B------:R2:W5:Y:S04]  /*108c0*/  LDL.LU R213, [R1+0x19c] ;  /* 0x00019c0001d57983 */ /* 0x0005680000300800 */
[----:B------:R2:W5:Y:S03]  /*108d0*/  LDL.LU R212, [R1+0x198] ;  /* 0x0001980001d47983 */ /* 0x0005660000300800 */
[C---:B-1----:R-:W-:Y:S01]  /*108e0*/  HMMA.16816.F32 R184, R4.reuse, R24, R108 ;  /* 0x0000001804b8723c */ /* 0x042fe2000000186c */
[----:B------:R2:W5:Y:S04]  /*108f0*/  LDL.LU R211, [R1+0x194] ;  /* 0x0001940001d37983 */ /* 0x0005680000300800 */
[----:B------:R2:W5:Y:S03]  /*10900*/  LDL.LU R210, [R1+0x190] ;  /* 0x0001900001d27983 */ /* 0x0005660000300800 */
[----:B------:R-:W-:Y:S01]  /*10910*/  MOV R131, R37 ;  /* 0x0000002500837202 */ /* 0x000fe20000000f00 */
[----:B------:R-:W-:Y:S01]  /*10920*/  IMAD.MOV.U32 R130, RZ, RZ, R38 ;  /* 0x000000ffff827224 */ /* 0x000fe200078e0026 */
[----:B------:R-:W-:Y:S01]  /*10930*/  MOV R129, R39 ;  /* 0x0000002700817202 */ /* 0x000fe20000000f00 */
[----:B------:R-:W-:Y:S01]  /*10940*/  IMAD.MOV.U32 R128, RZ, RZ, R36 ;  /* 0x000000ffff807224 */ /* 0x000fe200078e0024 */
[C---:B------:R-:W-:Y:S01]  /*10950*/  HMMA.16816.F32 R180, R4.reuse, R26, R104 ;  /* 0x0000001a04b4723c */ /* 0x040fe20000001868 */
[----:B------:R2:W5:Y:S03]  /*10960*/  LDL.LU R209, [R1+0x18c] ;  /* 0x00018c0001d17983 */ /* 0x0005660000300800 */
[----:B------:R-:W-:Y:S01]  /*10970*/  MOV R39, R32 ;  /* 0x0000002000277202 */ /* 0x000fe20000000f00 */
[----:B------:R-:W-:Y:S01]  /*10980*/  IMAD.MOV.U32 R38, RZ, RZ, R33 ;  /* 0x000000ffff267224 */ /* 0x000fe200078e0021 */
[----:B------:R-:W-:Y:S01]  /*10990*/  MOV R37, R34 ;  /* 0x0000002200257202 */ /* 0x000fe20000000f00 */
[----:B------:R-:W-:Y:S01]  /*109a0*/  IMAD.MOV.U32 R36, RZ, RZ, R35 ;  /* 0x000000ffff247224 */ /* 0x000fe200078e0023 */
[C---:B------:R-:W-:Y:S01]  /*109b0*/  HMMA.16816.F32 R108, R4.reuse, R12, R60 ;  /* 0x0000000c046c723c */ /* 0x040fe2000000183c */
[----:B------:R2:W5:Y:S04]  /*109c0*/  LDL.LU R208, [R1+0x188] ;  /* 0x0001880001d07983 */ /* 0x0005680000300800 */
[----:B------:R2:W5:Y:S03]  /*109d0*/  LDL.LU R207, [R1+0x184] ;  /* 0x0001840001cf7983 */ /* 0x0005660000300800 */
[C---:B------:R-:W-:Y:S01]  /*109e0*/  HMMA.16816.F32 R32, R4.reuse, R28, R120 ;  /* 0x0000001c0420723c */ /* 0x040fe20000001878 */
[----:B------:R2:W5:Y:S04]  /*109f0*/  LDL.LU R206, [R1+0x180] ;  /* 0x0001800001ce7983 */ /* 0x0005680000300800 */
[----:B------:R2:W5:Y:S03]  /*10a00*/  LDL.LU R205, [R1+0x17c] ;  /* 0x00017c0001cd7983 */ /* 0x0005660000300800 */
[C---:B------:R-:W-:Y:S01]  /*10a10*/  HMMA.16816.F32 R24, R4.reuse, R14, R52 ;  /* 0x0000000e0418723c */ /* 0x040fe20000001834 */
[----:B------:R2:W5:Y:S04]  /*10a20*/  LDL.LU R204, [R1+0x178] ;  /* 0x0001780001cc7983 */ /* 0x0005680000300800 */
[----:B------:R2:W5:Y:S03]  /*10a30*/  LDL.LU R203, [R1+0x174] ;  /* 0x0001740001cb7983 */ /* 0x0005660000300800 */
[----:B------:R-:W-:Y:S01]  /*10a40*/  HMMA.16816.F32 R240, R4, R30, R116 ;  /* 0x0000001e04f0723c */ /* 0x000fe20000001874 */
[----:B------:R2:W5:Y:S04]  /*10a50*/  LDL.LU R202, [R1+0x170] ;  /* 0x0001700001ca7983 */ /* 0x0005680000300800 */
[----:B------:R2:W5:Y:S03]  /*10a60*/  LDL.LU.64 R200, [R1+0x168] ;  /* 0x0001680001c87983 */ /* 0x0005660000300a00 */
[----:B------:R-:W-:Y:S01]  /*10a70*/  MOV R3, R35 ;  /* 0x0000002300037202 */ /* 0x000fe20000000f00 */
[----:B------:R-:W-:-:S02]  /*10a80*/  IMAD.MOV.U32 R0, RZ, RZ, R32 ;  /* 0x000000ffff007224 */ /* 0x000fc400078e0020 */
[----:B------:R-:W-:Y:S01]  /*10a90*/  IMAD.MOV.U32 R10, RZ, RZ, R34 ;  /* 0x000000ffff0a7224 */ /* 0x000fe200078e0022 */
[----:B------:R-:W-:Y:S01]  /*10aa0*/  MOV R87, R3 ;  /* 0x0000000300577202 */ /* 0x000fe20000000f00 */
[----:B------:R-:W-:Y:S01]  /*10ab0*/  IMAD.WIDE.U32 R2, R2, -0x2daee0ad, RZ ;  /* 0xd2511f5302027825 */ /* 0x000fe200078e00ff */
[----:B------:R-:W-:Y:S01]  /*10ac0*/  MOV R11, R33 ;  /* 0x00000021000b7202 */ /* 0x000fe20000000f00 */
[----:B------:R-:W-:Y:S01]  /*10ad0*/  HMMA.16816.F32 R28, R4, R18, R64 ;  /* 0x00000012041c723c */ /* 0x000fe20000001840 */
[----:B------:R2:W5:Y:S01]  /*10ae0*/  LDL.LU R199, [R1+0x164] ;  /* 0x0001640001c77983 */ /* 0x0005620000300800 */
[----:B------:R-:W-:Y:S01]  /*10af0*/  IMAD.MOV.U32 R84, RZ, RZ, R0 ;  /* 0x000000ffff547224 */ /* 0x000fe200078e0000 */
[----:B------:R-:W-:Y:S02]  /*10b00*/  LOP3.LUT R0, R3, R249, R138, 0x96, !PT ;  /* 0x000000f903007212 */ /* 0x000fe400078e968a */
[----:B------:R-:W-:Y:S01]  /*10b10*/  LOP3.LUT R3, R2, 0xffff, RZ, 0xc0, !PT ;  /* 0x0000ffff02037812 */ /* 0x000fe200078ec0ff */
[----:B------:R-:W-:Y:S01]  /*10b20*/  IMAD.MOV.U32 R86, RZ, RZ, R10 ;  /* 0x000000ffff567224 */ /* 0x000fe200078e000a */
[----:B------:R-:W-:-:S02]  /*10b30*/  LOP3.LUT R8, R0, 0xffff, RZ, 0xc0, !PT ;  /* 0x0000ffff00087812 */ /* 0x000fc400078ec0ff */
[----:B------:R-:W-:Y:S01]  /*10b40*/  SHF.R.U32.HI R12, RZ, 0x18, R2 ;  /* 0x00000018ff0c7819 */ /* 0x000fe20000011602 */
[----:B------:R-:W-:Y:S01]  /*10b50*/  HMMA.16816.F32 R32, R4, R16, R76 ;  /* 0x000000100420723c */ /* 0x000fe2000000184c */
[--C-:B------:R-:W-:Y:S01]  /*10b60*/  SHF.R.U32.HI R9, RZ, 0x10, R0.reuse ;  /* 0x00000010ff097819 */ /* 0x100fe20000011600 */
[----:B------:R2:W5:Y:S01]  /*10b70*/  LDL.LU R198, [R1+0x160] ;  /* 0x0001600001c67983 */ /* 0x0005620000300800 */
[----:B------:R-:W-:Y:S02]  /*10b80*/  LOP3.LUT R14, R0, 0xff, RZ, 0xc0, !PT ;  /* 0x000000ff000e7812 */ /* 0x000fe400078ec0ff */
[----:B------:R-:W-:Y:S01]  /*10b90*/  SHF.R.U32.HI R13, RZ, 0x18, R0 ;  /* 0x00000018ff0d7819 */ /* 0x000fe20000011600 */
[----:B------:R2:W5:Y:S01]  /*10ba0*/  LDL.LU R197, [R1+0x15c] ;  /* 0x00015c0001c57983 */ /* 0x0005620000300800 */
[----:B------:R-:W-:Y:S02]  /*10bb0*/  SHF.R.U32.HI R0, RZ, 0x8, R3 ;  /* 0x00000008ff007819 */ /* 0x000fe40000011603 */
[----:B------:R-:W-:Y:S01]  /*10bc0*/  SHF.R.U32.HI R3, RZ, 0x8, R8 ;  /* 0x00000008ff037819 */ /* 0x000fe20000011608 */
[----:B------:R2:W5:Y:S01]  /*10bd0*/  LDL.LU R192, [R1+0x158] ;  /* 0x0001580001c07983 */ /* 0x0005620000300800 */
[----:B------:R-:W-:-:S02]  /*10be0*/  LOP3.LUT R8, R9, 0xff, RZ, 0xc0, !PT ;  /* 0x000000ff09087812 */ /* 0x000fc400078ec0ff */
[----:B------:R-:W-:Y:S01]  /*10bf0*/  SHF.R.U32.HI R10, RZ, 0x10, R2 ;  /* 0x00000010ff0a7819 */ /* 0x000fe20000011602 */
[----:B------:R-:W-:Y:S01]  /*10c00*/  IMAD.MOV.U32 R46, RZ, RZ, R41 ;  /* 0x000000ffff2e7224 */ /* 0x000fe200078e0029 */
[----:B------:R-:W-:Y:S01]  /*10c10*/  MOV R85, R11 ;  /* 0x0000000b00557202 */ /* 0x000fe20000000f00 */
[----:B------:R-:W-:Y:S01]  /*10c20*/  IMAD.MOV.U32 R45, RZ, RZ, R42 ;  /* 0x000000ffff2d7224 */ /* 0x000fe200078e002a */
[----:B------:R-:W-:Y:S01]  /*10c30*/  LOP3.LUT R11, R2, 0xff, RZ, 0xc0, !PT ;  /* 0x000000ff020b7812 */ /* 0x000fe200078ec0ff */
[----:B------:R-:W-:Y:S01]  /*10c40*/  HMMA.16816.F32 R176, R4, R20, R96 ;  /* 0x0000001404b0723c */ /* 0x000fe20000001860 */
[----:B------:R-:W-:Y:S01]  /*10c50*/  PRMT R2, R8, 0x5410, R13 ;  /* 0x0000541008027816 */ /* 0x000fe2000000000d */
[----:B------:R-:W-:Y:S01]  /*10c60*/  LDSM.16.MT88.4 R16, [R195+0x1f000] ;  /* 0x01f00000c310783b */ /* 0x000fe20000004200 */
[----:B------:R-:W-:Y:S02]  /*10c70*/  LOP3.LUT R8, R10, 0xff, RZ, 0xc0, !PT ;  /* 0x000000ff0a087812 */ /* 0x000fe400078ec0ff */
[----:B------:R-:W-:-:S02]  /*10c80*/  PRMT R67, R221, 0x7054, R221 ;  /* 0x00007054dd437816 */ /* 0x000fc400000000dd */
[----:B------:R-:W-:Y:S02]  /*10c90*/  PRMT R8, R8, 0x5410, R12 ;  /* 0x0000541008087816 */ /* 0x000fe4000000000c */
[----:B------:R-:W-:Y:S02]  /*10ca0*/  MOV R77, R131 ;  /* 0x00000083004d7202 */ /* 0x000fe40000000f00 */
[----:B------:R-:W-:Y:S01]  /*10cb0*/  MOV R131, R164 ;  /* 0x000000a400837202 */ /* 0x000fe20000000f00 */
[----:B------:R-:W-:-:S05]  /*10cc0*/  HSET2.LE.AND R8, R8, R67, PT ;  /* 0x0000004308087233 */ /* 0x000fca0003803000 */
[----:B------:R-:W-:Y:S02]  /*10cd0*/  LOP3.LUT R131, R131, R8, RZ, 0xc0, !PT ;  /* 0x0000000883837212 */ /* 0x000fe400078ec0ff */
[----:B------:R-:W-:Y:S02]  /*10ce0*/  MOV R8, R252 ;  /* 0x000000fc00087202 */ /* 0x000fe40000000f00 */
[----:B------:R-:W3:Y:S01]  /*10cf0*/  LDL R252, [R1+0xf0] ;  /* 0x0000f00001fc7983 */ /* 0x000ee20000100800 */
[----:B------:R-:W-:Y:S01]  /*10d00*/  PRMT R9, R11, 0x5410, R0 ;  /* 0x000054100b097816 */ /* 0x000fe20000000000 */
[----:B------:R-:W-:Y:S02]  /*10d10*/  IMAD.MOV.U32 R11, RZ, RZ, R190 ;  /* 0x000000ffff0b7224 */ /* 0x000fe400078e00be */
[----:B------:R-:W4:Y:S01]  /*10d20*/  LDL R190, [R1+0xb4] ;  /* 0x0000b40001be7983 */ /* 0x000f220000100800 */
[----:B------:R-:W-:Y:S02]  /*10d30*/  MOV R47, R40 ;  /* 0x00000028002f7202 */ /* 0x000fe40000000f00 */
[----:B------:R-:W-:-:S02]  /*10d40*/  MOV R44, R43 ;  /* 0x0000002b002c7202 */ /* 0x000fc40000000f00 */
        /* <DEDUP_REMOVED lines=10> */
[----:B------:R-:W2:Y:S01]  /*10df0*/  LDSM.16.MT88.4 R164, [R193+0x19800] ;  /* 0x01980000c1a4783b */ /* 0x000ea20000004200 */
[----:B------:R-:W-:Y:S01]  /*10e00*/  IMAD.MOV.U32 R104, RZ, RZ, R148 ;  /* 0x000000ffff687224 */ /* 0x000fe200078e0094 */
[----:B------:R-:W-:Y:S01]  /*10e10*/  MOV R97, R143 ;  /* 0x0000008f00617202 */ /* 0x000fe20000000f00 */
[----:B------:R-:W-:Y:S01]  /*10e20*/  IMAD.MOV.U32 R98, RZ, RZ, R142 ;  /* 0x000000ffff627224 */ /* 0x000fe200078e008e */
[----:B------:R-:W-:Y:S01]  /*10e30*/  MOV R99, R141 ;  /* 0x0000008d00637202 */ /* 0x000fe20000000f00 */
[----:B------:R-:W-:Y:S01]  /*10e40*/  IMAD.MOV.U32 R96, RZ, RZ, R140 ;  /* 0x000000ffff607224 */ /* 0x000fe200078e008c */
[----:B------:R-:W2:Y:S04]  /*10e50*/  LDSM.16.MT88.4 R148, [R196+0x19800] ;  /* 0x01980000c494783b */ /* 0x000ea80000004200 */
[----:B------:R-:W2:Y:S01]  /*10e60*/  LDSM.16.MT88.4 R140, [R195+0x19800] ;  /* 0x01980000c38c783b */ /* 0x000ea20000004200 */
[C---:B-1----:R-:W-:Y:S08]  /*10e70*/  HMMA.16816.F32 R116, R4.reuse, R40, R48 ;  /* 0x000000280474723c */ /* 0x042ff00000001830 */
[----:B------:R-:W-:Y:S01]  /*10e80*/  HMMA.16816.F32 R20, R4, R42, R72 ;  /* 0x0000002a0414723c */ /* 0x000fe20000001848 */
[----:B------:R-:W1:Y:S01]  /*10e90*/  LDSM.16.MT88.4 R40, [R193+0x1b800] ;  /* 0x01b80000c128783b */ /* 0x000e620000004200 */
[----:B------:R-:W-:Y:S01]  /*10ea0*/  PRMT R0, R14, 0x5410, R3 ;  /* 0x000054100e007816 */ /* 0x000fe20000000003 */
[----:B------:R-:W-:-:S02]  /*10eb0*/  HSET2.LE.AND R2, R2, R67, PT ;  /* 0x0000004302027233 */ /* 0x000fc40003803000 */
[--C-:B------:R-:W-:Y:S01]  /*10ec0*/  HSET2.LE.AND R3, R9, R67.reuse, PT ;  /* 0x0000004309037233 */ /* 0x100fe20003803000 */
[----:B------:R-:W-:Y:S01]  /*10ed0*/  MOV R121, R159 ;  /* 0x0000009f00797202 */ /* 0x000fe20000000f00 */
[----:B------:R-:W-:Y:S01]  /*10ee0*/  HSET2.LE.AND R0, R0, R67, PT ;  /* 0x0000004300007233 */ /* 0x000fe20003803000 */
[----:B------:R-:W-:Y:S01]  /*10ef0*/  LOP3.LUT R129, R129, R2, RZ, 0xc0, !PT ;  /* 0x0000000281817212 */ /* 0x000fe200078ec0ff */
[----:B------:R-:W-:Y:S01]  /*10f00*/  IMAD.MOV.U32 R122, RZ, RZ, R158 ;  /* 0x000000ffff7a7224 */ /* 0x000fe200078e009e */
[----:B------:R-:W-:Y:S01]  /*10f10*/  LOP3.LUT R130, R130, R3, RZ, 0xc0, !PT ;  /* 0x0000000382827212 */ /* 0x000fe200078ec0ff */
[----:B------:R-:W-:Y:S01]  /*10f20*/  IMAD.MOV.U32 R120, RZ, RZ, R156 ;  /* 0x000000ffff787224 */ /* 0x000fe200078e009c */
[----:B------:R-:W-:Y:S02]  /*10f30*/  LOP3.LUT R128, R128, R0, RZ, 0xc0, !PT ;  /* 0x0000000080807212 */ /* 0x000fe400078ec0ff */
[----:B------:R-:W-:Y:S01]  /*10f40*/  MOV R123, R157 ;  /* 0x0000009d007b7202 */ /* 0x000fe20000000f00 */
[----:B------:R-:W-:Y:S01]  /*10f50*/  HMMA.16816.F32 R124, R4, R16, R100 ;  /* 0x00000010047c723c */ /* 0x000fe20000001864 */
[----:B------:R-:W1:Y:S01]  /*10f60*/  LDSM.16.MT88.4 R156, [R194+0x19800] ;  /* 0x01980000c29c783b */ /* 0x000e620000004200 */
[----:B------:R-:W-:Y:S01]  /*10f70*/  MOV R12, R96 ;  /* 0x00000060000c7202 */ /* 0x000fe20000000f00 */
[----:B------:R-:W-:-:S02]  /*10f80*/  IMAD.MOV.U32 R13, RZ, RZ, R97 ;  /* 0x000000ffff0d7224 */ /* 0x000fc400078e0061 */
[----:B------:R-:W1:Y:S02]  /*10f90*/  LDSM.16.MT88.4 R72, [R193+0x1d800] ;  /* 0x01d80000c148783b */ /* 0x000e640000004200 */
        /* <DEDUP_REMOVED lines=22> */
[----:B------:R-:W-:Y:S03]  /*11100*/  LDSM.16.MT88.4 R48, [R194+0x1b800] ;  /* 0x01b80000c230783b */ /* 0x000fe60000004200 */
[C---:B------:R-:W-:Y:S01]  /*11110*/  HMMA.16816.F32 R148, R128.reuse, R150, R80 ;  /* 0x000000968094723c */ /* 0x040fe20000001850 */
[----:B------:R-:W2:Y:S04]  /*11120*/  LDSM.16.MT88.4 R80, [R194+0x1d800] ;  /* 0x01d80000c250783b */ /* 0x000ea80000004200 */
[----:B------:R-:W2:Y:S03]  /*11130*/  LDSM.16.MT88.4 R64, [R195+0x1b800] ;  /* 0x01b80000c340783b */ /* 0x000ea60000004200 */
[C---:B------:R-:W-:Y:S01]  /*11140*/  HMMA.16816.F32 R144, R128.reuse, R140, R144 ;  /* 0x0000008c8090723c */ /* 0x040fe20000001890 */
[----:B------:R-:W-:Y:S04]  /*11150*/  LDSM.16.MT88.4 R96, [R195+0x1d800] ;  /* 0x01d80000c360783b */ /* 0x000fe80000004200 */
[----:B------:R-:W-:Y:S03]  /*11160*/  LDSM.16.MT88.4 R104, [R193+0x1f800] ;  /* 0x01f80000c168783b */ /* 0x000fe60000004200 */
[C---:B------:R-:W-:Y:S01]  /*11170*/  HMMA.16816.F32 R140, R128.reuse, R142, R88 ;  /* 0x0000008e808c723c */ /* 0x040fe20000001858 */
[----:B------:R-:W2:Y:S04]  /*11180*/  LDSM.16.MT88.4 R88, [R196+0x1d800] ;  /* 0x01d80000c458783b */ /* 0x000ea80000004200 */
[----:B------:R-:W-:Y:S03]  /*11190*/  LDSM.16.MT88.4 R120, [R196+0x1f800] ;  /* 0x01f80000c478783b */ /* 0x000fe60000004200 */
[----:B-1----:R-:W-:Y:S01]  /*111a0*/  HMMA.16816.F32 R36, R128, R40, R112 ;  /* 0x000000288024723c */ /* 0x002fe20000001870 */
[----:B------:R-:W1:Y:S07]  /*111b0*/  LDSM.16.MT88.4 R112, [R194+0x1f800] ;  /* 0x01f80000c270783b */ /* 0x000e6e0000004200 */
[----:B------:R-:W-:Y:S01]  /*111c0*/  HMMA.16816.F32 R16, R4, R18, R92 ;  /* 0x000000120410723c */ /* 0x000fe2000000185c */
[----:B------:R-:W1:Y:S01]  /*111d0*/  LDSM.16.MT88.4 R4, [R195+0x1f800] ;  /* 0x01f80000c304783b */ /* 0x000e620000004200 */
[----:B------:R-:W-:Y:S01]  /*111e0*/  IMAD.MOV.U32 R9, RZ, RZ, R248 ;  /* 0x000000ffff097224 */ /* 0x000fe200078e00f8 */
[----:B------:R-:W-:-:S04]  /*111f0*/  MOV R10, R219 ;  /* 0x000000db000a7202 */ /* 0x000fc80000000f00 */
[----:B------:R-:W-:Y:S01]  /*11200*/  MOV R92, R47 ;  /* 0x0000002f005c7202 */ /* 0x000fe20000000f00 */
[----:B------:R-:W-:Y:S01]  /*11210*/  IMAD.MOV.U32 R93, RZ, RZ, R46 ;  /* 0x000000ffff5d7224 */ /* 0x000fe200078e002e */
[----:B------:R-:W-:Y:S01]  /*11220*/  MOV R94, R45 ;  /* 0x0000002d005e7202 */ /* 0x000fe20000000f00 */
[----:B------:R-:W-:Y:S01]  /*11230*/  IMAD.MOV.U32 R95, RZ, RZ, R44 ;  /* 0x000000ffff5f7224 */ /* 0x000fe200078e002c */
[----:B------:R-:W-:Y:S01]  /*11240*/  HMMA.16816.F32 R160, R128, R156, R160 ;  /* 0x0000009c80a0723c */ /* 0x000fe200000018a0 */
[----:B------:R-:W-:-:S07]  /*11250*/  IADD3 R222, P0, R188, -0x100, RZ ;  /* 0xffffff00bcde7810 */ /* 0x000fce0007f1e0ff */
[C---:B------:R-:W-:Y:S08]  /*11260*/  HMMA.16816.F32 R156, R128.reuse, R158, R68 ;  /* 0x0000009e809c723c */ /* 0x040ff00000001844 */
[----:B------:R-:W-:Y:S01]  /*11270*/  HMMA.16816.F32 R68, R128, R72, R100 ;  /* 0x000000488044723c */ /* 0x000fe20000001864 */
[----:B------:R-:W-:-:S07]  /*11280*/  IADD3.X R223, R189, -0x1, RZ, P0, !PT ;  /* 0xffffffffbddf7810 */ /* 0x000fce00007fe4ff */
        /* <DEDUP_REMOVED lines=12> */
[----:B------:R-:W-:Y:S01]  /*11350*/  HMMA.16816.F32 R48, R128, R50, R8 ;  /* 0x000000328030723c */ /* 0x000fe20000001808 */
[----:B------:R-:W-:Y:S01]  /*11360*/  MOV R135, R246 ;  /* 0x000000f600877202 */ /* 0x000fe20000000f00 */
[----:B------:R-:W-:-:S06]  /*11370*/  IMAD.MOV.U32 R132, RZ, RZ, R247 ;  /* 0x000000ffff847224 */ /* 0x000fcc00078e00f7 */
[C---:B------:R-:W-:Y:S08]  /*11380*/  HMMA.16816.F32 R64, R128.reuse, R66, R12 ;  /* 0x000000428040723c */ /* 0x040ff0000000180c */
[----:B------:R-:W-:Y:S01]  /*11390*/  HMMA.16816.F32 R80, R128, R82, R240 ;  /* 0x000000528050723c */ /* 0x000fe200000018f0 */
[----:B---3--:R-:W-:-:S07]  /*113a0*/  ISETP.GT.AND P1, PT, R246, R252, PT ;  /* 0x000000fcf600720c */ /* 0x008fce0003f24270 */
[----:B------:R-:W-:Y:S01]  /*113b0*/  HMMA.16816.F32 R88, R128, R90, R180 ;  /* 0x0000005a8058723c */ /* 0x000fe200000018b4 */
[----:B----4-:R-:W-:-:S07]  /*113c0*/  MOV R133, R190 ;  /* 0x000000be00857202 */ /* 0x010fce0000000f00 */
        /* <DEDUP_REMOVED lines=8> */
[----:B------:R-:W-:-:S04]  /*11450*/  DEPBAR.LE SB0, 0x0 ;  /* 0x000080000000791a */ /* 0x000fc80000000000 */
[----:B------:R-:W3:Y:S01]  /*11460*/  LDL.64 R138, [R1+0xf8] ;  /* 0x0000f800018a7983 */ /* 0x000ee20000100a00 */
[----:B------:R-:W-:Y:S03]  /*11470*/  WARPSYNC 0xffffffff ;  /* 0xffffffff00007948 */ /* 0x000fe60003800000 */
[----:B------:R-:W-:Y:S06]  /*11480*/  BAR.SYNC.DEFER_BLOCKING 0x0 ;  /* 0x0000000000007b1d */ /* 0x000fec0000010000 */
[----:B-----5:R-:W-:Y:S01]  /*11490*/  @P6 STS.128 [R220+0x18000], RZ ;  /* 0x018000ffdc006388 */ /* 0x020fe20000000c00 */
[----:B--2---:R-:W-:-:S04]  /*114a0*/  IADD3 R247, R219, -0x3, RZ ;  /* 0xfffffffddbf77810 */ /* 0x004fc80007ffe0ff */
[----:B------:R-:W-:Y:S01]  /*114b0*/  SHF.R.S32.HI R4, RZ, 0x1f, R247 ;  /* 0x0000001fff047819 */ /* 0x000fe200000114f7 */
[-C--:B------:R-:W-:Y:S02]  /*114c0*/  IMAD R0, R235, R247.reuse, RZ ;  /* 0x000000f7eb007224 */ /* 0x080fe400078e02ff */
[----:B------:R-:W-:-:S04]  /*114d0*/  IMAD.WIDE.U32 R2, R234, R247, RZ ;  /* 0x000000f7ea027225 */ /* 0x000fc800078e00ff */
[----:B------:R-:W-:Y:S01]  /*114e0*/  IMAD R4, R234, R4, R0 ;  /* 0x00000004ea047224 */ /* 0x000fe200078e0200 */
[----:B---3--:R-:W-:-:S03]  /*114f0*/  LEA R0, P0, R2, R138, 0x6 ;  /* 0x0000008a02007211 */ /* 0x008fc600078030ff */
[----:B------:R-:W-:Y:S01]  /*11500*/  IMAD.IADD R3, R3, 0x1, R4 ;  /* 0x0000000103037824 */ /* 0x000fe200078e0204 */
[CC--:B------:R-:W-:Y:S02]  /*11510*/  @!P6 LEA R20, P2, R0.reuse, R250.reuse, 0x1 ;  /* 0x000000fa0014e211 */ /* 0x0c0fe400078408ff */
[-C--:B------:R-:W-:Y:S02]  /*11520*/  @!P5 LEA R16, P1, R0, R250.reuse, 0x1 ;  /* 0x000000fa0010d211 */ /* 0x080fe400078208ff */
[----:B------:R-:W-:Y:S02]  /*11530*/  LEA.HI.X R3, R2, R139, R3, 0x6, P0 ;  /* 0x0000008b02037211 */ /* 0x000fe400000f3403 */
[C---:B------:R-:W-:Y:S02]  /*11540*/  @!P4 LEA R14, P0, R0.reuse, R250, 0x1 ;  /* 0x000000fa000ec211 */ /* 0x040fe400078008ff */
[----:B------:R-:W-:Y:S02]  /*11550*/  @!P6 LEA.HI.X R21, R0, R251, R3, 0x1, P2 ;  /* 0x000000fb0015e211 */ /* 0x000fe400010f0c03 */
[----:B------:R-:W-:-:S02]  /*11560*/  LEA R2, P2, R234, R0, 0x5 ;  /* 0x00000000ea027211 */ /* 0x000fc400078428ff */
[CCC-:B------:R-:W-:Y:S01]  /*11570*/  @!P5 LEA.HI.X R17, R0.reuse, R251.reuse, R3.reuse, 0x1, P1 ;  /* 0x000000fb0011d211 */ /* 0x1c0fe200008f0c03 */
[----:B------:R-:W-:Y:S01]  /*11580*/  @!PT LDS RZ, [RZ] ;  /* 0x00000000fffff984 */ /* 0x000fe20000000800 */
[----:B------:R-:W-:Y:S01]  /*11590*/  @!PT LDS RZ, [RZ] ;  /* 0x00000000fffff984 */ /* 0x000fe20000000800 */
[----:B------:R-:W-:Y:S01]  /*115a0*/  @!PT LDS RZ, [RZ] ;  /* 0x00000000fffff984 */ /* 0x000fe20000000800 */
[----:B------:R1:W-:Y:S01]  /*115b0*/  @!P6 LDGSTS.E.BYPASS.LTC128B.128 [R220+0x18000], [R20.64] ;  /* 0x1800000014dcefae */ /* 0x0003e2000b901d44 */
[CC--:B------:R-:W-:Y:S02]  /*115c0*/  @!P3 LEA R12, P1, R0.reuse, R250.reuse, 0x1 ;  /* 0x000000fa000cb211 */ /* 0x0c0fe400078208ff */
[----:B------:R-:W-:Y:S02]  /*115d0*/  @!P4 LEA.HI.X R15, R0, R251, R3, 0x1, P0 ;  /* 0x000000fb000fc211 */ /* 0x000fe400000f0c03 */
[----:B------:R-:W-:Y:S02]  /*115e0*/  @!P6 LEA R18, P0, R2, R250, 0x1 ;  /* 0x000000fa0212e211 */ /* 0x000fe400078008ff */
[----:B------:R-:W-:Y:S01]  /*115f0*/  LEA.HI.X R4, R234, R3, R235, 0x5, P2 ;  /* 0x00000003ea047211 */ /* 0x000fe200010f2ceb */
        /* <DEDUP_REMOVED lines=45> */
[----:B------:R-:W-:Y:S04]  /*118d0*/  LDSM.16.M88.4 R172, [R203] ;  /* 0x00000000cbac783b */ /* 0x000fe80000000200 */
[----:B------:R-:W-:Y:S04]  /*118e0*/  LDSM.16.M88.4 R132, [R218] ;  /* 0x00000000da84783b */ /* 0x000fe80000000200 */
[----:B----4-:R-:W1:Y:S04]  /*118f0*/  LDSM.16.M88.4 R8, [R199] ;  /* 0x00000000c708783b */ /* 0x010e680000000200 */
[----:B------:R-:W-:Y:S04]  /*11900*/  LDSM.16.M88.4 R32, [R192+0x11000] ;  /* 0x01100000c020783b */ /* 0x000fe80000000200 */
[----:B--2---:R-:W2:Y:S04]  /*11910*/  LDSM.16.M88.4 R4, [R200] ;  /* 0x00000000c804783b */ /* 0x004ea80000000200 */
[----:B------:R-:W0:Y:S01]  /*11920*/  LDGDEPBAR ;  /* 0x00000000000079af */ /* 0x000e220000000000 */
[C---:B-1----:R-:W-:Y:S08]  /*11930*/  HMMA.16816.F32 R28, R8.reuse, R12, RZ ;  /* 0x0000000c081c723c */ /* 0x042ff000000018ff */
[C---:B------:R-:W-:Y:S08]  /*11940*/  HMMA.16816.F32 R24, R8.reuse, R14, RZ ;  /* 0x0000000e0818723c */ /* 0x040ff000000018ff */
[C---:B------:R-:W-:Y:S08]  /*11950*/  HMMA.16816.F32 R12, R8.reuse, R22, RZ ;  /* 0x00000016080c723c */ /* 0x040ff000000018ff */
[----:B------:R-:W-:Y:S01]  /*11960*/  HMMA.16816.F32 R16, R8, R20, RZ ;  /* 0x000000140810723c */ /* 0x000fe200000018ff */
[----:B------:R-:W1:Y:S07]  /*11970*/  LDSM.16.M88.4 R20, [R217] ;  /* 0x00000000d914783b */ /* 0x000e6e0000000200 */
[C---:B--2---:R-:W-:Y:S08]  /*11980*/  HMMA.16816.F32 R176, R4.reuse, R172, R28 ;  /* 0x000000ac04b0723c */ /* 0x044ff0000000181c */
[----:B------:R-:W-:Y:S08]  /*11990*/  HMMA.16816.F32 R28, R4, R134, R12 ;  /* 0x00000086041c723c */ /* 0x000ff0000000180c */
        /* <DEDUP_REMOVED lines=192> */
[----:B------:R-:W1:Y:S01]  /*125a0*/  LDSM.16.M88.4 R8, [R197+0x7800] ;  /* 0x00780000c508783b */ /* 0x000e620000000200 */
[----:B------:R-:W-:Y:S01]  /*125b0*/  ISETP.GT.AND P0, PT, R247, R252, PT ;  /* 0x000000fcf700720c */ /* 0x000fe20003f04270 */
[----:B------:R-:W-:-:S05]  /*125c0*/  DEPBAR.LE SB0, 0x0 ;  /* 0x000080000000791a */ /* 0x000fca0000000000 */
[C---:B-1----:R-:W-:Y:S08]  /*125d0*/  HMMA.16816.F32 R240, R4.reuse, R8, R20 ;  /* 0x0000000804f0723c */ /* 0x042ff00000001814 */
[----:B------:R-:W-:Y:S01]  /*125e0*/  HMMA.16816.F32 R4, R4, R10, R12 ;  /* 0x0000000a0404723c */ /* 0x000fe2000000180c */
[----:B------:R-:W-:Y:S11]  /*125f0*/  @!UPT UIADD3 URZ, URZ, URZ, URZ ;  /* 0x0000003f3f3ff290 */ /* 0x000ff6000fffe03f */
[----:B------:R-:W-:Y:S11]  /*12600*/  BSSY B1, `(.L_x_1942) ;  /* 0x000004e000017945 */ /* 0x000ff60003800000 */
[----:B------:R1:W-:Y:S04]  /*12610*/  STL.64 [R1], R4 ;  /* 0x0000000401007387 */ /* 0x0003e80000100a00 */
[----:B------:R1:W-:Y:S04]  /*12620*/  STL.64 [R1+0x8], R6 ;  /* 0x0000080601007387 */ /* 0x0003e80000100a00 */
[----:B------:R-:W-:Y:S06]  /*12630*/  BAR.SYNC.DEFER_BLOCKING 0x0 ;  /* 0x0000000000007b1d */ /* 0x000fec0000010000 */
[----:B------:R-:W-:Y:S05]  /*12640*/  @!P0 BRA `(.L_x_1943) ;  /* 0x0000049000008947 */ /* 0x000fea0003800000 */
[----:B------:R-:W2:Y:S01]  /*12650*/  LDL.64 R138, [R1+0xe8] ;  /* 0x0000e800018a7983 */ /* 0x000ea20000100a00 */
[----:B------:R-:W-:Y:S01]  /*12660*/  IADD3 R2, R219, -0x4, RZ ;  /* 0xfffffffcdb027810 */ /* 0x000fe20007ffe0ff */
[----:B------:R-:W-:Y:S02]  /*12670*/  BSSY B0, `(.L_x_1944) ;  /* 0x0000045000007945 */ /* 0x000fe40003800000 */
[----:B------:R3:W-:Y:S01]  /*12680*/  @P6 STS.128 [R220+0x10000], RZ ;  /* 0x010000ffdc006388 */ /* 0x0007e20000000c00 */
[----:B------:R-:W-:Y:S01]  /*12690*/  SHF.R.S32.HI R3, RZ, 0x1f, R2 ;  /* 0x0000001fff037819 */ /* 0x000fe20000011402 */
[----:B------:R-:W-:-:S04]  /*126a0*/  IMAD R0, R233, R2, RZ ;  /* 0x00000002e9007224 */ /* 0x000fc800078e02ff */
[C---:B------:R-:W-:Y:S02]  /*126b0*/  IMAD R0, R232.reuse, R3, R0 ;  /* 0x00000003e8007224 */ /* 0x040fe400078e0200 */
[----:B------:R-:W-:-:S04]  /*126c0*/  IMAD.WIDE.U32 R2, R232, R2, RZ ;  /* 0x00000002e8027225 */ /* 0x000fc800078e00ff */
[----:B------:R-:W-:Y:S01]  /*126d0*/  IMAD.IADD R3, R3, 0x1, R0 ;  /* 0x0000000103037824 */ /* 0x000fe200078e0200 */
[----:B--2---:R-:W-:-:S04]  /*126e0*/  LEA R0, P0, R2, R138, 0x6 ;  /* 0x0000008a02007211 */ /* 0x004fc800078030ff */
[----:B------:R-:W-:Y:S01]  /*126f0*/  LEA.HI.X R2, R2, R139, R3, 0x6, P0 ;  /* 0x0000008b02027211 */ /* 0x000fe200000f3403 */
[----:B------:R-:W-:Y:S01]  /*12700*/  IMAD.SHL.U32 R3, R232, 0x20, RZ ;  /* 0x00000020e8037824 */ /* 0x000fe200078e00ff */
[----:B-1----:R-:W-:-:S04]  /*12710*/  @!P6 LEA R4, P0, R0, R244, 0x1 ;  /* 0x000000f40004e211 */ /* 0x002fc800078008ff */
[----:B------:R-:W-:-:S05]  /*12720*/  @!P6 LEA.HI.X R5, R0, R245, R2, 0x1, P0 ;  /* 0x000000f50005e211 */ /* 0x000fca00000f0c02 */
[----:B------:R-:W-:Y:S01]  /*12730*/  @!PT LDS RZ, [RZ] ;  /* 0x00000000fffff984 */ /* 0x000fe20000000800 */
[----:B------:R-:W-:Y:S01]  /*12740*/  @!PT LDS RZ, [RZ] ;  /* 0x00000000fffff984 */ /* 0x000fe20000000800 */
[----:B------:R-:W-:Y:S01]  /*12750*/  @!PT LDS RZ, [RZ] ;  /* 0x00000000fffff984 */ /* 0x000fe20000000800 */
[----:B------:R1:W-:Y:S04]  /*12760*/  @!P6 LDGSTS.E.BYPASS.LTC128B.128 [R220+0x10000], [R4.64] ;  /* 0x1000000004dcefae */ /* 0x0003e8000b901d44 */
[----:B------:R3:W-:Y:S01]  /*12770*/  @P5 STS.128 [R220+0x12000], RZ ;  /* 0x012000ffdc005388 */ /* 0x0007e20000000c00 */
[----:B-1----:R-:W-:-:S04]  /*12780*/  @!P5 LEA R4, P0, R0, R244, 0x1 ;  /* 0x000000f40004d211 */ /* 0x002fc800078008ff */
[----:B------:R-:W-:-:S05]  /*12790*/  @!P5 LEA.HI.X R5, R0, R245, R2, 0x1, P0 ;  /* 0x000000f50005d211 */ /* 0x000fca00000f0c02 */
[----:B------:R-:W-:Y:S01]  /*127a0*/  @!PT LDS RZ, [RZ] ;  /* 0x00000000fffff984 */ /* 0x000fe20000000800 */
[----:B------:R-:W-:Y:S01]  /*127b0*/  @!PT LDS RZ, [RZ] ;  /* 0x00000000fffff984 */ /* 0x000fe20000000800 */
[----:B------:R-:W-:Y:S01]  /*127c0*/  @!PT LDS RZ, [RZ] ;  /* 0x00000000fffff984 */ /* 0x000fe20000000800 */
[----:B------:R1:W-:Y:S04]  /*127d0*/  @!P5 LDGSTS.E.BYPASS.LTC128B.128 [R220+0x12000], [R4.64+0x80] ;  /* 0x1200008004dcdfae */ /* 0x0003e8000b901d44 */
        /* <DEDUP_REMOVED lines=9> */
[--C-:B------:R-:W-:Y:S02]  /*12870*/  @!P3 LEA.HI.X R5, R0, R245, R2.reuse, 0x1, P0 ;  /* 0x000000f50005b211 */ /* 0x100fe400000f0c02 */
[----:B------:R-:W-:Y:S02]  /*12880*/  IADD3 R0, P0, R3, R0, RZ ;  /* 0x0000000003007210 */ /* 0x000fe40007f1e0ff */
[----:B------:R-:W-:Y:S01]  /*12890*/  SHF.L.U64.HI R3, R232, 0x5, R233 ;  /* 0x00000005e8037819 */ /* 0x000fe200000102e9 */
[----:B------:R-:W-:Y:S01]  /*128a0*/  @!PT LDS RZ, [RZ] ;  /* 0x00000000fffff984 */ /* 0x000fe20000000800 */
[----:B------:R-:W-:Y:S01]  /*128b0*/  @!PT LDS RZ, [RZ] ;  /* 0x00000000fffff984 */ /* 0x000fe20000000800 */
[----:B------:R-:W-:Y:S01]  /*128c0*/  @!PT LDS RZ, [RZ] ;  /* 0x00000000fffff984 */ /* 0x000fe20000000800 */
[----:B------:R1:W-:Y:S04]  /*128d0*/  @!P3 LDGSTS.E.BYPASS.LTC128B.128 [R220+0x16000], [R4.64+0x180] ;  /* 0x1600018004dcbfae */ /* 0x0003e8000b901d44 */
[----:B------:R-:W-:Y:S01]  /*128e0*/  IMAD.X R2, R3, 0x1, R2, P0 ;  /* 0x0000000103027824 */ /* 0x000fe200000e0602 */
[----:B------:R3:W-:Y:S01]  /*128f0*/  @P6 STS.128 [R220+0x11000], RZ ;  /* 0x011000ffdc006388 */ /* 0x0007e20000000c00 */
        /* <DEDUP_REMOVED lines=21> */
[----:B------:R-:W-:Y:S05]  /*12a50*/  @P3 BRA `(.L_x_1945) ;  /* 0x0000006000003947 */ /* 0x000fea0003800000 */
[----:B---3--:R-:W-:-:S04]  /*12a60*/  LEA R4, P0, R0, R244, 0x1 ;  /* 0x000000f400047211 */ /* 0x008fc800078008ff */
[----:B------:R-:W-:-:S05]  /*12a70*/  LEA.HI.X R5, R0, R245, R2, 0x1, P0 ;  /* 0x000000f500057211 */ /* 0x000fca00000f0c02 */
[----:B------:R-:W-:Y:S01]  /*12a80*/  @!PT LDS RZ, [RZ] ;  /* 0x00000000fffff984 */ /* 0x000fe20000000800 */
[----:B------:R-:W-:Y:S01]  /*12a90*/  @!PT LDS RZ, [RZ] ;  /* 0x00000000fffff984 */ /* 0x000fe20000000800 */
[----:B------:R-:W-:Y:S01]  /*12aa0*/  @!PT LDS RZ, [RZ] ;  /* 0x00000000fffff984 */ /* 0x000fe20000000800 */
[----:B------:R1:W-:Y:S04]  /*12ab0*/  LDGSTS.E.BYPASS.LTC128B.128 [R220+0x17000], [R4.64+0x180] ;  /* 0x1700018004dc7fae */ /* 0x0003e8000b901d44 */
.L_x_1945:
[----:B------:R-:W-:Y:S05]  /*12ac0*/  BSYNC B0 ;  /* 0x0000000000007941 */ /* 0x000fea0003800000 */
.L_x_1944:
[----:B------:R-:W0:Y:S02]  /*12ad0*/  LDGDEPBAR ;  /* 0x00000000000079af */ /* 0x000e240000000000 */
.L_x_1943:
[----:B------:R-:W-:Y:S05]  /*12ae0*/  BSYNC B1 ;  /* 0x0000000000017941 */ /* 0x000fea0003800000 */
.L_x_1942:
[----:B------:R-:W2:Y:S04]  /*12af0*/  LDL R0, [R1+0xd0] ;  /* 0x0000d00001007983 */ /* 0x000ea80000100800 */
[----:B------:R-:W4:Y:S04]  /*12b00*/  S2R R2, SR_TID.X ;  /* 0x0000000000027919 */ /* 0x000f280000002100 */
[----:B------:R1:W-:Y:S04]  /*12b10*/  STL [R1+0x1d8], R251 ;  /* 0x0001d8fb01007387 */ /* 0x0003e80000100800 */
[----:B------:R-:W-:Y:S04]  /*12b20*/  STL [R1+0x1d4], R250 ;  /* 0x0001d4fa01007387 */ /* 0x000fe80000100800 */
[----:B------:R-:W-:Y:S04]  /*12b30*/  STL [R1+0x1d0], R245 ;  /* 0x0001d0f501007387 */ /* 0x000fe80000100800 */
[----:B------:R-:W-:Y:S04]  /*12b40*/  STL [R1+0x1cc], R244 ;  /* 0x0001ccf401007387 */ /* 0x000fe80000100800 */
[----:B------:R-:W-:Y:S04]  /*12b50*/  STL [R1+0x1c8], R235 ;  /* 0x0001c8eb01007387 */ /* 0x000fe80000100800 */
[----:B------:R3:W-:Y:S01]  /*12b60*/  STL [R1+0x1c4], R234 ;  /* 0x0001c4ea01007387 */ /* 0x0007e20000100800 */
[----:B----4-:R-:W-:-:S03]  /*12b70*/  IMAD.SHL.U32 R2, R2, 0x2, RZ ;  /* 0x0000000202027824 */ /* 0x010fc600078e00ff */
[----:B------:R-:W-:Y:S02]  /*12b80*/  STL [R1+0x1c0], R233 ;  /* 0x0001c0e901007387 */ /* 0x000fe40000100800 */
[----:B------:R-:W-:Y:S02]  /*12b90*/  LOP3.LUT R2, R2, 0x6, RZ, 0xc0, !PT ;  /* 0x0000000602027812 */ /* 0x000fe400078ec0ff */
[----:B------:R-:W-:Y:S03]  /*12ba0*/  STL [R1+0x1bc], R232 ;  /* 0x0001bce801007387 */ /* 0x000fe60000100800 */
[----:B------:R-:W-:Y:S01]  /*12bb0*/  IMAD R2, R247, 0x40, R2 ;  /* 0x00000040f7027824 */ /* 0x000fe200078e0202 */
        /* <DEDUP_REMOVED lines=24> */
[----:B-1----:R-:W2:Y:S04]  /*12d40*/  LDL R251, [R1] ;  /* 0x0000000001fb7983 */ /* 0x002ea80000100800 */
[----:B------:R-:W2:Y:S01]  /*12d50*/  LDL.LU R139, [R1+0x8] ;  /* 0x00000800018b7983 */ /* 0x000ea20000300800 */
[----:B------:R-:W-:-:S03]  /*12d60*/  ISETP.GE.AND P2, PT, R2, R228, PT ;  /* 0x000000e40200720c */ /* 0x000fc60003f46270 */
[----:B------:R-:W2:Y:S01]  /*12d70*/  LDL R138, [R1+0x4] ;  /* 0x00000400018a7983 */ /* 0x000ea20000100800 */
[----:B------:R-:W-:-:S03]  /*12d80*/  ISETP.GE.OR P2, PT, R2, R231, !P2 ;  /* 0x000000e70200720c */ /* 0x000fc60005746670 */
[----:B------:R-:W2:Y:S04]  /*12d90*/  LDL.LU R133, [R1+0xc] ;  /* 0x00000c0001857983 */ /* 0x000ea80000300800 */
[----:B---3--:R-:W3:Y:S01]  /*12da0*/  LDL.LU R234, [R1+0xb0] ;  /* 0x0000b00001ea7983 */ /* 0x008ee20000300800 */
[----:B--2---:R-:W-:Y:S02]  /*12db0*/  IMAD.MOV.U32 R132, RZ, RZ, R0 ;  /* 0x000000ffff847224 */ /* 0x004fe400078e0000 */
[----:B------:R-:W-:-:S05]  /*12dc0*/  IMAD.IADD R0, R225, 0x1, -R2 ;  /* 0x00000001e1007824 */ /* 0x000fca00078e0a02 */
[----:B------:R-:W-:-:S04]  /*12dd0*/  IABS R0, R0 ;  /* 0x0000000000007213 */ /* 0x000fc80000000000 */
[----:B------:R-:W-:Y:S01]  /*12de0*/  MOV R4, R0 ;  /* 0x0000000000047202 */ /* 0x000fe20000000f00 */
[----:B------:R-:W-:-:S05]  /*12df0*/  IMAD.IADD R0, R229, 0x1, -R2 ;  /* 0x00000001e5007824 */ /* 0x000fca00078e0a02 */
[----:B------:R-:W-:Y:S02]  /*12e00*/  IABS R3, R0 ;  /* 0x0000000000037213 */ /* 0x000fe40000000000 */
[----:B------:R-:W-:Y:S01]  /*12e10*/  IADD3 R0, R2, 0x1, RZ ;  /* 0x0000000102007810 */ /* 0x000fe20007ffe0ff */
[----:B------:R1:W-:Y:S04]  /*12e20*/  I2F R7, R4 ;  /* 0x0000000400077306 */ /* 0x0003e80000201400 */
[--C-:B------:R-:W-:Y:S02]  /*12e30*/  IMAD.IADD R5, R229, 0x1, -R0.reuse ;  /* 0x00000001e5057824 */ /* 0x100fe400078e0a00 */
[----:B-1----:R-:W-:Y:S02]  /*12e40*/  IMAD.MOV.U32 R4, RZ, RZ, R3 ;  /* 0x000000ffff047224 */ /* 0x002fe400078e0003 */
[----:B------:R-:W-:-:S02]  /*12e50*/  IMAD.IADD R3, R225, 0x1, -R0 ;  /* 0x00000001e1037824 */ /* 0x000fc400078e0a00 */
[----:B------:R1:W-:Y:S03]  /*12e60*/  I2F R6, R4 ;  /* 0x0000000400067306 */ /* 0x0003e60000201400 */
[----:B------:R-:W-:-:S04]  /*12e70*/  IABS R3, R3 ;  /* 0x0000000300037213 */ /* 0x000fc80000000000 */
[----:B-1----:R-:W-:Y:S02]  /*12e80*/  MOV R4, R3 ;  /* 0x0000000300047202 */ /* 0x002fe40000000f00 */
[----:B------:R-:W-:-:S06]  /*12e90*/  IABS R3, R5 ;  /* 0x0000000500037213 */ /* 0x000fcc0000000000 */
[----:B------:R-:W1:Y:S01]  /*12ea0*/  I2F R3, R3 ;  /* 0x0000000300037306 */ /* 0x000e620000201400 */
[C---:B------:R-:W-:Y:S02]  /*12eb0*/  ISETP.GE.AND P1, PT, R0.reuse, R228, PT ;  /* 0x000000e40000720c */ /* 0x040fe40003f26270 */
[C---:B------:R-:W-:Y:S02]  /*12ec0*/  ISETP.GE.AND P0, PT, R0.reuse, R227, PT ;  /* 0x000000e30000720c */ /* 0x040fe40003f06270 */
[----:B------:R-:W-:-:S03]  /*12ed0*/  ISETP.GE.OR P1, PT, R0, R231, !P1 ;  /* 0x000000e70000720c */ /* 0x000fc60004f26670 */
[----:B------:R-:W2:Y:S01]  /*12ee0*/  I2F R4, R4 ;  /* 0x0000000400047306 */ /* 0x000ea20000201400 */
[----:B------:R-:W-:Y:S02]  /*12ef0*/  ISETP.GE.OR P0, PT, R0, R230, !P0 ;  /* 0x000000e60000720c */ /* 0x000fe40004706670 */
[----:B------:R-:W-:Y:S01]  /*12f00*/  IADD3 R0, R2, 0x8, RZ ;  /* 0x0000000802007810 */ /* 0x000fe20007ffe0ff */
[----:B-1----:R-:W-:-:S04]  /*12f10*/  FFMA.FTZ R8, R3, -R224, R175 ;  /* 0x800000e003087223 */ /* 0x002fc800000100af */
[----:B------:R-:W-:Y:S01]  /*12f20*/  IMAD.IADD R3, R225, 0x1, -R0 ;  /* 0x00000001e1037824 */ /* 0x000fe200078e0a00 */
[C---:B------:R-:W-:Y:S02]  /*12f30*/  ISETP.GE.AND P4, PT, R0.reuse, R228, PT ;  /* 0x000000e40000720c */ /* 0x040fe40003f86270 */
[C---:B------:R-:W-:Y:S02]  /*12f40*/  ISETP.GE.AND P6, PT, R0.reuse, R227, PT ;  /* 0x000000e30000720c */ /* 0x040fe40003fc6270 */
[----:B------:R-:W-:Y:S01]  /*12f50*/  IABS R3, R3 ;  /* 0x0000000300037213 */ /* 0x000fe20000000000 */
[-C--:B------:R-:W-:Y:S01]  /*12f60*/  FFMA.FTZ R10, R7, -R224.reuse, R172 ;  /* 0x800000e0070a7223 */ /* 0x080fe200000100ac */
[----:B------:R-:W-:Y:S01]  /*12f70*/  ISETP.GE.OR P4, PT, R0, R231, !P4 ;  /* 0x000000e70000720c */ /* 0x000fe20006786670 */
[----:B--2---:R-:W-:Y:S01]  /*12f80*/  FFMA.FTZ R7, R4, -R224, R173 ;  /* 0x800000e004077223 */ /* 0x004fe200000100ad */
[----:B------:R-:W-:Y:S01]  /*12f90*/  ISETP.GE.OR P6, PT, R0, R230, !P6 ;  /* 0x000000e60000720c */ /* 0x000fe200077c6670 */
[----:B------:R-:W-:-:S02]  /*12fa0*/  IMAD.IADD R4, R229, 0x1, -R0 ;  /* 0x00000001e5047824 */ /* 0x000fc400078e0a00 */
[----:B------:R-:W-:-:S03]  /*12fb0*/  IMAD.MOV.U32 R0, RZ, RZ, R3 ;  /* 0x000000ffff007224 */ /* 0x000fc600078e0003 */
[----:B------:R-:W-:Y:S01]  /*12fc0*/  IABS R3, R4 ;  /* 0x0000000400037213 */ /* 0x000fe20000000000 */
[----:B------:R1:W-:Y:S01]  /*12fd0*/  I2F R5, R0 ;  /* 0x0000000000057306 */ /* 0x0003e20000201400 */
[----:B------:R-:W-:-:S03]  /*12fe0*/  FFMA.FTZ R9, R6, -R224, R174 ;  /* 0x800000e006097223 */ /* 0x000fc600000100ae */
[----:B------:R-:W-:Y:S01]  /*12ff0*/  IMAD.MOV.U32 R6, RZ, RZ, R3 ;  /* 0x000000ffff067224 */ /* 0x000fe200078e0003 */
[----:B-1----:R-:W-:-:S04]  /*13000*/  IADD3 R0, R2, 0x9, RZ ;  /* 0x0000000902007810 */ /* 0x002fc80007ffe0ff */
[C---:B------:R-:W-:Y:S02]  /*13010*/  ISETP.GE.AND P3, PT, R0.reuse, R228, PT ;  /* 0x000000e40000720c */ /* 0x040fe40003f66270 */
[C---:B------:R-:W-:Y:S02]  /*13020*/  ISETP.GE.AND P5, PT, R0.reuse, R227, PT ;  /* 0x000000e30000720c */ /* 0x040fe40003fa6270 */
[----:B------:R-:W-:Y:S01]  /*13030*/  IADD3 R3, R225, -R0, RZ ;  /* 0x80000000e1037210 */ /* 0x000fe20007ffe0ff */
[----:B------:R-:W-:Y:S01]  /*13040*/  IMAD.IADD R4, R229, 0x1, -R0 ;  /* 0x00000001e5047824 */ /* 0x000fe200078e0a00 */
[C---:B------:R-:W-:Y:S02]  /*13050*/  ISETP.GE.OR P3, PT, R0.reuse, R231, !P3 ;  /* 0x000000e70000720c */ /* 0x040fe40005f66670 */
[----:B------:R-:W-:Y:S02]  /*13060*/  ISETP.GE.OR P5, PT, R0, R230, !P5 ;  /* 0x000000e60000720c */ /* 0x000fe40006fa6670 */
[----:B------:R-:W-:-:S02]  /*13070*/  IABS R3, R3 ;  /* 0x0000000300037213 */ /* 0x000fc40000000000 */
[----:B------:R-:W-:Y:S02]  /*13080*/  IADD3 R0, R2, 0x10, RZ ;  /* 0x0000001002007810 */ /* 0x000fe40007ffe0ff */
[----:B------:R-:W-:Y:S02]  /*13090*/  IABS R11, R4 ;  /* 0x00000004000b7213 */ /* 0x000fe40000000000 */
[----:B------:R1:W-:Y:S08]  /*130a0*/  I2F R4, R3 ;  /* 0x0000000300047306 */ /* 0x0003f00000201400 */
[----:B------:R-:W2:Y:S01]  /*130b0*/  I2F R6, R6 ;  /* 0x0000000600067306 */ /* 0x000ea20000201400 */
[----:B-1----:R-:W-:-:S05]  /*130c0*/  IMAD.IADD R3, R225, 0x1, -R0 ;  /* 0x00000001e1037824 */ /* 0x002fca00078e0a00 */
[----:B------:R-:W-:Y:S02]  /*130d0*/  IABS R3, R3 ;  /* 0x0000000300037213 */ /* 0x000fe40000000000 */
[----:B------:R-:W1:Y:S01]  /*130e0*/  I2F R11, R11 ;  /* 0x0000000b000b7306 */ /* 0x000e620000201400 */
[----:B------:R-:W-:Y:S02]  /*130f0*/  FSEL R30, R10, -INF , !P2 ;  /* 0xff8000000a1e7808 */ /* 0x000fe40005000000 */
[----:B------:R-:W-:-:S05]  /*13100*/  ISETP.GE.AND P2, PT, R2, R227, PT ;  /* 0x000000e30200720c */ /* 0x000fca0003f46270 */
[----:B------:R-:W3:Y:S01]  /*13110*/  I2F R3, R3 ;  /* 0x0000000300037306 */ /* 0x000ee20000201400 */
[----:B------:R-:W-:Y:S01]  /*13120*/  ISETP.GE.OR P2, PT, R2, R230, !P2 ;  /* 0x000000e60200720c */ /* 0x000fe20005746670 */
[----:B--2---:R-:W-:Y:S01]  /*13130*/  FFMA.FTZ R6, R6, -R224, R34 ;  /* 0x800000e006067223 */ /* 0x004fe20000010022 */
[----:B------:R-:W-:Y:S02]  /*13140*/  FSEL R29, R7, -INF , !P1 ;  /* 0xff800000071d7808 */ /* 0x000fe40004800000 */
[----:B------:R-:W-:Y:S02]  /*13150*/  FSEL R34, R9, -INF , !P2 ;  /* 0xff80000009227808 */ /* 0x000fe40005000000 */
[C---:B------:R-:W-:Y:S02]  /*13160*/  ISETP.GE.AND P2, PT, R0.reuse, R228, PT ;  /* 0x000000e40000720c */ /* 0x040fe40003f46270 */
[C---:B------:R-:W-:Y:S01]  /*13170*/  ISETP.GE.AND P1, PT, R0.reuse, R227, PT ;  /* 0x000000e30000720c */ /* 0x040fe20003f26270 */
[-C--:B-1----:R-:W-:Y:S01]  /*13180*/  FFMA.FTZ R12, R11, -R224.reuse, R35 ;  /* 0x800000e00b0c7223 */ /* 0x082fe20000010023 */
[C---:B------:R-:W-:Y:S01]  /*13190*/  ISETP.GE.OR P2, PT, R0.reuse, R231, !P2 ;  /* 0x000000e70000720c */ /* 0x040fe20005746670 */
[----:B------:R-:W-:Y:S01]  /*131a0*/  FFMA.FTZ R5, R5, -R224, R32 ;  /* 0x800000e005057223 */ /* 0x000fe20000010020 */
[----:B------:R-:W-:Y:S01]  /*131b0*/  ISETP.GE.OR P1, PT, R0, R230, !P1 ;  /* 0x000000e60000720c */ /* 0x000fe20004f26670 */
[----:B---3--:R-:W-:-:S02]  /*131c0*/  FFMA.FTZ R11, R3, -R224, R176 ;  /* 0x800000e0030b7223 */ /* 0x008fc400000100b0 */
[----:B------:R-:W-:Y:S01]  /*131d0*/  IMAD.IADD R3, R229, 0x1, -R0 ;  /* 0x00000001e5037824 */ /* 0x000fe200078e0a00 */
[----:B------:R-:W-:Y:S02]  /*131e0*/  IADD3 R0, R2, 0x11, RZ ;  /* 0x0000001102007810 */ /* 0x000fe40007ffe0ff */
        /* <DEDUP_REMOVED lines=8> */
[----:B------:R-:W-:Y:S01]  /*13270*/  IMAD.IADD R0, R229, 0x1, -R0 ;  /* 0x00000001e5007824 */ /* 0x000fe200078e0a00 */
[----:B------:R-:W-:Y:S01]  /*13280*/  MOV R5, R7 ;  /* 0x0000000700057202 */ /* 0x000fe20000000f00 */
[----:B------:R-:W-:Y:S01]  /*13290*/  FFMA.FTZ R4, R4, -R224, R33 ;  /* 0x800000e004047223 */ /* 0x000fe20000010021 */
[----:B------:R-:W-:Y:S02]  /*132a0*/  IABS R3, R3 ;  /* 0x0000000300037213 */ /* 0x000fe40000000000 */
[----:B------:R1:W-:Y:S01]  /*132b0*/  I2F R15, R5 ;  /* 0x00000005000f7306 */ /* 0x0003e20000201400 */
[----:B------:R-:W-:Y:S02]  /*132c0*/  FSEL R135, R6, -INF , !P6 ;  /* 0xff80000006877808 */ /* 0x000fe40007000000 */
[----:B------:R-:W-:-:S05]  /*132d0*/  FSEL R27, R4, -INF , !P3 ;  /* 0xff800000041b7808 */ /* 0x000fca0005800000 */
[----:B------:R2:W-:Y:S01]  /*132e0*/  I2F R8, R3 ;  /* 0x0000000300087306 */ /* 0x0005e20000201400 */
[----:B-1----:R-:W-:Y:S02]  /*132f0*/  IABS R5, R0 ;  /* 0x0000000000057213 */ /* 0x002fe40000000000 */
[----:B------:R-:W-:-:S04]  /*13300*/  IADD3 R0, R2, 0x18, RZ ;  /* 0x0000001802007810 */ /* 0x000fc80007ffe0ff */
[C---:B------:R-:W-:Y:S01]  /*13310*/  ISETP.GE.AND P6, PT, R0.reuse, R228, PT ;  /* 0x000000e40000720c */ /* 0x040fe20003fc6270 */
[--C-:B--2---:R-:W-:Y:S01]  /*13320*/  IMAD.IADD R3, R225, 0x1, -R0.reuse ;  /* 0x00000001e1037824 */ /* 0x104fe200078e0a00 */
[C---:B------:R-:W-:Y:S01]  /*13330*/  ISETP.GE.AND P3, PT, R0.reuse, R227, PT ;  /* 0x000000e30000720c */ /* 0x040fe20003f66270 */
[----:B------:R-:W-:Y:S01]  /*13340*/  IMAD.IADD R4, R229, 0x1, -R0 ;  /* 0x00000001e5047824 */ /* 0x000fe200078e0a00 */
[C---:B------:R-:W-:Y:S02]  /*13350*/  ISETP.GE.OR P6, PT, R0.reuse, R231, !P6 ;  /* 0x000000e70000720c */ /* 0x040fe400077c6670 */
[----:B------:R-:W-:Y:S02]  /*13360*/  ISETP.GE.OR P3, PT, R0, R230, !P3 ;  /* 0x000000e60000720c */ /* 0x000fe40005f66670 */
[----:B------:R-:W-:Y:S02]  /*13370*/  IABS R3, R3 ;  /* 0x0000000300037213 */ /* 0x000fe40000000000 */
[----:B------:R-:W-:-:S02]  /*13380*/  IADD3 R0, R2, 0x19, RZ ;  /* 0x0000001902007810 */ /* 0x000fc40007ffe0ff */
[----:B------:R1:W2:Y:S01]  /*13390*/  I2F R9, R3 ;  /* 0x0000000300097306 */ /* 0x0002a20000201400 */
[----:B------:R-:W-:-:S07]  /*133a0*/  IABS R4, R4 ;  /* 0x0000000400047213 */ /* 0x000fce0000000000 */
[----:B------:R3:W2:Y:S01]  /*133b0*/  I2F R14, R5 ;  /* 0x00000005000e7306 */ /* 0x0006a20000201400 */
[----:B-1----:R-:W-:-:S07]  /*133c0*/  IMAD.IADD R3, R225, 0x1, -R0 ;  /* 0x00000001e1037824 */ /* 0x002fce00078e0a00 */
[----:B------:R1:W-:Y:S01]  /*133d0*/  I2F R13, R4 ;  /* 0x00000004000d7306 */ /* 0x0003e20000201400 */
[----:B------:R-:W-:-:S04]  /*133e0*/  IABS R3, R3 ;  /* 0x0000000300037213 */ /* 0x000fc80000000000 */
[----:B---3--:R-:W-:Y:S02]  /*133f0*/  MOV R5, R3 ;  /* 0x0000000300057202 */ /* 0x008fe40000000f00 */
[----:B------:R-:W-:Y:S01]  /*13400*/  IADD3 R3, R2, 0x20, RZ ;  /* 0x0000002002037810 */ /* 0x000fe20007ffe0ff */
[----:B-1----:R-:W-:-:S04]  /*13410*/  IMAD.IADD R4, R229, 0x1, -R0 ;  /* 0x00000001e5047824 */ /* 0x002fc800078e0a00 */
[----:B------:R-:W-:Y:S01]  /*13420*/  IMAD.IADD R6, R225, 0x1, -R3 ;  /* 0x00000001e1067824 */ /* 0x000fe200078e0a03 */
[----:B------:R-:W-:Y:S01]  /*13430*/  IABS R4, R4 ;  /* 0x0000000400047213 */ /* 0x000fe20000000000 */
[----:B------:R1:W3:Y:S01]  /*13440*/  I2F R10, R5 ;  /* 0x00000005000a7306 */ /* 0x0002e20000201400 */
[----:B--2---:R-:W-:-:S03]  /*13450*/  FFMA.FTZ R9, R9, -R224, R180 ;  /* 0x800000e009097223 */ /* 0x004fc600000100b4 */
[----:B-1----:R-:W-:Y:S01]  /*13460*/  IMAD.MOV.U32 R5, RZ, RZ, R4 ;  /* 0x000000ffff057224 */ /* 0x002fe200078e0004 */
[----:B------:R-:W-:-:S03]  /*13470*/  IABS R4, R6 ;  /* 0x0000000600047213 */ /* 0x000fc60000000000 */
[----:B------:R1:W2:Y:S08]  /*13480*/  I2F R7, R5 ;  /* 0x0000000500077306 */ /* 0x0002b00000201400 */
[----:B------:R2:W2:Y:S01]  /*13490*/  I2F R6, R4 ;  /* 0x0000000400067306 */ /* 0x0004a20000201400 */
[-C--:B-1----:R-:W-:Y:S02]  /*134a0*/  FFMA.FTZ R5, R8, -R224.reuse, R177 ;  /* 0x800000e008057223 */ /* 0x082fe400000100b1 */
[----:B--2---:R-:W-:-:S03]  /*134b0*/  FFMA.FTZ R4, R15, -R224, R178 ;  /* 0x800000e00f047223 */ /* 0x004fc600000100b2 */
[----:B------:R-:W-:Y:S02]  /*134c0*/  FSEL R18, R5, -INF , !P0 ;  /* 0xff80000005127808 */ /* 0x000fe40004000000 */
[C---:B------:R-:W-:Y:S02]  /*134d0*/  ISETP.GE.AND P0, PT, R3.reuse, R227, PT ;  /* 0x000000e30300720c */ /* 0x040fe40003f06270 */
[----:B------:R-:W-:Y:S02]  /*134e0*/  FSEL R35, R4, -INF , !P1 ;  /* 0xff80000004237808 */ /* 0x000fe40004800000 */
[C---:B------:R-:W-:Y:S01]  /*134f0*/  ISETP.GE.AND P1, PT, R3.reuse, R228, PT ;  /* 0x000000e40300720c */ /* 0x040fe20003f26270 */
[----:B------:R-:W-:Y:S01]  /*13500*/  FFMA.FTZ R8, R14, -R224, R179 ;  /* 0x800000e00e087223 */ /* 0x000fe200000100b3 */
[----:B------:R-:W-:Y:S01]  /*13510*/  ISETP.GE.OR P0, PT, R3, R230, !P0 ;  /* 0x000000e60300720c */ /* 0x000fe20004706670 */
[----:B------:R-:W-:Y:S01]  /*13520*/  IMAD.IADD R4, R229, 0x1, -R3 ;  /* 0x00000001e5047824 */ /* 0x000fe200078e0a03 */
[----:B------:R-:W-:-:S02]  /*13530*/  ISETP.GE.OR P1, PT, R3, R231, !P1 ;  /* 0x000000e70300720c */ /* 0x000fc40004f26670 */
[----:B------:R-:W-:Y:S02]  /*13540*/  IADD3 R3, R2, 0x21, RZ ;  /* 0x0000002102037810 */ /* 0x000fe40007ffe0ff */
[----:B------:R-:W-:Y:S02]  /*13550*/  FSEL R134, R12, -INF , !P5 ;  /* 0xff8000000c867808 */ /* 0x000fe40006800000 */
[----:B------:R-:W-:Y:S02]  /*13560*/  FSEL R33, R8, -INF , !P4 ;  /* 0xff80000008217808 */ /* 0x000fe40006000000 */
[----:B------:R-:W-:Y:S02]  /*13570*/  IABS R5, R4 ;  /* 0x0000000400057213 */ /* 0x000fe40000000000 */
[----:B------:R-:W-:Y:S02]  /*13580*/  FSEL R16, R9, -INF , !P6 ;  /* 0xff80000009107808 */ /* 0x000fe40007000000 */
[----:B------:R-:W-:-:S02]  /*13590*/  ISETP.GE.AND P5, PT, R0, R228, PT ;  /* 0x000000e40000720c */ /* 0x000fc40003fa6270 */
[C---:B------:R-:W-:Y:S02]  /*135a0*/  ISETP.GE.AND P4, PT, R3.reuse, R228, PT ;  /* 0x000000e40300720c */ /* 0x040fe40003f86270 */
[----:B------:R-:W-:Y:S01]  /*135b0*/  ISETP.GE.AND P6, PT, R3, R227, PT ;  /* 0x000000e30300720c */ /* 0x000fe20003fc6270 */
[-C--:B---3--:R-:W-:Y:S01]  /*135c0*/  FFMA.FTZ R10, R10, -R224.reuse, R181 ;  /* 0x800000e00a0a7223 */ /* 0x088fe200000100b5 */
[----:B------:R-:W-:Y:S01]  /*135d0*/  FSEL R28, R11, -INF , !P2 ;  /* 0xff8000000b1c7808 */ /* 0x000fe20005000000 */
[----:B------:R-:W-:Y:S01]  /*135e0*/  FFMA.FTZ R11, R13, -R224, R182 ;  /* 0x800000e00d0b7223 */ /* 0x000fe200000100b6 */
[----:B------:R1:W-:Y:S01]  /*135f0*/  I2F R14, R5 ;  /* 0x00000005000e7306 */ /* 0x0003e20000201400 */
[----:B------:R-:W-:Y:S02]  /*13600*/  ISETP.GE.OR P5, PT, R0, R231, !P5 ;  /* 0x000000e70000720c */ /* 0x000fe40006fa6670 */
[----:B------:R-:W-:Y:S02]  /*13610*/  IADD3 R4, R225, -R3, RZ ;  /* 0x80000003e1047210 */ /* 0x000fe40007ffe0ff */
[----:B------:R-:W-:-:S02]  /*13620*/  ISETP.GE.OR P4, PT, R3, R231, !P4 ;  /* 0x000000e70300720c */ /* 0x000fc40006786670 */
[----:B------:R-:W-:Y:S02]  /*13630*/  ISETP.GE.OR P6, PT, R3, R230, !P6 ;  /* 0x000000e60300720c */ /* 0x000fe400077c6670 */
[----:B------:R-:W-:Y:S02]  /*13640*/  IABS R4, R4 ;  /* 0x0000000400047213 */ /* 0x000fe40000000000 */
[----:B------:R-:W-:Y:S01]  /*13650*/  FSEL R31, R11, -INF , !P3 ;  /* 0xff8000000b1f7808 */ /* 0x000fe20005800000 */
[----:B-1----:R-:W-:Y:S01]  /*13660*/  IMAD.IADD R5, R229, 0x1, -R3 ;  /* 0x00000001e5057824 */ /* 0x002fe200078e0a03 */
[----:B------:R-:W-:Y:S02]  /*13670*/  IADD3 R3, R2, 0x28, RZ ;  /* 0x0000002802037810 */ /* 0x000fe40007ffe0ff */
[----:B------:R-:W-:Y:S02]  /*13680*/  FSEL R15, R10, -INF , !P5 ;  /* 0xff8000000a0f7808 */ /* 0x000fe40006800000 */
[----:B------:R-:W-:-:S02]  /*13690*/  ISETP.GE.AND P3, PT, R3, R228, PT ;  /* 0x000000e40300720c */ /* 0x000fc40003f66270 */
[C---:B------:R-:W-:Y:S01]  /*136a0*/  ISETP.GE.AND P5, PT, R3.reuse, R227, PT ;  /* 0x000000e30300720c */ /* 0x040fe20003fa6270 */
[----:B------:R1:W2:Y:S01]  /*136b0*/  I2F R11, R4 ;  /* 0x00000004000b7306 */ /* 0x0002a20000201400 */
[C---:B------:R-:W-:Y:S02]  /*136c0*/  ISETP.GE.OR P3, PT, R3.reuse, R231, !P3 ;  /* 0x000000e70300720c */ /* 0x040fe40005f66670 */
[----:B------:R-:W-:Y:S02]  /*136d0*/  ISETP.GE.OR P5, PT, R3, R230, !P5 ;  /* 0x000000e60300720c */ /* 0x000fe40006fa6670 */
[----:B------:R-:W-:-:S04]  /*136e0*/  IABS R5, R5 ;  /* 0x0000000500057213 */ /* 0x000fc80000000000 */
[----:B------:R3:W2:Y:S01]  /*136f0*/  I2F R20, R5 ;  /* 0x0000000500147306 */ /* 0x0006a20000201400 */
[--C-:B-1----:R-:W-:Y:S02]  /*13700*/  IMAD.IADD R4, R225, 0x1, -R3.reuse ;  /* 0x00000001e1047824 */ /* 0x102fe400078e0a03 */
[----:B------:R-:W-:Y:S01]  /*13710*/  IMAD.IADD R3, R229, 0x1, -R3 ;  /* 0x00000001e5037824 */ /* 0x000fe200078e0a03 */
[----:B------:R-:W-:Y:S02]  /*13720*/  ISETP.GE.AND P2, PT, R0, R227, PT ;  /* 0x000000e30000720c */ /* 0x000fe40003f46270 */
[----:B------:R-:W-:Y:S02]  /*13730*/  IABS R4, R4 ;  /* 0x0000000400047213 */ /* 0x000fe40000000000 */
[----:B---3--:R-:W-:Y:S02]  /*13740*/  IABS R5, R3 ;  /* 0x0000000300057213 */ /* 0x008fe40000000000 */
[----:B------:R-:W-:Y:S01]  /*13750*/  IADD3 R3, R2, 0x29, RZ ;  /* 0x0000002902037810 */ /* 0x000fe20007ffe0ff */
[-C--:B------:R-:W-:Y:S01]  /*13760*/  FFMA.FTZ R7, R7, -R224.reuse, R183 ;  /* 0x800000e007077223 */ /* 0x080fe200000100b7 */
[----:B------:R1:W3:Y:S01]  /*13770*/  I2F R9, R4 ;  /* 0x0000000400097306 */ /* 0x0002e20000201400 */
[----:B------:R-:W-:Y:S01]  /*13780*/  FFMA.FTZ R6, R6, -R224, R184 ;  /* 0x800000e006067223 */ /* 0x000fe200000100b8 */
[----:B------:R-:W-:-:S02]  /*13790*/  ISETP.GE.OR P2, PT, R0, R230, !P2 ;  /* 0x000000e60000720c */ /* 0x000fc40005746670 */
[----:B------:R-:W4:Y:S02]  /*137a0*/  LD.E R0, [R136.64+0xdc] ;  /* 0x0000dc0488007980 */ /* 0x000f24000c101900 */
[----:B------:R-:W-:Y:S02]  /*137b0*/  FSEL R17, R7, -INF , !P2 ;  /* 0xff80000007117808 */ /* 0x000fe40005000000 */
[----:B------:R-:W-:Y:S02]  /*137c0*/  FSEL R13, R6, -INF , !P1 ;  /* 0xff800000060d7808 */ /* 0x000fe40004800000 */
[----:B------:R-:W-:Y:S01]  /*137d0*/  ISETP.GE.AND P2, PT, R3, R228, PT ;  /* 0x000000e40300720c */ /* 0x000fe20003f46270 */
[----:B-1----:R-:W-:Y:S01]  /*137e0*/  IMAD.IADD R4, R225, 0x1, -R3 ;  /* 0x00000001e1047824 */ /* 0x002fe200078e0a03 */
[----:B------:R-:W-:Y:S01]  /*137f0*/  ISETP.GE.AND P1, PT, R3, R227, PT ;  /* 0x000000e30300720c */ /* 0x000fe20003f26270 */
[----:B------:R1:W1:Y:S03]  /*13800*/  I2F R19, R5 ;  /* 0x0000000500137306 */ /* 0x0002660000201400 */
[----:B------:R-:W-:-:S02]  /*13810*/  IABS R4, R4 ;  /* 0x0000000400047213 */ /* 0x000fc40000000000 */
[C---:B------:R-:W-:Y:S02]  /*13820*/  ISETP.GE.OR P2, PT, R3.reuse, R231, !P2 ;  /* 0x000000e70300720c */ /* 0x040fe40005746670 */
[----:B------:R-:W-:Y:S02]  /*13830*/  ISETP.GE.OR P1, PT, R3, R230, !P1 ;  /* 0x000000e60300720c */ /* 0x000fe40004f26670 */
[----:B-1----:R-:W-:Y:S01]  /*13840*/  IADD3 R5, R229, -R3, RZ ;  /* 0x80000003e5057210 */ /* 0x002fe20007ffe0ff */
[----:B------:R-:W-:-:S04]  /*13850*/  IMAD.MOV.U32 R3, RZ, RZ, R4 ;  /* 0x000000ffff037224 */ /* 0x000fc800078e0004 */
[----:B------:R1:W1:Y:S01]  /*13860*/  I2F R10, R3 ;  /* 0x00000003000a7306 */ /* 0x0002620000201400 */
[----:B------:R-:W-:Y:S02]  /*13870*/  IABS R5, R5 ;  /* 0x0000000500057213 */ /* 0x000fe40000000000 */
[----:B-1----:R-:W-:-:S05]  /*13880*/  IADD3 R3, R2, 0x30, RZ ;  /* 0x0000003002037810 */ /* 0x002fca0007ffe0ff */
[--C-:B------:R-:W-:Y:S01]  /*13890*/  IMAD.IADD R4, R225, 0x1, -R3.reuse ;  /* 0x00000001e1047824 */ /* 0x100fe200078e0a03 */
[----:B------:R1:W1:Y:S04]  /*138a0*/  I2F R12, R5 ;  /* 0x00000005000c7306 */ /* 0x0002680000201400 */
[----:B------:R-:W-:Y:S01]  /*138b0*/  IABS R4, R4 ;  /* 0x0000000400047213 */ /* 0x000fe20000000000 */
[----:B------:R-:W-:-:S04]  /*138c0*/  IMAD.IADD R6, R229, 0x1, -R3 ;  /* 0x00000001e5067824 */ /* 0x000fc800078e0a03 */
[----:B-1----:R-:W-:Y:S01]  /*138d0*/  IMAD.MOV.U32 R5, RZ, RZ, R4 ;  /* 0x000000ffff057224 */ /* 0x002fe200078e0004 */
[----:B------:R-:W-:Y:S01]  /*138e0*/  IABS R4, R6 ;  /* 0x0000000600047213 */ /* 0x000fe20000000000 */
[-C--:B--2---:R-:W-:Y:S02]  /*138f0*/  FFMA.FTZ R6, R11, -R224.reuse, R185 ;  /* 0x800000e00b067223 */ /* 0x084fe400000100b9 */
[----:B------:R1:W2:Y:S08]  /*13900*/  I2F R8, R5 ;  /* 0x0000000500087306 */ /* 0x0002b00000201400 */
[----:B------:R2:W-:Y:S01]  /*13910*/  I2F R7, R4 ;  /* 0x0000000400077306 */ /* 0x0005e20000201400 */
[----:B-1----:R-:W-:Y:S01]  /*13920*/  FFMA.FTZ R5, R14, -R224, R186 ;  /* 0x800000e00e057223 */ /* 0x002fe200000100ba */
[----:B------:R-:W-:-:S02]  /*13930*/  FSEL R14, R6, -INF , !P4 ;  /* 0xff800000060e7808 */ /* 0x000fc40006000000 */
[----:B------:R-:W-:Y:S02]  /*13940*/  ISETP.GE.AND P4, PT, R3, R227, PT ;  /* 0x000000e30300720c */ /* 0x000fe40003f86270 */
[----:B------:R-:W-:Y:S02]  /*13950*/  FSEL R25, R5, -INF , !P0 ;  /* 0xff80000005197808 */ /* 0x000fe40004000000 */
[C---:B------:R-:W-:Y:S01]  /*13960*/  ISETP.GE.AND P0, PT, R3.reuse, R228, PT ;  /* 0x000000e40300720c */ /* 0x040fe20003f06270 */
[----:B--2---:R-:W-:Y:S01]  /*13970*/  FFMA.FTZ R4, R20, -R224, R187 ;  /* 0x800000e014047223 */ /* 0x004fe200000100bb */
[----:B------:R-:W-:Y:S01]  /*13980*/  ISETP.GE.OR P4, PT, R3, R230, !P4 ;  /* 0x000000e60300720c */ /* 0x000fe20006786670 */
[----:B---3--:R-:W-:Y:S01]  /*13990*/  FFMA.FTZ R5, R9, -R224, R236 ;  /* 0x800000e009057223 */ /* 0x008fe200000100ec */
[----:B------:R-:W-:Y:S02]  /*139a0*/  ISETP.GE.OR P0, PT, R3, R231, !P0 ;  /* 0x000000e70300720c */ /* 0x000fe40004706670 */
[----:B------:R-:W-:-:S02]  /*139b0*/  IADD3 R3, R2, 0x31, RZ ;  /* 0x0000003102037810 */ /* 0x000fc40007ffe0ff */
[----:B------:R-:W-:Y:S02]  /*139c0*/  FSEL R24, R4, -INF , !P6 ;  /* 0xff80000004187808 */ /* 0x000fe40007000000 */
[----:B------:R-:W-:Y:S02]  /*139d0*/  FSEL R9, R5, -INF , !P3 ;  /* 0xff80000005097808 */ /* 0x000fe40005800000 */
[C---:B------:R-:W-:Y:S02]  /*139e0*/  ISETP.GE.AND P6, PT, R3.reuse, R228, PT ;  /* 0x000000e40300720c */ /* 0x040fe40003fc6270 */
[----:B------:R-:W-:Y:S02]  /*139f0*/  ISETP.GE.AND P3, PT, R3, R227, PT ;  /* 0x000000e30300720c */ /* 0x000fe40003f66270 */
[----:B------:R-:W-:Y:S01]  /*13a00*/  IADD3 R4, R225, -R3, RZ ;  /* 0x80000003e1047210 */ /* 0x000fe20007ffe0ff */
[----:B------:R-:W-:Y:S01]  /*13a10*/  FFMA.FTZ R6, R19, -R224, R238 ;  /* 0x800000e013067223 */ /* 0x000fe200000100ee */
[----:B------:R-:W-:Y:S01]  /*13a20*/  ISETP.GE.OR P6, PT, R3, R231, !P6 ;  /* 0x000000e70300720c */ /* 0x000fe200077c6670 */
[----:B------:R-:W-:Y:S01]  /*13a30*/  IMAD.IADD R5, R229, 0x1, -R3 ;  /* 0x00000001e5057824 */ /* 0x000fe200078e0a03 */
[----:B------:R-:W-:-:S02]  /*13a40*/  ISETP.GE.OR P3, PT, R3, R230, !P3 ;  /* 0x000000e60300720c */ /* 0x000fc40005f66670 */
[----:B------:R-:W-:Y:S02]  /*13a50*/  IABS R4, R4 ;  /* 0x0000000400047213 */ /* 0x000fe40000000000 */
[----:B------:R-:W-:Y:S01]  /*13a60*/  IADD3 R3, R2, 0x38, RZ ;  /* 0x0000003802037810 */ /* 0x000fe20007ffe0ff */
[-C--:B------:R-:W-:Y:S01]  /*13a70*/  FFMA.FTZ R10, R10, -R224.reuse, R237 ;  /* 0x800000e00a0a7223 */ /* 0x080fe200000100ed */
[----:B------:R-:W-:Y:S02]  /*13a80*/  FSEL R23, R6, -INF , !P5 ;  /* 0xff80000006177808 */ /* 0x000fe40006800000 */
[----:B------:R1:W-:Y:S01]  /*13a90*/  I2F R6, R4 ;  /* 0x0000000400067306 */ /* 0x0003e20000201400 */
[----:B------:R-:W-:Y:S01]  /*13aa0*/  IABS R5, R5 ;  /* 0x0000000500057213 */ /* 0x000fe20000000000 */
[-C--:B------:R-:W-:Y:S02]  /*13ab0*/  FFMA.FTZ R11, R12, -R224.reuse, R239 ;  /* 0x800000e00c0b7223 */ /* 0x080fe400000100ef */
[----:B------:R-:W-:Y:S01]  /*13ac0*/  FFMA.FTZ R12, R8, -R224, R240 ;  /* 0x800000e0080c7223 */ /* 0x000fe200000100f0 */
[----:B------:R-:W-:-:S02]  /*13ad0*/  FSEL R8, R10, -INF , !P2 ;  /* 0xff8000000a087808 */ /* 0x000fc40005000000 */
[C---:B------:R-:W-:Y:S01]  /*13ae0*/  ISETP.GE.AND P5, PT, R3.reuse, R228, PT ;  /* 0x000000e40300720c */ /* 0x040fe20003fa6270 */
[----:B------:R2:W-:Y:S01]  /*13af0*/  I2F R19, R5 ;  /* 0x0000000500137306 */ /* 0x0005e20000201400 */
[----:B------:R-:W-:Y:S01]  /*13b00*/  ISETP.GE.AND P2, PT, R3, R227, PT ;  /* 0x000000e30300720c */ /* 0x000fe20003f46270 */
[----:B-1----:R-:W-:Y:S01]  /*13b10*/  IMAD.IADD R4, R225, 0x1, -R3 ;  /* 0x00000001e1047824 */ /* 0x002fe200078e0a03 */
[----:B------:R-:W-:-:S04]  /*13b20*/  ISETP.GE.OR P5, PT, R3, R231, !P5 ;  /* 0x000000e70300720c */ /* 0x000fc80006fa6670 */
[----:B------:R-:W-:Y:S01]  /*13b30*/  IABS R4, R4 ;  /* 0x0000000400047213 */ /* 0x000fe20000000000 */
[----:B--2---:R-:W-:Y:S01]  /*13b40*/  IMAD.IADD R5, R229, 0x1, -R3 ;  /* 0x00000001e5057824 */ /* 0x004fe200078e0a03 */
[----:B------:R-:W-:-:S03]  /*13b50*/  ISETP.GE.OR P2, PT, R3, R230, !P2 ;  /* 0x000000e60300720c */ /* 0x000fc60005746670 */
[----:B------:R-:W-:Y:S01]  /*13b60*/  IMAD.MOV.U32 R3, RZ, RZ, R4 ;  /* 0x000000ffff037224 */ /* 0x000fe200078e0004 */
[----:B------:R-:W-:-:S04]  /*13b70*/  IABS R4, R5 ;  /* 0x0000000500047213 */ /* 0x000fc80000000000 */
[----:B------:R-:W1:Y:S01]  /*13b80*/  I2F R10, R4 ;  /* 0x00000004000a7306 */ /* 0x000e620000201400 */
[----:B------:R-:W-:Y:S04]  /*13b90*/  STL [R1+0x1e0], R136 ;  /* 0x0001e08801007387 */ /* 0x000fe80000100800 */
[----:B------:R-:W-:Y:S04]  /*13ba0*/  STL [R1+0x1dc], R137 ;  /* 0x0001dc8901007387 */ /* 0x000fe80000100800 */
[----:B------:R-:W-:Y:S04]  /*13bb0*/  STL [R1+0x1e4], R228 ;  /* 0x0001e4e401007387 */ /* 0x000fe80000100800 */
[----:B------:R-:W-:Y:S04]  /*13bc0*/  STL [R1+0x1e8], R225 ;  /* 0x0001e8e101007387 */ /* 0x000fe80000100800 */
[----:B------:R-:W-:Y:S01]  /*13bd0*/  STL [R1+0x1ec], R227 ;  /* 0x0001ece301007387 */ /* 0x000fe20000100800 */
[----:B-1----:R-:W-:-:S03]  /*13be0*/  FFMA.FTZ R20, R10, -R224, R139 ;  /* 0x800000e00a147223 */ /* 0x002fc6000001008b */
[----:B------:R-:W-:Y:S04]  /*13bf0*/  STL [R1+0x1f0], R231 ;  /* 0x0001f0e701007387 */ /* 0x000fe80000100800 */
[----:B------:R-:W-:Y:S04]  /*13c00*/  STL [R1+0x1f4], R230 ;  /* 0x0001f4e601007387 */ /* 0x000fe80000100800 */
[----:B------:R-:W-:Y:S04]  /*13c10*/  STL [R1+0x1f8], R229 ;  /* 0x0001f8e501007387 */ /* 0x000fe80000100800 */
[----:B------:R-:W2:Y:S01]  /*13c20*/  LDL.LU R139, [R1+0x124] ;  /* 0x00012400018b7983 */ /* 0x000ea20000300800 */
[----:B------:R-:W-:Y:S01]  /*13c30*/  IADD3 R2, R2, 0x39, RZ ;  /* 0x0000003902027810 */ /* 0x000fe20007ffe0ff */
[----:B------:R1:W-:Y:S01]  /*13c40*/  I2F R5, R3 ;  /* 0x0000000300057306 */ /* 0x0003e20000201400 */
[-C--:B------:R-:W-:Y:S01]  /*13c50*/  FFMA.FTZ R21, R7, -R224.reuse, R242 ;  /* 0x800000e007157223 */ /* 0x080fe200000100f2 */
[----:B------:R-:W-:Y:S01]  /*13c60*/  FSEL R22, R11, -INF , !P1 ;  /* 0xff8000000b167808 */ /* 0x000fe20004800000 */
[----:B------:R-:W-:Y:S01]  /*13c70*/  FFMA.FTZ R6, R6, -R224, R241 ;  /* 0x800000e006067223 */ /* 0x000fe200000100f1 */
[----:B------:R-:W-:Y:S01]  /*13c80*/  FSEL R7, R12, -INF , !P0 ;  /* 0xff8000000c077808 */ /* 0x000fe20004000000 */
[----:B------:R-:W-:Y:S01]  /*13c90*/  IMAD.IADD R4, R229, 0x1, -R2 ;  /* 0x00000001e5047824 */ /* 0x000fe200078e0a02 */
[C---:B------:R-:W-:Y:S01]  /*13ca0*/  ISETP.GE.AND P1, PT, R2.reuse, R228, PT ;  /* 0x000000e40200720c */ /* 0x040fe20003f26270 */
[----:B------:R-:W3:Y:S01]  /*13cb0*/  LDL R235, [R1+0xf4] ;  /* 0x0000f40001eb7983 */ /* 0x000ee20000100800 */
[----:B------:R-:W-:-:S02]  /*13cc0*/  ISETP.GE.AND P0, PT, R2, R227, PT ;  /* 0x000000e30200720c */ /* 0x000fc40003f06270 */
[----:B------:R-:W-:Y:S01]  /*13cd0*/  FSEL R20, R20, -INF , !P2 ;  /* 0xff80000014147808 */ /* 0x000fe20005000000 */
[----:B------:R-:W3:Y:S04]  /*13ce0*/  LDL R244, [R1+0x100] ;  /* 0x0001000001f47983 */ /* 0x000ee80000100800 */
[----:B------:R-:W3:Y:S01]  /*13cf0*/  LDL R245, [R1+0x104] ;  /* 0x0001040001f57983 */ /* 0x000ee20000100800 */
[----:B-1----:R-:W-:-:S04]  /*13d00*/  IADD3 R3, R225, -R2, RZ ;  /* 0x80000002e1037210 */ /* 0x002fc80007ffe0ff */
[----:B------:R-:W-:Y:S02]  /*13d10*/  IABS R3, R3 ;  /* 0x0000000300037213 */ /* 0x000fe40000000000 */
[C---:B------:R-:W-:Y:S02]  /*13d20*/  ISETP.GE.OR P1, PT, R2.reuse, R231, !P1 ;  /* 0x000000e70200720c */ /* 0x040fe40004f26670 */
[----:B------:R-:W-:Y:S01]  /*13d30*/  ISETP.GE.OR P0, PT, R2, R230, !P0 ;  /* 0x000000e60200720c */ /* 0x000fe20004706670 */
[----:B------:R-:W-:Y:S01]  /*13d40*/  IMAD.MOV.U32 R2, RZ, RZ, R3 ;  /* 0x000000ffff027224 */ /* 0x000fe200078e0003 */
[----:B------:R-:W-:-:S03]  /*13d50*/  IABS R4, R4 ;  /* 0x0000000400047213 */ /* 0x000fc60000000000 */
[----:B------:R1:W1:Y:S02]  /*13d60*/  I2F R3, R2 ;  /* 0x0000000200037306 */ /* 0x0002640000201400 */
[----:B-1----:R-:W-:-:S06]  /*13d70*/  IMAD.MOV.U32 R2, RZ, RZ, R4 ;  /* 0x000000ffff027224 */ /* 0x002fcc00078e0004 */
[----:B------:R1:W1:Y:S01]  /*13d80*/  I2F R4, R2 ;  /* 0x0000000200047306 */ /* 0x0002620000201400 */
[----:B------:R-:W-:Y:S01]  /*13d90*/  FFMA.FTZ R11, R3, -R224, R138 ;  /* 0x800000e0030b7223 */ /* 0x000fe2000001008a */
[----:B-1----:R-:W-:-:S04]  /*13da0*/  FMNMX.FTZ R2, R190, R30, !PT ;  /* 0x0000001ebe027209 */ /* 0x002fc80007810000 */
[----:B------:R-:W-:-:S04]  /*13db0*/  FMNMX.FTZ R2, R29, R2, !PT ;  /* 0x000000021d027209 */ /* 0x000fc80007810000 */
[----:B------:R-:W-:-:S04]  /*13dc0*/  FMNMX.FTZ R2, R26, R2, !PT ;  /* 0x000000021a027209 */ /* 0x000fc80007810000 */
[----:B------:R-:W-:Y:S02]  /*13dd0*/  FMNMX.FTZ R3, R27, R2, !PT ;  /* 0x000000021b037209 */ /* 0x000fe40007810000 */
        /* <DEDUP_REMOVED lines=13> */
[----:B------:R-:W-:Y:S01]  /*13eb0*/  FMNMX.FTZ R2, R17, R2, !PT ;  /* 0x0000000211027209 */ /* 0x000fe20007810000 */
[-C--:B------:R-:W-:Y:S01]  /*13ec0*/  FFMA.FTZ R12, R19, -R224.reuse, R243 ;  /* 0x800000e0130c7223 */ /* 0x080fe200000100f3 */
[----:B------:R-:W-:Y:S01]  /*13ed0*/  FMNMX.FTZ R3, R9, R3, !PT ;  /* 0x0000000309037209 */ /* 0x000fe20007810000 */
[----:B------:R-:W-:Y:S01]  /*13ee0*/  FFMA.FTZ R19, R4, -R224, R133 ;  /* 0x800000e004137223 */ /* 0x000fe20000010085 */
[----:B------:R-:W-:Y:S02]  /*13ef0*/  FMNMX.FTZ R4, R25, R2, !PT ;  /* 0x0000000219047209 */ /* 0x000fe40007810000 */
[----:B------:R-:W-:Y:S02]  /*13f00*/  FMNMX.FTZ R2, R8, R3, !PT ;  /* 0x0000000308027209 */ /* 0x000fe40007810000 */
[----:B------:R-:W-:Y:S01]  /*13f10*/  FMNMX.FTZ R4, R24, R4, !PT ;  /* 0x0000000418047209 */ /* 0x000fe20007810000 */
[----:B------:R-:W-:Y:S01]  /*13f20*/  FFMA.FTZ R5, R5, -R224, R251 ;  /* 0x800000e005057223 */ /* 0x000fe200000100fb */
[----:B------:R-:W-:-:S02]  /*13f30*/  FSEL R6, R6, -INF , !P6 ;  /* 0xff80000006067808 */ /* 0x000fc40007000000 */
[----:B------:R-:W-:Y:S01]  /*13f40*/  FSEL R10, R21, -INF , !P4 ;  /* 0xff800000150a7808 */ /* 0x000fe20006000000 */
[----:B------:R-:W-:Y:S01]  /*13f50*/  IMAD.MOV.U32 R138, RZ, RZ, R132 ;  /* 0x000000ffff8a7224 */ /* 0x000fe200078e0084 */
[----:B------:R-:W-:Y:S01]  /*13f60*/  FMNMX.FTZ R2, R7, R2, !PT ;  /* 0x0000000207027209 */ /* 0x000fe20007810000 */
[----:B------:R-:W3:Y:S01]  /*13f70*/  LDL.64 R250, [R1+0x98] ;  /* 0x0000980001fa7983 */ /* 0x000ee20000100a00 */
[----:B------:R-:W-:Y:S02]  /*13f80*/  FMNMX.FTZ R3, R23, R4, !PT ;  /* 0x0000000417037209 */ /* 0x000fe40007810000 */
[----:B------:R-:W-:Y:S02]  /*13f90*/  FSEL R5, R5, -INF , !P5 ;  /* 0xff80000005057808 */ /* 0x000fe40006800000 */
[----:B------:R-:W-:Y:S02]  /*13fa0*/  FMNMX.FTZ R2, R6, R2, !PT ;  /* 0x0000000206027209 */ /* 0x000fe40007810000 */
[----:B------:R-:W-:-:S02]  /*13fb0*/  FMNMX.FTZ R3, R22, R3, !PT ;  /* 0x0000000316037209 */ /* 0x000fc40007810000 */
[----:B------:R-:W-:Y:S02]  /*13fc0*/  FSEL R4, R11, -INF , !P1 ;  /* 0xff8000000b047808 */ /* 0x000fe40004800000 */
[----:B------:R-:W-:Y:S02]  /*13fd0*/  FMNMX.FTZ R2, R5, R2, !PT ;  /* 0x0000000205027209 */ /* 0x000fe40007810000 */
[----:B------:R-:W-:Y:S02]  /*13fe0*/  FSEL R21, R12, -INF , !P3 ;  /* 0xff8000000c157808 */ /* 0x000fe40005800000 */
[----:B------:R-:W-:Y:S02]  /*13ff0*/  FMNMX.FTZ R3, R10, R3, !PT ;  /* 0x000000030a037209 */ /* 0x000fe40007810000 */
[----:B------:R-:W-:Y:S02]  /*14000*/  FMNMX.FTZ R133, R4, R2, !PT ;  /* 0x0000000204857209 */ /* 0x000fe40007810000 */
[----:B------:R-:W-:-:S02]  /*14010*/  FMNMX.FTZ R2, R21, R3, !PT ;  /* 0x0000000315027209 */ /* 0x000fc40007810000 */
[----:B------:R-:W-:Y:S02]  /*14020*/  FSEL R19, R19, -INF , !P0 ;  /* 0xff80000013137808 */ /* 0x000fe40004000000 */
[----:B------:R-:W-:Y:S01]  /*14030*/  FMNMX.FTZ R2, R20, R2, !PT ;  /* 0x0000000214027209 */ /* 0x000fe20007810000 */
[----:B------:R-:W1:Y:S03]  /*14040*/  SHFL.BFLY PT, R11, R133, 0x2, 0x1f ;  /* 0x0c401f00850b7f89 */ /* 0x000e6600000e0000 */
[----:B------:R-:W-:-:S05]  /*14050*/  FMNMX.FTZ R2, R19, R2, !PT ;  /* 0x0000000213027209 */ /* 0x000fca0007810000 */
[----:B------:R-:W4:Y:S01]  /*14060*/  SHFL.BFLY PT, R3, R2, 0x2, 0x1f ;  /* 0x0c401f0002037f89 */ /* 0x000f2200000e0000 */
[----:B-1----:R-:W-:-:S05]  /*14070*/  FMNMX.FTZ R133, R133, R11, !PT ;  /* 0x0000000b85857209 */ /* 0x002fca0007810000 */
[----:B------:R-:W1:Y:S01]  /*14080*/  SHFL.BFLY PT, R11, R133, 0x1, 0x1f ;  /* 0x0c201f00850b7f89 */ /* 0x000e6200000e0000 */
[----:B----4-:R-:W-:-:S05]  /*14090*/  FMNMX.FTZ R2, R2, R3, !PT ;  /* 0x0000000302027209 */ /* 0x010fca0007810000 */
[----:B------:R-:W4:Y:S01]  /*140a0*/  SHFL.BFLY PT, R132, R2, 0x1, 0x1f ;  /* 0x0c201f0002847f89 */ /* 0x000f2200000e0000 */
[----:B-1----:R-:W-:-:S04]  /*140b0*/  FMNMX.FTZ R133, R133, R11, !PT ;  /* 0x0000000b85857209 */ /* 0x002fc80007810000 */
[----:B------:R-:W-:Y:S01]  /*140c0*/  FSETP.NEU.FTZ.AND P1, PT, R133, -INF , PT ;  /* 0xff8000008500780b */ /* 0x000fe20003f3d000 */
[----:B------:R-:W-:Y:S01]  /*140d0*/  FMUL.FTZ R3, R0, R133 ;  /* 0x0000008500037220 */ /* 0x000fe20000410000 */
[----:B----4-:R-:W-:-:S04]  /*140e0*/  FMNMX.FTZ R132, R2, R132, !PT ;  /* 0x0000008402847209 */ /* 0x010fc80007810000 */
[----:B------:R-:W-:Y:S02]  /*140f0*/  FSEL R3, R3, RZ, P1 ;  /* 0x000000ff03037208 */ /* 0x000fe40000800000 */
[----:B------:R-:W-:Y:S01]  /*14100*/  FSETP.NEU.FTZ.AND P0, PT, R132, -INF , PT ;  /* 0xff8000008400780b */ /* 0x000fe20003f1d000 */
[----:B------:R-:W-:Y:S02]  /*14110*/  FMUL.FTZ R2, R0, R132 ;  /* 0x0000008400027220 */ /* 0x000fe40000410000 */
[----:B------:R-:W-:-:S03]  /*14120*/  FFMA.FTZ R11, R29, R0, -R3 ;  /* 0x000000001d0b7223 */ /* 0x000fc60000010803 */
[----:B------:R-:W-:Y:S01]  /*14130*/  FSEL R2, R2, RZ, P0 ;  /* 0x000000ff02027208 */ /* 0x000fe20000000000 */
[-CC-:B------:R-:W-:Y:S02]  /*14140*/  FFMA.FTZ R29, R16, R0.reuse, -R3.reuse ;  /* 0x00000000101d7223 */ /* 0x180fe40000010803 */
[-CC-:B------:R-:W-:Y:S02]  /*14150*/  FFMA.FTZ R178, R7, R0.reuse, -R3.reuse ;  /* 0x0000000007b27223 */ /* 0x180fe40000010803 */
[-CC-:B------:R-:W-:Y:S02]  /*14160*/  FFMA.FTZ R179, R6, R0.reuse, -R3.reuse ;  /* 0x0000000006b37223 */ /* 0x180fe40000010803 */
[-C--:B------:R-:W-:Y:S02]  /*14170*/  FFMA.FTZ R180, R5, R0.reuse, -R3 ;  /* 0x0000000005b47223 */ /* 0x080fe40000010803 */
[-CC-:B------:R-:W-:Y:S02]  /*14180*/  FFMA.FTZ R7, R34, R0.reuse, -R2.reuse ;  /* 0x0000000022077223 */ /* 0x180fe40000010802 */
[----:B------:R-:W-:-:S02]  /*14190*/  FFMA.FTZ R6, R32, R0, -R2 ;  /* 0x0000000020067223 */ /* 0x000fc40000010802 */
        /* <DEDUP_REMOVED lines=13> */
[-C--:B------:R-:W-:Y:S01]  /*14270*/  FFMA.FTZ R177, R19, R0.reuse, -R2 ;  /* 0x0000000013b17223 */ /* 0x080fe20000010802 */
[----:B------:R-:W-:Y:S01]  /*14280*/  FSEL R2, R133, RZ, P1 ;  /* 0x000000ff85027208 */ /* 0x000fe20000800000 */
[----:B------:R-:W-:Y:S01]  /*14290*/  STL [R1+0x1fc], R224 ;  /* 0x0001fce001007387 */ /* 0x000fe20000100800 */
[----:B------:R-:W-:-:S03]  /*142a0*/  FFMA.FTZ R181, R4, R0, -R3 ;  /* 0x0000000004b57223 */ /* 0x000fc60000010803 */
[----:B------:R1:W-:Y:S01]  /*142b0*/  STL [R1+0x200], R133 ;  /* 0x0002008501007387 */ /* 0x0003e20000100800 */
[----:B------:R-:W-:-:S03]  /*142c0*/  FADD.FTZ R4, R190, -R2 ;  /* 0x80000002be047221 */ /* 0x000fc60000010000 */
[----:B------:R-:W4:Y:S01]  /*142d0*/  LDL.LU R190, [R1+0xbc] ;  /* 0x0000bc0001be7983 */ /* 0x000f220000300800 */
[-CC-:B------:R-:W-:Y:S01]  /*142e0*/  FFMA.FTZ R26, R26, R0.reuse, -R3.reuse ;  /* 0x000000001a1a7223 */ /* 0x180fe20000010803 */
[----:B------:R-:W-:Y:S01]  /*142f0*/  FSEL R2, R132, RZ, P0 ;  /* 0x000000ff84027208 */ /* 0x000fe20000000000 */
[-CC-:B------:R-:W-:Y:S02]  /*14300*/  FFMA.FTZ R174, R13, R0.reuse, -R3.reuse ;  /* 0x000000000dae7223 */ /* 0x180fe40000010803 */
[-CC-:B------:R-:W-:Y:S01]  /*14310*/  FFMA.FTZ R12, R30, R0.reuse, -R3.reuse ;  /* 0x000000001e0c7223 */ /* 0x180fe20000010803 */
[----:B------:R1:W-:Y:S01]  /*14320*/  MUFU.EX2 R13, R26 ;  /* 0x0000001a000d7308 */ /* 0x0003e20000000800 */
[-CC-:B------:R-:W-:Y:S02]  /*14330*/  FFMA.FTZ R27, R27, R0.reuse, -R3.reuse ;  /* 0x000000001b1b7223 */ /* 0x180fe40000010803 */
[-CC-:B------:R-:W-:Y:S02]  /*14340*/  FFMA.FTZ R28, R28, R0.reuse, -R3.reuse ;  /* 0x000000001c1c7223 */ /* 0x180fe40000010803 */
[----:B------:R-:W-:-:S02]  /*14350*/  FFMA.FTZ R18, R18, R0, -R3 ;  /* 0x0000000012127223 */ /* 0x000fc40000010803 */
[-CC-:B------:R-:W-:Y:S02]  /*14360*/  FFMA.FTZ R30, R15, R0.reuse, -R3.reuse ;  /* 0x000000000f1e7223 */ /* 0x180fe40000010803 */
[-CC-:B------:R-:W-:Y:S02]  /*14370*/  FFMA.FTZ R175, R9, R0.reuse, -R3.reuse ;  /* 0x0000000009af7223 */ /* 0x180fe40000010803 */
[-CC-:B------:R-:W-:Y:S02]  /*14380*/  FFMA.FTZ R176, R8, R0.reuse, -R3.reuse ;  /* 0x0000000008b07223 */ /* 0x180fe40000010803 */
[----:B-1----:R-:W-:Y:S02]  /*14390*/  FFMA.FTZ R26, R14, R0, -R3 ;  /* 0x000000000e1a7223 */ /* 0x002fe40000010803 */
[----:B------:R-:W-:Y:S01]  /*143a0*/  FADD.FTZ R3, R234, -R2 ;  /* 0x80000002ea037221 */ /* 0x000fe20000010000 */
[----:B--2---:R-:W-:Y:S02]  /*143b0*/  IADD3 R2, R139, -0x1, RZ ;  /* 0xffffffff8b027810 */ /* 0x004fe40007ffe0ff */
[----:B------:R-:W2:Y:S04]  /*143c0*/  LDL.LU R139, [R1+0xc0] ;  /* 0x0000c000018b7983 */ /* 0x000ea80000300800 */
[----:B------:R-:W2:Y:S04]  /*143d0*/  LDL R213, [R1+0xd8] ;  /* 0x0000d80001d57983 */ /* 0x000ea80000100800 */
[----:B------:R-:W2:Y:S04]  /*143e0*/  LDL R209, [R1+0xdc] ;  /* 0x0000dc0001d17983 */ /* 0x000ea80000100800 */
[----:B------:R-:W2:Y:S04]  /*143f0*/  LDL R208, [R1+0xd4] ;  /* 0x0000d40001d07983 */ /* 0x000ea80000100800 */
[----:B------:R-:W2:Y:S04]  /*14400*/  LDL R207, [R1+0xe4] ;  /* 0x0000e40001cf7983 */ /* 0x000ea80000100800 */
[----:B------:R-:W2:Y:S04]  /*14410*/  LDL R206, [R1+0xc4] ;  /* 0x0000c40001ce7983 */ /* 0x000ea80000100800 */
[----:B------:R-:W2:Y:S04]  /*14420*/  LDL R230, [R1+0xcc] ;  /* 0x0000cc0001e67983 */ /* 0x000ea80000100800 */
[----:B------:R-:W2:Y:S04]  /*14430*/  LDL R204, [R1+0xe0] ;  /* 0x0000e00001cc7983 */ /* 0x000ea80000100800 */
[----:B------:R-:W2:Y:S04]  /*14440*/  LDL R199, [R1+0xc8] ;  /* 0x0000c80001c77983 */ /* 0x000ea80000100800 */
[----:B------:R1:W2:Y:S04]  /*14450*/  LDL.LU.S16 R136, [R1+0x4] ;  /* 0x0000040001887983 */ /* 0x0002a80000300600 */
[----:B------:R1:W2:Y:S01]  /*14460*/  LDL.LU.S16 R133, [R1] ;  /* 0x0000000001857983 */ /* 0x0002a20000300600 */
[C---:B------:R-:W-:Y:S01]  /*14470*/  FMUL.FTZ R4, R0.reuse, R4 ;  /* 0x0000000400047220 */ /* 0x040fe20000410000 */
[----:B------:R-:W-:Y:S01]  /*14480*/  MUFU.EX2 R12, R12 ;  /* 0x0000000c000c7308 */ /* 0x000fe20000000800 */
[----:B------:R-:W-:Y:S01]  /*14490*/  FMUL.FTZ R14, R0, R3 ;  /* 0x00000003000e7220 */ /* 0x000fe20000410000 */
[----:B------:R-:W-:Y:S01]  /*144a0*/  SHF.L.U32 R0, R247, 0x1, RZ ;  /* 0x00000001f7007819 */ /* 0x000fe200000006ff */
[----:B---3--:R-:W-:-:S05]  /*144b0*/  IMAD.WIDE.U32 R214, R235, -0x326172a9, RZ ;  /* 0xcd9e8d57ebd67825 */ /* 0x008fca00078e00ff */
[----:B------:R-:W3:Y:S01]  /*144c0*/  MUFU.EX2 R11, R11 ;  /* 0x0000000b000b7308 */ /* 0x000ee20000000800 */
[----:B------:R-:W-:-:S07]  /*144d0*/  LOP3.LUT R3, R244, R215, RZ, 0x3c, !PT ;  /* 0x000000d7f4037212 */ /* 0x000fce00078e3cff */
[----:B------:R-:W-:Y:S01]  /*144e0*/  MUFU.EX2 R7, R7 ;  /* 0x0000000700077308 */ /* 0x000fe20000000800 */
[----:B------:R-:W-:-:S07]  /*144f0*/  IMAD.WIDE.U32 R172, R3, -0x2daee0ad, RZ ;  /* 0xd2511f5303ac7825 */ /* 0x000fce00078e00ff */
[----:B------:R-:W1:Y:S01]  /*14500*/  MUFU.EX2 R6, R6 ;  /* 0x0000000600067308 */ /* 0x000e620000000800 */
[----:B------:R-:W-:-:S07]  /*14510*/  IMAD.MOV.U32 R205, RZ, RZ, R138 ;  /* 0x000000ffffcd7224 */ /* 0x000fce00078e008a */
[----:B------:R-:W1:Y:S01]  /*14520*/  MUFU.EX2 R9, R27 ;  /* 0x0000001b00097308 */ /* 0x000e620000000800 */
[----:B---3--:R-:W-:-:S07]  /*14530*/  F2FP.PACK_AB R246, R11, R12 ;  /* 0x0000000c0bf6723e */ /* 0x008fce00000000ff */
[----:B------:R-:W-:Y:S08]  /*14540*/  MUFU.EX2 R8, R28 ;  /* 0x0000001c00087308 */ /* 0x000ff00000000800 */
[----:B------:R-:W-:Y:S01]  /*14550*/  MUFU.EX2 R5, R5 ;  /* 0x0000000500057308 */ /* 0x000fe20000000800 */
[----:B-1----:R-:W-:Y:S02]  /*14560*/  F2FP.PACK_AB R219, R6, R7 ;  /* 0x0000000706db723e */ /* 0x002fe400000000ff */
[----:B------:R-:W-:-:S05]  /*14570*/  LOP3.LUT R10, R251, R2, RZ, 0x3c, !PT ;  /* 0x00000002fb0a7212 */ /* 0x000fca00078e3cff */
[----:B------:R1:W-:Y:S01]  /*14580*/  MUFU.EX2 R2, R4 ;  /* 0x0000000400027308 */ /* 0x0003e20000000800 */
[C---:B------:R-:W-:Y:S02]  /*14590*/  IADD3 R3, R251.reuse, -0x4498517b, RZ ;  /* 0xbb67ae85fb037810 */ /* 0x040fe40007ffe0ff */
[----:B-1----:R-:W-:-:S05]  /*145a0*/  LOP3.LUT R4, R251, R0, RZ, 0x3c, !PT ;  /* 0x00000000fb047212 */ /* 0x002fca00078e3cff */
[----:B------:R1:W-:Y:S02]  /*145b0*/  MUFU.EX2 R0, R14 ;  /* 0x0000000e00007308 */ /* 0x0003e40000000800 */
[----:B-1----:R-:W-:-:S05]  /*145c0*/  IMAD.WIDE.U32 R14, R245, -0x2daee0ad, RZ ;  /* 0xd2511f53f50e7825 */ /* 0x002fca00078e00ff */
[----:B------:R-:W-:Y:S02]  /*145d0*/  LOP3.LUT R182, R4, R15, RZ, 0x3c, !PT ;  /* 0x0000000f04b67212 */ /* 0x000fe400078e3cff */
[----:B------:R-:W-:Y:S02]  /*145e0*/  LOP3.LUT R138, R173, R3, R14, 0x96, !PT ;  /* 0x00000003ad8a7212 */ /* 0x000fe400078e960e */
[----:B------:R-:W1:Y:S01]  /*145f0*/  MUFU.EX2 R3, R16 ;  /* 0x0000001000037308 */ /* 0x000e620000000800 */
[----:B------:R-:W-:Y:S01]  /*14600*/  LOP3.LUT R15, R10, R15, RZ, 0x3c, !PT ;  /* 0x0000000f0a0f7212 */ /* 0x000fe200078e3cff */
[----:B------:R-:W-:Y:S01]  /*14610*/  IMAD.MOV.U32 R251, RZ, RZ, R191 ;  /* 0x000000fffffb7224 */ /* 0x000fe200078e00bf */
[----:B------:R-:W-:Y:S02]  /*14620*/  F2FP.PACK_AB R223, R9, R13 ;  /* 0x0000000d09df723e */ /* 0x000fe400000000ff */
[----:B-1----:R-:W-:Y:S01]  /*14630*/  F2FP.PACK_AB R222, R3, R5 ;  /* 0x0000000503de723e */ /* 0x002fe200000000ff */
[----:B----4-:R-:W-:-:S04]  /*14640*/  FFMA.FTZ R4, R190, R2, R12 ;  /* 0x00000002be047223 */ /* 0x010fc8000001000c */
[----:B------:R-:W-:Y:S02]  /*14650*/  FADD.FTZ R14, R11, R4 ;  /* 0x000000040b0e7221 */ /* 0x000fe40000010000 */
[----:B------:R-:W1:Y:S02]  /*14660*/  MUFU.EX2 R4, R18 ;  /* 0x0000001200047308 */ /* 0x000e640000000800 */
[----:B------:R-:W-:Y:S02]  /*14670*/  FADD.FTZ R11, R13, R14 ;  /* 0x0000000e0d0b7221 */ /* 0x000fe40000010000 */
[----:B------:R-:W-:Y:S01]  /*14680*/  IMAD.WIDE.U32 R190, R15, -0x326172a9, RZ ;  /* 0xcd9e8d570fbe7825 */ /* 0x000fe200078e00ff */
[----:B-1----:R-:W-:-:S03]  /*14690*/  F2FP.PACK_AB R248, R4, R8 ;  /* 0x0000000804f8723e */ /* 0x002fc600000000ff */
[----:B--2---:R-:W-:Y:S02]  /*146a0*/  FFMA.FTZ R10, R139, R0, R7 ;  /* 0x000000008b0a7223 */ /* 0x004fe40000010007 */
[----:B------:R-:W-:Y:S02]  /*146b0*/  FADD.FTZ R7, R9, R11 ;  /* 0x0000000b09077221 */ /* 0x000fe40000010000 */
[----:B------:R-:W-:Y:S02]  /*146c0*/  FADD.FTZ R10, R6, R10 ;  /* 0x0000000a060a7221 */ /* 0x000fe40000010000 */
[----:B------:R-:W-:Y:S02]  /*146d0*/  FADD.FTZ R7, R8, R7 ;  /* 0x0000000708077221 */ /* 0x000fe40000010000 */
[----:B------:R-:W-:Y:S02]  /*146e0*/  FADD.FTZ R6, R5, R10 ;  /* 0x0000000a05067221 */ /* 0x000fe40000010000 */
[----:B------:R-:W-:-:S04]  /*146f0*/  IMAD.WIDE.U32 R138, R138, -0x326172a9, RZ ;  /* 0xcd9e8d578a8a7825 */ /* 0x000fc800078e00ff */
[----:B------:R-:W-:Y:S01]  /*14700*/  FADD.FTZ R18, R3, R6 ;  /* 0x0000000603127221 */ /* 0x000fe20000010000 */
[----:B------:R-:W-:Y:S01]  /*14710*/  LOP3.LUT R6, R139, R209, R190, 0x96, !PT ;  /* 0x000000d18b067212 */ /* 0x000fe200078e96be */
[----:B------:R-:W-:Y:S01]  /*14720*/  FADD.FTZ R16, R4, R7 ;  /* 0x0000000704107221 */ /* 0x000fe20000010000 */
[----:B------:R-:W-:-:S03]  /*14730*/  LOP3.LUT R4, R191, R213, R214, 0x96, !PT ;  /* 0x000000d5bf047212 */ /* 0x000fc600078e96d6 */
[----:B------:R-:W-:-:S04]  /*14740*/  IMAD.WIDE.U32 R6, R6, -0x2daee0ad, RZ ;  /* 0xd2511f5306067825 */ /* 0x000fc800078e00ff */
[----:B------:R-:W-:-:S05]  /*14750*/  IMAD.WIDE.U32 R4, R4, -0x2daee0ad, RZ ;  /* 0xd2511f5304047825 */ /* 0x000fca00078e00ff */
[----:B------:R-:W-:Y:S02]  /*14760*/  LOP3.LUT R10, R5, R208, R172, 0x96, !PT ;  /* 0x000000d0050a7212 */ /* 0x000fe400078e96ac */
[----:B------:R-:W-:-:S03]  /*14770*/  LOP3.LUT R8, R7, R207, R4, 0x96, !PT ;  /* 0x000000cf07087212 */ /* 0x000fc600078e9604 */
[----:B------:R-:W-:-:S04]  /*14780*/  IMAD.WIDE.U32 R10, R10, -0x326172a9, RZ ;  /* 0xcd9e8d570a0a7825 */ /* 0x000fc800078e00ff */
[----:B------:R-:W-:Y:S01]  /*14790*/  IMAD.WIDE.U32 R8, R8, -0x326172a9, RZ ;  /* 0xcd9e8d5708087825 */ /* 0x000fe200078e00ff */
[----:B------:R-:W-:-:S04]  /*147a0*/  LOP3.LUT R5, R11, R206, R138, 0x96, !PT ;  /* 0x000000ce0b057212 */ /* 0x000fc800078e968a */
[----:B------:R-:W-:Y:S01]  /*147b0*/  LOP3.LUT R10, R9, R205, R10, 0x96, !PT ;  /* 0x000000cd090a7212 */ /* 0x000fe200078e960a */
[----:B------:R-:W-:-:S04]  /*147c0*/  IMAD.WIDE.U32 R4, R5, -0x2daee0ad, RZ ;  /* 0xd2511f5305047825 */ /* 0x000fc800078e00ff */
[----:B------:R-:W-:Y:S01]  /*147d0*/  IMAD.WIDE.U32 R10, R10, -0x2daee0ad, RZ ;  /* 0xd2511f530a0a7825 */ /* 0x000fe200078e00ff */
[----:B------:R-:W-:-:S04]  /*147e0*/  LOP3.LUT R6, R5, R204, R6, 0x96, !PT ;  /* 0x000000cc05067212 */ /* 0x000fc800078e9606 */
[----:B------:R-:W-:Y:S01]  /*147f0*/  LOP3.LUT R4, R11, R230, R4, 0x96, !PT ;  /* 0x000000e60b047212 */ /* 0x000fe200078e9604 */
[----:B------:R-:W-:-:S04]  /*14800*/  IMAD.WIDE.U32 R6, R6, -0x326172a9, RZ ;  /* 0xcd9e8d5706067825 */ /* 0x000fc800078e00ff */
[----:B------:R-:W-:-:S05]  /*14810*/  IMAD.WIDE.U32 R4, R4, -0x326172a9, RZ ;  /* 0xcd9e8d5704047825 */ /* 0x000fca00078e00ff */
[----:B------:R-:W-:-:S04]  /*14820*/  LOP3.LUT R3, R5, R251, R6, 0x96, !PT ;  /* 0x000000fb05037212 */ /* 0x000fc800078e9606 */
[----:B------:R-:W-:Y:S02]  /*14830*/  LOP3.LUT R6, R3, 0xff, RZ, 0xc0, !PT ;  /* 0x000000ff03067812 */ /* 0x000fe400078ec0ff */
[----:B------:R-:W-:Y:S02]  /*14840*/  LOP3.LUT R15, R7, R199, R8, 0x96, !PT ;  /* 0x000000c7070f7212 */ /* 0x000fe400078e9608 */
[----:B------:R-:W-:Y:S02]  /*14850*/  ISETP.GE.U32.AND P3, PT, R221, R6, PT ;  /* 0x00000006dd00720c */ /* 0x000fe40003f66070 */
[----:B------:R-:W-:Y:S02]  /*14860*/  LOP3.LUT R6, R3, 0xffff, RZ, 0xc0, !PT ;  /* 0x0000ffff03067812 */ /* 0x000fe400078ec0ff */
[--C-:B------:R-:W-:Y:S02]  /*14870*/  SHF.R.U32.HI R8, RZ, 0x10, R3.reuse ;  /* 0x00000010ff087819 */ /* 0x100fe40000011603 */
[----:B------:R-:W-:Y:S01]  /*14880*/  SHF.R.U32.HI R3, RZ, 0x18, R3 ;  /* 0x00000018ff037819 */ /* 0x000fe20000011603 */
[----:B------:R-:W1:Y:S03]  /*14890*/  MUFU.EX2 R14, R29 ;  /* 0x0000001d000e7308 */ /* 0x000e660000000800 */
[----:B------:R-:W-:-:S02]  /*148a0*/  ISETP.GE.U32.AND P0, PT, R221, R3, PT ;  /* 0x00000003dd00720c */ /* 0x000fc40003f06070 */
[C---:B------:R-:W-:Y:S02]  /*148b0*/  LOP3.LUT R3, R4.reuse, 0xff, RZ, 0xc0, !PT ;  /* 0x000000ff04037812 */ /* 0x040fe400078ec0ff */
[----:B------:R-:W-:Y:S01]  /*148c0*/  SHF.R.U32.HI R6, RZ, 0x8, R6 ;  /* 0x00000008ff067819 */ /* 0x000fe20000011606 */
[----:B------:R-:W2:Y:S01]  /*148d0*/  MUFU.EX2 R13, R30 ;  /* 0x0000001e000d7308 */ /* 0x000ea20000000800 */
[----:B------:R-:W-:Y:S02]  /*148e0*/  ISETP.GE.U32.AND P2, PT, R221, R3, PT ;  /* 0x00000003dd00720c */ /* 0x000fe40003f46070 */
[--C-:B------:R-:W-:Y:S02]  /*148f0*/  SHF.R.U32.HI R3, RZ, 0x10, R4.reuse ;  /* 0x00000010ff037819 */ /* 0x100fe40000011604 */
[----:B------:R-:W-:Y:S02]  /*14900*/  LOP3.LUT R19, R4, 0xffff, RZ, 0xc0, !PT ;  /* 0x0000ffff04137812 */ /* 0x000fe400078ec0ff */
[----:B------:R-:W-:Y:S01]  /*14910*/  SHF.R.U32.HI R4, RZ, 0x18, R4 ;  /* 0x00000018ff047819 */ /* 0x000fe20000011604 */
[----:B------:R-:W3:Y:S01]  /*14920*/  MUFU.EX2 R7, R174 ;  /* 0x000000ae00077308 */ /* 0x000ee20000000800 */
[----:B------:R-:W-:-:S02]  /*14930*/  LOP3.LUT R6, R6, 0xffff, RZ, 0xc0, !PT ;  /* 0x0000ffff06067812 */ /* 0x000fc400078ec0ff */
[----:B------:R-:W-:Y:S01]  /*14940*/  ISETP.GE.U32.AND P1, PT, R221, R4, PT ;  /* 0x00000004dd00720c */ /* 0x000fe20003f26070 */
[----:B------:R-:W-:Y:S01]  /*14950*/  IMAD.WIDE.U32 R4, R15, -0x2daee0ad, RZ ;  /* 0xd2511f530f047825 */ /* 0x000fe200078e00ff */
[----:B------:R-:W-:-:S03]  /*14960*/  LOP3.LUT R3, R3, 0xff, RZ, 0xc0, !PT ;  /* 0x000000ff03037812 */ /* 0x000fc600078ec0ff */
[----:B------:R-:W4:Y:S01]  /*14970*/  MUFU.EX2 R12, R35 ;  /* 0x00000023000c7308 */ /* 0x000f220000000800 */
[C---:B------:R-:W-:Y:S02]  /*14980*/  ISETP.GE.U32.AND P4, PT, R221.reuse, R6, PT ;  /* 0x00000006dd00720c */ /* 0x040fe40003f86070 */
[----:B------:R-:W-:Y:S02]  /*14990*/  LOP3.LUT R8, R8, 0xff, RZ, 0xc0, !PT ;  /* 0x000000ff08087812 */ /* 0x000fe400078ec0ff */
[----:B------:R-:W-:-:S03]  /*149a0*/  ISETP.GE.U32.AND P6, PT, R221, R3, PT ;  /* 0x00000003dd00720c */ /* 0x000fc60003fc6070 */
[----:B------:R-:W2:Y:S01]  /*149b0*/  MUFU.EX2 R6, R26 ;  /* 0x0000001a00067308 */ /* 0x000ea20000000800 */
[----:B------:R-:W-:Y:S01]  /*149c0*/  LOP3.LUT R3, R5, R249, R10, 0x96, !PT ;  /* 0x000000f905037212 */ /* 0x000fe200078e960a */
[----:B-1----:R-:W-:Y:S01]  /*149d0*/  FADD.FTZ R10, R14, R16 ;  /* 0x000000100e0a7221 */ /* 0x002fe20000010000 */
[----:B------:R-:W-:-:S05]  /*149e0*/  ISETP.GE.U32.AND P5, PT, R221, R8, PT ;  /* 0x00000008dd00720c */ /* 0x000fca0003fa6070 */
[----:B------:R-:W1:Y:S01]  /*149f0*/  MUFU.EX2 R11, R33 ;  /* 0x00000021000b7308 */ /* 0x000e620000000800 */
[C---:B------:R-:W-:Y:S02]  /*14a00*/  LOP3.LUT R16, R4.reuse, 0xff, RZ, 0xc0, !PT ;  /* 0x000000ff04107812 */ /* 0x040fe400078ec0ff */
[----:B------:R-:W-:Y:S02]  /*14a10*/  LOP3.LUT R21, R4, 0xffff, RZ, 0xc0, !PT ;  /* 0x0000ffff04157812 */ /* 0x000fe400078ec0ff */
[----:B------:R-:W-:-:S03]  /*14a20*/  SHF.R.U32.HI R20, RZ, 0x10, R4 ;  /* 0x00000010ff147819 */ /* 0x000fc60000011604 */
[----:B------:R1:W-:Y:S08]  /*14a30*/  MUFU.EX2 R8, R17 ;  /* 0x0000001100087308 */ /* 0x0003f00000000800 */
[----:B------:R-:W4:Y:S01]  /*14a40*/  MUFU.EX2 R9, R31 ;  /* 0x0000001f00097308 */ /* 0x000f220000000800 */
[----:B-1----:R-:W-:Y:S01]  /*14a50*/  SHF.R.U32.HI R17, RZ, 0x18, R4 ;  /* 0x00000018ff117819 */ /* 0x002fe20000011604 */
[----:B--2---:R-:W-:-:S04]  /*14a60*/  FADD.FTZ R4, R13, R10 ;  /* 0x0000000a0d047221 */ /* 0x004fc80000010000 */
[----:B---3--:R-:W-:Y:S02]  /*14a70*/  FADD.FTZ R10, R7, R4 ;  /* 0x00000004070a7221 */ /* 0x008fe40000010000 */
[----:B----4-:R-:W-:Y:S01]  /*14a80*/  FADD.FTZ R4, R12, R18 ;  /* 0x000000120c047221 */ /* 0x010fe20000010000 */
[----:B------:R-:W1:Y:S01]  /*14a90*/  MUFU.EX2 R5, R25 ;  /* 0x0000001900057308 */ /* 0x000e620000000800 */
[C---:B------:R-:W-:Y:S01]  /*14aa0*/  FADD.FTZ R18, R6.reuse, R10 ;  /* 0x0000000a06127221 */ /* 0x040fe20000010000 */
[----:B------:R-:W-:Y:S01]  /*14ab0*/  F2FP.PACK_AB R7, R6, R7 ;  /* 0x000000070607723e */ /* 0x000fe200000000ff */
[----:B------:R-:W-:-:S05]  /*14ac0*/  FADD.FTZ R6, R11, R4 ;  /* 0x000000040b067221 */ /* 0x000fca0000010000 */
[----:B------:R-:W2:Y:S01]  /*14ad0*/  MUFU.EX2 R4, R24 ;  /* 0x0000001800047308 */ /* 0x000ea20000000800 */
[----:B------:R-:W-:-:S04]  /*14ae0*/  FADD.FTZ R6, R9, R6 ;  /* 0x0000000609067221 */ /* 0x000fc80000010000 */
[----:B------:R-:W-:-:S04]  /*14af0*/  FADD.FTZ R6, R8, R6 ;  /* 0x0000000608067221 */ /* 0x000fc80000010000 */
[----:B-1----:R-:W-:Y:S01]  /*14b00*/  FADD.FTZ R6, R5, R6 ;  /* 0x0000000605067221 */ /* 0x002fe20000010000 */
[----:B------:R-:W-:Y:S01]  /*14b10*/  PRMT R27, R7, 0x7632, R27 ;  /* 0x00007632071b7816 */ /* 0x000fe2000000001b */
[----:B------:R-:W-:Y:S01]  /*14b20*/  MUFU.EX2 R10, R176 ;  /* 0x000000b0000a7308 */ /* 0x000fe20000000800 */
[C---:B--2---:R-:W-:Y:S01]  /*14b30*/  F2FP.PACK_AB R5, R4.reuse, R5 ;  /* 0x000000050405723e */ /* 0x044fe200000000ff */
[----:B------:R-:W-:-:S06]  /*14b40*/  FADD.FTZ R15, R4, R6 ;  /* 0x00000006040f7221 */ /* 0x000fcc0000010000 */
[----:B------:R-:W1:Y:S01]  /*14b50*/  MUFU.EX2 R4, R175 ;  /* 0x000000af00047308 */ /* 0x000e620000000800 */
[C---:B------:R-:W-:Y:S02]  /*14b60*/  PRMT R29, R5.reuse, 0x7632, R29 ;  /* 0x00007632051d7816 */ /* 0x040fe4000000001d */
[----:B------:R-:W-:Y:S02]  /*14b70*/  PRMT R30, R5, 0x7610, R30 ;  /* 0x00007610051e7816 */ /* 0x000fe4000000001e */
[----:B------:R-:W-:Y:S01]  /*14b80*/  SHF.R.U32.HI R5, RZ, 0x8, R19 ;  /* 0x00000008ff057819 */ /* 0x000fe20000011613 */
[----:B------:R-:W-:Y:S01]  /*14b90*/  @!P4 HADD2 R183, -R27.H0_H0, -RZ.H0_H0 ;  /* 0xa00000ff1bb7c230 */ /* 0x000fe20000000900 */
[----:B------:R-:W-:Y:S02]  /*14ba0*/  PRMT R28, R7, 0x7610, R28 ;  /* 0x00007610071c7816 */ /* 0x000fe4000000001c */
[----:B------:R-:W-:Y:S02]  /*14bb0*/  LOP3.LUT R5, R5, 0xffff, RZ, 0xc0, !PT ;  /* 0x0000ffff05057812 */ /* 0x000fe400078ec0ff */
[----:B------:R-:W-:-:S02]  /*14bc0*/  PRMT R203, R28, 0x5410, R27 ;  /* 0x000054101ccb7816 */ /* 0x000fc4000000001b */
[----:B------:R-:W-:Y:S02]  /*14bd0*/  @!P4 PRMT R27, R183, 0x5410, RZ ;  /* 0x00005410b71bc816 */ /* 0x000fe400000000ff */
[----:B------:R-:W-:Y:S02]  /*14be0*/  ISETP.GE.U32.AND P4, PT, R221, R5, PT ;  /* 0x00000005dd00720c */ /* 0x000fe40003f86070 */
[----:B------:R-:W-:Y:S01]  /*14bf0*/  SHF.R.U32.HI R5, RZ, 0x10, R3 ;  /* 0x00000010ff057819 */ /* 0x000fe20000011603 */
[----:B------:R2:W3:Y:S01]  /*14c00*/  MUFU.EX2 R6, R23 ;  /* 0x0000001700067308 */ /* 0x0004e20000000800 */
[----:B-1----:R-:W-:Y:S01]  /*14c10*/  FADD.FTZ R19, R4, R18 ;  /* 0x0000001204137221 */ /* 0x002fe20000010000 */
[----:B------:R-:W-:Y:S02]  /*14c20*/  F2FP.PACK_AB R4, R10, R4 ;  /* 0x000000040a04723e */ /* 0x000fe400000000ff */
[----:B------:R-:W-:-:S04]  /*14c30*/  LOP3.LUT R7, R5, 0xff, RZ, 0xc0, !PT ;  /* 0x000000ff05077812 */ /* 0x000fc800078ec0ff */
[----:B------:R-:W1:Y:S01]  /*14c40*/  MUFU.EX2 R5, R22 ;  /* 0x0000001600057308 */ /* 0x000e620000000800 */
[----:B------:R-:W-:Y:S01]  /*14c50*/  PRMT R24, R4, 0x7610, R24 ;  /* 0x0000761004187816 */ /* 0x000fe20000000018 */
[----:B------:R-:W-:Y:S01]  /*14c60*/  @!P5 HADD2 R186, -R30.H0_H0, -RZ.H0_H0 ;  /* 0xa00000ff1ebad230 */ /* 0x000fe20000000900 */
[----:B------:R-:W-:-:S03]  /*14c70*/  PRMT R202, R30, 0x5410, R29 ;  /* 0x000054101eca7816 */ /* 0x000fc6000000001d */
[----:B------:R-:W-:Y:S01]  /*14c80*/  @!P2 HADD2 R187, -R24.H0_H0, -RZ.H0_H0 ;  /* 0xa00000ff18bba230 */ /* 0x000fe20000000900 */
[----:B--2---:R-:W-:Y:S02]  /*14c90*/  PRMT R23, R4, 0x7632, R23 ;  /* 0x0000763204177816 */ /* 0x004fe40000000017 */
[----:B------:R-:W-:Y:S02]  /*14ca0*/  @!P5 PRMT R30, R186, 0x5410, RZ ;  /* 0x00005410ba1ed816 */ /* 0x000fe400000000ff */
[----:B------:R-:W-:Y:S02]  /*14cb0*/  LOP3.LUT R4, R3, 0xff, RZ, 0xc0, !PT ;  /* 0x000000ff03047812 */ /* 0x000fe400078ec0ff */
[----:B------:R-:W-:Y:S01]  /*14cc0*/  ISETP.GE.U32.AND P5, PT, R221, R7, PT ;  /* 0x00000007dd00720c */ /* 0x000fe20003fa6070 */
[----:B---3--:R-:W-:Y:S01]  /*14cd0*/  FADD.FTZ R7, R6, R15 ;  /* 0x0000000f06077221 */ /* 0x008fe20000010000 */
[----:B------:R-:W-:Y:S01]  /*14ce0*/  PRMT R201, R24, 0x5410, R23 ;  /* 0x0000541018c97816 */ /* 0x000fe20000000017 */
[----:B------:R-:W-:Y:S01]  /*14cf0*/  @!P4 HADD2 R236, -R23.H0_H0, -RZ.H0_H0 ;  /* 0xa00000ff17ecc230 */ /* 0x000fe20000000900 */
[----:B------:R-:W-:Y:S01]  /*14d00*/  @!P2 PRMT R24, R187, 0x5410, RZ ;  /* 0x00005410bb18a816 */ /* 0x000fe200000000ff */
[----:B------:R-:W-:Y:S01]  /*14d10*/  @!P3 HADD2 R184, -R28.H0_H0, -RZ.H0_H0 ;  /* 0xa00000ff1cb8b230 */ /* 0x000fe20000000900 */
[----:B------:R-:W-:Y:S01]  /*14d20*/  ISETP.GE.U32.AND P2, PT, R221, R4, PT ;  /* 0x00000004dd00720c */ /* 0x000fe20003f46070 */
[----:B-1----:R-:W-:Y:S01]  /*14d30*/  FADD.FTZ R7, R5, R7 ;  /* 0x0000000705077221 */ /* 0x002fe20000010000 */
[----:B------:R-:W-:-:S02]  /*14d40*/  SHF.R.U32.HI R4, RZ, 0x18, R3 ;  /* 0x00000018ff047819 */ /* 0x000fc40000011603 */
[----:B------:R-:W-:Y:S02]  /*14d50*/  F2FP.PACK_AB R6, R5, R6 ;  /* 0x000000060506723e */ /* 0x000fe400000000ff */
[----:B------:R-:W1:Y:S01]  /*14d60*/  MUFU.EX2 R5, R32 ;  /* 0x0000002000057308 */ /* 0x000e620000000800 */
[----:B------:R-:W-:Y:S02]  /*14d70*/  @!P4 PRMT R23, R236, 0x5410, RZ ;  /* 0x00005410ec17c816 */ /* 0x000fe400000000ff */
[----:B------:R-:W-:Y:S02]  /*14d80*/  @!P3 PRMT R28, R184, 0x5410, RZ ;  /* 0x00005410b81cb816 */ /* 0x000fe400000000ff */
[----:B------:R-:W-:Y:S02]  /*14d90*/  ISETP.GE.U32.AND P4, PT, R221, R4, PT ;  /* 0x00000004dd00720c */ /* 0x000fe40003f86070 */
[----:B------:R-:W-:Y:S01]  /*14da0*/  LOP3.LUT R3, R3, 0xffff, RZ, 0xc0, !PT ;  /* 0x0000ffff03037812 */ /* 0x000fe200078ec0ff */
[----:B------:R-:W2:Y:S01]  /*14db0*/  MUFU.EX2 R4, R34 ;  /* 0x0000002200047308 */ /* 0x000ea20000000800 */
[----:B------:R-:W-:-:S02]  /*14dc0*/  ISETP.GE.U32.AND P3, PT, R221, R16, PT ;  /* 0x00000010dd00720c */ /* 0x000fc40003f66070 */
[----:B------:R-:W-:Y:S02]  /*14dd0*/  PRMT R26, R6, 0x7610, R26 ;  /* 0x00007610061a7816 */ /* 0x000fe4000000001a */
[----:B------:R-:W-:-:S03]  /*14de0*/  SHF.R.U32.HI R3, RZ, 0x8, R3 ;  /* 0x00000008ff037819 */ /* 0x000fc60000011603 */
[----:B------:R-:W-:Y:S01]  /*14df0*/  MUFU.EX2 R15, R178 ;  /* 0x000000b2000f7308 */ /* 0x000fe20000000800 */
[----:B------:R-:W-:Y:S01]  /*14e00*/  PRMT R25, R6, 0x7632, R25 ;  /* 0x0000763206197816 */ /* 0x000fe20000000019 */
[----:B------:R-:W-:-:S06]  /*14e10*/  @!P6 HADD2 R238, -R26.H0_H0, -RZ.H0_H0 ;  /* 0xa00000ff1aeee230 */ /* 0x000fcc0000000900 */
[----:B------:R-:W3:Y:S01]  /*14e20*/  MUFU.EX2 R16, R179 ;  /* 0x000000b300107308 */ /* 0x000ee20000000800 */
[----:B------:R-:W-:Y:S01]  /*14e30*/  LOP3.LUT R3, R3, 0xffff, RZ, 0xc0, !PT ;  /* 0x0000ffff03037812 */ /* 0x000fe200078ec0ff */
[----:B------:R-:W-:Y:S01]  /*14e40*/  @!P0 HADD2 R185, -R29.H0_H0, -RZ.H0_H0 ;  /* 0xa00000ff1db98230 */ /* 0x000fe20000000900 */
[----:B------:R-:W-:Y:S01]  /*14e50*/  PRMT R200, R26, 0x5410, R25 ;  /* 0x000054101ac87816 */ /* 0x000fe20000000019 */
[----:B------:R-:W-:Y:S01]  /*14e60*/  @!P1 HADD2 R237, -R25.H0_H0, -RZ.H0_H0 ;  /* 0xa00000ff19ed9230 */ /* 0x000fe20000000900 */
[----:B------:R-:W-:Y:S02]  /*14e70*/  @!P6 PRMT R26, R238, 0x5410, RZ ;  /* 0x00005410ee1ae816 */ /* 0x000fe400000000ff */
[----:B------:R-:W-:Y:S02]  /*14e80*/  LOP3.LUT R6, R20, 0xff, RZ, 0xc0, !PT ;  /* 0x000000ff14067812 */ /* 0x000fe400078ec0ff */
[----:B------:R-:W-:Y:S01]  /*14e90*/  ISETP.GE.U32.AND P6, PT, R221, R3, PT ;  /* 0x00000003dd00720c */ /* 0x000fe20003fc6070 */
[----:B-1----:R-:W-:Y:S01]  /*14ea0*/  FADD.FTZ R3, R5, R7 ;  /* 0x0000000705037221 */ /* 0x002fe20000010000 */
[----:B------:R-:W-:-:S02]  /*14eb0*/  @!P0 PRMT R29, R185, 0x5410, RZ ;  /* 0x00005410b91d8816 */ /* 0x000fc400000000ff */
[----:B------:R-:W-:Y:S01]  /*14ec0*/  @!P1 PRMT R25, R237, 0x5410, RZ ;  /* 0x00005410ed199816 */ /* 0x000fe200000000ff */
[----:B------:R-:W-:Y:S01]  /*14ed0*/  MUFU.EX2 R18, R181 ;  /* 0x000000b500127308 */ /* 0x000fe20000000800 */
[C---:B------:R-:W-:Y:S02]  /*14ee0*/  ISETP.GE.U32.AND P0, PT, R221.reuse, R17, PT ;  /* 0x00000011dd00720c */ /* 0x040fe40003f06070 */
[----:B------:R-:W-:Y:S01]  /*14ef0*/  ISETP.GE.U32.AND P1, PT, R221, R6, PT ;  /* 0x00000006dd00720c */ /* 0x000fe20003f26070 */
[C---:B--2---:R-:W-:Y:S01]  /*14f00*/  FADD.FTZ R6, R4.reuse, R3 ;  /* 0x0000000304067221 */ /* 0x044fe20000010000 */
[----:B------:R-:W-:Y:S02]  /*14f10*/  F2FP.PACK_AB R135, R4, R5 ;  /* 0x000000050487723e */ /* 0x000fe400000000ff */
[----:B---3--:R-:W-:Y:S01]  /*14f20*/  F2FP.PACK_AB R22, R16, R15 ;  /* 0x0000000f1016723e */ /* 0x008fe200000000ff */
[----:B------:R-:W1:Y:S01]  /*14f30*/  MUFU.EX2 R17, R180 ;  /* 0x000000b400117308 */ /* 0x000e620000000800 */
[----:B------:R-:W-:-:S02]  /*14f40*/  SHF.R.U32.HI R5, RZ, 0x8, R21 ;  /* 0x00000008ff057819 */ /* 0x000fc40000011615 */
[----:B------:R-:W-:-:S05]  /*14f50*/  PRMT R31, R22, 0x7632, R31 ;  /* 0x00007632161f7816 */ /* 0x000fca000000001f */
[----:B------:R-:W2:Y:S01]  /*14f60*/  MUFU.EX2 R4, R134 ;  /* 0x0000008600047308 */ /* 0x000ea20000000800 */
[----:B------:R-:W-:Y:S01]  /*14f70*/  @!P2 HADD2 R239, -R22.H0_H0, -RZ.H0_H0 ;  /* 0xa00000ff16efa230 */ /* 0x000fe20000000900 */
[----:B------:R-:W-:-:S06]  /*14f80*/  LOP3.LUT R5, R5, 0xffff, RZ, 0xc0, !PT ;  /* 0x0000ffff05057812 */ /* 0x000fcc00078ec0ff */
[----:B------:R-:W3:Y:S01]  /*14f90*/  MUFU.EX2 R3, R177 ;  /* 0x000000b100037308 */ /* 0x000ee20000000800 */
[----:B------:R-:W-:Y:S02]  /*14fa0*/  PRMT R210, R22, 0x5410, R31 ;  /* 0x0000541016d27816 */ /* 0x000fe4000000001f */
[----:B------:R-:W-:Y:S02]  /*14fb0*/  @!P2 PRMT R22, R239, 0x5410, RZ ;  /* 0x00005410ef16a816 */ /* 0x000fe400000000ff */
[----:B------:R-:W-:Y:S02]  /*14fc0*/  ISETP.GE.U32.AND P2, PT, R221, R5, PT ;  /* 0x00000005dd00720c */ /* 0x000fe40003f46070 */
[----:B-1----:R-:W-:Y:S01]  /*14fd0*/  F2FP.PACK_AB R33, R18, R17 ;  /* 0x000000111221723e */ /* 0x002fe200000000ff */
[----:B--2---:R-:W-:-:S03]  /*14fe0*/  FADD.FTZ R5, R4, R6 ;  /* 0x0000000604057221 */ /* 0x004fc60000010000 */
[----:B------:R-:W-:Y:S01]  /*14ff0*/  PRMT R32, R33, 0x7632, R32 ;  /* 0x0000763221207816 */ /* 0x000fe20000000020 */
[C---:B---3--:R-:W-:Y:S01]  /*15000*/  FADD.FTZ R5, R3.reuse, R5 ;  /* 0x0000000503057221 */ /* 0x048fe20000010000 */
[----:B------:R-:W-:-:S05]  /*15010*/  F2FP.PACK_AB R3, R3, R4 ;  /* 0x000000040303723e */ /* 0x000fca00000000ff */
[----:B------:R-:W-:Y:S01]  /*15020*/  @!P2 HADD2 R133, -R32.H0_H0, -RZ.H0_H0 ;  /* 0xa00000ff2085a230 */ /* 0x000fe20000000900 */
[----:B------:R-:W-:Y:S01]  /*15030*/  PRMT R134, R135, 0x7632, R134 ;  /* 0x0000763287867816 */ /* 0x000fe20000000086 */
[----:B------:R1:W-:Y:S01]  /*15040*/  STL [R1+0xc0], R5 ;  /* 0x0000c00501007387 */ /* 0x0003e20000100800 */
[----:B------:R-:W-:Y:S01]  /*15050*/  @!P3 HADD2 R136, -R33.H0_H0, -RZ.H0_H0 ;  /* 0xa00000ff2188b230 */ /* 0x000fe20000000900 */
[C---:B------:R-:W-:Y:S02]  /*15060*/  PRMT R35, R3.reuse, 0x7610, R35 ;  /* 0x0000761003237816 */ /* 0x040fe40000000023 */
[----:B------:R-:W-:Y:S02]  /*15070*/  PRMT R34, R3, 0x7632, R34 ;  /* 0x0000763203227816 */ /* 0x000fe40000000022 */
[----:B------:R-:W-:Y:S01]  /*15080*/  PRMT R3, R133, 0x7610, R3 ;  /* 0x0000761085037816 */ /* 0x000fe20000000003 */
[----:B------:R-:W-:Y:S01]  /*15090*/  @!P6 HADD2 R240, -R31.H0_H0, -RZ.H0_H0 ;  /* 0xa00000ff1ff0e230 */ /* 0x000fe20000000900 */
[----:B------:R-:W-:Y:S01]  /*150a0*/  PRMT R197, R33, 0x5410, R32 ;  /* 0x0000541021c57816 */ /* 0x000fe20000000020 */
[----:B------:R-:W-:Y:S01]  /*150b0*/  @!P4 HADD2 R241, -R134.H0_H0, -RZ.H0_H0 ;  /* 0xa00000ff86f1c230 */ /* 0x000fe20000000900 */
[----:B------:R-:W-:Y:S01]  /*150c0*/  @!P2 PRMT R32, R3, 0x5410, RZ ;  /* 0x000054100320a816 */ /* 0x000fe200000000ff */
[-C--:B------:R-:W-:Y:S01]  /*150d0*/  FMUL.FTZ R3, R89, R2.reuse ;  /* 0x0000000259037220 */ /* 0x080fe20000410000 */
[----:B------:R-:W-:Y:S01]  /*150e0*/  PRMT R198, R135, 0x5410, R134 ;  /* 0x0000541087c67816 */ /* 0x000fe20000000086 */
[----:B------:R-:W-:Y:S01]  /*150f0*/  FMUL.FTZ R180, R144, R2 ;  /* 0x0000000290b47220 */ /* 0x000fe20000410000 */
[----:B------:R-:W-:Y:S01]  /*15100*/  @!P6 PRMT R31, R240, 0x5410, RZ ;  /* 0x00005410f01fe816 */ /* 0x000fe200000000ff */
[----:B-1----:R-:W-:-:S05]  /*15110*/  IMAD.WIDE.U32 R4, R182, -0x326172a9, RZ ;  /* 0xcd9e8d57b6047825 */ /* 0x002fca00078e00ff */
[--C-:B------:R-:W-:Y:S02]  /*15120*/  LOP3.LUT R6, R139, R209, R4.reuse, 0x96, !PT ;  /* 0x000000d18b067212 */ /* 0x100fe400078e9604 */
[----:B------:R-:W-:Y:S02]  /*15130*/  PRMT R4, R136, 0x7610, R4 ;  /* 0x0000761088047816 */ /* 0x000fe40000000004 */
[----:B------:R-:W-:Y:S01]  /*15140*/  LOP3.LUT R5, R5, R213, R214, 0x96, !PT ;  /* 0x000000d505057212 */ /* 0x000fe200078e96d6 */
[-C--:B------:R-:W-:Y:S01]  /*15150*/  FMUL.FTZ R181, R145, R2.reuse ;  /* 0x0000000291b57220 */ /* 0x080fe20000410000 */
[----:B------:R-:W-:Y:S01]  /*15160*/  @!P3 PRMT R33, R4, 0x5410, RZ ;  /* 0x000054100421b816 */ /* 0x000fe200000000ff */
[-C--:B------:R-:W-:Y:S01]  /*15170*/  FMUL.FTZ R4, R80, R2.reuse ;  /* 0x0000000250047220 */ /* 0x080fe20000410000 */
[----:B------:R-:W-:Y:S01]  /*15180*/  @!P4 PRMT R134, R241, 0x5410, RZ ;  /* 0x00005410f186c816 */ /* 0x000fe200000000ff */
        /* <DEDUP_REMOVED lines=61> */
[----:B------:R-:W-:-:S05]  /*15560*/  IMAD.WIDE.U32 R2, R5, -0x2daee0ad, RZ ;  /* 0xd2511f5305027825 */ /* 0x000fca00078e00ff */
[----:B------:R-:W-:Y:S01]  /*15570*/  LOP3.LUT R3, R3, R208, R172, 0x96, !PT ;  /* 0x000000d003037212 */ /* 0x000fe200078e96ac */
[----:B------:R-:W-:Y:S02]  /*15580*/  IMAD.MOV.U32 R104, RZ, RZ, R84 ;  /* 0x000000ffff687224 */ /* 0x000fe400078e0054 */
[----:B------:R-:W-:Y:S02]  /*15590*/  IMAD.MOV.U32 R84, RZ, RZ, R4 ;  /* 0x000000ffff547224 */ /* 0x000fe400078e0004 */
[----:B------:R-:W-:Y:S02]  /*155a0*/  IMAD.MOV.U32 R85, RZ, RZ, R7 ;  /* 0x000000ffff557224 */ /* 0x000fe400078e0007 */
[----:B------:R-:W-:-:S04]  /*155b0*/  IMAD.WIDE.U32 R4, R3, -0x326172a9, RZ ;  /* 0xcd9e8d5703047825 */ /* 0x000fc800078e00ff */
[----:B------:R-:W-:Y:S01]  /*155c0*/  IMAD.WIDE.U32 R6, R6, -0x2daee0ad, RZ ;  /* 0xd2511f5306067825 */ /* 0x000fe200078e00ff */
[----:B------:R-:W-:-:S04]  /*155d0*/  LOP3.LUT R3, R5, R206, R138, 0x96, !PT ;  /* 0x000000ce05037212 */ /* 0x000fc800078e968a */
[----:B------:R-:W-:Y:S01]  /*155e0*/  LOP3.LUT R5, R7, R207, R2, 0x96, !PT ;  /* 0x000000cf07057212 */ /* 0x000fe200078e9602 */
[----:B------:R-:W-:Y:S01]  /*155f0*/  IMAD.WIDE.U32 R2, R3, -0x2daee0ad, RZ ;  /* 0xd2511f5303027825 */ /* 0x000fe200078e00ff */
[----:B------:R-:W-:-:S03]  /*15600*/  F2FP.PACK_AB R173, R8, R9 ;  /* 0x0000000908ad723e */ /* 0x000fc600000000ff */
[----:B------:R-:W-:Y:S01]  /*15610*/  IMAD.WIDE.U32 R8, R5, -0x326172a9, RZ ;  /* 0xcd9e8d5705087825 */ /* 0x000fe200078e00ff */
[----:B------:R-:W-:-:S04]  /*15620*/  LOP3.LUT R7, R3, R204, R6, 0x96, !PT ;  /* 0x000000cc03077212 */ /* 0x000fc800078e9606 */
[----:B------:R-:W-:-:S05]  /*15630*/  LOP3.LUT R3, R9, R205, R4, 0x96, !PT ;  /* 0x000000cd09037212 */ /* 0x000fca00078e9604 */
[----:B------:R-:W-:Y:S01]  /*15640*/  IMAD.WIDE.U32 R40, R3, -0x2daee0ad, RZ ;  /* 0xd2511f5303287825 */ /* 0x000fe200078e00ff */
[----:B------:R-:W-:-:S04]  /*15650*/  @!P1 HADD2 R252, -R35.H0_H0, -RZ.H0_H0 ;  /* 0xa00000ff23fc9230 */ /* 0x000fc80000000900 */
[----:B------:R-:W-:Y:S01]  /*15660*/  LOP3.LUT R2, R41, R230, R2, 0x96, !PT ;  /* 0x000000e629027212 */ /* 0x000fe200078e9602 */
[----:B------:R-:W-:Y:S01]  /*15670*/  @!P5 HADD2 R242, -R135.H0_H0, -RZ.H0_H0 ;  /* 0xa00000ff87f2d230 */ /* 0x000fe20000000900 */
[----:B------:R-:W-:Y:S01]  /*15680*/  IMAD.MOV.U32 R101, RZ, RZ, R21 ;  /* 0x000000ffff657224 */ /* 0x000fe200078e0015 */
[----:B------:R-:W-:Y:S01]  /*15690*/  @!P0 HADD2 R243, -R34.H0_H0, -RZ.H0_H0 ;  /* 0xa00000ff22f38230 */ /* 0x000fe20000000900 */
[----:B------:R-:W-:Y:S01]  /*156a0*/  MOV R93, R20 ;  /* 0x00000014005d7202 */ /* 0x000fe20000000f00 */
[----:B------:R-:W-:Y:S01]  /*156b0*/  IMAD.WIDE.U32 R20, R7, -0x326172a9, RZ ;  /* 0xcd9e8d5707147825 */ /* 0x000fe200078e00ff */
[----:B------:R-:W-:Y:S02]  /*156c0*/  PRMT R192, R35, 0x5410, R34 ;  /* 0x0000541023c07816 */ /* 0x000fe40000000022 */
[----:B------:R-:W-:Y:S01]  /*156d0*/  MOV R105, R251 ;  /* 0x000000fb00697202 */ /* 0x000fe20000000f00 */
[----:B------:R-:W-:Y:S01]  /*156e0*/  IMAD.WIDE.U32 R2, R2, -0x326172a9, RZ ;  /* 0xcd9e8d5702027825 */ /* 0x000fe200078e00ff */
[----:B------:R-:W-:-:S02]  /*156f0*/  @!P1 PRMT R35, R252, 0x5410, RZ ;  /* 0x00005410fc239816 */ /* 0x000fc400000000ff */
[----:B------:R-:W-:Y:S01]  /*15700*/  @!P5 PRMT R135, R242, 0x5410, RZ ;  /* 0x00005410f287d816 */ /* 0x000fe200000000ff */
[----:B------:R-:W-:Y:S01]  /*15710*/  IMAD.MOV.U32 R252, RZ, RZ, R210 ;  /* 0x000000fffffc7224 */ /* 0x000fe200078e00d2 */
[----:B------:R-:W-:Y:S01]  /*15720*/  @!P0 PRMT R34, R243, 0x5410, RZ ;  /* 0x00005410f3228816 */ /* 0x000fe200000000ff */
        /* <DEDUP_REMOVED lines=64> */
[----:B------:R-:W-:-:S04]  /*15b30*/  LOP3.LUT R0, R3, R105, R20, 0x96, !PT ;  /* 0x0000006903007212 */ /* 0x000fc800078e9614 */
[----:B------:R-:W-:-:S04]  /*15b40*/  LOP3.LUT R4, R0, 0xff, RZ, 0xc0, !PT ;  /* 0x000000ff00047812 */ /* 0x000fc800078ec0ff */
[----:B------:R-:W-:Y:S02]  /*15b50*/  ISETP.GE.U32.AND P6, PT, R221, R4, PT ;  /* 0x00000004dd00720c */ /* 0x000fe40003fc6070 */
[----:B------:R-:W-:-:S04]  /*15b60*/  LOP3.LUT R4, R0, 0xffff, RZ, 0xc0, !PT ;  /* 0x0000ffff00047812 */ /* 0x000fc800078ec0ff */
[----:B------:R-:W-:-:S04]  /*15b70*/  SHF.R.U32.HI R4, RZ, 0x8, R4 ;  /* 0x00000008ff047819 */ /* 0x000fc80000011604 */
[----:B------:R-:W-:-:S04]  /*15b80*/  LOP3.LUT R4, R4, 0xffff, RZ, 0xc0, !PT ;  /* 0x0000ffff04047812 */ /* 0x000fc800078ec0ff */
[----:B------:R-:W-:Y:S02]  /*15b90*/  ISETP.GE.U32.AND P5, PT, R221, R4, PT ;  /* 0x00000004dd00720c */ /* 0x000fe40003fa6070 */
[--C-:B------:R-:W-:Y:S02]  /*15ba0*/  SHF.R.U32.HI R4, RZ, 0x10, R0.reuse ;  /* 0x00000010ff047819 */ /* 0x100fe40000011600 */
[----:B------:R-:W-:-:S04]  /*15bb0*/  SHF.R.U32.HI R0, RZ, 0x18, R0 ;  /* 0x00000018ff007819 */ /* 0x000fc80000011600 */
[C---:B------:R-:W-:Y:S02]  /*15bc0*/  ISETP.GE.U32.AND P3, PT, R221.reuse, R0, PT ;  /* 0x00000000dd00720c */ /* 0x040fe40003f66070 */
[----:B------:R-:W-:Y:S02]  /*15bd0*/  LOP3.LUT R0, R2, 0xffff, RZ, 0xc0, !PT ;  /* 0x0000ffff02007812 */ /* 0x000fe400078ec0ff */
[----:B------:R-:W-:Y:S02]  /*15be0*/  LOP3.LUT R4, R4, 0xff, RZ, 0xc0, !PT ;  /* 0x000000ff04047812 */ /* 0x000fe400078ec0ff */
[----:B------:R-:W-:Y:S02]  /*15bf0*/  SHF.R.U32.HI R5, RZ, 0x8, R0 ;  /* 0x00000008ff057819 */ /* 0x000fe40000011600 */
[----:B------:R-:W-:Y:S02]  /*15c00*/  SHF.R.U32.HI R0, RZ, 0x10, R2 ;  /* 0x00000010ff007819 */ /* 0x000fe40000011602 */
[----:B------:R-:W-:Y:S01]  /*15c10*/  ISETP.GE.U32.AND P4, PT, R221, R4, PT ;  /* 0x00000004dd00720c */ /* 0x000fe20003f86070 */
[----:B------:R-:W-:Y:S01]  /*15c20*/  FADD.FTZ R6, R10, R19 ;  /* 0x000000130a067221 */ /* 0x000fe20000010000 */
[----:B------:R-:W-:-:S04]  /*15c30*/  LOP3.LUT R4, R0, 0xff, RZ, 0xc0, !PT ;  /* 0x000000ff00047812 */ /* 0x000fc800078ec0ff */
[----:B------:R-:W-:Y:S01]  /*15c40*/  ISETP.GE.U32.AND P0, PT, R221, R4, PT ;  /* 0x00000004dd00720c */ /* 0x000fe20003f06070 */
[----:B------:R-:W-:Y:S01]  /*15c50*/  FADD.FTZ R4, R15, R6 ;  /* 0x000000060f047221 */ /* 0x000fe20000010000 */
[----:B------:R-:W-:Y:S02]  /*15c60*/  F2FP.PACK_AB R174, R11, R12 ;  /* 0x0000000c0bae723e */ /* 0x000fe400000000ff */
[----:B------:R-:W-:Y:S01]  /*15c70*/  LOP3.LUT R0, R5, 0xffff, RZ, 0xc0, !PT ;  /* 0x0000ffff05007812 */ /* 0x000fe200078ec0ff */
[----:B------:R-:W-:Y:S01]  /*15c80*/  FADD.FTZ R5, R16, R4 ;  /* 0x0000000410057221 */ /* 0x000fe20000010000 */
[C---:B------:R-:W-:Y:S02]  /*15c90*/  PRMT R11, R219.reuse, 0x7632, R11 ;  /* 0x00007632db0b7816 */ /* 0x040fe4000000000b */
[----:B------:R-:W-:Y:S02]  /*15ca0*/  LOP3.LUT R4, R2, 0xff, RZ, 0xc0, !PT ;  /* 0x000000ff02047812 */ /* 0x000fe400078ec0ff */
[----:B------:R-:W-:Y:S01]  /*15cb0*/  PRMT R12, R219, 0x7610, R12 ;  /* 0x00007610db0c7816 */ /* 0x000fe2000000000c */
[----:B------:R-:W-:Y:S01]  /*15cc0*/  @!P3 HADD2 R39, -R11.H0_H0, -RZ.H0_H0 ;  /* 0xa00000ff0b27b230 */ /* 0x000fe20000000900 */
[----:B------:R-:W-:-:S02]  /*15cd0*/  ISETP.GE.U32.AND P2, PT, R221, R4, PT ;  /* 0x00000004dd00720c */ /* 0x000fc40003f46070 */
[----:B------:R-:W-:Y:S02]  /*15ce0*/  SHF.R.U32.HI R4, RZ, 0x18, R2 ;  /* 0x00000018ff047819 */ /* 0x000fe40000011602 */
[----:B------:R-:W-:Y:S02]  /*15cf0*/  PRMT R41, R12, 0x5410, R11 ;  /* 0x000054100c297816 */ /* 0x000fe4000000000b */
[----:B------:R-:W-:Y:S02]  /*15d00*/  @!P3 PRMT R11, R39, 0x5410, RZ ;  /* 0x00005410270bb816 */ /* 0x000fe400000000ff */
[----:B------:R-:W-:Y:S01]  /*15d10*/  ISETP.GE.U32.AND P3, PT, R221, R4, PT ;  /* 0x00000004dd00720c */ /* 0x000fe20003f66070 */
[----:B------:R-:W-:Y:S01]  /*15d20*/  FADD.FTZ R4, R17, R5 ;  /* 0x0000000511047221 */ /* 0x000fe20000010000 */
[----:B------:R-:W-:-:S03]  /*15d30*/  ISETP.GE.U32.AND P1, PT, R221, R0, PT ;  /* 0x00000000dd00720c */ /* 0x000fc60003f26070 */
[----:B------:R-:W-:Y:S01]  /*15d40*/  FADD.FTZ R4, R18, R4 ;  /* 0x0000000412047221 */ /* 0x000fe20000010000 */
[C---:B------:R-:W-:Y:S02]  /*15d50*/  PRMT R6, R246.reuse, 0x7610, R6 ;  /* 0x00007610f6067816 */ /* 0x040fe40000000006 */
[----:B------:R-:W-:Y:S01]  /*15d60*/  PRMT R0, R246, 0x7632, R0 ;  /* 0x00007632f6007816 */ /* 0x000fe20000000000 */
[----:B------:R-:W-:Y:S01]  /*15d70*/  IMAD.MOV.U32 R246, RZ, RZ, R105 ;  /* 0x000000fffff67224 */ /* 0x000fe200078e0069 */
[----:B------:R1:W-:Y:S04]  /*15d80*/  STL [R1+0xbc], R4 ;  /* 0x0000bc0401007387 */ /* 0x0003e80000100800 */
[----:B------:R-:W2:Y:S01]  /*15d90*/  LDL R105, [R1+0x12c] ;  /* 0x00012c0001697983 */ /* 0x000ea20000100800 */
[----:B------:R-:W-:-:S02]  /*15da0*/  LOP3.LUT R7, R21, R199, R8, 0x96, !PT ;  /* 0x000000c715077212 */ /* 0x000fc400078e9608 */
[C---:B------:R-:W-:Y:S01]  /*15db0*/  PRMT R10, R222.reuse, 0x7610, R10 ;  /* 0x00007610de0a7816 */ /* 0x040fe2000000000a */
[----:B------:R-:W-:Y:S01]  /*15dc0*/  @!P6 HADD2 R38, -R6.H0_H0, -RZ.H0_H0 ;  /* 0xa00000ff0626e230 */ /* 0x000fe20000000900 */
[----:B------:R-:W-:Y:S02]  /*15dd0*/  F2FP.PACK_AB R14, R13, R14 ;  /* 0x0000000e0d0e723e */ /* 0x000fe400000000ff */
[----:B------:R-:W-:Y:S01]  /*15de0*/  PRMT R13, R222, 0x7632, R13 ;  /* 0x00007632de0d7816 */ /* 0x000fe2000000000d */
[----:B------:R-:W-:Y:S01]  /*15df0*/  @!P0 HADD2 R66, -R10.H0_H0, -RZ.H0_H0 ;  /* 0xa00000ff0a428230 */ /* 0x000fe20000000900 */
[----:B------:R-:W-:Y:S02]  /*15e00*/  PRMT R37, R6, 0x5410, R0 ;  /* 0x0000541006257816 */ /* 0x000fe40000000000 */
[----:B------:R-:W-:Y:S02]  /*15e10*/  @!P6 PRMT R6, R38, 0x5410, RZ ;  /* 0x000054102606e816 */ /* 0x000fe400000000ff */
[----:B------:R-:W-:Y:S01]  /*15e20*/  PRMT R38, R10, 0x5410, R13 ;  /* 0x000054100a267816 */ /* 0x000fe2000000000d */
[----:B-1----:R-:W-:Y:S01]  /*15e30*/  IMAD.WIDE.U32 R4, R7, -0x2daee0ad, RZ ;  /* 0xd2511f5307047825 */ /* 0x002fe200078e00ff */
[----:B------:R-:W-:-:S04]  /*15e40*/  @!P0 PRMT R10, R66, 0x5410, RZ ;  /* 0x00005410420a8816 */ /* 0x000fc800000000ff */
[----:B------:R-:W-:-:S04]  /*15e50*/  LOP3.LUT R7, R4, 0xff, RZ, 0xc0, !PT ;  /* 0x000000ff04077812 */ /* 0x000fc800078ec0ff */
[----:B------:R-:W-:Y:S02]  /*15e60*/  ISETP.GE.U32.AND P0, PT, R221, R7, PT ;  /* 0x00000007dd00720c */ /* 0x000fe40003f06070 */
        /* <DEDUP_REMOVED lines=9> */
[----:B------:R-:W-:-:S04]  /*15f00*/  SHF.R.U32.HI R7, RZ, 0x10, R4 ;  /* 0x00000010ff077819 */ /* 0x000fc80000011604 */
[----:B------:R-:W-:-:S07]  /*15f10*/  LOP3.LUT R7, R7, 0xff, RZ, 0xc0, !PT ;  /* 0x000000ff07077812 */ /* 0x000fce00078ec0ff */
[----:B------:R-:W-:-:S05]  /*15f20*/  @!P0 HADD2 R68, -R14.H0_H0, -RZ.H0_H0 ;  /* 0xa00000ff0e448230 */ /* 0x000fca0000000900 */
[----:B------:R-:W-:Y:S02]  /*15f30*/  @!P0 PRMT R14, R68, 0x5410, RZ ;  /* 0x00005410440e8816 */ /* 0x000fe400000000ff */
[----:B------:R-:W-:Y:S02]  /*15f40*/  ISETP.GE.U32.AND P0, PT, R221, R7, PT ;  /* 0x00000007dd00720c */ /* 0x000fe40003f06070 */
[C---:B------:R-:W-:Y:S02]  /*15f50*/  PRMT R17, R173.reuse, 0x7610, R17 ;  /* 0x00007610ad117816 */ /* 0x040fe40000000011 */
[----:B------:R-:W-:Y:S02]  /*15f60*/  PRMT R16, R173, 0x7632, R16 ;  /* 0x00007632ad107816 */ /* 0x000fe40000000010 */
[----:B------:R-:W-:Y:S02]  /*15f70*/  SHF.R.U32.HI R7, RZ, 0x18, R4 ;  /* 0x00000018ff077819 */ /* 0x000fe40000011604 */
[----:B------:R-:W-:-:S05]  /*15f80*/  PRMT R222, R17, 0x5410, R16 ;  /* 0x0000541011de7816 */ /* 0x000fca0000000010 */
[----:B------:R-:W-:Y:S01]  /*15f90*/  @!P0 HADD2 R69, -R17.H0_H0, -RZ.H0_H0 ;  /* 0xa00000ff11458230 */ /* 0x000fe20000000900 */
[----:B------:R-:W-:Y:S01]  /*15fa0*/  PRMT R8, R223, 0x7632, R8 ;  /* 0x00007632df087816 */ /* 0x000fe20000000008 */
[----:B------:R-:W-:-:S03]  /*15fb0*/  @!P5 HADD2 R36, -R0.H0_H0, -RZ.H0_H0 ;  /* 0xa00000ff0024d230 */ /* 0x000fc60000000900 */
[----:B------:R-:W-:Y:S02]  /*15fc0*/  @!P0 PRMT R17, R69, 0x5410, RZ ;  /* 0x0000541045118816 */ /* 0x000fe400000000ff */
[----:B------:R-:W-:Y:S01]  /*15fd0*/  ISETP.GE.U32.AND P0, PT, R221, R7, PT ;  /* 0x00000007dd00720c */ /* 0x000fe20003f06070 */
[----:B------:R-:W-:Y:S01]  /*15fe0*/  IMAD.MOV.U32 R18, RZ, RZ, R188 ;  /* 0x000000ffff127224 */ /* 0x000fe200078e00bc */
[----:B------:R-:W-:Y:S01]  /*15ff0*/  @!P4 HADD2 R42, -R12.H0_H0, -RZ.H0_H0 ;  /* 0xa00000ff0c2ac230 */ /* 0x000fe20000000900 */
[----:B------:R-:W-:Y:S01]  /*16000*/  IMAD.MOV.U32 R19, RZ, RZ, R189 ;  /* 0x000000ffff137224 */ /* 0x000fe200078e00bd */
[----:B------:R-:W-:Y:S01]  /*16010*/  PRMT R9, R223, 0x7610, R9 ;  /* 0x00007610df097816 */ /* 0x000fe20000000009 */
[----:B------:R-:W-:Y:S01]  /*16020*/  @!P1 HADD2 R43, -R8.H0_H0, -RZ.H0_H0 ;  /* 0xa00000ff082b9230 */ /* 0x000fe20000000900 */
[----:B------:R-:W-:Y:S02]  /*16030*/  @!P5 PRMT R0, R36, 0x5410, RZ ;  /* 0x000054102400d816 */ /* 0x000fe400000000ff */
[----:B------:R-:W-:Y:S01]  /*16040*/  ST.E.U16 [R18.64+-0x100], R6 ;  /* 0xffff000612007985 */ /* 0x000fe2000c101504 */
[----:B------:R-:W-:-:S02]  /*16050*/  @!P4 PRMT R12, R42, 0x5410, RZ ;  /* 0x000054102a0cc816 */ /* 0x000fc400000000ff */
[----:B------:R-:W-:Y:S01]  /*16060*/  PRMT R39, R9, 0x5410, R8 ;  /* 0x0000541009277816 */ /* 0x000fe20000000008 */
[----:B------:R1:W-:Y:S01]  /*16070*/  ST.E.U16 [R18.64+-0xfe], R0 ;  /* 0xffff020012007985 */ /* 0x0003e2000c101504 */
[----:B------:R-:W-:Y:S01]  /*16080*/  @!P1 PRMT R8, R43, 0x5410, RZ ;  /* 0x000054102b089816 */ /* 0x000fe200000000ff */
[----:B------:R-:W-:Y:S02]  /*16090*/  @!P0 HADD2 R70, -R16.H0_H0, -RZ.H0_H0 ;  /* 0xa00000ff10468230 */ /* 0x000fe40000000900 */
[----:B------:R-:W-:-:S03]  /*160a0*/  @!P2 HADD2 R64, -R9.H0_H0, -RZ.H0_H0 ;  /* 0xa00000ff0940a230 */ /* 0x000fc60000000900 */
[----:B------:R-:W-:Y:S02]  /*160b0*/  @!P0 PRMT R16, R70, 0x5410, RZ ;  /* 0x0000541046108816 */ /* 0x000fe400000000ff */
[----:B------:R-:W-:Y:S02]  /*160c0*/  @!P2 PRMT R9, R64, 0x5410, RZ ;  /* 0x000054104009a816 */ /* 0x000fe400000000ff */
[----:B-1----:R-:W-:Y:S01]  /*160d0*/  LOP3.LUT R0, R5, R249, R40, 0x96, !PT ;  /* 0x000000f905007212 */ /* 0x002fe200078e9628 */
[----:B------:R-:W-:Y:S01]  /*160e0*/  IMAD.MOV.U32 R43, RZ, RZ, R175 ;  /* 0x000000ffff2b7224 */ /* 0x000fe200078e00af */
[----:B------:R-:W-:-:S05]  /*160f0*/  @!P3 HADD2 R65, -R13.H0_H0, -RZ.H0_H0 ;  /* 0xa00000ff0d41b230 */ /* 0x000fca0000000900 */
[----:B------:R-:W-:Y:S01]  /*16100*/  @!P3 PRMT R13, R65, 0x5410, RZ ;  /* 0x00005410410db816 */ /* 0x000fe200000000ff */
        /* <DEDUP_REMOVED lines=8> */
[----:B--2---:R-:W-:-:S05]  /*16190*/  IMAD.WIDE R6, R105, 0x2, R18 ;  /* 0x0000000269067825 */ /* 0x004fca00078e0212 */
[----:B------:R-:W-:Y:S04]  /*161a0*/  ST.E.U16 [R6.64+-0x100], R12 ;  /* 0xffff000c06007985 */ /* 0x000fe8000c101504 */
[----:B------:R-:W-:Y:S04]  /*161b0*/  ST.E.U16 [R6.64+-0xfe], R11 ;  /* 0xffff020b06007985 */ /* 0x000fe8000c101504 */
[----:B------:R1:W-:Y:S04]  /*161c0*/  ST.E.U16 [R18.64+-0xee], R8 ;  /* 0xffff120812007985 */ /* 0x0003e8000c101504 */
[----:B------:R-:W-:Y:S04]  /*161d0*/  ST.E.U16 [R18.64+-0xf0], R9 ;  /* 0xffff100912007985 */ /* 0x000fe8000c101504 */
[----:B------:R2:W-:Y:S01]  /*161e0*/  ST.E.U16 [R6.64+-0xf0], R10 ;  /* 0xffff100a06007985 */ /* 0x0005e2000c101504 */
[----:B-1----:R-:W-:-:S04]  /*161f0*/  LOP3.LUT R8, R0, 0xff, RZ, 0xc0, !PT ;  /* 0x000000ff00087812 */ /* 0x002fc800078ec0ff */
[----:B------:R-:W-:Y:S02]  /*16200*/  ISETP.GE.U32.AND P0, PT, R221, R8, PT ;  /* 0x00000008dd00720c */ /* 0x000fe40003f06070 */
[----:B------:R-:W-:Y:S02]  /*16210*/  LOP3.LUT R8, R0, 0xffff, RZ, 0xc0, !PT ;  /* 0x0000ffff00087812 */ /* 0x000fe400078ec0ff */
[C---:B--2---:R-:W-:Y:S02]  /*16220*/  PRMT R10, R248.reuse, 0x7610, R10 ;  /* 0x00007610f80a7816 */ /* 0x044fe4000000000a */
        /* <DEDUP_REMOVED lines=8> */
[----:B------:R-:W-:-:S04]  /*162b0*/  LOP3.LUT R8, R8, 0xff, RZ, 0xc0, !PT ;  /* 0x000000ff08087812 */ /* 0x000fc800078ec0ff */
[----:B------:R-:W-:-:S03]  /*162c0*/  ISETP.GE.U32.AND P1, PT, R221, R8, PT ;  /* 0x00000008dd00720c */ /* 0x000fc60003f26070 */
[----:B------:R-:W-:Y:S01]  /*162d0*/  @!P0 HADD2 R76, -R9.H0_H0, -RZ.H0_H0 ;  /* 0xa00000ff094c8230 */ /* 0x000fe20000000900 */
[----:B------:R-:W-:-:S04]  /*162e0*/  SHF.R.U32.HI R8, RZ, 0x18, R0 ;  /* 0x00000018ff087819 */ /* 0x000fc80000011600 */
[----:B------:R-:W-:Y:S02]  /*162f0*/  @!P0 PRMT R9, R76, 0x5410, RZ ;  /* 0x000054104c098816 */ /* 0x000fe400000000ff */
[----:B------:R-:W-:Y:S02]  /*16300*/  ISETP.GE.U32.AND P0, PT, R221, R8, PT ;  /* 0x00000008dd00720c */ /* 0x000fe40003f06070 */
[----:B------:R-:W-:Y:S02]  /*16310*/  LOP3.LUT R0, R3, R246, R20, 0x96, !PT ;  /* 0x000000f603007212 */ /* 0x000fe400078e9614 */
[----:B------:R-:W-:Y:S02]  /*16320*/  LOP3.LUT R11, R2, 0xffff, RZ, 0xc0, !PT ;  /* 0x0000ffff020b7812 */ /* 0x000fe400078ec0ff */
[C---:B------:R-:W-:Y:S02]  /*16330*/  PRMT R8, R174.reuse, 0x7610, R8 ;  /* 0x00007610ae087816 */ /* 0x040fe40000000008 */
[----:B------:R-:W-:-:S03]  /*16340*/  PRMT R3, R174, 0x7632, R3 ;  /* 0x00007632ae037816 */ /* 0x000fc60000000003 */
[----:B------:R-:W-:Y:S02]  /*16350*/  @!P1 HADD2 R77, -R8.H0_H0, -RZ.H0_H0 ;  /* 0xa00000ff084d9230 */ /* 0x000fe40000000900 */
[----:B------:R-:W-:Y:S01]  /*16360*/  @!P0 HADD2 R78, -R3.H0_H0, -RZ.H0_H0 ;  /* 0xa00000ff034e8230 */ /* 0x000fe20000000900 */
[----:B------:R-:W-:Y:S02]  /*16370*/  PRMT R173, R8, 0x5410, R3 ;  /* 0x0000541008ad7816 */ /* 0x000fe40000000003 */
[----:B------:R-:W-:Y:S02]  /*16380*/  @!P1 PRMT R8, R77, 0x5410, RZ ;  /* 0x000054104d089816 */ /* 0x000fe400000000ff */
[----:B------:R-:W-:Y:S01]  /*16390*/  @!P0 PRMT R3, R78, 0x5410, RZ ;  /* 0x000054104e038816 */ /* 0x000fe200000000ff */
[----:B------:R1:W-:Y:S04]  /*163a0*/  ST.E.U16 [R6.64+-0xee], R13 ;  /* 0xffff120d06007985 */ /* 0x0003e8000c101504 */
[----:B------:R-:W-:Y:S04]  /*163b0*/  ST.E.U16 [R18.64+-0xe0], R10 ;  /* 0xffff200a12007985 */ /* 0x000fe8000c101504 */
[----:B------:R-:W-:Y:S04]  /*163c0*/  ST.E.U16 [R18.64+-0xde], R9 ;  /* 0xffff220912007985 */ /* 0x000fe8000c101504 */
[----:B------:R-:W-:Y:S04]  /*163d0*/  ST.E.U16 [R6.64+-0xe0], R8 ;  /* 0xffff200806007985 */ /* 0x000fe8000c101504 */
[----:B------:R2:W-:Y:S04]  /*163e0*/  ST.E.U16 [R6.64+-0xde], R3 ;  /* 0xffff220306007985 */ /* 0x0005e8000c101504 */
[----:B------:R-:W-:Y:S04]  /*163f0*/  ST.E.U16 [R18.64+-0xd0], R15 ;  /* 0xffff300f12007985 */ /* 0x000fe8000c101504 */
[----:B------:R-:W-:Y:S04]  /*16400*/  ST.E.U16 [R18.64+-0xce], R14 ;  /* 0xffff320e12007985 */ /* 0x000fe8000c101504 */
[----:B------:R-:W-:Y:S04]  /*16410*/  ST.E.U16 [R6.64+-0xd0], R17 ;  /* 0xffff301106007985 */ /* 0x000fe8000c101504 */
[----:B------:R-:W-:Y:S01]  /*16420*/  ST.E.U16 [R6.64+-0xce], R16 ;  /* 0xffff321006007985 */ /* 0x000fe2000c101504 */
[----:B------:R-:W-:-:S03]  /*16430*/  SHF.R.U32.HI R12, RZ, 0x10, R2 ;  /* 0x00000010ff0c7819 */ /* 0x000fc60000011602 */
[----:B------:R-:W-:Y:S04]  /*16440*/  ST.E.U16 [R18.64+-0xc0], R28 ;  /* 0xffff401c12007985 */ /* 0x000fe8000c101504 */
[----:B------:R-:W-:Y:S01]  /*16450*/  ST.E.U16 [R18.64+-0xbe], R27 ;  /* 0xffff421b12007985 */ /* 0x000fe2000c101504 */
[----:B-1----:R-:W-:-:S03]  /*16460*/  LOP3.LUT R13, R2, 0xff, RZ, 0xc0, !PT ;  /* 0x000000ff020d7812 */ /* 0x002fc600078ec0ff */
[----:B------:R-:W-:Y:S04]  /*16470*/  ST.E.U16 [R6.64+-0xc0], R30 ;  /* 0xffff401e06007985 */ /* 0x000fe8000c101504 */
[----:B------:R-:W-:Y:S01]  /*16480*/  ST.E.U16 [R6.64+-0xbe], R29 ;  /* 0xffff421d06007985 */ /* 0x000fe2000c101504 */
[----:B------:R-:W-:-:S03]  /*16490*/  SHF.R.U32.HI R20, RZ, 0x8, R11 ;  /* 0x00000008ff147819 */ /* 0x000fc6000001160b */
[----:B------:R-:W-:Y:S04]  /*164a0*/  ST.E.U16 [R18.64+-0xb0], R24 ;  /* 0xffff501812007985 */ /* 0x000fe8000c101504 */
[----:B------:R-:W-:Y:S01]  /*164b0*/  ST.E.U16 [R18.64+-0xae], R23 ;  /* 0xffff521712007985 */ /* 0x000fe2000c101504 */
[----:B------:R-:W-:-:S03]  /*164c0*/  SHF.R.U32.HI R11, RZ, 0x18, R2 ;  /* 0x00000018ff0b7819 */ /* 0x000fc60000011602 */
[----:B------:R-:W-:Y:S04]  /*164d0*/  ST.E.U16 [R6.64+-0xb0], R26 ;  /* 0xffff501a06007985 */ /* 0x000fe8000c101504 */
[----:B------:R-:W-:Y:S01]  /*164e0*/  ST.E.U16 [R6.64+-0xae], R25 ;  /* 0xffff521906007985 */ /* 0x000fe2000c101504 */
[----:B------:R-:W-:-:S03]  /*164f0*/  LOP3.LUT R2, R12, 0xff, RZ, 0xc0, !PT ;  /* 0x000000ff0c027812 */ /* 0x000fc600078ec0ff */
[----:B------:R-:W-:Y:S04]  /*16500*/  ST.E.U16 [R18.64+-0xa0], R22 ;  /* 0xffff601612007985 */ /* 0x000fe8000c101504 */
[----:B------:R-:W-:Y:S04]  /*16510*/  ST.E.U16 [R18.64+-0x9e], R31 ;  /* 0xffff621f12007985 */ /* 0x000fe8000c101504 */
[----:B------:R-:W-:Y:S04]  /*16520*/  ST.E.U16 [R6.64+-0xa0], R135 ;  /* 0xffff608706007985 */ /* 0x000fe8000c101504 */
[----:B------:R1:W-:Y:S01]  /*16530*/  ST.E.U16 [R6.64+-0x9e], R134 ;  /* 0xffff628606007985 */ /* 0x0003e2000c101504 */
[----:B------:R-:W-:-:S03]  /*16540*/  PRMT R36, R13, 0x5410, R20 ;  /* 0x000054100d247816 */ /* 0x000fc60000000014 */
[----:B------:R-:W-:Y:S04]  /*16550*/  ST.E.U16 [R18.64+-0x90], R33 ;  /* 0xffff702112007985 */ /* 0x000fe8000c101504 */
[----:B------:R-:W-:Y:S04]  /*16560*/  ST.E.U16 [R18.64+-0x8e], R32 ;  /* 0xffff722012007985 */ /* 0x000fe8000c101504 */
[----:B------:R-:W-:Y:S04]  /*16570*/  ST.E.U16 [R6.64+-0x90], R35 ;  /* 0xffff702306007985 */ /* 0x000fe8000c101504 */
[----:B------:R3:W-:Y:S01]  /*16580*/  ST.E.U16 [R6.64+-0x8e], R34 ;  /* 0xffff722206007985 */ /* 0x0007e2000c101504 */
[----:B------:R-:W-:-:S03]  /*16590*/  PRMT R11, R2, 0x5410, R11 ;  /* 0x00005410020b7816 */ /* 0x000fc6000000000b */
[----:B------:R-:W4:Y:S04]  /*165a0*/  LDSM.16.MT88.4 R28, [R193+0x18000] ;  /* 0x01800000c11c783b */ /* 0x000f280000004200 */
[----:B------:R-:W4:Y:S01]  /*165b0*/  LDSM.16.MT88.4 R16, [R195+0x18000] ;  /* 0x01800000c310783b */ /* 0x000f220000004200 */
[----:B------:R-:W-:-:S03]  /*165c0*/  LOP3.LUT R2, R0, 0xffff, RZ, 0xc0, !PT ;  /* 0x0000ffff00027812 */ /* 0x000fc600078ec0ff */
[----:B------:R-:W4:Y:S01]  /*165d0*/  LDSM.16.MT88.4 R12, [R193+0x1a000] ;  /* 0x01a00000c10c783b */ /* 0x000f220000004200 */
[----:B--2---:R-:W-:Y:S02]  /*165e0*/  SHF.R.U32.HI R3, RZ, 0x8, R2 ;  /* 0x00000008ff037819 */ /* 0x004fe40000011602 */
[----:B------:R-:W-:Y:S01]  /*165f0*/  LOP3.LUT R2, R0, 0xff, RZ, 0xc0, !PT ;  /* 0x000000ff00027812 */ /* 0x000fe200078ec0ff */
[----:B------:R-:W2:Y:S03]  /*16600*/  LDSM.16.MT88.4 R24, [R194+0x18000] ;  /* 0x01800000c218783b */ /* 0x000ea60000004200 */
[----:B------:R-:W-:Y:S01]  /*16610*/  PRMT R8, R2, 0x5410, R3 ;  /* 0x0000541002087816 */ /* 0x000fe20000000003 */
[----:B------:R-:W2:Y:S01]  /*16620*/  LDSM.16.MT88.4 R20, [R196+0x18000] ;  /* 0x01800000c414783b */ /* 0x000ea20000004200 */
[--C-:B------:R-:W-:Y:S02]  /*16630*/  SHF.R.U32.HI R2, RZ, 0x10, R0.reuse ;  /* 0x00000010ff027819 */ /* 0x100fe40000011600 */
[----:B-1----:R-:W-:Y:S01]  /*16640*/  PRMT R134, R221, 0x7054, R221 ;  /* 0x00007054dd867816 */ /* 0x002fe200000000dd */
[----:B------:R-:W-:Y:S01]  /*16650*/  IMAD.MOV.U32 R248, RZ, RZ, R99 ;  /* 0x000000fffff87224 */ /* 0x000fe200078e0063 */
[----:B------:R-:W-:Y:S01]  /*16660*/  SHF.R.U32.HI R3, RZ, 0x18, R0 ;  /* 0x00000018ff037819 */ /* 0x000fe20000011600 */
[----:B------:R-:W-:Y:S01]  /*16670*/  IMAD.MOV.U32 R135, RZ, RZ, R97 ;  /* 0x000000ffff877224 */ /* 0x000fe200078e0061 */
[----:B------:R-:W-:Y:S01]  /*16680*/  LOP3.LUT R2, R2, 0xff, RZ, 0xc0, !PT ;  /* 0x000000ff02027812 */ /* 0x000fe200078ec0ff */
[--C-:B------:R-:W-:Y:S01]  /*16690*/  HSET2.LE.AND R0, R8, R134.reuse, PT ;  /* 0x0000008608007233 */ /* 0x100fe20003803000 */
[----:B------:R-:W-:Y:S01]  /*166a0*/  MOV R174, R98 ;  /* 0x0000006200ae7202 */ /* 0x000fe20000000f00 */
[----:B---3--:R-:W-:Y:S01]  /*166b0*/  IMAD.MOV.U32 R7, RZ, RZ, R96 ;  /* 0x000000ffff077224 */ /* 0x008fe200078e0060 */
[----:B------:R-:W-:Y:S01]  /*166c0*/  PRMT R2, R2, 0x5410, R3 ;  /* 0x0000541002027816 */ /* 0x000fe20000000003 */
[----:B------:R-:W-:Y:S01]  /*166d0*/  IMAD.MOV.U32 R104, RZ, RZ, R145 ;  /* 0x000000ffff687224 */ /* 0x000fe200078e0091 */
[----:B------:R-:W-:Y:S01]  /*166e0*/  LOP3.LUT R8, R37, R0, RZ, 0xc0, !PT ;  /* 0x0000000025087212 */ /* 0x000fe200078ec0ff */
[--C-:B------:R-:W-:Y:S01]  /*166f0*/  HSET2.LE.AND R3, R11, R134.reuse, PT ;  /* 0x000000860b037233 */ /* 0x100fe20003803000 */
[----:B------:R-:W-:Y:S01]  /*16700*/  IMAD.MOV.U32 R105, RZ, RZ, R144 ;  /* 0x000000ffff697224 */ /* 0x000fe200078e0090 */
        /* <DEDUP_REMOVED lines=8> */
[----:B------:R-:W-:Y:S01]  /*16790*/  IMAD.MOV.U32 R0, RZ, RZ, R80 ;  /* 0x000000ffff007224 */ /* 0x000fe200078e0050 */
[----:B------:R-:W-:Y:S01]  /*167a0*/  MOV R36, R81 ;  /* 0x0000005100247202 */ /* 0x000fe20000000f00 */
[----:B------:R-:W-:Y:S04]  /*167b0*/  LDSM.16.MT88.4 R32, [R194+0x1a000] ;  /* 0x01a00000c220783b */ /* 0x000fe80000004200 */
[C---:B----4-:R-:W-:Y:S07]  /*167c0*/  HMMA.16816.F32 R80, R8.reuse, R28, R168 ;  /* 0x0000001c0850723c */ /* 0x050fee00000018a8 */
[----:B------:R-:W-:Y:S01]  /*167d0*/  MOV R168, R112 ;  /* 0x0000007000a87202 */ /* 0x000fe20000000f00 */
[----:B------:R-:W-:Y:S01]  /*167e0*/  HMMA.16816.F32 R116, R8, R16, R180 ;  /* 0x000000100874723c */ /* 0x000fe200000018b4 */
[----:B------:R-:W-:-:S02]  /*167f0*/  IMAD.MOV.U32 R169, RZ, RZ, R113 ;  /* 0x000000ffffa97224 */ /* 0x000fc400078e0071 */
[----:B------:R-:W-:Y:S02]  /*16800*/  IMAD.MOV.U32 R170, RZ, RZ, R114 ;  /* 0x000000ffffaa7224 */ /* 0x000fe400078e0072 */
[----:B------:R-:W-:-:S03]  /*16810*/  IMAD.MOV.U32 R171, RZ, RZ, R115 ;  /* 0x000000ffffab7224 */ /* 0x000fc600078e0073 */
[C---:B------:R-:W-:Y:S01]  /*16820*/  HMMA.16816.F32 R96, R8.reuse, R18, R140 ;  /* 0x000000120860723c */ /* 0x040fe2000000188c */
[----:B------:R-:W1:Y:S07]  /*16830*/  LDSM.16.MT88.4 R16, [R193+0x1c000] ;  /* 0x01c00000c110783b */ /* 0x000e6e0000004200 */
[C---:B------:R-:W-:Y:S08]  /*16840*/  HMMA.16816.F32 R112, R8.reuse, R12, R184 ;  /* 0x0000000c0870723c */ /* 0x040ff000000018b8 */
[C---:B------:R-:W-:Y:S01]  /*16850*/  HMMA.16816.F32 R92, R8.reuse, R14, R236 ;  /* 0x0000000e085c723c */ /* 0x040fe200000018ec */
[----:B------:R-:W3:Y:S07]  /*16860*/  LDSM.16.MT88.4 R12, [R194+0x1c000] ;  /* 0x01c00000c20c783b */ /* 0x000eee0000004200 */
[C---:B--2---:R-:W-:Y:S08]  /*16870*/  HMMA.16816.F32 R124, R8.reuse, R24, R160 ;  /* 0x00000018087c723c */ /* 0x044ff000000018a0 */
[----:B------:R-:W-:Y:S01]  /*16880*/  HMMA.16816.F32 R148, R8, R26, R156 ;  /* 0x0000001a0894723c */ /* 0x000fe2000000189c */
[----:B------:R-:W2:Y:S01]  /*16890*/  LDSM.16.MT88.4 R24, [R196+0x1a000] ;  /* 0x01a00000c418783b */ /* 0x000ea20000004200 */
[----:B------:R-:W-:-:S06]  /*168a0*/  IMAD.MOV.U32 R186, RZ, RZ, R42 ;  /* 0x000000ffffba7224 */ /* 0x000fcc00078e002a */
[----:B------:R-:W-:Y:S01]  /*168b0*/  HMMA.16816.F32 R120, R8, R20, R152 ;  /* 0x000000140878723c */ /* 0x000fe20000001898 */
[----:B------:R-:W-:-:S07]  /*168c0*/  IMAD.MOV.U32 R187, RZ, RZ, R131 ;  /* 0x000000ffffbb7224 */ /* 0x000fce00078e0083 */
[----:B------:R-:W-:Y:S01]  /*168d0*/  HMMA.16816.F32 R144, R8, R22, R176 ;  /* 0x000000160890723c */ /* 0x000fe200000018b0 */
[----:B------:R-:W4:Y:S01]  /*168e0*/  LDSM.16.MT88.4 R20, [R195+0x1a000] ;  /* 0x01a00000c314783b */ /* 0x000f220000004200 */
[----:B------:R-:W-:Y:S02]  /*168f0*/  IMAD.MOV.U32 R236, RZ, RZ, R130 ;  /* 0x000000ffffec7224 */ /* 0x000fe400078e0082 */
[----:B------:R-:W-:-:S04]  /*16900*/  IMAD.MOV.U32 R42, RZ, RZ, R128 ;  /* 0x000000ffff2a7224 */ /* 0x000fc800078e0080 */
[C---:B------:R-:W-:Y:S01]  /*16910*/  HMMA.16816.F32 R68, R8.reuse, R30, R164 ;  /* 0x0000001e0844723c */ /* 0x040fe200000018a4 */
[----:B------:R-:W-:Y:S06]  /*16920*/  LDSM.16.MT88.4 R28, [R196+0x1c000] ;  /* 0x01c00000c41c783b */ /* 0x000fec0000004200 */
[----:B------:R-:W-:Y:S01]  /*16930*/  IMAD.MOV.U32 R167, RZ, RZ, R129 ;  /* 0x000000ffffa77224 */ /* 0x000fe200078e0081 */
[C---:B-1----:R-:W-:Y:S08]  /*16940*/  HMMA.16816.F32 R104, R8.reuse, R16, R104 ;  /* 0x000000100868723c */ /* 0x042ff00000001868 */
[C---:B------:R-:W-:Y:S01]  /*16950*/  HMMA.16816.F32 R128, R8.reuse, R18, R72 ;  /* 0x000000120880723c */ /* 0x040fe20000001848 */
[----:B------:R-:W1:Y:S07]  /*16960*/  LDSM.16.MT88.4 R16, [R193+0x1e000] ;  /* 0x01e00000c110783b */ /* 0x000e6e0000004200 */
[C---:B---3--:R-:W-:Y:S08]  /*16970*/  HMMA.16816.F32 R100, R8.reuse, R12, R100 ;  /* 0x0000000c0864723c */ /* 0x048ff00000001864 */
[----:B------:R-:W-:Y:S01]  /*16980*/  HMMA.16816.F32 R84, R8, R14, R84 ;  /* 0x0000000e0854723c */ /* 0x000fe20000001854 */
[----:B------:R-:W3:Y:S01]  /*16990*/  LDSM.16.MT88.4 R12, [R194+0x1e000] ;  /* 0x01e00000c20c783b */ /* 0x000ee20000004200 */
[----:B------:R-:W-:-:S02]  /*169a0*/  IMAD.MOV.U32 R6, RZ, RZ, R89 ;  /* 0x000000ffff067224 */ /* 0x000fc400078e0059 */
[----:B------:R-:W-:-:S04]  /*169b0*/  IMAD.MOV.U32 R37, RZ, RZ, R88 ;  /* 0x000000ffff257224 */ /* 0x000fc800078e0058 */
[C---:B--2---:R-:W-:Y:S08]  /*169c0*/  HMMA.16816.F32 R52, R8.reuse, R24, R52 ;  /* 0x000000180834723c */ /* 0x044ff00000001834 */
[----:B------:R-:W-:Y:S01]  /*169d0*/  HMMA.16816.F32 R88, R8, R26, R56 ;  /* 0x0000001a0858723c */ /* 0x000fe20000001838 */
[----:B------:R-:W2:Y:S01]  /*169e0*/  LDSM.16.MT88.4 R24, [R195+0x1c000] ;  /* 0x01c00000c318783b */ /* 0x000ea20000004200 */
[----:B------:R-:W-:-:S02]  /*169f0*/  IMAD.MOV.U32 R39, RZ, RZ, R110 ;  /* 0x000000ffff277224 */ /* 0x000fc400078e006e */
[----:B------:R-:W-:Y:S02]  /*16a00*/  IMAD.MOV.U32 R2, RZ, RZ, R111 ;  /* 0x000000ffff027224 */ /* 0x000fe400078e006f */
[----:B------:R-:W-:Y:S02]  /*16a10*/  IMAD.MOV.U32 R38, RZ, RZ, R108 ;  /* 0x000000ffff267224 */ /* 0x000fe400078e006c */
[----:B------:R-:W-:Y:S01]  /*16a20*/  IMAD.MOV.U32 R3, RZ, RZ, R109 ;  /* 0x000000ffff037224 */ /* 0x000fe200078e006d */
[----:B----4-:R-:W-:Y:S01]  /*16a30*/  HMMA.16816.F32 R140, R8, R22, R240 ;  /* 0x00000016088c723c */ /* 0x010fe200000018f0 */
[----:B------:R-:W-:Y:S01]  /*16a40*/  IMAD.MOV.U32 R152, RZ, RZ, R0 ;  /* 0x000000ffff987224 */ /* 0x000fe200078e0000 */
[----:B------:R-:W-:Y:S01]  /*16a50*/  MOV R155, R6 ;  /* 0x00000006009b7202 */ /* 0x000fe20000000f00 */
[----:B------:R-:W-:Y:S01]  /*16a60*/  IMAD.MOV.U32 R153, RZ, RZ, R36 ;  /* 0x000000ffff997224 */ /* 0x000fe200078e0024 */
[----:B------:R-:W-:Y:S01]  /*16a70*/  MOV R161, R169 ;  /* 0x000000a900a17202 */ /* 0x000fe20000000f00 */
[----:B------:R-:W-:Y:S01]  /*16a80*/  IMAD.MOV.U32 R154, RZ, RZ, R37 ;  /* 0x000000ffff9a7224 */ /* 0x000fe200078e0025 */
[----:B------:R-:W-:-:S02]  /*16a90*/  MOV R159, R234 ;  /* 0x000000ea009f7202 */ /* 0x000fc40000000f00 */
[----:B------:R-:W-:Y:S01]  /*16aa0*/  HMMA.16816.F32 R108, R8, R20, R60 ;  /* 0x00000014086c723c */ /* 0x000fe2000000183c */
[----:B------:R-:W4:Y:S01]  /*16ab0*/  LDSM.16.MT88.4 R20, [R196+0x1e000] ;  /* 0x01e00000c414783b */ /* 0x000f220000004200 */
        /* <DEDUP_REMOVED lines=13> */
[----:B------:R-:W-:-:S02]  /*16b90*/  IMAD.MOV.U32 R238, RZ, RZ, R224 ;  /* 0x000000ffffee7224 */ /* 0x000fc400078e00e0 */
[----:B------:R-:W-:Y:S01]  /*16ba0*/  IMAD.MOV.U32 R239, RZ, RZ, R229 ;  /* 0x000000ffffef7224 */ /* 0x000fe200078e00e5 */
[----:B------:R-:W-:Y:S01]  /*16bb0*/  HMMA.16816.F32 R76, R8, R32, R44 ;  /* 0x00000020084c723c */ /* 0x000fe2000000182c */
[----:B------:R-:W-:Y:S02]  /*16bc0*/  IMAD.MOV.U32 R0, RZ, RZ, R233 ;  /* 0x000000ffff007224 */ /* 0x000fe400078e00e9 */
[----:B------:R-:W-:-:S05]  /*16bd0*/  IMAD.MOV.U32 R176, RZ, RZ, R7 ;  /* 0x000000ffffb07224 */ /* 0x000fca00078e0007 */
[C---:B------:R-:W-:Y:S01]  /*16be0*/  HMMA.16816.F32 R64, R8.reuse, R34, R48 ;  /* 0x000000220840723c */ /* 0x040fe20000001830 */
[----:B------:R-:W-:Y:S01]  /*16bf0*/  IMAD.MOV.U32 R39, RZ, RZ, R225 ;  /* 0x000000ffff277224 */ /* 0x000fe200078e00e1 */
[----:B------:R-:W2:Y:S01]  /*16c00*/  LDSM.16.MT88.4 R32, [R195+0x1e000] ;  /* 0x01e00000c320783b */ /* 0x000ea20000004200 */
[----:B------:R-:W-:Y:S02]  /*16c10*/  IMAD.MOV.U32 R2, RZ, RZ, R228 ;  /* 0x000000ffff027224 */ /* 0x000fe400078e00e4 */
[----:B------:R-:W-:Y:S02]  /*16c20*/  IMAD.MOV.U32 R177, RZ, RZ, R135 ;  /* 0x000000ffffb17224 */ /* 0x000fe400078e0087 */
[----:B------:R-:W-:Y:S01]  /*16c30*/  IMAD.MOV.U32 R178, RZ, RZ, R174 ;  /* 0x000000ffffb27224 */ /* 0x000fe200078e00ae */
[----:B-1----:R-:W-:Y:S01]  /*16c40*/  HMMA.16816.F32 R44, R8, R16, R152 ;  /* 0x00000010082c723c */ /* 0x002fe20000001898 */
[----:B------:R-:W-:Y:S02]  /*16c50*/  IMAD.MOV.U32 R179, RZ, RZ, R248 ;  /* 0x000000ffffb37224 */ /* 0x000fe400078e00f8 */
[----:B------:R-:W-:Y:S01]  /*16c60*/  IMAD.MOV.U32 R6, RZ, RZ, R214 ;  /* 0x000000ffff067224 */ /* 0x000fe200078e00d6 */
[----:B------:R-:W-:Y:S01]  /*16c70*/  MOV R182, R251 ;  /* 0x000000fb00b67202 */ /* 0x000fe20000000f00 */
[----:B------:R-:W-:-:S02]  /*16c80*/  IMAD.MOV.U32 R180, RZ, RZ, R136 ;  /* 0x000000ffffb47224 */ /* 0x000fc400078e0088 */
[----:B------:R-:W-:Y:S01]  /*16c90*/  IMAD.MOV.U32 R181, RZ, RZ, R137 ;  /* 0x000000ffffb57224 */ /* 0x000fe200078e0089 */
[C---:B------:R-:W-:Y:S01]  /*16ca0*/  HMMA.16816.F32 R152, R8.reuse, R18, R156 ;  /* 0x000000120898723c */ /* 0x040fe2000000189c */
[----:B------:R-:W-:Y:S01]  /*16cb0*/  IMAD.MOV.U32 R38, RZ, RZ, R39 ;  /* 0x000000ffff267224 */ /* 0x000fe200078e0027 */
[C---:B------:R-:W-:Y:S01]  /*16cc0*/  LOP3.LUT R3, R4.reuse, 0xff, RZ, 0xc0, !PT ;  /* 0x000000ff04037812 */ /* 0x040fe200078ec0ff */
[----:B------:R-:W-:Y:S02]  /*16cd0*/  IMAD.MOV.U32 R39, RZ, RZ, R2 ;  /* 0x000000ffff277224 */ /* 0x000fe400078e0002 */
[----:B------:R-:W-:Y:S01]  /*16ce0*/  IMAD.MOV.U32 R183, RZ, RZ, R250 ;  /* 0x000000ffffb77224 */ /* 0x000fe200078e00fa */
[----:B------:R-:W-:Y:S01]  /*16cf0*/  MOV R37, R227 ;  /* 0x000000e300257202 */ /* 0x000fe20000000f00 */
[----:B------:R-:W-:Y:S01]  /*16d00*/  IMAD.MOV.U32 R36, RZ, RZ, R231 ;  /* 0x000000ffff247224 */ /* 0x000fe200078e00e7 */
[C---:B---3--:R-:W-:Y:S01]  /*16d10*/  HMMA.16816.F32 R156, R8.reuse, R12, R168 ;  /* 0x0000000c089c723c */ /* 0x048fe200000018a8 */
[----:B------:R-:W-:Y:S01]  /*16d20*/  MOV R7, R215 ;  /* 0x000000d700077202 */ /* 0x000fe20000000f00 */
[----:B------:R-:W-:Y:S01]  /*16d30*/  IMAD.MOV.U32 R43, RZ, RZ, R213 ;  /* 0x000000ffff2b7224 */ /* 0x000fe200078e00d5 */
[----:B------:R-:W-:Y:S01]  /*16d40*/  MOV R164, R218 ;  /* 0x000000da00a47202 */ /* 0x000fe20000000f00 */
[----:B------:R-:W-:Y:S01]  /*16d50*/  IMAD.MOV.U32 R165, RZ, RZ, R217 ;  /* 0x000000ffffa57224 */ /* 0x000fe200078e00d9 */
[----:B------:R-:W-:Y:S02]  /*16d60*/  LDSM.16.MT88.4 R16, [R195+0x18800] ;  /* 0x01880000c310783b */ /* 0x000fe40000004200 */
[----:B------:R-:W-:Y:S01]  /*16d70*/  MOV R168, R0 ;  /* 0x0000000000a87202 */ /* 0x000fe20000000f00 */
[C---:B------:R-:W-:Y:S01]  /*16d80*/  HMMA.16816.F32 R72, R8.reuse, R28, R236 ;  /* 0x0000001c0848723c */ /* 0x040fe200000018ec */
[----:B------:R-:W-:Y:S01]  /*16d90*/  LOP3.LUT R0, R4, 0xffff, RZ, 0xc0, !PT ;  /* 0x0000ffff04007812 */ /* 0x000fe200078ec0ff */
[----:B------:R-:W-:Y:S01]  /*16da0*/  IMAD.MOV.U32 R166, RZ, RZ, R216 ;  /* 0x000000ffffa67224 */ /* 0x000fe200078e00d8 */
[----:B------:R1:W5:Y:S05]  /*16db0*/  LDL.LU R133, [R1+0x200] ;  /* 0x0002000001857983 */ /* 0x00036a0000300800 */
[----:B------:R-:W-:Y:S01]  /*16dc0*/  HMMA.16816.F32 R60, R8, R30, R184 ;  /* 0x0000001e083c723c */ /* 0x000fe200000018b8 */
[----:B------:R-:W-:Y:S01]  /*16dd0*/  LDSM.16.MT88.4 R28, [R193+0x18800] ;  /* 0x01880000c11c783b */ /* 0x000fe20000004200 */
[----:B------:R-:W-:-:S02]  /*16de0*/  SHF.R.U32.HI R2, RZ, 0x8, R0 ;  /* 0x00000008ff027819 */ /* 0x000fc40000011600 */
[----:B------:R-:W-:Y:S01]  /*16df0*/  LOP3.LUT R0, R5, R249, R40, 0x96, !PT ;  /* 0x000000f905007212 */ /* 0x000fe200078e9628 */
[----:B------:R-:W-:Y:S01]  /*16e00*/  IMAD.MOV.U32 R248, RZ, RZ, R220 ;  /* 0x000000fffff87224 */ /* 0x000fe200078e00dc */
[----:B------:R-:W-:Y:S01]  /*16e10*/  PRMT R13, R3, 0x5410, R2 ;  /* 0x00005410030d7816 */ /* 0x000fe20000000002 */
[----:B------:R-:W-:Y:S01]  /*16e20*/  IMAD.MOV.U32 R135, RZ, RZ, R232 ;  /* 0x000000ffff877224 */ /* 0x000fe200078e00e8 */
[----:B--2---:R-:W-:Y:S01]  /*16e30*/  HMMA.16816.F32 R56, R8, R26, R176 ;  /* 0x0000001a0838723c */ /* 0x004fe200000018b0 */
[----:B------:R-:W-:Y:S01]  /*16e40*/  LOP3.LUT R2, R0, 0xffff, RZ, 0xc0, !PT ;  /* 0x0000ffff00027812 */ /* 0x000fe200078ec0ff */
[----:B------:R-:W-:Y:S01]  /*16e50*/  IMAD.MOV.U32 R174, RZ, RZ, R226 ;  /* 0x000000ffffae7224 */ /* 0x000fe200078e00e2 */
[----:B------:R-:W-:-:S05]  /*16e60*/  SHF.R.U32.HI R12, RZ, 0x18, R4 ;  /* 0x00000018ff0c7819 */ /* 0x000fca0000011604 */
[C---:B------:R-:W-:Y:S01]  /*16e70*/  HMMA.16816.F32 R160, R8.reuse, R14, R160 ;  /* 0x0000000e08a0723c */ /* 0x040fe200000018a0 */
[----:B------:R-:W-:Y:S01]  /*16e80*/  MOV R179, R7 ;  /* 0x0000000700b37202 */ /* 0x000fe20000000f00 */
[----:B------:R-:W-:Y:S01]  /*16e90*/  IMAD.MOV.U32 R178, RZ, RZ, R6 ;  /* 0x000000ffffb27224 */ /* 0x000fe200078e0006 */
[----:B------:R-:W-:Y:S01]  /*16ea0*/  SHF.R.U32.HI R7, RZ, 0x10, R4 ;  /* 0x00000010ff077819 */ /* 0x000fe20000011604 */
[----:B------:R-:W-:Y:S01]  /*16eb0*/  IMAD.MOV.U32 R223, RZ, RZ, R230 ;  /* 0x000000ffffdf7224 */ /* 0x000fe200078e00e6 */
[----:B------:R-:W-:Y:S01]  /*16ec0*/  LOP3.LUT R6, R0, 0xff, RZ, 0xc0, !PT ;  /* 0x000000ff00067812 */ /* 0x000fe200078ec0ff */
[----:B------:R1:W5:Y:S01]  /*16ed0*/  LDL.LU R224, [R1+0x1fc] ;  /* 0x0001fc0001e07983 */ /* 0x0003620000300800 */
[--C-:B------:R-:W-:Y:S02]  /*16ee0*/  SHF.R.U32.HI R4, RZ, 0x10, R0.reuse ;  /* 0x00000010ff047819 */ /* 0x100fe40000011600 */
[----:B------:R-:W-:Y:S01]  /*16ef0*/  SHF.R.U32.HI R5, RZ, 0x18, R0 ;  /* 0x00000018ff057819 */ /* 0x000fe20000011600 */
[C---:B------:R-:W-:Y:S01]  /*16f00*/  HMMA.16816.F32 R48, R8.reuse, R24, R180 ;  /* 0x000000180830723c */ /* 0x040fe200000018b4 */
[----:B------:R-:W-:Y:S01]  /*16f10*/  SHF.R.U32.HI R0, RZ, 0x8, R2 ;  /* 0x00000008ff007819 */ /* 0x000fe20000011602 */
[----:B------:R-:W-:Y:S01]  /*16f20*/  IMAD.MOV.U32 R171, RZ, RZ, R248 ;  /* 0x000000ffffab7224 */ /* 0x000fe200078e00f8 */
[----:B------:R-:W-:Y:S01]  /*16f30*/  LOP3.LUT R3, R7, 0xff, RZ, 0xc0, !PT ;  /* 0x000000ff07037812 */ /* 0x000fe200078ec0ff */
[----:B------:R-:W-:Y:S01]  /*16f40*/  IMAD.MOV.U32 R169, RZ, RZ, R135 ;  /* 0x000000ffffa97224 */ /* 0x000fe200078e0087 */
[----:B------:R-:W-:Y:S01]  /*16f50*/  PRMT R0, R6, 0x5410, R0 ;  /* 0x0000541006007816 */ /* 0x000fe20000000000 */
[----:B------:R-:W-:Y:S01]  /*16f60*/  IMAD.MOV.U32 R170, RZ, RZ, R174 ;  /* 0x000000ffffaa7224 */ /* 0x000fe200078e00ae */
[----:B------:R-:W-:Y:S01]  /*16f70*/  LOP3.LUT R2, R4, 0xff, RZ, 0xc0, !PT ;  /* 0x000000ff04027812 */ /* 0x000fe200078ec0ff */
[C---:B----4-:R-:W-:Y:S01]  /*16f80*/  HMMA.16816.F32 R164, R8.reuse, R20, R164 ;  /* 0x0000001408a4723c */ /* 0x050fe200000018a4 */
[----:B------:R-:W-:Y:S01]  /*16f90*/  PRMT R7, R3, 0x5410, R12 ;  /* 0x0000541003077816 */ /* 0x000fe2000000000c */
[--C-:B------:R-:W-:Y:S01]  /*16fa0*/  HSET2.LE.AND R0, R0, R134.reuse, PT ;  /* 0x0000008600007233 */ /* 0x100fe20003803000 */
[----:B------:R-:W-:Y:S01]  /*16fb0*/  PRMT R2, R2, 0x5410, R5 ;  /* 0x0000541002027816 */ /* 0x000fe20000000005 */
[----:B------:R-:W-:Y:S01]  /*16fc0*/  IMAD.MOV.U32 R248, RZ, RZ, R43 ;  /* 0x000000fffff87224 */ /* 0x000fe200078e002b */
[--C-:B------:R-:W-:Y:S01]  /*16fd0*/  HSET2.LE.AND R3, R13, R134.reuse, PT ;  /* 0x000000860d037233 */ /* 0x100fe20003803000 */
[----:B------:R-:W-:Y:S01]  /*16fe0*/  IMAD.MOV.U32 R180, RZ, RZ, R42 ;  /* 0x000000ffffb47224 */ /* 0x000fe200078e002a */
[----:B------:R-:W-:Y:S01]  /*16ff0*/  LOP3.LUT R4, R175, R0, RZ, 0xc0, !PT ;  /* 0x00000000af047212 */ /* 0x000fe200078ec0ff */
[--C-:B------:R-:W-:Y:S01]  /*17000*/  HSET2.LE.AND R2, R2, R134.reuse, PT ;  /* 0x0000008602027233 */ /* 0x100fe20003803000 */
[----:B------:R-:W-:Y:S01]  /*17010*/  HMMA.16816.F32 R40, R8, R22, R36 ;  /* 0x000000160828723c */ /* 0x000fe20000001824 */
[----:B------:R-:W-:Y:S01]  /*17020*/  HSET2.LE.AND R0, R7, R134, PT ;  /* 0x0000008607007233 */ /* 0x000fe20003803000 */
[----:B------:R-:W2:Y:S01]  /*17030*/  LDSM.16.MT88.4 R36, [R194+0x18800] ;  /* 0x01880000c224783b */ /* 0x000ea20000004200 */
[----:B------:R-:W-:Y:S01]  /*17040*/  IMAD.MOV.U32 R181, RZ, RZ, R212 ;  /* 0x000000ffffb57224 */ /* 0x000fe200078e00d4 */
[----:B------:R-:W-:Y:S01]  /*17050*/  MOV R183, R210 ;  /* 0x000000d200b77202 */ /* 0x000fe20000000f00 */
[----:B------:R-:W-:Y:S01]  /*17060*/  IMAD.MOV.U32 R182, RZ, RZ, R211 ;  /* 0x000000ffffb67224 */ /* 0x000fe200078e00d3 */
[----:B------:R-:W-:Y:S01]  /*17070*/  LOP3.LUT R5, R173, R2, RZ, 0xc0, !PT ;  /* 0x00000002ad057212 */ /* 0x000fe200078ec0ff */
[----:B------:R-:W-:Y:S01]  /*17080*/  LDSM.16.MT88.4 R24, [R196+0x18800] ;  /* 0x01880000c418783b */ /* 0x000fe20000004200 */
[----:B------:R-:W-:-:S02]  /*17090*/  LOP3.LUT R6, R219, R3, RZ, 0xc0, !PT ;  /* 0x00000003db067212 */ /* 0x000fc400078ec0ff */
[----:B------:R-:W-:Y:S01]  /*170a0*/  LOP3.LUT R7, R222, R0, RZ, 0xc0, !PT ;  /* 0x00000000de077212 */ /* 0x000fe200078ec0ff */
[C---:B------:R-:W-:Y:S01]  /*170b0*/  HMMA.16816.F32 R168, R8.reuse, R32, R168 ;  /* 0x0000002008a8723c */ /* 0x040fe200000018a8 */
[----:B------:R-:W-:Y:S01]  /*170c0*/  IMAD.MOV.U32 R174, RZ, RZ, R248 ;  /* 0x000000ffffae7224 */ /* 0x000fe200078e00f8 */
[----:B------:R-:W3:Y:S04]  /*170d0*/  LDSM.16.MT88.4 R12, [R193+0x1a800] ;  /* 0x01a80000c10c783b */ /* 0x000ee80000004200 */
[----:B------:R1:W5:Y:S02]  /*170e0*/  LDL.LU R229, [R1+0x1f8] ;  /* 0x0001f80001e57983 */ /* 0x0003640000300800 */
[----:B------:R-:W-:Y:S08]  /*170f0*/  HMMA.16816.F32 R180, R8, R34, R180 ;  /* 0x0000002208b4723c */ /* 0x000ff000000018b4 */
[----:B--2---:R-:W-:Y:S01]  /*17100*/  HMMA.16816.F32 R20, R4, R36, R124 ;  /* 0x000000240414723c */ /* 0x004fe2000000187c */
[----:B------:R-:W-:-:S07]  /*17110*/  IMAD.MOV.U32 R248, RZ, RZ, R205 ;  /* 0x000000fffff87224 */ /* 0x000fce00078e00cd */
[C---:B------:R-:W-:Y:S01]  /*17120*/  HMMA.16816.F32 R184, R4.reuse, R18, R96 ;  /* 0x0000001204b8723c */ /* 0x040fe20000001860 */
[----:B------:R-:W-:Y:S01]  /*17130*/  MOV R2, R174 ;  /* 0x000000ae00027202 */ /* 0x000fe20000000f00 */
[----:B------:R1:W5:Y:S06]  /*17140*/  LDL.LU R230, [R1+0x1f4] ;  /* 0x0001f40001e67983 */ /* 0x00036c0000300800 */
[C---:B------:R-:W-:Y:S08]  /*17150*/  HMMA.16816.F32 R8, R4.reuse, R28, R80 ;  /* 0x0000001c0408723c */ /* 0x040ff00000001850 */
[----:B------:R-:W-:Y:S01]  /*17160*/  HMMA.16816.F32 R32, R4, R38, R148 ;  /* 0x000000260420723c */ /* 0x000fe20000001894 */
[----:B------:R-:W-:Y:S01]  /*17170*/  IMAD.MOV.U32 R37, RZ, RZ, R21 ;  /* 0x000000ffff257224 */ /* 0x000fe200078e0015 */
[----:B------:R1:W5:Y:S01]  /*17180*/  LDL.LU R231, [R1+0x1f0] ;  /* 0x0001f00001e77983 */ /* 0x0003620000300800 */
[----:B------:R-:W-:-:S02]  /*17190*/  IMAD.MOV.U32 R82, RZ, RZ, R20 ;  /* 0x000000ffff527224 */ /* 0x000fc400078e0014 */
[----:B------:R-:W-:Y:S01]  /*171a0*/  IMAD.MOV.U32 R36, RZ, RZ, R22 ;  /* 0x000000ffff247224 */ /* 0x000fe200078e0016 */
[----:B------:R1:W5:Y:S01]  /*171b0*/  LDL.LU R227, [R1+0x1ec] ;  /* 0x0001ec0001e37983 */ /* 0x0003620000300800 */
[----:B------:R-:W-:-:S03]  /*171c0*/  IMAD.MOV.U32 R205, RZ, RZ, R23 ;  /* 0x000000ffffcd7224 */ /* 0x000fc600078e0017 */
[----:B------:R-:W2:Y:S01]  /*171d0*/  LDSM.16.MT88.4 R20, [R196+0x1a800] ;  /* 0x01a80000c414783b */ /* 0x000ea20000004200 */
[----:B------:R-:W-:Y:S02]  /*171e0*/  IMAD.MOV.U32 R126, RZ, RZ, R178 ;  /* 0x000000ffff7e7224 */ /* 0x000fe400078e00b2 */
[----:B------:R-:W-:Y:S01]  /*171f0*/  IMAD.MOV.U32 R127, RZ, RZ, R179 ;  /* 0x000000ffff7f7224 */ /* 0x000fe200078e00b3 */
[C---:B---3--:R-:W-:Y:S01]  /*17200*/  HMMA.16816.F32 R236, R4.reuse, R14, R92 ;  /* 0x0000000e04ec723c */ /* 0x048fe2000000185c */
[----:B------:R-:W-:Y:S01]  /*17210*/  IMAD.MOV.U32 R83, RZ, RZ, R223 ;  /* 0x000000ffff537224 */ /* 0x000fe200078e00df */
[----:B------:R-:W-:Y:S01]  /*17220*/  MOV R0, R8 ;  /* 0x0000000800007202 */ /* 0x000fe20000000f00 */
[----:B------:R-:W-:Y:S01]  /*17230*/  IMAD.MOV.U32 R81, RZ, RZ, R9 ;  /* 0x000000ffff517224 */ /* 0x000fe200078e0009 */
[----:B------:R1:W5:Y:S01]  /*17240*/  LDL.LU R225, [R1+0x1e8] ;  /* 0x0001e80001e17983 */ /* 0x0003620000300800 */
[----:B------:R-:W-:Y:S02]  /*17250*/  IMAD.MOV.U32 R80, RZ, RZ, R10 ;  /* 0x000000ffff507224 */ /* 0x000fe400078e000a */
[----:B------:R-:W-:Y:S01]  /*17260*/  IMAD.MOV.U32 R3, RZ, RZ, R11 ;  /* 0x000000ffff037224 */ /* 0x000fe200078e000b */
[----:B------:R1:W5:Y:S01]  /*17270*/  LDL.LU R228, [R1+0x1e4] ;  /* 0x0001e40001e47983 */ /* 0x0003620000300800 */
[C---:B------:R-:W-:Y:S01]  /*17280*/  HMMA.16816.F32 R8, R4.reuse, R30, R68 ;  /* 0x0000001e0408723c */ /* 0x040fe20000001844 */
[----:B------:R-:W-:Y:S01]  /*17290*/  MOV R125, R34 ;  /* 0x00000022007d7202 */ /* 0x000fe20000000f00 */
[----:B------:R-:W-:Y:S01]  /*172a0*/  IMAD.MOV.U32 R124, RZ, RZ, R35 ;  /* 0x000000ffff7c7224 */ /* 0x000fe200078e0023 */
[----:B------:R1:W5:Y:S05]  /*172b0*/  LDL.LU R136, [R1+0x1e0] ;  /* 0x0001e00001887983 */ /* 0x00036a0000300800 */
[----:B------:R-:W-:Y:S11]  /*172c0*/  HMMA.16816.F32 R68, R4, R24, R120 ;  /* 0x000000180444723c */ /* 0x000ff60000001878 */
[----:B------:R-:W-:Y:S05]  /*172d0*/  @!UPT UIADD3 URZ, URZ, URZ, URZ ;  /* 0x0000003f3f3ff290 */ /* 0x000fea000fffe03f */
[----:B------:R-:W-:Y:S01]  /*172e0*/  IMAD.MOV.U32 R31, RZ, RZ, R11 ;  /* 0x000000ffff1f7224 */ /* 0x000fe200078e000b */
[----:B------:R-:W-:Y:S01]  /*172f0*/  MOV R28, R10 ;  /* 0x0000000a001c7202 */ /* 0x000fe20000000f00 */
[----:B------:R-:W-:Y:S02]  /*17300*/  IMAD.MOV.U32 R30, RZ, RZ, R8 ;  /* 0x000000ffff1e7224 */ /* 0x000fe400078e0008 */
[----:B------:R-:W-:Y:S02]  /*17310*/  IMAD.MOV.U32 R29, RZ, RZ, R9 ;  /* 0x000000ffff1d7224 */ /* 0x000fe400078e0009 */
[----:B------:R-:W-:Y:S01]  /*17320*/  IMAD.MOV.U32 R39, RZ, RZ, R32 ;  /* 0x000000ffff277224 */ /* 0x000fe200078e0020 */
[----:B------:R-:W3:Y:S01]  /*17330*/  LDSM.16.MT88.4 R8, [R194+0x1a800] ;  /* 0x01a80000c208783b */ /* 0x000ee20000004200 */
[----:B------:R-:W-:Y:S02]  /*17340*/  IMAD.MOV.U32 R121, RZ, RZ, R31 ;  /* 0x000000ffff797224 */ /* 0x000fe400078e001f */
[----:B------:R-:W-:-:S02]  /*17350*/  IMAD.MOV.U32 R122, RZ, RZ, R30 ;  /* 0x000000ffff7a7224 */ /* 0x000fc400078e001e */
[----:B------:R-:W-:Y:S01]  /*17360*/  IMAD.MOV.U32 R38, RZ, RZ, R33 ;  /* 0x000000ffff267224 */ /* 0x000fe200078e0021 */
[C---:B--2---:R-:W-:Y:S01]  /*17370*/  HMMA.16816.F32 R176, R4.reuse, R20, R52 ;  /* 0x0000001404b0723c */ /* 0x044fe20000001834 */
[----:B------:R-:W-:Y:S01]  /*17380*/  IMAD.MOV.U32 R123, RZ, RZ, R29 ;  /* 0x000000ffff7b7224 */ /* 0x000fe200078e001d */
[----:B------:R-:W-:Y:S01]  /*17390*/  MOV R95, R124 ;  /* 0x0000007c005f7202 */ /* 0x000fe20000000f00 */
[----:B------:R-:W-:Y:S01]  /*173a0*/  IMAD.MOV.U32 R120, RZ, RZ, R28 ;  /* 0x000000ffff787224 */ /* 0x000fe200078e001c */
[----:B------:R1:W5:Y:S04]  /*173b0*/  LDL.LU R137, [R1+0x1dc] ;  /* 0x0001dc0001897983 */ /* 0x0003680000300800 */
[----:B------:R-:W2:Y:S01]  /*173c0*/  LDSM.16.MT88.4 R28, [R195+0x1a800] ;  /* 0x01a80000c31c783b */ /* 0x000ea20000004200 */
[----:B------:R-:W-:Y:S01]  /*173d0*/  HMMA.16816.F32 R24, R4, R26, R144 ;  /* 0x0000001a0418723c */ /* 0x000fe20000001890 */
[----:B------:R-:W-:Y:S01]  /*173e0*/  IMAD.MOV.U32 R35, RZ, RZ, R69 ;  /* 0x000000ffff237224 */ /* 0x000fe200078e0045 */
[----:B------:R-:W-:Y:S01]  /*173f0*/  MOV R34, R70 ;  /* 0x0000004600227202 */ /* 0x000fe20000000f00 */
[----:B------:R-:W-:Y:S01]  /*17400*/  IMAD.MOV.U32 R33, RZ, RZ, R71 ;  /* 0x000000ffff217224 */ /* 0x000fe200078e0047 */
[----:B------:R1:W5:Y:S01]  /*17410*/  LDL.LU R251, [R1+0x1d8] ;  /* 0x0001d80001fb7983 */ /* 0x0003620000300800 */
[----:B------:R-:W-:-:S03]  /*17420*/  IMAD.MOV.U32 R32, RZ, RZ, R68 ;  /* 0x000000ffff207224 */ /* 0x000fc600078e0044 */
[C---:B------:R-:W-:Y:S01]  /*17430*/  HMMA.16816.F32 R144, R4.reuse, R16, R116 ;  /* 0x000000100490723c */ /* 0x040fe20000001874 */
[----:B------:R-:W4:Y:S07]  /*17440*/  LDSM.16.MT88.4 R16, [R194+0x1c800] ;  /* 0x01c80000c210783b */ /* 0x000f2e0000004200 */
[C---:B---3--:R-:W-:Y:S08]  /*17450*/  HMMA.16816.F32 R148, R4.reuse, R8, R76 ;  /* 0x000000080494723c */ /* 0x048ff0000000184c */
[----:B------:R-:W-:Y:S01]  /*17460*/  MOV R71, R25 ;  /* 0x0000001900477202 */ /* 0x000fe20000000f00 */
[----:B------:R-:W-:Y:S01]  /*17470*/  IMAD.MOV.U32 R70, RZ, RZ, R26 ;  /* 0x000000ffff467224 */ /* 0x000fe200078e001a */
[----:B------:R-:W-:Y:S01]  /*17480*/  HMMA.16816.F32 R240, R4, R10, R64 ;  /* 0x0000000a04f0723c */ /* 0x000fe20000001840 */
[----:B------:R-:W-:Y:S01]  /*17490*/  IMAD.MOV.U32 R69, RZ, RZ, R27 ;  /* 0x000000ffff457224 */ /* 0x000fe200078e001b */
[----:B------:R-:W-:Y:S01]  /*174a0*/  LDSM.16.MT88.4 R8, [R195+0x1c800] ;  /* 0x01c80000c308783b */ /* 0x000fe20000004200 */
[----:B------:R-:W-:-:S03]  /*174b0*/  IMAD.MOV.U32 R68, RZ, RZ, R24 ;  /* 0x000000ffff447224 */ /* 0x000fc600078e0018 */
[----:B------:R-:W3:Y:S02]  /*174c0*/  LDSM.16.MT88.4 R24, [R193+0x1c800] ;  /* 0x01c80000c118783b */ /* 0x000ee40000004200 */
[C---:B--2---:R-:W-:Y:S01]  /*174d0*/  HMMA.16816.F32 R64, R4.reuse, R28, R108 ;  /* 0x0000001c0440723c */ /* 0x044fe2000000186c */
[----:B------:R-:W-:Y:S01]  /*174e0*/  MOV R53, R176 ;  /* 0x000000b000357202 */ /* 0x000fe20000000f00 */
[----:B------:R-:W-:Y:S01]  /*174f0*/  IMAD.MOV.U32 R52, RZ, RZ, R177 ;  /* 0x000000ffff347224 */ /* 0x000fe200078e00b1 */
[----:B------:R1:W5:Y:S05]  /*17500*/  LDL.LU R250, [R1+0x1d4] ;  /* 0x0001d40001fa7983 */ /* 0x00036a0000300800 */
[----:B------:R-:W-:Y:S01]  /*17510*/  HMMA.16816.F32 R116, R4, R12, R112 ;  /* 0x0000000c0474723c */ /* 0x000fe20000001870 */
[----:B------:R-:W2:Y:S01]  /*17520*/  LDSM.16.MT88.4 R12, [R196+0x1c800] ;  /* 0x01c80000c40c783b */ /* 0x000ea20000004200 */
[----:B------:R-:W-:-:S02]  /*17530*/  IMAD.MOV.U32 R174, RZ, RZ, R178 ;  /* 0x000000ffffae7224 */ /* 0x000fc400078e00b2 */
[----:B------:R-:W-:Y:S01]  /*17540*/  IMAD.MOV.U32 R175, RZ, RZ, R179 ;  /* 0x000000ffffaf7224 */ /* 0x000fe200078e00b3 */
[----:B------:R1:W5:Y:S03]  /*17550*/  LDL.LU R245, [R1+0x1d0] ;  /* 0x0001d00001f57983 */ /* 0x0003660000300800 */
[C---:B------:R-:W-:Y:S01]  /*17560*/  HMMA.16816.F32 R28, R4.reuse, R30, R140 ;  /* 0x0000001e041c723c */ /* 0x040fe2000000188c */
        /* <DEDUP_REMOVED lines=8> */
[----:B------:R-:W-:Y:S01]  /*175f0*/  MOV R64, R122 ;  /* 0x0000007a00407202 */ /* 0x000fe20000000f00 */
[----:B------:R-:W-:-:S02]  /*17600*/  IMAD.MOV.U32 R79, RZ, RZ, R127 ;  /* 0x000000ffff4f7224 */ /* 0x000fc400078e007f */
[----:B------:R-:W-:Y:S02]  /*17610*/  IMAD.MOV.U32 R94, RZ, RZ, R125 ;  /* 0x000000ffff5e7224 */ /* 0x000fe400078e007d */
[----:B------:R-:W-:Y:S01]  /*17620*/  IMAD.MOV.U32 R38, RZ, RZ, R0 ;  /* 0x000000ffff267224 */ /* 0x000fe200078e0000 */
[C---:B----4-:R-:W-:Y:S01]  /*17630*/  HMMA.16816.F32 R124, R4.reuse, R16, R100 ;  /* 0x00000010047c723c */ /* 0x050fe20000001864 */
[----:B------:R-:W-:Y:S02]  /*17640*/  IMAD.MOV.U32 R91, RZ, RZ, R123 ;  /* 0x000000ffff5b7224 */ /* 0x000fe400078e007b */
[----:B------:R-:W-:Y:S01]  /*17650*/  IMAD.MOV.U32 R219, RZ, RZ, R66 ;  /* 0x000000ffffdb7224 */ /* 0x000fe200078e0042 */
[----:B------:R-:W-:Y:S01]  /*17660*/  LOP3.LUT R2, R191, R2, R78, 0x96, !PT ;  /* 0x00000002bf027212 */ /* 0x000fe200078e964e */
[----:B------:R-:W-:Y:S01]  /*17670*/  IMAD.MOV.U32 R66, RZ, RZ, R37 ;  /* 0x000000ffff427224 */ /* 0x000fe200078e0025 */
[----:B------:R-:W4:Y:S02]  /*17680*/  LDSM.16.MT88.4 R20, [R193+0x1e800] ;  /* 0x01e80000c114783b */ /* 0x000f240000004200 */
[----:B------:R-:W-:Y:S01]  /*17690*/  IMAD.MOV.U32 R0, RZ, RZ, R28 ;  /* 0x000000ffff007224 */ /* 0x000fe200078e001c */
[----:B------:R-:W-:Y:S01]  /*176a0*/  HMMA.16816.F32 R120, R4, R18, R84 ;  /* 0x000000120478723c */ /* 0x000fe20000001854 */
[----:B------:R-:W-:Y:S01]  /*176b0*/  LDSM.16.MT88.4 R16, [R196+0x1e800] ;  /* 0x01e80000c410783b */ /* 0x000fe20000004200 */
[----:B------:R-:W-:-:S02]  /*176c0*/  IMAD.MOV.U32 R37, RZ, RZ, R3 ;  /* 0x000000ffff257224 */ /* 0x000fc400078e0003 */
[----:B------:R-:W-:Y:S01]  /*176d0*/  IMAD.MOV.U32 R3, RZ, RZ, R29 ;  /* 0x000000ffff037224 */ /* 0x000fe200078e001d */
[----:B------:R-:W-:-:S03]  /*176e0*/  MOV R222, R65 ;  /* 0x0000004100de7202 */ /* 0x000fc60000000f00 */
[C---:B---3--:R-:W-:Y:S01]  /*176f0*/  HMMA.16816.F32 R140, R4.reuse, R24, R104 ;  /* 0x00000018048c723c */ /* 0x048fe20000001868 */
[----:B------:R-:W-:Y:S01]  /*17700*/  IMAD.MOV.U32 R135, RZ, RZ, R67 ;  /* 0x000000ffff877224 */ /* 0x000fe200078e0043 */
[----:B------:R1:W5:Y:S05]  /*17710*/  LDL.LU R234, [R1+0x1c4] ;  /* 0x0001c40001ea7983 */ /* 0x00036a0000300800 */
[----:B------:R-:W-:Y:S01]  /*17720*/  IMAD.MOV.U32 R25, RZ, RZ, R0 ;  /* 0x000000ffff197224 */ /* 0x000fe200078e0000 */
[----:B------:R-:W-:Y:S01]  /*17730*/  LOP3.LUT R0, R139, R209, R190, 0x96, !PT ;  /* 0x000000d18b007212 */ /* 0x000fe200078e96be */
[----:B------:R-:W-:Y:S01]  /*17740*/  IMAD.MOV.U32 R24, RZ, RZ, R3 ;  /* 0x000000ffff187224 */ /* 0x000fe200078e0003 */
[C---:B------:R-:W-:Y:S01]  /*17750*/  HMMA.16816.F32 R104, R4.reuse, R8, R48 ;  /* 0x000000080468723c */ /* 0x040fe20000001830 */
[----:B------:R-:W-:Y:S01]  /*17760*/  IMAD.WIDE.U32 R2, R2, -0x2daee0ad, RZ ;  /* 0xd2511f5302027825 */ /* 0x000fe200078e00ff */
[----:B------:R-:W-:Y:S01]  /*17770*/  MOV R88, R246 ;  /* 0x000000f600587202 */ /* 0x000fe20000000f00 */
[----:B------:R1:W5:Y:S04]  /*17780*/  LDL.LU R233, [R1+0x1c0] ;  /* 0x0001c00001e97983 */ /* 0x0003680000300800 */
[----:B------:R-:W-:Y:S01]  /*17790*/  IMAD.WIDE.U32 R8, R0, -0x2daee0ad, RZ ;  /* 0xd2511f5300087825 */ /* 0x000fe200078e00ff */
[----:B------:R-:W-:Y:S01]  /*177a0*/  LOP3.LUT R3, R3, R208, R172, 0x96, !PT ;  /* 0x000000d003037212 */ /* 0x000fe200078e96ac */
[----:B--2---:R-:W-:Y:S02]  /*177b0*/  HMMA.16816.F32 R112, R4, R12, R72 ;  /* 0x0000000c0470723c */ /* 0x004fe40000001848 */
[----:B------:R-:W-:Y:S01]  /*177c0*/  IMAD.MOV.U32 R89, RZ, RZ, R248 ;  /* 0x000000ffff597224 */ /* 0x000fe200078e00f8 */
[----:B------:R-:W-:Y:S01]  /*177d0*/  LOP3.LUT R0, R9, R207, R2, 0x96, !PT ;  /* 0x000000cf09007212 */ /* 0x000fe200078e9602 */
[----:B------:R-:W-:-:S04]  /*177e0*/  IMAD.WIDE.U32 R2, R3, -0x326172a9, RZ ;  /* 0xcd9e8d5703027825 */ /* 0x000fc800078e00ff */
[----:B------:R-:W-:Y:S01]  /*177f0*/  IMAD.MOV.U32 R90, RZ, RZ, R83 ;  /* 0x000000ffff5a7224 */ /* 0x000fe200078e0053 */
[----:B------:R-:W-:Y:S01]  /*17800*/  HMMA.16816.F32 R128, R4, R26, R128 ;  /* 0x0000001a0480723c */ /* 0x000fe20000001880 */
[----:B------:R-:W-:Y:S01]  /*17810*/  IMAD.MOV.U32 R86, RZ, RZ, R89 ;  /* 0x000000ffff567224 */ /* 0x000fe200078e0059 */
[----:B------:R-:W-:Y:S01]  /*17820*/  MOV R102, R25 ;  /* 0x0000001900667202 */ /* 0x000fe20000000f00 */
[----:B------:R-:W-:Y:S01]  /*17830*/  IMAD.WIDE.U32 R12, R0, -0x326172a9, RZ ;  /* 0xcd9e8d57000c7825 */ /* 0x000fe200078e00ff */
[----:B------:R-:W-:Y:S01]  /*17840*/  MOV R248, R30 ;  /* 0x0000001e00f87202 */ /* 0x000fe20000000f00 */
[----:B------:R1:W5:Y:S01]  /*17850*/  LDL.LU R232, [R1+0x1bc] ;  /* 0x0001bc0001e87983 */ /* 0x0003620000300800 */
[----:B------:R-:W-:Y:S01]  /*17860*/  LOP3.LUT R3, R3, R206, R138, 0x96, !PT ;  /* 0x000000ce03037212 */ /* 0x000fe200078e968a */
[----:B------:R-:W-:Y:S01]  /*17870*/  IMAD.MOV.U32 R100, RZ, RZ, R88 ;  /* 0x000000ffff647224 */ /* 0x000fe200078e0058 */
[----:B------:R-:W-:Y:S01]  /*17880*/  LOP3.LUT R0, R13, R86, R2, 0x96, !PT ;  /* 0x000000560d007212 */ /* 0x000fe200078e9602 */
[----:B------:R-:W-:-:S02]  /*17890*/  IMAD.MOV.U32 R246, RZ, RZ, R31 ;  /* 0x000000fffff67224 */ /* 0x000fc400078e001f */
[----:B------:R-:W-:Y:S01]  /*178a0*/  IMAD.MOV.U32 R27, RZ, RZ, R70 ;  /* 0x000000ffff1b7224 */ /* 0x000fe200078e0046 */
[----:B------:R-:W2:Y:S01]  /*178b0*/  LDSM.16.MT88.4 R28, [R194+0x1e800] ;  /* 0x01e80000c21c783b */ /* 0x000ea20000004200 */
[----:B------:R-:W-:Y:S02]  /*178c0*/  IMAD.MOV.U32 R88, RZ, RZ, R64 ;  /* 0x000000ffff587224 */ /* 0x000fe400078e0040 */
[----:B------:R-:W-:Y:S01]  /*178d0*/  IMAD.MOV.U32 R87, RZ, RZ, R90 ;  /* 0x000000ffff577224 */ /* 0x000fe200078e005a */
[----:B------:R-:W-:Y:S01]  /*178e0*/  MOV R90, R54 ;  /* 0x00000036005a7202 */ /* 0x000fe20000000f00 */
[----:B------:R-:W-:Y:S01]  /*178f0*/  IMAD.MOV.U32 R89, RZ, RZ, R91 ;  /* 0x000000ffff597224 */ /* 0x000fe200078e005b */
[----:B------:R-:W-:Y:S01]  /*17900*/  MOV R25, R32 ;  /* 0x0000002000197202 */ /* 0x000fe20000000f00 */
[----:B------:R-:W-:Y:S01]  /*17910*/  IMAD.MOV.U32 R64, RZ, RZ, R33 ;  /* 0x000000ffff407224 */ /* 0x000fe200078e0021 */
[----:B------:R-:W-:Y:S01]  /*17920*/  HMMA.16816.F32 R96, R4, R10, R56 ;  /* 0x0000000a0460723c */ /* 0x000fe20000001838 */
[----:B------:R-:W-:Y:S01]  /*17930*/  IMAD.MOV.U32 R91, RZ, RZ, R55 ;  /* 0x000000ffff5b7224 */ /* 0x000fe200078e0037 */
[----:B------:R1:W5:Y:S01]  /*17940*/  LDL.LU R226, [R1+0x1b8] ;  /* 0x0001b80001e27983 */ /* 0x0003620000300800 */
[----:B------:R-:W-:-:S02]  /*17950*/  IMAD.MOV.U32 R65, RZ, RZ, R82 ;  /* 0x000000ffff417224 */ /* 0x000fc400078e0052 */
[----:B------:R-:W-:Y:S01]  /*17960*/  IMAD.MOV.U32 R54, RZ, RZ, R35 ;  /* 0x000000ffff367224 */ /* 0x000fe200078e0023 */
[----:B------:R-:W-:Y:S01]  /*17970*/  MOV R86, R27 ;  /* 0x0000001b00567202 */ /* 0x000fe20000000f00 */
[----:B------:R-:W-:Y:S02]  /*17980*/  IMAD.MOV.U32 R55, RZ, RZ, R34 ;  /* 0x000000ffff377224 */ /* 0x000fe400078e0022 */
[----:B------:R-:W-:Y:S01]  /*17990*/  IMAD.MOV.U32 R101, RZ, RZ, R68 ;  /* 0x000000ffff657224 */ /* 0x000fe200078e0044 */
[----:B------:R-:W3:Y:S01]  /*179a0*/  LDSM.16.MT88.4 R32, [R195+0x1e800] ;  /* 0x01e80000c320783b */ /* 0x000ee20000004200 */
[----:B------:R-:W-:Y:S01]  /*179b0*/  IMAD.MOV.U32 R67, RZ, RZ, R36 ;  /* 0x000000ffff437224 */ /* 0x000fe200078e0024 */
[----:B------:R-:W-:Y:S01]  /*179c0*/  MOV R27, R64 ;  /* 0x00000040001b7202 */ /* 0x000fe20000000f00 */
[----:B------:R-:W-:Y:S02]  /*179d0*/  IMAD.MOV.U32 R74, RZ, RZ, R87 ;  /* 0x000000ffff4a7224 */ /* 0x000fe400078e0057 */
[----:B------:R-:W-:Y:S01]  /*179e0*/  IMAD.MOV.U32 R92, RZ, RZ, R39 ;  /* 0x000000ffff5c7224 */ /* 0x000fe200078e0027 */
[----:B------:R-:W-:Y:S01]  /*179f0*/  HMMA.16816.F32 R108, R4, R14, R60 ;  /* 0x0000000e046c723c */ /* 0x000fe2000000183c */
[----:B------:R-:W-:Y:S01]  /*17a00*/  IMAD.WIDE.U32 R2, R3, -0x2daee0ad, RZ ;  /* 0xd2511f5303027825 */ /* 0x000fe200078e00ff */
[----:B------:R1:W5:Y:S03]  /*17a10*/  LDL.LU R220, [R1+0x1b4] ;  /* 0x0001b40001dc7983 */ /* 0x0003660000300800 */
[----:B------:R-:W-:-:S04]  /*17a20*/  IMAD.WIDE.U32 R10, R0, -0x2daee0ad, RZ ;  /* 0xd2511f53000a7825 */ /* 0x000fc800078e00ff */
[----:B------:R-:W-:Y:S02]  /*17a30*/  IMAD.MOV.U32 R64, RZ, RZ, R65 ;  /* 0x000000ffff407224 */ /* 0x000fe400078e0041 */
[----:B------:R-:W-:Y:S01]  /*17a40*/  IMAD.MOV.U32 R103, RZ, RZ, R24 ;  /* 0x000000ffff677224 */ /* 0x000fe200078e0018 */
[----:B------:R-:W-:Y:S01]  /*17a50*/  MOV R24, R69 ;  /* 0x0000004500187202 */ /* 0x000fe20000000f00 */
[----:B------:R-:W-:Y:S01]  /*17a60*/  IMAD.MOV.U32 R65, RZ, RZ, R66 ;  /* 0x000000ffff417224 */ /* 0x000fe200078e0042 */
[----:B------:R-:W-:Y:S01]  /*17a70*/  MOV R66, R67 ;  /* 0x0000004300427202 */ /* 0x000fe20000000f00 */
[----:B------:R-:W-:Y:S01]  /*17a80*/  IMAD.MOV.U32 R26, RZ, RZ, R71 ;  /* 0x000000ffff1a7224 */ /* 0x000fe200078e0047 */
[----:B------:R-:W-:Y:S01]  /*17a90*/  LOP3.LUT R2, R11, R74, R2, 0x96, !PT ;  /* 0x0000004a0b027212 */ /* 0x000fe200078e9602 */
[----:B------:R-:W-:Y:S02]  /*17aa0*/  IMAD.MOV.U32 R75, RZ, RZ, R100 ;  /* 0x000000ffff4b7224 */ /* 0x000fe400078e0064 */
[----:B------:R-:W-:Y:S01]  /*17ab0*/  IMAD.MOV.U32 R84, RZ, RZ, R101 ;  /* 0x000000ffff547224 */ /* 0x000fe200078e0065 */
[----:B------:R-:W-:Y:S01]  /*17ac0*/  MOV R36, R80 ;  /* 0x0000005000247202 */ /* 0x000fe20000000f00 */
[----:B------:R-:W-:Y:S01]  /*17ad0*/  IMAD.MOV.U32 R67, RZ, RZ, R205 ;  /* 0x000000ffff437224 */ /* 0x000fe200078e00cd */
[----:B------:R-:W-:Y:S01]  /*17ae0*/  LOP3.LUT R0, R3, R204, R8, 0x96, !PT ;  /* 0x000000cc03007212 */ /* 0x000fe200078e9608 */
[----:B------:R-:W-:Y:S01]  /*17af0*/  IMAD.MOV.U32 R85, RZ, RZ, R26 ;  /* 0x000000ffff557224 */ /* 0x000fe200078e001a */
[----:B----4-:R-:W-:Y:S01]  /*17b00*/  HMMA.16816.F32 R76, R4, R22, R152 ;  /* 0x00000016044c723c */ /* 0x010fe20000001898 */
[----:B------:R-:W-:Y:S01]  /*17b10*/  IMAD.MOV.U32 R87, RZ, RZ, R24 ;  /* 0x000000ffff577224 */ /* 0x000fe200078e0018 */
[----:B------:R1:W5:Y:S01]  /*17b20*/  LDL.LU R218, [R1+0x1b0] ;  /* 0x0001b00001da7983 */ /* 0x0003620000300800 */
        /* <DEDUP_REMOVED lines=8> */
[----:B--2---:R-:W-:Y:S01]  /*17bb0*/  HMMA.16816.F32 R68, R4, R28, R156 ;  /* 0x0000001c0444723c */ /* 0x004fe2000000189c */
[----:B------:R-:W-:Y:S01]  /*17bc0*/  IMAD.MOV.U32 R26, RZ, RZ, R55 ;  /* 0x000000ffff1a7224 */ /* 0x000fe200078e0037 */
[----:B------:R1:W5:Y:S01]  /*17bd0*/  LDL.LU R217, [R1+0x1ac] ;  /* 0x0001ac0001d97983 */ /* 0x0003620000300800 */
[----:B------:R-:W-:-:S02]  /*17be0*/  IMAD.MOV.U32 R24, RZ, RZ, R53 ;  /* 0x000000ffff187224 */ /* 0x000fc400078e0035 */
[----:B------:R-:W-:Y:S02]  /*17bf0*/  IMAD.MOV.U32 R25, RZ, RZ, R52 ;  /* 0x000000ffff197224 */ /* 0x000fe400078e0034 */
[----:B------:R-:W-:Y:S01]  /*17c00*/  IMAD.MOV.U32 R74, RZ, RZ, R66 ;  /* 0x000000ffff4a7224 */ /* 0x000fe200078e0042 */
[----:B------:R-:W-:Y:S01]  /*17c10*/  HMMA.16816.F32 R52, R4, R16, R164 ;  /* 0x000000100434723c */ /* 0x000fe200000018a4 */
[----:B------:R-:W-:-:S04]  /*17c20*/  IMAD.WIDE.U32 R2, R2, -0x326172a9, RZ ;  /* 0xcd9e8d5702027825 */ /* 0x000fc800078e00ff */
[----:B------:R-:W-:Y:S01]  /*17c30*/  IMAD.WIDE.U32 R8, R0, -0x326172a9, RZ ;  /* 0xcd9e8d5700087825 */ /* 0x000fe200078e00ff */
[----:B------:R-:W-:Y:S01]  /*17c40*/  MOV R61, R101 ;  /* 0x00000065003d7202 */ /* 0x000fe20000000f00 */
[----:B------:R1:W5:Y:S01]  /*17c50*/  LDL.LU R216, [R1+0x1a8] ;  /* 0x0001a80001d87983 */ /* 0x0003620000300800 */
[----:B------:R-:W-:Y:S03]  /*17c60*/  HMMA.16816.F32 R64, R4, R18, R40 ;  /* 0x000000120440723c */ /* 0x000fe60000001828 */
[----:B------:R-:W2:Y:S01]  /*17c70*/  LDSM.16.MT88.4 R16, [R193+0x1b000] ;  /* 0x01b00000c110783b */ /* 0x000ea20000004200 */
[----:B------:R-:W-:-:S03]  /*17c80*/  LOP3.LUT R0, R2, 0xffff, RZ, 0xc0, !PT ;  /* 0x0000ffff02007812 */ /* 0x000fc600078ec0ff */
[----:B------:R-:W4:Y:S01]  /*17c90*/  LDSM.16.MT88.4 R40, [R194+0x1b000] ;  /* 0x01b00000c228783b */ /* 0x000f220000004200 */
[----:B------:R-:W-:Y:S01]  /*17ca0*/  SHF.R.U32.HI R11, RZ, 0x10, R2 ;  /* 0x00000010ff0b7819 */ /* 0x000fe20000011602 */
[----:B------:R-:W-:Y:S01]  /*17cb0*/  IMAD.MOV.U32 R60, RZ, RZ, R100 ;  /* 0x000000ffff3c7224 */ /* 0x000fe200078e0064 */
[----:B------:R-:W-:Y:S01]  /*17cc0*/  SHF.R.U32.HI R13, RZ, 0x8, R0 ;  /* 0x00000008ff0d7819 */ /* 0x000fe20000011600 */
[----:B------:R-:W-:Y:S01]  /*17cd0*/  IMAD.MOV.U32 R62, RZ, RZ, R26 ;  /* 0x000000ffff3e7224 */ /* 0x000fe200078e001a */
[----:B------:R-:W-:Y:S01]  /*17ce0*/  LOP3.LUT R15, R2, 0xff, RZ, 0xc0, !PT ;  /* 0x000000ff020f7812 */ /* 0x000fe200078ec0ff */
[----:B------:R-:W-:Y:S01]  /*17cf0*/  IMAD.MOV.U32 R100, RZ, RZ, R24 ;  /* 0x000000ffff647224 */ /* 0x000fe200078e0018 */
[----:B------:R-:W-:Y:S01]  /*17d00*/  SHF.R.U32.HI R14, RZ, 0x18, R2 ;  /* 0x00000018ff0e7819 */ /* 0x000fe20000011602 */
[----:B------:R-:W-:Y:S01]  /*17d10*/  IMAD.MOV.U32 R27, RZ, RZ, R39 ;  /* 0x000000ffff1b7224 */ /* 0x000fe200078e0027 */
[----:B------:R-:W-:Y:S01]  /*17d20*/  LOP3.LUT R0, R11, 0xff, RZ, 0xc0, !PT ;  /* 0x000000ff0b007812 */ /* 0x000fe200078ec0ff */
[----:B------:R-:W-:Y:S01]  /*17d30*/  IMAD.MOV.U32 R26, RZ, RZ, R38 ;  /* 0x000000ffff1a7224 */ /* 0x000fe200078e0026 */
[----:B------:R-:W-:Y:S01]  /*17d40*/  MOV R101, R25 ;  /* 0x0000001900657202 */ /* 0x000fe20000000f00 */
[----:B------:R-:W-:Y:S01]  /*17d50*/  IMAD.MOV.U32 R24, RZ, RZ, R36 ;  /* 0x000000ffff187224 */ /* 0x000fe200078e0024 */
[----:B------:R-:W-:Y:S01]  /*17d60*/  LOP3.LUT R2, R3, R51, R8, 0x96, !PT ;  /* 0x0000003303027212 */ /* 0x000fe200078e9608 */
[----:B------:R-:W-:Y:S01]  /*17d70*/  HMMA.16816.F32 R80, R4, R20, R44 ;  /* 0x000000140450723c */ /* 0x000fe2000000182c */
[----:B------:R-:W-:Y:S01]  /*17d80*/  MOV R25, R37 ;  /* 0x0000002500197202 */ /* 0x000fe20000000f00 */
[----:B------:R-:W-:Y:S01]  /*17d90*/  IMAD.MOV.U32 R152, RZ, RZ, R60 ;  /* 0x000000ffff987224 */ /* 0x000fe200078e003c */
[----:B------:R-:W1:Y:S01]  /*17da0*/  LDSM.16.MT88.4 R36, [R193+0x19000] ;  /* 0x01900000c124783b */ /* 0x000e620000004200 */
[----:B------:R-:W-:-:S02]  /*17db0*/  PRMT R14, R0, 0x5410, R14 ;  /* 0x00005410000e7816 */ /* 0x000fc4000000000e */
[C---:B------:R-:W-:Y:S01]  /*17dc0*/  LOP3.LUT R0, R2.reuse, 0xffff, RZ, 0xc0, !PT ;  /* 0x0000ffff02007812 */ /* 0x040fe200078ec0ff */
[----:B------:R-:W-:Y:S01]  /*17dd0*/  IMAD.MOV.U32 R153, RZ, RZ, R61 ;  /* 0x000000ffff997224 */ /* 0x000fe200078e003d */
        /* <DEDUP_REMOVED lines=9> */
[----:B------:R-:W-:Y:S01]  /*17e70*/  LDSM.16.MT88.4 R44, [R196+0x1b000] ;  /* 0x01b00000c42c783b */ /* 0x000fe20000004200 */
[----:B------:R-:W-:-:S02]  /*17e80*/  PRMT R3, R11, 0x5410, R8 ;  /* 0x000054100b037816 */ /* 0x000fc40000000008 */
[----:B------:R-:W-:Y:S02]  /*17e90*/  PRMT R13, R15, 0x5410, R13 ;  /* 0x000054100f0d7816 */ /* 0x000fe4000000000d */
[----:B------:R-:W-:Y:S02]  /*17ea0*/  MOV R155, R63 ;  /* 0x0000003f009b7202 */ /* 0x000fe40000000f00 */
[----:B------:R-:W-:Y:S01]  /*17eb0*/  MOV R159, R75 ;  /* 0x0000004b009f7202 */ /* 0x000fe20000000f00 */
[C---:B------:R-:W-:Y:S01]  /*17ec0*/  HMMA.16816.F32 R56, R4.reuse, R30, R160 ;  /* 0x0000001e0438723c */ /* 0x040fe200000018a0 */
[----:B------:R-:W-:Y:S01]  /*17ed0*/  PRMT R2, R2, 0x5410, R0 ;  /* 0x0000541002027816 */ /* 0x000fe20000000000 */
[----:B------:R-:W-:Y:S01]  /*17ee0*/  IMAD.MOV.U32 R60, RZ, RZ, R88 ;  /* 0x000000ffff3c7224 */ /* 0x000fe200078e0058 */
[----:B------:R-:W-:Y:S01]  /*17ef0*/  MOV R63, R91 ;  /* 0x0000005b003f7202 */ /* 0x000fe20000000f00 */
[----:B------:R-:W-:Y:S01]  /*17f00*/  IMAD.MOV.U32 R61, RZ, RZ, R89 ;  /* 0x000000ffff3d7224 */ /* 0x000fe200078e0059 */
[----:B------:R-:W-:Y:S01]  /*17f10*/  MOV R75, R95 ;  /* 0x0000005f004b7202 */ /* 0x000fe20000000f00 */
[----:B------:R-:W-:Y:S01]  /*17f20*/  IMAD.MOV.U32 R62, RZ, RZ, R90 ;  /* 0x000000ffff3e7224 */ /* 0x000fe200078e005a */
[--C-:B------:R-:W-:Y:S01]  /*17f30*/  HSET2.LE.AND R0, R3, R134.reuse, PT ;  /* 0x0000008603007233 */ /* 0x100fe20003803000 */
[----:B------:R-:W-:Y:S01]  /*17f40*/  IMAD.MOV.U32 R72, RZ, RZ, R92 ;  /* 0x000000ffff487224 */ /* 0x000fe200078e005c */
[C---:B---3--:R-:W-:Y:S01]  /*17f50*/  HMMA.16816.F32 R88, R4.reuse, R34, R180 ;  /* 0x000000220458723c */ /* 0x048fe200000018b4 */
[----:B------:R-:W-:Y:S01]  /*17f60*/  IMAD.MOV.U32 R73, RZ, RZ, R93 ;  /* 0x000000ffff497224 */ /* 0x000fe200078e005d */
[----:B------:R-:W-:Y:S01]  /*17f70*/  MOV R164, R223 ;  /* 0x000000df00a47202 */ /* 0x000fe20000000f00 */
[----:B------:R-:W-:Y:S01]  /*17f80*/  IMAD.MOV.U32 R74, RZ, RZ, R94 ;  /* 0x000000ffff4a7224 */ /* 0x000fe200078e005e */
[--C-:B------:R-:W-:Y:S01]  /*17f90*/  HSET2.LE.AND R2, R2, R134.reuse, PT ;  /* 0x0000008602027233 */ /* 0x100fe20003803000 */
[----:B------:R-:W-:Y:S01]  /*17fa0*/  IMAD.MOV.U32 R48, RZ, RZ, R26 ;  /* 0x000000ffff307224 */ /* 0x000fe200078e001a */
[--C-:B------:R-:W-:Y:S01]  /*17fb0*/  HSET2.LE.AND R3, R13, R134.reuse, PT ;  /* 0x000000860d037233 */ /* 0x100fe20003803000 */
[----:B------:R-:W-:Y:S01]  /*17fc0*/  IMAD.MOV.U32 R49, RZ, RZ, R27 ;  /* 0x000000ffff317224 */ /* 0x000fe200078e001b */
[----:B------:R-:W-:Y:S01]  /*17fd0*/  HMMA.16816.F32 R92, R4, R32, R168 ;  /* 0x00000020045c723c */ /* 0x000fe200000018a8 */
[----:B------:R-:W-:Y:S01]  /*17fe0*/  IMAD.MOV.U32 R50, RZ, RZ, R24 ;  /* 0x000000ffff327224 */ /* 0x000fe200078e0018 */
[----:B------:R-:W-:Y:S01]  /*17ff0*/  MOV R51, R25 ;  /* 0x0000001900337202 */ /* 0x000fe20000000f00 */
[----:B------:R-:W3:Y:S04]  /*18000*/  LDSM.16.MT88.4 R28, [R194+0x19000] ;  /* 0x01900000c21c783b */ /* 0x000ee80000004200 */
[----:B------:R-:W-:Y:S01]  /*18010*/  HSET2.LE.AND R7, R14, R134, PT ;  /* 0x000000860e077233 */ /* 0x000fe20003803000 */
[----:B------:R-:W-:Y:S01]  /*18020*/  LOP3.LUT R4, R203, R0, RZ, 0xc0, !PT ;  /* 0x00000000cb047212 */ /* 0x000fe200078ec0ff */
[----:B------:R-:W3:Y:S01]  /*18030*/  LDSM.16.MT88.4 R24, [R196+0x19000] ;  /* 0x01900000c418783b */ /* 0x000ee20000004200 */
[----:B------:R-:W-:-:S02]  /*18040*/  LOP3.LUT R5, R202, R2, RZ, 0xc0, !PT ;  /* 0x00000002ca057212 */ /* 0x000fc400078ec0ff */
[----:B------:R-:W-:Y:S01]  /*18050*/  LOP3.LUT R6, R201, R3, RZ, 0xc0, !PT ;  /* 0x00000003c9067212 */ /* 0x000fe200078ec0ff */
[----:B------:R-:W-:Y:S01]  /*18060*/  IMAD.MOV.U32 R172, RZ, RZ, R100 ;  /* 0x000000ffffac7224 */ /* 0x000fe200078e0064 */
[----:B------:R-:W-:Y:S01]  /*18070*/  LOP3.LUT R7, R200, R7, RZ, 0xc0, !PT ;  /* 0x00000007c8077212 */ /* 0x000fe200078ec0ff */
[----:B------:R-:W-:Y:S01]  /*18080*/  IMAD.MOV.U32 R173, RZ, RZ, R101 ;  /* 0x000000ffffad7224 */ /* 0x000fe200078e0065 */
[----:B------:R-:W-:Y:S01]  /*18090*/  LDSM.16.MT88.4 R32, [R194+0x1d000] ;  /* 0x01d00000c220783b */ /* 0x000fe20000004200 */
[----:B------:R-:W-:Y:S02]  /*180a0*/  IMAD.MOV.U32 R167, RZ, RZ, R135 ;  /* 0x000000ffffa77224 */ /* 0x000fe400078e0087 */
[----:B------:R-:W-:Y:S01]  /*180b0*/  IMAD.MOV.U32 R165, RZ, RZ, R222 ;  /* 0x000000ffffa57224 */ /* 0x000fe200078e00de */
[----:B------:R1:W5:Y:S01]  /*180c0*/  LDL.LU.64 R214, [R1+0x1a0] ;  /* 0x0001a00001d67983 */ /* 0x0003620000300a00 */
[C---:B--2---:R-:W-:Y:S01]  /*180d0*/  HMMA.16816.F32 R116, R4.reuse, R16, R116 ;  /* 0x000000100474723c */ /* 0x044fe20000001874 */
[----:B------:R-:W-:Y:S01]  /*180e0*/  IMAD.MOV.U32 R166, RZ, RZ, R219 ;  /* 0x000000ffffa67224 */ /* 0x000fe200078e00db */
[----:B------:R-:W-:Y:S01]  /*180f0*/  LOP3.LUT R2, R9, R199, R12, 0x96, !PT ;  /* 0x000000c709027212 */ /* 0x000fe200078e960c */
[----:B------:R2:W5:Y:S04]  /*18100*/  LDL.LU R213, [R1+0x19c] ;  /* 0x00019c0001d57983 */ /* 0x0005680000300800 */
[----:B------:R2:W5:Y:S01]  /*18110*/  LDL.LU R212, [R1+0x198] ;  /* 0x0001980001d47983 */ /* 0x0005620000300800 */
[C---:B------:R-:W-:Y:S03]  /*18120*/  HMMA.16816.F32 R236, R4.reuse, R18, R236 ;  /* 0x0000001204ec723c */ /* 0x040fe600000018ec */
[----:B------:R2:W5:Y:S04]  /*18130*/  LDL.LU R211, [R1+0x194] ;  /* 0x0001940001d37983 */ /* 0x0005680000300800 */
[----:B------:R2:W5:Y:S01]  /*18140*/  LDL.LU R210, [R1+0x190] ;  /* 0x0001900001d27983 */ /* 0x0005620000300800 */
[C---:B----4-:R-:W-:Y:S03]  /*18150*/  HMMA.16816.F32 R16, R4.reuse, R42, R240 ;  /* 0x0000002a0410723c */ /* 0x050fe600000018f0 */
[----:B------:R2:W5:Y:S04]  /*18160*/  LDL.LU R209, [R1+0x18c] ;  /* 0x00018c0001d17983 */ /* 0x0005680000300800 */
[----:B------:R2:W5:Y:S01]  /*18170*/  LDL.LU R208, [R1+0x188] ;  /* 0x0001880001d07983 */ /* 0x0005620000300800 */
[C---:B-1----:R-:W-:Y:S03]  /*18180*/  HMMA.16816.F32 R168, R4.reuse, R36, R48 ;  /* 0x0000002404a8723c */ /* 0x042fe60000001830 */
[----:B------:R-:W1:Y:S04]  /*18190*/  LDSM.16.MT88.4 R48, [R195+0x1b000] ;  /* 0x01b00000c330783b */ /* 0x000e680000004200 */
[----:B------:R2:W5:Y:S01]  /*181a0*/  LDL.LU R207, [R1+0x184] ;  /* 0x0001840001cf7983 */ /* 0x0005620000300800 */
[----:B------:R-:W-:Y:S03]  /*181b0*/  HMMA.16816.F32 R60, R4, R38, R60 ;  /* 0x00000026043c723c */ /* 0x000fe6000000183c */
[----:B------:R-:W4:Y:S04]  /*181c0*/  LDSM.16.MT88.4 R36, [R193+0x1d000] ;  /* 0x01d00000c124783b */ /* 0x000f280000004200 */
[----:B------:R2:W5:Y:S01]  /*181d0*/  LDL.LU R206, [R1+0x180] ;  /* 0x0001800001ce7983 */ /* 0x0005620000300800 */
[----:B------:R-:W-:Y:S01]  /*181e0*/  MOV R190, R16 ;  /* 0x0000001000be7202 */ /* 0x000fe20000000f00 */
[----:B------:R-:W-:-:S02]  /*181f0*/  IMAD.MOV.U32 R139, RZ, RZ, R17 ;  /* 0x000000ffff8b7224 */ /* 0x000fc400078e0011 */
[----:B------:R-:W-:Y:S01]  /*18200*/  IMAD.MOV.U32 R138, RZ, RZ, R18 ;  /* 0x000000ffff8a7224 */ /* 0x000fe200078e0012 */
[C---:B---3--:R-:W-:Y:S01]  /*18210*/  HMMA.16816.F32 R160, R4.reuse, R28, R156 ;  /* 0x0000001c04a0723c */ /* 0x048fe2000000189c */
[----:B------:R-:W-:Y:S01]  /*18220*/  IMAD.MOV.U32 R135, RZ, RZ, R19 ;  /* 0x000000ffff877224 */ /* 0x000fe200078e0013 */
[----:B------:R2:W5:Y:S04]  /*18230*/  LDL.LU R205, [R1+0x17c] ;  /* 0x00017c0001cd7983 */ /* 0x0005680000300800 */
[----:B------:R2:W5:Y:S02]  /*18240*/  LDL.LU R204, [R1+0x178] ;  /* 0x0001780001cc7983 */ /* 0x0005640000300800 */
[----:B------:R-:W-:Y:S01]  /*18250*/  HMMA.16816.F32 R16, R4, R44, R172 ;  /* 0x0000002c0410723c */ /* 0x000fe200000018ac */
[----:B------:R-:W-:Y:S01]  /*18260*/  IMAD.MOV.U32 R156, RZ, RZ, R102 ;  /* 0x000000ffff9c7224 */ /* 0x000fe200078e0066 */
[----:B------:R-:W-:Y:S01]  /*18270*/  MOV R157, R103 ;  /* 0x00000067009d7202 */ /* 0x000fe20000000f00 */
[----:B------:R-:W-:Y:S01]  /*18280*/  IMAD.MOV.U32 R158, RZ, RZ, R248 ;  /* 0x000000ffff9e7224 */ /* 0x000fe200078e00f8 */
[----:B------:R2:W5:Y:S01]  /*18290*/  LDL.LU R203, [R1+0x174] ;  /* 0x0001740001cb7983 */ /* 0x0005620000300800 */
[----:B------:R-:W-:-:S03]  /*182a0*/  IMAD.MOV.U32 R159, RZ, RZ, R246 ;  /* 0x000000ffff9f7224 */ /* 0x000fc600078e00f6 */
[C---:B------:R-:W-:Y:S01]  /*182b0*/  HMMA.16816.F32 R152, R4.reuse, R24, R152 ;  /* 0x000000180498723c */ /* 0x040fe20000001898 */
[----:B------:R-:W-:Y:S07]  /*182c0*/  LDSM.16.MT88.4 R20, [R195+0x19000] ;  /* 0x01900000c314783b */ /* 0x000fee0000004200 */
[C---:B------:R-:W-:Y:S01]  /*182d0*/  HMMA.16816.F32 R84, R4.reuse, R26, R84 ;  /* 0x0000001a0454723c */ /* 0x040fe20000001854 */
[----:B------:R2:W5:Y:S07]  /*182e0*/  LDL.LU R202, [R1+0x170] ;  /* 0x0001700001ca7983 */ /* 0x00056e0000300800 */
[----:B------:R-:W-:Y:S01]  /*182f0*/  IMAD.MOV.U32 R14, RZ, RZ, R18 ;  /* 0x000000ffff0e7224 */ /* 0x000fe200078e0012 */
[----:B------:R-:W-:Y:S01]  /*18300*/  HMMA.16816.F32 R24, R4, R40, R148 ;  /* 0x000000280418723c */ /* 0x000fe20000001894 */
[----:B------:R-:W-:Y:S01]  /*18310*/  IMAD.MOV.U32 R3, RZ, RZ, R19 ;  /* 0x000000ffff037224 */ /* 0x000fe200078e0013 */
[----:B------:R2:W5:Y:S01]  /*18320*/  LDL.LU R201, [R1+0x16c] ;  /* 0x00016c0001c97983 */ /* 0x0005620000300800 */
[----:B------:R-:W-:-:S02]  /*18330*/  IMAD.MOV.U32 R0, RZ, RZ, R16 ;  /* 0x000000ffff007224 */ /* 0x000fc400078e0010 */
[----:B------:R-:W-:Y:S01]  /*18340*/  IMAD.MOV.U32 R246, RZ, RZ, R252 ;  /* 0x000000fffff67224 */ /* 0x000fe200078e00fc */
[----:B------:R2:W5:Y:S01]  /*18350*/  LDL.LU R200, [R1+0x168] ;  /* 0x0001680001c87983 */ /* 0x0005620000300800 */
[----:B------:R-:W-:Y:S02]  /*18360*/  MOV R148, R17 ;  /* 0x0000001100947202 */ /* 0x000fe40000000f00 */
[C---:B------:R-:W-:Y:S08]  /*18370*/  HMMA.16816.F32 R16, R4.reuse, R46, R176 ;  /* 0x0000002e0410723c */ /* 0x040ff000000018b0 */
[C---:B-1----:R-:W-:Y:S07]  /*18380*/  HMMA.16816.F32 R40, R4.reuse, R48, R164 ;  /* 0x000000300428723c */ /* 0x042fee00000018a4 */
[----:B------:R-:W-:Y:S01]  /*18390*/  MOV R151, R25 ;  /* 0x0000001900977202 */ /* 0x000fe20000000f00 */
[----:B------:R-:W-:Y:S01]  /*183a0*/  HMMA.16816.F32 R44, R4, R50, R156 ;  /* 0x00000032042c723c */ /* 0x000fe2000000189c */
[----:B------:R-:W-:-:S02]  /*183b0*/  IMAD.MOV.U32 R150, RZ, RZ, R26 ;  /* 0x000000ffff967224 */ /* 0x000fc400078e001a */
[----:B------:R-:W-:Y:S02]  /*183c0*/  IMAD.MOV.U32 R149, RZ, RZ, R24 ;  /* 0x000000ffff957224 */ /* 0x000fe400078e0018 */
[----:B------:R-:W-:Y:S01]  /*183d0*/  IMAD.MOV.U32 R252, RZ, RZ, R27 ;  /* 0x000000fffffc7224 */ /* 0x000fe200078e001b */
[----:B------:R-:W-:Y:S01]  /*183e0*/  MOV R174, R246 ;  /* 0x000000f600ae7202 */ /* 0x000fe20000000f00 */
[----:B------:R-:W1:Y:S04]  /*183f0*/  LDSM.16.MT88.4 R24, [R195+0x1d000] ;  /* 0x01d00000c318783b */ /* 0x000e680000004200 */
[----:B------:R2:W5:Y:S11]  /*18400*/  LDL.LU R199, [R1+0x164] ;  /* 0x0001640001c77983 */ /* 0x0005760000300800 */
[----:B------:R-:W-:Y:S02]  /*18410*/  @!UPT UIADD3 URZ, URZ, URZ, URZ ;  /* 0x0000003f3f3ff290 */ /* 0x000fe4000fffe03f */
[----:B------:R-:W-:Y:S01]  /*18420*/  IMAD.MOV.U32 R164, RZ, RZ, R45 ;  /* 0x000000ffffa47224 */ /* 0x000fe200078e002d */
[----:B------:R-:W-:Y:S01]  /*18430*/  MOV R156, R44 ;  /* 0x0000002c009c7202 */ /* 0x000fe20000000f00 */
[----:B------:R-:W-:Y:S02]  /*18440*/  IMAD.MOV.U32 R158, RZ, RZ, R46 ;  /* 0x000000ffff9e7224 */ /* 0x000fe400078e002e */
[----:B------:R-:W-:Y:S02]  /*18450*/  IMAD.MOV.U32 R157, RZ, RZ, R47 ;  /* 0x000000ffff9d7224 */ /* 0x000fe400078e002f */
[C---:B----4-:R-:W-:Y:S08]  /*18460*/  HMMA.16816.F32 R44, R4.reuse, R36, R140 ;  /* 0x00000024042c723c */ /* 0x050ff0000000188c */
[----:B------:R-:W-:Y:S11]  /*18470*/  HMMA.16816.F32 R36, R4, R38, R128 ;  /* 0x000000260424723c */ /* 0x000ff60000001880 */
[----:B------:R-:W-:Y:S05]  /*18480*/  @!UPT UIADD3 URZ, URZ, URZ, URZ ;  /* 0x0000003f3f3ff290 */ /* 0x000fea000fffe03f */
[----:B------:R-:W-:-:S08]  /*18490*/  IMAD.MOV.U32 R141, RZ, RZ, R47 ;  /* 0x000000ffff8d7224 */ /* 0x000fd000078e002f */
[----:B------:R-:W-:Y:S01]  /*184a0*/  IMAD.MOV.U32 R51, RZ, RZ, R37 ;  /* 0x000000ffff337224 */ /* 0x000fe200078e0025 */
[----:B------:R-:W-:Y:S01]  /*184b0*/  MOV R15, R39 ;  /* 0x00000027000f7202 */ /* 0x000fe20000000f00 */
[----:B------:R-:W-:Y:S02]  /*184c0*/  IMAD.MOV.U32 R50, RZ, RZ, R38 ;  /* 0x000000ffff327224 */ /* 0x000fe400078e0026 */
[----:B------:R-:W-:Y:S02]  /*184d0*/  IMAD.MOV.U32 R47, RZ, RZ, R36 ;  /* 0x000000ffff2f7224 */ /* 0x000fe400078e0024 */
[----:B------:R-:W-:Y:S01]  /*184e0*/  HMMA.16816.F32 R36, R4, R32, R124 ;  /* 0x000000200424723c */ /* 0x000fe2000000187c */
[----:B------:R-:W-:-:S07]  /*184f0*/  IMAD.MOV.U32 R142, RZ, RZ, R46 ;  /* 0x000000ffff8e7224 */ /* 0x000fce00078e002e */
[----:B-1----:R-:W-:Y:S11]  /*18500*/  HMMA.16816.F32 R176, R4, R26, R96 ;  /* 0x0000001a04b0723c */ /* 0x002ff60000001860 */
[----:B------:R-:W-:Y:S05]  /*18510*/  @!UPT UIADD3 URZ, URZ, URZ, URZ ;  /* 0x0000003f3f3ff290 */ /* 0x000fea000fffe03f */
[----:B------:R-:W-:Y:S01]  /*18520*/  IMAD.MOV.U32 R46, RZ, RZ, R37 ;  /* 0x000000ffff2e7224 */ /* 0x000fe200078e0025 */
[----:B------:R-:W-:-:S03]  /*18530*/  MOV R37, R36 ;  /* 0x0000002400257202 */ /* 0x000fc60000000f00 */
[----:B------:R-:W-:Y:S02]  /*18540*/  IMAD.MOV.U32 R97, RZ, RZ, R46 ;  /* 0x000000ffff617224 */ /* 0x000fe400078e002e */
[----:B------:R-:W-:Y:S02]  /*18550*/  IMAD.MOV.U32 R46, RZ, RZ, R3 ;  /* 0x000000ffff2e7224 */ /* 0x000fe400078e0003 */
[----:B------:R-:W-:Y:S01]  /*18560*/  IMAD.WIDE.U32 R2, R2, -0x2daee0ad, RZ ;  /* 0xd2511f5302027825 */ /* 0x000fe200078e00ff */
[----:B------:R-:W-:-:S03]  /*18570*/  MOV R96, R37 ;  /* 0x0000002500607202 */ /* 0x000fc60000000f00 */
[----:B------:R-:W-:Y:S01]  /*18580*/  IMAD.MOV.U32 R37, RZ, RZ, R0 ;  /* 0x000000ffff257224 */ /* 0x000fe200078e0000 */
[----:B------:R-:W-:Y:S01]  /*18590*/  LOP3.LUT R0, R3, R249, R10, 0x96, !PT ;  /* 0x000000f903007212 */ /* 0x000fe200078e960a */
[----:B------:R-:W-:Y:S01]  /*185a0*/  HMMA.16816.F32 R180, R4, R24, R104 ;  /* 0x0000001804b4723c */ /* 0x000fe20000001868 */
[----:B------:R-:W-:Y:S02]  /*185b0*/  LOP3.LUT R3, R2, 0xffff, RZ, 0xc0, !PT ;  /* 0x0000ffff02037812 */ /* 0x000fe400078ec0ff */
[C---:B------:R-:W-:Y:S02]  /*185c0*/  LOP3.LUT R8, R0.reuse, 0xffff, RZ, 0xc0, !PT ;  /* 0x0000ffff00087812 */ /* 0x040fe400078ec0ff */
[--C-:B------:R-:W-:Y:S02]  /*185d0*/  SHF.R.U32.HI R9, RZ, 0x10, R0.reuse ;  /* 0x00000010ff097819 */ /* 0x100fe40000011600 */
[----:B------:R-:W-:Y:S01]  /*185e0*/  IMAD.MOV.U32 R105, RZ, RZ, R51 ;  /* 0x000000ffff697224 */ /* 0x000fe200078e0033 */
[----:B------:R-:W-:Y:S01]  /*185f0*/  SHF.R.U32.HI R13, RZ, 0x18, R0 ;  /* 0x00000018ff0d7819 */ /* 0x000fe20000011600 */
[----:B------:R-:W-:Y:S01]  /*18600*/  IMAD.MOV.U32 R51, RZ, RZ, R14 ;  /* 0x000000ffff337224 */ /* 0x000fe200078e000e */
[----:B------:R-:W-:-:S02]  /*18610*/  LOP3.LUT R14, R0, 0xff, RZ, 0xc0, !PT ;  /* 0x000000ff000e7812 */ /* 0x000fc400078ec0ff */
[----:B------:R-:W-:Y:S02]  /*18620*/  SHF.R.U32.HI R0, RZ, 0x8, R3 ;  /* 0x00000008ff007819 */ /* 0x000fe40000011603 */
[----:B------:R-:W-:Y:S02]  /*18630*/  SHF.R.U32.HI R3, RZ, 0x8, R8 ;  /* 0x00000008ff037819 */ /* 0x000fe40000011608 */
[----:B------:R-:W-:Y:S02]  /*18640*/  LOP3.LUT R8, R9, 0xff, RZ, 0xc0, !PT ;  /* 0x000000ff09087812 */ /* 0x000fe400078ec0ff */
[--C-:B------:R-:W-:Y:S02]  /*18650*/  SHF.R.U32.HI R10, RZ, 0x10, R2.reuse ;  /* 0x00000010ff0a7819 */ /* 0x100fe40000011602 */
[----:B------:R-:W-:Y:S02]  /*18660*/  LOP3.LUT R11, R2, 0xff, RZ, 0xc0, !PT ;  /* 0x000000ff020b7812 */ /* 0x000fe400078ec0ff */
[----:B------:R-:W-:-:S02]  /*18670*/  SHF.R.U32.HI R12, RZ, 0x18, R2 ;  /* 0x00000018ff0c7819 */ /* 0x000fc40000011602 */
[----:B------:R-:W-:Y:S02]  /*18680*/  PRMT R2, R8, 0x5410, R13 ;  /* 0x0000541008027816 */ /* 0x000fe4000000000d */
[----:B------:R-:W-:Y:S02]  /*18690*/  LOP3.LUT R8, R10, 0xff, RZ, 0xc0, !PT ;  /* 0x000000ff0a087812 */ /* 0x000fe400078ec0ff */
[----:B------:R-:W-:Y:S01]  /*186a0*/  PRMT R9, R11, 0x5410, R0 ;  /* 0x000054100b097816 */ /* 0x000fe20000000000 */
[----:B------:R-:W-:Y:S01]  /*186b0*/  IMAD.MOV.U32 R159, RZ, RZ, R174 ;  /* 0x000000ffff9f7224 */ /* 0x000fe200078e00ae */
[----:B------:R-:W-:Y:S02]  /*186c0*/  PRMT R0, R14, 0x5410, R3 ;  /* 0x000054100e007816 */ /* 0x000fe40000000003 */
[----:B------:R-:W-:Y:S01]  /*186d0*/  PRMT R8, R8, 0x5410, R12 ;  /* 0x0000541008087816 */ /* 0x000fe2000000000c */
[--C-:B------:R-:W-:Y:S01]  /*186e0*/  HSET2.LE.AND R2, R2, R134.reuse, PT ;  /* 0x0000008602027233 */ /* 0x100fe20003803000 */
[----:B------:R-:W-:Y:S01]  /*186f0*/  MOV R131, R159 ;  /* 0x0000009f00837202 */ /* 0x000fe20000000f00 */
[----:B------:R-:W-:-:S02]  /*18700*/  HSET2.LE.AND R0, R0, R134, PT ;  /* 0x0000008600007233 */ /* 0x000fc40003803000 */
[--C-:B------:R-:W-:Y:S02]  /*18710*/  HSET2.LE.AND R3, R9, R134.reuse, PT ;  /* 0x0000008609037233 */ /* 0x100fe40003803000 */
[----:B------:R-:W-:Y:S01]  /*18720*/  HSET2.LE.AND R8, R8, R134, PT ;  /* 0x0000008608087233 */ /* 0x000fe20003803000 */
[----:B------:R-:W-:Y:S02]  /*18730*/  LOP3.LUT R129, R198, R2, RZ, 0xc0, !PT ;  /* 0x00000002c6817212 */ /* 0x000fe400078ec0ff */
[----:B------:R-:W-:Y:S01]  /*18740*/  LOP3.LUT R128, R131, R0, RZ, 0xc0, !PT ;  /* 0x0000000083807212 */ /* 0x000fe200078ec0ff */
[----:B------:R2:W5:Y:S01]  /*18750*/  LDL.LU R198, [R1+0x160] ;  /* 0x0001600001c67983 */ /* 0x0005620000300800 */
[----:B------:R-:W-:Y:S02]  /*18760*/  LOP3.LUT R130, R197, R3, RZ, 0xc0, !PT ;  /* 0x00000003c5827212 */ /* 0x000fe400078ec0ff */
[----:B------:R-:W-:Y:S01]  /*18770*/  LOP3.LUT R131, R192, R8, RZ, 0xc0, !PT ;  /* 0x00000008c0837212 */ /* 0x000fe200078ec0ff */
[----:B------:R2:W5:Y:S04]  /*18780*/  LDL.LU R197, [R1+0x15c] ;  /* 0x00015c0001c57983 */ /* 0x0005680000300800 */
[----:B------:R2:W5:Y:S01]  /*18790*/  LDL.LU R192, [R1+0x158] ;  /* 0x0001580001c07983 */ /* 0x0005620000300800 */
[C---:B------:R-:W-:Y:S03]  /*187a0*/  HMMA.16816.F32 R72, R4.reuse, R30, R72 ;  /* 0x0000001e0448723c */ /* 0x040fe60000001848 */
[----:B------:R-:W1:Y:S05]  /*187b0*/  LDSM.16.MT88.4 R28, [R196+0x1d000] ;  /* 0x01d00000c41c783b */ /* 0x000e6a0000004200 */
[C---:B------:R-:W-:Y:S08]  /*187c0*/  HMMA.16816.F32 R144, R4.reuse, R20, R144 ;  /* 0x000000140490723c */ /* 0x040ff00000001890 */
[C---:B------:R-:W-:Y:S01]  /*187d0*/  HMMA.16816.F32 R100, R4.reuse, R22, R184 ;  /* 0x000000160464723c */ /* 0x040fe200000018b8 */
[----:B------:R-:W3:Y:S07]  /*187e0*/  LDSM.16.MT88.4 R20, [R193+0x1f000] ;  /* 0x01f00000c114783b */ /* 0x000eee0000004200 */
[----:B------:R-:W-:Y:S01]  /*187f0*/  HMMA.16816.F32 R32, R4, R34, R120 ;  /* 0x000000220420723c */ /* 0x000fe20000001878 */
        /* <DEDUP_REMOVED lines=8> */
[----:B------:R-:W4:Y:S01]  /*18880*/  LDSM.16.MT88.4 R164, [R193+0x19800] ;  /* 0x01980000c1a4783b */ /* 0x000f220000004200 */
[----:B------:R-:W-:Y:S02]  /*18890*/  IMAD.MOV.U32 R45, RZ, RZ, R38 ;  /* 0x000000ffff2d7224 */ /* 0x000fe400078e0026 */
[----:B------:R-:W-:Y:S01]  /*188a0*/  IMAD.MOV.U32 R44, RZ, RZ, R39 ;  /* 0x000000ffff2c7224 */ /* 0x000fe200078e0027 */
[----:B------:R-:W2:Y:S01]  /*188b0*/  LDSM.16.MT88.4 R40, [R196+0x1f000] ;  /* 0x01f00000c428783b */ /* 0x000ea20000004200 */
[----:B------:R-:W-:Y:S01]  /*188c0*/  IMAD.MOV.U32 R222, RZ, RZ, R17 ;  /* 0x000000ffffde7224 */ /* 0x000fe200078e0011 */
[----:B------:R-:W-:Y:S01]  /*188d0*/  MOV R123, R157 ;  /* 0x0000009d007b7202 */ /* 0x000fe20000000f00 */
[----:B------:R-:W-:-:S02]  /*188e0*/  IMAD.MOV.U32 R219, RZ, RZ, R18 ;  /* 0x000000ffffdb7224 */ /* 0x000fc400078e0012 */
[----:B------:R-:W-:Y:S01]  /*188f0*/  IMAD.MOV.U32 R191, RZ, RZ, R19 ;  /* 0x000000ffffbf7224 */ /* 0x000fe200078e0013 */
[----:B-1----:R-:W-:Y:S01]  /*18900*/  HMMA.16816.F32 R240, R4, R28, R112 ;  /* 0x0000001c04f0723c */ /* 0x002fe20000001870 */
[----:B------:R-:W1:Y:S01]  /*18910*/  LDSM.16.MT88.4 R16, [R194+0x1f000] ;  /* 0x01f00000c210783b */ /* 0x000e620000004200 */
[----:B------:R-:W-:Y:S02]  /*18920*/  IMAD.MOV.U32 R122, RZ, RZ, R158 ;  /* 0x000000ffff7a7224 */ /* 0x000fe400078e009e */
[----:B------:R-:W-:Y:S01]  /*18930*/  IMAD.MOV.U32 R120, RZ, RZ, R32 ;  /* 0x000000ffff787224 */ /* 0x000fe200078e0020 */
[----:B------:R-:W-:Y:S01]  /*18940*/  MOV R36, R35 ;  /* 0x0000002300247202 */ /* 0x000fe20000000f00 */
[----:B------:R-:W-:Y:S02]  /*18950*/  IMAD.MOV.U32 R39, RZ, RZ, R33 ;  /* 0x000000ffff277224 */ /* 0x000fe400078e0021 */
[----:B------:R-:W-:Y:S02]  /*18960*/  IMAD.MOV.U32 R38, RZ, RZ, R34 ;  /* 0x000000ffff267224 */ /* 0x000fe400078e0022 */
[----:B------:R-:W-:-:S02]  /*18970*/  IMAD.MOV.U32 R115, RZ, RZ, R156 ;  /* 0x000000ffff737224 */ /* 0x000fc400078e009c */
[----:B------:R-:W-:Y:S01]  /*18980*/  LDSM.16.MT88.4 R156, [R194+0x19800] ;  /* 0x01980000c29c783b */ /* 0x000fe20000004200 */
[C---:B---3--:R-:W-:Y:S08]  /*18990*/  HMMA.16816.F32 R172, R4.reuse, R20, R80 ;  /* 0x0000001404ac723c */ /* 0x048ff00000001850 */
[----:B------:R-:W-:Y:S01]  /*189a0*/  HMMA.16816.F32 R32, R4, R22, R76 ;  /* 0x000000160420723c */ /* 0x000fe2000000184c */
[----:B------:R-:W3:Y:S01]  /*189b0*/  LDSM.16.MT88.4 R20, [R195+0x1f000] ;  /* 0x01f00000c314783b */ /* 0x000ee20000004200 */
        /* <DEDUP_REMOVED lines=8> */
[----:B----4-:R-:W-:Y:S01]  /*18a40*/  HMMA.16816.F32 R168, R128, R164, R168 ;  /* 0x000000a480a8723c */ /* 0x010fe200000018a8 */
[----:B------:R-:W-:Y:S01]  /*18a50*/  IMAD.MOV.U32 R113, RZ, RZ, R142 ;  /* 0x000000ffff717224 */ /* 0x000fe200078e008e */
[----:B------:R-:W-:Y:S01]  /*18a60*/  LDSM.16.MT88.4 R80, [R194+0x1d800] ;  /* 0x01d80000c250783b */ /* 0x000fe20000004200 */
[----:B------:R-:W-:Y:S02]  /*18a70*/  IMAD.MOV.U32 R45, RZ, RZ, R151 ;  /* 0x000000ffff2d7224 */ /* 0x000fe400078e0097 */
[----:B------:R-:W-:Y:S01]  /*18a80*/  IMAD.MOV.U32 R47, RZ, RZ, R150 ;  /* 0x000000ffff2f7224 */ /* 0x000fe200078e0096 */
[----:B------:R-:W-:Y:S01]  /*18a90*/  LDSM.16.MT88.4 R140, [R195+0x19800] ;  /* 0x01980000c38c783b */ /* 0x000fe20000004200 */
[----:B------:R-:W-:-:S03]  /*18aa0*/  IMAD.MOV.U32 R44, RZ, RZ, R149 ;  /* 0x000000ffff2c7224 */ /* 0x000fc600078e0095 */
[----:B------:R-:W4:Y:S01]  /*18ab0*/  LDSM.16.MT88.4 R148, [R196+0x19800] ;  /* 0x01980000c494783b */ /* 0x000f220000004200 */
[----:B------:R-:W-:Y:S01]  /*18ac0*/  HMMA.16816.F32 R184, R4, R30, R108 ;  /* 0x0000001e04b8723c */ /* 0x000fe2000000186c */
[----:B------:R-:W-:Y:S01]  /*18ad0*/  IMAD.MOV.U32 R76, RZ, RZ, R96 ;  /* 0x000000ffff4c7224 */ /* 0x000fe200078e0060 */
[----:B------:R-:W-:Y:S01]  /*18ae0*/  MOV R79, R99 ;  /* 0x00000063004f7202 */ /* 0x000fe20000000f00 */
[----:B------:R-:W-:Y:S01]  /*18af0*/  IMAD.MOV.U32 R77, RZ, RZ, R97 ;  /* 0x000000ffff4d7224 */ /* 0x000fe200078e0061 */
[----:B------:R-:W-:Y:S01]  /*18b00*/  MOV R8, R115 ;  /* 0x0000007300087202 */ /* 0x000fe20000000f00 */
[----:B------:R-:W-:-:S03]  /*18b10*/  IMAD.MOV.U32 R78, RZ, RZ, R98 ;  /* 0x000000ffff4e7224 */ /* 0x000fc600078e0062 */
[----:B--2---:R-:W-:Y:S01]  /*18b20*/  HMMA.16816.F32 R24, R4, R40, R52 ;  /* 0x000000280418723c */ /* 0x004fe20000001834 */
[----:B------:R-:W-:Y:S01]  /*18b30*/  IMAD.MOV.U32 R12, RZ, RZ, R104 ;  /* 0x000000ffff0c7224 */ /* 0x000fe200078e0068 */
[----:B------:R-:W-:Y:S01]  /*18b40*/  LDSM.16.MT88.4 R96, [R195+0x1d800] ;  /* 0x01d80000c360783b */ /* 0x000fe20000004200 */
[----:B------:R-:W-:Y:S02]  /*18b50*/  IMAD.MOV.U32 R13, RZ, RZ, R105 ;  /* 0x000000ffff0d7224 */ /* 0x000fe400078e0069 */
[----:B------:R-:W-:Y:S02]  /*18b60*/  IMAD.MOV.U32 R14, RZ, RZ, R106 ;  /* 0x000000ffff0e7224 */ /* 0x000fe400078e006a */
[----:B------:R-:W-:Y:S01]  /*18b70*/  IMAD.MOV.U32 R53, RZ, RZ, R50 ;  /* 0x000000ffff357224 */ /* 0x000fe200078e0032 */
[----:B------:R-:W-:Y:S01]  /*18b80*/  HMMA.16816.F32 R164, R128, R166, R60 ;  /* 0x000000a680a4723c */ /* 0x000fe2000000183c */
[----:B------:R-:W-:Y:S02]  /*18b90*/  IMAD.MOV.U32 R54, RZ, RZ, R51 ;  /* 0x000000ffff367224 */ /* 0x000fe400078e0033 */
[----:B------:R-:W-:-:S02]  /*18ba0*/  IMAD.MOV.U32 R9, RZ, RZ, R121 ;  /* 0x000000ffff097224 */ /* 0x000fc400078e0079 */
[----:B------:R-:W-:Y:S02]  /*18bb0*/  IMAD.MOV.U32 R10, RZ, RZ, R122 ;  /* 0x000000ffff0a7224 */ /* 0x000fe400078e007a */
[----:B------:R-:W-:Y:S01]  /*18bc0*/  MOV R62, R49 ;  /* 0x00000031003e7202 */ /* 0x000fe20000000f00 */
[----:B-1----:R-:W-:Y:S01]  /*18bd0*/  HMMA.16816.F32 R108, R4, R16, R68 ;  /* 0x00000010046c723c */ /* 0x002fe20000001844 */
[----:B------:R-:W-:Y:S02]  /*18be0*/  IMAD.MOV.U32 R63, RZ, RZ, R48 ;  /* 0x000000ffff3f7224 */ /* 0x000fe400078e0030 */
[----:B------:R-:W1:Y:S01]  /*18bf0*/  LDSM.16.MT88.4 R48, [R194+0x1b800] ;  /* 0x01b80000c230783b */ /* 0x000e620000004200 */
[----:B------:R-:W-:-:S04]  /*18c00*/  IMAD.MOV.U32 R11, RZ, RZ, R123 ;  /* 0x000000ffff0b7224 */ /* 0x000fc800078e007b */
[C---:B------:R-:W-:Y:S01]  /*18c10*/  HMMA.16816.F32 R28, R4.reuse, R18, R56 ;  /* 0x00000012041c723c */ /* 0x040fe20000001838 */
[----:B------:R-:W2:Y:S01]  /*18c20*/  LDSM.16.MT88.4 R56, [R196+0x1b800] ;  /* 0x01b80000c438783b */ /* 0x000ea20000004200 */
[----:B------:R-:W-:Y:S01]  /*18c30*/  MOV R68, R107 ;  /* 0x0000006b00447202 */ /* 0x000fe20000000f00 */
[----:B------:R-:W-:Y:S02]  /*18c40*/  IMAD.MOV.U32 R69, RZ, RZ, R112 ;  /* 0x000000ffff457224 */ /* 0x000fe400078e0070 */
[----:B------:R-:W-:Y:S01]  /*18c50*/  IMAD.MOV.U32 R70, RZ, RZ, R113 ;  /* 0x000000ffff467224 */ /* 0x000fe200078e0071 */
[----:B------:R-:W-:Y:S01]  /*18c60*/  LDSM.16.MT88.4 R104, [R193+0x1f800] ;  /* 0x01f80000c168783b */ /* 0x000fe20000004200 */
[----:B------:R-:W-:Y:S01]  /*18c70*/  IMAD.MOV.U32 R71, RZ, RZ, R114 ;  /* 0x000000ffff477224 */ /* 0x000fe200078e0072 */
[C---:B------:R-:W-:Y:S02]  /*18c80*/  HMMA.16816.F32 R16, R4.reuse, R42, R64 ;  /* 0x0000002a0410723c */ /* 0x040fe40000001840 */
[----:B------:R-:W1:Y:S04]  /*18c90*/  LDSM.16.MT88.4 R40, [R193+0x1b800] ;  /* 0x01b80000c128783b */ /* 0x000e680000004200 */
[----:B------:R-:W1:Y:S02]  /*18ca0*/  LDSM.16.MT88.4 R64, [R195+0x1b800] ;  /* 0x01b80000c340783b */ /* 0x000e640000004200 */
[----:B---3--:R-:W-:Y:S02]  /*18cb0*/  HMMA.16816.F32 R124, R4, R20, R92 ;  /* 0x00000014047c723c */ /* 0x008fe4000000185c */
[----:B------:R-:W-:Y:S05]  /*18cc0*/  LDSM.16.MT88.4 R112, [R194+0x1f800] ;  /* 0x01f80000c270783b */ /* 0x000fea0000004200 */
[----:B------:R-:W-:Y:S01]  /*18cd0*/  MOV R92, R120 ;  /* 0x00000078005c7202 */ /* 0x000fe20000000f00 */
[----:B------:R-:W-:Y:S01]  /*18ce0*/  HMMA.16816.F32 R160, R128, R156, R160 ;  /* 0x0000009c80a0723c */ /* 0x000fe200000018a0 */
[----:B------:R-:W-:Y:S07]  /*18cf0*/  LDSM.16.MT88.4 R120, [R196+0x1f800] ;  /* 0x01f80000c478783b */ /* 0x000fee0000004200 */
[----:B------:R-:W-:Y:S01]  /*18d00*/  HMMA.16816.F32 R20, R4, R22, R88 ;  /* 0x000000160414723c */ /* 0x000fe20000001858 */
[----:B------:R-:W-:Y:S04]  /*18d10*/  LDSM.16.MT88.4 R88, [R196+0x1d800] ;  /* 0x01d80000c458783b */ /* 0x000fe80000004200 */
        /* <DEDUP_REMOVED lines=8> */
[----:B----4-:R-:W-:Y:S01]  /*18da0*/  HMMA.16816.F32 R152, R128, R148, R152 ;  /* 0x000000948098723c */ /* 0x010fe20000001898 */
[----:B------:R-:W-:Y:S02]  /*18db0*/  IMAD.MOV.U32 R94, RZ, RZ, R38 ;  /* 0x000000ffff5e7224 */ /* 0x000fe400078e0026 */
[----:B------:R-:W-:Y:S02]  /*18dc0*/  IMAD.MOV.U32 R95, RZ, RZ, R36 ;  /* 0x000000ffff5f7224 */ /* 0x000fe400078e0024 */
[----:B------:R-:W-:-:S03]  /*18dd0*/  IMAD.MOV.U32 R60, RZ, RZ, R248 ;  /* 0x000000ffff3c7224 */ /* 0x000fc600078e00f8 */
[----:B------:R-:W-:Y:S01]  /*18de0*/  HMMA.16816.F32 R144, R128, R140, R144 ;  /* 0x0000008c8090723c */ /* 0x000fe20000001890 */
[----:B------:R-:W-:-:S07]  /*18df0*/  IMAD.MOV.U32 R61, RZ, RZ, R246 ;  /* 0x000000ffff3d7224 */ /* 0x000fce00078e00f6 */
[C---:B------:R-:W-:Y:S07]  /*18e00*/  HMMA.16816.F32 R148, R128.reuse, R150, R84 ;  /* 0x000000968094723c */ /* 0x040fee0000001854 */
[----:B------:R-:W-:Y:S01]  /*18e10*/  IMAD.MOV.U32 R84, RZ, RZ, R223 ;  /* 0x000000ffff547224 */ /* 0x000fe200078e00df */
        /* <DEDUP_REMOVED lines=33> */
[----:B------:R-:W-:-:S03]  /*19030*/  IMAD.MOV.U32 R135, RZ, RZ, R247 ;  /* 0x000000ffff877224 */ /* 0x000fc600078e00f7 */
[----:B------:R-:W-:-:S03]  /*19040*/  IADD3.X R223, R189, -0x1, RZ, P0, !PT ;  /* 0xffffffffbddf7810 */ /* 0x000fc600007fe4ff */
.L_x_1937:
[----:B------:R-:W2:Y:S02]  /*19050*/  LDL R0, [R1+0xf0] ;  /* 0x0000f00001007983 */ /* 0x000ea40000100800 */
[----:B--2---:R-:W-:-:S13]  /*19060*/  ISETP.GT.AND P0, PT, R135, R0, PT ;  /* 0x000000008700720c */ /* 0x004fda0003f04270 */
[----:B------:R-:W-:Y:S05]  /*19070*/  @!P0 BRA `(.L_x_1946) ;  /* 0x000069e000008947 */ /* 0x000fea0003800000 */
[----:B------:R-:W2:Y:S04]  /*19080*/  LDL.LU.64 R12, [R1+0x130] ;  /* 0x00013000010c7983 */ /* 0x000ea80000300a00 */
[----:B------:R-:W2:Y:S04]  /*19090*/  LDL.LU R2, [R1+0x148] ;  /* 0x0001480001027983 */ /* 0x000ea80000300800 */
[----:B------:R-:W3:Y:S04]  /*190a0*/  LDL.LU.64 R10, [R1+0x138] ;  /* 0x00013800010a7983 */ /* 0x000ee80000300a00 */
[----:B------:R-:W3:Y:S04]  /*190b0*/  LDL.LU R3, [R1+0x140] ;  /* 0x0001400001037983 */ /* 0x000ee80000300800 */
[----:B------:R-:W4:Y:S04]  /*190c0*/  LDL.LU R9, [R1+0x150] ;  /* 0x0001500001097983 */ /* 0x000f280000300800 */
[----:B------:R-:W4:Y:S04]  /*190d0*/  LDL.LU R5, [R1+0x14c] ;  /* 0x00014c0001057983 */ /* 0x000f280000300800 */
[----:B------:R-:W4:Y:S04]  /*190e0*/  LDL.LU R8, [R1+0x154] ;  /* 0x0001540001087983 */ /* 0x000f280000300800 */
[----:B------:R-:W4:Y:S04]  /*190f0*/  LDL.LU R7, [R1+0x144] ;  /* 0x0001440001077983 */ /* 0x000f280000300800 */
[----:B------:R-:W4:Y:S01]  /*19100*/  LDL.LU R6, [R1+0x12c] ;  /* 0x00012c0001067983 */ /* 0x000f220000300800 */
[----:B------:R-:W-:-:S02]  /*19110*/  IMAD.MOV.U32 R134, RZ, RZ, R132 ;  /* 0x000000ffff867224 */ /* 0x000fc400078e0084 */
[----:B------:R-:W-:Y:S01]  /*19120*/  IMAD.MOV.U32 R248, RZ, RZ, RZ ;  /* 0x000000fffff87224 */ /* 0x000fe200078e00ff */
[----:B------:R-:W1:Y:S02]  /*19130*/  S2R R0, SR_TID.X ;  /* 0x0000000000007919 */ /* 0x000e640000002100 */
[----:B-1----:R-:W-:-:S04]  /*19140*/  SHF.R.S32.HI R4, RZ, 0x1f, R0 ;  /* 0x0000001fff047819 */ /* 0x002fc80000011400 */
[----:B------:R-:W-:-:S04]  /*19150*/  LEA.HI R4, R4, R0, RZ, 0x3 ;  /* 0x0000000004047211 */ /* 0x000fc800078f18ff */
[----:B------:R-:W-:-:S05]  /*19160*/  LOP3.LUT R241, R4, 0xfffffff8, RZ, 0xc0, !PT ;  /* 0xfffffff804f17812 */ /* 0x000fca00078ec0ff */
[----:B------:R-:W-:-:S04]  /*19170*/  IMAD.IADD R241, R0, 0x1, -R241 ;  /* 0x0000000100f17824 */ /* 0x000fc800078e0af1 */
[----:B------:R-:W-:-:S05]  /*19180*/  IMAD.SHL.U32 R241, R241, 0x8, RZ ;  /* 0x00000008f1f17824 */ /* 0x000fca00078e00ff */
[----:B------:R-:W-:Y:S02]  /*19190*/  SHF.R.S32.HI R0, RZ, 0x1f, R241 ;  /* 0x0000001fff007819 */ /* 0x000fe400000114f1 */
[-C--:B--2---:R-:W-:Y:S02]  /*191a0*/  IADD3 R2, P3, P2, R2, R241.reuse, R12 ;  /* 0x000000f102027210 */ /* 0x084fe40007a7e00c */
[----:B---3--:R-:W-:Y:S02]  /*191b0*/  IADD3 R3, P1, P0, R3, R241, R10 ;  /* 0x000000f103037210 */ /* 0x008fe4000783e00a */
[----:B----4-:R-:W-:Y:S02]  /*191c0*/  IADD3.X R5, R5, R0, R9, P3, P2 ;  /* 0x0000000005057210 */ /* 0x010fe40001fe4409 */
[----:B-----5:R-:W-:-:S04]  /*191d0*/  LEA R9, P2, R2, R244, 0x1 ;  /* 0x000000f402097211 */ /* 0x020fc800078408ff */
[----:B------:R-:W-:Y:S01]  /*191e0*/  LEA.HI.X R5, R2, R245, R5, 0x1, P2 ;  /* 0x000000f502057211 */ /* 0x000fe200010f0c05 */
[----:B------:R-:W-:Y:S01]  /*191f0*/  STL [R1+0xa8], R9 ;  /* 0x0000a80901007387 */ /* 0x000fe20000100800 */
[----:B------:R-:W-:Y:S02]  /*19200*/  IADD3.X R0, R7, R0, R8, P1, P0 ;  /* 0x0000000007007210 */ /* 0x000fe40000fe0408 */
[C---:B------:R-:W-:Y:S02]  /*19210*/  LEA R7, P0, R3.reuse, R250, 0x1 ;  /* 0x000000fa03077211 */ /* 0x040fe400078008ff */
[----:B------:R-:W-:Y:S02]  /*19220*/  SHF.R.S32.HI R2, RZ, 0x1f, R6 ;  /* 0x0000001fff027819 */ /* 0x000fe40000011406 */
[----:B------:R-:W-:Y:S01]  /*19230*/  LEA.HI.X R3, R3, R251, R0, 0x1, P0 ;  /* 0x000000fb03037211 */ /* 0x000fe200000f0c00 */
[----:B------:R-:W-:Y:S01]  /*19240*/  STL [R1+0xa4], R7 ;  /* 0x0000a40701007387 */ /* 0x000fe20000100800 */
[----:B------:R-:W-:-:S02]  /*19250*/  SHF.R.S32.HI R0, RZ, 0x3, R4 ;  /* 0x00000003ff007819 */ /* 0x000fc40000011404 */
[C---:B------:R-:W-:Y:S01]  /*19260*/  SHF.L.U64.HI R4, R6.reuse, 0x1, R2 ;  /* 0x0000000106047819 */ /* 0x040fe20000010202 */
[----:B------:R-:W-:Y:S01]  /*19270*/  IMAD.SHL.U32 R2, R6, 0x2, RZ ;  /* 0x0000000206027824 */ /* 0x000fe200078e00ff */
[----:B------:R-:W-:Y:S01]  /*19280*/  STL [R1+0xa0], R5 ;  /* 0x0000a00501007387 */ /* 0x000fe20000100800 */
[----:B------:R-:W-:Y:S02]  /*19290*/  IADD3 R246, P0, R0, 0x20, RZ ;  /* 0x0000002000f67810 */ /* 0x000fe40007f1e0ff */
[----:B------:R-:W-:Y:S01]  /*192a0*/  SHF.R.S32.HI R0, RZ, 0x1f, R0 ;  /* 0x0000001fff007819 */ /* 0x000fe20000011400 */
[----:B------:R1:W-:Y:S04]  /*192b0*/  STL [R1+0x94], R3 ;  /* 0x0000940301007387 */ /* 0x0003e80000100800 */
[----:B------:R2:W-:Y:S01]  /*192c0*/  STL [R1+0xb4], R4 ;  /* 0x0000b40401007387 */ /* 0x0005e20000100800 */
[----:B------:R-:W-:-:S03]  /*192d0*/  IMAD.X R247, RZ, RZ, R0, P0 ;  /* 0x000000fffff77224 */ /* 0x000fc600000e0600 */
[----:B------:R3:W-:Y:S01]  /*192e0*/  STL [R1+0xb8], R2 ;  /* 0x0000b80201007387 */ /* 0x0007e20000100800 */
[----:B-1----:R-:W-:Y:S01]  /*192f0*/  IMAD.MOV.U32 R3, RZ, RZ, R133 ;  /* 0x000000ffff037224 */ /* 0x002fe200078e0085 */
[C---:B--2---:R-:W-:Y:S02]  /*19300*/  IADD3 R4, R135.reuse, -0x2, RZ ;  /* 0xfffffffe87047810 */ /* 0x044fe40007ffe0ff */
[----:B---3--:R-:W-:-:S03]  /*19310*/  IADD3 R2, R135, -0x1, RZ ;  /* 0xffffffff87027810 */ /* 0x008fc60007ffe0ff */
[----:B------:R1:W-:Y:S04]  /*19320*/  STL [R1+0xb0], R4 ;  /* 0x0000b00401007387 */ /* 0x0003e80000100800 */
[----:B------:R1:W-:Y:S02]  /*19330*/  STL [R1+0xac], R2 ;  /* 0x0000ac0201007387 */ /* 0x0003e40000100800 */
.L_x_1949:
[----:B------:R-:W2:Y:S01]  /*19340*/  LDL R0, [R1+0xac] ;  /* 0x0000ac0001007983 */ /* 0x000ea20000100800 */
[----:B------:R-:W-:Y:S01]  /*19350*/  IADD3 R236, R135, -0x1, RZ ;  /* 0xffffffff87ec7810 */ /* 0x000fe20007ffe0ff */
[----:B------:R-:W-:Y:S04]  /*19360*/  DEPBAR.LE SB0, 0x0 ;  /* 0x000080000000791a */ /* 0x000fe80000000000 */
[----:B------:R-:W3:Y:S01]  /*19370*/  LDL.64 R138, [R1+0x88] ;  /* 0x00008800018a7983 */ /* 0x000ee20000100a00 */
[C---:B-1----:R-:W-:Y:S01]  /*19380*/  SHF.L.U64.HI R2, R234.reuse, 0x6, R235 ;  /* 0x00000006ea027819 */ /* 0x042fe200000102eb */
[----:B------:R-:W-:Y:S01]  /*19390*/  WARPSYNC 0xffffffff ;  /* 0xffffffff00007948 */ /* 0x000fe20003800000 */
[----:B------:R-:W-:Y:S01]  /*193a0*/  ISETP.GE.AND P4, PT, R241, R226, PT ;  /* 0x000000e2f100720c */ /* 0x000fe20003f86270 */
[----:B------:R-:W4:Y:S01]  /*193b0*/  LDL.64 R4, [R1+0xf8] ;  /* 0x0000f80001047983 */ /* 0x000f220000100a00 */
[----:B------:R-:W-:Y:S01]  /*193c0*/  SHF.R.S32.HI R10, RZ, 0x1f, R236 ;  /* 0x0000001fff0a7819 */ /* 0x000fe200000114ec */
[----:B------:R-:W-:Y:S01]  /*193d0*/  IMAD.SHL.U32 R11, R234, 0x40, RZ ;  /* 0x00000040ea0b7824 */ /* 0x000fe200078e00ff */
[----:B------:R-:W-:Y:S01]  /*193e0*/  BSSY B0, `(.L_x_1947) ;  /* 0x0000174000007945 */ /* 0x000fe20003800000 */
[----:B-----5:R-:W5:Y:S01]  /*193f0*/  LDL R20, [R1+0xa4] ;  /* 0x0000a40001147983 */ /* 0x020f620000100800 */
[----:B------:R-:W-:Y:S03]  /*19400*/  IMAD R2, R2, R236, RZ ;  /* 0x000000ec02027224 */ /* 0x000fe600078e02ff */
[----:B------:R-:W5:Y:S04]  /*19410*/  LDL R19, [R1+0x94] ;  /* 0x0000940001137983 */ /* 0x000f680000100800 */
[----:B------:R-:W5:Y:S04]  /*19420*/  LDL R18, [R1+0x80] ;  /* 0x0000800001127983 */ /* 0x000f680000100800 */
[----:B------:R-:W5:Y:S04]  /*19430*/  LDL R17, [R1+0x7c] ;  /* 0x00007c0001117983 */ /* 0x000f680000100800 */
[----:B------:R-:W5:Y:S04]  /*19440*/  LDL R16, [R1+0x90] ;  /* 0x0000900001107983 */ /* 0x000f680000100800 */
[----:B------:R-:W-:Y:S06]  /*19450*/  BAR.SYNC.DEFER_BLOCKING 0x0 ;  /* 0x0000000000007b1d */ /* 0x000fec0000010000 */
[----:B------:R-:W-:Y:S04]  /*19460*/  @P4 STS.128 [R220+0x18000], RZ ;  /* 0x018000ffdc004388 */ /* 0x000fe80000000c00 */
[----:B------:R-:W5:Y:S04]  /*19470*/  LDL R182, [R1+0xa8] ;  /* 0x0000a80001b67983 */ /* 0x000f680000100800 */
[----:B------:R-:W5:Y:S04]  /*19480*/  LDL R181, [R1+0xa0] ;  /* 0x0000a00001b57983 */ /* 0x000f680000100800 */
[----:B------:R-:W5:Y:S01]  /*19490*/  LDL R180, [R1+0xf0] ;  /* 0x0000f00001b47983 */ /* 0x000f620000100800 */
[----:B--2---:R-:W-:Y:S05]  /*194a0*/  IMAD.IADD R0, R0, 0x1, -R248 ;  /* 0x0000000100007824 */ /* 0x004fea00078e0af8 */
[C---:B---3--:R-:W-:Y:S01]  /*194b0*/  LEA R6, P1, R0.reuse, R138, 0x6 ;  /* 0x0000008a00067211 */ /* 0x048fe200078230ff */
[----:B----4-:R-:W-:Y:S01]  /*194c0*/  IMAD.MOV.U32 R8, RZ, RZ, R4 ;  /* 0x000000ffff087224 */ /* 0x010fe200078e0004 */
[C---:B------:R-:W-:Y:S01]  /*194d0*/  LEA R4, P0, R0.reuse, R246, 0x6 ;  /* 0x000000f600047211 */ /* 0x040fe200078030ff */
[----:B------:R-:W-:Y:S01]  /*194e0*/  IMAD.MOV.U32 R9, RZ, RZ, R5 ;  /* 0x000000ffff097224 */ /* 0x000fe200078e0005 */
[----:B------:R-:W-:Y:S01]  /*194f0*/  LEA.HI.X.SX32 R7, R0, R139, 0x6, P1 ;  /* 0x0000008b00077211 */ /* 0x000fe200008f36ff */
[----:B------:R-:W-:Y:S01]  /*19500*/  IMAD.WIDE.U32 R14, R234, R6, RZ ;  /* 0x00000006ea0e7225 */ /* 0x000fe200078e00ff */
[----:B------:R-:W-:Y:S03]  /*19510*/  LEA.HI.X.SX32 R5, R0, R247, 0x6, P0 ;  /* 0x000000f700057211 */ /* 0x000fe600000f36ff */
[-C--:B------:R-:W-:Y:S04]  /*19520*/  IMAD.WIDE.U32 R8, R236, R11.reuse, R8 ;  /* 0x0000000bec087225 */ /* 0x080fe800078e0008 */
[----:B------:R-:W-:Y:S01]  /*19530*/  IMAD R0, R10, R11, R2 ;  /* 0x0000000b0a007224 */ /* 0x000fe200078e0202 */
[----:B------:R-:W-:Y:S01]  /*19540*/  @!P4 LEA R2, P2, R234, R8, 0x5 ;  /* 0x00000008ea02c211 */ /* 0x000fe200078428ff */
[----:B------:R-:W-:Y:S02]  /*19550*/  IMAD R10, R235, R6, RZ ;  /* 0x00000006eb0a7224 */ /* 0x000fe400078e02ff */
[----:B------:R-:W-:Y:S01]  /*19560*/  IMAD.IADD R0, R9, 0x1, R0 ;  /* 0x0000000109007824 */ /* 0x000fe200078e0200 */
[-C--:B------:R-:W-:Y:S01]  /*19570*/  @!P4 LEA R6, P0, R2, R250.reuse, 0x1 ;  /* 0x000000fa0206c211 */ /* 0x080fe200078008ff */
[----:B------:R-:W-:Y:S01]  /*19580*/  IMAD R7, R234, R7, R10 ;  /* 0x00000007ea077224 */ /* 0x000fe200078e020a */
[----:B------:R-:W-:Y:S01]  /*19590*/  @!P4 LEA R10, P1, R8, R250, 0x1 ;  /* 0x000000fa080ac211 */ /* 0x000fe200078208ff */
[----:B------:R-:W-:Y:S02]  /*195a0*/  IMAD R11, R235, R4, RZ ;  /* 0x00000004eb0b7224 */ /* 0x000fe400078e02ff */
[----:B------:R-:W-:Y:S02]  /*195b0*/  IMAD.IADD R15, R15, 0x1, R7 ;  /* 0x000000010f0f7824 */ /* 0x000fe400078e0207 */
[C---:B------:R-:W-:Y:S01]  /*195c0*/  IMAD R11, R234.reuse, R5, R11 ;  /* 0x00000005ea0b7224 */ /* 0x040fe200078e020b */
[C---:B------:R-:W-:Y:S01]  /*195d0*/  @!P4 LEA.HI.X R5, R234.reuse, R0, R235, 0x5, P2 ;  /* 0x00000000ea05c211 */ /* 0x040fe200010f2ceb */
[----:B------:R-:W-:Y:S01]  /*195e0*/  IMAD.WIDE.U32 R12, R234, R4, RZ ;  /* 0x00000004ea0c7225 */ /* 0x000fe200078e00ff */
[----:B-----5:R-:W-:Y:S02]  /*195f0*/  LEA R4, P3, R14, R20, 0x1 ;  /* 0x000000140e047211 */ /* 0x020fe400078608ff */
[----:B------:R-:W-:Y:S01]  /*19600*/  @!P4 LEA.HI.X R7, R2, R251, R5, 0x1, P0 ;  /* 0x000000fb0207c211 */ /* 0x000fe200000f0c05 */
[----:B------:R-:W-:Y:S01]  /*19610*/  IMAD.IADD R9, R13, 0x1, R11 ;  /* 0x000000010d097824 */ /* 0x000fe200078e020b */
[----:B------:R-:W-:Y:S02]  /*19620*/  LEA.HI.X R5, R14, R19, R15, 0x1, P3 ;  /* 0x000000130e057211 */ /* 0x000fe400018f0c0f */
[----:B------:R-:W-:Y:S02]  /*19630*/  ISETP.GE.AND P3, PT, R18, R226, PT ;  /* 0x000000e21200720c */ /* 0x000fe40003f66270 */
[----:B------:R-:W-:Y:S02]  /*19640*/  LEA R28, P2, R12, R20, 0x1 ;  /* 0x000000140c1c7211 */ /* 0x000fe400078408ff */
[----:B------:R-:W-:Y:S02]  /*19650*/  @!P4 LEA.HI.X R11, R8, R251, R0, 0x1, P1 ;  /* 0x000000fb080bc211 */ /* 0x000fe400008f0c00 */
[----:B------:R-:W-:Y:S01]  /*19660*/  LEA.HI.X R29, R12, R19, R9, 0x1, P2 ;  /* 0x000000130c1d7211 */ /* 0x000fe200010f0c09 */
[----:B------:R-:W2:Y:S01]  /*19670*/  LDL R0, [R1+0xb0] ;  /* 0x0000b00001007983 */ /* 0x000ea20000100800 */
[-C--:B------:R-:W-:Y:S02]  /*19680*/  ISETP.GE.AND P2, PT, R17, R226.reuse, PT ;  /* 0x000000e21100720c */ /* 0x080fe40003f46270 */
[----:B------:R-:W-:Y:S01]  /*19690*/  ISETP.GE.AND P1, PT, R16, R226, PT ;  /* 0x000000e21000720c */ /* 0x000fe20003f26270 */
        /* <DEDUP_REMOVED lines=40> */
[----:B-1----:R-:W3:Y:S04]  /*19920*/  LDSM.16.M88.4 R8, [R192+0x10000] ;  /* 0x01000000c008783b */ /* 0x002ee80000000200 */
[----:B------:R-:W1:Y:S04]  /*19930*/  LDSM.16.M88.4 R16, [R192+0x10800] ;  /* 0x01080000c010783b */ /* 0x000e680000000200 */
[----:B------:R-:W5:Y:S04]  /*19940*/  LDSM.16.M88.4 R24, [R192+0x11000] ;  /* 0x01100000c018783b */ /* 0x000f680000000200 */
[----:B------:R-:W0:Y:S04]  /*19950*/  LDGDEPBAR ;  /* 0x00000000000079af */ /* 0x000e280000000000 */
[----:B------:R-:W4:Y:S04]  /*19960*/  LDSM.16.M88.4 R172, [R192+0x11800] ;  /* 0x01180000c0ac783b */ /* 0x000f280000000200 */
[----:B------:R-:W-:Y:S01]  /*19970*/  LDSM.16.M88.4 R176, [R203] ;  /* 0x00000000cbb0783b */ /* 0x000fe20000000200 */
[C---:B---3--:R-:W-:Y:S08]  /*19980*/  HMMA.16816.F32 R4, R32.reuse, R8, RZ ;  /* 0x000000082004723c */ /* 0x048ff000000018ff */
[C---:B------:R-:W-:Y:S08]  /*19990*/  HMMA.16816.F32 R8, R32.reuse, R10, RZ ;  /* 0x0000000a2008723c */ /* 0x040ff000000018ff */
[C---:B-1----:R-:W-:Y:S08]  /*199a0*/  HMMA.16816.F32 R12, R32.reuse, R16, RZ ;  /* 0x00000010200c723c */ /* 0x042ff000000018ff */
[C---:B------:R-:W-:Y:S08]  /*199b0*/  HMMA.16816.F32 R16, R32.reuse, R18, RZ ;  /* 0x000000122010723c */ /* 0x040ff000000018ff */
[C---:B-----5:R-:W-:Y:S08]  /*199c0*/  HMMA.16816.F32 R20, R32.reuse, R24, RZ ;  /* 0x000000182014723c */ /* 0x060ff000000018ff */
[C---:B------:R-:W-:Y:S08]  /*199d0*/  HMMA.16816.F32 R24, R32.reuse, R26, RZ ;  /* 0x0000001a2018723c */ /* 0x040ff000000018ff */
[C---:B----4-:R-:W-:Y:S08]  /*199e0*/  HMMA.16816.F32 R28, R32.reuse, R172, RZ ;  /* 0x000000ac201c723c */ /* 0x050ff000000018ff */
[----:B------:R-:W-:Y:S01]  /*199f0*/  HMMA.16816.F32 R32, R32, R174, RZ ;  /* 0x000000ae2020723c */ /* 0x000fe200000018ff */
[----:B------:R-:W1:Y:S07]  /*19a00*/  LDSM.16.M88.4 R172, [R200] ;  /* 0x00000000c8ac783b */ /* 0x000e6e0000000200 */
[C---:B-1----:R-:W-:Y:S08]  /*19a10*/  HMMA.16816.F32 R4, R172.reuse, R176, R4 ;  /* 0x000000b0ac04723c */ /* 0x042ff00000001804 */
[C---:B------:R-:W-:Y:S01]  /*19a20*/  HMMA.16816.F32 R8, R172.reuse, R178, R8 ;  /* 0x000000b2ac08723c */ /* 0x040fe20000001808 */
[----:B------:R-:W1:Y:S07]  /*19a30*/  LDSM.16.M88.4 R176, [R218] ;  /* 0x00000000dab0783b */ /* 0x000e6e0000000200 */
[C---:B-1----:R-:W-:Y:S08]  /*19a40*/  HMMA.16816.F32 R12, R172.reuse, R176, R12 ;  /* 0x000000b0ac0c723c */ /* 0x042ff0000000180c */
[C---:B------:R-:W-:Y:S01]  /*19a50*/  HMMA.16816.F32 R16, R172.reuse, R178, R16 ;  /* 0x000000b2ac10723c */ /* 0x040fe20000001810 */
[----:B------:R-:W1:Y:S03]  /*19a60*/  LDSM.16.M88.4 R176, [R217] ;  /* 0x00000000d9b0783b */ /* 0x000e660000000200 */
[----:B--2---:R-:W-:Y:S04]  /*19a70*/  IMAD.IADD R0, R0, 0x1, -R248 ;  /* 0x0000000100007824 */ /* 0x004fe800078e0af8 */
[C---:B-1----:R-:W-:Y:S04]  /*19a80*/  HMMA.16816.F32 R20, R172.reuse, R176, R20 ;  /* 0x000000b0ac14723c */ /* 0x042fe80000001814 */
[C---:B------:R-:W-:Y:S04]  /*19a90*/  LEA R132, P0, R0.reuse, R138, 0x6 ;  /* 0x0000008a00847211 */ /* 0x040fe800078030ff */
[----:B------:R-:W-:Y:S01]  /*19aa0*/  LEA.HI.X.SX32 R133, R0, R139, 0x6, P0 ;  /* 0x0000008b00857211 */ /* 0x000fe200000f36ff */
[C---:B------:R-:W-:Y:S01]  /*19ab0*/  HMMA.16816.F32 R24, R172.reuse, R178, R24 ;  /* 0x000000b2ac18723c */ /* 0x040fe20000001818 */
[----:B------:R-:W1:Y:S02]  /*19ac0*/  LDSM.16.M88.4 R176, [R216] ;  /* 0x00000000d8b0783b */ /* 0x000e640000000200 */
[-C--:B------:R-:W-:Y:S04]  /*19ad0*/  IMAD R2, R233, R132.reuse, RZ ;  /* 0x00000084e9027224 */ /* 0x080fe800078e02ff */
[C---:B------:R-:W-:Y:S02]  /*19ae0*/  IMAD R2, R232.reuse, R133, R2 ;  /* 0x00000085e8027224 */ /* 0x040fe400078e0202 */
[----:B------:R-:W-:Y:S04]  /*19af0*/  IMAD.WIDE.U32 R132, R232, R132, RZ ;  /* 0x00000084e8847225 */ /* 0x000fe800078e00ff */
[----:B------:R-:W-:Y:S01]  /*19b00*/  IMAD.IADD R2, R133, 0x1, R2 ;  /* 0x0000000185027824 */ /* 0x000fe200078e0202 */
[C---:B------:R-:W-:Y:S04]  /*19b10*/  LEA R138, P0, R132.reuse, R182, 0x1 ;  /* 0x000000b6848a7211 */ /* 0x040fe800078008ff */
[----:B------:R-:W-:Y:S02]  /*19b20*/  LEA.HI.X R139, R132, R181, R2, 0x1, P0 ;  /* 0x000000b5848b7211 */ /* 0x000fe400000f0c02 */
[C---:B------:R-:W-:Y:S04]  /*19b30*/  LEA R132, P0, R0.reuse, R246, 0x6 ;  /* 0x000000f600847211 */ /* 0x040fe800078030ff */
[----:B------:R-:W-:Y:S01]  /*19b40*/  LEA.HI.X.SX32 R133, R0, R247, 0x6, P0 ;  /* 0x000000f700857211 */ /* 0x000fe200000f36ff */
[-C--:B------:R-:W-:Y:S04]  /*19b50*/  IMAD R0, R233, R132.reuse, RZ ;  /* 0x00000084e9007224 */ /* 0x080fe800078e02ff */
[C---:B------:R-:W-:Y:S01]  /*19b60*/  IMAD R0, R232.reuse, R133, R0 ;  /* 0x00000085e8007224 */ /* 0x040fe200078e0200 */
        /* <DEDUP_REMOVED lines=186> */
[----:B------:R-:W-:Y:S05]  /*1a710*/  IMAD.WIDE.U32 R172, R232, R132, RZ ;  /* 0x00000084e8ac7225 */ /* 0x000fea00078e00ff */
[C---:B------:R-:W-:Y:S01]  /*1a720*/  LEA R132, P0, R172.reuse, R182, 0x1 ;  /* 0x000000b6ac847211 */ /* 0x040fe200078008ff */
[----:B------:R-:W-:Y:S05]  /*1a730*/  IMAD.IADD R0, R173, 0x1, R0 ;  /* 0x00000001ad007824 */ /* 0x000fea00078e0200 */
[----:B------:R-:W-:Y:S02]  /*1a740*/  LEA.HI.X R133, R172, R181, R0, 0x1, P0 ;  /* 0x000000b5ac857211 */ /* 0x000fe400000f0c00 */
[----:B------:R-:W-:Y:S11]  /*1a750*/  ISETP.GT.AND P0, PT, R236, R180, PT ;  /* 0x000000b4ec00720c */ /* 0x000ff60003f04270 */
[----:B------:R-:W-:Y:S02]  /*1a760*/  @!UPT UIADD3 URZ, URZ, URZ, URZ ;  /* 0x0000003f3f3ff290 */ /* 0x000fe4000fffe03f */
[----:B------:R-:W-:-:S05]  /*1a770*/  @!P0 BRA `(.L_x_1948) ;  /* 0x000003a000008947 */ /* 0x000fca0003800000 */
[----:B------:R-:W2:Y:S01]  /*1a780*/  LDL.64 R180, [R1+0xe8] ;  /* 0x0000e80001b47983 */ /* 0x000ea20000100a00 */
[----:B------:R-:W-:Y:S01]  /*1a790*/  IADD3 R172, R135, -0x2, RZ ;  /* 0xfffffffe87ac7810 */ /* 0x000fe20007ffe0ff */
[C---:B------:R-:W-:Y:S02]  /*1a7a0*/  IMAD.SHL.U32 R135, R232.reuse, 0x20, RZ ;  /* 0x00000020e8877824 */ /* 0x040fe400078e00ff */
[----:B------:R1:W-:Y:S01]  /*1a7b0*/  @P4 STS.128 [R220+0x10000], RZ ;  /* 0x010000ffdc004388 */ /* 0x0003e20000000c00 */
[----:B------:R-:W-:Y:S01]  /*1a7c0*/  SHF.R.S32.HI R0, RZ, 0x1f, R172 ;  /* 0x0000001fff007819 */ /* 0x000fe200000114ac */
[-C--:B------:R-:W-:Y:S02]  /*1a7d0*/  IMAD R2, R233, R172.reuse, RZ ;  /* 0x000000ace9027224 */ /* 0x080fe400078e02ff */
[C---:B------:R-:W-:Y:S04]  /*1a7e0*/  IMAD.WIDE.U32 R172, R232.reuse, R172, RZ ;  /* 0x000000ace8ac7225 */ /* 0x040fe800078e00ff */
[----:B------:R-:W-:Y:S04]  /*1a7f0*/  IMAD R2, R232, R0, R2 ;  /* 0x00000000e8027224 */ /* 0x000fe800078e0202 */
[----:B------:R-:W-:Y:S01]  /*1a800*/  IMAD.IADD R2, R173, 0x1, R2 ;  /* 0x00000001ad027824 */ /* 0x000fe200078e0202 */
[C---:B--2---:R-:W-:Y:S04]  /*1a810*/  LEA R0, P0, R172.reuse, R180, 0x6 ;  /* 0x000000b4ac007211 */ /* 0x044fe800078030ff */
[----:B------:R-:W-:Y:S02]  /*1a820*/  LEA.HI.X R2, R172, R181, R2, 0x6, P0 ;  /* 0x000000b5ac027211 */ /* 0x000fe400000f3402 */
[C---:B------:R-:W-:Y:S04]  /*1a830*/  @!P4 LEA R172, P0, R0.reuse, R244, 0x1 ;  /* 0x000000f400acc211 */ /* 0x040fe800078008ff */
[-CC-:B------:R-:W-:Y:S02]  /*1a840*/  @!P4 LEA.HI.X R173, R0, R245.reuse, R2.reuse, 0x1, P0 ;  /* 0x000000f500adc211 */ /* 0x180fe400000f0c02 */
[----:B------:R-:W-:Y:S02]  /*1a850*/  @!P4 IADD3 R0, P0, R135, R0, RZ ;  /* 0x000000008700c210 */ /* 0x000fe40007f1e0ff */
[----:B------:R-:W-:Y:S01]  /*1a860*/  SHF.L.U64.HI R135, R232, 0x5, R233 ;  /* 0x00000005e8877819 */ /* 0x000fe200000102e9 */
[----:B------:R-:W-:Y:S01]  /*1a870*/  @!PT LDS RZ, [RZ] ;  /* 0x00000000fffff984 */ /* 0x000fe20000000800 */
[----:B------:R-:W-:Y:S01]  /*1a880*/  @!PT LDS RZ, [RZ] ;  /* 0x00000000fffff984 */ /* 0x000fe20000000800 */
[----:B------:R-:W-:Y:S01]  /*1a890*/  @!PT LDS RZ, [RZ] ;  /* 0x00000000fffff984 */ /* 0x000fe20000000800 */
[----:B------:R1:W-:Y:S04]  /*1a8a0*/  @!P4 LDGSTS.E.BYPASS.LTC128B.128 [R220+0x10000], [R172.64] ;  /* 0x10000000acdccfae */ /* 0x0003e8000b901d44 */
[----:B------:R1:W-:Y:S01]  /*1a8b0*/  @P3 STS.128 [R220+0x12000], RZ ;  /* 0x012000ffdc003388 */ /* 0x0003e20000000c00 */
[----:B------:R-:W-:Y:S03]  /*1a8c0*/  @!P4 IMAD.X R2, R135, 0x1, R2, P0 ;  /* 0x000000018702c824 */ /* 0x000fe600000e0602 */
        /* <DEDUP_REMOVED lines=15> */
[C---:B--2---:R-:W-:Y:S04]  /*1a9c0*/  @!P4 LEA R138, P0, R0.reuse, R244, 0x1 ;  /* 0x000000f4008ac211 */ /* 0x044fe800078008ff */
[----:B------:R-:W-:Y:S05]  /*1a9d0*/  @!P4 LEA.HI.X R139, R0, R245, R2, 0x1, P0 ;  /* 0x000000f5008bc211 */ /* 0x000fea00000f0c02 */
        /* <DEDUP_REMOVED lines=19> */
[----:B------:R-:W0:Y:S02]  /*1ab10*/  LDGDEPBAR ;  /* 0x00000000000079af */ /* 0x000e240000000000 */
.L_x_1948:
[----:B------:R-:W-:Y:S05]  /*1ab20*/  BSYNC B0 ;  /* 0x0000000000007941 */ /* 0x000fea0003800000 */
.L_x_1947:
[----:B------:R-:W-:Y:S01]  /*1ab30*/  LOP3.LUT R219, R219, 0xffffffef, RZ, 0xc0, !PT ;  /* 0xffffffefdbdb7812 */ /* 0x000fe200078ec0ff */
[----:B------:R-:W2:Y:S01]  /*1ab40*/  S2R R0, SR_TID.X ;  /* 0x0000000000007919 */ /* 0x000ea20000002100 */
[----:B------:R-:W-:Y:S07]  /*1ab50*/  IADD3 R248, R248, 0x1, RZ ;  /* 0x00000001f8f87810 */ /* 0x000fee0007ffe0ff */
[----:B------:R3:W-:Y:S01]  /*1ab60*/  STL [R1+0x158], R192 ;  /* 0x000158c001007387 */ /* 0x0007e20000100800 */
[----:B--2---:R-:W-:Y:S05]  /*1ab70*/  IMAD.SHL.U32 R0, R0, 0x2, RZ ;  /* 0x0000000200007824 */ /* 0x004fea00078e00ff */
[----:B------:R-:W-:Y:S01]  /*1ab80*/  LOP3.LUT R0, R0, 0x6, RZ, 0xc0, !PT ;  /* 0x0000000600007812 */ /* 0x000fe200078ec0ff */
[----:B---3--:R-:W2:Y:S04]  /*1ab90*/  LDL.LU R192, [R1+0xbc] ;  /* 0x0000bc0001c07983 */ /* 0x008ea80000300800 */
[----:B------:R-:W-:Y:S04]  /*1aba0*/  IMAD R0, R236, 0x40, R0 ;  /* 0x00000040ec007824 */ /* 0x000fe800078e0200 */
[--C-:B------:R-:W-:Y:S01]  /*1abb0*/  IMAD.IADD R2, R225, 0x1, -R0.reuse ;  /* 0x00000001e1027824 */ /* 0x100fe200078e0a00 */
[----:B-1----:R-:W-:Y:S04]  /*1abc0*/  IADD3 R132, R0, 0x1, RZ ;  /* 0x0000000100847810 */ /* 0x002fe80007ffe0ff */
[----:B------:R-:W-:Y:S02]  /*1abd0*/  IABS R2, R2 ;  /* 0x0000000200027213 */ /* 0x000fe40000000000 */
[C---:B------:R-:W-:Y:S02]  /*1abe0*/  ISETP.GE.AND P3, PT, R132.reuse, R228, PT ;  /* 0x000000e48400720c */ /* 0x040fe40003f66270 */
[C---:B------:R-:W-:Y:S01]  /*1abf0*/  ISETP.GE.AND P0, PT, R132.reuse, R227, PT ;  /* 0x000000e38400720c */ /* 0x040fe20003f06270 */
[----:B------:R1:W3:Y:S01]  /*1ac00*/  I2F R135, R2 ;  /* 0x0000000200877306 */ /* 0x0002e20000201400 */
[C---:B------:R-:W-:Y:S02]  /*1ac10*/  ISETP.GE.OR P3, PT, R132.reuse, R231, !P3 ;  /* 0x000000e78400720c */ /* 0x040fe40005f66670 */
[----:B------:R-:W-:Y:S11]  /*1ac20*/  ISETP.GE.OR P0, PT, R132, R230, !P0 ;  /* 0x000000e68400720c */ /* 0x000ff60004706670 */
[----:B------:R-:W-:Y:S02]  /*1ac30*/  @!UPT UIADD3 URZ, URZ, URZ, URZ ;  /* 0x0000003f3f3ff290 */ /* 0x000fe4000fffe03f */
[----:B------:R-:W-:Y:S04]  /*1ac40*/  @P0 LOP3.LUT R219, R219, 0x10, RZ, 0xfc, !PT ;  /* 0x00000010dbdb0812 */ /* 0x000fe800078efcff */
[----:B------:R-:W-:Y:S01]  /*1ac50*/  LOP3.LUT R219, R219, 0xfffffff7, RZ, 0xc0, !PT ;  /* 0xfffffff7dbdb7812 */ /* 0x000fe200078ec0ff */
[----:B-1----:R-:W-:Y:S02]  /*1ac60*/  IMAD.IADD R2, R229, 0x1, -R0 ;  /* 0x00000001e5027824 */ /* 0x002fe400078e0a00 */
[----:B---3--:R-:W-:Y:S03]  /*1ac70*/  FFMA.FTZ R4, R135, -R224, R4 ;  /* 0x800000e087047223 */ /* 0x008fe60000010004 */
[----:B------:R-:W-:Y:S05]  /*1ac80*/  IABS R2, R2 ;  /* 0x0000000200027213 */ /* 0x000fea0000000000 */
[----:B------:R-:W-:Y:S02]  /*1ac90*/  IMAD.MOV.U32 R133, RZ, RZ, R2 ;  /* 0x000000ffff857224 */ /* 0x000fe400078e0002 */
[----:B------:R-:W-:Y:S02]  /*1aca0*/  IMAD.IADD R2, R225, 0x1, -R132 ;  /* 0x00000001e1027824 */ /* 0x000fe400078e0a84 */
[----:B------:R-:W1:Y:S03]  /*1acb0*/  I2F R135, R133 ;  /* 0x0000008500877306 */ /* 0x000e660000201400 */
[----:B------:R-:W-:Y:S07]  /*1acc0*/  IABS R2, R2 ;  /* 0x0000000200027213 */ /* 0x000fee0000000000 */
[----:B------:R3:W4:Y:S01]  /*1acd0*/  I2F R133, R2 ;  /* 0x0000000200857306 */ /* 0x0007220000201400 */
[-C--:B-1----:R-:W-:Y:S02]  /*1ace0*/  FFMA.FTZ R6, R135, -R224.reuse, R6 ;  /* 0x800000e087067223 */ /* 0x082fe40000010006 */
[----:B------:R-:W-:Y:S01]  /*1acf0*/  IMAD.IADD R135, R229, 0x1, -R132 ;  /* 0x00000001e5877824 */ /* 0x000fe200078e0a84 */
[----:B---3--:R-:W-:Y:S01]  /*1ad00*/  IADD3 R2, R0, 0x8, RZ ;  /* 0x0000000800027810 */ /* 0x008fe20007ffe0ff */
[----:B----4-:R-:W-:Y:S03]  /*1ad10*/  FFMA.FTZ R5, R133, -R224, R5 ;  /* 0x800000e085057223 */ /* 0x010fe60000010005 */
[C---:B------:R-:W-:Y:S01]  /*1ad20*/  ISETP.GE.AND P1, PT, R2.reuse, R228, PT ;  /* 0x000000e40200720c */ /* 0x040fe20003f26270 */
[----:B------:R-:W-:Y:S01]  /*1ad30*/  IMAD.IADD R133, R225, 0x1, -R2 ;  /* 0x00000001e1857824 */ /* 0x000fe200078e0a02 */
[C---:B------:R-:W-:Y:S02]  /*1ad40*/  ISETP.GE.AND P0, PT, R2.reuse, R227, PT ;  /* 0x000000e30200720c */ /* 0x040fe40003f06270 */
[C---:B------:R-:W-:Y:S02]  /*1ad50*/  ISETP.GE.OR P1, PT, R2.reuse, R231, !P1 ;  /* 0x000000e70200720c */ /* 0x040fe40004f26670 */
[----:B------:R-:W-:Y:S02]  /*1ad60*/  IABS R133, R133 ;  /* 0x0000008500857213 */ /* 0x000fe40000000000 */
[----:B------:R-:W-:Y:S02]  /*1ad70*/  ISETP.GE.OR P0, PT, R2, R230, !P0 ;  /* 0x000000e60200720c */ /* 0x000fe40004706670 */
[----:B------:R1:W3:Y:S11]  /*1ad80*/  I2F R132, R133 ;  /* 0x0000008500847306 */ /* 0x0002f60000201400 */
[----:B------:R-:W-:Y:S04]  /*1ad90*/  @P0 LOP3.LUT R219, R219, 0x8, RZ, 0xfc, !PT ;  /* 0x00000008dbdb0812 */ /* 0x000fe800078efcff */
[----:B------:R-:W-:Y:S02]  /*1ada0*/  LOP3.LUT R219, R219, 0xfffffffb, RZ, 0xc0, !PT ;  /* 0xfffffffbdbdb7812 */ /* 0x000fe400078ec0ff */
[----:B-1----:R-:W-:Y:S01]  /*1adb0*/  IABS R133, R135 ;  /* 0x0000008700857213 */ /* 0x002fe20000000000 */
[----:B---3--:R-:W-:Y:S01]  /*1adc0*/  FFMA.FTZ R8, R132, -R224, R8 ;  /* 0x800000e084087223 */ /* 0x008fe20000010008 */
[----:B------:R-:W-:Y:S01]  /*1add0*/  IADD3 R132, R0, 0x9, RZ ;  /* 0x0000000900847810 */ /* 0x000fe20007ffe0ff */
[----:B------:R-:W-:Y:S03]  /*1ade0*/  IMAD.IADD R135, R229, 0x1, -R2 ;  /* 0x00000001e5877824 */ /* 0x000fe600078e0a02 */
[C---:B------:R-:W-:Y:S01]  /*1adf0*/  ISETP.GE.AND P2, PT, R132.reuse, R228, PT ;  /* 0x000000e48400720c */ /* 0x040fe20003f46270 */
[----:B------:R-:W1:Y:S01]  /*1ae00*/  I2F R133, R133 ;  /* 0x0000008500857306 */ /* 0x000e620000201400 */
[C---:B------:R-:W-:Y:S02]  /*1ae10*/  ISETP.GE.AND P0, PT, R132.reuse, R227, PT ;  /* 0x000000e38400720c */ /* 0x040fe40003f06270 */
[CC--:B------:R-:W-:Y:S02]  /*1ae20*/  ISETP.GE.OR P2, PT, R132.reuse, R231.reuse, !P2 ;  /* 0x000000e78400720c */ /* 0x0c0fe40005746670 */
[----:B------:R-:W-:Y:S02]  /*1ae30*/  ISETP.GE.OR P0, PT, R132, R230, !P0 ;  /* 0x000000e68400720c */ /* 0x000fe40004706670 */
[----:B------:R-:W-:Y:S11]  /*1ae40*/  FSEL R8, R8, -INF , !P1 ;  /* 0xff80000008087808 */ /* 0x000ff60004800000 */
[----:B------:R-:W-:Y:S02]  /*1ae50*/  @P0 LOP3.LUT R219, R219, 0x4, RZ, 0xfc, !PT ;  /* 0x00000004dbdb0812 */ /* 0x000fe400078efcff */
[C---:B------:R-:W-:Y:S02]  /*1ae60*/  ISETP.GE.AND P0, PT, R0.reuse, R228, PT ;  /* 0x000000e40000720c */ /* 0x040fe40003f06270 */
[----:B------:R-:W-:Y:S01]  /*1ae70*/  LOP3.LUT R219, R219, 0xfffffffd, RZ, 0xc0, !PT ;  /* 0xfffffffddbdb7812 */ /* 0x000fe200078ec0ff */
[----:B-1----:R-:W-:Y:S01]  /*1ae80*/  FFMA.FTZ R7, R133, -R224, R7 ;  /* 0x800000e085077223 */ /* 0x002fe20000010007 */
[----:B------:R-:W-:Y:S01]  /*1ae90*/  ISETP.GE.OR P0, PT, R0, R231, !P0 ;  /* 0x000000e70000720c */ /* 0x000fe20004706670 */
[--C-:B------:R-:W-:Y:S03]  /*1aea0*/  IMAD.IADD R133, R225, 0x1, -R132.reuse ;  /* 0x00000001e1857824 */ /* 0x100fe600078e0a84 */
[----:B------:R-:W-:Y:S02]  /*1aeb0*/  FSEL R139, R4, -INF , !P0 ;  /* 0xff800000048b7808 */ /* 0x000fe40004000000 */
[----:B------:R-:W-:Y:S02]  /*1aec0*/  IABS R133, R133 ;  /* 0x0000008500857213 */ /* 0x000fe40000000000 */
[C---:B------:R-:W-:Y:S02]  /*1aed0*/  ISETP.GE.AND P0, PT, R0.reuse, R227, PT ;  /* 0x000000e30000720c */ /* 0x040fe40003f06270 */
[----:B------:R1:W3:Y:S01]  /*1aee0*/  I2F R2, R133 ;  /* 0x0000008500027306 */ /* 0x0002e20000201400 */
[C---:B------:R-:W-:Y:S02]  /*1aef0*/  IADD3 R4, R0.reuse, 0x11, RZ ;  /* 0x0000001100047810 */ /* 0x040fe40007ffe0ff */
[----:B------:R-:W-:Y:S02]  /*1af00*/  ISETP.GE.OR P0, PT, R0, R230, !P0 ;  /* 0x000000e60000720c */ /* 0x000fe40004706670 */
[----:B------:R-:W-:Y:S02]  /*1af10*/  ISETP.GE.AND P1, PT, R4, R228, PT ;  /* 0x000000e40400720c */ /* 0x000fe40003f26270 */
[----:B------:R-:W-:Y:S02]  /*1af20*/  FSEL R138, R6, -INF , !P0 ;  /* 0xff800000068a7808 */ /* 0x000fe40004000000 */
[----:B------:R-:W-:Y:S02]  /*1af30*/  ISETP.GE.OR P1, PT, R4, R231, !P1 ;  /* 0x000000e70400720c */ /* 0x000fe40004f26670 */
[----:B-1----:R-:W-:Y:S01]  /*1af40*/  IABS R133, R135 ;  /* 0x0000008700857213 */ /* 0x002fe20000000000 */
[----:B---3--:R-:W-:Y:S01]  /*1af50*/  FFMA.FTZ R9, R2, -R224, R9 ;  /* 0x800000e002097223 */ /* 0x008fe20000010009 */
[----:B------:R-:W-:Y:S01]  /*1af60*/  IADD3 R2, R0, 0x10, RZ ;  /* 0x0000001000027810 */ /* 0x000fe20007ffe0ff */
[C---:B------:R-:W-:Y:S03]  /*1af70*/  IMAD.IADD R135, R229.reuse, 0x1, -R132 ;  /* 0x00000001e5877824 */ /* 0x040fe600078e0a84 */
[----:B------:R-:W1:Y:S01]  /*1af80*/  I2F R133, R133 ;  /* 0x0000008500857306 */ /* 0x000e620000201400 */
[C---:B------:R-:W-:Y:S01]  /*1af90*/  ISETP.GE.AND P0, PT, R2.reuse, R228, PT ;  /* 0x000000e40200720c */ /* 0x040fe20003f06270 */
[----:B------:R-:W-:Y:S01]  /*1afa0*/  IMAD.IADD R6, R229, 0x1, -R2 ;  /* 0x00000001e5067824 */ /* 0x000fe200078e0a02 */
[----:B------:R-:W-:Y:S02]  /*1afb0*/  FSEL R9, R9, -INF , !P2 ;  /* 0xff80000009097808 */ /* 0x000fe40005000000 */
[----:B------:R-:W-:Y:S02]  /*1afc0*/  ISETP.GE.OR P0, PT, R2, R231, !P0 ;  /* 0x000000e70200720c */ /* 0x000fe40004706670 */
[C---:B------:R-:W-:Y:S04]  /*1afd0*/  ISETP.GE.AND P2, PT, R4.reuse, R227, PT ;  /* 0x000000e30400720c */ /* 0x040fe80003f46270 */
[----:B------:R-:W-:Y:S01]  /*1afe0*/  ISETP.GE.OR P2, PT, R4, R230, !P2 ;  /* 0x000000e60400720c */ /* 0x000fe20005746670 */
[-C--:B-1----:R-:W-:Y:S02]  /*1aff0*/  FFMA.FTZ R10, R133, -R224.reuse, R10 ;  /* 0x800000e0850a7223 */ /* 0x082fe4000001000a */
[C---:B------:R-:W-:Y:S05]  /*1b000*/  IMAD.IADD R133, R225.reuse, 0x1, -R2 ;  /* 0x00000001e1857824 */ /* 0x040fea00078e0a02 */
[----:B------:R-:W-:Y:S04]  /*1b010*/  IABS R133, R133 ;  /* 0x0000008500857213 */ /* 0x000fe80000000000 */
[----:B------:R-:W1:Y:S02]  /*1b020*/  I2F R132, R133 ;  /* 0x0000008500847306 */ /* 0x000e640000201400 */
[----:B-1----:R-:W-:Y:S01]  /*1b030*/  FFMA.FTZ R12, R132, -R224, R12 ;  /* 0x800000e0840c7223 */ /* 0x002fe2000001000c */
[----:B------:R-:W-:Y:S01]  /*1b040*/  IABS R133, R135 ;  /* 0x0000008700857213 */ /* 0x000fe20000000000 */
[--C-:B------:R-:W-:Y:S01]  /*1b050*/  IMAD.IADD R132, R225, 0x1, -R4.reuse ;  /* 0x00000001e1847824 */ /* 0x100fe200078e0a04 */
[----:B------:R-:W-:Y:S02]  /*1b060*/  FSEL R135, R5, -INF , !P3 ;  /* 0xff80000005877808 */ /* 0x000fe40005800000 */
[CC--:B------:R-:W-:Y:S02]  /*1b070*/  ISETP.GE.AND P3, PT, R2.reuse, R227.reuse, PT ;  /* 0x000000e30200720c */ /* 0x0c0fe40003f66270 */
[----:B------:R-:W-:Y:S01]  /*1b080*/  IABS R5, R132 ;  /* 0x0000008400057213 */ /* 0x000fe20000000000 */
[----:B------:R-:W1:Y:S01]  /*1b090*/  I2F R133, R133 ;  /* 0x0000008500857306 */ /* 0x000e620000201400 */
[----:B------:R-:W-:Y:S02]  /*1b0a0*/  ISETP.GE.OR P3, PT, R2, R230, !P3 ;  /* 0x000000e60200720c */ /* 0x000fe40005f66670 */
[----:B------:R-:W-:Y:S07]  /*1b0b0*/  FSEL R12, R12, -INF , !P0 ;  /* 0xff8000000c0c7808 */ /* 0x000fee0004000000 */
[----:B------:R3:W4:Y:S04]  /*1b0c0*/  I2F R2, R5 ;  /* 0x0000000500027306 */ /* 0x0007280000201400 */
[----:B------:R-:W-:Y:S04]  /*1b0d0*/  @P3 LOP3.LUT R219, R219, 0x2, RZ, 0xfc, !PT ;  /* 0x00000002dbdb3812 */ /* 0x000fe800078efcff */
[----:B------:R-:W-:Y:S04]  /*1b0e0*/  LOP3.LUT R219, R219, 0xfffffffe, RZ, 0xc0, !PT ;  /* 0xfffffffedbdb7812 */ /* 0x000fe800078ec0ff */
[----:B------:R-:W-:Y:S01]  /*1b0f0*/  @P2 LOP3.LUT R219, R219, 0x1, RZ, 0xfc, !PT ;  /* 0x00000001dbdb2812 */ /* 0x000fe200078efcff */
[----:B-1----:R-:W-:Y:S03]  /*1b100*/  FFMA.FTZ R11, R133, -R224, R11 ;  /* 0x800000e0850b7223 */ /* 0x002fe6000001000b */
[----:B------:R-:W-:Y:S02]  /*1b110*/  LOP3.LUT R219, R219, 0xffffffdf, RZ, 0xc0, !PT ;  /* 0xffffffdfdbdb7812 */ /* 0x000fe400078ec0ff */
[----:B---3--:R-:W-:Y:S01]  /*1b120*/  IABS R5, R6 ;  /* 0x0000000600057213 */ /* 0x008fe20000000000 */
[----:B----4-:R-:W-:Y:S01]  /*1b130*/  FFMA.FTZ R13, R2, -R224, R13 ;  /* 0x800000e0020d7223 */ /* 0x010fe2000001000d */
[----:B------:R-:W-:Y:S01]  /*1b140*/  IADD3 R2, R0, 0x18, RZ ;  /* 0x0000001800027810 */ /* 0x000fe20007ffe0ff */
[----:B------:R-:W-:Y:S03]  /*1b150*/  IMAD.IADD R6, R229, 0x1, -R4 ;  /* 0x00000001e5067824 */ /* 0x000fe600078e0a04 */
[----:B------:R-:W1:Y:S01]  /*1b160*/  I2F R5, R5 ;  /* 0x0000000500057306 */ /* 0x000e620000201400 */
[C---:B------:R-:W-:Y:S02]  /*1b170*/  ISETP.GE.AND P0, PT, R2.reuse, R228, PT ;  /* 0x000000e40200720c */ /* 0x040fe40003f06270 */
[C---:B------:R-:W-:Y:S02]  /*1b180*/  ISETP.GE.AND P6, PT, R2.reuse, R227, PT ;  /* 0x000000e30200720c */ /* 0x040fe40003fc6270 */
[C---:B------:R-:W-:Y:S02]  /*1b190*/  ISETP.GE.OR P0, PT, R2.reuse, R231, !P0 ;  /* 0x000000e70200720c */ /* 0x040fe40004706670 */
[----:B------:R-:W-:Y:S02]  /*1b1a0*/  ISETP.GE.OR P6, PT, R2, R230, !P6 ;  /* 0x000000e60200720c */ /* 0x000fe400077c6670 */
[----:B------:R-:W-:Y:S11]  /*1b1b0*/  FSEL R13, R13, -INF , !P1 ;  /* 0xff8000000d0d7808 */ /* 0x000ff60004800000 */
[----:B------:R-:W-:Y:S01]  /*1b1c0*/  @P6 LOP3.LUT R219, R219, 0x20, RZ, 0xfc, !PT ;  /* 0x00000020dbdb6812 */ /* 0x000fe200078efcff */
[----:B-1----:R-:W-:Y:S03]  /*1b1d0*/  FFMA.FTZ R14, R5, -R224, R14 ;  /* 0x800000e0050e7223 */ /* 0x002fe6000001000e */
[----:B------:R-:W-:Y:S01]  /*1b1e0*/  LOP3.LUT P6, RZ, R219, 0x2, RZ, 0xc0, !PT ;  /* 0x00000002dbff7812 */ /* 0x000fe200078cc0ff */
[--C-:B------:R-:W-:Y:S01]  /*1b1f0*/  IMAD.IADD R5, R225, 0x1, -R2.reuse ;  /* 0x00000001e1057824 */ /* 0x100fe200078e0a02 */
[----:B------:R-:W-:Y:S01]  /*1b200*/  LOP3.LUT R219, R219, 0xffffffbf, RZ, 0xc0, !PT ;  /* 0xffffffbfdbdb7812 */ /* 0x000fe200078ec0ff */
[----:B------:R-:W-:Y:S03]  /*1b210*/  IMAD.IADD R2, R229, 0x1, -R2 ;  /* 0x00000001e5027824 */ /* 0x000fe600078e0a02 */
[----:B------:R-:W-:Y:S04]  /*1b220*/  IABS R5, R5 ;  /* 0x0000000500057213 */ /* 0x000fe80000000000 */
[----:B------:R1:W3:Y:S03]  /*1b230*/  I2F R4, R5 ;  /* 0x0000000500047306 */ /* 0x0002e60000201400 */
[----:B------:R-:W-:Y:S04]  /*1b240*/  @P6 LOP3.LUT R219, R219, 0x40, RZ, 0xfc, !PT ;  /* 0x00000040dbdb6812 */ /* 0x000fe800078efcff */
[C---:B------:R-:W-:Y:S02]  /*1b250*/  LOP3.LUT P6, RZ, R219.reuse, 0x4, RZ, 0xc0, !PT ;  /* 0x00000004dbff7812 */ /* 0x040fe400078cc0ff */
[----:B------:R-:W-:Y:S11]  /*1b260*/  LOP3.LUT R219, R219, 0xffffff7f, RZ, 0xc0, !PT ;  /* 0xffffff7fdbdb7812 */ /* 0x000ff600078ec0ff */
[----:B------:R-:W-:Y:S02]  /*1b270*/  @P6 LOP3.LUT R219, R219, 0x80, RZ, 0xfc, !PT ;  /* 0x00000080dbdb6812 */ /* 0x000fe400078efcff */
[----:B-1----:R-:W-:Y:S01]  /*1b280*/  IABS R5, R6 ;  /* 0x0000000600057213 */ /* 0x002fe20000000000 */
[----:B---3--:R-:W-:Y:S01]  /*1b290*/  FFMA.FTZ R16, R4, -R224, R16 ;  /* 0x800000e004107223 */ /* 0x008fe20000010010 */
[----:B------:R-:W-:Y:S02]  /*1b2a0*/  IADD3 R4, R0, 0x19, RZ ;  /* 0x0000001900047810 */ /* 0x000fe40007ffe0ff */
[----:B------:R-:W-:Y:S02]  /*1b2b0*/  IABS R6, R2 ;  /* 0x0000000200067213 */ /* 0x000fe40000000000 */
[----:B------:R-:W1:Y:S01]  /*1b2c0*/  I2F R5, R5 ;  /* 0x0000000500057306 */ /* 0x000e620000201400 */
[--C-:B------:R-:W-:Y:S01]  /*1b2d0*/  IMAD.IADD R2, R229, 0x1, -R4.reuse ;  /* 0x00000001e5027824 */ /* 0x100fe200078e0a04 */
[----:B------:R-:W-:Y:S02]  /*1b2e0*/  FSEL R16, R16, -INF , !P0 ;  /* 0xff80000010107808 */ /* 0x000fe40004000000 */
[C---:B------:R-:W-:Y:S02]  /*1b2f0*/  ISETP.GE.AND P0, PT, R4.reuse, R228, PT ;  /* 0x000000e40400720c */ /* 0x040fe40003f06270 */
[----:B------:R-:W-:Y:S02]  /*1b300*/  IABS R2, R2 ;  /* 0x0000000200027213 */ /* 0x000fe40000000000 */
[C---:B------:R-:W-:Y:S02]  /*1b310*/  ISETP.GE.AND P5, PT, R4.reuse, R227, PT ;  /* 0x000000e30400720c */ /* 0x040fe40003fa6270 */
[----:B------:R-:W3:Y:S01]  /*1b320*/  I2F R6, R6 ;  /* 0x0000000600067306 */ /* 0x000ee20000201400 */
[C---:B------:R-:W-:Y:S02]  /*1b330*/  ISETP.GE.OR P0, PT, R4.reuse, R231, !P0 ;  /* 0x000000e70400720c */ /* 0x040fe40004706670 */
[----:B------:R-:W-:Y:S02]  /*1b340*/  ISETP.GE.OR P5, PT, R4, R230, !P5 ;  /* 0x000000e60400720c */ /* 0x000fe40006fa6670 */
[C---:B------:R-:W-:Y:S02]  /*1b350*/  LOP3.LUT P6, RZ, R219.reuse, 0x8, RZ, 0xc0, !PT ;  /* 0x00000008dbff7812 */ /* 0x040fe400078cc0ff */
[----:B------:R-:W-:Y:S01]  /*1b360*/  LOP3.LUT R219, R219, 0xfffffeff, RZ, 0xc0, !PT ;  /* 0xfffffeffdbdb7812 */ /* 0x000fe200078ec0ff */
[-C--:B-1----:R-:W-:Y:S02]  /*1b370*/  FFMA.FTZ R15, R5, -R224.reuse, R15 ;  /* 0x800000e0050f7223 */ /* 0x082fe4000001000f */
[----:B------:R-:W-:Y:S08]  /*1b380*/  IMAD.IADD R5, R225, 0x1, -R4 ;  /* 0x00000001e1057824 */ /* 0x000ff000078e0a04 */
[----:B------:R-:W-:Y:S02]  /*1b390*/  @P6 LOP3.LUT R219, R219, 0x100, RZ, 0xfc, !PT ;  /* 0x00000100dbdb6812 */ /* 0x000fe400078efcff */
[----:B------:R-:W-:Y:S02]  /*1b3a0*/  IABS R5, R5 ;  /* 0x0000000500057213 */ /* 0x000fe40000000000 */
[----:B------:R-:W-:Y:S01]  /*1b3b0*/  LOP3.LUT P6, RZ, R219, 0x10, RZ, 0xc0, !PT ;  /* 0x00000010dbff7812 */ /* 0x000fe200078cc0ff */
[-C--:B---3--:R-:W-:Y:S03]  /*1b3c0*/  FFMA.FTZ R18, R6, -R224.reuse, R18 ;  /* 0x800000e006127223 */ /* 0x088fe60000010012 */
[----:B------:R-:W1:Y:S01]  /*1b3d0*/  I2F R5, R5 ;  /* 0x0000000500057306 */ /* 0x000e620000201400 */
[----:B------:R-:W-:Y:S02]  /*1b3e0*/  FSEL R7, R7, -INF , !P6 ;  /* 0xff80000007077808 */ /* 0x000fe40007000000 */
[C---:B------:R-:W-:Y:S04]  /*1b3f0*/  LOP3.LUT P6, RZ, R219.reuse, 0x100, RZ, 0xc0, !PT ;  /* 0x00000100dbff7812 */ /* 0x040fe800078cc0ff */
[----:B------:R-:W-:Y:S02]  /*1b400*/  FSEL R10, R10, -INF , !P6 ;  /* 0xff8000000a0a7808 */ /* 0x000fe40007000000 */
[----:B------:R-:W-:Y:S04]  /*1b410*/  LOP3.LUT P6, RZ, R219, 0x80, RZ, 0xc0, !PT ;  /* 0x00000080dbff7812 */ /* 0x000fe800078cc0ff */
[----:B------:R-:W-:Y:S02]  /*1b420*/  FSEL R11, R11, -INF , !P6 ;  /* 0xff8000000b0b7808 */ /* 0x000fe40007000000 */
[C---:B------:R-:W-:Y:S04]  /*1b430*/  LOP3.LUT P6, RZ, R219.reuse, 0x40, RZ, 0xc0, !PT ;  /* 0x00000040dbff7812 */ /* 0x040fe800078cc0ff */
[----:B------:R-:W-:Y:S02]  /*1b440*/  FSEL R14, R14, -INF , !P6 ;  /* 0xff8000000e0e7808 */ /* 0x000fe40007000000 */
[----:B------:R-:W-:Y:S01]  /*1b450*/  LOP3.LUT P6, RZ, R219, 0x20, RZ, 0xc0, !PT ;  /* 0x00000020dbff7812 */ /* 0x000fe200078cc0ff */
[-C--:B-1----:R-:W-:Y:S03]  /*1b460*/  FFMA.FTZ R17, R5, -R224.reuse, R17 ;  /* 0x800000e005117223 */ /* 0x082fe60000010011 */
[----:B------:R-:W-:Y:S01]  /*1b470*/  FSEL R18, R18, -INF , !P6 ;  /* 0xff80000012127808 */ /* 0x000fe20007000000 */
[----:B------:R1:W3:Y:S01]  /*1b480*/  I2F R5, R2 ;  /* 0x0000000200057306 */ /* 0x0002e20000201400 */
[----:B------:R-:W-:Y:S02]  /*1b490*/  FSEL R17, R17, -INF , !P0 ;  /* 0xff80000011117808 */ /* 0x000fe40004000000 */
[----:B-1----:R-:W-:Y:S01]  /*1b4a0*/  IADD3 R2, R0, 0x20, RZ ;  /* 0x0000002000027810 */ /* 0x002fe20007ffe0ff */
[----:B---3--:R-:W-:Y:S03]  /*1b4b0*/  FFMA.FTZ R19, R5, -R224, R19 ;  /* 0x800000e005137223 */ /* 0x008fe60000010013 */
[C---:B------:R-:W-:Y:S01]  /*1b4c0*/  ISETP.GE.AND P0, PT, R2.reuse, R228, PT ;  /* 0x000000e40200720c */ /* 0x040fe20003f06270 */
[--C-:B------:R-:W-:Y:S01]  /*1b4d0*/  IMAD.IADD R5, R225, 0x1, -R2.reuse ;  /* 0x00000001e1057824 */ /* 0x100fe200078e0a02 */
[C---:B------:R-:W-:Y:S01]  /*1b4e0*/  ISETP.GE.AND P4, PT, R2.reuse, R227, PT ;  /* 0x000000e30200720c */ /* 0x040fe20003f86270 */
[----:B------:R-:W-:Y:S01]  /*1b4f0*/  IMAD.IADD R4, R229, 0x1, -R2 ;  /* 0x00000001e5047824 */ /* 0x000fe200078e0a02 */
[C---:B------:R-:W-:Y:S02]  /*1b500*/  ISETP.GE.OR P0, PT, R2.reuse, R231, !P0 ;  /* 0x000000e70200720c */ /* 0x040fe40004706670 */
[----:B------:R-:W-:Y:S02]  /*1b510*/  IABS R5, R5 ;  /* 0x0000000500057213 */ /* 0x000fe40000000000 */
[----:B------:R-:W-:Y:S02]  /*1b520*/  IABS R4, R4 ;  /* 0x0000000400047213 */ /* 0x000fe40000000000 */
[----:B------:R-:W-:Y:S02]  /*1b530*/  ISETP.GE.OR P4, PT, R2, R230, !P4 ;  /* 0x000000e60200720c */ /* 0x000fe40006786670 */
[----:B------:R-:W1:Y:S01]  /*1b540*/  I2F R5, R5 ;  /* 0x0000000500057306 */ /* 0x000e620000201400 */
[----:B------:R-:W-:Y:S09]  /*1b550*/  FSEL R19, R19, -INF , !P5 ;  /* 0xff80000013137808 */ /* 0x000ff20006800000 */
[----:B------:R-:W3:Y:S01]  /*1b560*/  I2F R4, R4 ;  /* 0x0000000400047306 */ /* 0x000ee20000201400 */
[----:B-1----:R-:W-:Y:S01]  /*1b570*/  FFMA.FTZ R20, R5, -R224, R20 ;  /* 0x800000e005147223 */ /* 0x002fe20000010014 */
[----:B------:R-:W-:Y:S04]  /*1b580*/  IADD3 R5, R0, 0x21, RZ ;  /* 0x0000002100057810 */ /* 0x000fe80007ffe0ff */
[----:B------:R-:W-:Y:S01]  /*1b590*/  FSEL R20, R20, -INF , !P0 ;  /* 0xff80000014147808 */ /* 0x000fe20004000000 */
[--C-:B------:R-:W-:Y:S01]  /*1b5a0*/  IMAD.IADD R6, R225, 0x1, -R5.reuse ;  /* 0x00000001e1067824 */ /* 0x100fe200078e0a05 */
[----:B------:R-:W-:Y:S01]  /*1b5b0*/  ISETP.GE.AND P3, PT, R5, R227, PT ;  /* 0x000000e30500720c */ /* 0x000fe20003f66270 */
[----:B------:R-:W-:Y:S01]  /*1b5c0*/  IMAD.IADD R2, R229, 0x1, -R5 ;  /* 0x00000001e5027824 */ /* 0x000fe200078e0a05 */
[C---:B------:R-:W-:Y:S01]  /*1b5d0*/  ISETP.GE.AND P0, PT, R5.reuse, R228, PT ;  /* 0x000000e40500720c */ /* 0x040fe20003f06270 */
[----:B---3--:R-:W-:Y:S01]  /*1b5e0*/  FFMA.FTZ R22, R4, -R224, R22 ;  /* 0x800000e004167223 */ /* 0x008fe20000010016 */
[----:B------:R-:W-:Y:S02]  /*1b5f0*/  IABS R6, R6 ;  /* 0x0000000600067213 */ /* 0x000fe40000000000 */
[----:B------:R-:W-:Y:S02]  /*1b600*/  IADD3 R4, R0, 0x28, RZ ;  /* 0x0000002800047810 */ /* 0x000fe40007ffe0ff */
[----:B------:R-:W-:Y:S02]  /*1b610*/  IABS R2, R2 ;  /* 0x0000000200027213 */ /* 0x000fe40000000000 */
[----:B------:R-:W1:Y:S01]  /*1b620*/  I2F R6, R6 ;  /* 0x0000000600067306 */ /* 0x000e620000201400 */
[CC--:B------:R-:W-:Y:S02]  /*1b630*/  ISETP.GE.OR P3, PT, R5.reuse, R230.reuse, !P3 ;  /* 0x000000e60500720c */ /* 0x0c0fe40005f66670 */
[----:B------:R-:W-:Y:S01]  /*1b640*/  ISETP.GE.OR P0, PT, R5, R231, !P0 ;  /* 0x000000e70500720c */ /* 0x000fe20004706670 */
[--C-:B------:R-:W-:Y:S01]  /*1b650*/  IMAD.IADD R5, R229, 0x1, -R4.reuse ;  /* 0x00000001e5057824 */ /* 0x100fe200078e0a04 */
[----:B------:R-:W-:Y:S02]  /*1b660*/  ISETP.GE.AND P2, PT, R4, R227, PT ;  /* 0x000000e30400720c */ /* 0x000fe40003f46270 */
[----:B------:R-:W-:Y:S02]  /*1b670*/  FSEL R22, R22, -INF , !P4 ;  /* 0xff80000016167808 */ /* 0x000fe40006000000 */
[----:B------:R-:W-:Y:S01]  /*1b680*/  IABS R5, R5 ;  /* 0x0000000500057213 */ /* 0x000fe20000000000 */
[----:B------:R-:W3:Y:S01]  /*1b690*/  I2F R2, R2 ;  /* 0x0000000200027306 */ /* 0x000ee20000201400 */
[----:B------:R-:W-:Y:S09]  /*1b6a0*/  ISETP.GE.OR P2, PT, R4, R230, !P2 ;  /* 0x000000e60400720c */ /* 0x000ff20005746670 */
[----:B------:R-:W4:Y:S01]  /*1b6b0*/  I2F R5, R5 ;  /* 0x0000000500057306 */ /* 0x000f220000201400 */
[----:B-1----:R-:W-:Y:S02]  /*1b6c0*/  FFMA.FTZ R21, R6, -R224, R21 ;  /* 0x800000e006157223 */ /* 0x002fe40000010015 */
[----:B------:R-:W-:Y:S03]  /*1b6d0*/  IMAD.IADD R6, R225, 0x1, -R4 ;  /* 0x00000001e1067824 */ /* 0x000fe600078e0a04 */
[----:B------:R-:W-:Y:S02]  /*1b6e0*/  FSEL R21, R21, -INF , !P0 ;  /* 0xff80000015157808 */ /* 0x000fe40004000000 */
[----:B------:R-:W-:Y:S02]  /*1b6f0*/  IABS R6, R6 ;  /* 0x0000000600067213 */ /* 0x000fe40000000000 */
[----:B------:R-:W-:Y:S01]  /*1b700*/  ISETP.GE.AND P0, PT, R4, R228, PT ;  /* 0x000000e40400720c */ /* 0x000fe20003f06270 */
[-C--:B---3--:R-:W-:Y:S01]  /*1b710*/  FFMA.FTZ R23, R2, -R224.reuse, R23 ;  /* 0x800000e002177223 */ /* 0x088fe20000010017 */
[----:B------:R-:W-:Y:S02]  /*1b720*/  IADD3 R2, R0, 0x29, RZ ;  /* 0x0000002900027810 */ /* 0x000fe40007ffe0ff */
[----:B------:R-:W1:Y:S01]  /*1b730*/  I2F R6, R6 ;  /* 0x0000000600067306 */ /* 0x000e620000201400 */
[----:B------:R-:W-:Y:S02]  /*1b740*/  ISETP.GE.OR P0, PT, R4, R231, !P0 ;  /* 0x000000e70400720c */ /* 0x000fe40004706670 */
[----:B------:R-:W-:Y:S01]  /*1b750*/  IMAD.IADD R4, R229, 0x1, -R2 ;  /* 0x00000001e5047824 */ /* 0x000fe200078e0a02 */
[C---:B------:R-:W-:Y:S02]  /*1b760*/  ISETP.GE.AND P1, PT, R2.reuse, R227, PT ;  /* 0x000000e30200720c */ /* 0x040fe40003f26270 */
[----:B------:R-:W-:Y:S01]  /*1b770*/  FSEL R23, R23, -INF , !P3 ;  /* 0xff80000017177808 */ /* 0x000fe20005800000 */
[----:B----4-:R-:W-:Y:S01]  /*1b780*/  FFMA.FTZ R26, R5, -R224, R26 ;  /* 0x800000e0051a7223 */ /* 0x010fe2000001001a */
[----:B------:R-:W-:Y:S02]  /*1b790*/  IABS R4, R4 ;  /* 0x0000000400047213 */ /* 0x000fe40000000000 */
[----:B------:R-:W-:Y:S02]  /*1b7a0*/  ISETP.GE.OR P1, PT, R2, R230, !P1 ;  /* 0x000000e60200720c */ /* 0x000fe40004f26670 */
[----:B------:R-:W-:Y:S02]  /*1b7b0*/  FSEL R26, R26, -INF , !P2 ;  /* 0xff8000001a1a7808 */ /* 0x000fe40005000000 */
[----:B------:R-:W3:Y:S01]  /*1b7c0*/  I2F R4, R4 ;  /* 0x0000000400047306 */ /* 0x000ee20000201400 */
[----:B-1----:R-:W-:Y:S02]  /*1b7d0*/  FFMA.FTZ R24, R6, -R224, R24 ;  /* 0x800000e006187223 */ /* 0x002fe40000010018 */
[----:B------:R-:W-:Y:S03]  /*1b7e0*/  IMAD.IADD R6, R225, 0x1, -R2 ;  /* 0x00000001e1067824 */ /* 0x000fe600078e0a02 */
[----:B------:R-:W-:Y:S02]  /*1b7f0*/  FSEL R24, R24, -INF , !P0 ;  /* 0xff80000018187808 */ /* 0x000fe40004000000 */
[----:B------:R-:W-:Y:S02]  /*1b800*/  IABS R6, R6 ;  /* 0x0000000600067213 */ /* 0x000fe40000000000 */
[----:B------:R-:W-:Y:S04]  /*1b810*/  ISETP.GE.AND P0, PT, R2, R228, PT ;  /* 0x000000e40200720c */ /* 0x000fe80003f06270 */
[----:B------:R-:W1:Y:S01]  /*1b820*/  I2F R6, R6 ;  /* 0x0000000600067306 */ /* 0x000e620000201400 */
[-C--:B---3--:R-:W-:Y:S01]  /*1b830*/  FFMA.FTZ R27, R4, -R224.reuse, R27 ;  /* 0x800000e0041b7223 */ /* 0x088fe2000001001b */
[----:B------:R-:W-:Y:S04]  /*1b840*/  ISETP.GE.OR P0, PT, R2, R231, !P0 ;  /* 0x000000e70200720c */ /* 0x000fe80004706670 */
[----:B------:R-:W-:Y:S01]  /*1b850*/  FSEL R27, R27, -INF , !P1 ;  /* 0xff8000001b1b7808 */ /* 0x000fe20004800000 */
[----:B-1----:R-:W-:Y:S01]  /*1b860*/  FFMA.FTZ R25, R6, -R224, R25 ;  /* 0x800000e006197223 */ /* 0x002fe20000010019 */
[----:B------:R-:W-:Y:S04]  /*1b870*/  IADD3 R6, R0, 0x30, RZ ;  /* 0x0000003000067810 */ /* 0x000fe80007ffe0ff */
[----:B------:R-:W-:Y:S01]  /*1b880*/  FSEL R25, R25, -INF , !P0 ;  /* 0xff80000019197808 */ /* 0x000fe20004000000 */
[--C-:B------:R-:W-:Y:S01]  /*1b890*/  IMAD.IADD R5, R225, 0x1, -R6.reuse ;  /* 0x00000001e1057824 */ /* 0x100fe200078e0a06 */
[C---:B------:R-:W-:Y:S01]  /*1b8a0*/  ISETP.GE.AND P0, PT, R6.reuse, R228, PT ;  /* 0x000000e40600720c */ /* 0x040fe20003f06270 */
[----:B------:R-:W-:Y:S03]  /*1b8b0*/  IMAD.IADD R2, R229, 0x1, -R6 ;  /* 0x00000001e5027824 */ /* 0x000fe600078e0a06 */
[----:B------:R-:W-:Y:S02]  /*1b8c0*/  IABS R5, R5 ;  /* 0x0000000500057213 */ /* 0x000fe40000000000 */
[----:B------:R-:W-:Y:S02]  /*1b8d0*/  IABS R2, R2 ;  /* 0x0000000200027213 */ /* 0x000fe40000000000 */
[----:B------:R-:W-:Y:S02]  /*1b8e0*/  ISETP.GE.OR P0, PT, R6, R231, !P0 ;  /* 0x000000e70600720c */ /* 0x000fe40004706670 */
[----:B------:R-:W1:Y:S10]  /*1b8f0*/  I2F R5, R5 ;  /* 0x0000000500057306 */ /* 0x000e740000201400 */
[----:B------:R-:W3:Y:S01]  /*1b900*/  I2F R2, R2 ;  /* 0x0000000200027306 */ /* 0x000ee20000201400 */
[----:B-1----:R-:W-:Y:S01]  /*1b910*/  FFMA.FTZ R28, R5, -R224, R28 ;  /* 0x800000e0051c7223 */ /* 0x002fe2000001001c */
[----:B------:R-:W-:Y:S04]  /*1b920*/  IADD3 R5, R0, 0x31, RZ ;  /* 0x0000003100057810 */ /* 0x000fe80007ffe0ff */
[----:B------:R-:W-:Y:S01]  /*1b930*/  FSEL R28, R28, -INF , !P0 ;  /* 0xff8000001c1c7808 */ /* 0x000fe20004000000 */
[--C-:B------:R-:W-:Y:S01]  /*1b940*/  IMAD.IADD R4, R225, 0x1, -R5.reuse ;  /* 0x00000001e1047824 */ /* 0x100fe200078e0a05 */
[C---:B------:R-:W-:Y:S02]  /*1b950*/  ISETP.GE.AND P6, PT, R5.reuse, R227, PT ;  /* 0x000000e30500720c */ /* 0x040fe40003fc6270 */
[C---:B------:R-:W-:Y:S01]  /*1b960*/  ISETP.GE.AND P0, PT, R5.reuse, R228, PT ;  /* 0x000000e40500720c */ /* 0x040fe20003f06270 */
[----:B---3--:R-:W-:Y:S01]  /*1b970*/  FFMA.FTZ R30, R2, -R224, R30 ;  /* 0x800000e0021e7223 */ /* 0x008fe2000001001e */
[----:B------:R-:W-:Y:S02]  /*1b980*/  IABS R4, R4 ;  /* 0x0000000400047213 */ /* 0x000fe40000000000 */
[C---:B------:R-:W-:Y:S02]  /*1b990*/  ISETP.GE.OR P6, PT, R5.reuse, R230, !P6 ;  /* 0x000000e60500720c */ /* 0x040fe400077c6670 */
[----:B------:R-:W-:Y:S01]  /*1b9a0*/  ISETP.GE.OR P0, PT, R5, R231, !P0 ;  /* 0x000000e70500720c */ /* 0x000fe20004706670 */
[----:B------:R-:W-:Y:S01]  /*1b9b0*/  IMAD.IADD R5, R229, 0x1, -R5 ;  /* 0x00000001e5057824 */ /* 0x000fe200078e0a05 */
[----:B------:R-:W1:Y:S02]  /*1b9c0*/  I2F R4, R4 ;  /* 0x0000000400047306 */ /* 0x000e640000201400 */
[----:B-1----:R-:W-:Y:S01]  /*1b9d0*/  FFMA.FTZ R29, R4, -R224, R29 ;  /* 0x800000e0041d7223 */ /* 0x002fe2000001001d */
[----:B------:R-:W-:Y:S04]  /*1b9e0*/  IADD3 R4, R0, 0x38, RZ ;  /* 0x0000003800047810 */ /* 0x000fe80007ffe0ff */
[----:B------:R-:W-:Y:S01]  /*1b9f0*/  FSEL R29, R29, -INF , !P0 ;  /* 0xff8000001d1d7808 */ /* 0x000fe20004000000 */
[--C-:B------:R-:W-:Y:S01]  /*1ba00*/  IMAD.IADD R2, R225, 0x1, -R4.reuse ;  /* 0x00000001e1027824 */ /* 0x100fe200078e0a04 */
[C---:B------:R-:W-:Y:S02]  /*1ba10*/  ISETP.GE.AND P0, PT, R4.reuse, R228, PT ;  /* 0x000000e40400720c */ /* 0x040fe40003f06270 */
[C---:B------:R-:W-:Y:S02]  /*1ba20*/  ISETP.GE.AND P5, PT, R4.reuse, R227, PT ;  /* 0x000000e30400720c */ /* 0x040fe40003fa6270 */
[----:B------:R-:W-:Y:S02]  /*1ba30*/  IABS R2, R2 ;  /* 0x0000000200027213 */ /* 0x000fe40000000000 */
[C---:B------:R-:W-:Y:S02]  /*1ba40*/  ISETP.GE.OR P0, PT, R4.reuse, R231, !P0 ;  /* 0x000000e70400720c */ /* 0x040fe40004706670 */
[----:B------:R-:W-:Y:S01]  /*1ba50*/  ISETP.GE.OR P5, PT, R4, R230, !P5 ;  /* 0x000000e60400720c */ /* 0x000fe20006fa6670 */
[----:B------:R-:W-:Y:S01]  /*1ba60*/  IMAD.IADD R4, R229, 0x1, -R4 ;  /* 0x00000001e5047824 */ /* 0x000fe200078e0a04 */
[----:B------:R-:W1:Y:S04]  /*1ba70*/  I2F R2, R2 ;  /* 0x0000000200027306 */ /* 0x000e680000201400 */
[----:B------:R-:W-:Y:S06]  /*1ba80*/  IABS R4, R4 ;  /* 0x0000000400047213 */ /* 0x000fec0000000000 */
[----:B------:R-:W3:Y:S01]  /*1ba90*/  I2F R4, R4 ;  /* 0x0000000400047306 */ /* 0x000ee20000201400 */
[----:B-1----:R-:W-:Y:S01]  /*1baa0*/  FFMA.FTZ R32, R2, -R224, R32 ;  /* 0x800000e002207223 */ /* 0x002fe20000010020 */
[----:B------:R-:W-:Y:S04]  /*1bab0*/  IADD3 R2, R0, 0x39, RZ ;  /* 0x0000003900027810 */ /* 0x000fe80007ffe0ff */
[----:B------:R-:W-:Y:S01]  /*1bac0*/  FSEL R32, R32, -INF , !P0 ;  /* 0xff80000020207808 */ /* 0x000fe20004000000 */
[----:B------:R-:W-:Y:S01]  /*1bad0*/  IMAD.IADD R0, R225, 0x1, -R2 ;  /* 0x00000001e1007824 */ /* 0x000fe200078e0a02 */
[C---:B------:R-:W-:Y:S02]  /*1bae0*/  ISETP.GE.AND P0, PT, R2.reuse, R228, PT ;  /* 0x000000e40200720c */ /* 0x040fe40003f06270 */
[----:B------:R-:W-:Y:S01]  /*1baf0*/  ISETP.GE.AND P4, PT, R2, R227, PT ;  /* 0x000000e30200720c */ /* 0x000fe20003f86270 */
[----:B---3--:R-:W-:Y:S01]  /*1bb00*/  FFMA.FTZ R34, R4, -R224, R34 ;  /* 0x800000e004227223 */ /* 0x008fe20000010022 */
[----:B------:R-:W-:Y:S02]  /*1bb10*/  IABS R0, R0 ;  /* 0x0000000000007213 */ /* 0x000fe40000000000 */
[C---:B------:R-:W-:Y:S02]  /*1bb20*/  ISETP.GE.OR P0, PT, R2.reuse, R231, !P0 ;  /* 0x000000e70200720c */ /* 0x040fe40004706670 */
[----:B------:R-:W-:Y:S02]  /*1bb30*/  ISETP.GE.OR P4, PT, R2, R230, !P4 ;  /* 0x000000e60200720c */ /* 0x000fe40006786670 */
[----:B------:R-:W1:Y:S01]  /*1bb40*/  I2F R0, R0 ;  /* 0x0000000000007306 */ /* 0x000e620000201400 */
[----:B------:R-:W-:Y:S01]  /*1bb50*/  FSEL R34, R34, -INF , !P5 ;  /* 0xff80000022227808 */ /* 0x000fe20006800000 */
[----:B-1----:R-:W-:Y:S01]  /*1bb60*/  FFMA.FTZ R33, R0, -R224, R33 ;  /* 0x800000e000217223 */ /* 0x002fe20000010021 */
[----:B------:R-:W-:Y:S04]  /*1bb70*/  FMNMX.FTZ R0, R139, R3, !PT ;  /* 0x000000038b007209 */ /* 0x000fe80007810000 */
[----:B------:R-:W-:Y:S02]  /*1bb80*/  FMNMX.FTZ R0, R135, R0, !PT ;  /* 0x0000000087007209 */ /* 0x000fe40007810000 */
[----:B------:R-:W-:Y:S02]  /*1bb90*/  FSEL R33, R33, -INF , !P0 ;  /* 0xff80000021217808 */ /* 0x000fe40004000000 */
[----:B------:R-:W-:Y:S02]  /*1bba0*/  FMNMX.FTZ R0, R8, R0, !PT ;  /* 0x0000000008007209 */ /* 0x000fe40007810000 */
[----:B------:R-:W-:Y:S02]  /*1bbb0*/  LOP3.LUT P0, RZ, R219, 0x1, RZ, 0xc0, !PT ;  /* 0x00000001dbff7812 */ /* 0x000fe4000780c0ff */
[----:B------:R-:W-:Y:S02]  /*1bbc0*/  FMNMX.FTZ R0, R9, R0, !PT ;  /* 0x0000000009007209 */ /* 0x000fe40007810000 */
[----:B------:R-:W-:Y:S02]  /*1bbd0*/  FSEL R15, R15, -INF , !P0 ;  /* 0xff8000000f0f7808 */ /* 0x000fe40004000000 */
[----:B------:R-:W-:Y:S02]  /*1bbe0*/  FMNMX.FTZ R0, R12, R0, !PT ;  /* 0x000000000c007209 */ /* 0x000fe40007810000 */
[C---:B------:R-:W-:Y:S02]  /*1bbf0*/  ISETP.GE.AND P0, PT, R6.reuse, R227, PT ;  /* 0x000000e30600720c */ /* 0x040fe40003f06270 */
[----:B------:R-:W-:Y:S02]  /*1bc00*/  FMNMX.FTZ R0, R13, R0, !PT ;  /* 0x000000000d007209 */ /* 0x000fe40007810000 */
[----:B------:R-:W-:Y:S02]  /*1bc10*/  ISETP.GE.OR P0, PT, R6, R230, !P0 ;  /* 0x000000e60600720c */ /* 0x000fe40004706670 */
[----:B------:R-:W-:Y:S02]  /*1bc20*/  FMNMX.FTZ R133, R16, R0, !PT ;  /* 0x0000000010857209 */ /* 0x000fe40007810000 */
[----:B------:R-:W-:Y:S01]  /*1bc30*/  IABS R0, R5 ;  /* 0x0000000500007213 */ /* 0x000fe20000000000 */
[----:B------:R-:W-:Y:S01]  /*1bc40*/  IMAD.IADD R5, R229, 0x1, -R2 ;  /* 0x00000001e5057824 */ /* 0x000fe200078e0a02 */
[----:B------:R-:W-:Y:S02]  /*1bc50*/  FMNMX.FTZ R133, R17, R133, !PT ;  /* 0x0000008511857209 */ /* 0x000fe40007810000 */
[----:B------:R-:W-:Y:S02]  /*1bc60*/  P2R R6, PR, RZ, 0x1 ;  /* 0x00000001ff067803 */ /* 0x000fe40000000000 */
[----:B------:R-:W-:Y:S01]  /*1bc70*/  FMNMX.FTZ R133, R20, R133, !PT ;  /* 0x0000008514857209 */ /* 0x000fe20007810000 */
[----:B------:R-:W1:Y:S01]  /*1bc80*/  I2F R0, R0 ;  /* 0x0000000000007306 */ /* 0x000e620000201400 */
[----:B------:R-:W-:Y:S02]  /*1bc90*/  ISETP.NE.AND P3, PT, R6, RZ, PT ;  /* 0x000000ff0600720c */ /* 0x000fe40003f65270 */
[----:B------:R-:W-:Y:S02]  /*1bca0*/  FMNMX.FTZ R133, R21, R133, !PT ;  /* 0x0000008515857209 */ /* 0x000fe40007810000 */
[----:B------:R-:W-:Y:S02]  /*1bcb0*/  FSEL R30, R30, -INF , !P3 ;  /* 0xff8000001e1e7808 */ /* 0x000fe40005800000 */
[----:B------:R-:W-:Y:S04]  /*1bcc0*/  FMNMX.FTZ R133, R24, R133, !PT ;  /* 0x0000008518857209 */ /* 0x000fe80007810000 */
[----:B------:R-:W-:Y:S04]  /*1bcd0*/  FMNMX.FTZ R133, R25, R133, !PT ;  /* 0x0000008519857209 */ /* 0x000fe80007810000 */
[----:B------:R-:W-:Y:S04]  /*1bce0*/  FMNMX.FTZ R133, R28, R133, !PT ;  /* 0x000000851c857209 */ /* 0x000fe80007810000 */
[----:B------:R-:W-:Y:S04]  /*1bcf0*/  FMNMX.FTZ R133, R29, R133, !PT ;  /* 0x000000851d857209 */ /* 0x000fe80007810000 */
[----:B------:R-:W-:Y:S01]  /*1bd00*/  FMNMX.FTZ R133, R32, R133, !PT ;  /* 0x0000008520857209 */ /* 0x000fe20007810000 */
[----:B-1----:R-:W-:Y:S03]  /*1bd10*/  FFMA.FTZ R31, R0, -R224, R31 ;  /* 0x800000e0001f7223 */ /* 0x002fe6000001001f */
[----:B------:R-:W-:Y:S02]  /*1bd20*/  FMNMX.FTZ R133, R33, R133, !PT ;  /* 0x0000008521857209 */ /* 0x000fe40007810000 */
[----:B------:R-:W-:Y:S03]  /*1bd30*/  FSEL R31, R31, -INF , !P6 ;  /* 0xff8000001f1f7808 */ /* 0x000fe60007000000 */
[----:B------:R-:W1:Y:S02]  /*1bd40*/  SHFL.BFLY PT, R0, R133, 0x2, 0x1f ;  /* 0x0c401f0085007f89 */ /* 0x000e6400000e0000 */
[----:B-1----:R-:W-:Y:S06]  /*1bd50*/  FMNMX.FTZ R133, R133, R0, !PT ;  /* 0x0000000085857209 */ /* 0x002fec0007810000 */
[----:B------:R-:W3:Y:S04]  /*1bd60*/  LD.E R0, [R136.64+0xdc] ;  /* 0x0000dc0488007980 */ /* 0x000ee8000c101900 */
[----:B------:R-:W1:Y:S02]  /*1bd70*/  SHFL.BFLY PT, R4, R133, 0x1, 0x1f ;  /* 0x0c201f0085047f89 */ /* 0x000e6400000e0000 */
[----:B-1----:R-:W-:Y:S02]  /*1bd80*/  FMNMX.FTZ R133, R133, R4, !PT ;  /* 0x0000000485857209 */ /* 0x002fe40007810000 */
[----:B------:R-:W-:Y:S02]  /*1bd90*/  FMNMX.FTZ R4, R138, R134, !PT ;  /* 0x000000868a047209 */ /* 0x000fe40007810000 */
[----:B------:R-:W-:Y:S02]  /*1bda0*/  FSETP.NEU.FTZ.AND P0, PT, R133, -INF , PT ;  /* 0xff8000008500780b */ /* 0x000fe40003f1d000 */
[----:B------:R-:W-:Y:S04]  /*1bdb0*/  FMNMX.FTZ R4, R7, R4, !PT ;  /* 0x0000000407047209 */ /* 0x000fe80007810000 */
[----:B------:R-:W-:Y:S02]  /*1bdc0*/  FMNMX.FTZ R2, R10, R4, !PT ;  /* 0x000000040a027209 */ /* 0x000fe40007810000 */
[----:B------:R-:W-:Y:S02]  /*1bdd0*/  IABS R4, R5 ;  /* 0x0000000500047213 */ /* 0x000fe40000000000 */
[----:B------:R-:W-:Y:S04]  /*1bde0*/  FMNMX.FTZ R2, R11, R2, !PT ;  /* 0x000000020b027209 */ /* 0x000fe80007810000 */
[----:B------:R-:W-:Y:S01]  /*1bdf0*/  FMNMX.FTZ R2, R14, R2, !PT ;  /* 0x000000020e027209 */ /* 0x000fe20007810000 */
[----:B------:R-:W1:Y:S03]  /*1be00*/  I2F R4, R4 ;  /* 0x0000000400047306 */ /* 0x000e660000201400 */
[----:B------:R-:W-:Y:S04]  /*1be10*/  FMNMX.FTZ R2, R15, R2, !PT ;  /* 0x000000020f027209 */ /* 0x000fe80007810000 */
[----:B------:R-:W-:Y:S04]  /*1be20*/  FMNMX.FTZ R2, R18, R2, !PT ;  /* 0x0000000212027209 */ /* 0x000fe80007810000 */
[----:B------:R-:W-:Y:S04]  /*1be30*/  FMNMX.FTZ R2, R19, R2, !PT ;  /* 0x0000000213027209 */ /* 0x000fe80007810000 */
[----:B------:R-:W-:Y:S04]  /*1be40*/  FMNMX.FTZ R2, R22, R2, !PT ;  /* 0x0000000216027209 */ /* 0x000fe80007810000 */
[----:B------:R-:W-:Y:S04]  /*1be50*/  FMNMX.FTZ R2, R23, R2, !PT ;  /* 0x0000000217027209 */ /* 0x000fe80007810000 */
[----:B------:R-:W-:Y:S01]  /*1be60*/  FMNMX.FTZ R2, R26, R2, !PT ;  /* 0x000000021a027209 */ /* 0x000fe20007810000 */
[----:B-1----:R-:W-:Y:S03]  /*1be70*/  FFMA.FTZ R35, R4, -R224, R35 ;  /* 0x800000e004237223 */ /* 0x002fe60000010023 */
[----:B------:R-:W-:Y:S02]  /*1be80*/  FMNMX.FTZ R4, R27, R2, !PT ;  /* 0x000000021b047209 */ /* 0x000fe40007810000 */
[----:B------:R-:W-:Y:S02]  /*1be90*/  FSEL R2, R133, RZ, P0 ;  /* 0x000000ff85027208 */ /* 0x000fe40000000000 */
[----:B------:R-:W-:Y:S02]  /*1bea0*/  FMNMX.FTZ R4, R30, R4, !PT ;  /* 0x000000041e047209 */ /* 0x000fe40007810000 */
[----:B------:R-:W-:Y:S01]  /*1beb0*/  FSEL R35, R35, -INF , !P4 ;  /* 0xff80000023237808 */ /* 0x000fe20006000000 */
[----:B------:R-:W-:Y:S01]  /*1bec0*/  FADD.FTZ R3, -R2, R3 ;  /* 0x0000000302037221 */ /* 0x000fe20000010100 */
[----:B------:R-:W-:Y:S04]  /*1bed0*/  FMNMX.FTZ R4, R31, R4, !PT ;  /* 0x000000041f047209 */ /* 0x000fe80007810000 */
[----:B------:R-:W-:Y:S04]  /*1bee0*/  FMNMX.FTZ R4, R34, R4, !PT ;  /* 0x0000000422047209 */ /* 0x000fe80007810000 */
[----:B------:R-:W-:Y:S01]  /*1bef0*/  FMNMX.FTZ R132, R35, R4, !PT ;  /* 0x0000000423847209 */ /* 0x000fe20007810000 */
[----:B---3--:R-:W-:Y:S05]  /*1bf00*/  FMUL.FTZ R2, R0, R133 ;  /* 0x0000008500027220 */ /* 0x008fea0000410000 */
[----:B------:R-:W-:Y:S05]  /*1bf10*/  FSEL R2, R2, RZ, P0 ;  /* 0x000000ff02027208 */ /* 0x000fea0000000000 */
[-CC-:B------:R-:W-:Y:S02]  /*1bf20*/  FFMA.FTZ R179, R20, R0.reuse, -R2.reuse ;  /* 0x0000000014b37223 */ /* 0x180fe40000010802 */
[-CC-:B------:R-:W-:Y:S02]  /*1bf30*/  FFMA.FTZ R187, R28, R0.reuse, -R2.reuse ;  /* 0x000000001cbb7223 */ /* 0x180fe40000010802 */
[-CC-:B------:R-:W-:Y:S02]  /*1bf40*/  FFMA.FTZ R191, R32, R0.reuse, -R2.reuse ;  /* 0x0000000020bf7223 */ /* 0x180fe40000010802 */
[-CC-:B------:R-:W-:Y:S02]  /*1bf50*/  FFMA.FTZ R139, R139, R0.reuse, -R2.reuse ;  /* 0x000000008b8b7223 */ /* 0x180fe40000010802 */
[-CC-:B------:R-:W-:Y:S02]  /*1bf60*/  FFMA.FTZ R6, R135, R0.reuse, -R2.reuse ;  /* 0x0000000087067223 */ /* 0x180fe40000010802 */
[-CC-:B------:R-:W-:Y:S02]  /*1bf70*/  FFMA.FTZ R8, R8, R0.reuse, -R2.reuse ;  /* 0x0000000008087223 */ /* 0x180fe40000010802 */
[-CC-:B------:R-:W-:Y:S01]  /*1bf80*/  FFMA.FTZ R9, R9, R0.reuse, -R2.reuse ;  /* 0x0000000009097223 */ /* 0x180fe20000010802 */
[----:B------:R-:W-:Y:S01]  /*1bf90*/  MUFU.EX2 R139, R139 ;  /* 0x0000008b008b7308 */ /* 0x000fe20000000800 */
        /* <DEDUP_REMOVED lines=9> */
[----:B------:R-:W-:Y:S02]  /*1c030*/  FFMA.FTZ R237, R33, R0, -R2 ;  /* 0x0000000021ed7223 */ /* 0x000fe40000010802 */
[----:B------:R-:W1:Y:S01]  /*1c040*/  SHFL.BFLY PT, R2, R132, 0x2, 0x1f ;  /* 0x0c401f0084027f89 */ /* 0x000e6200000e0000 */
[----:B------:R-:W-:Y:S10]  /*1c050*/  MUFU.EX2 R6, R6 ;  /* 0x0000000600067308 */ /* 0x000ff40000000800 */
[----:B------:R-:W-:Y:S10]  /*1c060*/  MUFU.EX2 R172, R13 ;  /* 0x0000000d00ac7308 */ /* 0x000ff40000000800 */
[----:B------:R-:W-:Y:S01]  /*1c070*/  MUFU.EX2 R174, R17 ;  /* 0x0000001100ae7308 */ /* 0x000fe20000000800 */
[----:B-1----:R-:W-:Y:S05]  /*1c080*/  FMNMX.FTZ R132, R132, R2, !PT ;  /* 0x0000000284847209 */ /* 0x002fea0007810000 */
[----:B------:R-:W1:Y:S04]  /*1c090*/  SHFL.BFLY PT, R2, R132, 0x1, 0x1f ;  /* 0x0c201f0084027f89 */ /* 0x000e6800000e0000 */
[----:B------:R-:W-:Y:S10]  /*1c0a0*/  MUFU.EX2 R135, R12 ;  /* 0x0000000c00877308 */ /* 0x000ff40000000800 */
[----:B------:R-:W-:Y:S01]  /*1c0b0*/  MUFU.EX2 R176, R16 ;  /* 0x0000001000b07308 */ /* 0x000fe20000000800 */
[----:B-1----:R-:W-:Y:S04]  /*1c0c0*/  FMNMX.FTZ R132, R132, R2, !PT ;  /* 0x0000000284847209 */ /* 0x002fe80007810000 */
[----:B------:R-:W-:Y:S01]  /*1c0d0*/  FSETP.NEU.FTZ.AND P0, PT, R132, -INF , PT ;  /* 0xff8000008400780b */ /* 0x000fe20003f1d000 */
[----:B------:R-:W-:Y:S03]  /*1c0e0*/  FMUL.FTZ R5, R0, R132 ;  /* 0x0000008400057220 */ /* 0x000fe60000410000 */
[----:B------:R-:W-:Y:S02]  /*1c0f0*/  FSEL R2, R132, RZ, P0 ;  /* 0x000000ff84027208 */ /* 0x000fe40000000000 */
[----:B------:R-:W-:Y:S03]  /*1c100*/  FSEL R5, R5, RZ, P0 ;  /* 0x000000ff05057208 */ /* 0x000fe60000000000 */
[----:B------:R-:W-:Y:S02]  /*1c110*/  FADD.FTZ R4, -R2, R134 ;  /* 0x0000008602047221 */ /* 0x000fe40000010100 */
[-CC-:B------:R-:W-:Y:S01]  /*1c120*/  FFMA.FTZ R2, R138, R0.reuse, -R5.reuse ;  /* 0x000000008a027223 */ /* 0x180fe20000010805 */
[----:B------:R-:W-:Y:S01]  /*1c130*/  MUFU.EX2 R134, R9 ;  /* 0x0000000900867308 */ /* 0x000fe20000000800 */
[-CC-:B------:R-:W-:Y:S02]  /*1c140*/  FFMA.FTZ R7, R7, R0.reuse, -R5.reuse ;  /* 0x0000000007077223 */ /* 0x180fe40000010805 */
[-CC-:B------:R-:W-:Y:S02]  /*1c150*/  FFMA.FTZ R10, R10, R0.reuse, -R5.reuse ;  /* 0x000000000a0a7223 */ /* 0x180fe40000010805 */
[-CC-:B------:R-:W-:Y:S02]  /*1c160*/  FFMA.FTZ R11, R11, R0.reuse, -R5.reuse ;  /* 0x000000000b0b7223 */ /* 0x180fe40000010805 */
[-CC-:B------:R-:W-:Y:S02]  /*1c170*/  FFMA.FTZ R14, R14, R0.reuse, -R5.reuse ;  /* 0x000000000e0e7223 */ /* 0x180fe40000010805 */
[-CC-:B------:R-:W-:Y:S01]  /*1c180*/  FFMA.FTZ R15, R15, R0.reuse, -R5.reuse ;  /* 0x000000000f0f7223 */ /* 0x180fe20000010805 */
[----:B------:R1:W-:Y:S01]  /*1c190*/  MUFU.EX2 R138, R2 ;  /* 0x00000002008a7308 */ /* 0x0003e20000000800 */
        /* <DEDUP_REMOVED lines=10> */
[----:B------:R-:W-:Y:S01]  /*1c240*/  FFMA.FTZ R182, R27, R0, -R5 ;  /* 0x000000001bb67223 */ /* 0x000fe20000010805 */
[----:B------:R-:W-:Y:S01]  /*1c250*/  MUFU.EX2 R240, R10 ;  /* 0x0000000a00f07308 */ /* 0x000fe20000000800 */
[C---:B-1----:R-:W-:Y:S02]  /*1c260*/  FMUL.FTZ R2, R0.reuse, R3 ;  /* 0x0000000300027220 */ /* 0x042fe40000410000 */
[----:B------:R-:W-:Y:S07]  /*1c270*/  FMUL.FTZ R3, R0, R4 ;  /* 0x0000000400037220 */ /* 0x000fee0000410000 */
[----:B------:R-:W1:Y:S01]  /*1c280*/  MUFU.EX2 R2, R2 ;  /* 0x0000000200027308 */ /* 0x000e620000000800 */
[----:B---3--:R-:W3:Y:S09]  /*1c290*/  LDL.LU R7, [R1+0xc0] ;  /* 0x0000c00001077983 */ /* 0x008ef20000300800 */
[----:B------:R-:W-:Y:S10]  /*1c2a0*/  MUFU.EX2 R3, R3 ;  /* 0x0000000300037308 */ /* 0x000ff40000000800 */
[----:B------:R-:W-:Y:S01]  /*1c2b0*/  MUFU.EX2 R239, R11 ;  /* 0x0000000b00ef7308 */ /* 0x000fe20000000800 */
[C---:B-1----:R-:W-:Y:S02]  /*1c2c0*/  FMUL.FTZ R20, R2.reuse, R152 ;  /* 0x0000009802147220 */ /* 0x042fe40000410000 */
[----:B------:R-:W4:Y:S01]  /*1c2d0*/  LDL R152, [R1+0xf4] ;  /* 0x0000f40001987983 */ /* 0x000f220000100800 */
[C---:B------:R-:W-:Y:S02]  /*1c2e0*/  FMUL.FTZ R28, R2.reuse, R144 ;  /* 0x00000090021c7220 */ /* 0x040fe40000410000 */
[C---:B------:R-:W-:Y:S01]  /*1c2f0*/  FMUL.FTZ R33, R2.reuse, R141 ;  /* 0x0000008d02217220 */ /* 0x040fe20000410000 */
[----:B------:R-:W4:Y:S01]  /*1c300*/  LDL R144, [R1+0x100] ;  /* 0x0001000001907983 */ /* 0x000f220000100800 */
[C---:B------:R-:W-:Y:S02]  /*1c310*/  FMUL.FTZ R24, R2.reuse, R148 ;  /* 0x0000009402187220 */ /* 0x040fe40000410000 */
[----:B------:R-:W-:Y:S01]  /*1c320*/  MUFU.EX2 R243, R14 ;  /* 0x0000000e00f37308 */ /* 0x000fe20000000800 */
[C---:B------:R-:W-:Y:S01]  /*1c330*/  FMUL.FTZ R25, R2.reuse, R149 ;  /* 0x0000009502197220 */ /* 0x040fe20000410000 */
[----:B------:R-:W4:Y:S01]  /*1c340*/  LDL R141, [R1+0x104] ;  /* 0x00010400018d7983 */ /* 0x000f220000100800 */
[C---:B------:R-:W-:Y:S02]  /*1c350*/  FMUL.FTZ R29, R2.reuse, R145 ;  /* 0x00000091021d7220 */ /* 0x040fe40000410000 */
[C---:B--2---:R-:W-:Y:S01]  /*1c360*/  FFMA.FTZ R0, R2.reuse, R192, R139 ;  /* 0x000000c002007223 */ /* 0x044fe2000001008b */
[----:B------:R-:W4:Y:S01]  /*1c370*/  LDL.64 R148, [R1+0x98] ;  /* 0x0000980001947983 */ /* 0x000f220000100a00 */
[----:B------:R-:W-:Y:S01]  /*1c380*/  FMUL.FTZ R13, R2, R161 ;  /* 0x000000a1020d7220 */ /* 0x000fe20000410000 */
[----:B------:R-:W-:Y:S01]  /*1c390*/  F2FP.PACK_AB R139, R6, R139 ;  /* 0x0000008b068b723e */ /* 0x000fe200000000ff */
[C---:B------:R-:W-:Y:S01]  /*1c3a0*/  FMUL.FTZ R4, R2.reuse, R168 ;  /* 0x000000a802047220 */ /* 0x040fe20000410000 */
[----:B------:R-:W1:Y:S01]  /*1c3b0*/  MUFU.EX2 R242, R15 ;  /* 0x0000000f00f27308 */ /* 0x000e620000000800 */
[C---:B------:R-:W-:Y:S01]  /*1c3c0*/  FMUL.FTZ R5, R2.reuse, R169 ;  /* 0x000000a902057220 */ /* 0x040fe20000410000 */
[----:B------:R-:W4:Y:S01]  /*1c3d0*/  LDL R192, [R1+0xd8] ;  /* 0x0000d80001c07983 */ /* 0x000f220000100800 */
[C---:B------:R-:W-:Y:S02]  /*1c3e0*/  FMUL.FTZ R8, R2.reuse, R164 ;  /* 0x000000a402087220 */ /* 0x040fe40000410000 */
[C---:B------:R-:W-:Y:S01]  /*1c3f0*/  FMUL.FTZ R9, R2.reuse, R165 ;  /* 0x000000a502097220 */ /* 0x040fe20000410000 */
[----:B------:R-:W4:Y:S01]  /*1c400*/  LDL R161, [R1+0xd4] ;  /* 0x0000d40001a17983 */ /* 0x000f220000100800 */
[C---:B------:R-:W-:Y:S02]  /*1c410*/  FMUL.FTZ R12, R2.reuse, R160 ;  /* 0x000000a0020c7220 */ /* 0x040fe40000410000 */
[C---:B------:R-:W-:Y:S01]  /*1c420*/  FMUL.FTZ R16, R2.reuse, R156 ;  /* 0x0000009c02107220 */ /* 0x040fe20000410000 */
[----:B------:R1:W-:Y:S01]  /*1c430*/  MUFU.EX2 R175, R18 ;  /* 0x0000001200af7308 */ /* 0x0003e20000000800 */
        /* <DEDUP_REMOVED lines=54> */
[----:B------:R-:W-:Y:S02]  /*1c7a0*/  FMUL.FTZ R10, R3, R166 ;  /* 0x000000a6030a7220 */ /* 0x000fe40000410000 */
[----:B------:R-:W-:Y:S02]  /*1c7b0*/  FADD.FTZ R2, R173, R2 ;  /* 0x00000002ad027221 */ /* 0x000fe40000010000 */
[C---:B------:R-:W-:Y:S02]  /*1c7c0*/  FMUL.FTZ R11, R3.reuse, R167 ;  /* 0x000000a7030b7220 */ /* 0x040fe40000410000 */
[----:B------:R-:W-:Y:S02]  /*1c7d0*/  FADD.FTZ R140, R134, R2 ;  /* 0x00000002868c7221 */ /* 0x000fe40000010000 */
[C---:B------:R-:W-:Y:S02]  /*1c7e0*/  FMUL.FTZ R6, R3.reuse, R170 ;  /* 0x000000aa03067220 */ /* 0x040fe40000410000 */
[C---:B------:R-:W-:Y:S01]  /*1c7f0*/  FMUL.FTZ R14, R3.reuse, R162 ;  /* 0x000000a2030e7220 */ /* 0x040fe20000410000 */
[----:B------:R-:W2:Y:S01]  /*1c800*/  LDL R170, [R1+0xc8] ;  /* 0x0000c80001aa7983 */ /* 0x000ea20000100800 */
[C---:B------:R-:W-:Y:S02]  /*1c810*/  FMUL.FTZ R15, R3.reuse, R163 ;  /* 0x000000a3030f7220 */ /* 0x040fe40000410000 */
[C---:B------:R-:W-:Y:S02]  /*1c820*/  FMUL.FTZ R18, R3.reuse, R158 ;  /* 0x0000009e03127220 */ /* 0x040fe40000410000 */
[C---:B------:R-:W-:Y:S02]  /*1c830*/  FMUL.FTZ R19, R3.reuse, R159 ;  /* 0x0000009f03137220 */ /* 0x040fe40000410000 */
[C---:B------:R-:W-:Y:S02]  /*1c840*/  FMUL.FTZ R22, R3.reuse, R154 ;  /* 0x0000009a03167220 */ /* 0x040fe40000410000 */
[----:B------:R-:W-:Y:S01]  /*1c850*/  FMUL.FTZ R23, R3, R155 ;  /* 0x0000009b03177220 */ /* 0x000fe20000410000 */
[----:B------:R-:W-:Y:S01]  /*1c860*/  F2FP.PACK_AB R155, R239, R240 ;  /* 0x000000f0ef9b723e */ /* 0x000fe200000000ff */
        /* <DEDUP_REMOVED lines=54> */
[----:B------:R-:W-:Y:S02]  /*1cbd0*/  IMAD.SHL.U32 R2, R236, 0x2, RZ ;  /* 0x00000002ec027824 */ /* 0x000fe400078e00ff */
[----:B------:R-:W-:Y:S01]  /*1cbe0*/  FADD.FTZ R140, R135, R140 ;  /* 0x0000008c878c7221 */ /* 0x000fe20000010000 */
[C---:B------:R-:W-:Y:S03]  /*1cbf0*/  F2FP.PACK_AB R135, R172.reuse, R135 ;  /* 0x00000087ac87723e */ /* 0x040fe600000000ff */
[----:B------:R-:W-:Y:S04]  /*1cc00*/  FADD.FTZ R146, R172, R140 ;  /* 0x0000008cac927221 */ /* 0x000fe80000010000 */
[----:B------:R-:W-:Y:S01]  /*1cc10*/  FADD.FTZ R146, R176, R146 ;  /* 0x00000092b0927221 */ /* 0x000fe20000010000 */
[C---:B------:R-:W-:Y:S03]  /*1cc20*/  F2FP.PACK_AB R176, R174.reuse, R176 ;  /* 0x000000b0aeb0723e */ /* 0x040fe600000000ff */
[----:B------:R-:W-:Y:S02]  /*1cc30*/  FADD.FTZ R146, R174, R146 ;  /* 0x00000092ae927221 */ /* 0x000fe40000010000 */
[C---:B---3--:R-:W-:Y:S01]  /*1cc40*/  FFMA.FTZ R0, R3.reuse, R7, R138 ;  /* 0x0000000703007223 */ /* 0x048fe2000001008a */
[C---:B------:R-:W-:Y:S01]  /*1cc50*/  F2FP.PACK_AB R138, R238.reuse, R138 ;  /* 0x0000008aee8a723e */ /* 0x040fe200000000ff */
[----:B------:R-:W-:Y:S02]  /*1cc60*/  FMUL.FTZ R7, R3, R171 ;  /* 0x000000ab03077220 */ /* 0x000fe40000410000 */
[----:B------:R-:W-:Y:S01]  /*1cc70*/  FADD.FTZ R3, R238, R0 ;  /* 0x00000000ee037221 */ /* 0x000fe20000010000 */
[----:B------:R-:W-:Y:S01]  /*1cc80*/  F2FP.PACK_AB R0, R134, R173 ;  /* 0x000000ad8600723e */ /* 0x000fe200000000ff */
[----:B------:R-:W3:Y:S01]  /*1cc90*/  LDL R238, [R1+0xcc] ;  /* 0x0000cc0001ee7983 */ /* 0x000ee20000100800 */
[----:B------:R1:W-:Y:S01]  /*1cca0*/  MUFU.EX2 R134, R179 ;  /* 0x000000b300867308 */ /* 0x0003e20000000800 */
[----:B------:R-:W-:Y:S02]  /*1ccb0*/  FADD.FTZ R3, R240, R3 ;  /* 0x00000003f0037221 */ /* 0x000fe40000010000 */
[----:B------:R-:W2:Y:S02]  /*1ccc0*/  LDL R173, [R1+0xdc] ;  /* 0x0000dc0001ad7983 */ /* 0x000ea40000100800 */
[----:B------:R-:W-:Y:S01]  /*1ccd0*/  FADD.FTZ R143, R239, R3 ;  /* 0x00000003ef8f7221 */ /* 0x000fe20000010000 */
[----:B------:R-:W-:Y:S01]  /*1cce0*/  IADD3 R3, R2, 0x1, RZ ;  /* 0x0000000102037810 */ /* 0x000fe20007ffe0ff */
[----:B------:R-:W3:Y:S04]  /*1ccf0*/  LDL R240, [R1+0xe0] ;  /* 0x0000e00001f07983 */ /* 0x000ee80000100800 */
[----:B------:R-:W3:Y:S01]  /*1cd00*/  LDL R239, [R1+0xd0] ;  /* 0x0000d00001ef7983 */ /* 0x000ee20000100800 */
[----:B----4-:R-:W-:Y:S05]  /*1cd10*/  IMAD.WIDE.U32 R166, R152, -0x326172a9, RZ ;  /* 0xcd9e8d5798a67825 */ /* 0x010fea00078e00ff */
[----:B------:R-:W-:Y:S02]  /*1cd20*/  LOP3.LUT R156, R144, R167, RZ, 0x3c, !PT ;  /* 0x000000a7909c7212 */ /* 0x000fe400078e3cff */
[----:B------:R-:W-:Y:S01]  /*1cd30*/  MUFU.EX2 R144, R180 ;  /* 0x000000b400907308 */ /* 0x000fe20000000800 */
[----:B------:R-:W-:Y:S01]  /*1cd40*/  IMAD.WIDE.U32 R140, R141, -0x2daee0ad, RZ ;  /* 0xd2511f538d8c7825 */ /* 0x000fe200078e00ff */
[----:B-1----:R-:W4:Y:S03]  /*1cd50*/  LDL R179, [R1+0x84] ;  /* 0x0000840001b37983 */ /* 0x002f260000100800 */
[----:B------:R-:W-:Y:S01]  /*1cd60*/  IMAD.WIDE.U32 R156, R156, -0x2daee0ad, RZ ;  /* 0xd2511f539c9c7825 */ /* 0x000fe200078e00ff */
[C---:B------:R-:W-:Y:S02]  /*1cd70*/  LOP3.LUT R142, R149.reuse, R2, RZ, 0x3c, !PT ;  /* 0x00000002958e7212 */ /* 0x040fe400078e3cff */
[----:B------:R-:W-:Y:S02]  /*1cd80*/  IADD3 R2, R149, -0x4498517b, RZ ;  /* 0xbb67ae8595027810 */ /* 0x000fe40007ffe0ff */
[----:B------:R-:W-:Y:S01]  /*1cd90*/  LOP3.LUT R142, R142, R141, RZ, 0x3c, !PT ;  /* 0x0000008d8e8e7212 */ /* 0x000fe200078e3cff */
[----:B------:R-:W-:Y:S01]  /*1cda0*/  MUFU.EX2 R148, R184 ;  /* 0x000000b800947308 */ /* 0x000fe20000000800 */
[----:B------:R-:W-:Y:S01]  /*1cdb0*/  LOP3.LUT R152, R157, R2, R140, 0x96, !PT ;  /* 0x000000029d987212 */ /* 0x000fe200078e968c */
[----:B------:R-:W-:Y:S01]  /*1cdc0*/  FADD.FTZ R140, R243, R143 ;  /* 0x0000008ff38c7221 */ /* 0x000fe20000010000 */
[----:B------:R1:W3:Y:S01]  /*1cdd0*/  LDL.S16 R157, [R1+0x74] ;  /* 0x00007400019d7983 */ /* 0x0002e20000100600 */
[----:B------:R-:W-:Y:S02]  /*1cde0*/  LOP3.LUT R3, R149, R3, RZ, 0x3c, !PT ;  /* 0x0000000395037212 */ /* 0x000fe400078e3cff */
[----:B------:R-:W-:Y:S01]  /*1cdf0*/  FADD.FTZ R147, R242, R140 ;  /* 0x0000008cf2937221 */ /* 0x000fe20000010000 */
[----:B------:R-:W3:Y:S01]  /*1ce00*/  LDL R243, [R1+0xc4] ;  /* 0x0000c40001f37983 */ /* 0x000ee20000100800 */
[----:B------:R-:W-:Y:S01]  /*1ce10*/  LOP3.LUT R160, R3, R141, RZ, 0x3c, !PT ;  /* 0x0000008d03a07212 */ /* 0x000fe200078e3cff */
[----:B------:R-:W-:Y:S01]  /*1ce20*/  IMAD.WIDE.U32 R2, R142, -0x326172a9, RZ ;  /* 0xcd9e8d578e027825 */ /* 0x000fe200078e00ff */
[----:B------:R-:W-:Y:S01]  /*1ce30*/  MUFU.EX2 R141, R177 ;  /* 0x000000b1008d7308 */ /* 0x000fe20000000800 */
[----:B------:R-:W3:Y:S02]  /*1ce40*/  LDL R242, [R1+0xe4] ;  /* 0x0000e40001f27983 */ /* 0x000ee40000100800 */
[----:B------:R-:W-:Y:S01]  /*1ce50*/  IMAD.WIDE.U32 R152, R152, -0x326172a9, RZ ;  /* 0xcd9e8d5798987825 */ /* 0x000fe200078e00ff */
[----:B------:R-:W-:Y:S05]  /*1ce60*/  LOP3.LUT R142, R3, R192, R166, 0x96, !PT ;  /* 0x000000c0038e7212 */ /* 0x000fea00078e96a6 */
[----:B------:R-:W-:Y:S01]  /*1ce70*/  IMAD.WIDE.U32 R142, R142, -0x2daee0ad, RZ ;  /* 0xd2511f538e8e7825 */ /* 0x000fe200078e00ff */
[----:B------:R-:W1:Y:S04]  /*1ce80*/  MUFU.EX2 R140, R178 ;  /* 0x000000b2008c7308 */ /* 0x000e680000000800 */
[----:B------:R-:W-:Y:S06]  /*1ce90*/  LOP3.LUT R143, R143, R161, R156, 0x96, !PT ;  /* 0x000000a18f8f7212 */ /* 0x000fec00078e969c */
[----:B------:R-:W2:Y:S01]  /*1cea0*/  MUFU.EX2 R149, R183 ;  /* 0x000000b700957308 */ /* 0x000ea20000000800 */
[----:B-1----:R-:W-:Y:S02]  /*1ceb0*/  F2FP.PACK_AB R168, R140, R141 ;  /* 0x0000008d8ca8723e */ /* 0x002fe400000000ff */
[----:B--2---:R-:W-:Y:S01]  /*1cec0*/  LOP3.LUT R3, R153, R173, R2, 0x96, !PT ;  /* 0x000000ad99037212 */ /* 0x004fe200078e9602 */
[----:B------:R-:W-:Y:S01]  /*1ced0*/  FADD.FTZ R2, R175, R147 ;  /* 0x00000093af027221 */ /* 0x000fe20000010000 */
[C---:B------:R-:W-:Y:S03]  /*1cee0*/  F2FP.PACK_AB R175, R145.reuse, R175 ;  /* 0x000000af91af723e */ /* 0x040fe600000000ff */
[----:B------:R-:W-:Y:S02]  /*1cef0*/  FADD.FTZ R145, R145, R2 ;  /* 0x0000000291917221 */ /* 0x000fe40000010000 */
[----:B------:R-:W-:Y:S05]  /*1cf00*/  IMAD.WIDE.U32 R2, R3, -0x2daee0ad, RZ ;  /* 0xd2511f5303027825 */ /* 0x000fea00078e00ff */
[----:B---3--:R-:W-:Y:S01]  /*1cf10*/  LOP3.LUT R147, R3, R242, R142, 0x96, !PT ;  /* 0x000000f203937212 */ /* 0x008fe200078e968e */
[----:B------:R-:W-:Y:S04]  /*1cf20*/  IMAD.WIDE.U32 R142, R143, -0x326172a9, RZ ;  /* 0xcd9e8d578f8e7825 */ /* 0x000fe800078e00ff */
[----:B------:R-:W-:Y:S01]  /*1cf30*/  FADD.FTZ R3, R134, R146 ;  /* 0x0000009286037221 */ /* 0x000fe20000010000 */
[C---:B------:R-:W-:Y:S03]  /*1cf40*/  F2FP.PACK_AB R134, R144.reuse, R134 ;  /* 0x000000869086723e */ /* 0x040fe600000000ff */
[----:B------:R-:W-:Y:S01]  /*1cf50*/  FADD.FTZ R151, R144, R3 ;  /* 0x0000000390977221 */ /* 0x000fe20000010000 */
[----:B------:R-:W-:Y:S01]  /*1cf60*/  LOP3.LUT R3, R143, R243, R152, 0x96, !PT ;  /* 0x000000f38f037212 */ /* 0x000fe200078e9698 */
[----:B------:R-:W-:Y:S01]  /*1cf70*/  FADD.FTZ R143, R141, R145 ;  /* 0x000000918d8f7221 */ /* 0x000fe20000010000 */
[----:B------:R1:W-:Y:S03]  /*1cf80*/  MUFU.EX2 R144, R187 ;  /* 0x000000bb00907308 */ /* 0x0003e60000000800 */
[----:B------:R-:W-:Y:S02]  /*1cf90*/  FADD.FTZ R150, R140, R143 ;  /* 0x0000008f8c967221 */ /* 0x000fe40000010000 */
[----:B------:R-:W-:Y:S05]  /*1cfa0*/  IMAD.WIDE.U32 R140, R3, -0x2daee0ad, RZ ;  /* 0xd2511f53038c7825 */ /* 0x000fea00078e00ff */
[----:B------:R-:W-:Y:S01]  /*1cfb0*/  LOP3.LUT R158, R141, R240, R2, 0x96, !PT ;  /* 0x000000f08d9e7212 */ /* 0x000fe200078e9602 */
[----:B------:R-:W-:Y:S01]  /*1cfc0*/  IMAD.WIDE.U32 R2, R147, -0x326172a9, RZ ;  /* 0xcd9e8d5793027825 */ /* 0x000fe200078e00ff */
[----:B------:R-:W2:Y:S03]  /*1cfd0*/  MUFU.EX2 R145, R181 ;  /* 0x000000b500917308 */ /* 0x000ea60000000800 */
[----:B------:R-:W-:Y:S01]  /*1cfe0*/  IMAD.WIDE.U32 R158, R158, -0x326172a9, RZ ;  /* 0xcd9e8d579e9e7825 */ /* 0x000fe200078e00ff */
[----:B------:R-:W-:Y:S02]  /*1cff0*/  LOP3.LUT R142, R3, R239, R142, 0x96, !PT ;  /* 0x000000ef038e7212 */ /* 0x000fe400078e968e */
[----:B------:R-:W-:Y:S02]  /*1d000*/  F2FP.PACK_AB R3, R148, R149 ;  /* 0x000000959403723e */ /* 0x000fe400000000ff */
[----:B------:R-:W-:Y:S01]  /*1d010*/  LOP3.LUT R154, R159, R170, R2, 0x96, !PT ;  /* 0x000000aa9f9a7212 */ /* 0x000fe200078e9602 */
[----:B------:R-:W-:Y:S01]  /*1d020*/  IMAD.WIDE.U32 R162, R142, -0x2daee0ad, RZ ;  /* 0xd2511f538ea27825 */ /* 0x000fe200078e00ff */
[----:B------:R3:W3:Y:S01]  /*1d030*/  LDL.S16 R159, [R1+0x70] ;  /* 0x00007000019f7983 */ /* 0x0006e20000100600 */
[----:B------:R-:W4:Y:S02]  /*1d040*/  MUFU.EX2 R143, R182 ;  /* 0x000000b6008f7308 */ /* 0x000f240000000800 */
[----:B------:R-:W-:Y:S01]  /*1d050*/  FADD.FTZ R2, R149, R151 ;  /* 0x0000009795027221 */ /* 0x000fe20000010000 */
[----:B-1----:R1:W3:Y:S01]  /*1d060*/  LDL.S16 R187, [R1+0x78] ;  /* 0x0000780001bb7983 */ /* 0x0022e20000100600 */
[----:B------:R-:W-:Y:S02]  /*1d070*/  LOP3.LUT R146, R163, R238, R140, 0x96, !PT ;  /* 0x000000eea3927212 */ /* 0x000fe400078e968c */
[----:B------:R-:W-:Y:S01]  /*1d080*/  FADD.FTZ R148, R148, R2 ;  /* 0x0000000294947221 */ /* 0x000fe20000010000 */
[----:B------:R-:W3:Y:S01]  /*1d090*/  LDL R151, [R1+0xb8] ;  /* 0x0000b80001977983 */ /* 0x000ee20000100800 */
[----:B------:R-:W-:Y:S01]  /*1d0a0*/  PRMT R140, R139, 0x7632, R140 ;  /* 0x000076328b8c7816 */ /* 0x000fe2000000008c */
[----:B------:R-:W-:Y:S01]  /*1d0b0*/  IMAD.WIDE.U32 R146, R146, -0x326172a9, RZ ;  /* 0xcd9e8d5792927825 */ /* 0x000fe200078e00ff */
[----:B------:R-:W1:Y:S03]  /*1d0c0*/  MUFU.EX2 R142, R188 ;  /* 0x000000bc008e7308 */ /* 0x000e660000000800 */
[----:B--2---:R-:W-:Y:S01]  /*1d0d0*/  FADD.FTZ R2, R145, R150 ;  /* 0x0000009691027221 */ /* 0x004fe20000010000 */
[----:B----4-:R-:W-:Y:S01]  /*1d0e0*/  LOP3.LUT R141, R147, R179, R158, 0x96, !PT ;  /* 0x000000b3938d7212 */ /* 0x010fe200078e969e */
[----:B------:R-:W2:Y:S02]  /*1d0f0*/  LDL R181, [R1+0xb4] ;  /* 0x0000b40001b57983 */ /* 0x000ea40000100800 */
[----:B------:R-:W-:Y:S01]  /*1d100*/  FADD.FTZ R149, R143, R2 ;  /* 0x000000028f957221 */ /* 0x000fe20000010000 */
[----:B------:R-:W-:Y:S02]  /*1d110*/  LOP3.LUT R2, R141, 0xff, RZ, 0xc0, !PT ;  /* 0x000000ff8d027812 */ /* 0x000fe400078ec0ff */
[----:B------:R-:W-:Y:S01]  /*1d120*/  F2FP.PACK_AB R165, R143, R145 ;  /* 0x000000918fa5723e */ /* 0x000fe200000000ff */
[----:B------:R-:W-:Y:S01]  /*1d130*/  FADD.FTZ R143, R144, R148 ;  /* 0x00000094908f7221 */ /* 0x000fe20000010000 */
[----:B------:R-:W-:Y:S01]  /*1d140*/  ISETP.GE.U32.AND P0, PT, R221, R2, PT ;  /* 0x00000002dd00720c */ /* 0x000fe20003f06070 */
[----:B------:R-:W-:Y:S01]  /*1d150*/  MUFU.EX2 R148, R185 ;  /* 0x000000b900947308 */ /* 0x000fe20000000800 */
[C---:B-1----:R-:W-:Y:S11]  /*1d160*/  F2FP.PACK_AB R2, R142.reuse, R144 ;  /* 0x000000908e02723e */ /* 0x042ff600000000ff */
[----:B------:R-:W-:Y:S05]  /*1d170*/  @!P0 HADD2 R157, -R139.H0_H0, -RZ.H0_H0 ;  /* 0xa00000ff8b9d8230 */ /* 0x000fea0000000900 */
[----:B------:R1:W-:Y:S01]  /*1d180*/  @!P0 STL.S16 [R1+0x74], R157 ;  /* 0x0000749d01008387 */ /* 0x0003e20000100600 */
[----:B------:R-:W-:Y:S01]  /*1d190*/  PRMT R145, R157, 0x7610, R145 ;  /* 0x000076109d917816 */ /* 0x000fe20000000091 */
[----:B-1----:R-:W-:Y:S01]  /*1d1a0*/  FADD.FTZ R157, R142, R143 ;  /* 0x0000008f8e9d7221 */ /* 0x002fe20000010000 */
[----:B------:R-:W-:Y:S01]  /*1d1b0*/  PRMT R142, R139, 0x5410, R140 ;  /* 0x000054108b8e7816 */ /* 0x000fe2000000008c */
[----:B------:R-:W1:Y:S01]  /*1d1c0*/  MUFU.EX2 R143, R186 ;  /* 0x000000ba008f7308 */ /* 0x000e620000000800 */
[----:B------:R-:W-:Y:S05]  /*1d1d0*/  @!P0 PRMT R139, R145, 0x5410, RZ ;  /* 0x00005410918b8816 */ /* 0x000fea00000000ff */
[----:B------:R4:W-:Y:S01]  /*1d1e0*/  ST.E.U16 [R222.64], R139 ;  /* 0x0000008bde007985 */ /* 0x0009e2000c101504 */
[----:B-1----:R-:W-:Y:S02]  /*1d1f0*/  F2FP.PACK_AB R163, R143, R148 ;  /* 0x000000948fa3723e */ /* 0x002fe400000000ff */
[----:B----4-:R-:W-:Y:S04]  /*1d200*/  LOP3.LUT R139, R141, 0xffff, RZ, 0xc0, !PT ;  /* 0x0000ffff8d8b7812 */ /* 0x010fe800078ec0ff */
        /* <DEDUP_REMOVED lines=9> */
[----:B---3--:R-:W-:Y:S10]  /*1d2a0*/  @!P3 HADD2 R159, -R140.H0_H0, -RZ.H0_H0 ;  /* 0xa00000ff8c9fb230 */ /* 0x008ff40000000900 */
[----:B------:R-:W-:Y:S01]  /*1d2b0*/  @!P2 HADD2 R187, -R138.H0_H0, -RZ.H0_H0 ;  /* 0xa00000ff8abba230 */ /* 0x000fe20000000900 */
[----:B------:R-:W-:Y:S01]  /*1d2c0*/  @!P3 STL.S16 [R1+0x70], R159 ;  /* 0x0000709f0100b387 */ /* 0x000fe20000100600 */
[----:B------:R-:W-:Y:S02]  /*1d2d0*/  PRMT R150, R159, 0x7610, R150 ;  /* 0x000076109f967816 */ /* 0x000fe40000000096 */
[----:B------:R-:W-:Y:S01]  /*1d2e0*/  IADD3 R144, P0, R222, R151, RZ ;  /* 0x00000097de907210 */ /* 0x000fe20007f1e0ff */
[----:B------:R-:W-:Y:S01]  /*1d2f0*/  @!P2 STL.S16 [R1+0x78], R187 ;  /* 0x000078bb0100a387 */ /* 0x000fe20000100600 */
[----:B------:R-:W-:Y:S02]  /*1d300*/  PRMT R178, R187, 0x7610, R178 ;  /* 0x00007610bbb27816 */ /* 0x000fe400000000b2 */
[----:B------:R-:W-:Y:S01]  /*1d310*/  @!P3 PRMT R140, R150, 0x5410, RZ ;  /* 0x00005410968cb816 */ /* 0x000fe200000000ff */
[----:B------:R1:W3:Y:S01]  /*1d320*/  LDL.S16 R186, [R1+0x6c] ;  /* 0x00006c0001ba7983 */ /* 0x0002e20000100600 */
[----:B------:R-:W-:Y:S01]  /*1d330*/  PRMT R150, R138, 0x5410, R139 ;  /* 0x000054108a967816 */ /* 0x000fe2000000008b */
[----:B--2---:R-:W-:Y:S02]  /*1d340*/  IMAD.X R145, R223, 0x1, R181, P0 ;  /* 0x00000001df917824 */ /* 0x004fe400000e06b5 */
[----:B------:R1:W2:Y:S01]  /*1d350*/  LDL.S16 R185, [R1+0x68] ;  /* 0x0000680001b97983 */ /* 0x0002a20000100600 */
[----:B------:R-:W-:Y:S03]  /*1d360*/  @!P2 PRMT R138, R178, 0x5410, RZ ;  /* 0x00005410b28aa816 */ /* 0x000fe600000000ff */
[----:B------:R1:W4:Y:S04]  /*1d370*/  LDL.S16 R181, [R1+0x64] ;  /* 0x0000640001b57983 */ /* 0x0003280000100600 */
[----:B------:R1:W4:Y:S04]  /*1d380*/  LDL.S16 R151, [R1+0x60] ;  /* 0x0000600001977983 */ /* 0x0003280000100600 */
[----:B------:R1:W-:Y:S04]  /*1d390*/  ST.E.U16 [R222.64+0x2], R140 ;  /* 0x0000028cde007985 */ /* 0x0003e8000c101504 */
[----:B------:R1:W4:Y:S04]  /*1d3a0*/  LDL.S16 R178, [R1+0x5c] ;  /* 0x00005c0001b27983 */ /* 0x0003280000100600 */
[----:B------:R1:W-:Y:S02]  /*1d3b0*/  ST.E.U16 [R144.64], R138 ;  /* 0x0000008a90007985 */ /* 0x0003e4000c101504 */
[----:B-1----:R-:W-:Y:S04]  /*1d3c0*/  FADD.FTZ R140, R148, R149 ;  /* 0x00000095948c7221 */ /* 0x002fe80000010000 */
[--C-:B------:R-:W-:Y:S01]  /*1d3d0*/  FADD.FTZ R159, R143, R140.reuse ;  /* 0x0000008c8f9f7221 */ /* 0x100fe20000010000 */
[----:B------:R-:W-:Y:S02]  /*1d3e0*/  PRMT R140, R0, 0x7632, R140 ;  /* 0x00007632008c7816 */ /* 0x000fe4000000008c */
[----:B------:R-:W-:Y:S02]  /*1d3f0*/  LOP3.LUT R138, R146, 0xff, RZ, 0xc0, !PT ;  /* 0x000000ff928a7812 */ /* 0x000fe400078ec0ff */
[----:B------:R-:W-:Y:S02]  /*1d400*/  PRMT R149, R0, 0x5410, R140 ;  /* 0x0000541000957816 */ /* 0x000fe4000000008c */
[----:B------:R-:W-:Y:S02]  /*1d410*/  ISETP.GE.U32.AND P0, PT, R221, R138, PT ;  /* 0x0000008add00720c */ /* 0x000fe40003f06070 */
[----:B------:R-:W-:Y:S01]  /*1d420*/  PRMT R138, R155, 0x7610, R138 ;  /* 0x000076109b8a7816 */ /* 0x000fe2000000008a */
[----:B---3--:R-:W-:Y:S10]  /*1d430*/  @!P1 HADD2 R186, -R139.H0_H0, -RZ.H0_H0 ;  /* 0xa00000ff8bba9230 */ /* 0x008ff40000000900 */
[----:B--2---:R-:W-:Y:S01]  /*1d440*/  @!P0 HADD2 R185, -R0.H0_H0, -RZ.H0_H0 ;  /* 0xa00000ff00b98230 */ /* 0x004fe20000000900 */
[----:B------:R-:W-:Y:S01]  /*1d450*/  @!P1 STL.S16 [R1+0x6c], R186 ;  /* 0x00006cba01009387 */ /* 0x000fe20000100600 */
[----:B------:R-:W-:Y:S03]  /*1d460*/  PRMT R148, R186, 0x7610, R148 ;  /* 0x00007610ba947816 */ /* 0x000fe60000000094 */
[----:B------:R-:W-:Y:S01]  /*1d470*/  PRMT R143, R185, 0x7610, R143 ;  /* 0x00007610b98f7816 */ /* 0x000fe2000000008f */
[----:B------:R-:W-:Y:S01]  /*1d480*/  @!P0 STL.S16 [R1+0x68], R185 ;  /* 0x000068b901008387 */ /* 0x000fe20000100600 */
[----:B------:R-:W-:Y:S02]  /*1d490*/  @!P1 PRMT R139, R148, 0x5410, RZ ;  /* 0x00005410948b9816 */ /* 0x000fe400000000ff */
[----:B------:R-:W-:Y:S02]  /*1d4a0*/  @!P0 PRMT R0, R143, 0x5410, RZ ;  /* 0x000054108f008816 */ /* 0x000fe400000000ff */
[----:B------:R1:W2:Y:S04]  /*1d4b0*/  LDL.S16 R143, [R1+0x58] ;  /* 0x00005800018f7983 */ /* 0x0002a80000100600 */
[----:B------:R-:W-:Y:S04]  /*1d4c0*/  ST.E.U16 [R144.64+0x2], R139 ;  /* 0x0000028b90007985 */ /* 0x000fe8000c101504 */
[----:B------:R3:W-:Y:S02]  /*1d4d0*/  ST.E.U16 [R222.64+0x10], R0 ;  /* 0x00001000de007985 */ /* 0x0007e4000c101504 */
        /* <DEDUP_REMOVED lines=8> */
[----:B----4-:R-:W-:Y:S01]  /*1d560*/  @!P1 HADD2 R181, -R140.H0_H0, -RZ.H0_H0 ;  /* 0xa00000ff8cb59230 */ /* 0x010fe20000000900 */
[----:B------:R-:W-:Y:S02]  /*1d570*/  IMAD.WIDE.U32 R154, R154, -0x2daee0ad, RZ ;  /* 0xd2511f539a9a7825 */ /* 0x000fe400078e00ff */
[----:B------:R-:W-:Y:S02]  /*1d580*/  PRMT R148, R138, 0x5410, R0 ;  /* 0x000054108a947816 */ /* 0x000fe40000000000 */
[----:B------:R-:W-:Y:S01]  /*1d590*/  PRMT R141, R181, 0x7610, R141 ;  /* 0x00007610b58d7816 */ /* 0x000fe2000000008d */
[----:B------:R-:W-:Y:S03]  /*1d5a0*/  @!P1 STL.S16 [R1+0x64], R181 ;  /* 0x000064b501009387 */ /* 0x000fe60000100600 */
[----:B------:R-:W-:Y:S01]  /*1d5b0*/  @!P1 PRMT R140, R141, 0x5410, RZ ;  /* 0x000054108d8c9816 */ /* 0x000fe200000000ff */
[----:B------:R-:W-:Y:S01]  /*1d5c0*/  @!P0 HADD2 R151, -R138.H0_H0, -RZ.H0_H0 ;  /* 0xa00000ff8a978230 */ /* 0x000fe20000000900 */
[----:B------:R-:W-:Y:S03]  /*1d5d0*/  MUFU.EX2 R141, R191 ;  /* 0x000000bf008d7308 */ /* 0x000fe60000000800 */
[----:B------:R3:W-:Y:S01]  /*1d5e0*/  ST.E.U16 [R222.64+0x12], R140 ;  /* 0x0000128cde007985 */ /* 0x0007e2000c101504 */
[----:B------:R-:W-:Y:S03]  /*1d5f0*/  PRMT R139, R151, 0x7610, R139 ;  /* 0x00007610978b7816 */ /* 0x000fe6000000008b */
[----:B------:R-:W-:Y:S01]  /*1d600*/  @!P0 STL.S16 [R1+0x60], R151 ;  /* 0x0000609701008387 */ /* 0x000fe20000100600 */
[----:B------:R-:W-:Y:S05]  /*1d610*/  @!P0 PRMT R138, R139, 0x5410, RZ ;  /* 0x000054108b8a8816 */ /* 0x000fea00000000ff */
[----:B------:R4:W-:Y:S01]  /*1d620*/  ST.E.U16 [R144.64+0x10], R138 ;  /* 0x0000108a90007985 */ /* 0x0009e2000c101504 */
[----:B---3--:R-:W3:Y:S01]  /*1d630*/  MUFU.EX2 R140, R237 ;  /* 0x000000ed008c7308 */ /* 0x008ee20000000800 */
[----:B----4-:R-:W-:Y:S05]  /*1d640*/  IMAD.WIDE.U32 R138, R160, -0x326172a9, RZ ;  /* 0xcd9e8d57a08a7825 */ /* 0x010fea00078e00ff */
[----:B------:R-:W-:Y:S02]  /*1d650*/  LOP3.LUT R151, R139, R192, R166, 0x96, !PT ;  /* 0x000000c08b977212 */ /* 0x000fe400078e96a6 */
[----:B------:R-:W-:Y:S01]  /*1d660*/  SHF.R.U32.HI R139, RZ, 0x18, R146 ;  /* 0x00000018ff8b7819 */ /* 0x000fe20000011692 */
[----:B------:R1:W5:Y:S01]  /*1d670*/  LDL.LU R192, [R1+0x158] ;  /* 0x0001580001c07983 */ /* 0x0003620000300800 */
[----:B------:R-:W-:Y:S02]  /*1d680*/  LOP3.LUT R160, R153, R173, R138, 0x96, !PT ;  /* 0x000000ad99a07212 */ /* 0x000fe400078e968a */
[----:B------:R-:W-:Y:S02]  /*1d690*/  ISETP.GE.U32.AND P0, PT, R221, R139, PT ;  /* 0x0000008bdd00720c */ /* 0x000fe40003f06070 */
[----:B------:R-:W-:Y:S02]  /*1d6a0*/  LOP3.LUT R139, R155, R249, R162, 0x96, !PT ;  /* 0x000000f99b8b7212 */ /* 0x000fe400078e96a2 */
[C---:B------:R-:W-:Y:S04]  /*1d6b0*/  PRMT R138, R135.reuse, 0x7632, R138 ;  /* 0x00007632878a7816 */ /* 0x040fe8000000008a */
[----:B------:R-:W-:Y:S05]  /*1d6c0*/  PRMT R153, R135, 0x5410, R138 ;  /* 0x0000541087997816 */ /* 0x000fea000000008a */
[----:B------:R-:W-:Y:S05]  /*1d6d0*/  @!P0 HADD2 R178, -R0.H0_H0, -RZ.H0_H0 ;  /* 0xa00000ff00b28230 */ /* 0x000fea0000000900 */
[----:B------:R-:W-:Y:S01]  /*1d6e0*/  PRMT R172, R178, 0x7610, R172 ;  /* 0x00007610b2ac7816 */ /* 0x000fe200000000ac */
[----:B------:R-:W-:Y:S03]  /*1d6f0*/  @!P0 STL.S16 [R1+0x5c], R178 ;  /* 0x00005cb201008387 */ /* 0x000fe60000100600 */
[----:B------:R-:W-:Y:S05]  /*1d700*/  @!P0 PRMT R0, R172, 0x5410, RZ ;  /* 0x00005410ac008816 */ /* 0x000fea00000000ff */
[----:B------:R4:W-:Y:S02]  /*1d710*/  ST.E.U16 [R144.64+0x12], R0 ;  /* 0x0000120090007985 */ /* 0x0009e4000c101504 */
[----:B----4-:R-:W-:Y:S04]  /*1d720*/  LOP3.LUT R0, R139, 0xff, RZ, 0xc0, !PT ;  /* 0x000000ff8b007812 */ /* 0x010fe800078ec0ff */
[----:B------:R-:W-:Y:S02]  /*1d730*/  ISETP.GE.U32.AND P0, PT, R221, R0, PT ;  /* 0x00000000dd00720c */ /* 0x000fe40003f06070 */
[C---:B---3--:R-:W-:Y:S11]  /*1d740*/  F2FP.PACK_AB R0, R140.reuse, R141 ;  /* 0x0000008d8c00723e */ /* 0x048ff600000000ff */
[----:B--2---:R-:W-:Y:S05]  /*1d750*/  @!P0 HADD2 R143, -R135.H0_H0, -RZ.H0_H0 ;  /* 0xa00000ff878f8230 */ /* 0x004fea0000000900 */
[----:B------:R2:W-:Y:S01]  /*1d760*/  @!P0 STL.S16 [R1+0x58], R143 ;  /* 0x0000588f01008387 */ /* 0x0005e20000100600 */
[----:B------:R-:W-:Y:S04]  /*1d770*/  PRMT R167, R143, 0x7610, R167 ;  /* 0x000076108fa77816 */ /* 0x000fe800000000a7 */
[----:B------:R-:W-:Y:S05]  /*1d780*/  @!P0 PRMT R135, R167, 0x5410, RZ ;  /* 0x00005410a7878816 */ /* 0x000fea00000000ff */
[----:B------:R3:W-:Y:S01]  /*1d790*/  ST.E.U16 [R222.64+0x20], R135 ;  /* 0x00002087de007985 */ /* 0x0007e2000c101504 */
[----:B--2---:R-:W-:Y:S04]  /*1d7a0*/  FADD.FTZ R143, R141, R157 ;  /* 0x0000009d8d8f7221 */ /* 0x004fe80000010000 */
[----:B------:R-:W-:Y:S02]  /*1d7b0*/  FADD.FTZ R140, R140, R143 ;  /* 0x0000008f8c8c7221 */ /* 0x000fe40000010000 */
[----:B------:R-:W2:Y:S03]  /*1d7c0*/  MUFU.EX2 R143, R189 ;  /* 0x000000bd008f7308 */ /* 0x000ea60000000800 */
[----:B------:R4:W-:Y:S01]  /*1d7d0*/  STL [R1+0xbc], R140 ;  /* 0x0000bc8c01007387 */ /* 0x0009e20000100800 */
[----:B---3--:R-:W-:Y:S03]  /*1d7e0*/  LOP3.LUT R135, R139, 0xffff, RZ, 0xc0, !PT ;  /* 0x0000ffff8b877812 */ /* 0x008fe600078ec0ff */
[----:B------:R1:W3:Y:S01]  /*1d7f0*/  LDL.S16 R173, [R1+0x54] ;  /* 0x0000540001ad7983 */ /* 0x0002e20000100600 */
[----:B------:R-:W-:Y:S03]  /*1d800*/  SHF.R.U32.HI R135, RZ, 0x8, R135 ;  /* 0x00000008ff877819 */ /* 0x000fe60000011687 */
[----:B------:R1:W2:Y:S01]  /*1d810*/  LDL.S16 R172, [R1+0x50] ;  /* 0x0000500001ac7983 */ /* 0x0002a20000100600 */
[----:B------:R-:W-:Y:S03]  /*1d820*/  LOP3.LUT R135, R135, 0xffff, RZ, 0xc0, !PT ;  /* 0x0000ffff87877812 */ /* 0x000fe600078ec0ff */
[----:B------:R1:W2:Y:S01]  /*1d830*/  LDL.S16 R167, [R1+0x4c] ;  /* 0x00004c0001a77983 */ /* 0x0002a20000100600 */
[C---:B------:R-:W-:Y:S03]  /*1d840*/  ISETP.GE.U32.AND P6, PT, R221.reuse, R135, PT ;  /* 0x00000087dd00720c */ /* 0x040fe60003fc6070 */
[----:B------:R1:W2:Y:S01]  /*1d850*/  LDL.S16 R187, [R1+0x48] ;  /* 0x0000480001bb7983 */ /* 0x0002a20000100600 */
[--C-:B------:R-:W-:Y:S02]  /*1d860*/  SHF.R.U32.HI R135, RZ, 0x18, R139.reuse ;  /* 0x00000018ff877819 */ /* 0x100fe4000001168b */
[----:B------:R-:W-:Y:S01]  /*1d870*/  SHF.R.U32.HI R139, RZ, 0x10, R139 ;  /* 0x00000010ff8b7819 */ /* 0x000fe2000001168b */
[----:B------:R1:W2:Y:S01]  /*1d880*/  LDL.S16 R186, [R1+0x44] ;  /* 0x0000440001ba7983 */ /* 0x0002a20000100600 */
[----:B------:R-:W-:Y:S02]  /*1d890*/  ISETP.GE.U32.AND P4, PT, R221, R135, PT ;  /* 0x00000087dd00720c */ /* 0x000fe40003f86070 */
[----:B------:R-:W-:Y:S01]  /*1d8a0*/  LOP3.LUT R135, R154, 0xff, RZ, 0xc0, !PT ;  /* 0x000000ff9a877812 */ /* 0x000fe200078ec0ff */
[----:B------:R1:W2:Y:S01]  /*1d8b0*/  LDL.S16 R185, [R1+0x40] ;  /* 0x0000400001b97983 */ /* 0x0002a20000100600 */
[----:B----4-:R-:W-:Y:S01]  /*1d8c0*/  IMAD.WIDE.U32 R140, R151, -0x2daee0ad, RZ ;  /* 0xd2511f53978c7825 */ /* 0x010fe200078e00ff */
[----:B------:R-:W-:Y:S02]  /*1d8d0*/  LOP3.LUT R139, R139, 0xff, RZ, 0xc0, !PT ;  /* 0x000000ff8b8b7812 */ /* 0x000fe400078ec0ff */
[----:B------:R-:W-:Y:S02]  /*1d8e0*/  ISETP.GE.U32.AND P3, PT, R221, R135, PT ;  /* 0x00000087dd00720c */ /* 0x000fe40003f66070 */
[----:B------:R-:W-:Y:S02]  /*1d8f0*/  SHF.R.U32.HI R135, RZ, 0x10, R154 ;  /* 0x00000010ff877819 */ /* 0x000fe4000001169a */
[----:B------:R-:W-:Y:S01]  /*1d900*/  LOP3.LUT R156, R141, R161, R156, 0x96, !PT ;  /* 0x000000a18d9c7212 */ /* 0x000fe200078e969c */
[----:B------:R-:W-:Y:S01]  /*1d910*/  IMAD.WIDE.U32 R160, R160, -0x2daee0ad, RZ ;  /* 0xd2511f53a0a07825 */ /* 0x000fe200078e00ff */
[----:B------:R-:W-:Y:S02]  /*1d920*/  LOP3.LUT R135, R135, 0xff, RZ, 0xc0, !PT ;  /* 0x000000ff87877812 */ /* 0x000fe400078ec0ff */
[C---:B------:R-:W-:Y:S01]  /*1d930*/  ISETP.GE.U32.AND P5, PT, R221.reuse, R139, PT ;  /* 0x0000008bdd00720c */ /* 0x040fe20003fa6070 */
[----:B------:R-:W-:Y:S01]  /*1d940*/  IMAD.WIDE.U32 R156, R156, -0x326172a9, RZ ;  /* 0xcd9e8d579c9c7825 */ /* 0x000fe200078e00ff */
[----:B------:R-:W-:Y:S01]  /*1d950*/  ISETP.GE.U32.AND P1, PT, R221, R135, PT ;  /* 0x00000087dd00720c */ /* 0x000fe20003f26070 */
[----:B------:R-:W2:Y:S01]  /*1d960*/  MUFU.EX2 R139, R190 ;  /* 0x000000be008b7308 */ /* 0x000ea20000000800 */
[----:B------:R-:W-:Y:S02]  /*1d970*/  SHF.R.U32.HI R135, RZ, 0x18, R154 ;  /* 0x00000018ff877819 */ /* 0x000fe4000001169a */
[----:B------:R-:W-:Y:S02]  /*1d980*/  LOP3.LUT R161, R161, R242, R140, 0x96, !PT ;  /* 0x000000f2a1a17212 */ /* 0x000fe400078e968c */
[----:B------:R-:W-:Y:S02]  /*1d990*/  ISETP.GE.U32.AND P0, PT, R221, R135, PT ;  /* 0x00000087dd00720c */ /* 0x000fe40003f06070 */
[----:B------:R-:W-:Y:S02]  /*1d9a0*/  LOP3.LUT R135, R154, 0xffff, RZ, 0xc0, !PT ;  /* 0x0000ffff9a877812 */ /* 0x000fe400078ec0ff */
[----:B------:R-:W-:Y:S02]  /*1d9b0*/  LOP3.LUT R140, R157, R243, R152, 0x96, !PT ;  /* 0x000000f39d8c7212 */ /* 0x000fe400078e9698 */
[----:B------:R-:W-:Y:S03]  /*1d9c0*/  SHF.R.U32.HI R135, RZ, 0x8, R135 ;  /* 0x00000008ff877819 */ /* 0x000fe60000011687 */
[----:B------:R-:W-:Y:S01]  /*1d9d0*/  IMAD.WIDE.U32 R140, R140, -0x2daee0ad, RZ ;  /* 0xd2511f538c8c7825 */ /* 0x000fe200078e00ff */
[----:B------:R-:W-:Y:S04]  /*1d9e0*/  LOP3.LUT R135, R135, 0xffff, RZ, 0xc0, !PT ;  /* 0x0000ffff87877812 */ /* 0x000fe800078ec0ff */
[----:B------:R-:W-:Y:S02]  /*1d9f0*/  ISETP.GE.U32.AND P2, PT, R221, R135, PT ;  /* 0x00000087dd00720c */ /* 0x000fe40003f46070 */
[C---:B------:R-:W-:Y:S02]  /*1da00*/  PRMT R135, R164.reuse, 0x7610, R135 ;  /* 0x00007610a4877816 */ /* 0x040fe40000000087 */
[----:B------:R-:W-:Y:S01]  /*1da10*/  LOP3.LUT R151, R141, R240, R160, 0x96, !PT ;  /* 0x000000f08d977212 */ /* 0x000fe200078e96a0 */
[----:B------:R-:W-:Y:S01]  /*1da20*/  IMAD.WIDE.U32 R160, R161, -0x326172a9, RZ ;  /* 0xcd9e8d57a1a07825 */ /* 0x000fe200078e00ff */
[----:B------:R-:W-:Y:S04]  /*1da30*/  PRMT R141, R164, 0x7632, R141 ;  /* 0x00007632a48d7816 */ /* 0x000fe8000000008d */
[----:B------:R-:W-:Y:S01]  /*1da40*/  LOP3.LUT R156, R161, R239, R156, 0x96, !PT ;  /* 0x000000efa19c7212 */ /* 0x000fe200078e969c */
[----:B---3--:R-:W-:Y:S02]  /*1da50*/  @!P6 HADD2 R173, -R138.H0_H0, -RZ.H0_H0 ;  /* 0xa00000ff8aade230 */ /* 0x008fe40000000900 */
[----:B--2---:R-:W-:Y:S03]  /*1da60*/  @!P5 HADD2 R172, -R135.H0_H0, -RZ.H0_H0 ;  /* 0xa00000ff87acd230 */ /* 0x004fe60000000900 */
[----:B------:R-:W-:Y:S01]  /*1da70*/  @!P6 STL.S16 [R1+0x54], R173 ;  /* 0x000054ad0100e387 */ /* 0x000fe20000100600 */
[----:B------:R-:W-:Y:S01]  /*1da80*/  PRMT R152, R173, 0x7610, R152 ;  /* 0x00007610ad987816 */ /* 0x000fe20000000098 */
[----:B------:R-:W-:Y:S02]  /*1da90*/  @!P4 HADD2 R167, -R141.H0_H0, -RZ.H0_H0 ;  /* 0xa00000ff8da7c230 */ /* 0x000fe40000000900 */
[----:B------:R2:W-:Y:S01]  /*1daa0*/  @!P5 STL.S16 [R1+0x50], R172 ;  /* 0x000050ac0100d387 */ /* 0x0005e20000100600 */
[----:B------:R-:W-:Y:S02]  /*1dab0*/  @!P6 PRMT R138, R152, 0x5410, RZ ;  /* 0x00005410988ae816 */ /* 0x000fe400000000ff */
[----:B------:R-:W-:Y:S01]  /*1dac0*/  PRMT R166, R172, 0x7610, R166 ;  /* 0x00007610aca67816 */ /* 0x000fe200000000a6 */
[----:B------:R3:W-:Y:S01]  /*1dad0*/  @!P4 STL.S16 [R1+0x4c], R167 ;  /* 0x00004ca70100c387 */ /* 0x0007e20000100600 */
[----:B------:R-:W-:Y:S02]  /*1dae0*/  PRMT R152, R135, 0x5410, R141 ;  /* 0x0000541087987816 */ /* 0x000fe4000000008d */
[----:B------:R-:W-:Y:S01]  /*1daf0*/  @!P5 PRMT R135, R166, 0x5410, RZ ;  /* 0x00005410a687d816 */ /* 0x000fe200000000ff */
[----:B------:R1:W4:Y:S01]  /*1db00*/  LDL.S16 R181, [R1+0x3c] ;  /* 0x00003c0001b57983 */ /* 0x0003220000100600 */
[----:B------:R-:W-:Y:S03]  /*1db10*/  PRMT R157, R167, 0x7610, R157 ;  /* 0x00007610a79d7816 */ /* 0x000fe6000000009d */
[----:B------:R1:W4:Y:S01]  /*1db20*/  LDL.S16 R178, [R1+0x38] ;  /* 0x0000380001b27983 */ /* 0x0003220000100600 */
[----:B------:R-:W-:Y:S03]  /*1db30*/  @!P4 PRMT R141, R157, 0x5410, RZ ;  /* 0x000054109d8dc816 */ /* 0x000fe600000000ff */
[----:B------:R1:W-:Y:S04]  /*1db40*/  ST.E.U16 [R222.64+0x22], R138 ;  /* 0x0000228ade007985 */ /* 0x0003e8000c101504 */
[----:B------:R1:W-:Y:S04]  /*1db50*/  ST.E.U16 [R144.64+0x20], R135 ;  /* 0x0000208790007985 */ /* 0x0003e8000c101504 */
[----:B------:R-:W-:Y:S01]  /*1db60*/  ST.E.U16 [R144.64+0x22], R141 ;  /* 0x0000228d90007985 */ /* 0x000fe2000c101504 */
[----:B--2---:R-:W-:Y:S04]  /*1db70*/  IMAD.WIDE.U32 R172, R156, -0x2daee0ad, RZ ;  /* 0xd2511f539cac7825 */ /* 0x004fe800078e00ff */
[----:B---3--:R-:W-:Y:S01]  /*1db80*/  IMAD.WIDE.U32 R166, R151, -0x326172a9, RZ ;  /* 0xcd9e8d5797a67825 */ /* 0x008fe200078e00ff */
[----:B------:R-:W-:Y:S03]  /*1db90*/  LOP3.LUT R161, R173, R238, R140, 0x96, !PT ;  /* 0x000000eeada17212 */ /* 0x000fe600078e968c */
[----:B------:R-:W-:Y:S01]  /*1dba0*/  FADD.FTZ R140, R143, R159 ;  /* 0x0000009f8f8c7221 */ /* 0x000fe20000010000 */
[----:B------:R-:W-:Y:S02]  /*1dbb0*/  F2FP.PACK_AB R143, R139, R143 ;  /* 0x0000008f8b8f723e */ /* 0x000fe400000000ff */
[----:B------:R-:W-:Y:S01]  /*1dbc0*/  LOP3.LUT R170, R167, R170, R160, 0x96, !PT ;  /* 0x000000aaa7aa7212 */ /* 0x000fe200078e96a0 */
[--C-:B------:R-:W-:Y:S01]  /*1dbd0*/  FADD.FTZ R188, R139, R140.reuse ;  /* 0x0000008c8bbc7221 */ /* 0x100fe20000010000 */
[----:B------:R-:W-:Y:S01]  /*1dbe0*/  PRMT R139, R175, 0x7610, R139 ;  /* 0x00007610af8b7816 */ /* 0x000fe2000000008b */
[----:B------:R-:W-:Y:S01]  /*1dbf0*/  IMAD.WIDE.U32 R160, R161, -0x326172a9, RZ ;  /* 0xcd9e8d57a1a07825 */ /* 0x000fe200078e00ff */
[----:B------:R-:W-:Y:S02]  /*1dc00*/  PRMT R140, R175, 0x7632, R140 ;  /* 0x00007632af8c7816 */ /* 0x000fe4000000008c */
[----:B------:R-:W-:Y:S01]  /*1dc10*/  STL [R1+0xc0], R188 ;  /* 0x0000c0bc01007387 */ /* 0x000fe20000100800 */
[C---:B-1----:R-:W-:Y:S01]  /*1dc20*/  PRMT R138, R176.reuse, 0x7610, R138 ;  /* 0x00007610b08a7816 */ /* 0x042fe2000000008a */
[----:B------:R-:W-:Y:S01]  /*1dc30*/  @!P1 HADD2 R185, -R139.H0_H0, -RZ.H0_H0 ;  /* 0xa00000ff8bb99230 */ /* 0x000fe20000000900 */
[----:B------:R-:W-:Y:S03]  /*1dc40*/  PRMT R135, R176, 0x7632, R135 ;  /* 0x00007632b0877816 */ /* 0x000fe60000000087 */
[----:B------:R-:W-:Y:S01]  /*1dc50*/  @!P3 HADD2 R187, -R138.H0_H0, -RZ.H0_H0 ;  /* 0xa00000ff8abbb230 */ /* 0x000fe20000000900 */
[----:B------:R-:W-:Y:S02]  /*1dc60*/  PRMT R183, R185, 0x7610, R183 ;  /* 0x00007610b9b77816 */ /* 0x000fe400000000b7 */
[----:B------:R-:W-:Y:S01]  /*1dc70*/  PRMT R157, R138, 0x5410, R135 ;  /* 0x000054108a9d7816 */ /* 0x000fe20000000087 */
[----:B------:R-:W-:Y:S01]  /*1dc80*/  @!P2 HADD2 R186, -R135.H0_H0, -RZ.H0_H0 ;  /* 0xa00000ff87baa230 */ /* 0x000fe20000000900 */
[----:B------:R-:W-:Y:S01]  /*1dc90*/  @!P3 STL.S16 [R1+0x48], R187 ;  /* 0x000048bb0100b387 */ /* 0x000fe20000100600 */
[----:B------:R-:W-:Y:S03]  /*1dca0*/  PRMT R184, R187, 0x7610, R184 ;  /* 0x00007610bbb87816 */ /* 0x000fe600000000b8 */
[----:B------:R1:W-:Y:S01]  /*1dcb0*/  @!P2 STL.S16 [R1+0x44], R186 ;  /* 0x000044ba0100a387 */ /* 0x0003e20000100600 */
[----:B------:R-:W-:Y:S02]  /*1dcc0*/  PRMT R156, R186, 0x7610, R156 ;  /* 0x00007610ba9c7816 */ /* 0x000fe4000000009c */
[----:B------:R-:W-:Y:S01]  /*1dcd0*/  @!P3 PRMT R138, R184, 0x5410, RZ ;  /* 0x00005410b88ab816 */ /* 0x000fe200000000ff */
[----:B------:R2:W-:Y:S01]  /*1dce0*/  @!P1 STL.S16 [R1+0x40], R185 ;  /* 0x000040b901009387 */ /* 0x0005e20000100600 */
[----:B------:R-:W-:Y:S02]  /*1dcf0*/  @!P2 PRMT R135, R156, 0x5410, RZ ;  /* 0x000054109c87a816 */ /* 0x000fe400000000ff */
[----:B------:R-:W-:Y:S01]  /*1dd00*/  PRMT R156, R139, 0x5410, R140 ;  /* 0x000054108b9c7816 */ /* 0x000fe2000000008c */
[----:B------:R3:W-:Y:S01]  /*1dd10*/  ST.E.U16 [R222.64+0x30], R138 ;  /* 0x0000308ade007985 */ /* 0x0007e2000c101504 */
[----:B------:R-:W-:Y:S03]  /*1dd20*/  @!P1 PRMT R139, R183, 0x5410, RZ ;  /* 0x00005410b78b9816 */ /* 0x000fe600000000ff */
[----:B------:R3:W-:Y:S04]  /*1dd30*/  ST.E.U16 [R222.64+0x32], R135 ;  /* 0x00003287de007985 */ /* 0x0007e8000c101504 */
[----:B------:R4:W-:Y:S04]  /*1dd40*/  ST.E.U16 [R144.64+0x30], R139 ;  /* 0x0000308b90007985 */ /* 0x0009e8000c101504 */
[----:B-1----:R1:W4:Y:S04]  /*1dd50*/  LDL.S16 R186, [R1+0x34] ;  /* 0x0000340001ba7983 */ /* 0x0023280000100600 */
[----:B--2---:R1:W4:Y:S01]  /*1dd60*/  LDL.S16 R185, [R1+0x30] ;  /* 0x0000300001b97983 */ /* 0x0043220000100600 */
[----:B---3--:R-:W-:Y:S04]  /*1dd70*/  LOP3.LUT R138, R161, R179, R166, 0x96, !PT ;  /* 0x000000b3a18a7212 */ /* 0x008fe800078e96a6 */
[----:B------:R-:W-:Y:S04]  /*1dd80*/  LOP3.LUT R135, R138, 0xff, RZ, 0xc0, !PT ;  /* 0x000000ff8a877812 */ /* 0x000fe800078ec0ff */
[----:B------:R-:W-:Y:S02]  /*1dd90*/  ISETP.GE.U32.AND P1, PT, R221, R135, PT ;  /* 0x00000087dd00720c */ /* 0x000fe40003f26070 */
[----:B------:R-:W-:Y:S01]  /*1dda0*/  PRMT R135, R134, 0x7632, R135 ;  /* 0x0000763286877816 */ /* 0x000fe20000000087 */
[----:B----4-:R-:W-:Y:S10]  /*1ddb0*/  @!P0 HADD2 R181, -R140.H0_H0, -RZ.H0_H0 ;  /* 0xa00000ff8cb58230 */ /* 0x010ff40000000900 */
[----:B------:R-:W-:Y:S01]  /*1ddc0*/  @!P1 HADD2 R178, -R134.H0_H0, -RZ.H0_H0 ;  /* 0xa00000ff86b29230 */ /* 0x000fe20000000900 */
[----:B------:R3:W-:Y:S01]  /*1ddd0*/  @!P0 STL.S16 [R1+0x3c], R181 ;  /* 0x00003cb501008387 */ /* 0x0007e20000100600 */
[----:B------:R-:W-:Y:S03]  /*1dde0*/  PRMT R139, R181, 0x7610, R139 ;  /* 0x00007610b58b7816 */ /* 0x000fe6000000008b */
[----:B------:R4:W-:Y:S01]  /*1ddf0*/  @!P1 STL.S16 [R1+0x38], R178 ;  /* 0x000038b201009387 */ /* 0x0009e20000100600 */
[----:B------:R-:W-:Y:S02]  /*1de00*/  PRMT R171, R178, 0x7610, R171 ;  /* 0x00007610b2ab7816 */ /* 0x000fe400000000ab */
[----:B------:R-:W-:Y:S01]  /*1de10*/  @!P0 PRMT R140, R139, 0x5410, RZ ;  /* 0x000054108b8c8816 */ /* 0x000fe200000000ff */
[----:B------:R1:W2:Y:S01]  /*1de20*/  LDL.S16 R184, [R1+0x28] ;  /* 0x0000280001b87983 */ /* 0x0002a20000100600 */
[----:B------:R-:W-:Y:S02]  /*1de30*/  PRMT R139, R134, 0x5410, R135 ;  /* 0x00005410868b7816 */ /* 0x000fe40000000087 */
[----:B------:R-:W-:Y:S01]  /*1de40*/  @!P1 PRMT R134, R171, 0x5410, RZ ;  /* 0x00005410ab869816 */ /* 0x000fe200000000ff */
[----:B------:R1:W2:Y:S04]  /*1de50*/  LDL.S16 R183, [R1+0x2c] ;  /* 0x00002c0001b77983 */ /* 0x0002a80000100600 */
[----:B------:R1:W2:Y:S04]  /*1de60*/  LDL.S16 R171, [R1+0x1c] ;  /* 0x00001c0001ab7983 */ /* 0x0002a80000100600 */
[----:B------:R1:W-:Y:S04]  /*1de70*/  ST.E.U16 [R144.64+0x32], R140 ;  /* 0x0000328c90007985 */ /* 0x0003e8000c101504 */
[----:B------:R4:W-:Y:S04]  /*1de80*/  ST.E.U16 [R222.64+0x40], R134 ;  /* 0x00004086de007985 */ /* 0x0009e8000c101504 */
[----:B---3--:R3:W3:Y:S04]  /*1de90*/  LDL.S16 R181, [R1+0x24] ;  /* 0x0000240001b57983 */ /* 0x0086e80000100600 */
[----:B----4-:R4:W4:Y:S01]  /*1dea0*/  LDL.S16 R178, [R1+0x20] ;  /* 0x0000200001b27983 */ /* 0x0109220000100600 */
[----:B-1----:R-:W-:Y:S02]  /*1deb0*/  SHF.R.U32.HI R140, RZ, 0x10, R160 ;  /* 0x00000010ff8c7819 */ /* 0x002fe400000116a0 */
[----:B------:R-:W-:Y:S02]  /*1dec0*/  LOP3.LUT R134, R138, 0xffff, RZ, 0xc0, !PT ;  /* 0x0000ffff8a867812 */ /* 0x000fe400078ec0ff */
[----:B------:R-:W-:Y:S02]  /*1ded0*/  LOP3.LUT R140, R140, 0xff, RZ, 0xc0, !PT ;  /* 0x000000ff8c8c7812 */ /* 0x000fe400078ec0ff */
[----:B------:R-:W-:Y:S04]  /*1dee0*/  SHF.R.U32.HI R134, RZ, 0x8, R134 ;  /* 0x00000008ff867819 */ /* 0x000fe80000011686 */
[----:B------:R-:W-:Y:S04]  /*1def0*/  LOP3.LUT R134, R134, 0xffff, RZ, 0xc0, !PT ;  /* 0x0000ffff86867812 */ /* 0x000fe800078ec0ff */
[C---:B------:R-:W-:Y:S02]  /*1df00*/  ISETP.GE.U32.AND P1, PT, R221.reuse, R134, PT ;  /* 0x00000086dd00720c */ /* 0x040fe40003f26070 */
[--C-:B------:R-:W-:Y:S02]  /*1df10*/  SHF.R.U32.HI R134, RZ, 0x10, R138.reuse ;  /* 0x00000010ff867819 */ /* 0x100fe4000001168a */
[----:B------:R-:W-:Y:S02]  /*1df20*/  SHF.R.U32.HI R138, RZ, 0x18, R138 ;  /* 0x00000018ff8a7819 */ /* 0x000fe4000001168a */
[----:B------:R-:W-:Y:S02]  /*1df30*/  LOP3.LUT R134, R134, 0xff, RZ, 0xc0, !PT ;  /* 0x000000ff86867812 */ /* 0x000fe400078ec0ff */
[C---:B------:R-:W-:Y:S02]  /*1df40*/  ISETP.GE.U32.AND P4, PT, R221.reuse, R138, PT ;  /* 0x0000008add00720c */ /* 0x040fe40003f86070 */
[C---:B------:R-:W-:Y:S02]  /*1df50*/  ISETP.GE.U32.AND P0, PT, R221.reuse, R134, PT ;  /* 0x00000086dd00720c */ /* 0x040fe40003f06070 */
[C---:B------:R-:W-:Y:S01]  /*1df60*/  LOP3.LUT R134, R160.reuse, 0xff, RZ, 0xc0, !PT ;  /* 0x000000ffa0867812 */ /* 0x040fe200078ec0ff */
[----:B------:R-:W-:Y:S03]  /*1df70*/  @!P1 HADD2 R186, -R135.H0_H0, -RZ.H0_H0 ;  /* 0xa00000ff87ba9230 */ /* 0x000fe60000000900 */
[C---:B------:R-:W-:Y:S02]  /*1df80*/  ISETP.GE.U32.AND P3, PT, R221.reuse, R134, PT ;  /* 0x00000086dd00720c */ /* 0x040fe40003f66070 */
[----:B------:R-:W-:Y:S01]  /*1df90*/  LOP3.LUT R134, R160, 0xffff, RZ, 0xc0, !PT ;  /* 0x0000ffffa0867812 */ /* 0x000fe200078ec0ff */
[----:B------:R-:W-:Y:S01]  /*1dfa0*/  @!P1 STL.S16 [R1+0x34], R186 ;  /* 0x000034ba01009387 */ /* 0x000fe20000100600 */
[----:B------:R-:W-:Y:S02]  /*1dfb0*/  PRMT R164, R186, 0x7610, R164 ;  /* 0x00007610baa47816 */ /* 0x000fe400000000a4 */
[----:B------:R-:W-:Y:S02]  /*1dfc0*/  SHF.R.U32.HI R134, RZ, 0x8, R134 ;  /* 0x00000008ff867819 */ /* 0x000fe40000011686 */
[----:B------:R-:W-:Y:S02]  /*1dfd0*/  @!P1 PRMT R135, R164, 0x5410, RZ ;  /* 0x00005410a4879816 */ /* 0x000fe400000000ff */
[----:B------:R-:W-:Y:S02]  /*1dfe0*/  LOP3.LUT R138, R134, 0xffff, RZ, 0xc0, !PT ;  /* 0x0000ffff868a7812 */ /* 0x000fe400078ec0ff */
[C---:B------:R-:W-:Y:S01]  /*1dff0*/  PRMT R134, R168.reuse, 0x7610, R134 ;  /* 0x00007610a8867816 */ /* 0x040fe20000000086 */
[----:B------:R1:W-:Y:S01]  /*1e000*/  ST.E.U16 [R222.64+0x42], R135 ;  /* 0x00004287de007985 */ /* 0x0003e2000c101504 */
[C---:B------:R-:W-:Y:S02]  /*1e010*/  ISETP.GE.U32.AND P2, PT, R221.reuse, R138, PT ;  /* 0x0000008add00720c */ /* 0x040fe40003f46070 */
[----:B------:R-:W-:Y:S01]  /*1e020*/  PRMT R138, R168, 0x7632, R138 ;  /* 0x00007632a88a7816 */ /* 0x000fe2000000008a */
[----:B------:R-:W-:Y:S01]  /*1e030*/  @!P0 HADD2 R185, -R134.H0_H0, -RZ.H0_H0 ;  /* 0xa00000ff86b98230 */ /* 0x000fe20000000900 */
[----:B------:R-:W-:Y:S02]  /*1e040*/  ISETP.GE.U32.AND P1, PT, R221, R140, PT ;  /* 0x0000008cdd00720c */ /* 0x000fe40003f26070 */
[----:B------:R-:W-:Y:S02]  /*1e050*/  PRMT R164, R134, 0x5410, R138 ;  /* 0x0000541086a47816 */ /* 0x000fe4000000008a */
[----:B------:R-:W-:Y:S01]  /*1e060*/  PRMT R169, R185, 0x7610, R169 ;  /* 0x00007610b9a97816 */ /* 0x000fe200000000a9 */
[----:B------:R-:W-:Y:S03]  /*1e070*/  @!P0 STL.S16 [R1+0x30], R185 ;  /* 0x000030b901008387 */ /* 0x000fe60000100600 */
[----:B------:R-:W-:Y:S02]  /*1e080*/  @!P0 PRMT R134, R169, 0x5410, RZ ;  /* 0x00005410a9868816 */ /* 0x000fe400000000ff */
[----:B------:R2:W4:Y:S04]  /*1e090*/  LDL.S16 R169, [R1+0x18] ;  /* 0x0000180001a97983 */ /* 0x0005280000100600 */
[----:B------:R1:W-:Y:S02]  /*1e0a0*/  ST.E.U16 [R144.64+0x40], R134 ;  /* 0x0000408690007985 */ /* 0x0003e4000c101504 */
[----:B-1----:R-:W-:Y:S02]  /*1e0b0*/  PRMT R135, R3, 0x7632, R135 ;  /* 0x0000763203877816 */ /* 0x002fe40000000087 */
[----:B------:R-:W-:Y:S04]  /*1e0c0*/  SHF.R.U32.HI R134, RZ, 0x18, R160 ;  /* 0x00000018ff867819 */ /* 0x000fe800000116a0 */
[----:B------:R-:W-:Y:S02]  /*1e0d0*/  ISETP.GE.U32.AND P0, PT, R221, R134, PT ;  /* 0x00000086dd00720c */ /* 0x000fe40003f06070 */
[----:B------:R-:W-:Y:S01]  /*1e0e0*/  PRMT R134, R165, 0x7610, R134 ;  /* 0x00007610a5867816 */ /* 0x000fe20000000086 */
[----:B--2---:R-:W-:Y:S02]  /*1e0f0*/  @!P4 HADD2 R184, -R138.H0_H0, -RZ.H0_H0 ;  /* 0xa00000ff8ab8c230 */ /* 0x004fe40000000900 */
[----:B------:R-:W-:Y:S03]  /*1e100*/  @!P3 HADD2 R183, -R3.H0_H0, -RZ.H0_H0 ;  /* 0xa00000ff03b7b230 */ /* 0x000fe60000000900 */
[----:B------:R-:W-:Y:S01]  /*1e110*/  PRMT R182, R184, 0x7610, R182 ;  /* 0x00007610b8b67816 */ /* 0x000fe200000000b6 */
[----:B------:R-:W-:Y:S03]  /*1e120*/  @!P4 STL.S16 [R1+0x28], R184 ;  /* 0x000028b80100c387 */ /* 0x000fe60000100600 */
[----:B------:R-:W-:Y:S01]  /*1e130*/  @!P4 PRMT R138, R182, 0x5410, RZ ;  /* 0x00005410b68ac816 */ /* 0x000fe200000000ff */
[----:B------:R-:W-:Y:S01]  /*1e140*/  @!P3 STL.S16 [R1+0x2c], R183 ;  /* 0x00002cb70100b387 */ /* 0x000fe20000100600 */
[----:B------:R-:W-:Y:S03]  /*1e150*/  PRMT R180, R183, 0x7610, R180 ;  /* 0x00007610b7b47816 */ /* 0x000fe600000000b4 */
[----:B------:R1:W-:Y:S01]  /*1e160*/  ST.E.U16 [R144.64+0x42], R138 ;  /* 0x0000428a90007985 */ /* 0x0003e2000c101504 */
[----:B---3--:R-:W-:Y:S02]  /*1e170*/  @!P2 HADD2 R181, -R135.H0_H0, -RZ.H0_H0 ;  /* 0xa00000ff87b5a230 */ /* 0x008fe40000000900 */
[----:B----4-:R-:W-:Y:S03]  /*1e180*/  @!P1 HADD2 R178, -R134.H0_H0, -RZ.H0_H0 ;  /* 0xa00000ff86b29230 */ /* 0x010fe60000000900 */
[----:B------:R-:W-:Y:S02]  /*1e190*/  PRMT R176, R181, 0x7610, R176 ;  /* 0x00007610b5b07816 */ /* 0x000fe400000000b0 */
[----:B------:R-:W-:Y:S02]  /*1e1a0*/  PRMT R175, R178, 0x7610, R175 ;  /* 0x00007610b2af7816 */ /* 0x000fe400000000af */
[----:B-1----:R-:W-:Y:S02]  /*1e1b0*/  PRMT R138, R3, 0x5410, R135 ;  /* 0x00005410038a7816 */ /* 0x002fe40000000087 */
[----:B------:R-:W-:Y:S02]  /*1e1c0*/  @!P3 PRMT R3, R180, 0x5410, RZ ;  /* 0x00005410b403b816 */ /* 0x000fe400000000ff */
[----:B------:R1:W2:Y:S01]  /*1e1d0*/  LDL.S16 R180, [R1+0x14] ;  /* 0x0000140001b47983 */ /* 0x0002a20000100600 */
[----:B------:R-:W-:Y:S03]  /*1e1e0*/  @!P2 PRMT R135, R176, 0x5410, RZ ;  /* 0x00005410b087a816 */ /* 0x000fe600000000ff */
[----:B------:R3:W-:Y:S04]  /*1e1f0*/  ST.E.U16 [R222.64+0x50], R3 ;  /* 0x00005003de007985 */ /* 0x0007e8000c101504 */
[----:B------:R-:W-:Y:S04]  /*1e200*/  @!P2 STL.S16 [R1+0x24], R181 ;  /* 0x000024b50100a387 */ /* 0x000fe80000100600 */
[----:B------:R-:W-:Y:S04]  /*1e210*/  @!P1 STL.S16 [R1+0x20], R178 ;  /* 0x000020b201009387 */ /* 0x000fe80000100600 */
[----:B------:R4:W-:Y:S01]  /*1e220*/  ST.E.U16 [R222.64+0x52], R135 ;  /* 0x00005287de007985 */ /* 0x0009e2000c101504 */
[----:B---3--:R-:W-:Y:S05]  /*1e230*/  PRMT R3, R165, 0x7632, R3 ;  /* 0x00007632a5037816 */ /* 0x008fea0000000003 */
[----:B------:R-:W-:Y:S05]  /*1e240*/  @!P0 HADD2 R171, -R3.H0_H0, -RZ.H0_H0 ;  /* 0xa00000ff03ab8230 */ /* 0x000fea0000000900 */
[----:B------:R3:W-:Y:S01]  /*1e250*/  @!P0 STL.S16 [R1+0x1c], R171 ;  /* 0x00001cab01008387 */ /* 0x0007e20000100600 */
[----:B------:R-:W-:Y:S02]  /*1e260*/  PRMT R165, R171, 0x7610, R165 ;  /* 0x00007610aba57816 */ /* 0x000fe400000000a5 */
[----:B----4-:R-:W-:Y:S01]  /*1e270*/  PRMT R135, R134, 0x5410, R3 ;  /* 0x0000541086877816 */ /* 0x010fe20000000003 */
[----:B------:R1:W4:Y:S01]  /*1e280*/  LDL.S16 R178, [R1+0x10] ;  /* 0x0000100001b27983 */ /* 0x0003220000100600 */
[----:B------:R-:W-:Y:S02]  /*1e290*/  @!P1 PRMT R134, R175, 0x5410, RZ ;  /* 0x00005410af869816 */ /* 0x000fe400000000ff */
[----:B------:R-:W-:Y:S01]  /*1e2a0*/  @!P0 PRMT R3, R165, 0x5410, RZ ;  /* 0x00005410a5038816 */ /* 0x000fe200000000ff */
[----:B------:R1:W4:Y:S04]  /*1e2b0*/  LDL.S16 R176, [R1+0xc] ;  /* 0x00000c0001b07983 */ /* 0x0003280000100600 */
[----:B------:R1:W4:Y:S04]  /*1e2c0*/  LDL.S16 R175, [R1+0x8] ;  /* 0x0000080001af7983 */ /* 0x0003280000100600 */
[----:B------:R1:W-:Y:S04]  /*1e2d0*/  ST.E.U16 [R144.64+0x50], R134 ;  /* 0x0000508690007985 */ /* 0x0003e8000c101504 */
[----:B------:R1:W-:Y:S01]  /*1e2e0*/  ST.E.U16 [R144.64+0x52], R3 ;  /* 0x0000520390007985 */ /* 0x0003e2000c101504 */
[----:B---3--:R-:W-:Y:S05]  /*1e2f0*/  IMAD.WIDE.U32 R170, R170, -0x2daee0ad, RZ ;  /* 0xd2511f53aaaa7825 */ /* 0x008fea00078e00ff */
[----:B-1----:R-:W-:Y:S04]  /*1e300*/  LOP3.LUT R134, R171, R249, R172, 0x96, !PT ;  /* 0x000000f9ab867212 */ /* 0x002fe800078e96ac */
[----:B------:R-:W-:Y:S04]  /*1e310*/  LOP3.LUT R3, R134, 0xff, RZ, 0xc0, !PT ;  /* 0x000000ff86037812 */ /* 0x000fe800078ec0ff */
[----:B------:R-:W-:Y:S02]  /*1e320*/  ISETP.GE.U32.AND P0, PT, R221, R3, PT ;  /* 0x00000003dd00720c */ /* 0x000fe40003f06070 */
[C---:B------:R-:W-:Y:S11]  /*1e330*/  PRMT R3, R2.reuse, 0x7632, R3 ;  /* 0x0000763202037816 */ /* 0x040ff60000000003 */
[----:B------:R-:W-:Y:S05]  /*1e340*/  @!P0 HADD2 R169, -R2.H0_H0, -RZ.H0_H0 ;  /* 0xa00000ff02a98230 */ /* 0x000fea0000000900 */
[----:B------:R1:W-:Y:S01]  /*1e350*/  @!P0 STL.S16 [R1+0x18], R169 ;  /* 0x000018a901008387 */ /* 0x0003e20000100600 */
[----:B------:R-:W-:Y:S03]  /*1e360*/  PRMT R141, R169, 0x7610, R141 ;  /* 0x00007610a98d7816 */ /* 0x000fe6000000008d */
[----:B------:R3:W3:Y:S01]  /*1e370*/  LDL.S16 R165, [R1+0x4] ;  /* 0x0000040001a57983 */ /* 0x0006e20000100600 */
[----:B-1----:R-:W-:Y:S02]  /*1e380*/  PRMT R169, R2, 0x5410, R3 ;  /* 0x0000541002a97816 */ /* 0x002fe40000000003 */
[----:B------:R-:W-:Y:S02]  /*1e390*/  @!P0 PRMT R2, R141, 0x5410, RZ ;  /* 0x000054108d028816 */ /* 0x000fe400000000ff */
[----:B------:R1:W3:Y:S04]  /*1e3a0*/  LDL.S16 R141, [R1] ;  /* 0x00000000018d7983 */ /* 0x0002e80000100600 */
[----:B------:R1:W-:Y:S02]  /*1e3b0*/  ST.E.U16 [R222.64+0x60], R2 ;  /* 0x00006002de007985 */ /* 0x0003e4000c101504 */
[----:B-1----:R-:W-:Y:S04]  /*1e3c0*/  LOP3.LUT R2, R134, 0xffff, RZ, 0xc0, !PT ;  /* 0x0000ffff86027812 */ /* 0x002fe800078ec0ff */
        /* <DEDUP_REMOVED lines=8> */
[C---:B------:R-:W-:Y:S02]  /*1e450*/  PRMT R2, R163.reuse, 0x7610, R2 ;  /* 0x00007610a3027816 */ /* 0x040fe40000000002 */
[----:B------:R-:W-:Y:S01]  /*1e460*/  PRMT R134, R163, 0x7632, R134 ;  /* 0x00007632a3867816 */ /* 0x000fe20000000086 */
[----:B--2---:R-:W-:Y:S05]  /*1e470*/  @!P2 HADD2 R180, -R3.H0_H0, -RZ.H0_H0 ;  /* 0xa00000ff03b4a230 */ /* 0x004fea0000000900 */
[----:B------:R-:W-:Y:S01]  /*1e480*/  PRMT R168, R180, 0x7610, R168 ;  /* 0x00007610b4a87816 */ /* 0x000fe200000000a8 */
[----:B------:R-:W-:Y:S03]  /*1e490*/  @!P2 STL.S16 [R1+0x14], R180 ;  /* 0x000014b40100a387 */ /* 0x000fe60000100600 */
[----:B------:R-:W-:Y:S02]  /*1e4a0*/  @!P2 PRMT R3, R168, 0x5410, RZ ;  /* 0x00005410a803a816 */ /* 0x000fe400000000ff */
[----:B------:R-:W-:Y:S03]  /*1e4b0*/  PRMT R168, R2, 0x5410, R134 ;  /* 0x0000541002a87816 */ /* 0x000fe60000000086 */
[----:B------:R1:W-:Y:S02]  /*1e4c0*/  ST.E.U16 [R222.64+0x62], R3 ;  /* 0x00006203de007985 */ /* 0x0003e4000c101504 */
[----:B-1----:R-:W-:Y:S01]  /*1e4d0*/  PRMT R3, R143, 0x7632, R3 ;  /* 0x000076328f037816 */ /* 0x002fe20000000003 */
[----:B----4-:R-:W-:Y:S02]  /*1e4e0*/  @!P1 HADD2 R178, -R2.H0_H0, -RZ.H0_H0 ;  /* 0xa00000ff02b29230 */ /* 0x010fe40000000900 */
[----:B------:R-:W-:Y:S03]  /*1e4f0*/  @!P0 HADD2 R176, -R134.H0_H0, -RZ.H0_H0 ;  /* 0xa00000ff86b08230 */ /* 0x000fe60000000900 */
[----:B------:R-:W-:Y:S01]  /*1e500*/  PRMT R177, R178, 0x7610, R177 ;  /* 0x00007610b2b17816 */ /* 0x000fe200000000b1 */
[----:B------:R-:W-:Y:S03]  /*1e510*/  @!P1 STL.S16 [R1+0x10], R178 ;  /* 0x000010b201009387 */ /* 0x000fe60000100600 */
[----:B------:R-:W-:Y:S01]  /*1e520*/  @!P1 PRMT R2, R177, 0x5410, RZ ;  /* 0x00005410b1029816 */ /* 0x000fe200000000ff */
[----:B------:R-:W-:Y:S01]  /*1e530*/  @!P0 STL.S16 [R1+0xc], R176 ;  /* 0x00000cb001008387 */ /* 0x000fe20000100600 */
[----:B------:R-:W-:Y:S03]  /*1e540*/  PRMT R174, R176, 0x7610, R174 ;  /* 0x00007610b0ae7816 */ /* 0x000fe600000000ae */
[----:B------:R1:W-:Y:S01]  /*1e550*/  ST.E.U16 [R144.64+0x60], R2 ;  /* 0x0000600290007985 */ /* 0x0003e2000c101504 */
[----:B------:R-:W-:Y:S05]  /*1e560*/  @!P0 PRMT R134, R174, 0x5410, RZ ;  /* 0x00005410ae868816 */ /* 0x000fea00000000ff */
[----:B------:R2:W-:Y:S01]  /*1e570*/  ST.E.U16 [R144.64+0x62], R134 ;  /* 0x0000628690007985 */ /* 0x0005e2000c101504 */
[----:B-1----:R-:W-:Y:S04]  /*1e580*/  LOP3.LUT R2, R170, 0xff, RZ, 0xc0, !PT ;  /* 0x000000ffaa027812 */ /* 0x002fe800078ec0ff */
[----:B------:R-:W-:Y:S02]  /*1e590*/  ISETP.GE.U32.AND P1, PT, R221, R2, PT ;  /* 0x00000002dd00720c */ /* 0x000fe40003f26070 */
[C---:B------:R-:W-:Y:S04]  /*1e5a0*/  PRMT R2, R0.reuse, 0x7632, R2 ;  /* 0x0000763200027816 */ /* 0x040fe80000000002 */
[----:B--2---:R-:W-:Y:S07]  /*1e5b0*/  PRMT R134, R0, 0x5410, R2 ;  /* 0x0000541000867816 */ /* 0x004fee0000000002 */
[----:B------:R-:W-:Y:S05]  /*1e5c0*/  @!P1 HADD2 R175, -R0.H0_H0, -RZ.H0_H0 ;  /* 0xa00000ff00af9230 */ /* 0x000fea0000000900 */
[----:B------:R-:W-:Y:S01]  /*1e5d0*/  PRMT R173, R175, 0x7610, R173 ;  /* 0x00007610afad7816 */ /* 0x000fe200000000ad */
[----:B------:R-:W-:Y:S03]  /*1e5e0*/  @!P1 STL.S16 [R1+0x8], R175 ;  /* 0x000008af01009387 */ /* 0x000fe60000100600 */
[----:B------:R-:W-:Y:S02]  /*1e5f0*/  @!P1 PRMT R0, R173, 0x5410, RZ ;  /* 0x00005410ad009816 */ /* 0x000fe400000000ff */
[C---:B------:R-:W-:Y:S03]  /*1e600*/  PRMT R173, R221.reuse, 0x7054, R221 ;  /* 0x00007054ddad7816 */ /* 0x040fe600000000dd */
[----:B------:R1:W-:Y:S02]  /*1e610*/  ST.E.U16 [R222.64+0x70], R0 ;  /* 0x00007000de007985 */ /* 0x0003e4000c101504 */
[----:B-1----:R-:W-:Y:S04]  /*1e620*/  LOP3.LUT R0, R170, 0xffff, RZ, 0xc0, !PT ;  /* 0x0000ffffaa007812 */ /* 0x002fe800078ec0ff */
[----:B------:R-:W-:Y:S04]  /*1e630*/  SHF.R.U32.HI R0, RZ, 0x8, R0 ;  /* 0x00000008ff007819 */ /* 0x000fe80000011600 */
[----:B------:R-:W-:Y:S04]  /*1e640*/  LOP3.LUT R0, R0, 0xffff, RZ, 0xc0, !PT ;  /* 0x0000ffff00007812 */ /* 0x000fe800078ec0ff */
[C---:B------:R-:W-:Y:S02]  /*1e650*/  ISETP.GE.U32.AND P1, PT, R221.reuse, R0, PT ;  /* 0x00000000dd00720c */ /* 0x040fe40003f26070 */
[----:B------:R-:W-:Y:S04]  /*1e660*/  SHF.R.U32.HI R0, RZ, 0x10, R170 ;  /* 0x00000010ff007819 */ /* 0x000fe800000116aa */
[----:B------:R-:W-:Y:S04]  /*1e670*/  LOP3.LUT R0, R0, 0xff, RZ, 0xc0, !PT ;  /* 0x000000ff00007812 */ /* 0x000fe800078ec0ff */
[----:B------:R-:W-:Y:S02]  /*1e680*/  ISETP.GE.U32.AND P0, PT, R221, R0, PT ;  /* 0x00000000dd00720c */ /* 0x000fe40003f06070 */
[----:B------:R-:W-:Y:S01]  /*1e690*/  PRMT R0, R143, 0x7610, R0 ;  /* 0x000076108f007816 */ /* 0x000fe20000000000 */
[----:B---3--:R-:W-:Y:S05]  /*1e6a0*/  @!P1 HADD2 R165, -R2.H0_H0, -RZ.H0_H0 ;  /* 0xa00000ff02a59230 */ /* 0x008fea0000000900 */
[----:B------:R-:W-:Y:S01]  /*1e6b0*/  PRMT R151, R165, 0x7610, R151 ;  /* 0x00007610a5977816 */ /* 0x000fe20000000097 */
[----:B------:R-:W-:Y:S03]  /*1e6c0*/  @!P1 STL.S16 [R1+0x4], R165 ;  /* 0x000004a501009387 */ /* 0x000fe60000100600 */
[----:B------:R-:W-:Y:S01]  /*1e6d0*/  @!P1 PRMT R2, R151, 0x5410, RZ ;  /* 0x0000541097029816 */ /* 0x000fe200000000ff */
[----:B------:R-:W-:Y:S04]  /*1e6e0*/  @!P0 HADD2 R141, -R0.H0_H0, -RZ.H0_H0 ;  /* 0xa00000ff008d8230 */ /* 0x000fe80000000900 */
[----:B------:R1:W-:Y:S01]  /*1e6f0*/  ST.E.U16 [R222.64+0x72], R2 ;  /* 0x00007202de007985 */ /* 0x0003e2000c101504 */
[----:B------:R-:W-:Y:S03]  /*1e700*/  PRMT R140, R141, 0x7610, R140 ;  /* 0x000076108d8c7816 */ /* 0x000fe6000000008c */
[----:B------:R2:W-:Y:S04]  /*1e710*/  @!P0 STL.S16 [R1], R141 ;  /* 0x0000008d01008387 */ /* 0x0005e80000100600 */
[----:B------:R-:W3:Y:S01]  /*1e720*/  LDL R238, [R1+0xf0] ;  /* 0x0000f00001ee7983 */ /* 0x000ee20000100800 */
[----:B-1----:R-:W-:Y:S02]  /*1e730*/  PRMT R2, R0, 0x5410, R3 ;  /* 0x0000541000027816 */ /* 0x002fe40000000003 */
[----:B------:R-:W-:Y:S02]  /*1e740*/  @!P0 PRMT R0, R140, 0x5410, RZ ;  /* 0x000054108c008816 */ /* 0x000fe400000000ff */
[----:B--2---:R-:W-:Y:S02]  /*1e750*/  LOP3.LUT R141, R147, R179, R158, 0x96, !PT ;  /* 0x000000b3938d7212 */ /* 0x004fe400078e969e */
[----:B------:R-:W-:Y:S01]  /*1e760*/  SHF.R.U32.HI R140, RZ, 0x18, R170 ;  /* 0x00000018ff8c7819 */ /* 0x000fe200000116aa */
[----:B------:R1:W-:Y:S03]  /*1e770*/  ST.E.U16 [R144.64+0x70], R0 ;  /* 0x0000700090007985 */ /* 0x0003e6000c101504 */
[----:B------:R-:W-:Y:S02]  /*1e780*/  ISETP.GE.U32.AND P0, PT, R221, R140, PT ;  /* 0x0000008cdd00720c */ /* 0x000fe40003f06070 */
[C---:B------:R-:W-:Y:S11]  /*1e790*/  LOP3.LUT R140, R141.reuse, 0xff, RZ, 0xc0, !PT ;  /* 0x000000ff8d8c7812 */ /* 0x040ff600078ec0ff */
[----:B------:R-:W-:Y:S05]  /*1e7a0*/  @!P0 HADD2 R252, -R3.H0_H0, -RZ.H0_H0 ;  /* 0xa00000ff03fc8230 */ /* 0x000fea0000000900 */
[----:B------:R-:W-:Y:S02]  /*1e7b0*/  @!P0 PRMT R3, R252, 0x5410, RZ ;  /* 0x00005410fc038816 */ /* 0x000fe400000000ff */
[----:B------:R-:W-:Y:S03]  /*1e7c0*/  IADD3 R222, P0, R222, -0x80, RZ ;  /* 0xffffff80dede7810 */ /* 0x000fe60007f1e0ff */
[----:B------:R2:W-:Y:S01]  /*1e7d0*/  ST.E.U16 [R144.64+0x72], R3 ;  /* 0x0000720390007985 */ /* 0x0005e2000c101504 */
[----:B-1----:R-:W-:Y:S02]  /*1e7e0*/  LOP3.LUT R0, R141, 0xffff, RZ, 0xc0, !PT ;  /* 0x0000ffff8d007812 */ /* 0x002fe400078ec0ff */
[----:B------:R-:W-:Y:S01]  /*1e7f0*/  IADD3.X R223, R223, -0x1, RZ, P0, !PT ;  /* 0xffffffffdfdf7810 */ /* 0x000fe200007fe4ff */
[----:B------:R-:W-:Y:S01]  /*1e800*/  LDSM.16.MT88.4 R180, [R194+0x1b800] ;  /* 0x01b80000c2b4783b */ /* 0x000fe20000004200 */
[----:B------:R-:W-:Y:S04]  /*1e810*/  SHF.R.U32.HI R0, RZ, 0x8, R0 ;  /* 0x00000008ff007819 */ /* 0x000fe80000011600 */
[----:B------:R-:W-:Y:S02]  /*1e820*/  PRMT R140, R140, 0x5410, R0 ;  /* 0x000054108c8c7816 */ /* 0x000fe40000000000 */
[--C-:B------:R-:W-:Y:S01]  /*1e830*/  SHF.R.U32.HI R0, RZ, 0x10, R141.reuse ;  /* 0x00000010ff007819 */ /* 0x100fe2000001168d */
[----:B------:R-:W-:Y:S01]  /*1e840*/  LDSM.16.MT88.4 R184, [R196+0x1b800] ;  /* 0x01b80000c4b8783b */ /* 0x000fe20000004200 */
[----:B------:R-:W-:Y:S01]  /*1e850*/  SHF.R.U32.HI R141, RZ, 0x18, R141 ;  /* 0x00000018ff8d7819 */ /* 0x000fe2000001168d */
[--C-:B------:R-:W-:Y:S01]  /*1e860*/  HSET2.LE.AND R140, R140, R173.reuse, PT ;  /* 0x000000ad8c8c7233 */ /* 0x100fe20003803000 */
[----:B------:R-:W-:Y:S04]  /*1e870*/  LOP3.LUT R0, R0, 0xff, RZ, 0xc0, !PT ;  /* 0x000000ff00007812 */ /* 0x000fe800078ec0ff */
[----:B------:R-:W-:Y:S01]  /*1e880*/  PRMT R143, R0, 0x5410, R141 ;  /* 0x00005410008f7816 */ /* 0x000fe2000000008d */
[----:B------:R-:W-:Y:S01]  /*1e890*/  LDSM.16.MT88.4 R188, [R195+0x1b800] ;  /* 0x01b80000c3bc783b */ /* 0x000fe20000004200 */
[C---:B------:R-:W-:Y:S02]  /*1e8a0*/  LOP3.LUT R0, R146.reuse, 0xffff, RZ, 0xc0, !PT ;  /* 0x0000ffff92007812 */ /* 0x040fe400078ec0ff */
[----:B------:R-:W-:Y:S02]  /*1e8b0*/  LOP3.LUT R141, R146, 0xff, RZ, 0xc0, !PT ;  /* 0x000000ff928d7812 */ /* 0x000fe400078ec0ff */
[----:B------:R-:W-:Y:S02]  /*1e8c0*/  SHF.R.U32.HI R0, RZ, 0x8, R0 ;  /* 0x00000008ff007819 */ /* 0x000fe40000011600 */
[----:B------:R-:W-:Y:S02]  /*1e8d0*/  LOP3.LUT R140, R142, R140, RZ, 0xc0, !PT ;  /* 0x0000008c8e8c7212 */ /* 0x000fe400078ec0ff */
[----:B------:R-:W-:Y:S01]  /*1e8e0*/  PRMT R142, R141, 0x5410, R0 ;  /* 0x000054108d8e7816 */ /* 0x000fe20000000000 */
[--C-:B------:R-:W-:Y:S01]  /*1e8f0*/  HSET2.LE.AND R141, R143, R173.reuse, PT ;  /* 0x000000ad8f8d7233 */ /* 0x100fe20003803000 */
        /* <DEDUP_REMOVED lines=9> */
[----:B------:R-:W-:Y:S02]  /*1e990*/  LOP3.LUT R0, R155, R249, R162, 0x96, !PT ;  /* 0x000000f99b007212 */ /* 0x000fe400078e96a2 */
[----:B--2---:R-:W-:Y:S02]  /*1e9a0*/  LOP3.LUT R3, R154, 0xffff, RZ, 0xc0, !PT ;  /* 0x0000ffff9a037812 */ /* 0x004fe400078ec0ff */
[----:B------:R-:W-:Y:S02]  /*1e9b0*/  LOP3.LUT R143, R148, R143, RZ, 0xc0, !PT ;  /* 0x0000008f948f7212 */ /* 0x000fe400078ec0ff */
[----:B------:R-:W2:Y:S01]  /*1e9c0*/  LDSM.16.MT88.4 R148, [R194+0x18000] ;  /* 0x01800000c294783b */ /* 0x000ea20000004200 */
[----:B------:R-:W-:Y:S02]  /*1e9d0*/  LOP3.LUT R155, R154, 0xff, RZ, 0xc0, !PT ;  /* 0x000000ff9a9b7812 */ /* 0x000fe400078ec0ff */
[----:B------:R-:W-:Y:S04]  /*1e9e0*/  SHF.R.U32.HI R3, RZ, 0x8, R3 ;  /* 0x00000008ff037819 */ /* 0x000fe80000011603 */
[----:B------:R-:W-:Y:S02]  /*1e9f0*/  PRMT R155, R155, 0x5410, R3 ;  /* 0x000054109b9b7816 */ /* 0x000fe40000000003 */
[----:B------:R-:W-:Y:S04]  /*1ea00*/  LOP3.LUT R3, R0, 0xffff, RZ, 0xc0, !PT ;  /* 0x0000ffff00037812 */ /* 0x000fe800078ec0ff */
[----:B------:R-:W-:Y:S01]  /*1ea10*/  SHF.R.U32.HI R3, RZ, 0x8, R3 ;  /* 0x00000008ff037819 */ /* 0x000fe20000011603 */
        /* <DEDUP_REMOVED lines=21> */
[C---:B--2---:R-:W-:Y:S01]  /*1eb70*/  HMMA.16816.F32 R60, R140.reuse, R148, R60 ;  /* 0x000000948c3c723c */ /* 0x044fe2000000183c */
[----:B---3--:R-:W-:Y:S07]  /*1eb80*/  ISETP.GT.AND P1, PT, R236, R238, PT ;  /* 0x000000eeec00720c */ /* 0x008fee0003f24270 */
        /* <DEDUP_REMOVED lines=20> */
[C---:B-1----:R-:W-:Y:S07]  /*1ecd0*/  HMMA.16816.F32 R116, R140.reuse, R144, R116 ;  /* 0x000000908c74723c */ /* 0x042fee0000001874 */
[--C-:B------:R-:W-:Y:S01]  /*1ece0*/  SHF.R.U32.HI R144, RZ, 0x10, R154.reuse ;  /* 0x00000010ff907819 */ /* 0x100fe2000001169a */
[C---:B------:R-:W-:Y:S01]  /*1ecf0*/  HMMA.16816.F32 R120, R140.reuse, R146, R120 ;  /* 0x000000928c78723c */ /* 0x040fe20000001878 */
[----:B------:R-:W-:Y:S07]  /*1ed00*/  SHF.R.U32.HI R154, RZ, 0x18, R154 ;  /* 0x00000018ff9a7819 */ /* 0x000fee000001169a */
[C---:B--2---:R-:W-:Y:S07]  /*1ed10*/  HMMA.16816.F32 R124, R140.reuse, R148, R124 ;  /* 0x000000948c7c723c */ /* 0x044fee000000187c */
[----:B------:R-:W-:Y:S01]  /*1ed20*/  LOP3.LUT R148, R144, 0xff, RZ, 0xc0, !PT ;  /* 0x000000ff90947812 */ /* 0x000fe200078ec0ff */
[----:B------:R-:W-:Y:S01]  /*1ed30*/  HMMA.16816.F32 R128, R140, R150, R128 ;  /* 0x000000968c80723c */ /* 0x000fe20000001880 */
[----:B------:R-:W1:Y:S03]  /*1ed40*/  LDSM.16.MT88.4 R144, [R193+0x18800] ;  /* 0x01880000c190783b */ /* 0x000e660000004200 */
[----:B------:R-:W-:Y:S02]  /*1ed50*/  PRMT R154, R148, 0x5410, R154 ;  /* 0x00005410949a7816 */ /* 0x000fe4000000009a */
[----:B------:R-:W-:Y:S01]  /*1ed60*/  LOP3.LUT R148, R0, 0xff, RZ, 0xc0, !PT ;  /* 0x000000ff00947812 */ /* 0x000fe200078ec0ff */
[--C-:B------:R-:W-:Y:S02]  /*1ed70*/  HSET2.LE.AND R142, R155, R173.reuse, PT ;  /* 0x000000ad9b8e7233 */ /* 0x100fe40003803000 */
[--C-:B------:R-:W-:Y:S03]  /*1ed80*/  HSET2.LE.AND R143, R154, R173.reuse, PT ;  /* 0x000000ad9a8f7233 */ /* 0x100fe60003803000 */
[----:B------:R-:W-:Y:S02]  /*1ed90*/  PRMT R149, R148, 0x5410, R3 ;  /* 0x0000541094957816 */ /* 0x000fe40000000003 */
[--C-:B------:R-:W-:Y:S02]  /*1eda0*/  SHF.R.U32.HI R148, RZ, 0x10, R0.reuse ;  /* 0x00000010ff947819 */ /* 0x100fe40000011600 */
[----:B------:R-:W-:Y:S01]  /*1edb0*/  SHF.R.U32.HI R3, RZ, 0x18, R0 ;  /* 0x00000018ff037819 */ /* 0x000fe20000011600 */
[--C-:B------:R-:W-:Y:S01]  /*1edc0*/  HSET2.LE.AND R140, R149, R173.reuse, PT ;  /* 0x000000ad958c7233 */ /* 0x100fe20003803000 */
[----:B------:R-:W-:Y:S02]  /*1edd0*/  LOP3.LUT R0, R148, 0xff, RZ, 0xc0, !PT ;  /* 0x000000ff94007812 */ /* 0x000fe400078ec0ff */
[----:B------:R-:W2:Y:S01]  /*1ede0*/  LDSM.16.MT88.4 R148, [R194+0x18800] ;  /* 0x01880000c294783b */ /* 0x000ea20000004200 */
[----:B------:R-:W-:Y:S02]  /*1edf0*/  LOP3.LUT R142, R157, R142, RZ, 0xc0, !PT ;  /* 0x0000008e9d8e7212 */ /* 0x000fe400078ec0ff */
[----:B------:R-:W-:Y:S02]  /*1ee00*/  PRMT R0, R0, 0x5410, R3 ;  /* 0x0000541000007816 */ /* 0x000fe40000000003 */
[----:B------:R-:W-:Y:S02]  /*1ee10*/  LOP3.LUT R140, R153, R140, RZ, 0xc0, !PT ;  /* 0x0000008c998c7212 */ /* 0x000fe400078ec0ff */
[----:B------:R-:W-:Y:S01]  /*1ee20*/  LOP3.LUT R143, R156, R143, RZ, 0xc0, !PT ;  /* 0x0000008f9c8f7212 */ /* 0x000fe200078ec0ff */
[--C-:B------:R-:W-:Y:S01]  /*1ee30*/  HSET2.LE.AND R141, R0, R173.reuse, PT ;  /* 0x000000ad008d7233 */ /* 0x100fe20003803000 */
[----:B------:R-:W-:Y:S01]  /*1ee40*/  LDSM.16.MT88.4 R156, [R195+0x18800] ;  /* 0x01880000c39c783b */ /* 0x000fe20000004200 */
[----:B------:R-:W-:Y:S03]  /*1ee50*/  LOP3.LUT R0, R161, R179, R166, 0x96, !PT ;  /* 0x000000b3a1007212 */ /* 0x000fe600078e96a6 */
[----:B------:R-:W-:Y:S02]  /*1ee60*/  LOP3.LUT R141, R152, R141, RZ, 0xc0, !PT ;  /* 0x0000008d988d7212 */ /* 0x000fe400078ec0ff */
[----:B------:R-:W-:Y:S02]  /*1ee70*/  LOP3.LUT R3, R0, 0xff, RZ, 0xc0, !PT ;  /* 0x000000ff00037812 */ /* 0x000fe400078ec0ff */
[----:B------:R-:W3:Y:S03]  /*1ee80*/  LDSM.16.MT88.4 R152, [R196+0x18800] ;  /* 0x01880000c498783b */ /* 0x000ee60000004200 */
[C---:B-1----:R-:W-:Y:S05]  /*1ee90*/  HMMA.16816.F32 R4, R140.reuse, R144, R4 ;  /* 0x000000908c04723c */ /* 0x042fea0000001804 */
[----:B------:R-:W-:Y:S03]  /*1eea0*/  LDSM.16.MT88.4 R176, [R193+0x1b800] ;  /* 0x01b80000c1b0783b */ /* 0x000fe60000004200 */
[C---:B------:R-:W-:Y:S05]  /*1eeb0*/  HMMA.16816.F32 R8, R140.reuse, R146, R8 ;  /* 0x000000928c08723c */ /* 0x040fea0000001808 */
[----:B------:R-:W1:Y:S03]  /*1eec0*/  LDSM.16.MT88.4 R144, [R193+0x1a800] ;  /* 0x01a80000c190783b */ /* 0x000e660000004200 */
        /* <DEDUP_REMOVED lines=33> */
[C---:B---3--:R-:W-:Y:S07]  /*1f0e0*/  HMMA.16816.F32 R100, R140.reuse, R156, R100 ;  /* 0x0000009c8c64723c */ /* 0x048fee0000001864 */
[C---:B------:R-:W-:Y:S01]  /*1f0f0*/  LOP3.LUT R156, R160.reuse, 0xff, RZ, 0xc0, !PT ;  /* 0x000000ffa09c7812 */ /* 0x040fe200078ec0ff */
[C---:B------:R-:W-:Y:S08]  /*1f100*/  HMMA.16816.F32 R104, R140.reuse, R158, R104 ;  /* 0x0000009e8c68723c */ /* 0x040ff00000001868 */
[C---:B-1----:R-:W-:Y:S08]  /*1f110*/  HMMA.16816.F32 R108, R140.reuse, R144, R108 ;  /* 0x000000908c6c723c */ /* 0x042ff0000000186c */
[C---:B------:R-:W-:Y:S01]  /*1f120*/  HMMA.16816.F32 R112, R140.reuse, R146, R112 ;  /* 0x000000928c70723c */ /* 0x040fe20000001870 */
[----:B------:R-:W1:Y:S07]  /*1f130*/  LDSM.16.MT88.4 R144, [R193+0x19000] ;  /* 0x01900000c190783b */ /* 0x000e6e0000004200 */
[C---:B------:R-:W-:Y:S07]  /*1f140*/  HMMA.16816.F32 R116, R140.reuse, R148, R116 ;  /* 0x000000948c74723c */ /* 0x040fee0000001874 */
[----:B------:R-:W-:Y:S01]  /*1f150*/  LOP3.LUT R149, R160, 0xffff, RZ, 0xc0, !PT ;  /* 0x0000ffffa0957812 */ /* 0x000fe200078ec0ff */
[C---:B------:R-:W-:Y:S01]  /*1f160*/  HMMA.16816.F32 R120, R140.reuse, R150, R120 ;  /* 0x000000968c78723c */ /* 0x040fe20000001878 */
[----:B------:R-:W-:Y:S04]  /*1f170*/  LOP3.LUT R148, R0, 0xffff, RZ, 0xc0, !PT ;  /* 0x0000ffff00947812 */ /* 0x000fe800078ec0ff */
[----:B------:R-:W-:Y:S02]  /*1f180*/  SHF.R.U32.HI R148, RZ, 0x8, R148 ;  /* 0x00000008ff947819 */ /* 0x000fe40000011694 */
[--C-:B------:R-:W-:Y:S01]  /*1f190*/  SHF.R.U32.HI R150, RZ, 0x10, R160.reuse ;  /* 0x00000010ff967819 */ /* 0x100fe200000116a0 */
[C---:B--2---:R-:W-:Y:S01]  /*1f1a0*/  HMMA.16816.F32 R124, R140.reuse, R152, R124 ;  /* 0x000000988c7c723c */ /* 0x044fe2000000187c */
[----:B------:R-:W-:Y:S06]  /*1f1b0*/  SHF.R.U32.HI R160, RZ, 0x18, R160 ;  /* 0x00000018ffa07819 */ /* 0x000fec00000116a0 */
[----:B------:R-:W-:Y:S01]  /*1f1c0*/  PRMT R152, R3, 0x5410, R148 ;  /* 0x0000541003987816 */ /* 0x000fe20000000094 */
[----:B------:R-:W-:Y:S01]  /*1f1d0*/  HMMA.16816.F32 R128, R140, R154, R128 ;  /* 0x0000009a8c80723c */ /* 0x000fe20000001880 */
[--C-:B------:R-:W-:Y:S03]  /*1f1e0*/  SHF.R.U32.HI R3, RZ, 0x10, R0.reuse ;  /* 0x00000010ff037819 */ /* 0x100fe60000011600 */
[----:B------:R-:W-:Y:S02]  /*1f1f0*/  SHF.R.U32.HI R0, RZ, 0x18, R0 ;  /* 0x00000018ff007819 */ /* 0x000fe40000011600 */
[----:B------:R-:W-:Y:S01]  /*1f200*/  LOP3.LUT R3, R3, 0xff, RZ, 0xc0, !PT ;  /* 0x000000ff03037812 */ /* 0x000fe200078ec0ff */
[--C-:B------:R-:W-:Y:S01]  /*1f210*/  HSET2.LE.AND R140, R152, R173.reuse, PT ;  /* 0x000000ad988c7233 */ /* 0x100fe20003803000 */
[----:B------:R-:W-:Y:S01]  /*1f220*/  SHF.R.U32.HI R141, RZ, 0x8, R149 ;  /* 0x00000008ff8d7819 */ /* 0x000fe20000011695 */
[----:B------:R-:W-:Y:S03]  /*1f230*/  LDSM.16.MT88.4 R152, [R196+0x19000] ;  /* 0x01900000c498783b */ /* 0x000fe60000004200 */
[----:B------:R-:W-:Y:S02]  /*1f240*/  LOP3.LUT R142, R150, 0xff, RZ, 0xc0, !PT ;  /* 0x000000ff968e7812 */ /* 0x000fe400078ec0ff */
[----:B------:R-:W-:Y:S02]  /*1f250*/  PRMT R141, R156, 0x5410, R141 ;  /* 0x000054109c8d7816 */ /* 0x000fe4000000008d */
[----:B------:R-:W-:Y:S01]  /*1f260*/  PRMT R143, R142, 0x5410, R160 ;  /* 0x000054108e8f7816 */ /* 0x000fe200000000a0 */
[----:B------:R-:W2:Y:S01]  /*1f270*/  LDSM.16.MT88.4 R148, [R194+0x19000] ;  /* 0x01900000c294783b */ /* 0x000ea20000004200 */
[----:B------:R-:W-:Y:S01]  /*1f280*/  PRMT R3, R3, 0x5410, R0 ;  /* 0x0000541003037816 */ /* 0x000fe20000000000 */
[--C-:B------:R-:W-:Y:S01]  /*1f290*/  HSET2.LE.AND R142, R141, R173.reuse, PT ;  /* 0x000000ad8d8e7233 */ /* 0x100fe20003803000 */
[----:B------:R-:W-:Y:S01]  /*1f2a0*/  LOP3.LUT R140, R139, R140, RZ, 0xc0, !PT ;  /* 0x0000008c8b8c7212 */ /* 0x000fe200078ec0ff */
[--C-:B------:R-:W-:Y:S01]  /*1f2b0*/  HSET2.LE.AND R143, R143, R173.reuse, PT ;  /* 0x000000ad8f8f7233 */ /* 0x100fe20003803000 */
[----:B------:R-:W-:Y:S01]  /*1f2c0*/  LOP3.LUT R0, R171, R249, R172, 0x96, !PT ;  /* 0x000000f9ab007212 */ /* 0x000fe200078e96ac */
[--C-:B------:R-:W-:Y:S01]  /*1f2d0*/  HSET2.LE.AND R141, R3, R173.reuse, PT ;  /* 0x000000ad038d7233 */ /* 0x100fe20003803000 */
[----:B------:R-:W-:Y:S01]  /*1f2e0*/  LOP3.LUT R142, R138, R142, RZ, 0xc0, !PT ;  /* 0x0000008e8a8e7212 */ /* 0x000fe200078ec0ff */
[----:B------:R-:W3:Y:S01]  /*1f2f0*/  LDSM.16.MT88.4 R156, [R195+0x19000] ;  /* 0x01900000c39c783b */ /* 0x000ee20000004200 */
[----:B------:R-:W-:Y:S02]  /*1f300*/  LOP3.LUT R143, R135, R143, RZ, 0xc0, !PT ;  /* 0x0000008f878f7212 */ /* 0x000fe400078ec0ff */
[----:B------:R-:W-:Y:S02]  /*1f310*/  LOP3.LUT R141, R164, R141, RZ, 0xc0, !PT ;  /* 0x0000008da48d7212 */ /* 0x000fe400078ec0ff */
[----:B------:R-:W-:Y:S02]  /*1f320*/  LOP3.LUT R138, R170, 0xffff, RZ, 0xc0, !PT ;  /* 0x0000ffffaa8a7812 */ /* 0x000fe400078ec0ff */
[----:B------:R-:W-:Y:S01]  /*1f330*/  LOP3.LUT R3, R0, 0xffff, RZ, 0xc0, !PT ;  /* 0x0000ffff00037812 */ /* 0x000fe200078ec0ff */
[----:B------:R-:W4:Y:S01]  /*1f340*/  LDSM.16.MT88.4 R160, [R193+0x1b000] ;  /* 0x01b00000c1a0783b */ /* 0x000f220000004200 */
[----:B------:R-:W-:Y:S01]  /*1f350*/  SHF.R.U32.HI R138, RZ, 0x8, R138 ;  /* 0x00000008ff8a7819 */ /* 0x000fe2000001168a */
[C---:B-1----:R-:W-:Y:S01]  /*1f360*/  HMMA.16816.F32 R4, R140.reuse, R144, R4 ;  /* 0x000000908c04723c */ /* 0x042fe20000001804 */
[----:B------:R-:W-:Y:S02]  /*1f370*/  SHF.R.U32.HI R3, RZ, 0x8, R3 ;  /* 0x00000008ff037819 */ /* 0x000fe40000011603 */
[----:B------:R-:W-:Y:S02]  /*1f380*/  SHF.R.U32.HI R135, RZ, 0x10, R170 ;  /* 0x00000010ff877819 */ /* 0x000fe400000116aa */
[----:B------:R-:W-:Y:S01]  /*1f390*/  SHF.R.U32.HI R139, RZ, 0x10, R0 ;  /* 0x00000010ff8b7819 */ /* 0x000fe20000011600 */
[----:B------:R-:W1:Y:S01]  /*1f3a0*/  LDSM.16.MT88.4 R164, [R194+0x1b000] ;  /* 0x01b00000c2a4783b */ /* 0x000e620000004200 */
[----:B------:R-:W-:Y:S01]  /*1f3b0*/  LOP3.LUT R135, R135, 0xff, RZ, 0xc0, !PT ;  /* 0x000000ff87877812 */ /* 0x000fe200078ec0ff */
[C---:B------:R-:W-:Y:S01]  /*1f3c0*/  HMMA.16816.F32 R8, R140.reuse, R146, R8 ;  /* 0x000000928c08723c */ /* 0x040fe20000001808 */
[----:B------:R-:W-:Y:S05]  /*1f3d0*/  LOP3.LUT R139, R139, 0xff, RZ, 0xc0, !PT ;  /* 0x000000ff8b8b7812 */ /* 0x000fea00078ec0ff */
[----:B------:R-:W1:Y:S02]  /*1f3e0*/  LDSM.16.MT88.4 R144, [R196+0x1b000] ;  /* 0x01b00000c490783b */ /* 0x000e640000004200 */
        /* <DEDUP_REMOVED lines=28> */
[C---:B------:R-:W-:Y:S08]  /*1f5b0*/  HMMA.16816.F32 R88, R140.reuse, R162, R88 ;  /* 0x000000a28c58723c */ /* 0x040ff00000001858 */
[C---:B-1----:R-:W-:Y:S07]  /*1f5c0*/  HMMA.16816.F32 R92, R140.reuse, R144, R92 ;  /* 0x000000908c5c723c */ /* 0x042fee000000185c */
[----:B------:R-:W-:Y:S01]  /*1f5d0*/  LOP3.LUT R145, R170, 0xff, RZ, 0xc0, !PT ;  /* 0x000000ffaa917812 */ /* 0x000fe200078ec0ff */
[C---:B------:R-:W-:Y:S01]  /*1f5e0*/  HMMA.16816.F32 R96, R140.reuse, R146, R96 ;  /* 0x000000928c60723c */ /* 0x040fe20000001860 */
[----:B------:R-:W-:Y:S03]  /*1f5f0*/  LOP3.LUT R144, R0, 0xff, RZ, 0xc0, !PT ;  /* 0x000000ff00907812 */ /* 0x000fe600078ec0ff */
[----:B------:R-:W-:Y:S02]  /*1f600*/  PRMT R138, R145, 0x5410, R138 ;  /* 0x00005410918a7816 */ /* 0x000fe4000000008a */
[----:B------:R-:W-:Y:S02]  /*1f610*/  PRMT R3, R144, 0x5410, R3 ;  /* 0x0000541090037816 */ /* 0x000fe40000000003 */
[C---:B--2---:R-:W-:Y:S01]  /*1f620*/  HMMA.16816.F32 R100, R140.reuse, R148, R100 ;  /* 0x000000948c64723c */ /* 0x044fe20000001864 */
[----:B------:R-:W1:Y:S03]  /*1f630*/  LDSM.16.MT88.4 R144, [R193+0x19800] ;  /* 0x01980000c190783b */ /* 0x000e660000004200 */
[----:B------:R-:W-:Y:S01]  /*1f640*/  SHF.R.U32.HI R170, RZ, 0x18, R170 ;  /* 0x00000018ffaa7819 */ /* 0x000fe200000116aa */
[--C-:B------:R-:W-:Y:S01]  /*1f650*/  HSET2.LE.AND R174, R138, R173.reuse, PT ;  /* 0x000000ad8aae7233 */ /* 0x100fe20003803000 */
[----:B------:R-:W-:Y:S01]  /*1f660*/  SHF.R.U32.HI R0, RZ, 0x18, R0 ;  /* 0x00000018ff007819 */ /* 0x000fe20000011600 */
[--C-:B------:R-:W-:Y:S01]  /*1f670*/  HSET2.LE.AND R172, R3, R173.reuse, PT ;  /* 0x000000ad03ac7233 */ /* 0x100fe20003803000 */
[C---:B------:R-:W-:Y:S01]  /*1f680*/  HMMA.16816.F32 R104, R140.reuse, R150, R104 ;  /* 0x000000968c68723c */ /* 0x040fe20000001868 */
[----:B------:R-:W-:Y:S03]  /*1f690*/  LDSM.16.MT88.4 R148, [R196+0x19800] ;  /* 0x01980000c494783b */ /* 0x000fe60000004200 */
[----:B------:R-:W-:Y:S01]  /*1f6a0*/  PRMT R135, R135, 0x5410, R170 ;  /* 0x0000541087877816 */ /* 0x000fe200000000aa */
[----:B------:R-:W-:Y:S01]  /*1f6b0*/  IMAD.MOV.U32 R3, RZ, RZ, R133 ;  /* 0x000000ffff037224 */ /* 0x000fe200078e0085 */
[----:B------:R-:W-:Y:S02]  /*1f6c0*/  LOP3.LUT R172, R169, R172, RZ, 0xc0, !PT ;  /* 0x000000aca9ac7212 */ /* 0x000fe400078ec0ff */
[C---:B------:R-:W-:Y:S01]  /*1f6d0*/  HMMA.16816.F32 R108, R140.reuse, R152, R108 ;  /* 0x000000988c6c723c */ /* 0x040fe2000000186c */
[----:B------:R-:W-:Y:S03]  /*1f6e0*/  LOP3.LUT R174, R134, R174, RZ, 0xc0, !PT ;  /* 0x000000ae86ae7212 */ /* 0x000fe600078ec0ff */
[--C-:B------:R-:W-:Y:S01]  /*1f6f0*/  HSET2.LE.AND R175, R135, R173.reuse, PT ;  /* 0x000000ad87af7233 */ /* 0x100fe20003803000 */
[----:B------:R-:W-:Y:S01]  /*1f700*/  PRMT R0, R139, 0x5410, R0 ;  /* 0x000054108b007816 */ /* 0x000fe20000000000 */
[----:B------:R-:W-:Y:S02]  /*1f710*/  IMAD.MOV.U32 R135, RZ, RZ, R236 ;  /* 0x000000ffff877224 */ /* 0x000fe400078e00ec */
[C---:B------:R-:W-:Y:S01]  /*1f720*/  HMMA.16816.F32 R112, R140.reuse, R154, R112 ;  /* 0x0000009a8c70723c */ /* 0x040fe20000001870 */
[----:B------:R-:W-:Y:S03]  /*1f730*/  LOP3.LUT R175, R2, R175, RZ, 0xc0, !PT ;  /* 0x000000af02af7212 */ /* 0x000fe600078ec0ff */
[----:B------:R-:W-:Y:S01]  /*1f740*/  HSET2.LE.AND R173, R0, R173, PT ;  /* 0x000000ad00ad7233 */ /* 0x000fe20003803000 */
[----:B------:R-:W-:Y:S03]  /*1f750*/  IMAD.MOV.U32 R134, RZ, RZ, R132 ;  /* 0x000000ffff867224 */ /* 0x000fe600078e0084 */
[C---:B---3--:R-:W-:Y:S01]  /*1f760*/  HMMA.16816.F32 R116, R140.reuse, R156, R116 ;  /* 0x0000009c8c74723c */ /* 0x048fe20000001874 */
[----:B------:R-:W-:Y:S07]  /*1f770*/  LOP3.LUT R173, R168, R173, RZ, 0xc0, !PT ;  /* 0x000000ada8ad7212 */ /* 0x000fee00078ec0ff */
[C---:B------:R-:W-:Y:S01]  /*1f780*/  HMMA.16816.F32 R120, R140.reuse, R158, R120 ;  /* 0x0000009e8c78723c */ /* 0x040fe20000001878 */
[----:B------:R-:W2:Y:S07]  /*1f790*/  LDSM.16.MT88.4 R156, [R194+0x19800] ;  /* 0x01980000c29c783b */ /* 0x000eae0000004200 */
[C---:B------:R-:W-:Y:S08]  /*1f7a0*/  HMMA.16816.F32 R124, R140.reuse, R164, R124 ;  /* 0x000000a48c7c723c */ /* 0x040ff0000000187c */
[----:B------:R-:W-:Y:S01]  /*1f7b0*/  HMMA.16816.F32 R128, R140, R166, R128 ;  /* 0x000000a68c80723c */ /* 0x000fe20000001880 */
[----:B------:R-:W3:Y:S07]  /*1f7c0*/  LDSM.16.MT88.4 R140, [R195+0x19800] ;  /* 0x01980000c38c783b */ /* 0x000eee0000004200 */
[C---:B-1----:R-:W-:Y:S01]  /*1f7d0*/  HMMA.16816.F32 R168, R172.reuse, R144, R4 ;  /* 0x00000090aca8723c */ /* 0x042fe20000001804 */
[----:B------:R-:W1:Y:S07]  /*1f7e0*/  LDSM.16.MT88.4 R4, [R193+0x1d800] ;  /* 0x01d80000c104783b */ /* 0x000e6e0000004200 */
[C---:B------:R-:W-:Y:S01]  /*1f7f0*/  HMMA.16816.F32 R164, R172.reuse, R146, R8 ;  /* 0x00000092aca4723c */ /* 0x040fe20000001808 */
[----:B------:R-:W4:Y:S07]  /*1f800*/  LDSM.16.MT88.4 R8, [R194+0x1d800] ;  /* 0x01d80000c208783b */ /* 0x000f2e0000004200 */
[C---:B--2---:R-:W-:Y:S01]  /*1f810*/  HMMA.16816.F32 R160, R172.reuse, R156, R12 ;  /* 0x0000009caca0723c */ /* 0x044fe2000000180c */
[----:B------:R-:W2:Y:S07]  /*1f820*/  LDSM.16.MT88.4 R12, [R196+0x1d800] ;  /* 0x01d80000c40c783b */ /* 0x000eae0000004200 */
[C---:B------:R-:W-:Y:S01]  /*1f830*/  HMMA.16816.F32 R156, R172.reuse, R158, R16 ;  /* 0x0000009eac9c723c */ /* 0x040fe20000001810 */
[----:B------:R-:W1:Y:S07]  /*1f840*/  LDSM.16.MT88.4 R16, [R195+0x1d800] ;  /* 0x01d80000c310783b */ /* 0x000e6e0000004200 */
[C---:B------:R-:W-:Y:S01]  /*1f850*/  HMMA.16816.F32 R152, R172.reuse, R148, R20 ;  /* 0x00000094ac98723c */ /* 0x040fe20000001814 */
[----:B------:R-:W1:Y:S07]  /*1f860*/  LDSM.16.MT88.4 R20, [R193+0x1f800] ;  /* 0x01f80000c114783b */ /* 0x000e6e0000004200 */
[C---:B------:R-:W-:Y:S01]  /*1f870*/  HMMA.16816.F32 R148, R172.reuse, R150, R24 ;  /* 0x00000096ac94723c */ /* 0x040fe20000001818 */
[----:B------:R-:W1:Y:S07]  /*1f880*/  LDSM.16.MT88.4 R24, [R194+0x1f800] ;  /* 0x01f80000c218783b */ /* 0x000e6e0000004200 */
[C---:B---3--:R-:W-:Y:S01]  /*1f890*/  HMMA.16816.F32 R144, R172.reuse, R140, R28 ;  /* 0x0000008cac90723c */ /* 0x048fe2000000181c */
[----:B------:R-:W3:Y:S07]  /*1f8a0*/  LDSM.16.MT88.4 R28, [R196+0x1f800] ;  /* 0x01f80000c41c783b */ /* 0x000eee0000004200 */
[C---:B------:R-:W-:Y:S01]  /*1f8b0*/  HMMA.16816.F32 R140, R172.reuse, R142, R32 ;  /* 0x0000008eac8c723c */ /* 0x040fe20000001820 */
[----:B------:R-:W1:Y:S07]  /*1f8c0*/  LDSM.16.MT88.4 R32, [R195+0x1f800] ;  /* 0x01f80000c320783b */ /* 0x000e6e0000004200 */
        /* <DEDUP_REMOVED lines=23> */
[----:B------:R-:W-:Y:S01]  /*1fa40*/  HMMA.16816.F32 R128, R172, R34, R128 ;  /* 0x00000022ac80723c */ /* 0x000fe20000001880 */
[----:B------:R-:W-:-:S07]  /*1fa50*/  @P1 BRA `(.L_x_1949) ;  /* 0xffff98e000001947 */ /* 0x000fce000383ffff */
.L_x_1946:
[----:B------:R-:W-:Y:S02]  /*1fa60*/  @!UPT UIADD3 URZ, URZ, URZ, URZ ;  /* 0x0000003f3f3ff290 */ /* 0x000fe4000fffe03f */
[----:B-----5:R1:W5:Y:S04]  /*1fa70*/  LD.E R181, [R136.64+0xd8] ;  /* 0x0000d80488b57980 */ /* 0x020368000c101900 */
[----:B------:R1:W5:Y:S01]  /*1fa80*/  LD.E R5, [R136.64+0x17c] ;  /* 0x00017c0488057980 */ /* 0x000362000c101900 */
[----:B------:R-:W-:-:S02]  /*1fa90*/  MOV R8, 0x1f ;  /* 0x0000001f00087802 */ /* 0x000fc40000000f00 */
[----:B------:R-:W-:Y:S01]  /*1faa0*/  MOV R7, 0xffffffff ;  /* 0xffffffff00077802 */ /* 0x000fe20000000f00 */
[----:B------:R-:W-:Y:S06]  /*1fab0*/  BRA.DIV ~URZ, `(.L_x_1950) ;  /* 0x000022627f007947 */ /* 0x000fec000b800000 */
[----:B------:R-:W2:Y:S04]  /*1fac0*/  LDL R2, [R1+0xbc] ;  /* 0x0000bc0001027983 */ /* 0x000ea80000100800 */
[----:B--2---:R2:W3:Y:S02]  /*1fad0*/  SHFL.BFLY PT, R0, R2, 0x2, 0x1f ;  /* 0x0c401f0002007f89 */ /* 0x0044e400000e0000 */
.L_x_1965:
[----:B--2---:R-:W2:Y:S02]  /*1fae0*/  LDL.LU R2, [R1+0xbc] ;  /* 0x0000bc0001027983 */ /* 0x004ea40000300800 */
[----:B--23--:R-:W-:Y:S01]  /*1faf0*/  FADD.FTZ R0, R0, R2 ;  /* 0x0000000200007221 */ /* 0x00cfe20000010000 */
[----:B------:R-:W-:Y:S05]  /*1fb00*/  BRA.DIV ~URZ, `(.L_x_1951) ;  /* 0x000022727f007947 */ /* 0x000fea000b800000 */
[----:B------:R-:W2:Y:S04]  /*1fb10*/  LDL.LU R6, [R1+0xc0] ;  /* 0x0000c00001067983 */ /* 0x000ea80000300800 */
[----:B------:R-:W3:Y:S02]  /*1fb20*/  SHFL.BFLY PT, R3, R0, 0x1, 0x1f ;  /* 0x0c201f0000037f89 */ /* 0x000ee400000e0000 */
[----:B---3--:R-:W-:-:S02]  /*1fb30*/  FADD.FTZ R135, R0, R3 ;  /* 0x0000000300877221 */ /* 0x008fc40000010000 */
[----:B--2---:R-:W2:Y:S02]  /*1fb40*/  SHFL.BFLY PT, R4, R6, 0x2, 0x1f ;  /* 0x0c401f0006047f89 */ /* 0x004ea400000e0000 */
[----:B--2---:R-:W-:-:S05]  /*1fb50*/  FADD.FTZ R4, R4, R6 ;  /* 0x0000000604047221 */ /* 0x004fca0000010000 */
[----:B------:R2:W3:Y:S02]  /*1fb60*/  SHFL.BFLY PT, R2, R4, 0x1, 0x1f ;  /* 0x0c201f0004027f89 */ /* 0x0004e400000e0000 */
.L_x_1966:
[----:B------:R-:W4:Y:S01]  /*1fb70*/  LDL R185, [R1+0x110] ;  /* 0x0001100001b97983 */ /* 0x000f220000100800 */
[----:B------:R-:W-:Y:S01]  /*1fb80*/  FSETP.NE.FTZ.AND P3, PT, R135, RZ, PT ;  /* 0x000000ff8700720b */ /* 0x000fe20003f75000 */
[----:B---3--:R-:W-:Y:S01]  /*1fb90*/  FADD.FTZ R134, R2, R4 ;  /* 0x0000000402867221 */ /* 0x008fe20000010000 */
[----:B------:R-:W-:Y:S02]  /*1fba0*/  MOV R2, 0x3f800000 ;  /* 0x3f80000000027802 */ /* 0x000fe40000000f00 */
[----:B------:R-:W-:Y:S02]  /*1fbb0*/  MOV R0, 0x3f800000 ;  /* 0x3f80000000007802 */ /* 0x000fe40000000f00 */
[----:B------:R-:W-:-:S07]  /*1fbc0*/  FSETP.NE.FTZ.AND P0, PT, R134, RZ, PT ;  /* 0x000000ff8600720b */ /* 0x000fce0003f15000 */
[----:B------:R-:W3:Y:S08]  /*1fbd0*/  @P3 MUFU.RCP R2, R135 ;  /* 0x0000008700023308 */ /* 0x000ef00000001000 */
[----:B------:R-:W1:Y:S01]  /*1fbe0*/  @P0 MUFU.RCP R0, R134 ;  /* 0x0000008600000308 */ /* 0x000e620000001000 */
[----:B---3-5:R-:W-:-:S04]  /*1fbf0*/  FMUL.FTZ R2, R5, R2 ;  /* 0x0000000205027220 */ /* 0x028fc80000410000 */
[C---:B------:R-:W-:Y:S02]  /*1fc00*/  FMUL.FTZ R35, R2.reuse, R89 ;  /* 0x0000005902237220 */ /* 0x040fe40000410000 */
[----:B------:R-:W3:Y:S01]  /*1fc10*/  S2R R89, SR_TID.X ;  /* 0x0000000000597919 */ /* 0x000ee20000002100 */
[C---:B------:R-:W-:Y:S02]  /*1fc20*/  FMUL.FTZ R177, R2.reuse, R148 ;  /* 0x0000009402b17220 */ /* 0x040fe40000410000 */
[----:B-1----:R-:W-:Y:S02]  /*1fc30*/  FMUL.FTZ R0, R5, R0 ;  /* 0x0000000005007220 */ /* 0x002fe40000410000 */
[----:B------:R-:W-:Y:S02]  /*1fc40*/  FMUL.FTZ R148, R2, R60 ;  /* 0x0000003c02947220 */ /* 0x000fe40000410000 */
[C---:B------:R-:W-:Y:S02]  /*1fc50*/  FMUL.FTZ R3, R0.reuse, R38 ;  /* 0x0000002600037220 */ /* 0x040fe40000410000 */
[----:B------:R-:W-:-:S02]  /*1fc60*/  FMUL.FTZ R60, R0, R39 ;  /* 0x00000027003c7220 */ /* 0x000fc40000410000 */
[----:B------:R-:W-:Y:S02]  /*1fc70*/  FMUL.FTZ R180, R2, R160 ;  /* 0x000000a002b47220 */ /* 0x000fe40000410000 */
[----:B------:R-:W-:Y:S01]  /*1fc80*/  FMUL.FTZ R34, R0, R91 ;  /* 0x0000005b00227220 */ /* 0x000fe20000410000 */
[----:B------:R-:W-:Y:S01]  /*1fc90*/  F2FP.PACK_AB R60, R60, R3 ;  /* 0x000000033c3c723e */ /* 0x000fe200000000ff */
[C---:B------:R-:W-:Y:S02]  /*1fca0*/  FMUL.FTZ R173, R2.reuse, R140 ;  /* 0x0000008c02ad7220 */ /* 0x040fe40000410000 */
[C---:B------:R-:W-:Y:S02]  /*1fcb0*/  FMUL.FTZ R160, R2.reuse, R45 ;  /* 0x0000002d02a07220 */ /* 0x040fe40000410000 */
[C---:B------:R-:W-:Y:S02]  /*1fcc0*/  FMUL.FTZ R45, R2.reuse, R69 ;  /* 0x00000045022d7220 */ /* 0x040fe40000410000 */
[----:B------:R-:W-:-:S02]  /*1fcd0*/  FMUL.FTZ R140, R2, R72 ;  /* 0x00000048028c7220 */ /* 0x000fc40000410000 */
[C---:B------:R-:W-:Y:S01]  /*1fce0*/  FMUL.FTZ R72, R0.reuse, R50 ;  /* 0x0000003200487220 */ /* 0x040fe20000410000 */
[----:B---3--:R-:W-:Y:S01]  /*1fcf0*/  SHF.R.S32.HI R91, RZ, 0x1f, R89 ;  /* 0x0000001fff5b7819 */ /* 0x008fe20000011459 */
[----:B------:R-:W-:Y:S02]  /*1fd00*/  FMUL.FTZ R69, R0, R51 ;  /* 0x0000003300457220 */ /* 0x000fe40000410000 */
[C---:B------:R-:W-:Y:S01]  /*1fd10*/  FMUL.FTZ R182, R2.reuse, R164 ;  /* 0x000000a402b67220 */ /* 0x040fe20000410000 */
[----:B------:R-:W-:Y:S01]  /*1fd20*/  LEA.HI R3, R91, R89, RZ, 0x2 ;  /* 0x000000595b037211 */ /* 0x000fe200078f10ff */
        /* <DEDUP_REMOVED lines=54> */
[----:B------:R-:W-:Y:S01]  /*20090*/  LEA.HI R88, R91, R89, RZ, 0x5 ;  /* 0x000000595b587211 */ /* 0x000fe200078f28ff */
        /* <DEDUP_REMOVED lines=32> */
[----:B------:R-:W-:Y:S01]  /*202a0*/  SHF.R.S32.HI R69, RZ, 0x2, R3 ;  /* 0x00000002ff457819 */ /* 0x000fe20000011403 */
[----:B--2---:R-:W-:-:S02]  /*202b0*/  FMUL.FTZ R4, R0, R171 ;  /* 0x000000ab00047220 */ /* 0x004fc40000410000 */
[C---:B------:R-:W-:Y:S02]  /*202c0*/  FMUL.FTZ R166, R0.reuse, R166 ;  /* 0x000000a600a67220 */ /* 0x040fe40000410000 */
[----:B------:R-:W-:Y:S01]  /*202d0*/  FMUL.FTZ R8, R0, R167 ;  /* 0x000000a700087220 */ /* 0x000fe20000410000 */
[----:B------:R-:W-:Y:S01]  /*202e0*/  F2FP.PACK_AB R4, R4, R170 ;  /* 0x000000aa0404723e */ /* 0x000fe200000000ff */
[C---:B------:R-:W-:Y:S02]  /*202f0*/  FMUL.FTZ R162, R0.reuse, R162 ;  /* 0x000000a200a27220 */ /* 0x040fe40000410000 */
[----:B------:R-:W-:Y:S01]  /*20300*/  FMUL.FTZ R11, R0, R163 ;  /* 0x000000a3000b7220 */ /* 0x000fe20000410000 */
        /* <DEDUP_REMOVED lines=30> */
[----:B------:R-:W-:Y:S01]  /*204f0*/  SHF.R.S32.HI R14, RZ, 0x5, R88 ;  /* 0x00000005ff0e7819 */ /* 0x000fe20000011458 */
        /* <DEDUP_REMOVED lines=53> */
[----:B------:R-:W-:-:S04]  /*20850*/  SHF.R.S32.HI R0, RZ, 0x1f, R3 ;  /* 0x0000001fff007819 */ /* 0x000fc80000011403 */
[----:B------:R-:W-:-:S04]  /*20860*/  LEA.HI R0, R0, R69, RZ, 0x3 ;  /* 0x0000004500007211 */ /* 0x000fc800078f18ff */
[----:B------:R-:W-:-:S04]  /*20870*/  LOP3.LUT R0, R0, 0xfffffff8, RZ, 0xc0, !PT ;  /* 0xfffffff800007812 */ /* 0x000fc800078ec0ff */
        /* <DEDUP_REMOVED lines=13> */
[C---:B------:R-:W-:Y:S01]  /*20950*/  IADD3 R2, R0.reuse, -0x10, RZ ;  /* 0xfffffff000027810 */ /* 0x040fe20007ffe0ff */
[----:B------:R1:W-:Y:S01]  /*20960*/  STS [R0], R5 ;  /* 0x0000000500007388 */ /* 0x0003e20000000800 */
[----:B------:R-:W-:Y:S02]  /*20970*/  SEL R3, R3, 0xffffffe0, !P1 ;  /* 0xffffffe003037807 */ /* 0x000fe40004800000 */
[----:B------:R-:W-:Y:S01]  /*20980*/  @P4 IADD3 R2, R0, 0x10, RZ ;  /* 0x0000001000024810 */ /* 0x000fe20007ffe0ff */
[----:B------:R2:W-:Y:S01]  /*20990*/  STS [R0+0x400], R4 ;  /* 0x0004000400007388 */ /* 0x0005e20000000800 */
[----:B----4-:R-:W-:Y:S02]  /*209a0*/  ISETP.NE.AND P1, PT, R185, -0x1, PT ;  /* 0xffffffffb900780c */ /* 0x010fe40003f25270 */
[----:B------:R-:W-:Y:S01]  /*209b0*/  F2FP.PACK_AB R14, R127, R126 ;  /* 0x0000007e7f0e723e */ /* 0x000fe200000000ff */
[----:B------:R3:W-:Y:S01]  /*209c0*/  STS [R2], R6 ;  /* 0x0000000602007388 */ /* 0x0007e20000000800 */
[----:B------:R-:W-:-:S03]  /*209d0*/  F2FP.PACK_AB R13, R131, R130 ;  /* 0x00000082830d723e */ /* 0x000fc600000000ff */
[----:B------:R4:W-:Y:S01]  /*209e0*/  STS [R2+0x400], R8 ;  /* 0x0004000802007388 */ /* 0x0009e20000000800 */
[----:B-1----:R-:W-:Y:S02]  /*209f0*/  MOV R5, 0x40 ;  /* 0x0000004000057802 */ /* 0x002fe40000000f00 */
        /* <DEDUP_REMOVED lines=64> */
[----:B------:R-:W-:Y:S04]  /*20e00*/  STS [R6+0xc400], R14 ;  /* 0x00c4000e06007388 */ /* 0x000fe80000000800 */
[----:B------:R3:W-:Y:S04]  /*20e10*/  STS [R5+0xc000], R16 ;  /* 0x00c0001005007388 */ /* 0x0007e80000000800 */
[----:B------:R3:W-:Y:S04]  /*20e20*/  STS [R5+0xc400], R13 ;  /* 0x00c4000d05007388 */ /* 0x0007e80000000800 */
[----:B-1----:R-:W4:Y:S04]  /*20e30*/  @!P1 LD.E.64 R2, [R136.64+0x80] ;  /* 0x0000800488029980 */ /* 0x002f28000c101b00 */
[----:B------:R-:W4:Y:S04]  /*20e40*/  LD.E.U16 R0, [R136.64+0x1c8] ;  /* 0x0001c80488007980 */ /* 0x000f28000c101500 */
[----:B--2---:R1:W5:Y:S04]  /*20e50*/  LD.E.64 R20, [R136.64+0x90] ;  /* 0x0000900488147980 */ /* 0x004368000c101b00 */
[----:B---3--:R1:W5:Y:S04]  /*20e60*/  LD.E.64 R16, [R136.64+0x70] ;  /* 0x0000700488107980 */ /* 0x008368000c101b00 */
[----:B------:R-:W2:Y:S04]  /*20e70*/  @P1 LD.E.64 R4, [R136.64+0x88] ;  /* 0x0000880488041980 */ /* 0x000ea8000c101b00 */
[----:B------:R-:W4:Y:S01]  /*20e80*/  S2R R184, SR_CTAID.Y ;  /* 0x0000000000b87919 */ /* 0x000f220000002600 */
[----:B------:R-:W3:Y:S08]  /*20e90*/  @P3 MUFU.LG2 R9, R135 ;  /* 0x0000008700093308 */ /* 0x000ef00000000c00 */
[----:B------:R-:W1:Y:S01]  /*20ea0*/  @P0 MUFU.LG2 R12, R134 ;  /* 0x00000086000c0308 */ /* 0x000e620000000c00 */
[----:B--2---:R-:W-:-:S02]  /*20eb0*/  @P1 IMAD R8, R5, R185, RZ ;  /* 0x000000b905081224 */ /* 0x004fc400078e02ff */
[----:B------:R-:W-:Y:S02]  /*20ec0*/  @P1 IMAD.WIDE.U32 R6, R4, R185, RZ ;  /* 0x000000b904061225 */ /* 0x000fe400078e00ff */
[----:B------:R2:W5:Y:S02]  /*20ed0*/  @!P1 LD.E.64 R4, [R136.64+0x88] ;  /* 0x0000880488049980 */ /* 0x000564000c101b00 */
[----:B----4-:R-:W-:Y:S01]  /*20ee0*/  @!P1 IMAD R10, R3, R184, RZ ;  /* 0x000000b8030a9224 */ /* 0x010fe200078e02ff */
[C---:B------:R-:W-:Y:S02]  /*20ef0*/  PRMT R3, R0.reuse, 0x7770, RZ ;  /* 0x0000777000037816 */ /* 0x040fe400000000ff */
[----:B------:R-:W-:Y:S02]  /*20f00*/  PRMT R0, R0, 0x7771, RZ ;  /* 0x0000777100007816 */ /* 0x000fe400000000ff */
[----:B------:R-:W-:-:S04]  /*20f10*/  ISETP.NE.AND P2, PT, R3, RZ, PT ;  /* 0x000000ff0300720c */ /* 0x000fc80003f45270 */
[----:B------:R-:W-:Y:S02]  /*20f20*/  ISETP.NE.OR P5, PT, R0, RZ, !P2 ;  /* 0x000000ff0000720c */ /* 0x000fe400057a5670 */
[----:B------:R-:W-:Y:S01]  /*20f30*/  @!P1 SHF.R.S32.HI R11, RZ, 0x1f, R184 ;  /* 0x0000001fff0b9819 */ /* 0x000fe200000114b8 */
[----:B---3--:R-:W-:Y:S01]  /*20f40*/  @P3 FMUL.FTZ R9, R9, 0.69314718246459960938 ;  /* 0x3f31721809093820 */ /* 0x008fe20000410000 */
[----:B------:R-:W-:-:S03]  /*20f50*/  @P1 MOV R15, R6 ;  /* 0x00000006000f1202 */ /* 0x000fc60000000f00 */
[C---:B------:R-:W-:Y:S02]  /*20f60*/  @!P1 IMAD R10, R2.reuse, R11, R10 ;  /* 0x0000000b020a9224 */ /* 0x040fe400078e020a */
[----:B------:R-:W-:Y:S01]  /*20f70*/  @!P1 IMAD.WIDE.U32 R2, R2, R184, RZ ;  /* 0x000000b802029225 */ /* 0x000fe200078e00ff */
[----:B------:R-:W-:Y:S01]  /*20f80*/  BSSY B1, `(.L_x_1952) ;  /* 0x0000017000017945 */ /* 0x000fe20003800000 */
[----:B------:R-:W-:Y:S02]  /*20f90*/  @P1 IADD3 R19, R7, R8, RZ ;  /* 0x0000000807131210 */ /* 0x000fe40007ffe0ff */
[----:B-1----:R-:W-:Y:S01]  /*20fa0*/  @P0 FMUL.FTZ R6, R12, 0.69314718246459960938 ;  /* 0x3f3172180c060820 */ /* 0x002fe20000410000 */
[----:B------:R-:W-:Y:S01]  /*20fb0*/  MOV R13, 0x7f800000 ;  /* 0x7f800000000d7802 */ /* 0x000fe20000000f00 */
[C---:B------:R-:W-:Y:S01]  /*20fc0*/  @P3 FFMA.FTZ R13, R181.reuse, R133, R9 ;  /* 0x00000085b50d3223 */ /* 0x040fe20000010009 */
[----:B------:R-:W-:Y:S01]  /*20fd0*/  MOV R14, 0x7f800000 ;  /* 0x7f800000000e7802 */ /* 0x000fe20000000f00 */
[----:B------:R-:W-:Y:S01]  /*20fe0*/  @P0 FFMA.FTZ R14, R181, R132, R6 ;  /* 0x00000084b50e0223 */ /* 0x000fe20000010006 */
[----:B------:R-:W-:-:S02]  /*20ff0*/  @!P1 IADD3 R19, R3, R10, RZ ;  /* 0x0000000a03139210 */ /* 0x000fc40007ffe0ff */
[----:B------:R-:W-:Y:S02]  /*21000*/  @!P1 MOV R15, R2 ;  /* 0x00000002000f9202 */ /* 0x000fe40000000f00 */
[----:B------:R-:W-:Y:S01]  /*21010*/  PLOP3.LUT P4, PT, PT, PT, PT, 0x8, 0x0 ;  /* 0x000000000000781c */ /* 0x000fe20003f8e170 */
[----:B------:R-:W-:Y:S01]  /*21020*/  CS2R R2, SRZ ;  /* 0x0000000000027805 */ /* 0x000fe2000001ff00 */
[----:B------:R-:W-:Y:S06]  /*21030*/  @P5 BRA `(.L_x_1953) ;  /* 0x000000b000005947 */ /* 0x000fec0003800000 */
[----:B--2---:R-:W-:Y:S01]  /*21040*/  ISETP.NE.AND P0, PT, R185, -0x1, PT ;  /* 0xffffffffb900780c */ /* 0x004fe20003f05270 */
[----:B------:R-:W-:-:S12]  /*21050*/  BSSY B0, `(.L_x_1954) ;  /* 0x0000005000007945 */ /* 0x000fd80003800000 */
[----:B------:R-:W-:Y:S05]  /*21060*/  @P0 BRA `(.L_x_1955) ;  /* 0x0000003000000947 */ /* 0x000fea0003800000 */
[----:B------:R-:W2:Y:S02]  /*21070*/  LD.E R0, [R136.64+0xb4] ;  /* 0x0000b40488007980 */ /* 0x000ea4000c101900 */
[----:B--2---:R-:W-:-:S05]  /*21080*/  IMAD R185, R0, R184, RZ ;  /* 0x000000b800b97224 */ /* 0x004fca00078e02ff */
[----:B------:R1:W-:Y:S02]  /*21090*/  STL [R1+0x110], R185 ;  /* 0x000110b901007387 */ /* 0x0003e40000100800 */
.L_x_1955:
[----:B------:R-:W-:Y:S05]  /*210a0*/  BSYNC B0 ;  /* 0x0000000000007941 */ /* 0x000fea0003800000 */
.L_x_1954:
[----:B------:R-:W-:Y:S01]  /*210b0*/  PLOP3.LUT P4, PT, PT, PT, PT, 0x80, 0x0 ;  /* 0x000000000000781c */ /* 0x000fe20003f8f070 */
[--C-:B------:R-:W-:Y:S01]  /*210c0*/  IMAD.MOV.U32 R2, RZ, RZ, R185.reuse ;  /* 0x000000ffff027224 */ /* 0x100fe200078e00b9 */
[----:B------:R-:W-:Y:S02]  /*210d0*/  SHF.R.S32.HI R3, RZ, 0x1f, R185 ;  /* 0x0000001fff037819 */ /* 0x000fe400000114b9 */
[----:B------:R-:W-:-:S04]  /*210e0*/  PRMT R0, RZ, 0x7610, R0 ;  /* 0x00007610ff007816 */ /* 0x000fc80000000000 */
.L_x_1953:
[----:B--2---:R-:W-:Y:S05]  /*210f0*/  BSYNC B1 ;  /* 0x0000000000017941 */ /* 0x004fea0003800000 */
.L_x_1952:
[----:B------:R-:W-:Y:S01]  /*21100*/  LOP3.LUT P0, RZ, R0, 0xff, RZ, 0xc0, !PT ;  /* 0x000000ff00ff7812 */ /* 0x000fe2000780c0ff */
[----:B------:R2:W5:-:S12]  /*21110*/  LD.E.64 R10, [R136.64+0xa0] ;  /* 0x0000a004880a7980 */ /* 0x000558000c101b00 */
[----:B------:R-:W3:Y:S01]  /*21120*/  @P0 LD.E.64 R8, [R136.64+0xb0] ;  /* 0x0000b00488080980 */ /* 0x000ee2000c101b00 */
[----:B------:R-:W-:Y:S01]  /*21130*/  @P0 MOV R6, 0x1 ;  /* 0x0000000100060802 */ /* 0x000fe20000000f00 */
[----:B---3--:R-:W-:Y:S01]  /*21140*/  @P0 IMAD R0, R9, R8, RZ ;  /* 0x0000000809000224 */ /* 0x008fe200078e02ff */
[----:B------:R-:W-:Y:S05]  /*21150*/  @P0 BRA `(.L_x_1956) ;  /* 0x0000005000000947 */ /* 0x000fea0003800000 */
[----:B--2---:R-:W2:Y:S04]  /*21160*/  @P2 LD.E R0, [R136.64+0xd4] ;  /* 0x0000d40488002980 */ /* 0x004ea8000c101900 */
[----:B------:R-:W2:Y:S04]  /*21170*/  LD.E R6, [R136.64+0x60] ;  /* 0x0000600488067980 */ /* 0x000ea8000c101900 */
[----:B------:R-:W2:Y:S01]  /*21180*/  @!P2 LD.E R0, [R136.64+0xb4] ;  /* 0x0000b4048800a980 */ /* 0x000ea2000c101900 */
[----:B------:R-:W-:Y:S01]  /*21190*/  MOV R8, 0x1 ;  /* 0x0000000100087802 */ /* 0x000fe20000000f00 */
[----:B--2---:R-:W-:-:S02]  /*211a0*/  IMAD R6, R0, R6, RZ ;  /* 0x0000000600067224 */ /* 0x004fc400078e02ff */
.L_x_1956:
[----:B--2---:R2:W5:Y:S01]  /*211b0*/  LDL R95, [R1+0x128] ;  /* 0x00012800015f7983 */ /* 0x0045620000100800 */
[----:B------:R-:W-:Y:S01]  /*211c0*/  WARPSYNC 0xffffffff ;  /* 0xffffffff00007948 */ /* 0x000fe20003800000 */
[----:B------:R-:W-:-:S02]  /*211d0*/  IMAD R6, R184, R6, RZ ;  /* 0x00000006b8067224 */ /* 0x000fc400078e02ff */
[----:B------:R-:W-:Y:S06]  /*211e0*/  BAR.SYNC.DEFER_BLOCKING 0x0 ;  /* 0x0000000000007b1d */ /* 0x000fec0000010000 */
[----:B------:R-:W3:Y:S04]  /*211f0*/  S2R R94, SR_CTAID.X ;  /* 0x00000000005e7919 */ /* 0x000ee80000002500 */
[----:B------:R-:W4:Y:S01]  /*21200*/  S2R R90, SR_CTAID.Z ;  /* 0x00000000005a7919 */ /* 0x000f220000002700 */
[----:B------:R-:W-:-:S03]  /*21210*/  LOP3.LUT R7, R88, 0xffffffe0, RZ, 0xc0, !PT ;  /* 0xffffffe058077812 */ /* 0x000fc600078ec0ff */
[----:B------:R2:W1:Y:S04]  /*21220*/  LDS.128 R36, [R220] ;  /* 0x00000000dc247984 */ /* 0x0004680000000c00 */
        /* <DEDUP_REMOVED lines=15> */
[----:B------:R-:W-:Y:S01]  /*21320*/  IMAD.IADD R7, R89, 0x1, -R7 ;  /* 0x0000000159077824 */ /* 0x000fe200078e0a07 */
[----:B------:R-:W-:Y:S01]  /*21330*/  SEL R6, R6, RZ, !P4 ;  /* 0x000000ff06067207 */ /* 0x000fe20006000000 */
[----:B---3--:R-:W-:-:S03]  /*21340*/  IMAD R9, R94, R8, RZ ;  /* 0x000000085e097224 */ /* 0x008fc600078e02ff */
[----:B------:R-:W-:Y:S01]  /*21350*/  LOP3.LUT P2, RZ, R7, 0x3, RZ, 0xc0, !PT ;  /* 0x0000000307ff7812 */ /* 0x000fe2000784c0ff */
[----:B----4-:R-:W-:Y:S02]  /*21360*/  IMAD R6, R90, R0, R6 ;  /* 0x000000005a067224 */ /* 0x010fe400078e0206 */
[----:B------:R-:W-:Y:S01]  /*21370*/  IMAD.SHL.U32 R0, R9, 0x80, RZ ;  /* 0x0000008009007824 */ /* 0x000fe200078e00ff */
[----:B------:R-:W-:Y:S04]  /*21380*/  BSSY B0, `(.L_x_1957) ;  /* 0x0000024000007945 */ /* 0x000fe80003800000 */
[----:B------:R-:W-:Y:S02]  /*21390*/  IADD3 R7, P1, P0, R0, R2, R6 ;  /* 0x0000000200077210 */ /* 0x000fe4000783e006 */
[----:B------:R-:W-:-:S02]  /*213a0*/  SHF.R.S32.HI R2, RZ, 0x1f, R0 ;  /* 0x0000001fff027819 */ /* 0x000fc40000011400 */
[----:B------:R-:W-:-:S04]  /*213b0*/  SHF.R.S32.HI R0, RZ, 0x1f, R6 ;  /* 0x0000001fff007819 */ /* 0x000fc80000011406 */
[----:B------:R-:W-:Y:S01]  /*213c0*/  IADD3.X R9, R2, R3, R0, P1, P0 ;  /* 0x0000000302097210 */ /* 0x000fe20000fe0400 */
[----:B------:R-:W-:Y:S05]  /*213d0*/  @P2 BRA `(.L_x_1958) ;  /* 0x000001e000002947 */ /* 0x000fea0003800000 */
[----:B--2---:R-:W2:Y:S02]  /*213e0*/  S2R R6, SR_TID.X ;  /* 0x0000000000067919 */ /* 0x004ea40000002100 */
        /* <DEDUP_REMOVED lines=12> */
[----:B------:R-:W-:Y:S02]  /*214b0*/  IMAD R0, R2, 0x10, R0 ;  /* 0x0000001002007824 */ /* 0x000fe400078e0200 */
[----:B-----5:R-:W-:-:S03]  /*214c0*/  IMAD R2, R94, -0x80, R95 ;  /* 0xffffff805e027824 */ /* 0x020fc600078e025f */
[C---:B------:R-:W-:Y:S02]  /*214d0*/  IADD3 R3, R0.reuse, 0x8, RZ ;  /* 0x0000000800037810 */ /* 0x040fe40007ffe0ff */
[-C--:B------:R-:W-:Y:S02]  /*214e0*/  ISETP.GE.AND P3, PT, R0, R2.reuse, PT ;  /* 0x000000020000720c */ /* 0x080fe40003f66270 */
[----:B------:R-:W-:-:S11]  /*214f0*/  ISETP.GE.AND P2, PT, R3, R2, PT ;  /* 0x000000020300720c */ /* 0x000fd60003f46270 */
[-C--:B------:R-:W-:Y:S02]  /*21500*/  @!P3 IMAD R0, R0, R8.reuse, RZ ;  /* 0x000000080000b224 */ /* 0x080fe400078e02ff */
[----:B------:R-:W-:-:S03]  /*21510*/  @!P2 IMAD R2, R3, R8, RZ ;  /* 0x000000080302a224 */ /* 0x000fc600078e02ff */
[-C--:B------:R-:W-:Y:S02]  /*21520*/  @!P3 IADD3 R3, P1, R0, R7.reuse, RZ ;  /* 0x000000070003b210 */ /* 0x080fe40007f3e0ff */
[----:B------:R-:W-:Y:S02]  /*21530*/  @!P2 IADD3 R8, P0, R2, R7, RZ ;  /* 0x000000070208a210 */ /* 0x000fe40007f1e0ff */
[-C--:B------:R-:W-:Y:S02]  /*21540*/  @!P3 LEA.HI.X.SX32 R7, R0, R9.reuse, 0x1, P1 ;  /* 0x000000090007b211 */ /* 0x080fe400008f0eff */
[-C--:B------:R-:W-:Y:S02]  /*21550*/  @!P3 LEA R6, P1, R3, R10.reuse, 0x2 ;  /* 0x0000000a0306b211 */ /* 0x080fe400078210ff */
[----:B------:R-:W-:Y:S02]  /*21560*/  @!P2 LEA.HI.X.SX32 R0, R2, R9, 0x1, P0 ;  /* 0x000000090200a211 */ /* 0x000fe400000f0eff */
[----:B------:R-:W-:-:S02]  /*21570*/  @!P2 LEA R2, P0, R8, R10, 0x2 ;  /* 0x0000000a0802a211 */ /* 0x000fc400078010ff */
[-C--:B------:R-:W-:Y:S02]  /*21580*/  @!P3 LEA.HI.X R7, R3, R11.reuse, R7, 0x2, P1 ;  /* 0x0000000b0307b211 */ /* 0x080fe400008f1407 */
[----:B------:R-:W-:-:S03]  /*21590*/  @!P2 LEA.HI.X R3, R8, R11, R0, 0x2, P0 ;  /* 0x0000000b0803a211 */ /* 0x000fc600000f1400 */
[----:B------:R2:W-:Y:S04]  /*215a0*/  @!P3 ST.E [R6.64], R13 ;  /* 0x0000000d0600b985 */ /* 0x0005e8000c101904 */
[----:B------:R2:W-:Y:S02]  /*215b0*/  @!P2 ST.E [R2.64], R14 ;  /* 0x0000000e0200a985 */ /* 0x0005e4000c101904 */
.L_x_1958:
[----:B--2---:R-:W-:Y:S05]  /*215c0*/  BSYNC B0 ;  /* 0x0000000000007941 */ /* 0x004fea0003800000 */
.L_x_1957:
[----:B------:R2:W5:Y:S04]  /*215d0*/  LDL.64 R92, [R1+0x118] ;  /* 0x00011800015c7983 */ /* 0x0005680000100a00 */
[----:B------:R2:W5:Y:S04]  /*215e0*/  LDL R88, [R1+0x80] ;  /* 0x0000800001587983 */ /* 0x0005680000100800 */
[----:B------:R2:W5:Y:S04]  /*215f0*/  LDL R23, [R1+0x7c] ;  /* 0x00007c0001177983 */ /* 0x0005680000100800 */
[----:B------:R2:W5:Y:S04]  /*21600*/  LDL R22, [R1+0x90] ;  /* 0x0000900001167983 */ /* 0x0005680000100800 */
[----:B------:R2:W5:Y:S01]  /*21610*/  LD.E R0, [R136.64+0xc0] ;  /* 0x0000c00488007980 */ /* 0x000562000c101900 */
[----:B------:R-:W-:Y:S01]  /*21620*/  LEA.HI R18, R91, R89, RZ, 0x3 ;  /* 0x000000595b127211 */ /* 0x000fe200078f18ff */
[----:B-----5:R-:W-:Y:S01]  /*21630*/  IMAD R7, R21, R90, RZ ;  /* 0x0000005a15077224 */ /* 0x020fe200078e02ff */
[----:B------:R-:W-:Y:S01]  /*21640*/  SHF.R.S32.HI R8, RZ, 0x1f, R90 ;  /* 0x0000001fff087819 */ /* 0x000fe2000001145a */
[----:B------:R-:W3:Y:S01]  /*21650*/  S2R R3, SR_TID.X ;  /* 0x0000000000037919 */ /* 0x000ee20000002100 */
[----:B------:R-:W-:Y:S01]  /*21660*/  SHF.R.S32.HI R6, RZ, 0x3, R18 ;  /* 0x00000003ff067819 */ /* 0x000fe20000011412 */
[----:B------:R-:W-:Y:S02]  /*21670*/  BSSY B0, `(.L_x_1959) ;  /* 0x000001e000007945 */ /* 0x000fe40003800000 */
[----:B------:R-:W-:Y:S01]  /*21680*/  IMAD R7, R20, R8, R7 ;  /* 0x0000000814077224 */ /* 0x000fe200078e0207 */
[----:B---3--:R-:W-:-:S04]  /*21690*/  SHF.R.S32.HI R2, RZ, 0x1f, R3 ;  /* 0x0000001fff027819 */ /* 0x008fc80000011403 */
[----:B------:R-:W-:-:S04]  /*216a0*/  LEA.HI R2, R2, R3, RZ, 0x3 ;  /* 0x0000000302027211 */ /* 0x000fc800078f18ff */
[----:B------:R-:W-:-:S05]  /*216b0*/  LOP3.LUT R2, R2, 0xfffffff8, RZ, 0xc0, !PT ;  /* 0xfffffff802027812 */ /* 0x000fca00078ec0ff */
[----:B------:R-:W-:-:S04]  /*216c0*/  IMAD.IADD R2, R3, 0x1, -R2 ;  /* 0x0000000103027824 */ /* 0x000fc800078e0a02 */
[----:B------:R-:W-:-:S05]  /*216d0*/  IMAD.SHL.U32 R12, R2, 0x8, RZ ;  /* 0x00000008020c7824 */ /* 0x000fca00078e00ff */
[----:B------:R-:W-:Y:S01]  /*216e0*/  IADD3 R2, P0, R12, R15, RZ ;  /* 0x0000000f0c027210 */ /* 0x000fe20007f1e0ff */
[----:B------:R-:W-:Y:S01]  /*216f0*/  IMAD R15, R94, -0x80, R95 ;  /* 0xffffff805e0f7824 */ /* 0x000fe200078e025f */
[----:B------:R-:W-:-:S05]  /*21700*/  SHF.R.S32.HI R3, RZ, 0x1f, R12 ;  /* 0x0000001fff037819 */ /* 0x000fca000001140c */
[----:B------:R-:W-:Y:S01]  /*21710*/  IMAD.X R3, R3, 0x1, R19, P0 ;  /* 0x0000000103037824 */ /* 0x000fe200000e0613 */
[----:B------:R-:W-:-:S03]  /*21720*/  ISETP.GE.AND P0, PT, R6, R15, PT ;  /* 0x0000000f0600720c */ /* 0x000fc60003f06270 */
[----:B------:R-:W-:-:S04]  /*21730*/  IMAD.WIDE.U32 R10, R20, R90, R2 ;  /* 0x0000005a140a7225 */ /* 0x000fc800078e0002 */
[----:B------:R-:W-:-:S06]  /*21740*/  IMAD.IADD R7, R11, 0x1, R7 ;  /* 0x000000010b077824 */ /* 0x000fcc00078e0207 */
[----:B------:R-:W-:Y:S05]  /*21750*/  @P0 BRA `(.L_x_1960) ;  /* 0x000000f000000947 */ /* 0x000fea0003800000 */
[----:B--2---:R-:W-:Y:S01]  /*21760*/  IMAD R2, R93, R4, RZ ;  /* 0x000000045d027224 */ /* 0x004fe200078e02ff */
[-C--:B------:R-:W-:Y:S01]  /*21770*/  ISETP.GE.AND P4, PT, R12, R0.reuse, PT ;  /* 0x000000000c00720c */ /* 0x080fe20003f86270 */
[----:B------:R-:W-:Y:S01]  /*21780*/  IMAD.MOV.U32 R6, RZ, RZ, R10 ;  /* 0x000000ffff067224 */ /* 0x000fe200078e000a */
[-C--:B------:R-:W-:Y:S01]  /*21790*/  ISETP.GE.AND P3, PT, R88, R0.reuse, PT ;  /* 0x000000005800720c */ /* 0x080fe20003f66270 */
[C---:B------:R-:W-:Y:S01]  /*217a0*/  IMAD R2, R92.reuse, R5, R2 ;  /* 0x000000055c027224 */ /* 0x040fe200078e0202 */
[----:B------:R-:W-:Y:S01]  /*217b0*/  ISETP.GE.AND P2, PT, R23, R0, PT ;  /* 0x000000001700720c */ /* 0x000fe20003f46270 */
[----:B------:R-:W-:Y:S01]  /*217c0*/  IMAD.WIDE.U32 R8, R92, R4, R6 ;  /* 0x000000045c087225 */ /* 0x000fe200078e0006 */
[----:B------:R-:W-:-:S03]  /*217d0*/  ISETP.GE.AND P1, PT, R22, R0, PT ;  /* 0x000000001600720c */ /* 0x000fc60003f26270 */
[----:B------:R-:W-:Y:S01]  /*217e0*/  IMAD.IADD R3, R9, 0x1, R2 ;  /* 0x0000000109037824 */ /* 0x000fe200078e0202 */
[----:B------:R-:W-:-:S04]  /*217f0*/  LEA R2, P0, R8, R16, 0x1 ;  /* 0x0000001008027211 */ /* 0x000fc800078008ff */
[----:B------:R-:W-:-:S05]  /*21800*/  LEA.HI.X R3, R8, R17, R3, 0x1, P0 ;  /* 0x0000001108037211 */ /* 0x000fca00000f0c03 */
[----:B-1----:R1:W-:Y:S04]  /*21810*/  @!P4 ST.E.128 [R2.64], R36 ;  /* 0x000000240200c985 */ /* 0x0023e8000c101d04 */
[----:B------:R1:W-:Y:S04]  /*21820*/  @!P3 ST.E.128 [R2.64+0x80], R32 ;  /* 0x000080200200b985 */ /* 0x0003e8000c101d04 */
[----:B------:R1:W-:Y:S04]  /*21830*/  @!P2 ST.E.128 [R2.64+0x100], R28 ;  /* 0x0001001c0200a985 */ /* 0x0003e8000c101d04 */
[----:B------:R1:W-:Y:S02]  /*21840*/  @!P1 ST.E.128 [R2.64+0x180], R24 ;  /* 0x0001801802009985 */ /* 0x0003e4000c101d04 */
.L_x_1960:
[----:B--2---:R-:W-:Y:S05]  /*21850*/  BSYNC B0 ;  /* 0x0000000000007941 */ /* 0x004fea0003800000 */
.L_x_1959:
[----:B-1----:R-:W-:Y:S01]  /*21860*/  LEA.HI.SX32 R2, R18, 0x20, 0x1d ;  /* 0x0000002012027811 */ /* 0x002fe200078feaff */
[----:B------:R-:W-:Y:S03]  /*21870*/  BSSY B0, `(.L_x_1961) ;  /* 0x0000015000007945 */ /* 0x000fe60003800000 */
[----:B------:R-:W-:-:S13]  /*21880*/  ISETP.GE.AND P0, PT, R2, R15, PT ;  /* 0x0000000f0200720c */ /* 0x000fda0003f06270 */
[----:B------:R-:W-:Y:S05]  /*21890*/  @P0 BRA `(.L_x_1962) ;  /* 0x0000012000000947 */ /* 0x000fea0003800000 */
[----:B------:R-:W-:Y:S01]  /*218a0*/  IADD3 R13, P0, R92, 0x20, RZ ;  /* 0x000000205c0d7810 */ /* 0x000fe20007f1e0ff */
[----:B------:R-:W-:Y:S01]  /*218b0*/  IMAD.MOV.U32 R3, RZ, RZ, R7 ;  /* 0x000000ffff037224 */ /* 0x000fe200078e0007 */
[-C--:B------:R-:W-:Y:S02]  /*218c0*/  ISETP.GE.AND P3, PT, R12, R0.reuse, PT ;  /* 0x000000000c00720c */ /* 0x080fe40003f66270 */
[-C--:B------:R-:W-:Y:S01]  /*218d0*/  ISETP.GE.AND P2, PT, R88, R0.reuse, PT ;  /* 0x000000005800720c */ /* 0x080fe20003f46270 */
[----:B------:R-:W-:Y:S01]  /*218e0*/  IMAD.X R2, RZ, RZ, R93, P0 ;  /* 0x000000ffff027224 */ /* 0x000fe200000e065d */
[-C--:B------:R-:W-:Y:S02]  /*218f0*/  ISETP.GE.AND P1, PT, R23, R0.reuse, PT ;  /* 0x000000001700720c */ /* 0x080fe40003f26270 */
[----:B------:R-:W-:Y:S01]  /*21900*/  ISETP.GE.AND P0, PT, R22, R0, PT ;  /* 0x000000001600720c */ /* 0x000fe20003f06270 */
[----:B------:R-:W-:Y:S02]  /*21910*/  IMAD R14, R2, R4, RZ ;  /* 0x00000004020e7224 */ /* 0x000fe400078e02ff */
[----:B------:R-:W-:-:S04]  /*21920*/  IMAD.MOV.U32 R2, RZ, RZ, R10 ;  /* 0x000000ffff027224 */ /* 0x000fc800078e000a */
[----:B------:R-:W-:-:S04]  /*21930*/  IMAD.WIDE.U32 R8, R4, R13, R2 ;  /* 0x0000000d04087225 */ /* 0x000fc800078e0002 */
[----:B------:R-:W-:Y:S01]  /*21940*/  IMAD R3, R5, R13, R14 ;  /* 0x0000000d05037224 */ /* 0x000fe200078e020e */
[----:B------:R-:W-:-:S03]  /*21950*/  LEA R2, P4, R8, R16, 0x1 ;  /* 0x0000001008027211 */ /* 0x000fc600078808ff */
[----:B------:R-:W-:-:S05]  /*21960*/  IMAD.IADD R3, R9, 0x1, R3 ;  /* 0x0000000109037824 */ /* 0x000fca00078e0203 */
[----:B------:R-:W-:-:S05]  /*21970*/  LEA.HI.X R3, R8, R17, R3, 0x1, P4 ;  /* 0x0000001108037211 */ /* 0x000fca00020f0c03 */
[----:B------:R1:W-:Y:S04]  /*21980*/  @!P3 ST.E.128 [R2.64], R52 ;  /* 0x000000340200b985 */ /* 0x0003e8000c101d04 */
[----:B------:R1:W-:Y:S04]  /*21990*/  @!P2 ST.E.128 [R2.64+0x80], R48 ;  /* 0x000080300200a985 */ /* 0x0003e8000c101d04 */
[----:B------:R1:W-:Y:S04]  /*219a0*/  @!P1 ST.E.128 [R2.64+0x100], R44 ;  /* 0x0001002c02009985 */ /* 0x0003e8000c101d04 */
[----:B------:R1:W-:Y:S02]  /*219b0*/  @!P0 ST.E.128 [R2.64+0x180], R40 ;  /* 0x0001802802008985 */ /* 0x0003e4000c101d04 */
.L_x_1962:
[----:B------:R-:W-:Y:S05]  /*219c0*/  BSYNC B0 ;  /* 0x0000000000007941 */ /* 0x000fea0003800000 */
.L_x_1961:
        /* <DEDUP_REMOVED lines=22> */
.L_x_1964:
[----:B------:R-:W-:Y:S05]  /*21b30*/  BSYNC B0 ;  /* 0x0000000000007941 */ /* 0x000fea0003800000 */
.L_x_1963:
[----:B-1----:R-:W-:Y:S01]  /*21b40*/  LEA.HI.SX32 R2, R18, 0x60, 0x1d ;  /* 0x0000006012027811 */ /* 0x002fe200078feaff */
[----:B------:R-:W-:Y:S01]  /*21b50*/  IMAD.MOV.U32 R3, RZ, RZ, 0x0 ;  /* 0x00000000ff037424 */ /* 0x000fe200078e00ff */
[----:B------:R-:W-:-:S02]  /*21b60*/  MOV R13, 0x70 ;  /* 0x00000070000d7802 */ /* 0x000fc40000000f00 */
[----:B------:R-:W-:-:S03]  /*21b70*/  ISETP.GE.AND P0, PT, R2, R15, PT ;  /* 0x0000000f0200720c */ /* 0x000fc60003f06270 */
[----:B------:R-:W-:-:S10]  /*21b80*/  IMAD.MOV.U32 R2, RZ, RZ, R13 ;  /* 0x000000ffff027224 */ /* 0x000fd400078e000d */
[----:B------:R-:W-:Y:S05]  /*21b90*/  @P0 RET.REL.NODEC R2 `(_ZN5flash16flash_fwd_kernelI23Flash_fwd_kernel_traitsILi256ELi128ELi64ELi8ELb0ELb0EN7cutlass6half_tE19Flash_kernel_traitsILi256ELi128ELi64ELi8ES3_EELb1ELb0ELb1ELb1ELb0ELb0ELb0ELb1EEEvNS_16Flash_fwd_paramsE) ;  /* 0xfffde46002000950 */ /* 0x000fea0003c3ffff */
[----:B------:R-:W-:Y:S01]  /*21ba0*/  IADD3 R8, P0, R92, 0x60, RZ ;  /* 0x000000605c087810 */ /* 0x000fe20007f1e0ff */
[----:B------:R-:W-:Y:S01]  /*21bb0*/  IMAD.MOV.U32 R3, RZ, RZ, R7 ;  /* 0x000000ffff037224 */ /* 0x000fe200078e0007 */
[-C--:B------:R-:W-:Y:S02]  /*21bc0*/  ISETP.GE.AND P2, PT, R12, R0.reuse, PT ;  /* 0x000000000c00720c */ /* 0x080fe40003f46270 */
[-C--:B------:R-:W-:Y:S01]  /*21bd0*/  ISETP.GE.AND P1, PT, R88, R0.reuse, PT ;  /* 0x000000005800720c */ /* 0x080fe20003f26270 */
[----:B------:R-:W-:Y:S01]  /*21be0*/  IMAD.X R2, RZ, RZ, R93, P0 ;  /* 0x000000ffff027224 */ /* 0x000fe200000e065d */
[----:B------:R-:W-:-:S03]  /*21bf0*/  ISETP.GE.AND P0, PT, R23, R0, PT ;  /* 0x000000001700720c */ /* 0x000fc60003f06270 */
[----:B------:R-:W-:Y:S02]  /*21c00*/  IMAD R9, R2, R4, RZ ;  /* 0x0000000402097224 */ /* 0x000fe400078e02ff */
[----:B------:R-:W-:-:S04]  /*21c10*/  IMAD.MOV.U32 R2, RZ, RZ, R10 ;  /* 0x000000ffff027224 */ /* 0x000fc800078e000a */
[----:B------:R-:W-:-:S04]  /*21c20*/  IMAD.WIDE.U32 R6, R4, R8, R2 ;  /* 0x0000000804067225 */ /* 0x000fc800078e0002 */
[----:B------:R-:W-:Y:S01]  /*21c30*/  IMAD R3, R5, R8, R9 ;  /* 0x0000000805037224 */ /* 0x000fe200078e0209 */
[----:B------:R-:W-:Y:S01]  /*21c40*/  LEA R2, P3, R6, R16, 0x1 ;  /* 0x0000001006027211 */ /* 0x000fe200078608ff */
[----:B------:R-:W-:Y:S01]  /*21c50*/  IMAD.MOV.U32 R4, RZ, RZ, R13 ;  /* 0x000000ffff047224 */ /* 0x000fe200078e000d */
[----:B------:R-:W-:Y:S02]  /*21c60*/  MOV R5, 0x0 ;  /* 0x0000000000057802 */ /* 0x000fe40000000f00 */
[----:B------:R-:W-:-:S04]  /*21c70*/  IADD3 R3, R7, R3, RZ ;  /* 0x0000000307037210 */ /* 0x000fc80007ffe0ff */
[----:B------:R-:W-:-:S05]  /*21c80*/  LEA.HI.X R3, R6, R17, R3, 0x1, P3 ;  /* 0x0000001106037211 */ /* 0x000fca00018f0c03 */
[----:B------:R1:W-:Y:S01]  /*21c90*/  @!P0 ST.E.128 [R2.64+0x100], R76 ;  /* 0x0001004c02008985 */ /* 0x0003e2000c101d04 */
[----:B------:R-:W-:-:S03]  /*21ca0*/  ISETP.GE.AND P0, PT, R22, R0, PT ;  /* 0x000000001600720c */ /* 0x000fc60003f06270 */
[----:B------:R1:W-:Y:S04]  /*21cb0*/  @!P2 ST.E.128 [R2.64], R84 ;  /* 0x000000540200a985 */ /* 0x0003e8000c101d04 */
[----:B------:R1:W-:Y:S06]  /*21cc0*/  @!P1 ST.E.128 [R2.64+0x80], R80 ;  /* 0x0000805002009985 */ /* 0x0003ec000c101d04 */
[----:B------:R-:W-:Y:S05]  /*21cd0*/  @P0 RET.REL.NODEC R4 `(_ZN5flash16flash_fwd_kernelI23Flash_fwd_kernel_traitsILi256ELi128ELi64ELi8ELb0ELb0EN7cutlass6half_tE19Flash_kernel_traitsILi256ELi128ELi64ELi8ES3_EELb1ELb0ELb1ELb1ELb0ELb0ELb0ELb1EEEvNS_16Flash_fwd_paramsE) ;  /* 0xfffde32004000950 */ /* 0x000fea0003c3ffff */
[----:B------:R2:W-:Y:S02]  /*21ce0*/  ST.E.128 [R2.64+0x180], R72 ;  /* 0x0001804802007985 */ /* 0x0005e4000c101d04 */
[----:B-12---:R-:W-:-:S02]  /*21cf0*/  MOV R2, R13 ;  /* 0x0000000d00027202 */ /* 0x006fc40000000f00 */
[----:B------:R-:W-:-:S04]  /*21d00*/  MOV R3, 0x0 ;  /* 0x0000000000037802 */ /* 0x000fc80000000f00 */
[----:B------:R-:W-:Y:S05]  /*21d10*/  RET.REL.NODEC R2 `(_ZN5flash16flash_fwd_kernelI23Flash_fwd_kernel_traitsILi256ELi128ELi64ELi8ELb0ELb0EN7cutlass6half_tE19Flash_kernel_traitsILi256ELi128ELi64ELi8ES3_EELb1ELb0ELb1ELb1ELb0ELb0ELb0ELb1EEEvNS_16Flash_fwd_paramsE) ;  /* 0xfffde2e002007950 */ /* 0x000fea0003c3ffff */
.L_x_1950:
[----:B------:R2:W5:Y:S01]  /*21d20*/  LDL R0, [R1+0xbc] ;  /* 0x0000bc0001007983 */ /* 0x0005620000100800 */
[----:B------:R-:W-:Y:S02]  /*21d30*/  MOV R3, 0x2 ;  /* 0x0000000200037802 */ /* 0x000fe40000000f00 */
[----:B------:R-:W-:Y:S02]  /*21d40*/  MOV R2, 0x21d60 ;  /* 0x00021d6000027802 */ /* 0x000fe40000000f00 */
[----:B-12--5:R-:W-:Y:S05]  /*21d50*/  CALL.REL.NOINC `($__internal_0_$__cuda_sm70_shflsync_bfly_p) ;  /* 0x0000012000007944 */ /* 0x026fea0003c00000 */
[----:B------:R-:W-:Y:S01]  /*21d60*/  MOV R0, R6 ;  /* 0x0000000600007202 */ /* 0x000fe20000000f00 */
[----:B------:R-:W-:Y:S05]  /*21d70*/  BRA `(.L_x_1965) ;  /* 0xffffdd6000007947 */ /* 0x000fea000383ffff */
.L_x_1951:
[----:B------:R-:W-:Y:S02]  /*21d80*/  MOV R3, 0x1 ;  /* 0x0000000100037802 */ /* 0x000fe40000000f00 */
[----:B------:R-:W-:Y:S02]  /*21d90*/  MOV R2, 0x21db0 ;  /* 0x00021db000027802 */ /* 0x000fe40000000f00 */
[----:B-1---5:R-:W-:Y:S05]  /*21da0*/  CALL.REL.NOINC `($__internal_0_$__cuda_sm70_shflsync_bfly_p) ;  /* 0x000000d000007944 */ /* 0x022fea0003c00000 */
[----:B------:R-:W-:Y:S02]  /*21db0*/  FADD.FTZ R135, R0, R6 ;  /* 0x0000000600877221 */ /* 0x000fe40000010000 */
[----:B------:R1:W5:Y:S01]  /*21dc0*/  LDL R0, [R1+0xc0] ;  /* 0x0000c00001007983 */ /* 0x0003620000100800 */
[----:B------:R-:W-:Y:S02]  /*21dd0*/  MOV R3, 0x2 ;  /* 0x0000000200037802 */ /* 0x000fe40000000f00 */
[----:B------:R-:W-:-:S02]  /*21de0*/  MOV R2, 0x21e00 ;  /* 0x00021e0000027802 */ /* 0x000fc40000000f00 */
[----:B-1---5:R-:W-:Y:S05]  /*21df0*/  CALL.REL.NOINC `($__internal_0_$__cuda_sm70_shflsync_bfly_p) ;  /* 0x0000008000007944 */ /* 0x022fea0003c00000 */
[----:B------:R-:W2:Y:S01]  /*21e00*/  LDL.LU R0, [R1+0xc0] ;  /* 0x0000c00001007983 */ /* 0x000ea20000300800 */
[----:B------:R-:W-:-:S02]  /*21e10*/  MOV R3, 0x1 ;  /* 0x0000000100037802 */ /* 0x000fc40000000f00 */
[----:B------:R-:W-:Y:S01]  /*21e20*/  MOV R2, 0x21e60 ;  /* 0x00021e6000027802 */ /* 0x000fe20000000f00 */
[----:B--2---:R-:W-:-:S05]  /*21e30*/  FADD.FTZ R4, R0, R6 ;  /* 0x0000000600047221 */ /* 0x004fca0000010000 */
[----:B------:R-:W-:Y:S02]  /*21e40*/  MOV R0, R4 ;  /* 0x0000000400007202 */ /* 0x000fe40000000f00 */
[----:B------:R-:W-:Y:S05]  /*21e50*/  CALL.REL.NOINC `($__internal_0_$__cuda_sm70_shflsync_bfly_p) ;  /* 0x0000002000007944 */ /* 0x000fea0003c00000 */
[----:B------:R-:W-:Y:S01]  /*21e60*/  MOV R2, R6 ;  /* 0x0000000600027202 */ /* 0x000fe20000000f00 */
[----:B------:R-:W-:Y:S05]  /*21e70*/  BRA `(.L_x_1966) ;  /* 0xffffdcf000007947 */ /* 0x000fea000383ffff */
        .weak           $__internal_0_$__cuda_sm70_shflsync_bfly_p
        .type           $__internal_0_$__cuda_sm70_shflsync_bfly_p,@function
        .size           $__internal_0_$__cuda_sm70_shflsync_bfly_p,(.L_x_2021 - $__internal_0_$__cuda_sm70_shflsync_bfly_p)
$__internal_0_$__cuda_sm70_shflsync_bfly_p:
[----:B------:R-:W-:Y:S04]  /*21e80*/  WARPSYNC R7 ;  /* 0x0000000700007348 */ /* 0x000fe80003800000 */
[----:B------:R1:W2:Y:S02]  /*21e90*/  SHFL.BFLY PT, R6, R0, R3, R8 ;  /* 0x0c00000300067389 */ /* 0x0002a400000e0008 */
[----:B-1----:R-:W-:-:S04]  /*21ea0*/  MOV R3, 0x0 ;  /* 0x0000000000037802 */ /* 0x002fc80000000f00 */
[----:B--2---:R-:W-:Y:S05]  /*21eb0*/  RET.REL.NODEC R2 `(_ZN5flash16flash_fwd_kernelI23Flash_fwd_kernel_traitsILi256ELi128ELi64ELi8ELb0ELb0EN7cutlass6half_tE19Flash_kernel_traitsILi256ELi128ELi64ELi8ES3_EELb1ELb0ELb1ELb1ELb0ELb0ELb0ELb1EEEvNS_16Flash_fwd_paramsE) ;  /* 0xfffde14002007950 */ /* 0x004fea0003c3ffff */
.L_x_1967:
        /* <DEDUP_REMOVED lines=12> */
.L_x_2021:


//--------------------- .text._ZN5flash16flash_fwd_kernelI23Flash_fwd_kernel_traitsILi256ELi128ELi64ELi8ELb0ELb0EN7cutlass6half_tE19Flash_kernel_traitsILi256ELi128ELi64ELi8ES3_EELb0ELb0ELb1ELb1ELb0ELb0ELb1ELb0EEEvNS_16Flash_fwd_paramsE --------------------------
	.section	.text._ZN5flash16flash_fwd_kernelI23Flash_fwd_kernel_traitsILi256ELi128ELi64ELi8ELb0ELb0EN7cutlass6half_tE19Flash_kernel_traitsILi256ELi128ELi64ELi8ES3_EELb0ELb0ELb1ELb1ELb0ELb0ELb1ELb0EEEvNS_16Flash_fwd_paramsE,"ax",@progbits
	.sectioninfo	@"SHI_REGISTERS=255"
	.align	128
        .global         _ZN5flash16flash_fwd_kernelI23Flash_fwd_kernel_traitsILi256ELi128ELi64ELi8ELb0ELb0EN7cutlass6half_tE19Flash_kernel_traitsILi256ELi128ELi64ELi8ES3_EELb0ELb0ELb1ELb1ELb0ELb0ELb1ELb0EEEvNS_16Flash_fwd_paramsE
        .type           _ZN5flash16flash_fwd_kernelI23Flash_fwd_kernel_traitsILi256ELi128ELi64ELi8ELb0ELb0EN7cutlass6half_tE19Flash_kernel_traitsILi256ELi128ELi64ELi8ES3_EELb0ELb0ELb1ELb1ELb0ELb0ELb1ELb0EEEvNS_16Flash_fwd_paramsE,@function
        .size           _ZN5flash16flash_fwd_kernelI23Flash_fwd_kernel_traitsILi256ELi128ELi64ELi8ELb0ELb0EN7cutlass6half_tE19Flash_kernel_traitsILi256ELi128ELi64ELi8ES3_EELb0ELb0ELb1ELb1ELb0ELb0ELb1ELb0EEEvNS_16Flash_fwd_paramsE,(.L_x_2065 - _ZN5flash16flash_fwd_kernelI23Flash_fwd_kernel_traitsILi256ELi128ELi64ELi8ELb0ELb0EN7cutlass6half_tE19Flash_kernel_traitsILi256ELi128ELi64ELi8ES3_EELb0ELb0ELb1ELb1ELb0ELb0ELb1ELb0EEEvNS_16Flash_fwd_paramsE)
        .other          _ZN5flash16flash_fwd_kernelI23Flash_fwd_kernel_traitsILi256ELi128ELi64ELi8ELb0ELb0EN7cutlass6half_tE19Flash_kernel_traitsILi256ELi128ELi64ELi8ES3_EELb0ELb0ELb1ELb1ELb0ELb0ELb1ELb0EEEvNS_16Flash_fwd_paramsE,@"STO_CUDA_ENTRY STV_DEFAULT"
_ZN5flash16flash_fwd_kernelI23Flash_fwd_kernel_traitsILi256ELi128ELi64ELi8ELb0ELb0EN7cutlass6half_tE19Flash_kernel_traitsILi256ELi128ELi64ELi8ES3_EELb0ELb0ELb1ELb1ELb0ELb0ELb1ELb0EEEvNS_16Flash_fwd_paramsE:
.text._ZN5flash16flash_fwd_kernelI23Flash_fwd_kernel_traitsILi256ELi128ELi64ELi8ELb0ELb0EN7cutlass6half_tE19Flash_kernel_traitsILi256ELi128ELi64ELi8ES3_EELb0ELb0ELb1ELb1ELb0ELb0ELb1ELb0EEEvNS_16Flash_fwd_paramsE:
        /* <DEDUP_REMOVED lines=56> */
.L_x_1968:
[----:B-1----:R-:W-:Y:S02]  /*0380*/  ULDC UR6, c[0x0][0x218] ;  /* 0x0000860000067ab9 */ /* 0x002fe40000000800 */
.L_x_1969:
        /* <DEDUP_REMOVED lines=125> */
.L_x_1972:
[----:B------:R-:W-:Y:S05]  /*0b60*/  BSYNC B0 ;  /* 0x0000000000007941 */ /* 0x000fea0003800000 */
.L_x_1971:
        /* <DEDUP_REMOVED lines=22> */
.L_x_1974:
[----:B------:R-:W-:Y:S05]  /*0cd0*/  BSYNC B0 ;  /* 0x0000000000007941 */ /* 0x000fea0003800000 */
.L_x_1973:
        /* <DEDUP_REMOVED lines=22> */
.L_x_1976:
[----:B------:R-:W-:Y:S05]  /*0e40*/  BSYNC B0 ;  /* 0x0000000000007941 */ /* 0x000fea0003800000 */
.L_x_1975:
        /* <DEDUP_REMOVED lines=21> */
.L_x_1978:
[----:B------:R-:W-:Y:S05]  /*0fa0*/  BSYNC B0 ;  /* 0x0000000000007941 */ /* 0x000fea0003800000 */
.L_x_1977:
        /* <DEDUP_REMOVED lines=35> */
.L_x_1970:
        /* <DEDUP_REMOVED lines=33> */
.L_x_1979:
        /* <DEDUP_REMOVED lines=51> */
.L_x_1980:
        /* <DEDUP_REMOVED lines=132> */
.L_x_1982:
[----:B------:R-:W-:Y:S05]  /*1f60*/  BSYNC B0 ;  /* 0x0000000000007941 */ /* 0x000fea0003800000 */
.L_x_1981:
        /* <DEDUP_REMOVED lines=45> */
.L_x_1984:
[----:B------:R-:W-:Y:S05]  /*2240*/  BSYNC B0 ;  /* 0x0000000000007941 */ /* 0x000fea0003800000 */
.L_x_1983:
        /* <DEDUP_REMOVED lines=45> */
.L_x_1986:
[----:B------:R-:W-:Y:S05]  /*2520*/  BSYNC B0 ;  /* 0x0000000000007941 */ /* 0x000fea0003800000 */
.L_x_1985:
        /* <DEDUP_REMOVED lines=48> */
.L_x_1988:
[----:B------:R-:W-:Y:S05]  /*2830*/  BSYNC B0 ;  /* 0x0000000000007941 */ /* 0x000fea0003800000 */
.L_x_1987:
        /* <DEDUP_REMOVED lines=48> */
.L_x_1990:
[----:B------:R-:W-:Y:S05]  /*2b40*/  BSYNC B0 ;  /* 0x0000000000007941 */ /* 0x000fea0003800000 */
.L_x_1989:
        /* <DEDUP_REMOVED lines=42> */
.L_x_1992:
[----:B------:R-:W-:Y:S05]  /*2df0*/  BSYNC B0 ;  /* 0x0000000000007941 */ /* 0x000fea0003800000 */
.L_x_1991:
        /* <DEDUP_REMOVED lines=84> */
.L_x_1994:
[----:B-1----:R-:W-:Y:S05]  /*3340*/  BSYNC B0 ;  /* 0x0000000000007941 */ /* 0x002fea0003800000 */
.L_x_1993:
        /* <DEDUP_REMOVED lines=45> */
.L_x_1996:
[----:B------:R-:W-:Y:S05]  /*3620*/  BSYNC B0 ;  /* 0x0000000000007941 */ /* 0x000fea0003800000 */
.L_x_1995:
        /* <DEDUP_REMOVED lines=22> */
[----:B------:R-:W-:-:S02]  /*3790*/  IADD3 R211, R200, 0x10020, RZ ;  /* 0x00010020c8d37810 */ /* 0x000fc40007ffe0ff */
[----:B------:R-:W-:Y:S01]  /*37a0*/  @P1 IADD3 R211, R2, -0x20, RZ ;  /* 0xffffffe002d31810 */ /* 0x000fe20007ffe0ff */
[----:B------:R-:W4:Y:S01]  /*37b0*/  LDSM.16.M88.4 R20, [R200+0x11000] ;  /* 0x01100000c814783b */ /* 0x000f220000000200 */
[----:B------:R-:W-:Y:S02]  /*37c0*/  IMAD.MOV.U32 R2, RZ, RZ, 0x40 ;  /* 0x00000040ff027424 */ /* 0x000fe400078e00ff */
[C---:B------:R-:W-:Y:S01]  /*37d0*/  IADD3 R226, R211.reuse, 0x800, RZ ;  /* 0x00000800d3e27810 */ /* 0x040fe20007ffe0ff */
[----:B------:R-:W5:Y:S01]  /*37e0*/  LDSM.16.M88.4 R16, [R200+0x10800] ;  /* 0x01080000c810783b */ /* 0x000f620000000200 */
[C---:B------:R-:W-:Y:S02]  /*37f0*/  IADD3 R225, R211.reuse, 0x1000, RZ ;  /* 0x00001000d3e17810 */ /* 0x040fe40007ffe0ff */
[----:B------:R-:W-:Y:S01]  /*3800*/  SEL R2, R2, 0xffffffc0, !P2 ;  /* 0xffffffc002027807 */ /* 0x000fe20005000000 */
[----:B------:R-:W1:Y:S01]  /*3810*/  LDSM.16.M88.4 R44, [R200+0x11800] ;  /* 0x01180000c82c783b */ /* 0x000e620000000200 */
[----:B------:R-:W-:-:S02]  /*3820*/  IADD3 R224, R211, 0x1800, RZ ;  /* 0x00001800d3e07810 */ /* 0x000fc40007ffe0ff */
[C---:B------:R-:W-:Y:S01]  /*3830*/  IADD3 R223, R211.reuse, 0x2000, RZ ;  /* 0x00002000d3df7810 */ /* 0x040fe20007ffe0ff */
[----:B------:R-:W-:Y:S01]  /*3840*/  LDSM.16.M88.4 R40, [R211] ;  /* 0x00000000d328783b */ /* 0x000fe20000000200 */
[----:B------:R-:W-:Y:S01]  /*3850*/  IMAD.IADD R206, R200, 0x1, R2 ;  /* 0x00000001c8ce7824 */ /* 0x000fe200078e0202 */
[C---:B------:R-:W-:Y:S01]  /*3860*/  IADD3 R222, R211.reuse, 0x2800, RZ ;  /* 0x00002800d3de7810 */ /* 0x040fe20007ffe0ff */
[----:B------:R-:W-:Y:S01]  /*3870*/  IMAD.IADD R205, R2, 0x1, R211 ;  /* 0x0000000102cd7824 */ /* 0x000fe200078e02d3 */
[----:B------:R-:W-:Y:S01]  /*3880*/  LDSM.16.M88.4 R60, [R211+0x1000] ;  /* 0x00100000d33c783b */ /* 0x000fe20000000200 */
[----:B------:R-:W-:Y:S01]  /*3890*/  IMAD.U32 R2, RZ, RZ, UR31 ;  /* 0x0000001fff027e24 */ /* 0x000fe2000f8e00ff */
[C---:B------:R-:W-:Y:S02]  /*38a0*/  IADD3 R221, R211.reuse, 0x3000, RZ ;  /* 0x00003000d3dd7810 */ /* 0x040fe40007ffe0ff */
[----:B------:R-:W-:Y:S01]  /*38b0*/  LDSM.16.M88.4 R32, [R211+0x800] ;  /* 0x00080000d320783b */ /* 0x000fe20000000200 */
        /* <DEDUP_REMOVED lines=8> */
[----:B------:R-:W-:Y:S01]  /*3940*/  LDSM.16.M88.4 R88, [R206+0x11000] ;  /* 0x01100000ce58783b */ /* 0x000fe20000000200 */
[----:B------:R-:W-:Y:S02]  /*3950*/  IADD3 R100, R7, 0x20, RZ ;  /* 0x0000002007647810 */ /* 0x000fe40007ffe0ff */
[C---:B------:R-:W-:Y:S01]  /*3960*/  IADD3 R218, R211.reuse, 0x4800, RZ ;  /* 0x00004800d3da7810 */ /* 0x040fe20007ffe0ff */
[----:B--2---:R-:W-:Y:S01]  /*3970*/  HMMA.16816.F32 R48, R12, R8, RZ ;  /* 0x000000080c30723c */ /* 0x004fe200000018ff */
[----:B------:R-:W-:Y:S01]  /*3980*/  LDSM.16.M88.4 R84, [R206+0x10800] ;  /* 0x01080000ce54783b */ /* 0x000fe20000000200 */
[----:B------:R-:W-:-:S02]  /*3990*/  IADD3 R217, R211, 0x5000, RZ ;  /* 0x00005000d3d97810 */ /* 0x000fc40007ffe0ff */
[C---:B------:R-:W-:Y:S01]  /*39a0*/  IADD3 R216, R211.reuse, 0x5800, RZ ;  /* 0x00005800d3d87810 */ /* 0x040fe20007ffe0ff */
[----:B------:R-:W-:Y:S01]  /*39b0*/  LDSM.16.M88.4 R80, [R206+0x11800] ;  /* 0x01180000ce50783b */ /* 0x000fe20000000200 */
[C---:B------:R-:W-:Y:S02]  /*39c0*/  IADD3 R215, R211.reuse, 0x6000, RZ ;  /* 0x00006000d3d77810 */ /* 0x040fe40007ffe0ff */
[----:B------:R-:W-:Y:S01]  /*39d0*/  HMMA.16816.F32 R52, R12, R10, RZ ;  /* 0x0000000a0c34723c */ /* 0x000fe200000018ff */
[----:B------:R-:W2:Y:S01]  /*39e0*/  LDSM.16.M88.4 R8, [R208] ;  /* 0x00000000d008783b */ /* 0x000ea20000000200 */
[C---:B------:R-:W-:Y:S02]  /*39f0*/  IADD3 R214, R211.reuse, 0x6800, RZ ;  /* 0x00006800d3d67810 */ /* 0x040fe40007ffe0ff */
[C---:B------:R-:W-:Y:S01]  /*3a00*/  IADD3 R213, R211.reuse, 0x7000, RZ ;  /* 0x00007000d3d57810 */ /* 0x040fe20007ffe0ff */
[----:B------:R-:W-:Y:S01]  /*3a10*/  LDSM.16.M88.4 R92, [R200+0x13000] ;  /* 0x01300000c85c783b */ /* 0x000fe20000000200 */
[----:B------:R-:W-:-:S02]  /*3a20*/  IADD3 R212, R211, 0x7800, RZ ;  /* 0x00007800d3d47810 */ /* 0x000fc40007ffe0ff */
[C---:B----4-:R-:W-:Y:S01]  /*3a30*/  HMMA.16816.F32 R24, R12.reuse, R20, RZ ;  /* 0x000000140c18723c */ /* 0x050fe200000018ff */
[----:B------:R-:W-:Y:S07]  /*3a40*/  LDSM.16.M88.4 R96, [R211+0x2000] ;  /* 0x00200000d360783b */ /* 0x000fee0000000200 */
[C---:B-----5:R-:W-:Y:S08]  /*3a50*/  HMMA.16816.F32 R36, R12.reuse, R16, RZ ;  /* 0x000000100c24723c */ /* 0x060ff000000018ff */
[C---:B------:R-:W-:Y:S01]  /*3a60*/  HMMA.16816.F32 R28, R12.reuse, R18, RZ ;  /* 0x000000120c1c723c */ /* 0x040fe200000018ff */
[----:B------:R-:W4:Y:S07]  /*3a70*/  LDSM.16.M88.4 R16, [R210] ;  /* 0x00000000d210783b */ /* 0x000f2e0000000200 */
[C---:B------:R-:W-:Y:S08]  /*3a80*/  HMMA.16816.F32 R20, R12.reuse, R22, RZ ;  /* 0x000000160c14723c */ /* 0x040ff000000018ff */
[C---:B-1----:R-:W-:Y:S08]  /*3a90*/  HMMA.16816.F32 R56, R12.reuse, R44, RZ ;  /* 0x0000002c0c38723c */ /* 0x042ff000000018ff */
[----:B------:R-:W-:Y:S08]  /*3aa0*/  HMMA.16816.F32 R12, R12, R46, RZ ;  /* 0x0000002e0c0c723c */ /* 0x000ff000000018ff */
[C---:B--2---:R-:W-:Y:S08]  /*3ab0*/  HMMA.16816.F32 R48, R8.reuse, R40, R48 ;  /* 0x000000280830723c */ /* 0x044ff00000001830 */
[C---:B------:R-:W-:Y:S08]  /*3ac0*/  HMMA.16816.F32 R44, R8.reuse, R60, R24 ;  /* 0x0000003c082c723c */ /* 0x040ff00000001818 */
[C---:B------:R-:W-:Y:S08]  /*3ad0*/  HMMA.16816.F32 R68, R8.reuse, R42, R52 ;  /* 0x0000002a0844723c */ /* 0x040ff00000001834 */
[C---:B------:R-:W-:Y:S08]  /*3ae0*/  HMMA.16816.F32 R64, R8.reuse, R32, R36 ;  /* 0x000000200840723c */ /* 0x040ff00000001824 */
[C---:B------:R-:W-:Y:S01]  /*3af0*/  HMMA.16816.F32 R52, R8.reuse, R34, R28 ;  /* 0x000000220834723c */ /* 0x040fe2000000181c */
[----:B------:R-:W-:Y:S07]  /*3b00*/  LDSM.16.M88.4 R28, [R205] ;  /* 0x00000000cd1c783b */ /* 0x000fee0000000200 */
[C---:B------:R-:W-:Y:S01]  /*3b10*/  HMMA.16816.F32 R32, R8.reuse, R74, R12 ;  /* 0x0000004a0820723c */ /* 0x040fe2000000180c */
[----:B------:R-:W1:Y:S07]  /*3b20*/  LDSM.16.M88.4 R12, [R209] ;  /* 0x00000000d10c783b */ /* 0x000e6e0000000200 */
[C---:B------:R-:W-:Y:S01]  /*3b30*/  HMMA.16816.F32 R40, R8.reuse, R62, R20 ;  /* 0x0000003e0828723c */ /* 0x040fe20000001814 */
[----:B------:R-:W-:Y:S07]  /*3b40*/  LDSM.16.M88.4 R60, [R205+0x1000] ;  /* 0x00100000cd3c783b */ /* 0x000fee0000000200 */
[----:B------:R-:W-:Y:S01]  /*3b50*/  HMMA.16816.F32 R36, R8, R72, R56 ;  /* 0x000000480824723c */ /* 0x000fe20000001838 */
[----:B------:R-:W-:Y:S07]  /*3b60*/  LDSM.16.M88.4 R8, [R207+0x4000] ;  /* 0x00400000cf08783b */ /* 0x000fee0000000200 */
[C---:B----4-:R-:W-:Y:S08]  /*3b70*/  HMMA.16816.F32 R24, R16.reuse, R76, R48 ;  /* 0x0000004c1018723c */ /* 0x050ff00000001830 */
[C---:B------:R-:W-:Y:S01]  /*3b80*/  HMMA.16816.F32 R72, R16.reuse, R88, R44 ;  /* 0x000000581048723c */ /* 0x040fe2000000182c */
[----:B------:R-:W2:Y:S07]  /*3b90*/  LDSM.16.M88.4 R44, [R205+0x800] ;  /* 0x00080000cd2c783b */ /* 0x000eae0000000200 */
[C---:B------:R-:W-:Y:S01]  /*3ba0*/  HMMA.16816.F32 R20, R16.reuse, R78, R68 ;  /* 0x0000004e1014723c */ /* 0x040fe20000001844 */
[----:B------:R-:W4:Y:S07]  /*3bb0*/  LDSM.16.M88.4 R76, [R205+0x1800] ;  /* 0x00180000cd4c783b */ /* 0x000f2e0000000200 */
[C---:B------:R-:W-:Y:S08]  /*3bc0*/  HMMA.16816.F32 R56, R16.reuse, R84, R64 ;  /* 0x000000541038723c */ /* 0x040ff00000001840 */
[C---:B------:R-:W-:Y:S01]  /*3bd0*/  HMMA.16816.F32 R52, R16.reuse, R86, R52 ;  /* 0x000000561034723c */ /* 0x040fe20000001834 */
[----:B------:R-:W5:Y:S07]  /*3be0*/  LDSM.16.M88.4 R84, [R200+0x12000] ;  /* 0x01200000c854783b */ /* 0x000f6e0000000200 */
[C---:B------:R-:W-:Y:S01]  /*3bf0*/  HMMA.16816.F32 R68, R16.reuse, R90, R40 ;  /* 0x0000005a1044723c */ /* 0x040fe20000001828 */
[----:B------:R-:W-:Y:S07]  /*3c00*/  LDSM.16.M88.4 R88, [R200+0x13800] ;  /* 0x01380000c858783b */ /* 0x000fee0000000200 */
[C---:B------:R-:W-:Y:S08]  /*3c10*/  HMMA.16816.F32 R64, R16.reuse, R80, R36 ;  /* 0x000000501040723c */ /* 0x040ff00000001824 */
[----:B------:R-:W-:Y:S01]  /*3c20*/  HMMA.16816.F32 R48, R16, R82, R32 ;  /* 0x000000521030723c */ /* 0x000fe20000001820 */
[----:B------:R-:W3:Y:S04]  /*3c30*/  LDSM.16.M88.4 R80, [R200+0x12800] ;  /* 0x01280000c850783b */ /* 0x000ee80000000200 */
[----:B------:R-:W3:Y:S03]  /*3c40*/  LDSM.16.M88.4 R16, [R208+0x4000] ;  /* 0x00400000d010783b */ /* 0x000ee60000000200 */
[C---:B-1----:R-:W-:Y:S08]  /*3c50*/  HMMA.16816.F32 R40, R12.reuse, R28, R24 ;  /* 0x0000001c0c28723c */ /* 0x042ff00000001818 */
[C---:B------:R-:W-:Y:S08]  /*3c60*/  HMMA.16816.F32 R32, R12.reuse, R30, R20 ;  /* 0x0000001e0c20723c */ /* 0x040ff00000001814 */
[C---:B--2---:R-:W-:Y:S01]  /*3c70*/  HMMA.16816.F32 R28, R12.reuse, R44, R56 ;  /* 0x0000002c0c1c723c */ /* 0x044fe20000001838 */
[----:B------:R-:W1:Y:S07]  /*3c80*/  LDSM.16.M88.4 R56, [R211+0x2800] ;  /* 0x00280000d338783b */ /* 0x000e6e0000000200 */
[C---:B------:R-:W-:Y:S08]  /*3c90*/  HMMA.16816.F32 R24, R12.reuse, R46, R52 ;  /* 0x0000002e0c18723c */ /* 0x040ff00000001834 */
[C---:B------:R-:W-:Y:S01]  /*3ca0*/  HMMA.16816.F32 R20, R12.reuse, R60, R72 ;  /* 0x0000003c0c14723c */ /* 0x040fe20000001848 */
[----:B------:R-:W-:Y:S07]  /*3cb0*/  LDSM.16.M88.4 R72, [R206+0x12800] ;  /* 0x01280000ce48783b */ /* 0x000fee0000000200 */
[C---:B------:R-:W-:Y:S01]  /*3cc0*/  HMMA.16816.F32 R36, R12.reuse, R62, R68 ;  /* 0x0000003e0c24723c */ /* 0x040fe20000001844 */
[----:B------:R-:W-:Y:S07]  /*3cd0*/  LDSM.16.M88.4 R68, [R206+0x13800] ;  /* 0x01380000ce44783b */ /* 0x000fee0000000200 */
[C---:B----4-:R-:W-:Y:S01]  /*3ce0*/  HMMA.16816.F32 R44, R12.reuse, R76, R64 ;  /* 0x0000004c0c2c723c */ /* 0x050fe20000001840 */
[----:B------:R-:W2:Y:S07]  /*3cf0*/  LDSM.16.M88.4 R64, [R211+0x3000] ;  /* 0x00300000d340783b */ /* 0x000eae0000000200 */
[----:B------:R-:W-:Y:S01]  /*3d00*/  HMMA.16816.F32 R12, R12, R78, R48 ;  /* 0x0000004e0c0c723c */ /* 0x000fe20000001830 */
[----:B------:R-:W4:Y:S07]  /*3d10*/  LDSM.16.M88.4 R76, [R211+0x3800] ;  /* 0x00380000d34c783b */ /* 0x000f2e0000000200 */
[C---:B-----5:R-:W-:Y:S08]  /*3d20*/  HMMA.16816.F32 R40, R8.reuse, R84, R40 ;  /* 0x000000540828723c */ /* 0x060ff00000001828 */
[C---:B------:R-:W-:Y:S01]  /*3d30*/  HMMA.16816.F32 R52, R8.reuse, R86, R32 ;  /* 0x000000560834723c */ /* 0x040fe20000001820 */
[----:B------:R-:W-:Y:S07]  /*3d40*/  LDSM.16.M88.4 R84, [R205+0x2000] ;  /* 0x00200000cd54783b */ /* 0x000fee0000000200 */
[C---:B---3--:R-:W-:Y:S08]  /*3d50*/  HMMA.16816.F32 R60, R8.reuse, R80, R28 ;  /* 0x00000050083c723c */ /* 0x048ff0000000181c */
[C---:B------:R-:W-:Y:S01]  /*3d60*/  HMMA.16816.F32 R48, R8.reuse, R82, R24 ;  /* 0x000000520830723c */ /* 0x040fe20000001818 */
[----:B------:R-:W-:Y:S07]  /*3d70*/  LDSM.16.M88.4 R80, [R205+0x2800] ;  /* 0x00280000cd50783b */ /* 0x000fee0000000200 */
[C---:B------:R-:W-:Y:S07]  /*3d80*/  HMMA.16816.F32 R32, R8.reuse, R92, R20 ;  /* 0x0000005c0820723c */ /* 0x040fee0000001814 */
[C---:B------:R-:W-:Y:S01]  /*3d90*/  IADD3 R93, R7.reuse, 0x19, RZ ;  /* 0x00000019075d7810 */ /* 0x040fe20007ffe0ff */
[----:B------:R-:W-:Y:S01]  /*3da0*/  HMMA.16816.F32 R28, R8, R94, R36 ;  /* 0x0000005e081c723c */ /* 0x000fe20000001824 */
[----:B------:R-:W-:-:S06]  /*3db0*/  IADD3 R92, R7, 0x21, RZ ;  /* 0x00000021075c7810 */ /* 0x000fcc0007ffe0ff */
[C---:B------:R-:W-:Y:S01]  /*3dc0*/  IADD3 R95, R7.reuse, 0x9, RZ ;  /* 0x00000009075f7810 */ /* 0x040fe20007ffe0ff */
[----:B------:R-:W-:Y:S01]  /*3dd0*/  HMMA.16816.F32 R20, R8, R90, R12 ;  /* 0x0000005a0814723c */ /* 0x000fe2000000180c */
[----:B------:R-:W-:Y:S01]  /*3de0*/  LDSM.16.M88.4 R12, [R210+0x4000] ;  /* 0x00400000d20c783b */ /* 0x000fe20000000200 */
[----:B------:R-:W-:-:S06]  /*3df0*/  IADD3 R94, R7, 0x11, RZ ;  /* 0x00000011075e7810 */ /* 0x000fcc0007ffe0ff */
[----:B------:R-:W-:Y:S01]  /*3e00*/  HMMA.16816.F32 R36, R16, R96, R40 ;  /* 0x000000601024723c */ /* 0x000fe20000001828 */
[----:B------:R-:W3:Y:S06]  /*3e10*/  LDSM.16.M88.4 R40, [R206+0x12000] ;  /* 0x01200000ce28783b */ /* 0x000eec0000000200 */
[C---:B------:R-:W-:Y:S01]  /*3e20*/  IADD3 R97, R7.reuse, 0x30, RZ ;  /* 0x0000003007617810 */ /* 0x040fe20007ffe0ff */
[----:B------:R-:W-:Y:S01]  /*3e30*/  HMMA.16816.F32 R24, R8, R88, R44 ;  /* 0x000000580818723c */ /* 0x000fe2000000182c */
[----:B------:R-:W5:Y:S01]  /*3e40*/  LDSM.16.M88.4 R88, [R206+0x13000] ;  /* 0x01300000ce58783b */ /* 0x000f620000000200 */
[----:B------:R-:W-:-:S03]  /*3e50*/  IADD3 R96, R7, 0x31, RZ ;  /* 0x0000003107607810 */ /* 0x000fc60007ffe0ff */
[----:B------:R-:W3:Y:S03]  /*3e60*/  LDSM.16.M88.4 R8, [R209+0x4000] ;  /* 0x00400000d108783b */ /* 0x000ee60000000200 */
[C---:B------:R-:W-:Y:S07]  /*3e70*/  HMMA.16816.F32 R44, R16.reuse, R98, R52 ;  /* 0x00000062102c723c */ /* 0x040fee0000001834 */
[C---:B------:R-:W-:Y:S01]  /*3e80*/  IADD3 R99, R7.reuse, 0x28, RZ ;  /* 0x0000002807637810 */ /* 0x040fe20007ffe0ff */
[----:B-1----:R-:W-:Y:S01]  /*3e90*/  HMMA.16816.F32 R60, R16, R56, R60 ;  /* 0x00000038103c723c */ /* 0x002fe2000000183c */
[----:B------:R-:W-:-:S07]  /*3ea0*/  IADD3 R98, R7, 0x29, RZ ;  /* 0x0000002907627810 */ /* 0x000fce0007ffe0ff */
[C---:B------:R-:W-:Y:S08]  /*3eb0*/  HMMA.16816.F32 R56, R16.reuse, R58, R48 ;  /* 0x0000003a1038723c */ /* 0x040ff00000001830 */
[C---:B--2---:R-:W-:Y:S08]  /*3ec0*/  HMMA.16816.F32 R52, R16.reuse, R64, R32 ;  /* 0x000000401034723c */ /* 0x044ff00000001820 */
[C---:B------:R-:W-:Y:S08]  /*3ed0*/  HMMA.16816.F32 R48, R16.reuse, R66, R28 ;  /* 0x000000421030723c */ /* 0x040ff0000000181c */
[C---:B----4-:R-:W-:Y:S08]  /*3ee0*/  HMMA.16816.F32 R64, R16.reuse, R76, R24 ;  /* 0x0000004c1040723c */ /* 0x050ff00000001818 */
[----:B------:R-:W-:Y:S01]  /*3ef0*/  HMMA.16816.F32 R32, R16, R78, R20 ;  /* 0x0000004e1020723c */ /* 0x000fe20000001814 */
[----:B------:R-:W1:Y:S04]  /*3f00*/  LDSM.16.M88.4 R76, [R205+0x3000] ;  /* 0x00300000cd4c783b */ /* 0x000e680000000200 */
[----:B------:R-:W-:Y:S03]  /*3f10*/  LDSM.16.M88.4 R16, [R207+0x8000] ;  /* 0x00800000cf10783b */ /* 0x000fe60000000200 */
[C---:B---3--:R-:W-:Y:S08]  /*3f20*/  HMMA.16816.F32 R28, R12.reuse, R40, R36 ;  /* 0x000000280c1c723c */ /* 0x048ff00000001824 */
[C---:B------:R-:W-:Y:S08]  /*3f30*/  HMMA.16816.F32 R24, R12.reuse, R42, R44 ;  /* 0x0000002a0c18723c */ /* 0x040ff0000000182c */
[C---:B------:R-:W-:Y:S01]  /*3f40*/  HMMA.16816.F32 R20, R12.reuse, R72, R60 ;  /* 0x000000480c14723c */ /* 0x040fe2000000183c */
[----:B------:R-:W2:Y:S07]  /*3f50*/  LDSM.16.M88.4 R60, [R205+0x3800] ;  /* 0x00380000cd3c783b */ /* 0x000eae0000000200 */
[C---:B-----5:R-:W-:Y:S08]  /*3f60*/  HMMA.16816.F32 R52, R12.reuse, R88, R52 ;  /* 0x000000580c34723c */ /* 0x060ff00000001834 */
[C---:B------:R-:W-:Y:S01]  /*3f70*/  HMMA.16816.F32 R48, R12.reuse, R90, R48 ;  /* 0x0000005a0c30723c */ /* 0x040fe20000001830 */
[----:B------:R-:W3:Y:S07]  /*3f80*/  LDSM.16.M88.4 R88, [R200+0x14000] ;  /* 0x01400000c858783b */ /* 0x000eee0000000200 */
[C---:B------:R-:W-:Y:S08]  /*3f90*/  HMMA.16816.F32 R40, R12.reuse, R74, R56 ;  /* 0x0000004a0c28723c */ /* 0x040ff00000001838 */
[C---:B------:R-:W-:Y:S01]  /*3fa0*/  HMMA.16816.F32 R56, R12.reuse, R68, R64 ;  /* 0x000000440c38723c */ /* 0x040fe20000001840 */
[----:B------:R-:W4:Y:S07]  /*3fb0*/  LDSM.16.M88.4 R64, [R200+0x15000] ;  /* 0x01500000c840783b */ /* 0x000f2e0000000200 */
[----:B------:R-:W-:Y:S01]  /*3fc0*/  HMMA.16816.F32 R44, R12, R70, R32 ;  /* 0x000000460c2c723c */ /* 0x000fe20000001820 */
[----:B------:R-:W-:Y:S07]  /*3fd0*/  LDSM.16.M88.4 R68, [R200+0x14800] ;  /* 0x01480000c844783b */ /* 0x000fee0000000200 */
[C---:B------:R-:W-:Y:S08]  /*3fe0*/  HMMA.16816.F32 R36, R8.reuse, R84, R28 ;  /* 0x000000540824723c */ /* 0x040ff0000000181c */
[C---:B------:R-:W-:Y:S01]  /*3ff0*/  HMMA.16816.F32 R32, R8.reuse, R86, R24 ;  /* 0x000000560820723c */ /* 0x040fe20000001818 */
[----:B------:R-:W5:Y:S07]  /*4000*/  LDSM.16.M88.4 R84, [R200+0x15800] ;  /* 0x01580000c854783b */ /* 0x000f6e0000000200 */
[C---:B-1----:R-:W-:Y:S08]  /*4010*/  HMMA.16816.F32 R12, R8.reuse, R78, R48 ;  /* 0x0000004e080c723c */ /* 0x042ff00000001830 */
[C---:B------:R-:W-:Y:S08]  /*4020*/  HMMA.16816.F32 R28, R8.reuse, R80, R20 ;  /* 0x00000050081c723c */ /* 0x040ff00000001814 */
[C---:B--2---:R-:W-:Y:S08]  /*4030*/  HMMA.16816.F32 R72, R8.reuse, R60, R56 ;  /* 0x0000003c0848723c */ /* 0x044ff00000001838 */
[C---:B------:R-:W-:Y:S01]  /*4040*/  HMMA.16816.F32 R24, R8.reuse, R82, R40 ;  /* 0x000000520818723c */ /* 0x040fe20000001828 */
[----:B------:R-:W-:Y:S07]  /*4050*/  LDSM.16.M88.4 R80, [R211+0x5000] ;  /* 0x00500000d350783b */ /* 0x000fee0000000200 */
[C---:B------:R-:W-:Y:S01]  /*4060*/  HMMA.16816.F32 R20, R8.reuse, R76, R52 ;  /* 0x0000004c0814723c */ /* 0x040fe20000001834 */
[----:B------:R-:W-:Y:S07]  /*4070*/  LDSM.16.M88.4 R76, [R211+0x4800] ;  /* 0x00480000d34c783b */ /* 0x000fee0000000200 */
[----:B------:R-:W-:Y:S01]  /*4080*/  HMMA.16816.F32 R56, R8, R62, R44 ;  /* 0x0000003e0838723c */ /* 0x000fe2000000182c */
[----:B------:R-:W-:Y:S04]  /*4090*/  LDSM.16.M88.4 R8, [R208+0x8000] ;  /* 0x00800000d008783b */ /* 0x000fe80000000200 */
[----:B------:R-:W1:Y:S03]  /*40a0*/  LDSM.16.M88.4 R60, [R211+0x4000] ;  /* 0x00400000d33c783b */ /* 0x000e660000000200 */
[C---:B---3--:R-:W-:Y:S08]  /*40b0*/  HMMA.16816.F32 R52, R16.reuse, R88, R36 ;  /* 0x000000581034723c */ /* 0x048ff00000001824 */
[C---:B------:R-:W-:Y:S01]  /*40c0*/  HMMA.16816.F32 R48, R16.reuse, R90, R32 ;  /* 0x0000005a1030723c */ /* 0x040fe20000001820 */
[----:B------:R-:W2:Y:S07]  /*40d0*/  LDSM.16.M88.4 R88, [R211+0x5800] ;  /* 0x00580000d358783b */ /* 0x000eae0000000200 */
[C---:B----4-:R-:W-:Y:S01]  /*40e0*/  HMMA.16816.F32 R36, R16.reuse, R66, R12 ;  /* 0x000000421024723c */ /* 0x050fe2000000180c */
[----:B------:R-:W-:Y:S07]  /*40f0*/  LDSM.16.M88.4 R12, [R210+0x8000] ;  /* 0x00800000d20c783b */ /* 0x000fee0000000200 */
[C---:B-----5:R-:W-:Y:S07]  /*4100*/  HMMA.16816.F32 R32, R16.reuse, R84, R72 ;  /* 0x000000541020723c */ /* 0x060fee0000001848 */
[----:B------:R-:W-:Y:S01]  /*4110*/  IMAD.IADD R85, R101, 0x1, R5 ;  /* 0x0000000165557824 */ /* 0x000fe200078e0205 */
[----:B------:R-:W-:Y:S01]  /*4120*/  HMMA.16816.F32 R28, R16, R68, R28 ;  /* 0x00000044101c723c */ /* 0x000fe2000000181c */
[----:B------:R-:W-:-:S03]  /*4130*/  IADD3 R101, R7, 0x1, RZ ;  /* 0x0000000107657810 */ /* 0x000fc60007ffe0ff */
[C---:B------:R-:W-:Y:S02]  /*4140*/  IADD3 R229, R85.reuse, UR4, RZ ;  /* 0x0000000455e57c10 */ /* 0x040fe4000fffe0ff */
[----:B------:R-:W-:Y:S02]  /*4150*/  IADD3 R84, R85, 0x8, RZ ;  /* 0x0000000855547810 */ /* 0x000fe40007ffe0ff */
[C---:B------:R-:W-:Y:S01]  /*4160*/  HMMA.16816.F32 R40, R16.reuse, R64, R20 ;  /* 0x000000401028723c */ /* 0x040fe20000001814 */
[----:B------:R-:W3:Y:S01]  /*4170*/  LDSM.16.M88.4 R64, [R206+0x14000] ;  /* 0x01400000ce40783b */ /* 0x000ee20000000200 */
[C---:B------:R-:W-:Y:S01]  /*4180*/  IMAD.IADD R2, R229.reuse, 0x1, -R7 ;  /* 0x00000001e5027824 */ /* 0x040fe200078e0a07 */
[----:B------:R-:W-:Y:S01]  /*4190*/  IADD3 R228, R84, UR4, RZ ;  /* 0x0000000454e47c10 */ /* 0x000fe2000fffe0ff */
[----:B------:R-:W-:Y:S01]  /*41a0*/  IMAD.IADD R6, R229, 0x1, -R101 ;  /* 0x00000001e5067824 */ /* 0x000fe200078e0a65 */
[----:B------:R-:W-:Y:S02]  /*41b0*/  ULDC UR4, c[0x0][0x2e8] ;  /* 0x0000ba0000047ab9 */ /* 0x000fe40000000800 */
[----:B------:R-:W-:Y:S01]  /*41c0*/  IABS R2, R2 ;  /* 0x0000000200027213 */ /* 0x000fe20000000000 */
[----:B------:R-:W-:Y:S01]  /*41d0*/  HMMA.16816.F32 R44, R16, R70, R24 ;  /* 0x00000046102c723c */ /* 0x000fe20000001818 */
[----:B------:R-:W4:Y:S01]  /*41e0*/  LDSM.16.M88.4 R68, [R206+0x14800] ;  /* 0x01480000ce44783b */ /* 0x000f220000000200 */
[----:B------:R-:W-:-:S02]  /*41f0*/  UIADD3 UR4, UR5, UR4, URZ ;  /* 0x0000000405047290 */ /* 0x000fc4000fffe03f */
[----:B------:R-:W-:Y:S01]  /*4200*/  IMAD.MOV.U32 R5, RZ, RZ, R2 ;  /* 0x000000ffff057224 */ /* 0x000fe200078e0002 */
[----:B------:R-:W-:Y:S01]  /*4210*/  IABS R2, R6 ;  /* 0x0000000600027213 */ /* 0x000fe20000000000 */
[----:B------:R-:W-:Y:S02]  /*4220*/  IMAD.IADD R6, R229, 0x1, -R104 ;  /* 0x00000001e5067824 */ /* 0x000fe400078e0a68 */
[----:B------:R-:W-:Y:S01]  /*4230*/  HMMA.16816.F32 R16, R16, R86, R56 ;  /* 0x000000561010723c */ /* 0x000fe20000001838 */
[----:B------:R5:W-:Y:S06]  /*4240*/  I2F R131, R5 ;  /* 0x0000000500837306 */ /* 0x000bec0000201400 */
[C---:B------:R-:W-:Y:S01]  /*4250*/  IADD3 R87, R7.reuse, 0x38, RZ ;  /* 0x0000003807577810 */ /* 0x040fe20007ffe0ff */
[----:B-1----:R-:W-:Y:S01]  /*4260*/  HMMA.16816.F32 R20, R8, R60, R52 ;  /* 0x0000003c0814723c */ /* 0x002fe20000001834 */
[----:B------:R-:W-:-:S07]  /*4270*/  IADD3 R86, R7, 0x39, RZ ;  /* 0x0000003907567810 */ /* 0x000fce0007ffe0ff */
[C---:B------:R-:W-:Y:S01]  /*4280*/  HMMA.16816.F32 R56, R8.reuse, R82, R36 ;  /* 0x000000520838723c */ /* 0x040fe20000001824 */
[----:B------:R-:W1:Y:S01]  /*4290*/  LDSM.16.M88.4 R36, [R206+0x15000] ;  /* 0x01500000ce24783b */ /* 0x000e620000000200 */
[----:B-----5:R-:W-:Y:S01]  /*42a0*/  IMAD.MOV.U32 R5, RZ, RZ, R2 ;  /* 0x000000ffff057224 */ /* 0x020fe200078e0002 */
[----:B------:R-:W-:Y:S01]  /*42b0*/  IABS R2, R6 ;  /* 0x0000000600027213 */ /* 0x000fe20000000000 */
[----:B------:R-:W-:Y:S02]  /*42c0*/  IMAD.IADD R6, R229, 0x1, -R95 ;  /* 0x00000001e5067824 */ /* 0x000fe400078e0a5f */
[----:B------:R5:W-:Y:S02]  /*42d0*/  I2F R133, R5 ;  /* 0x0000000500857306 */ /* 0x000be40000201400 */
[C---:B------:R-:W-:Y:S08]  /*42e0*/  HMMA.16816.F32 R24, R8.reuse, R62, R48 ;  /* 0x0000003e0818723c */ /* 0x040ff00000001830 */
[----:B--2---:R-:W-:Y:S01]  /*42f0*/  HMMA.16816.F32 R52, R8, R88, R32 ;  /* 0x000000580834723c */ /* 0x004fe20000001820 */
[----:B------:R-:W2:Y:S01]  /*4300*/  LDSM.16.M88.4 R32, [R206+0x15800] ;  /* 0x01580000ce20783b */ /* 0x000ea20000000200 */
[----:B-----5:R-:W-:Y:S01]  /*4310*/  IMAD.MOV.U32 R5, RZ, RZ, R2 ;  /* 0x000000ffff057224 */ /* 0x020fe200078e0002 */
[----:B------:R-:W-:-:S05]  /*4320*/  IABS R2, R6 ;  /* 0x0000000600027213 */ /* 0x000fca0000000000 */
[C---:B------:R-:W-:Y:S01]  /*4330*/  HMMA.16816.F32 R28, R8.reuse, R76, R28 ;  /* 0x0000004c081c723c */ /* 0x040fe2000000181c */
[C---:B------:R-:W-:Y:S01]  /*4340*/  IMAD.IADD R6, R229.reuse, 0x1, -R103 ;  /* 0x00000001e5067824 */ /* 0x040fe200078e0a67 */
[----:B------:R5:W-:Y:S06]  /*4350*/  I2F R123, R5 ;  /* 0x00000005007b7306 */ /* 0x000bec0000201400 */
[C---:B------:R-:W-:Y:S08]  /*4360*/  HMMA.16816.F32 R44, R8.reuse, R78, R44 ;  /* 0x0000004e082c723c */ /* 0x040ff0000000182c */
[----:B------:R-:W-:Y:S01]  /*4370*/  HMMA.16816.F32 R40, R8, R80, R40 ;  /* 0x000000500828723c */ /* 0x000fe20000001828 */
[----:B-----5:R-:W-:Y:S01]  /*4380*/  IMAD.MOV.U32 R5, RZ, RZ, R2 ;  /* 0x000000ffff057224 */ /* 0x020fe200078e0002 */
[----:B------:R-:W-:Y:S01]  /*4390*/  IABS R2, R6 ;  /* 0x0000000600027213 */ /* 0x000fe20000000000 */
[----:B------:R-:W-:-:S02]  /*43a0*/  IMAD.IADD R6, R229, 0x1, -R93 ;  /* 0x00000001e5067824 */ /* 0x000fc400078e0a5d */
[----:B------:R5:W-:Y:S03]  /*43b0*/  I2F R132, R5 ;  /* 0x0000000500847306 */ /* 0x000be60000201400 */
[----:B------:R-:W-:Y:S01]  /*43c0*/  HMMA.16816.F32 R48, R8, R90, R16 ;  /* 0x0000005a0830723c */ /* 0x000fe20000001810 */
[----:B------:R-:W-:Y:S04]  /*43d0*/  LDSM.16.M88.4 R8, [R209+0x8000] ;  /* 0x00800000d108783b */ /* 0x000fe80000000200 */
[----:B------:R-:W2:Y:S01]  /*43e0*/  LDSM.16.M88.4 R16, [R205+0x4000] ;  /* 0x00400000cd10783b */ /* 0x000ea20000000200 */
[----:B------:R1:W-:Y:S02]  /*43f0*/  I2F R122, R2 ;  /* 0x00000002007a7306 */ /* 0x0003e40000201400 */
[----:B---3--:R-:W-:Y:S01]  /*4400*/  HMMA.16816.F32 R60, R12, R64, R20 ;  /* 0x000000400c3c723c */ /* 0x008fe20000001814 */
[----:B------:R-:W3:Y:S01]  /*4410*/  LDSM.16.M88.4 R20, [R205+0x4800] ;  /* 0x00480000cd14783b */ /* 0x000ee20000000200 */
[----:B-----5:R-:W-:-:S06]  /*4420*/  IMAD.IADD R5, R229, 0x1, -R94 ;  /* 0x00000001e5057824 */ /* 0x020fcc00078e0a5e */
[----:B------:R-:W-:Y:S01]  /*4430*/  HMMA.16816.F32 R24, R12, R66, R24 ;  /* 0x000000420c18723c */ /* 0x000fe20000001818 */
[----:B------:R-:W-:Y:S01]  /*4440*/  IABS R5, R5 ;  /* 0x0000000500057213 */ /* 0x000fe20000000000 */
[----:B-1----:R-:W-:-:S03]  /*4450*/  IMAD.IADD R2, R229, 0x1, -R102 ;  /* 0x00000001e5027824 */ /* 0x002fc600078e0a66 */
[----:B------:R1:W-:Y:S03]  /*4460*/  I2F R121, R5 ;  /* 0x0000000500797306 */ /* 0x0003e60000201400 */
[----:B----4-:R-:W-:Y:S01]  /*4470*/  HMMA.16816.F32 R64, R12, R68, R28 ;  /* 0x000000440c40723c */ /* 0x010fe2000000181c */
[----:B------:R-:W4:Y:S01]  /*4480*/  LDSM.16.M88.4 R28, [R205+0x5000] ;  /* 0x00500000cd1c783b */ /* 0x000f220000000200 */
[----:B------:R-:W-:-:S06]  /*4490*/  IABS R2, R2 ;  /* 0x0000000200027213 */ /* 0x000fcc0000000000 */
[----:B------:R-:W-:Y:S01]  /*44a0*/  HMMA.16816.F32 R44, R12, R70, R44 ;  /* 0x000000460c2c723c */ /* 0x000fe2000000182c */
[----:B-1----:R-:W-:-:S07]  /*44b0*/  IMAD.MOV.U32 R5, RZ, RZ, R2 ;  /* 0x000000ffff057224 */ /* 0x002fce00078e0002 */
[C---:B------:R-:W-:Y:S01]  /*44c0*/  HMMA.16816.F32 R68, R12.reuse, R36, R40 ;  /* 0x000000240c44723c */ /* 0x040fe20000001828 */
[----:B------:R-:W-:Y:S01]  /*44d0*/  IABS R2, R6 ;  /* 0x0000000600027213 */ /* 0x000fe20000000000 */
[C---:B------:R-:W-:Y:S01]  /*44e0*/  IMAD.IADD R6, R229.reuse, 0x1, -R100 ;  /* 0x00000001e5067824 */ /* 0x040fe200078e0a64 */
[----:B------:R1:W-:Y:S05]  /*44f0*/  I2F R120, R5 ;  /* 0x0000000500787306 */ /* 0x0003ea0000201400 */
[C---:B------:R-:W-:Y:S08]  /*4500*/  HMMA.16816.F32 R40, R12.reuse, R38, R56 ;  /* 0x000000260c28723c */ /* 0x040ff00000001838 */
[----:B--2---:R-:W-:Y:S01]  /*4510*/  HMMA.16816.F32 R36, R12, R32, R52 ;  /* 0x000000200c24723c */ /* 0x004fe20000001834 */
[----:B-1----:R-:W-:Y:S01]  /*4520*/  IMAD.MOV.U32 R5, RZ, RZ, R2 ;  /* 0x000000ffff057224 */ /* 0x002fe200078e0002 */
[----:B------:R-:W-:Y:S01]  /*4530*/  IABS R2, R6 ;  /* 0x0000000600027213 */ /* 0x000fe20000000000 */
[----:B------:R-:W-:-:S02]  /*4540*/  IMAD.IADD R6, R229, 0x1, -R98 ;  /* 0x00000001e5067824 */ /* 0x000fc400078e0a62 */
[----:B------:R1:W-:Y:S03]  /*4550*/  I2F R130, R5 ;  /* 0x0000000500827306 */ /* 0x0003e60000201400 */
[----:B------:R-:W-:Y:S01]  /*4560*/  HMMA.16816.F32 R32, R12, R34, R48 ;  /* 0x000000220c20723c */ /* 0x000fe20000001830 */
[----:B------:R-:W2:Y:S04]  /*4570*/  LDSM.16.M88.4 R12, [R205+0x5800] ;  /* 0x00580000cd0c783b */ /* 0x000ea80000000200 */
[----:B------:R5:W-:Y:S03]  /*4580*/  I2F R129, R2 ;  /* 0x0000000200817306 */ /* 0x000be60000201400 */
[----:B------:R-:W-:Y:S01]  /*4590*/  HMMA.16816.F32 R48, R8, R18, R24 ;  /* 0x000000120830723c */ /* 0x000fe20000001818 */
[----:B------:R-:W-:Y:S01]  /*45a0*/  LDSM.16.M88.4 R24, [R200+0x16000] ;  /* 0x01600000c818783b */ /* 0x000fe20000000200 */
[----:B-1----:R-:W-:-:S06]  /*45b0*/  IMAD.IADD R5, R229, 0x1, -R92 ;  /* 0x00000001e5057824 */ /* 0x002fcc00078e0a5c */
[----:B---3--:R-:W-:Y:S01]  /*45c0*/  HMMA.16816.F32 R56, R8, R20, R64 ;  /* 0x000000140838723c */ /* 0x008fe20000001840 */
[----:B------:R-:W-:Y:S01]  /*45d0*/  IABS R5, R5 ;  /* 0x0000000500057213 */ /* 0x000fe20000000000 */
[----:B-----5:R-:W-:-:S06]  /*45e0*/  IMAD.IADD R2, R229, 0x1, -R99 ;  /* 0x00000001e5027824 */ /* 0x020fcc00078e0a63 */
[----:B------:R-:W-:Y:S01]  /*45f0*/  HMMA.16816.F32 R44, R8, R22, R44 ;  /* 0x00000016082c723c */ /* 0x000fe2000000182c */
[----:B------:R-:W1:Y:S01]  /*4600*/  LDSM.16.M88.4 R20, [R207+0xc000] ;  /* 0x00c00000cf14783b */ /* 0x000e620000000200 */
[----:B------:R3:W-:Y:S01]  /*4610*/  I2F R128, R5 ;  /* 0x0000000500807306 */ /* 0x0007e20000201400 */
[----:B------:R-:W-:-:S05]  /*4620*/  IABS R2, R2 ;  /* 0x0000000200027213 */ /* 0x000fca0000000000 */
[C---:B----4-:R-:W-:Y:S01]  /*4630*/  HMMA.16816.F32 R64, R8.reuse, R30, R40 ;  /* 0x0000001e0840723c */ /* 0x050fe20000001828 */
[----:B------:R-:W4:Y:S07]  /*4640*/  LDSM.16.M88.4 R40, [R200+0x16800] ;  /* 0x01680000c828783b */ /* 0x000f2e0000000200 */
[----:B------:R-:W-:Y:S01]  /*4650*/  HMMA.16816.F32 R60, R8, R16, R60 ;  /* 0x00000010083c723c */ /* 0x000fe2000000183c */
[----:B------:R-:W-:Y:S01]  /*4660*/  LDSM.16.M88.4 R16, [R208+0xc000] ;  /* 0x00c00000d010783b */ /* 0x000fe20000000200 */
[----:B---3--:R-:W-:Y:S01]  /*4670*/  IMAD.MOV.U32 R5, RZ, RZ, R2 ;  /* 0x000000ffff057224 */ /* 0x008fe200078e0002 */
[----:B------:R-:W-:Y:S01]  /*4680*/  IABS R2, R6 ;  /* 0x0000000600027213 */ /* 0x000fe20000000000 */
[----:B------:R-:W-:-:S02]  /*4690*/  IMAD.IADD R6, R229, 0x1, -R97 ;  /* 0x00000001e5067824 */ /* 0x000fc400078e0a61 */
[----:B------:R3:W-:Y:S02]  /*46a0*/  I2F R126, R5 ;  /* 0x00000005007e7306 */ /* 0x0007e40000201400 */
[C---:B------:R-:W-:Y:S01]  /*46b0*/  HMMA.16816.F32 R52, R8.reuse, R28, R68 ;  /* 0x0000001c0834723c */ /* 0x040fe20000001844 */
[----:B------:R-:W-:Y:S07]  /*46c0*/  LDSM.16.M88.4 R28, [R200+0x17000] ;  /* 0x01700000c81c783b */ /* 0x000fee0000000200 */
[----:B--2---:R-:W-:Y:S01]  /*46d0*/  HMMA.16816.F32 R68, R8, R12, R36 ;  /* 0x0000000c0844723c */ /* 0x004fe20000001824 */
[----:B------:R-:W2:Y:S01]  /*46e0*/  LDSM.16.M88.4 R36, [R211+0x6000] ;  /* 0x00600000d324783b */ /* 0x000ea20000000200 */
[----:B---3--:R-:W-:Y:S01]  /*46f0*/  IMAD.MOV.U32 R5, RZ, RZ, R2 ;  /* 0x000000ffff057224 */ /* 0x008fe200078e0002 */
[----:B------:R-:W-:Y:S01]  /*4700*/  IABS R2, R6 ;  /* 0x0000000600027213 */ /* 0x000fe20000000000 */
[----:B------:R-:W-:-:S04]  /*4710*/  IMAD.IADD R6, R229, 0x1, -R96 ;  /* 0x00000001e5067824 */ /* 0x000fc800078e0a60 */
[----:B------:R-:W-:Y:S01]  /*4720*/  HMMA.16816.F32 R88, R8, R14, R32 ;  /* 0x0000000e0858723c */ /* 0x000fe20000001820 */
[----:B------:R3:W-:Y:S01]  /*4730*/  I2F R127, R5 ;  /* 0x00000005007f7306 */ /* 0x0007e20000201400 */
[----:B------:R-:W-:Y:S01]  /*4740*/  LDSM.16.M88.4 R12, [R210+0xc000] ;  /* 0x00c00000d20c783b */ /* 0x000fe20000000200 */
[----:B------:R-:W-:-:S05]  /*4750*/  IABS R6, R6 ;  /* 0x0000000600067213 */ /* 0x000fca0000000000 */
[C---:B-1----:R-:W-:Y:S01]  /*4760*/  HMMA.16816.F32 R8, R20.reuse, R24, R60 ;  /* 0x000000181408723c */ /* 0x042fe2000000183c */
[----:B------:R1:W-:Y:S01]  /*4770*/  I2F R125, R2 ;  /* 0x00000002007d7306 */ /* 0x0003e20000201400 */
[----:B------:R-:W-:Y:S06]  /*4780*/  LDSM.16.M88.4 R60, [R211+0x6800] ;  /* 0x00680000d33c783b */ /* 0x000fec0000000200 */
[----:B------:R-:W-:Y:S01]  /*4790*/  HMMA.16816.F32 R32, R20, R26, R48 ;  /* 0x0000001a1420723c */ /* 0x000fe20000001830 */
[----:B---3--:R-:W-:-:S05]  /*47a0*/  IMAD.IADD R5, R229, 0x1, -R87 ;  /* 0x00000001e5057824 */ /* 0x008fca00078e0a57 */
[----:B------:R-:W-:Y:S02]  /*47b0*/  IABS R5, R5 ;  /* 0x0000000500057213 */ /* 0x000fe40000000000 */
[C---:B----4-:R-:W-:Y:S01]  /*47c0*/  HMMA.16816.F32 R48, R20.reuse, R40, R56 ;  /* 0x000000281430723c */ /* 0x050fe20000001838 */
[----:B-1----:R-:W-:Y:S01]  /*47d0*/  IMAD.MOV.U32 R2, RZ, RZ, R6 ;  /* 0x000000ffff027224 */ /* 0x002fe200078e0006 */
[----:B------:R-:W-:Y:S01]  /*47e0*/  I2F R119, R5 ;  /* 0x0000000500777306 */ /* 0x000fe20000201400 */
[----:B------:R-:W-:Y:S01]  /*47f0*/  IMAD.IADD R6, R228, 0x1, -R7 ;  /* 0x00000001e4067824 */ /* 0x000fe200078e0a07 */
[----:B------:R-:W-:Y:S04]  /*4800*/  LDSM.16.M88.4 R56, [R206+0x16800] ;  /* 0x01680000ce38783b */ /* 0x000fe80000000200 */
[----:B------:R-:W-:Y:S01]  /*4810*/  HMMA.16816.F32 R80, R20, R42, R44 ;  /* 0x0000002a1450723c */ /* 0x000fe2000000182c */
[----:B------:R-:W1:Y:S01]  /*4820*/  LDSM.16.M88.4 R40, [R206+0x16000] ;  /* 0x01600000ce28783b */ /* 0x000e620000000200 */
[----:B------:R3:W-:Y:S03]  /*4830*/  I2F R124, R2 ;  /* 0x00000002007c7306 */ /* 0x0007e60000201400 */
[----:B------:R-:W-:Y:S03]  /*4840*/  LDSM.16.M88.4 R44, [R205+0x6000] ;  /* 0x00600000cd2c783b */ /* 0x000fe60000000200 */
[----:B--2---:R-:W-:Y:S01]  /*4850*/  HMMA.16816.F32 R24, R16, R36, R8 ;  /* 0x000000241018723c */ /* 0x004fe20000001808 */
[----:B------:R-:W-:Y:S07]  /*4860*/  LDSM.16.M88.4 R8, [R209+0xc000] ;  /* 0x00c00000d108783b */ /* 0x000fee0000000200 */
[----:B------:R-:W-:Y:S01]  /*4870*/  HMMA.16816.F32 R76, R20, R28, R52 ;  /* 0x0000001c144c723c */ /* 0x000fe20000001834 */
[----:B------:R-:W2:Y:S01]  /*4880*/  LDSM.16.M88.4 R52, [R200+0x17800] ;  /* 0x01780000c834783b */ /* 0x000ea20000000200 */
[----:B---3--:R-:W-:-:S05]  /*4890*/  IMAD.IADD R2, R229, 0x1, -R86 ;  /* 0x00000001e5027824 */ /* 0x008fca00078e0a56 */
[----:B------:R-:W-:Y:S01]  /*48a0*/  IABS R2, R2 ;  /* 0x0000000200027213 */ /* 0x000fe20000000000 */
[----:B------:R-:W-:Y:S04]  /*48b0*/  HMMA.16816.F32 R72, R20, R30, R64 ;  /* 0x0000001e1448723c */ /* 0x000fe80000001840 */
[----:B------:R-:W-:Y:S01]  /*48c0*/  IMAD.MOV.U32 R5, RZ, RZ, R2 ;  /* 0x000000ffff057224 */ /* 0x000fe200078e0002 */
[----:B------:R-:W-:Y:S01]  /*48d0*/  IABS R2, R6 ;  /* 0x0000000600027213 */ /* 0x000fe20000000000 */
[C---:B------:R-:W-:Y:S02]  /*48e0*/  IMAD.IADD R6, R228.reuse, 0x1, -R101 ;  /* 0x00000001e4067824 */ /* 0x040fe400078e0a65 */
[----:B------:R3:W-:Y:S01]  /*48f0*/  I2F R118, R5 ;  /* 0x0000000500767306 */ /* 0x0007e20000201400 */
[----:B------:R-:W-:Y:S01]  /*4900*/  HMMA.16816.F32 R28, R16, R38, R32 ;  /* 0x00000026101c723c */ /* 0x000fe20000001820 */
[----:B------:R-:W-:Y:S07]  /*4910*/  LDSM.16.M88.4 R36, [R211+0x7800] ;  /* 0x00780000d324783b */ /* 0x000fee0000000200 */
[----:B-1----:R-:W-:Y:S01]  /*4920*/  HMMA.16816.F32 R24, R12, R40, R24 ;  /* 0x000000280c18723c */ /* 0x002fe20000001818 */
[----:B---3--:R-:W-:Y:S01]  /*4930*/  IMAD.MOV.U32 R5, RZ, RZ, R2 ;  /* 0x000000ffff057224 */ /* 0x008fe200078e0002 */
[----:B------:R-:W-:Y:S01]  /*4940*/  IABS R2, R6 ;  /* 0x0000000600027213 */ /* 0x000fe20000000000 */
[----:B------:R-:W-:-:S05]  /*4950*/  IMAD.IADD R6, R228, 0x1, -R103 ;  /* 0x00000001e4067824 */ /* 0x000fca00078e0a67 */
[----:B------:R-:W-:Y:S01]  /*4960*/  HMMA.16816.F32 R32, R16, R60, R48 ;  /* 0x0000003c1020723c */ /* 0x000fe20000001830 */
[----:B------:R1:W-:Y:S01]  /*4970*/  I2F R116, R5 ;  /* 0x0000000500747306 */ /* 0x0003e20000201400 */
[----:B------:R-:W3:Y:S06]  /*4980*/  LDSM.16.M88.4 R48, [R211+0x7000] ;  /* 0x00700000d330783b */ /* 0x000eec0000000200 */
[----:B------:R-:W-:Y:S01]  /*4990*/  HMMA.16816.F32 R28, R12, R42, R28 ;  /* 0x0000002a0c1c723c */ /* 0x000fe2000000181c */
[----:B------:R4:W-:Y:S07]  /*49a0*/  I2F R112, R2 ;  /* 0x0000000200707306 */ /* 0x0009ee0000201400 */
[----:B--2---:R-:W-:Y:S01]  /*49b0*/  HMMA.16816.F32 R68, R20, R52, R68 ;  /* 0x000000341444723c */ /* 0x004fe20000001844 */
[----:B-1----:R-:W-:-:S05]  /*49c0*/  IMAD.IADD R5, R228, 0x1, -R104 ;  /* 0x00000001e4057824 */ /* 0x002fca00078e0a68 */
[----:B------:R-:W-:Y:S02]  /*49d0*/  IABS R5, R5 ;  /* 0x0000000500057213 */ /* 0x000fe40000000000 */
[----:B------:R-:W-:Y:S01]  /*49e0*/  HMMA.16816.F32 R64, R20, R54, R88 ;  /* 0x000000361440723c */ /* 0x000fe20000001858 */
[C---:B----4-:R-:W-:Y:S01]  /*49f0*/  IMAD.IADD R2, R228.reuse, 0x1, -R95 ;  /* 0x00000001e4027824 */ /* 0x050fe200078e0a5f */
[----:B------:R1:W-:Y:S01]  /*4a00*/  I2F R111, R5 ;  /* 0x00000005006f7306 */ /* 0x0003e20000201400 */
[----:B------:R-:W2:Y:S03]  /*4a10*/  LDSM.16.M88.4 R52, [R205+0x6800] ;  /* 0x00680000cd34783b */ /* 0x000ea60000000200 */
[----:B------:R-:W-:Y:S02]  /*4a20*/  IABS R2, R2 ;  /* 0x0000000200027213 */ /* 0x000fe40000000000 */
[----:B------:R-:W-:Y:S08]  /*4a30*/  HMMA.16816.F32 R40, R8, R44, R24 ;  /* 0x0000002c0828723c */ /* 0x000ff00000001818 */
[----:B------:R-:W-:Y:S01]  /*4a40*/  HMMA.16816.F32 R20, R16, R62, R80 ;  /* 0x0000003e1014723c */ /* 0x000fe20000001850 */
[----:B-1----:R-:W-:Y:S01]  /*4a50*/  IMAD.MOV.U32 R5, RZ, RZ, R2 ;  /* 0x000000ffff057224 */ /* 0x002fe200078e0002 */
[----:B------:R-:W-:Y:S01]  /*4a60*/  IABS R2, R6 ;  /* 0x0000000600027213 */ /* 0x000fe20000000000 */
[----:B------:R-:W-:-:S02]  /*4a70*/  IMAD.IADD R6, R228, 0x1, -R94 ;  /* 0x00000001e4067824 */ /* 0x000fc400078e0a5e */
[----:B------:R1:W-:Y:S03]  /*4a80*/  I2F R109, R5 ;  /* 0x00000005006d7306 */ /* 0x0003e60000201400 */
[----:B------:R-:W-:Y:S08]  /*4a90*/  HMMA.16816.F32 R24, R12, R56, R32 ;  /* 0x000000380c18723c */ /* 0x000ff00000001820 */
[----:B------:R-:W-:Y:S01]  /*4aa0*/  HMMA.16816.F32 R28, R8, R46, R28 ;  /* 0x0000002e081c723c */ /* 0x000fe2000000181c */
[----:B------:R-:W4:Y:S01]  /*4ab0*/  LDSM.16.M88.4 R44, [R206+0x17000] ;  /* 0x01700000ce2c783b */ /* 0x000f220000000200 */
[----:B-1----:R-:W-:Y:S01]  /*4ac0*/  IMAD.MOV.U32 R5, RZ, RZ, R2 ;  /* 0x000000ffff057224 */ /* 0x002fe200078e0002 */
[----:B------:R-:W-:Y:S01]  /*4ad0*/  IABS R2, R6 ;  /* 0x0000000600027213 */ /* 0x000fe20000000000 */
[----:B------:R-:W-:-:S04]  /*4ae0*/  IMAD.IADD R6, R228, 0x1, -R100 ;  /* 0x00000001e4067824 */ /* 0x000fc800078e0a64 */
[----:B------:R-:W-:Y:S01]  /*4af0*/  HMMA.16816.F32 R20, R12, R58, R20 ;  /* 0x0000003a0c14723c */ /* 0x000fe20000001814 */
[----:B------:R1:W-:Y:S01]  /*4b00*/  I2F R114, R5 ;  /* 0x0000000500727306 */ /* 0x0003e20000201400 */
[----:B------:R-:W5:Y:S06]  /*4b10*/  LDSM.16.M88.4 R56, [R205+0x7000] ;  /* 0x00700000cd38783b */ /* 0x000f6c0000000200 */
[C---:B---3--:R-:W-:Y:S01]  /*4b20*/  HMMA.16816.F32 R32, R16.reuse, R48, R76 ;  /* 0x000000301020723c */ /* 0x048fe2000000184c */
[----:B------:R3:W-:Y:S07]  /*4b30*/  I2F R108, R2 ;  /* 0x00000002006c7306 */ /* 0x0007ee0000201400 */
[----:B------:R-:W-:Y:S01]  /*4b40*/  HMMA.16816.F32 R48, R16, R50, R72 ;  /* 0x000000321030723c */ /* 0x000fe20000001848 */
[----:B-1----:R-:W-:-:S05]  /*4b50*/  IMAD.IADD R5, R228, 0x1, -R102 ;  /* 0x00000001e4057824 */ /* 0x002fca00078e0a66 */
[----:B------:R-:W-:Y:S02]  /*4b60*/  IABS R5, R5 ;  /* 0x0000000500057213 */ /* 0x000fe40000000000 */
[----:B--2---:R-:W-:Y:S01]  /*4b70*/  HMMA.16816.F32 R20, R8, R54, R20 ;  /* 0x000000360814723c */ /* 0x004fe20000001814 */
[C---:B---3--:R-:W-:Y:S01]  /*4b80*/  IMAD.IADD R2, R228.reuse, 0x1, -R93 ;  /* 0x00000001e4027824 */ /* 0x048fe200078e0a5d */
[----:B------:R1:W-:Y:S04]  /*4b90*/  I2F R117, R5 ;  /* 0x0000000500757306 */ /* 0x0003e80000201400 */
[----:B------:R-:W-:Y:S02]  /*4ba0*/  IABS R2, R2 ;  /* 0x0000000200027213 */ /* 0x000fe40000000000 */
[----:B------:R-:W-:Y:S03]  /*4bb0*/  HMMA.16816.F32 R60, R16, R36, R68 ;  /* 0x00000024103c723c */ /* 0x000fe60000001844 */
[----:B-1----:R-:W-:Y:S01]  /*4bc0*/  IMAD.MOV.U32 R5, RZ, RZ, R2 ;  /* 0x000000ffff057224 */ /* 0x002fe200078e0002 */
[----:B------:R-:W-:Y:S01]  /*4bd0*/  IABS R2, R6 ;  /* 0x0000000600027213 */ /* 0x000fe20000000000 */
[----:B------:R-:W-:-:S02]  /*4be0*/  IMAD.IADD R6, R228, 0x1, -R92 ;  /* 0x00000001e4067824 */ /* 0x000fc400078e0a5c */
[----:B------:R1:W-:Y:S02]  /*4bf0*/  I2F R115, R5 ;  /* 0x0000000500737306 */ /* 0x0003e40000201400 */
[----:B-1----:R-:W-:Y:S01]  /*4c00*/  IMAD.MOV.U32 R5, RZ, RZ, R2 ;  /* 0x000000ffff057224 */ /* 0x002fe200078e0002 */
[----:B------:R-:W-:Y:S01]  /*4c10*/  IABS R2, R6 ;  /* 0x0000000600027213 */ /* 0x000fe20000000000 */
[----:B------:R-:W-:-:S04]  /*4c20*/  IMAD.IADD R6, R228, 0x1, -R99 ;  /* 0x00000001e4067824 */ /* 0x000fc800078e0a63 */
        /* <DEDUP_REMOVED lines=23> */
[----:B------:R-:W-:-:S04]  /*4da0*/  FMUL.FTZ R6, R20, c[0x0][0x2ec] ;  /* 0x0000bb0014067a20 */ /* 0x000fc80000410000 */
[----:B------:R1:W-:Y:S08]  /*4db0*/  I2F R89, R5 ;  /* 0x0000000500597306 */ /* 0x0003f00000201400 */
[----:B------:R2:W-:Y:S01]  /*4dc0*/  I2F R88, R2 ;  /* 0x0000000200587306 */ /* 0x0005e20000201400 */
[----:B-1----:R-:W-:-:S04]  /*4dd0*/  IADD3 R5, R229, -c[0x0][0x2e4], RZ ;  /* 0x8000b900e5057a10 */ /* 0x002fc80007ffe0ff */
[----:B------:R-:W-:Y:S02]  /*4de0*/  IMNMX R231, RZ, R5, !PT ;  /* 0x00000005ffe77217 */ /* 0x000fe40007800200 */
[----:B------:R-:W-:Y:S01]  /*4df0*/  IADD3 R5, R228, -c[0x0][0x2e4], RZ ;  /* 0x8000b900e4057a10 */ /* 0x000fe20007ffe0ff */
[----:B--2---:R-:W-:-:S03]  /*4e00*/  FMUL.FTZ R2, R40, c[0x0][0x2ec] ;  /* 0x0000bb0028027a20 */ /* 0x004fc60000410000 */
[----:B------:R-:W-:Y:S01]  /*4e10*/  IMNMX R230, RZ, R5, !PT ;  /* 0x00000005ffe67217 */ /* 0x000fe20007800200 */
[----:B------:R-:W-:Y:S01]  /*4e20*/  FMUL.FTZ R5, R23, c[0x0][0x2ec] ;  /* 0x0000bb0017057a20 */ /* 0x000fe20000410000 */
[----:B------:R1:W-:Y:S02]  /*4e30*/  MUFU.TANH R91, R2 ;  /* 0x00000002005b7308 */ /* 0x0003e40000002400 */
[----:B-1----:R-:W-:-:S06]  /*4e40*/  FMUL.FTZ R2, R41, c[0x0][0x2ec] ;  /* 0x0000bb0029027a20 */ /* 0x002fcc0000410000 */
[----:B------:R1:W-:Y:S02]  /*4e50*/  MUFU.TANH R80, R2 ;  /* 0x0000000200507308 */ /* 0x0003e40000002400 */
[----:B-1----:R-:W-:-:S06]  /*4e60*/  FMUL.FTZ R2, R42, c[0x0][0x2ec] ;  /* 0x0000bb002a027a20 */ /* 0x002fcc0000410000 */
[----:B------:R1:W-:Y:S02]  /*4e70*/  MUFU.TANH R76, R2 ;  /* 0x00000002004c7308 */ /* 0x0003e40000002400 */
[----:B-1----:R-:W-:Y:S02]  /*4e80*/  FMUL.FTZ R2, R43, c[0x0][0x2ec] ;  /* 0x0000bb002b027a20 */ /* 0x002fe40000410000 */
[----:B------:R-:W-:Y:S04]  /*4e90*/  HMMA.16816.F32 R40, R8, R52, R24 ;  /* 0x000000340828723c */ /* 0x000fe80000001818 */
[----:B------:R1:W-:Y:S04]  /*4ea0*/  MUFU.TANH R74, R2 ;  /* 0x00000002004a7308 */ /* 0x0003e80000002400 */
[----:B------:R-:W-:Y:S01]  /*4eb0*/  HMMA.16816.F32 R52, R16, R38, R64 ;  /* 0x000000261034723c */ /* 0x000fe20000001840 */
[----:B------:R-:W2:Y:S07]  /*4ec0*/  LDSM.16.M88.4 R36, [R206+0x17800] ;  /* 0x01780000ce24783b */ /* 0x000eae0000000200 */
[----:B----4-:R-:W-:Y:S01]  /*4ed0*/  HMMA.16816.F32 R24, R12, R44, R32 ;  /* 0x0000002c0c18723c */ /* 0x010fe20000001820 */
[----:B------:R-:W3:Y:S01]  /*4ee0*/  LDSM.16.M88.4 R32, [R205+0x7800] ;  /* 0x00780000cd20783b */ /* 0x000ee20000000200 */
[----:B-1----:R-:W-:Y:S01]  /*4ef0*/  FMUL.FTZ R2, R28, c[0x0][0x2ec] ;  /* 0x0000bb001c027a20 */ /* 0x002fe20000410000 */
[----:B------:R1:W-:Y:S01]  /*4f00*/  MUFU.TANH R44, R6 ;  /* 0x00000006002c7308 */ /* 0x0003e20000002400 */
[----:B------:R-:W-:-:S07]  /*4f10*/  DEPBAR.LE SB0, 0x0 ;  /* 0x000080000000791a */ /* 0x000fce0000000000 */
[----:B------:R4:W2:Y:S01]  /*4f20*/  MUFU.TANH R72, R2 ;  /* 0x0000000200487308 */ /* 0x0008a20000002400 */
[----:B-1----:R-:W-:Y:S11]  /*4f30*/  FMUL.FTZ R6, R21, c[0x0][0x2ec] ;  /* 0x0000bb0015067a20 */ /* 0x002ff60000410000 */
[----:B------:R-:W-:Y:S01]  /*4f40*/  @!UPT UIADD3 URZ, URZ, URZ, URZ ;  /* 0x0000003f3f3ff290 */ /* 0x000fe2000fffe03f */
[----:B-----5:R-:W-:Y:S01]  /*4f50*/  HMMA.16816.F32 R16, R8, R56, R24 ;  /* 0x000000380810723c */ /* 0x020fe20000001818 */
[----:B----4-:R-:W-:-:S04]  /*4f60*/  FMUL.FTZ R2, R29, c[0x0][0x2ec] ;  /* 0x0000bb001d027a20 */ /* 0x010fc80000410000 */
[----:B------:R1:W4:Y:S02]  /*4f70*/  MUFU.TANH R73, R2 ;  /* 0x0000000200497308 */ /* 0x0003240000002400 */
[----:B-1----:R-:W-:Y:S11]  /*4f80*/  FMUL.FTZ R2, R30, c[0x0][0x2ec] ;  /* 0x0000bb001e027a20 */ /* 0x002ff60000410000 */
[----:B------:R-:W-:Y:S06]  /*4f90*/  @!UPT UIADD3 URZ, URZ, URZ, URZ ;  /* 0x0000003f3f3ff290 */ /* 0x000fec000fffe03f */
[----:B------:R-:W-:Y:S01]  /*4fa0*/  FMUL.FTZ R19, R19, c[0x0][0x2ec] ;  /* 0x0000bb0013137a20 */ /* 0x000fe20000410000 */
[----:B------:R1:W-:Y:S01]  /*4fb0*/  MUFU.TANH R68, R2 ;  /* 0x0000000200447308 */ /* 0x0003e20000002400 */
[----:B------:R-:W-:Y:S02]  /*4fc0*/  FMUL.FTZ R18, R18, c[0x0][0x2ec] ;  /* 0x0000bb0012127a20 */ /* 0x000fe40000410000 */
[----:B-1----:R-:W-:Y:S02]  /*4fd0*/  FMUL.FTZ R2, R31, c[0x0][0x2ec] ;  /* 0x0000bb001f027a20 */ /* 0x002fe40000410000 */
[----:B------:R-:W-:Y:S03]  /*4fe0*/  HMMA.16816.F32 R28, R12, R46, R48 ;  /* 0x0000002e0c1c723c */ /* 0x000fe60000001830 */
[----:B------:R2:W-:Y:S08]  /*4ff0*/  MUFU.TANH R46, R6 ;  /* 0x00000006002e7308 */ /* 0x0005f00000002400 */
[----:B------:R1:W5:Y:S01]  /*5000*/  MUFU.TANH R70, R2 ;  /* 0x0000000200467308 */ /* 0x0003620000002400 */
[----:B--2---:R-:W-:Y:S11]  /*5010*/  FFMA.FTZ R6, R123, -UR23, R72 ;  /* 0x800000177b067c23 */ /* 0x004ff60008010048 */
[----:B------:R-:W-:Y:S01]  /*5020*/  @!UPT UIADD3 URZ, URZ, URZ, URZ ;  /* 0x0000003f3f3ff290 */ /* 0x000fe2000fffe03f */
[----:B------:R-:W-:Y:S01]  /*5030*/  HMMA.16816.F32 R24, R8, R58, R28 ;  /* 0x0000003a0818723c */ /* 0x000fe2000000181c */
[----:B-1----:R-:W-:Y:S02]  /*5040*/  FMUL.FTZ R2, R40, c[0x0][0x2ec] ;  /* 0x0000bb0028027a20 */ /* 0x002fe40000410000 */
[----:B------:R-:W-:Y:S08]  /*5050*/  MUFU.TANH R40, R18 ;  /* 0x0000001200287308 */ /* 0x000ff00000002400 */
[----:B------:R1:W2:Y:S11]  /*5060*/  MUFU.TANH R69, R2 ;  /* 0x0000000200457308 */ /* 0x0002b60000002400 */
[----:B------:R-:W-:Y:S02]  /*5070*/  @!UPT UIADD3 URZ, URZ, URZ, URZ ;  /* 0x0000003f3f3ff290 */ /* 0x000fe4000fffe03f */
[----:B------:R-:W-:Y:S02]  /*5080*/  FMUL.FTZ R27, R27, c[0x0][0x2ec] ;  /* 0x0000bb001b1b7a20 */ /* 0x000fe40000410000 */
[----:B------:R-:W-:Y:S02]  /*5090*/  FMUL.FTZ R26, R26, c[0x0][0x2ec] ;  /* 0x0000bb001a1a7a20 */ /* 0x000fe40000410000 */
[----:B-1----:R-:W-:Y:S02]  /*50a0*/  FMUL.FTZ R2, R41, c[0x0][0x2ec] ;  /* 0x0000bb0029027a20 */ /* 0x002fe40000410000 */
[----:B------:R-:W-:Y:S08]  /*50b0*/  MUFU.TANH R27, R27 ;  /* 0x0000001b001b7308 */ /* 0x000ff00000002400 */
[----:B------:R1:W-:Y:S08]  /*50c0*/  MUFU.TANH R71, R2 ;  /* 0x0000000200477308 */ /* 0x0003f00000002400 */
[----:B------:R-:W-:Y:S01]  /*50d0*/  MUFU.TANH R26, R26 ;  /* 0x0000001a001a7308 */ /* 0x000fe20000002400 */
[----:B-1----:R-:W-:-:S07]  /*50e0*/  FMUL.FTZ R2, R42, c[0x0][0x2ec] ;  /* 0x0000bb002a027a20 */ /* 0x002fce0000410000 */
[----:B------:R1:W1:Y:S02]  /*50f0*/  MUFU.TANH R64, R2 ;  /* 0x0000000200407308 */ /* 0x0002640000002400 */
[----:B-1----:R-:W-:-:S06]  /*5100*/  FMUL.FTZ R2, R43, c[0x0][0x2ec] ;  /* 0x0000bb002b027a20 */ /* 0x002fcc0000410000 */
[----:B------:R1:W-:Y:S08]  /*5110*/  MUFU.TANH R43, R5 ;  /* 0x00000005002b7308 */ /* 0x0003f00000002400 */
[----:B------:R2:W2:Y:S01]  /*5120*/  MUFU.TANH R47, R2 ;  /* 0x00000002002f7308 */ /* 0x0004a20000002400 */
[----:B-1----:R-:W-:-:S07]  /*5130*/  FMUL.FTZ R5, R16, c[0x0][0x2ec] ;  /* 0x0000bb0010057a20 */ /* 0x002fce0000410000 */
[----:B------:R1:W-:Y:S01]  /*5140*/  MUFU.TANH R42, R5 ;  /* 0x00000005002a7308 */ /* 0x0003e20000002400 */
[----:B--2---:R-:W-:-:S04]  /*5150*/  IADD3 R2, R85, UR4, RZ ;  /* 0x0000000455027c10 */ /* 0x004fc8000fffe0ff */
[----:B------:R-:W-:Y:S02]  /*5160*/  IMNMX R233, R2, UR18, PT ;  /* 0x0000001202e97c17 */ /* 0x000fe4000b800200 */
[----:B------:R-:W-:Y:S01]  /*5170*/  IADD3 R2, R84, UR4, RZ ;  /* 0x0000000454027c10 */ /* 0x000fe2000fffe0ff */
[----:B------:R-:W-:Y:S01]  /*5180*/  BAR.SYNC.DEFER_BLOCKING 0x0 ;  /* 0x0000000000007b1d */ /* 0x000fe20000010000 */
[C---:B------:R-:W-:Y:S02]  /*5190*/  ISETP.GE.AND P4, PT, R7.reuse, R233, PT ;  /* 0x000000e90700720c */ /* 0x040fe40003f86270 */
[----:B------:R-:W-:Y:S01]  /*51a0*/  IMNMX R232, R2, UR18, PT ;  /* 0x0000001202e87c17 */ /* 0x000fe2000b800200 */
[----:B------:R-:W-:Y:S01]  /*51b0*/  FMUL.FTZ R2, R22, c[0x0][0x2ec] ;  /* 0x0000bb0016027a20 */ /* 0x000fe20000410000 */
[----:B------:R-:W-:Y:S01]  /*51c0*/  ISETP.LT.OR P4, PT, R7, R231, P4 ;  /* 0x000000e70700720c */ /* 0x000fe20002781670 */
[----:B------:R-:W-:Y:S01]  /*51d0*/  HMMA.16816.F32 R20, R12, R36, R60 ;  /* 0x000000240c14723c */ /* 0x000fe2000000183c */
[-C--:B------:R-:W-:Y:S01]  /*51e0*/  ISETP.GE.AND P2, PT, R101, R232.reuse, PT ;  /* 0x000000e86500720c */ /* 0x080fe20003f46270 */
[----:B------:R2:W2:Y:S01]  /*51f0*/  MUFU.TANH R45, R2 ;  /* 0x00000002002d7308 */ /* 0x0004a20000002400 */
[----:B------:R-:W-:Y:S01]  /*5200*/  ISETP.GE.AND P5, PT, R7, R232, PT ;  /* 0x000000e80700720c */ /* 0x000fe20003fa6270 */
[----:B-1----:R-:W-:Y:S01]  /*5210*/  FFMA.FTZ R5, R116, -UR23, R76 ;  /* 0x8000001774057c23 */ /* 0x002fe2000801004c */
[----:B------:R-:W-:-:S02]  /*5220*/  ISETP.LT.OR P2, PT, R101, R230, P2 ;  /* 0x000000e66500720c */ /* 0x000fc40001741670 */
[----:B------:R-:W-:Y:S01]  /*5230*/  ISETP.LT.OR P5, PT, R7, R230, P5 ;  /* 0x000000e60700720c */ /* 0x000fe20002fa1670 */
[----:B------:R-:W-:Y:S01]  /*5240*/  HMMA.16816.F32 R12, R12, R38, R52 ;  /* 0x000000260c0c723c */ /* 0x000fe20000001834 */
[C---:B------:R-:W-:Y:S01]  /*5250*/  ISETP.GE.AND P0, PT, R104.reuse, R232, PT ;  /* 0x000000e86800720c */ /* 0x040fe20003f06270 */
[----:B------:R-:W-:Y:S01]  /*5260*/  FFMA.FTZ R7, R133, -UR23, R80 ;  /* 0x8000001785077c23 */ /* 0x000fe20008010050 */
[-C--:B------:R-:W-:Y:S01]  /*5270*/  ISETP.GE.AND P3, PT, R95, R233.reuse, PT ;  /* 0x000000e95f00720c */ /* 0x080fe20003f66270 */
[----:B------:R-:W1:Y:S01]  /*5280*/  MUFU.TANH R37, R19 ;  /* 0x0000001300257308 */ /* 0x000e620000002400 */
[-C--:B------:R-:W-:Y:S02]  /*5290*/  ISETP.GE.AND P6, PT, R101, R233.reuse, PT ;  /* 0x000000e96500720c */ /* 0x080fe40003fc6270 */
[C---:B------:R-:W-:Y:S02]  /*52a0*/  ISETP.GE.AND P1, PT, R104.reuse, R233, PT ;  /* 0x000000e96800720c */ /* 0x040fe40003f26270 */
[----:B------:R-:W-:Y:S01]  /*52b0*/  FSEL R30, R5, -INF , !P5 ;  /* 0xff800000051e7808 */ /* 0x000fe20006800000 */
[----:B--2---:R-:W-:Y:S01]  /*52c0*/  FFMA.FTZ R2, R131, -UR23, R91 ;  /* 0x8000001783027c23 */ /* 0x004fe2000801005b */
[----:B------:R-:W-:Y:S01]  /*52d0*/  ISETP.LT.OR P0, PT, R104, R230, P0 ;  /* 0x000000e66800720c */ /* 0x000fe20000701670 */
[----:B----4-:R-:W-:Y:S01]  /*52e0*/  FFMA.FTZ R5, R132, -UR23, R73 ;  /* 0x8000001784057c23 */ /* 0x010fe20008010049 */
[----:B------:R-:W-:-:S02]  /*52f0*/  ISETP.LT.OR P3, PT, R95, R231, P3 ;  /* 0x000000e75f00720c */ /* 0x000fc40001f61670 */
[----:B------:R-:W-:Y:S01]  /*5300*/  FSEL R36, R2, -INF , !P4 ;  /* 0xff80000002247808 */ /* 0x000fe20006000000 */
[----:B------:R-:W-:Y:S01]  /*5310*/  FMUL.FTZ R2, R17, c[0x0][0x2ec] ;  /* 0x0000bb0011027a20 */ /* 0x000fe20000410000 */
[C---:B---3--:R-:W-:Y:S01]  /*5320*/  HMMA.16816.F32 R20, R8.reuse, R32, R20 ;  /* 0x000000200814723c */ /* 0x048fe20000001814 */
[----:B------:R-:W-:Y:S02]  /*5330*/  ISETP.GE.AND P5, PT, R103, R233, PT ;  /* 0x000000e96700720c */ /* 0x000fe40003fa6270 */
[----:B------:R2:W-:Y:S01]  /*5340*/  MUFU.TANH R41, R2 ;  /* 0x0000000200297308 */ /* 0x0005e20000002400 */
[-C--:B------:R-:W-:Y:S02]  /*5350*/  ISETP.LT.OR P6, PT, R101, R231.reuse, P6 ;  /* 0x000000e76500720c */ /* 0x080fe400037c1670 */
[----:B------:R-:W-:Y:S02]  /*5360*/  ISETP.LT.OR P1, PT, R104, R231, P1 ;  /* 0x000000e76800720c */ /* 0x000fe40000f21670 */
[----:B------:R-:W-:Y:S01]  /*5370*/  HMMA.16816.F32 R8, R8, R34, R12 ;  /* 0x000000220808723c */ /* 0x000fe2000000180c */
[----:B------:R-:W-:-:S02]  /*5380*/  ISETP.GE.AND P4, PT, R95, R232, PT ;  /* 0x000000e85f00720c */ /* 0x000fc40003f86270 */
[----:B------:R-:W-:Y:S01]  /*5390*/  FSEL R18, R5, -INF , !P3 ;  /* 0xff80000005127808 */ /* 0x000fe20005800000 */
[----:B------:R-:W-:Y:S01]  /*53a0*/  FMUL.FTZ R5, R25, c[0x0][0x2ec] ;  /* 0x0000bb0019057a20 */ /* 0x000fe20000410000 */
[----:B------:R-:W-:Y:S02]  /*53b0*/  ISETP.LT.OR P5, PT, R103, R231, P5 ;  /* 0x000000e76700720c */ /* 0x000fe40002fa1670 */
[----:B------:R-:W-:Y:S01]  /*53c0*/  FSEL R28, R7, -INF , !P6 ;  /* 0xff800000071c7808 */ /* 0x000fe20007000000 */
[----:B------:R-:W-:Y:S01]  /*53d0*/  FMUL.FTZ R7, R24, c[0x0][0x2ec] ;  /* 0x0000bb0018077a20 */ /* 0x000fe20000410000 */
[----:B------:R-:W-:Y:S01]  /*53e0*/  FSEL R29, R6, -INF , !P1 ;  /* 0xff800000061d7808 */ /* 0x000fe20004800000 */
[----:B-----5:R-:W-:Y:S01]  /*53f0*/  FFMA.FTZ R6, R109, -UR23, R70 ;  /* 0x800000176d067c23 */ /* 0x020fe20008010046 */
[----:B------:R-:W-:Y:S01]  /*5400*/  ISETP.GE.AND P1, PT, R94, R232, PT ;  /* 0x000000e85e00720c */ /* 0x000fe20003f26270 */
[----:B--2---:R-:W-:Y:S01]  /*5410*/  FFMA.FTZ R2, R112, -UR23, R74 ;  /* 0x8000001770027c23 */ /* 0x004fe2000801004a */
[-C--:B------:R-:W-:Y:S01]  /*5420*/  ISETP.LT.OR P4, PT, R95, R230.reuse, P4 ;  /* 0x000000e65f00720c */ /* 0x080fe20002781670 */
[----:B------:R2:W-:Y:S01]  /*5430*/  MUFU.TANH R17, R5 ;  /* 0x0000000500117308 */ /* 0x0005e20000002400 */
[----:B------:R-:W-:Y:S01]  /*5440*/  ISETP.LT.OR P1, PT, R94, R230, P1 ;  /* 0x000000e65e00720c */ /* 0x000fe20000f21670 */
[----:B------:R-:W-:Y:S01]  /*5450*/  FMUL.FTZ R20, R20, c[0x0][0x2ec] ;  /* 0x0000bb0014147a20 */ /* 0x000fe20000410000 */
[----:B------:R-:W-:Y:S01]  /*5460*/  FSEL R31, R2, -INF , !P2 ;  /* 0xff800000021f7808 */ /* 0x000fe20005000000 */
[----:B------:R-:W-:Y:S01]  /*5470*/  FFMA.FTZ R2, R111, -UR23, R68 ;  /* 0x800000176f027c23 */ /* 0x000fe20008010044 */
[----:B------:R-:W-:Y:S01]  /*5480*/  ISETP.GE.AND P2, PT, R103, R232, PT ;  /* 0x000000e86700720c */ /* 0x000fe20003f46270 */
[----:B------:R-:W-:Y:S01]  /*5490*/  FMUL.FTZ R22, R22, c[0x0][0x2ec] ;  /* 0x0000bb0016167a20 */ /* 0x000fe20000410000 */
[-C--:B------:R-:W-:Y:S01]  /*54a0*/  ISETP.GE.AND P6, PT, R94, R233.reuse, PT ;  /* 0x000000e95e00720c */ /* 0x080fe20003fc6270 */
[----:B------:R3:W4:Y:S01]  /*54b0*/  MUFU.TANH R16, R7 ;  /* 0x0000000700107308 */ /* 0x0007220000002400 */
[----:B------:R-:W-:Y:S01]  /*54c0*/  FSEL R19, R2, -INF , !P0 ;  /* 0xff80000002137808 */ /* 0x000fe20004000000 */
[----:B------:R-:W-:Y:S01]  /*54d0*/  FFMA.FTZ R2, R122, -UR23, R69 ;  /* 0x800000177a027c23 */ /* 0x000fe20008010045 */
[----:B------:R-:W-:Y:S01]  /*54e0*/  ISETP.GE.AND P0, PT, R102, R233, PT ;  /* 0x000000e96600720c */ /* 0x000fe20003f06270 */
[----:B------:R-:W-:Y:S01]  /*54f0*/  FMUL.FTZ R23, R23, c[0x0][0x2ec] ;  /* 0x0000bb0017177a20 */ /* 0x000fe20000410000 */
[----:B------:R-:W-:Y:S01]  /*5500*/  ISETP.LT.OR P2, PT, R103, R230, P2 ;  /* 0x000000e66700720c */ /* 0x000fe20001741670 */
[----:B------:R-:W-:Y:S01]  /*5510*/  FMUL.FTZ R8, R8, c[0x0][0x2ec] ;  /* 0x0000bb0008087a20 */ /* 0x000fe20000410000 */
[----:B------:R-:W-:Y:S01]  /*5520*/  FSEL R123, R2, -INF , !P5 ;  /* 0xff800000027b7808 */ /* 0x000fe20006800000 */
[----:B--2---:R-:W-:Y:S01]  /*5530*/  FFMA.FTZ R5, R114, -UR23, R64 ;  /* 0x8000001772057c23 */ /* 0x004fe20008010040 */
[----:B------:R-:W-:Y:S01]  /*5540*/  FSEL R24, R6, -INF , !P4 ;  /* 0xff80000006187808 */ /* 0x000fe20006000000 */
[----:B------:R-:W-:Y:S01]  /*5550*/  FFMA.FTZ R2, R108, -UR23, R47 ;  /* 0x800000176c027c23 */ /* 0x000fe2000801002f */
[-C--:B------:R-:W-:Y:S01]  /*5560*/  ISETP.GE.AND P5, PT, R93, R232.reuse, PT ;  /* 0x000000e85d00720c */ /* 0x080fe20003fa6270 */
[----:B------:R-:W-:Y:S01]  /*5570*/  FFMA.FTZ R6, R120, -UR23, R44 ;  /* 0x8000001778067c23 */ /* 0x000fe2000801002c */
[CC--:B------:R-:W-:Y:S01]  /*5580*/  ISETP.LT.OR P0, PT, R102.reuse, R231.reuse, P0 ;  /* 0x000000e76600720c */ /* 0x0c0fe20000701670 */
[----:B------:R-:W-:Y:S01]  /*5590*/  MUFU.TANH R20, R20 ;  /* 0x0000001400147308 */ /* 0x000fe20000002400 */
[----:B------:R-:W-:Y:S01]  /*55a0*/  ISETP.GE.AND P3, PT, R102, R232, PT ;  /* 0x000000e86600720c */ /* 0x000fe20003f66270 */
[----:B---3--:R-:W-:Y:S01]  /*55b0*/  FFMA.FTZ R7, R121, -UR23, R71 ;  /* 0x8000001779077c23 */ /* 0x008fe20008010047 */
[----:B------:R-:W-:Y:S01]  /*55c0*/  FSEL R121, R5, -INF , !P2 ;  /* 0xff80000005797808 */ /* 0x000fe20005000000 */
[----:B------:R-:W-:Y:S01]  /*55d0*/  FFMA.FTZ R5, R117, -UR23, R45 ;  /* 0x8000001775057c23 */ /* 0x000fe2000801002d */
[----:B------:R-:W-:Y:S01]  /*55e0*/  FSEL R122, R2, -INF , !P1 ;  /* 0xff800000027a7808 */ /* 0x000fe20004800000 */
[----:B------:R-:W-:Y:S01]  /*55f0*/  FFMA.FTZ R2, R115, -UR23, R43 ;  /* 0x8000001773027c23 */ /* 0x000fe2000801002b */
[----:B------:R-:W-:Y:S01]  /*5600*/  ISETP.LT.OR P6, PT, R94, R231, P6 ;  /* 0x000000e75e00720c */ /* 0x000fe200037c1670 */
[----:B------:R-:W-:Y:S01]  /*5610*/  MUFU.TANH R22, R22 ;  /* 0x0000001600167308 */ /* 0x000fe20000002400 */
[-C--:B------:R-:W-:Y:S01]  /*5620*/  ISETP.GE.AND P2, PT, R100, R233.reuse, PT ;  /* 0x000000e96400720c */ /* 0x080fe20003f46270 */
[----:B------:R-:W-:Y:S01]  /*5630*/  FMUL.FTZ R10, R10, c[0x0][0x2ec] ;  /* 0x0000bb000a0a7a20 */ /* 0x000fe20000410000 */
[-C--:B------:R-:W-:Y:S01]  /*5640*/  ISETP.LT.OR P5, PT, R93, R230.reuse, P5 ;  /* 0x000000e65d00720c */ /* 0x080fe20002fa1670 */
[----:B------:R-:W-:Y:S01]  /*5650*/  FMUL.FTZ R21, R21, c[0x0][0x2ec] ;  /* 0x0000bb0015157a20 */ /* 0x000fe20000410000 */
[----:B------:R-:W-:Y:S01]  /*5660*/  ISETP.GE.AND P4, PT, R93, R233, PT ;  /* 0x000000e95d00720c */ /* 0x000fe20003f86270 */
[----:B------:R-:W-:Y:S01]  /*5670*/  FMUL.FTZ R9, R9, c[0x0][0x2ec] ;  /* 0x0000bb0009097a20 */ /* 0x000fe20000410000 */
[----:B------:R-:W-:Y:S01]  /*5680*/  FSEL R120, R6, -INF , !P0 ;  /* 0xff80000006787808 */ /* 0x000fe20004000000 */
[----:B------:R-:W-:Y:S01]  /*5690*/  FFMA.FTZ R6, R129, -UR23, R42 ;  /* 0x8000001781067c23 */ /* 0x000fe2000801002a */
[----:B------:R-:W-:Y:S01]  /*56a0*/  ISETP.LT.OR P3, PT, R102, R230, P3 ;  /* 0x000000e66600720c */ /* 0x000fe20001f61670 */
[----:B------:R-:W-:Y:S01]  /*56b0*/  MUFU.TANH R23, R23 ;  /* 0x0000001700177308 */ /* 0x000fe20000002400 */
[----:B------:R-:W-:Y:S01]  /*56c0*/  ISETP.GE.AND P0, PT, R92, R232, PT ;  /* 0x000000e85c00720c */ /* 0x000fe20003f06270 */
[----:B------:R-:W-:Y:S01]  /*56d0*/  FMUL.FTZ R11, R11, c[0x0][0x2ec] ;  /* 0x0000bb000b0b7a20 */ /* 0x000fe20000410000 */
[----:B------:R-:W-:Y:S01]  /*56e0*/  FSEL R95, R7, -INF , !P6 ;  /* 0xff800000075f7808 */ /* 0x000fe20007000000 */
[----:B------:R-:W-:Y:S01]  /*56f0*/  FFMA.FTZ R7, R130, -UR23, R46 ;  /* 0x8000001782077c23 */ /* 0x000fe2000801002e */
[----:B------:R-:W-:-:S02]  /*5700*/  ISETP.LT.OR P2, PT, R100, R231, P2 ;  /* 0x000000e76400720c */ /* 0x000fc40001741670 */
[----:B------:R-:W-:Y:S01]  /*5710*/  ISETP.GE.AND P6, PT, R92, R233, PT ;  /* 0x000000e95c00720c */ /* 0x000fe20003fc6270 */
[----:B------:R-:W-:Y:S01]  /*5720*/  MUFU.TANH R13, R8 ;  /* 0x00000008000d7308 */ /* 0x000fe20000002400 */
[----:B------:R-:W-:Y:S02]  /*5730*/  ISETP.GE.AND P1, PT, R100, R232, PT ;  /* 0x000000e86400720c */ /* 0x000fe40003f26270 */
[----:B------:R-:W-:Y:S01]  /*5740*/  FSEL R94, R2, -INF , !P5 ;  /* 0xff800000025e7808 */ /* 0x000fe20006800000 */
[----:B-1----:R-:W-:Y:S01]  /*5750*/  FFMA.FTZ R2, R107, -UR23, R37 ;  /* 0x800000176b027c23 */ /* 0x002fe20008010025 */
[----:B------:R-:W-:Y:S02]  /*5760*/  ISETP.LT.OR P4, PT, R93, R231, P4 ;  /* 0x000000e75d00720c */ /* 0x000fe40002781670 */
[----:B------:R-:W-:Y:S01]  /*5770*/  ISETP.LT.OR P0, PT, R92, R230, P0 ;  /* 0x000000e65c00720c */ /* 0x000fe20000701670 */
[----:B------:R-:W-:Y:S01]  /*5780*/  MUFU.TANH R8, R10 ;  /* 0x0000000a00087308 */ /* 0x000fe20000002400 */
[----:B------:R-:W-:Y:S01]  /*5790*/  FSEL R93, R5, -INF , !P3 ;  /* 0xff800000055d7808 */ /* 0x000fe20005800000 */
[----:B------:R-:W-:Y:S01]  /*57a0*/  FFMA.FTZ R5, R113, -UR23, R40 ;  /* 0x8000001771057c23 */ /* 0x000fe20008010028 */
[----:B------:R-:W-:-:S02]  /*57b0*/  ISETP.GE.AND P3, PT, R99, R233, PT ;  /* 0x000000e96300720c */ /* 0x000fc40003f66270 */
[----:B------:R-:W-:Y:S01]  /*57c0*/  FSEL R173, R6, -INF , !P2 ;  /* 0xff80000006ad7808 */ /* 0x000fe20005000000 */
[----:B----4-:R-:W-:Y:S01]  /*57d0*/  FFMA.FTZ R6, R126, -UR23, R16 ;  /* 0x800000177e067c23 */ /* 0x010fe20008010010 */
[----:B------:R-:W-:Y:S01]  /*57e0*/  ISETP.LT.OR P1, PT, R100, R230, P1 ;  /* 0x000000e66400720c */ /* 0x000fe20000f21670 */
[----:B------:R-:W1:Y:S01]  /*57f0*/  MUFU.TANH R21, R21 ;  /* 0x0000001500157308 */ /* 0x000e620000002400 */
[-C--:B------:R-:W-:Y:S02]  /*5800*/  ISETP.LT.OR P6, PT, R92, R231.reuse, P6 ;  /* 0x000000e75c00720c */ /* 0x080fe400037c1670 */
[----:B------:R-:W-:Y:S02]  /*5810*/  ISETP.GE.AND P2, PT, R98, R232, PT ;  /* 0x000000e86200720c */ /* 0x000fe40003f46270 */
[----:B------:R-:W-:Y:S01]  /*5820*/  FSEL R92, R7, -INF , !P4 ;  /* 0xff800000075c7808 */ /* 0x000fe20006000000 */
[----:B------:R-:W-:Y:S01]  /*5830*/  FFMA.FTZ R7, R128, -UR23, R41 ;  /* 0x8000001780077c23 */ /* 0x000fe20008010029 */
[----:B------:R-:W-:Y:S01]  /*5840*/  FSEL R193, R2, -INF , !P0 ;  /* 0xff80000002c17808 */ /* 0x000fe20004000000 */
[----:B------:R-:W-:Y:S01]  /*5850*/  FFMA.FTZ R2, R106, -UR23, R27 ;  /* 0x800000176a027c23 */ /* 0x000fe2000801001b */
[----:B------:R-:W-:Y:S01]  /*5860*/  ISETP.LT.OR P3, PT, R99, R231, P3 ;  /* 0x000000e76300720c */ /* 0x000fe20001f61670 */
[----:B------:R2:W3:Y:S01]  /*5870*/  MUFU.TANH R12, R9 ;  /* 0x00000009000c7308 */ /* 0x0004e20000002400 */
[----:B------:R-:W-:-:S02]  /*5880*/  ISETP.LT.OR P2, PT, R98, R230, P2 ;  /* 0x000000e66200720c */ /* 0x000fc40001741670 */
[----:B------:R-:W-:Y:S01]  /*5890*/  FSEL R175, R5, -INF , !P1 ;  /* 0xff80000005af7808 */ /* 0x000fe20004800000 */
[----:B------:R-:W-:Y:S01]  /*58a0*/  FFMA.FTZ R5, R110, -UR23, R26 ;  /* 0x800000176e057c23 */ /* 0x000fe2000801001a */
[-C--:B------:R-:W-:Y:S01]  /*58b0*/  ISETP.GE.AND P4, PT, R98, R233.reuse, PT ;  /* 0x000000e96200720c */ /* 0x080fe20003f86270 */
[----:B-1----:R-:W-:Y:S01]  /*58c0*/  FFMA.FTZ R10, R124, -UR23, R21 ;  /* 0x800000177c0a7c23 */ /* 0x002fe20008010015 */
[C---:B------:R-:W-:Y:S02]  /*58d0*/  ISETP.GE.AND P1, PT, R97.reuse, R233, PT ;  /* 0x000000e96100720c */ /* 0x040fe40003f26270 */
[----:B------:R-:W-:Y:S02]  /*58e0*/  ISETP.GE.AND P0, PT, R97, R232, PT ;  /* 0x000000e86100720c */ /* 0x000fe40003f06270 */
[----:B------:R-:W-:Y:S01]  /*58f0*/  FSEL R135, R7, -INF , !P6 ;  /* 0xff80000007877808 */ /* 0x000fe20007000000 */
[----:B------:R-:W-:Y:S01]  /*5900*/  FFMA.FTZ R7, R127, -UR23, R17 ;  /* 0x800000177f077c23 */ /* 0x000fe20008010011 */
[----:B------:R-:W-:Y:S01]  /*5910*/  FSEL R172, R6, -INF , !P3 ;  /* 0xff80000006ac7808 */ /* 0x000fe20005800000 */
[----:B------:R-:W-:Y:S01]  /*5920*/  FFMA.FTZ R6, R125, -UR23, R20 ;  /* 0x800000177d067c23 */ /* 0x000fe20008010014 */
[----:B------:R-:W-:Y:S01]  /*5930*/  FSEL R174, R2, -INF , !P2 ;  /* 0xff80000002ae7808 */ /* 0x000fe20005000000 */
[----:B------:R-:W-:Y:S01]  /*5940*/  FFMA.FTZ R2, R105, -UR23, R22 ;  /* 0x8000001769027c23 */ /* 0x000fe20008010016 */
[-C--:B------:R-:W-:Y:S01]  /*5950*/  ISETP.LT.OR P4, PT, R98, R231.reuse, P4 ;  /* 0x000000e76200720c */ /* 0x080fe20002781670 */
[----:B--2---:R-:W-:Y:S01]  /*5960*/  FFMA.FTZ R9, R119, -UR23, R13 ;  /* 0x8000001777097c23 */ /* 0x004fe2000801000d */
[----:B------:R-:W-:-:S02]  /*5970*/  ISETP.LT.OR P1, PT, R97, R231, P1 ;  /* 0x000000e76100720c */ /* 0x000fc40000f21670 */
[----:B------:R-:W-:Y:S02]  /*5980*/  ISETP.LT.OR P0, PT, R97, R230, P0 ;  /* 0x000000e66100720c */ /* 0x000fe40000701670 */
[-C--:B------:R-:W-:Y:S02]  /*5990*/  ISETP.GE.AND P3, PT, R96, R232.reuse, PT ;  /* 0x000000e86000720c */ /* 0x080fe40003f66270 */
[-C--:B------:R-:W-:Y:S02]  /*59a0*/  ISETP.GE.AND P2, PT, R87, R232.reuse, PT ;  /* 0x000000e85700720c */ /* 0x080fe40003f46270 */
[----:B------:R-:W-:Y:S01]  /*59b0*/  FSEL R134, R7, -INF , !P4 ;  /* 0xff80000007867808 */ /* 0x000fe20006000000 */
[----:B------:R-:W-:Y:S01]  /*59c0*/  FFMA.FTZ R7, R90, -UR23, R23 ;  /* 0x800000175a077c23 */ /* 0x000fe20008010017 */
[----:B------:R-:W-:Y:S01]  /*59d0*/  FSEL R137, R6, -INF , !P1 ;  /* 0xff80000006897808 */ /* 0x000fe20004800000 */
[----:B------:R-:W-:Y:S01]  /*59e0*/  FFMA.FTZ R6, R89, -UR23, R8 ;  /* 0x8000001759067c23 */ /* 0x000fe20008010008 */
[----:B------:R-:W-:Y:S01]  /*59f0*/  FSEL R2, R2, -INF , !P0 ;  /* 0xff80000002027808 */ /* 0x000fe20004000000 */
[----:B---3--:R-:W-:Y:S01]  /*5a00*/  FFMA.FTZ R8, R118, -UR23, R12 ;  /* 0x8000001776087c23 */ /* 0x008fe2000801000c */
[----:B------:R-:W-:Y:S01]  /*5a10*/  ISETP.GE.AND P5, PT, R99, R232, PT ;  /* 0x000000e86300720c */ /* 0x000fe20003fa6270 */
[----:B------:R-:W-:Y:S01]  /*5a20*/  STL [R1+0x18], R137 ;  /* 0x0000188901007387 */ /* 0x000fe20000100800 */
[----:B------:R-:W-:-:S02]  /*5a30*/  ISETP.LT.OR P3, PT, R96, R230, P3 ;  /* 0x000000e66000720c */ /* 0x000fc40001f61670 */
[-C--:B------:R-:W-:Y:S01]  /*5a40*/  ISETP.LT.OR P2, PT, R87, R230.reuse, P2 ;  /* 0x000000e65700720c */ /* 0x080fe20001741670 */
[----:B------:R1:W-:Y:S01]  /*5a50*/  STL [R1+0x3c], R2 ;  /* 0x00003c0201007387 */ /* 0x0003e20000100800 */
[----:B------:R-:W-:Y:S02]  /*5a60*/  ISETP.LT.OR P5, PT, R99, R230, P5 ;  /* 0x000000e66300720c */ /* 0x000fe40002fa1670 */
[----:B------:R-:W-:Y:S02]  /*5a70*/  FSEL R7, R7, -INF , !P3 ;  /* 0xff80000007077808 */ /* 0x000fe40005800000 */
[----:B------:R-:W-:Y:S02]  /*5a80*/  FSEL R192, R5, -INF , !P5 ;  /* 0xff80000005c07808 */ /* 0x000fe40006800000 */
[----:B------:R-:W2:Y:S01]  /*5a90*/  MUFU.TANH R5, R11 ;  /* 0x0000000b00057308 */ /* 0x000ea20000002400 */
[----:B------:R3:W-:Y:S01]  /*5aa0*/  STL [R1+0x1c], R7 ;  /* 0x00001c0701007387 */ /* 0x0007e20000100800 */
[----:B------:R-:W-:-:S02]  /*5ab0*/  PLOP3.LUT P0, PT, PT, PT, UP0, 0x80, 0x0 ;  /* 0x000000000000781c */ /* 0x000fc40003f0f008 */
[-C--:B------:R-:W-:Y:S02]  /*5ac0*/  ISETP.GE.AND P6, PT, R96, R233.reuse, PT ;  /* 0x000000e96000720c */ /* 0x080fe40003fc6270 */
[CC--:B------:R-:W-:Y:S02]  /*5ad0*/  ISETP.GE.AND P5, PT, R87.reuse, R233.reuse, PT ;  /* 0x000000e95700720c */ /* 0x0c0fe40003fa6270 */
[C---:B------:R-:W-:Y:S02]  /*5ae0*/  ISETP.GE.AND P4, PT, R86.reuse, R233, PT ;  /* 0x000000e95600720c */ /* 0x040fe40003f86270 */
[----:B------:R-:W-:Y:S02]  /*5af0*/  ISETP.GE.AND P1, PT, R86, R232, PT ;  /* 0x000000e85600720c */ /* 0x000fe40003f26270 */
[-C--:B------:R-:W-:Y:S02]  /*5b00*/  ISETP.LT.OR P6, PT, R96, R231.reuse, P6 ;  /* 0x000000e76000720c */ /* 0x080fe400037c1670 */
[-C--:B------:R-:W-:Y:S01]  /*5b10*/  ISETP.LT.OR P5, PT, R87, R231.reuse, P5 ;  /* 0x000000e75700720c */ /* 0x080fe20002fa1670 */
[----:B--2---:R-:W-:Y:S01]  /*5b20*/  FFMA.FTZ R5, R88, -UR23, R5 ;  /* 0x8000001758057c23 */ /* 0x004fe20008010005 */
[----:B------:R-:W-:-:S02]  /*5b30*/  ISETP.LT.OR P4, PT, R86, R231, P4 ;  /* 0x000000e75600720c */ /* 0x000fc40002781670 */
[----:B-1----:R-:W-:Y:S02]  /*5b40*/  FSEL R2, R6, -INF , !P2 ;  /* 0xff80000006027808 */ /* 0x002fe40005000000 */
[----:B------:R-:W-:Y:S02]  /*5b50*/  ISETP.LT.OR P1, PT, R86, R230, P1 ;  /* 0x000000e65600720c */ /* 0x000fe40000f21670 */
[----:B------:R-:W-:Y:S01]  /*5b60*/  FSEL R234, R10, -INF , !P6 ;  /* 0xff8000000aea7808 */ /* 0x000fe20007000000 */
[----:B------:R3:W-:Y:S01]  /*5b70*/  STL [R1+0x40], R2 ;  /* 0x0000400201007387 */ /* 0x0007e20000100800 */
        /* <DEDUP_REMOVED lines=11> */
[----:B---3--:R-:W-:Y:S01]  /*5c30*/  IMAD.WIDE.U32 R6, R136, UR5, R140 ;  /* 0x0000000588067c25 */ /* 0x008fe2000f8e008c */
        /* <DEDUP_REMOVED lines=62> */
.L_x_1999:
[----:B------:R-:W-:Y:S05]  /*6020*/  BSYNC B0 ;  /* 0x0000000000007941 */ /* 0x000fea0003800000 */
.L_x_1998:
[----:B------:R-:W0:Y:S02]  /*6030*/  LDGDEPBAR ;  /* 0x00000000000079af */ /* 0x000e240000000000 */
.L_x_1997:
[----:B------:R-:W-:Y:S04]  /*6040*/  STL [R1+0xac], R217 ;  /* 0x0000acd901007387 */ /* 0x000fe80000100800 */
[----:B------:R2:W-:Y:S04]  /*6050*/  STL [R1+0xa8], R216 ;  /* 0x0000a8d801007387 */ /* 0x0005e80000100800 */
[----:B--2---:R-:W2:Y:S04]  /*6060*/  LDL.LU R216, [R1+0x40] ;  /* 0x0000400001d87983 */ /* 0x004ea80000300800 */
[----:B------:R-:W-:Y:S04]  /*6070*/  STL [R1+0xa4], R215 ;  /* 0x0000a4d701007387 */ /* 0x000fe80000100800 */
[----:B------:R-:W-:Y:S04]  /*6080*/  STL [R1+0xa0], R214 ;  /* 0x0000a0d601007387 */ /* 0x000fe80000100800 */
[----:B------:R-:W-:Y:S04]  /*6090*/  STL [R1+0x9c], R213 ;  /* 0x00009cd501007387 */ /* 0x000fe80000100800 */
[----:B------:R-:W-:Y:S04]  /*60a0*/  STL [R1+0x98], R212 ;  /* 0x000098d401007387 */ /* 0x000fe80000100800 */
[----:B------:R-:W-:Y:S04]  /*60b0*/  STL [R1+0x94], R211 ;  /* 0x000094d301007387 */ /* 0x000fe80000100800 */
[----:B------:R-:W-:Y:S04]  /*60c0*/  STL [R1+0x90], R210 ;  /* 0x000090d201007387 */ /* 0x000fe80000100800 */
[----:B------:R4:W-:Y:S04]  /*60d0*/  STL [R1+0x8c], R209 ;  /* 0x00008cd101007387 */ /* 0x0009e80000100800 */
[----:B----4-:R-:W4:Y:S04]  /*60e0*/  LDL.LU R209, [R1+0x3c] ;  /* 0x00003c0001d17983 */ /* 0x010f280000300800 */
[----:B------:R-:W-:Y:S04]  /*60f0*/  STL [R1+0x88], R208 ;  /* 0x000088d001007387 */ /* 0x000fe80000100800 */
[----:B------:R-:W-:Y:S04]  /*6100*/  STL [R1+0x84], R207 ;  /* 0x000084cf01007387 */ /* 0x000fe80000100800 */
[----:B------:R-:W-:Y:S04]  /*6110*/  STL [R1+0x80], R206 ;  /* 0x000080ce01007387 */ /* 0x000fe80000100800 */
[----:B------:R-:W-:Y:S04]  /*6120*/  STL [R1+0x7c], R205 ;  /* 0x00007ccd01007387 */ /* 0x000fe80000100800 */
[----:B------:R1:W-:Y:S04]  /*6130*/  STL [R1+0x78], R200 ;  /* 0x000078c801007387 */ /* 0x0003e80000100800 */
[----:B-1-3--:R-:W3:Y:S01]  /*6140*/  LDL.LU R200, [R1+0x1c] ;  /* 0x00001c0001c87983 */ /* 0x00aee20000300800 */
[----:B------:R-:W-:-:S02]  /*6150*/  FMNMX.FTZ R2, R36, R28, !PT ;  /* 0x0000001c24027209 */ /* 0x000fc40007810000 */
        /* <DEDUP_REMOVED lines=48> */
[----:B----4-:R-:W-:-:S04]  /*6460*/  FMNMX.FTZ R2, R209, R2, !PT ;  /* 0x00000002d1027209 */ /* 0x010fc80007810000 */
[----:B---3--:R-:W-:-:S04]  /*6470*/  FMNMX.FTZ R2, R200, R2, !PT ;  /* 0x00000002c8027209 */ /* 0x008fc80007810000 */
[----:B--2---:R-:W-:-:S04]  /*6480*/  FMNMX.FTZ R2, R216, R2, !PT ;  /* 0x00000002d8027209 */ /* 0x004fc80007810000 */
[----:B------:R-:W-:-:S05]  /*6490*/  FMNMX.FTZ R2, R176, R2, !PT ;  /* 0x00000002b0027209 */ /* 0x000fca0007810000 */
[----:B------:R-:W1:Y:S02]  /*64a0*/  SHFL.BFLY PT, R5, R2, 0x2, 0x1f ;  /* 0x0c401f0002057f89 */ /* 0x000e6400000e0000 */
[----:B-1----:R-:W-:Y:S01]  /*64b0*/  FMNMX.FTZ R2, R2, R5, !PT ;  /* 0x0000000502027209 */ /* 0x002fe20007810000 */
[--C-:B------:R-:W-:Y:S02]  /*64c0*/  FFMA.FTZ R5, R36, c[0x0][0x23c], -R8.reuse ;  /* 0x00008f0024057a23 */ /* 0x100fe40000010808 */
[----:B------:R-:W-:Y:S02]  /*64d0*/  LDSM.16.MT88.4 R36, [R202+0x1a000] ;  /* 0x01a00000ca24783b */ /* 0x000fe40000004200 */
[----:B------:R1:W-:Y:S02]  /*64e0*/  MUFU.EX2 R210, R5 ;  /* 0x0000000500d27308 */ /* 0x0003e40000000800 */
[----:B------:R-:W2:Y:S01]  /*64f0*/  SHFL.BFLY PT, R132, R2, 0x1, 0x1f ;  /* 0x0c201f0002847f89 */ /* 0x000ea200000e0000 */
[----:B-1----:R-:W-:-:S05]  /*6500*/  FFMA.FTZ R5, R28, c[0x0][0x23c], -R8 ;  /* 0x00008f001c057a23 */ /* 0x002fca0000010808 */
[----:B------:R1:W-:Y:S01]  /*6510*/  MUFU.EX2 R217, R5 ;  /* 0x0000000500d97308 */ /* 0x0003e20000000800 */
[----:B--2---:R-:W-:-:S04]  /*6520*/  FMNMX.FTZ R132, R2, R132, !PT ;  /* 0x0000008402847209 */ /* 0x004fc80007810000 */
[C---:B------:R-:W-:Y:S01]  /*6530*/  FSETP.NEU.FTZ.AND P1, PT, R132.reuse, -INF , PT ;  /* 0xff8000008400780b */ /* 0x040fe20003f3d000 */
[----:B------:R-:W-:-:S05]  /*6540*/  FMUL.FTZ R2, R132, c[0x0][0x23c] ;  /* 0x00008f0084027a20 */ /* 0x000fca0000410000 */
[----:B------:R-:W-:Y:S01]  /*6550*/  FSEL R2, R2, RZ, P1 ;  /* 0x000000ff02027208 */ /* 0x000fe20000800000 */
[----:B-1----:R-:W-:-:S04]  /*6560*/  FFMA.FTZ R5, R29, c[0x0][0x23c], -R8 ;  /* 0x00008f001d057a23 */ /* 0x002fc80000010808 */
[--C-:B------:R-:W-:Y:S01]  /*6570*/  FFMA.FTZ R3, R19, c[0x0][0x23c], -R2.reuse ;  /* 0x00008f0013037a23 */ /* 0x100fe20000010802 */
[----:B------:R1:W-:Y:S01]  /*6580*/  MUFU.EX2 R207, R5 ;  /* 0x0000000500cf7308 */ /* 0x0003e20000000800 */
[--C-:B------:R-:W-:Y:S02]  /*6590*/  FFMA.FTZ R4, R30, c[0x0][0x23c], -R2.reuse ;  /* 0x00008f001e047a23 */ /* 0x100fe40000010802 */
[----:B------:R-:W-:-:S05]  /*65a0*/  FFMA.FTZ R0, R121, c[0x0][0x23c], -R2 ;  /* 0x00008f0079007a23 */ /* 0x000fca0000010802 */
[----:B------:R2:W-:Y:S01]  /*65b0*/  MUFU.EX2 R208, R3 ;  /* 0x0000000300d07308 */ /* 0x0005e20000000800 */
[----:B-1----:R-:W-:-:S07]  /*65c0*/  FFMA.FTZ R5, R18, c[0x0][0x23c], -R8 ;  /* 0x00008f0012057a23 */ /* 0x002fce0000010808 */
[----:B------:R1:W-:Y:S01]  /*65d0*/  MUFU.EX2 R211, R4 ;  /* 0x0000000400d37308 */ /* 0x0003e20000000800 */
[----:B------:R-:W3:Y:S01]  /*65e0*/  LDSM.16.MT88.4 R16, [R202+0x18000] ;  /* 0x01800000ca10783b */ /* 0x000ee20000004200 */
[----:B--2---:R-:W-:-:S06]  /*65f0*/  FFMA.FTZ R3, R24, c[0x0][0x23c], -R2 ;  /* 0x00008f0018037a23 */ /* 0x004fcc0000010802 */
[----:B------:R-:W2:Y:S01]  /*6600*/  MUFU.EX2 R177, R5 ;  /* 0x0000000500b17308 */ /* 0x000ea20000000800 */
[----:B------:R-:W4:Y:S01]  /*6610*/  LDSM.16.MT88.4 R24, [R203+0x18000] ;  /* 0x01800000cb18783b */ /* 0x000f220000004200 */
[----:B-1----:R-:W-:-:S06]  /*6620*/  FFMA.FTZ R4, R31, c[0x0][0x23c], -R2 ;  /* 0x00008f001f047a23 */ /* 0x002fcc0000010802 */
[----:B------:R-:W1:Y:S01]  /*6630*/  MUFU.EX2 R213, R3 ;  /* 0x0000000300d57308 */ /* 0x000e620000000800 */
[----:B------:R-:W-:Y:S01]  /*6640*/  LDSM.16.MT88.4 R28, [R203+0x1a000] ;  /* 0x01a00000cb1c783b */ /* 0x000fe20000004200 */
[----:B--2---:R-:W-:-:S06]  /*6650*/  F2FP.PACK_AB R6, R177, R207 ;  /* 0x000000cfb106723e */ /* 0x004fcc00000000ff */
[----:B------:R2:W2:Y:S01]  /*6660*/  MUFU.EX2 R206, R4 ;  /* 0x0000000400ce7308 */ /* 0x0004a20000000800 */
[----:B-1----:R-:W-:-:S07]  /*6670*/  F2FP.PACK_AB R7, R213, R208 ;  /* 0x000000d0d507723e */ /* 0x002fce00000000ff */
[----:B------:R1:W-:Y:S01]  /*6680*/  MUFU.EX2 R215, R0 ;  /* 0x0000000000d77308 */ /* 0x0003e20000000800 */
[----:B--2---:R-:W-:Y:S02]  /*6690*/  F2FP.PACK_AB R4, R217, R210 ;  /* 0x000000d2d904723e */ /* 0x004fe400000000ff */
[----:B------:R-:W-:-:S07]  /*66a0*/  F2FP.PACK_AB R5, R206, R211 ;  /* 0x000000d3ce05723e */ /* 0x000fce00000000ff */
[----:B---3--:R-:W-:Y:S01]  /*66b0*/  HMMA.16816.F32 R84, R4, R16, RZ ;  /* 0x000000100454723c */ /* 0x008fe200000018ff */
[----:B-1----:R-:W-:-:S04]  /*66c0*/  FFMA.FTZ R0, R122, c[0x0][0x23c], -R2 ;  /* 0x00008f007a007a23 */ /* 0x002fc80000010802 */
[----:B------:R1:W2:Y:S03]  /*66d0*/  MUFU.EX2 R3, R0 ;  /* 0x0000000000037308 */ /* 0x0002a60000000800 */
[C---:B------:R-:W-:Y:S01]  /*66e0*/  HMMA.16816.F32 R48, R4.reuse, R18, RZ ;  /* 0x000000120430723c */ /* 0x040fe200000018ff */
[----:B------:R-:W3:Y:S07]  /*66f0*/  LDSM.16.MT88.4 R16, [R202+0x1c000] ;  /* 0x01c00000ca10783b */ /* 0x000eee0000004200 */
[----:B----4-:R-:W-:Y:S01]  /*6700*/  HMMA.16816.F32 R76, R4, R24, RZ ;  /* 0x00000018044c723c */ /* 0x010fe200000018ff */
        /* <DEDUP_REMOVED lines=13> */
[C---:B------:R-:W-:Y:S08]  /*67e0*/  HMMA.16816.F32 R108, R4.reuse, R42, RZ ;  /* 0x0000002a046c723c */ /* 0x040ff000000018ff */
[C---:B------:R-:W-:Y:S08]  /*67f0*/  HMMA.16816.F32 R64, R4.reuse, R32, RZ ;  /* 0x000000200440723c */ /* 0x040ff000000018ff */
[C---:B------:R-:W-:Y:S01]  /*6800*/  HMMA.16816.F32 R40, R4.reuse, R34, RZ ;  /* 0x000000220428723c */ /* 0x040fe200000018ff */
[----:B------:R-:W2:Y:S07]  /*6810*/  LDSM.16.MT88.4 R32, [R202+0x1e000] ;  /* 0x01e00000ca20783b */ /* 0x000eae0000004200 */
        /* <DEDUP_REMOVED lines=18> */
[C---:B--2---:R-:W-:Y:S08]  /*6940*/  HMMA.16816.F32 R156, R4.reuse, R32, RZ ;  /* 0x00000020049c723c */ /* 0x044ff000000018ff */
[C---:B------:R-:W-:Y:S01]  /*6950*/  HMMA.16816.F32 R120, R4.reuse, R34, RZ ;  /* 0x000000220478723c */ /* 0x040fe200000018ff */
[----:B------:R-:W2:Y:S07]  /*6960*/  LDSM.16.MT88.4 R32, [R203+0x18800] ;  /* 0x01880000cb20783b */ /* 0x000eae0000004200 */
[C---:B------:R-:W-:Y:S08]  /*6970*/  HMMA.16816.F32 R148, R4.reuse, R36, RZ ;  /* 0x000000240494723c */ /* 0x040ff000000018ff */
[C---:B------:R-:W-:Y:S08]  /*6980*/  HMMA.16816.F32 R152, R4.reuse, R38, RZ ;  /* 0x000000260498723c */ /* 0x040ff000000018ff */
[C---:B---3--:R-:W-:Y:S08]  /*6990*/  HMMA.16816.F32 R160, R4.reuse, R16, RZ ;  /* 0x0000001004a0723c */ /* 0x048ff000000018ff */
[C---:B------:R-:W-:Y:S01]  /*69a0*/  HMMA.16816.F32 R164, R4.reuse, R18, RZ ;  /* 0x0000001204a4723c */ /* 0x040fe200000018ff */
[----:B------:R-:W3:Y:S07]  /*69b0*/  LDSM.16.MT88.4 R16, [R202+0x1a800] ;  /* 0x01a80000ca10783b */ /* 0x000eee0000004200 */
[C---:B-1----:R-:W-:Y:S08]  /*69c0*/  HMMA.16816.F32 R168, R4.reuse, R24, RZ ;  /* 0x0000001804a8723c */ /* 0x042ff000000018ff */
[----:B------:R-:W-:Y:S01]  /*69d0*/  HMMA.16816.F32 R188, R4, R26, RZ ;  /* 0x0000001a04bc723c */ /* 0x000fe200000018ff */
[----:B------:R-:W1:Y:S06]  /*69e0*/  LDSM.16.MT88.4 R24, [R201+0x1a800] ;  /* 0x01a80000c918783b */ /* 0x000e6c0000004200 */
[----:B------:R-:W-:-:S02]  /*69f0*/  F2FP.PACK_AB R4, R11, R214 ;  /* 0x000000d60b04723e */ /* 0x000fc400000000ff */
[----:B------:R-:W-:Y:S02]  /*6a00*/  F2FP.PACK_AB R5, R3, R215 ;  /* 0x000000d70305723e */ /* 0x000fe400000000ff */
[----:B------:R-:W-:Y:S02]  /*6a10*/  F2FP.PACK_AB R6, R205, R9 ;  /* 0x00000009cd06723e */ /* 0x000fe400000000ff */
[----:B----4-:R-:W-:-:S07]  /*6a20*/  F2FP.PACK_AB R7, R212, R10 ;  /* 0x0000000ad407723e */ /* 0x010fce00000000ff */
[C---:B------:R-:W-:Y:S08]  /*6a30*/  HMMA.16816.F32 R184, R4.reuse, R30, R116 ;  /* 0x0000001e04b8723c */ /* 0x040ff00000001874 */
[C---:B------:R-:W-:Y:S08]  /*6a40*/  HMMA.16816.F32 R116, R4.reuse, R12, R84 ;  /* 0x0000000c0474723c */ /* 0x040ff00000001854 */
[C---:B------:R-:W-:Y:S08]  /*6a50*/  HMMA.16816.F32 R180, R4.reuse, R14, R48 ;  /* 0x0000000e04b4723c */ /* 0x040ff00000001830 */
[C---:B------:R-:W-:Y:S08]  /*6a60*/  HMMA.16816.F32 R12, R4.reuse, R20, R80 ;  /* 0x00000014040c723c */ /* 0x040ff00000001850 */
[C---:B------:R-:W-:Y:S08]  /*6a70*/  HMMA.16816.F32 R196, R4.reuse, R28, R88 ;  /* 0x0000001c04c4723c */ /* 0x040ff00000001858 */
[----:B--2---:R-:W-:Y:S01]  /*6a80*/  HMMA.16816.F32 R28, R4, R34, R112 ;  /* 0x00000022041c723c */ /* 0x004fe20000001870 */
        /* <DEDUP_REMOVED lines=8> */
[C---:B---3--:R-:W-:Y:S07]  /*6b10*/  HMMA.16816.F32 R180, R4.reuse, R18, R104 ;  /* 0x0000001204b4723c */ /* 0x048fee0000001868 */
[----:B------:R-:W-:Y:S01]  /*6b20*/  IMAD.MOV.U32 R106, RZ, RZ, R0 ;  /* 0x000000ffff6a7224 */ /* 0x000fe200078e0000 */
[----:B------:R-:W-:Y:S01]  /*6b30*/  HMMA.16816.F32 R12, R4, R22, R44 ;  /* 0x00000016040c723c */ /* 0x000fe2000000182c */
[----:B------:R-:W-:Y:S01]  /*6b40*/  FFMA.FTZ R0, R173, c[0x0][0x23c], -R8 ;  /* 0x00008f00ad007a23 */ /* 0x000fe20000010808 */
[----:B------:R-:W-:-:S05]  /*6b50*/  MOV R107, R38 ;  /* 0x00000026006b7202 */ /* 0x000fca0000000f00 */
[----:B------:R-:W-:Y:S01]  /*6b60*/  MOV R47, R30 ;  /* 0x0000001e002f7202 */ /* 0x000fe20000000f00 */
[C---:B------:R-:W-:Y:S01]  /*6b70*/  HMMA.16816.F32 R20, R4.reuse, R32, R76 ;  /* 0x000000200414723c */ /* 0x040fe2000000184c */
[----:B------:R-:W2:Y:S01]  /*6b80*/  LDSM.16.MT88.4 R32, [R201+0x1c800] ;  /* 0x01c80000c920783b */ /* 0x000ea20000004200 */
[----:B------:R-:W-:Y:S01]  /*6b90*/  IMAD.MOV.U32 R46, RZ, RZ, R31 ;  /* 0x000000ffff2e7224 */ /* 0x000fe200078e001f */
[----:B------:R-:W-:Y:S01]  /*6ba0*/  MOV R45, R29 ;  /* 0x0000001d002d7202 */ /* 0x000fe20000000f00 */
[----:B------:R-:W-:Y:S01]  /*6bb0*/  IMAD.MOV.U32 R44, RZ, RZ, R28 ;  /* 0x000000ffff2c7224 */ /* 0x000fe200078e001c */
[----:B------:R-:W-:Y:S01]  /*6bc0*/  MOV R104, R47 ;  /* 0x0000002f00687202 */ /* 0x000fe20000000f00 */
[----:B------:R-:W3:Y:S01]  /*6bd0*/  LDSM.16.MT88.4 R28, [R202+0x1c800] ;  /* 0x01c80000ca1c783b */ /* 0x000ee20000004200 */
[----:B------:R-:W-:Y:S01]  /*6be0*/  IMAD.MOV.U32 R105, RZ, RZ, R46 ;  /* 0x000000ffff697224 */ /* 0x000fe200078e002e */
[----:B------:R-:W-:Y:S01]  /*6bf0*/  HMMA.16816.F32 R112, R4, R16, R68 ;  /* 0x000000100470723c */ /* 0x000fe20000001844 */
[----:B------:R-:W-:Y:S01]  /*6c00*/  MOV R76, R50 ;  /* 0x00000032004c7202 */ /* 0x000fe20000000f00 */
        /* <DEDUP_REMOVED lines=10> */
[----:B------:R-:W4:Y:S01]  /*6cb0*/  LDSM.16.MT88.4 R12, [R204+0x1a800] ;  /* 0x01a80000cc0c783b */ /* 0x000f220000004200 */
[----:B------:R-:W-:Y:S01]  /*6cc0*/  IMAD.MOV.U32 R68, RZ, RZ, R37 ;  /* 0x000000ffff447224 */ /* 0x000fe200078e0025 */
[C---:B-1----:R-:W-:Y:S01]  /*6cd0*/  HMMA.16816.F32 R244, R4.reuse, R24, R72 ;  /* 0x0000001804f4723c */ /* 0x042fe20000001848 */
[----:B------:R-:W-:Y:S01]  /*6ce0*/  MOV R91, R20 ;  /* 0x00000014005b7202 */ /* 0x000fe20000000f00 */
[----:B------:R-:W-:Y:S01]  /*6cf0*/  IMAD.MOV.U32 R90, RZ, RZ, R21 ;  /* 0x000000ffff5a7224 */ /* 0x000fe200078e0015 */
[----:B------:R-:W-:Y:S01]  /*6d00*/  MOV R89, R22 ;  /* 0x0000001600597202 */ /* 0x000fe20000000f00 */
[----:B------:R-:W-:Y:S01]  /*6d10*/  IMAD.MOV.U32 R88, RZ, RZ, R23 ;  /* 0x000000ffff587224 */ /* 0x000fe200078e0017 */
[----:B------:R-:W-:Y:S01]  /*6d20*/  MOV R70, R177 ;  /* 0x000000b100467202 */ /* 0x000fe20000000f00 */
[----:B------:R-:W1:Y:S01]  /*6d30*/  LDSM.16.MT88.4 R20, [R203+0x1a800] ;  /* 0x01a80000cb14783b */ /* 0x000e620000004200 */
[----:B------:R-:W-:Y:S01]  /*6d40*/  IMAD.MOV.U32 R173, RZ, RZ, R79 ;  /* 0x000000ffffad7224 */ /* 0x000fe200078e004f */
[C---:B------:R-:W-:Y:S02]  /*6d50*/  HMMA.16816.F32 R108, R4.reuse, R26, R108 ;  /* 0x0000001a046c723c */ /* 0x040fe4000000186c */
[----:B------:R-:W1:Y:S06]  /*6d60*/  LDSM.16.MT88.4 R24, [R202+0x1e800] ;  /* 0x01e80000ca18783b */ /* 0x000e6c0000004200 */
[C---:B--2---:R-:W-:Y:S07]  /*6d70*/  HMMA.16816.F32 R176, R4.reuse, R34, R96 ;  /* 0x0000002204b0723c */ /* 0x044fee0000001860 */
[----:B------:R-:W-:Y:S01]  /*6d80*/  IMAD.MOV.U32 R96, RZ, RZ, R91 ;  /* 0x000000ffff607224 */ /* 0x000fe200078e005b */
[----:B---3--:R-:W-:Y:S01]  /*6d90*/  HMMA.16816.F32 R72, R4, R28, R52 ;  /* 0x0000001c0448723c */ /* 0x008fe20000001834 */
[----:B------:R-:W-:Y:S01]  /*6da0*/  MOV R97, R90 ;  /* 0x0000005a00617202 */ /* 0x000fe20000000f00 */
[----:B------:R-:W-:Y:S01]  /*6db0*/  IMAD.MOV.U32 R98, RZ, RZ, R89 ;  /* 0x000000ffff627224 */ /* 0x000fe200078e0059 */
[----:B------:R-:W-:-:S05]  /*6dc0*/  MOV R99, R88 ;  /* 0x0000005800637202 */ /* 0x000fca0000000f00 */
[C---:B----4-:R-:W-:Y:S08]  /*6dd0*/  HMMA.16816.F32 R48, R4.reuse, R16, R140 ;  /* 0x000000100430723c */ /* 0x050ff0000000188c */
[C---:B------:R-:W-:Y:S08]  /*6de0*/  HMMA.16816.F32 R240, R4.reuse, R12, R64 ;  /* 0x0000000c04f0723c */ /* 0x040ff00000001840 */
[C---:B-1----:R-:W-:Y:S08]  /*6df0*/  HMMA.16816.F32 R236, R4.reuse, R20, R60 ;  /* 0x0000001404ec723c */ /* 0x042ff0000000183c */
[C---:B------:R-:W-:Y:S07]  /*6e00*/  HMMA.16816.F32 R248, R4.reuse, R22, R100 ;  /* 0x0000001604f8723c */ /* 0x040fee0000001864 */
[----:B------:R-:W-:Y:S01]  /*6e10*/  MOV R103, R45 ;  /* 0x0000002d00677202 */ /* 0x000fe20000000f00 */
[----:B------:R-:W-:Y:S01]  /*6e20*/  HMMA.16816.F32 R20, R4, R32, R56 ;  /* 0x000000200414723c */ /* 0x000fe20000001838 */
[----:B------:R-:W-:-:S02]  /*6e30*/  IMAD.MOV.U32 R102, RZ, RZ, R44 ;  /* 0x000000ffff667224 */ /* 0x000fc400078e002c */
[----:B------:R-:W-:Y:S02]  /*6e40*/  MOV R101, R103 ;  /* 0x0000006700657202 */ /* 0x000fe40000000f00 */
[----:B------:R-:W-:Y:S02]  /*6e50*/  MOV R103, R105 ;  /* 0x0000006900677202 */ /* 0x000fe40000000f00 */
[----:B------:R-:W-:Y:S01]  /*6e60*/  MOV R105, R84 ;  /* 0x0000005400697202 */ /* 0x000fe20000000f00 */
[C---:B------:R-:W-:Y:S01]  /*6e70*/  HMMA.16816.F32 R40, R4.reuse, R14, R40 ;  /* 0x0000000e0428723c */ /* 0x040fe20000001828 */
[----:B------:R-:W1:Y:S07]  /*6e80*/  LDSM.16.MT88.4 R12, [R204+0x1c800] ;  /* 0x01c80000cc0c783b */ /* 0x000e6e0000004200 */
[C---:B------:R-:W-:Y:S01]  /*6e90*/  HMMA.16816.F32 R60, R4.reuse, R30, R124 ;  /* 0x0000001e043c723c */ /* 0x040fe2000000187c */
[----:B------:R2:W-:Y:S01]  /*6ea0*/  MUFU.EX2 R126, R0 ;  /* 0x00000000007e7308 */ /* 0x0005e20000000800 */
[----:B------:R-:W-:Y:S06]  /*6eb0*/  LDSM.16.MT88.4 R28, [R204+0x1e800] ;  /* 0x01e80000cc1c783b */ /* 0x000fec0000004200 */
        /* <DEDUP_REMOVED lines=10> */
[----:B--2---:R-:W-:Y:S01]  /*6f60*/  FFMA.FTZ R0, R135, c[0x0][0x23c], -R8 ;  /* 0x00008f0087007a23 */ /* 0x004fe20000010808 */
[----:B------:R-:W-:Y:S01]  /*6f70*/  MOV R135, R217 ;  /* 0x000000d900877202 */ /* 0x000fe20000000f00 */
[----:B------:R-:W-:Y:S01]  /*6f80*/  IMAD.MOV.U32 R92, RZ, RZ, R40 ;  /* 0x000000ffff5c7224 */ /* 0x000fe200078e0028 */
[----:B------:R2:W5:Y:S01]  /*6f90*/  LDL.LU R217, [R1+0xac] ;  /* 0x0000ac0001d97983 */ /* 0x0005620000300800 */
[----:B------:R4:W-:Y:S01]  /*6fa0*/  MUFU.EX2 R127, R0 ;  /* 0x00000000007f7308 */ /* 0x0009e20000000800 */
[----:B------:R-:W-:Y:S01]  /*6fb0*/  MOV R93, R43 ;  /* 0x0000002b005d7202 */ /* 0x000fe20000000f00 */
        /* <DEDUP_REMOVED lines=9> */
[----:B-1----:R-:W-:Y:S01]  /*7050*/  HMMA.16816.F32 R44, R4, R12, R128 ;  /* 0x0000000c042c723c */ /* 0x002fe20000001880 */
[----:B------:R-:W-:-:S02]  /*7060*/  MOV R159, R52 ;  /* 0x00000034009f7202 */ /* 0x000fc40000000f00 */
[----:B------:R-:W-:Y:S01]  /*7070*/  MOV R125, R54 ;  /* 0x00000036007d7202 */ /* 0x000fe20000000f00 */
[----:B------:R-:W-:Y:S02]  /*7080*/  IMAD.MOV.U32 R124, RZ, RZ, R35 ;  /* 0x000000ffff7c7224 */ /* 0x000fe400078e0023 */
[--C-:B----4-:R-:W-:Y:S02]  /*7090*/  FFMA.FTZ R0, R172, c[0x0][0x23c], -R8.reuse ;  /* 0x00008f00ac007a23 */ /* 0x110fe40000010808 */
[C---:B------:R-:W-:Y:S01]  /*70a0*/  HMMA.16816.F32 R56, R4.reuse, R14, R136 ;  /* 0x0000000e0438723c */ /* 0x040fe20000001888 */
[----:B------:R-:W1:Y:S01]  /*70b0*/  LDSM.16.MT88.4 R12, [R203+0x1e800] ;  /* 0x01e80000cb0c783b */ /* 0x000e620000004200 */
[----:B------:R4:W-:Y:S06]  /*70c0*/  MUFU.EX2 R130, R0 ;  /* 0x0000000000827308 */ /* 0x0009ec0000000800 */
[C---:B------:R-:W-:Y:S01]  /*70d0*/  HMMA.16816.F32 R88, R4.reuse, R26, R120 ;  /* 0x0000001a0458723c */ /* 0x040fe20000001878 */
[----:B------:R-:W1:Y:S06]  /*70e0*/  LDSM.16.MT88.4 R24, [R202+0x19000] ;  /* 0x01900000ca18783b */ /* 0x000e6c0000004200 */
[----:B------:R-:W-:Y:S01]  /*70f0*/  MOV R120, R96 ;  /* 0x0000006000787202 */ /* 0x000fe20000000f00 */
[----:B---3--:R-:W-:Y:S01]  /*7100*/  HMMA.16816.F32 R36, R4, R20, R148 ;  /* 0x000000140424723c */ /* 0x008fe20000001894 */
[----:B------:R-:W-:Y:S01]  /*7110*/  IMAD.MOV.U32 R96, RZ, RZ, R71 ;  /* 0x000000ffff607224 */ /* 0x000fe200078e0047 */
[----:B------:R-:W-:Y:S01]  /*7120*/  MOV R122, R98 ;  /* 0x00000062007a7202 */ /* 0x000fe20000000f00 */
[----:B----4-:R-:W-:-:S02]  /*7130*/  FFMA.FTZ R0, R134, c[0x0][0x23c], -R8 ;  /* 0x00008f0086007a23 */ /* 0x010fc40000010808 */
[----:B------:R-:W-:Y:S01]  /*7140*/  IMAD.MOV.U32 R121, RZ, RZ, R97 ;  /* 0x000000ffff797224 */ /* 0x000fe200078e0061 */
[----:B------:R-:W-:Y:S01]  /*7150*/  MOV R97, R76 ;  /* 0x0000004c00617202 */ /* 0x000fe20000000f00 */
[----:B------:R-:W-:Y:S01]  /*7160*/  IMAD.MOV.U32 R151, RZ, RZ, R216 ;  /* 0x000000ffff977224 */ /* 0x000fe200078e00d8 */
[----:B------:R-:W-:Y:S01]  /*7170*/  MOV R150, R215 ;  /* 0x000000d700967202 */ /* 0x000fe20000000f00 */
[----:B------:R2:W5:Y:S01]  /*7180*/  LDL.LU R216, [R1+0xa8] ;  /* 0x0000a80001d87983 */ /* 0x0005620000300800 */
[----:B------:R-:W-:Y:S01]  /*7190*/  IMAD.MOV.U32 R149, RZ, RZ, R214 ;  /* 0x000000ffff957224 */ /* 0x000fe200078e00d6 */
[----:B------:R-:W-:Y:S01]  /*71a0*/  MOV R148, R213 ;  /* 0x000000d500947202 */ /* 0x000fe20000000f00 */
[----:B------:R3:W4:Y:S01]  /*71b0*/  MUFU.EX2 R100, R0 ;  /* 0x0000000000647308 */ /* 0x0007220000000800 */
[----:B------:R2:W5:Y:S01]  /*71c0*/  LDL.LU R215, [R1+0xa4] ;  /* 0x0000a40001d77983 */ /* 0x0005620000300800 */
[----:B------:R-:W-:Y:S01]  /*71d0*/  HMMA.16816.F32 R64, R4, R22, R152 ;  /* 0x000000160440723c */ /* 0x000fe20000001898 */
[----:B------:R-:W-:Y:S01]  /*71e0*/  IMAD.MOV.U32 R123, RZ, RZ, R99 ;  /* 0x000000ffff7b7224 */ /* 0x000fe200078e0063 */
[----:B------:R-:W-:Y:S01]  /*71f0*/  MOV R99, R78 ;  /* 0x0000004e00637202 */ /* 0x000fe20000000f00 */
[----:B------:R2:W5:Y:S01]  /*7200*/  LDL.LU R214, [R1+0xa0] ;  /* 0x0000a00001d67983 */ /* 0x0005620000300800 */
[----:B------:R-:W-:-:S03]  /*7210*/  IMAD.MOV.U32 R98, RZ, RZ, R77 ;  /* 0x000000ffff627224 */ /* 0x000fc600078e004d */
[----:B------:R2:W5:Y:S01]  /*7220*/  LDL.LU R213, [R1+0x9c] ;  /* 0x00009c0001d57983 */ /* 0x0005620000300800 */
[----:B------:R-:W-:Y:S01]  /*7230*/  IMAD.MOV.U32 R153, RZ, RZ, R107 ;  /* 0x000000ffff997224 */ /* 0x000fe200078e006b */
[----:B------:R-:W-:Y:S01]  /*7240*/  MOV R154, R68 ;  /* 0x00000044009a7202 */ /* 0x000fe20000000f00 */
[----:B------:R-:W-:Y:S01]  /*7250*/  IMAD.MOV.U32 R155, RZ, RZ, R69 ;  /* 0x000000ffff9b7224 */ /* 0x000fe200078e0045 */
[----:B------:R-:W2:Y:S01]  /*7260*/  LDL.LU R134, [R1+0x18] ;  /* 0x0000180001867983 */ /* 0x000ea20000300800 */
[----:B------:R-:W-:Y:S01]  /*7270*/  MOV R107, R70 ;  /* 0x00000046006b7202 */ /* 0x000fe20000000f00 */
[C---:B------:R-:W-:Y:S01]  /*7280*/  HMMA.16816.F32 R92, R4.reuse, R28, R160 ;  /* 0x0000001c045c723c */ /* 0x040fe200000018a0 */
[----:B---3--:R-:W-:Y:S01]  /*7290*/  FFMA.FTZ R0, R175, c[0x0][0x23c], -R2 ;  /* 0x00008f00af007a23 */ /* 0x008fe20000010802 */
[----:B----4-:R-:W-:Y:S01]  /*72a0*/  MOV R157, R100 ;  /* 0x00000064009d7202 */ /* 0x010fe20000000f00 */
[----:B------:R-:W-:Y:S01]  /*72b0*/  IMAD.MOV.U32 R100, RZ, RZ, R102 ;  /* 0x000000ffff647224 */ /* 0x000fe200078e0066 */
[----:B------:R-:W-:Y:S01]  /*72c0*/  MOV R140, R211 ;  /* 0x000000d3008c7202 */ /* 0x000fe20000000f00 */
[----:B------:R3:W4:Y:S01]  /*72d0*/  MUFU.EX2 R20, R0 ;  /* 0x0000000000147308 */ /* 0x0007220000000800 */
        /* <DEDUP_REMOVED lines=13> */
[----:B------:R-:W-:Y:S01]  /*73b0*/  IMAD.MOV.U32 R167, RZ, RZ, R127 ;  /* 0x000000ffffa77224 */ /* 0x000fe200078e007f */
[----:B------:R-:W-:Y:S01]  /*73c0*/  MOV R127, R34 ;  /* 0x00000022007f7202 */ /* 0x000fe20000000f00 */
[----:B---3--:R-:W-:Y:S01]  /*73d0*/  FFMA.FTZ R0, R193, c[0x0][0x23c], -R2 ;  /* 0x00008f00c1007a23 */ /* 0x008fe20000010802 */
[----:B----4-:R-:W-:Y:S01]  /*73e0*/  MOV R166, R20 ;  /* 0x0000001400a67202 */ /* 0x010fe20000000f00 */
[----:B------:R-:W-:Y:S01]  /*73f0*/  IMAD.MOV.U32 R126, RZ, RZ, R55 ;  /* 0x000000ffff7e7224 */ /* 0x000fe200078e0037 */
[----:B------:R-:W-:Y:S01]  /*7400*/  LDSM.16.MT88.4 R32, [R204+0x19000] ;  /* 0x01900000cc20783b */ /* 0x000fe20000004200 */
[----:B------:R1:W3:Y:S03]  /*7410*/  MUFU.EX2 R131, R0 ;  /* 0x0000000000837308 */ /* 0x0002e60000000800 */
[----:B------:R-:W-:Y:S01]  /*7420*/  LDSM.16.MT88.4 R20, [R203+0x19000] ;  /* 0x01900000cb14783b */ /* 0x000fe20000004200 */
[----:B------:R-:W-:Y:S01]  /*7430*/  IMAD.MOV.U32 R172, RZ, RZ, R212 ;  /* 0x000000ffffac7224 */ /* 0x000fe200078e00d4 */
[----:B------:R-:W-:Y:S02]  /*7440*/  HMMA.16816.F32 R52, R4, R14, R188 ;  /* 0x0000000e0434723c */ /* 0x000fe400000018bc */
[----:B------:R-:W4:Y:S01]  /*7450*/  LDSM.16.MT88.4 R12, [R202+0x1b000] ;  /* 0x01b00000ca0c783b */ /* 0x000f220000004200 */
[----:B------:R-:W-:Y:S01]  /*7460*/  IMAD.MOV.U32 R143, RZ, RZ, R208 ;  /* 0x000000ffff8f7224 */ /* 0x000fe200078e00d0 */
[----:B------:R-:W-:Y:S01]  /*7470*/  MOV R105, R205 ;  /* 0x000000cd00697202 */ /* 0x000fe20000000f00 */
[----:B------:R-:W-:Y:S01]  /*7480*/  IMAD.MOV.U32 R104, RZ, RZ, R206 ;  /* 0x000000ffff687224 */ /* 0x000fe200078e00ce */
[----:B------:R-:W-:Y:S01]  /*7490*/  LDSM.16.MT88.4 R28, [R203+0x1b000] ;  /* 0x01b00000cb1c783b */ /* 0x000fe20000004200 */
[----:B-1----:R-:W-:-:S03]  /*74a0*/  FFMA.FTZ R0, R192, c[0x0][0x23c], -R2 ;  /* 0x00008f00c0007a23 */ /* 0x002fc60000010802 */
[----:B------:R1:W5:Y:S01]  /*74b0*/  LDL.LU R212, [R1+0x98] ;  /* 0x0000980001d47983 */ /* 0x0003620000300800 */
[----:B------:R1:W-:Y:S01]  /*74c0*/  MUFU.EX2 R129, R0 ;  /* 0x0000000000817308 */ /* 0x0003e20000000800 */
[----:B------:R-:W-:Y:S01]  /*74d0*/  F2FP.PACK_AB R4, R167, R165 ;  /* 0x000000a5a704723e */ /* 0x000fe200000000ff */
[----:B------:R-:W-:Y:S01]  /*74e0*/  IMAD.MOV.U32 R106, RZ, RZ, R200 ;  /* 0x000000ffff6a7224 */ /* 0x000fe200078e00c8 */
[----:B---3--:R-:W-:Y:S01]  /*74f0*/  F2FP.PACK_AB R5, R131, R166 ;  /* 0x000000a68305723e */ /* 0x008fe200000000ff */
[----:B------:R-:W-:Y:S01]  /*7500*/  IMAD.MOV.U32 R193, RZ, RZ, R159 ;  /* 0x000000ffffc17224 */ /* 0x000fe200078e009f */
[----:B------:R-:W-:Y:S01]  /*7510*/  F2FP.PACK_AB R6, R157, R130 ;  /* 0x000000829d06723e */ /* 0x000fe200000000ff */
[----:B------:R-:W-:Y:S01]  /*7520*/  IMAD.MOV.U32 R175, RZ, RZ, R172 ;  /* 0x000000ffffaf7224 */ /* 0x000fe200078e00ac */
[----:B------:R-:W-:Y:S01]  /*7530*/  MOV R192, R158 ;  /* 0x0000009e00c07202 */ /* 0x000fe20000000f00 */
[----:B------:R3:W5:Y:S01]  /*7540*/  LDL.LU R211, [R1+0x94] ;  /* 0x0000940001d37983 */ /* 0x0007620000300800 */
[----:B-1----:R-:W-:Y:S01]  /*7550*/  FFMA.FTZ R0, R174, c[0x0][0x23c], -R2 ;  /* 0x00008f00ae007a23 */ /* 0x002fe20000010802 */
[----:B------:R-:W-:Y:S01]  /*7560*/  MOV R158, R140 ;  /* 0x0000008c009e7202 */ /* 0x000fe20000000f00 */
[----:B------:R-:W-:Y:S01]  /*7570*/  IMAD.MOV.U32 R159, RZ, RZ, R141 ;  /* 0x000000ffff9f7224 */ /* 0x000fe200078e008d */
[----:B------:R-:W-:Y:S01]  /*7580*/  MOV R172, R107 ;  /* 0x0000006b00ac7202 */ /* 0x000fe20000000f00 */
[----:B------:R-:W1:Y:S01]  /*7590*/  MUFU.EX2 R156, R0 ;  /* 0x00000000009c7308 */ /* 0x000e620000000800 */
[----:B------:R-:W-:Y:S01]  /*75a0*/  IMAD.MOV.U32 R164, RZ, RZ, R175 ;  /* 0x000000ffffa47224 */ /* 0x000fe200078e00af */
[----:B------:R3:W5:Y:S01]  /*75b0*/  LDL.LU R210, [R1+0x90] ;  /* 0x0000900001d27983 */ /* 0x0007620000300800 */
[----:B------:R-:W-:-:S02]  /*75c0*/  MOV R140, R142 ;  /* 0x0000008e008c7202 */ /* 0x000fc40000000f00 */
[----:B-1----:R-:W-:Y:S01]  /*75d0*/  F2FP.PACK_AB R7, R156, R129 ;  /* 0x000000819c07723e */ /* 0x002fe200000000ff */
[----:B------:R-:W-:Y:S01]  /*75e0*/  IMAD.MOV.U32 R141, RZ, RZ, R143 ;  /* 0x000000ffff8d7224 */ /* 0x000fe200078e008f */
[----:B------:R3:W5:Y:S05]  /*75f0*/  LDL.LU R209, [R1+0x8c] ;  /* 0x00008c0001d17983 */ /* 0x00076a0000300800 */
[C---:B------:R-:W-:Y:S08]  /*7600*/  HMMA.16816.F32 R136, R4.reuse, R16, R196 ;  /* 0x000000100488723c */ /* 0x040ff000000018c4 */
[----:B------:R-:W-:Y:S01]  /*7610*/  HMMA.16816.F32 R76, R4, R18, R184 ;  /* 0x00000012044c723c */ /* 0x000fe200000018b8 */
[----:B------:R-:W1:Y:S01]  /*7620*/  LDSM.16.MT88.4 R16, [R201+0x1b000] ;  /* 0x01b00000c910783b */ /* 0x000e620000004200 */
[----:B------:R-:W-:Y:S01]  /*7630*/  MOV R142, R128 ;  /* 0x00000080008e7202 */ /* 0x000fe20000000f00 */
[----:B------:R-:W-:-:S05]  /*7640*/  IMAD.MOV.U32 R128, RZ, RZ, R104 ;  /* 0x000000ffff807224 */ /* 0x000fca00078e0068 */
[C---:B------:R-:W-:Y:S01]  /*7650*/  HMMA.16816.F32 R144, R4.reuse, R24, R116 ;  /* 0x000000180490723c */ /* 0x040fe20000001874 */
[----:B------:R-:W-:Y:S01]  /*7660*/  IMAD.MOV.U32 R143, RZ, RZ, R106 ;  /* 0x000000ffff8f7224 */ /* 0x000fe200078e006a */
[----:B------:R3:W5:Y:S04]  /*7670*/  LDL.LU R208, [R1+0x88] ;  /* 0x0000880001d07983 */ /* 0x0007680000300800 */
[----:B------:R3:W5:Y:S02]  /*7680*/  LDL.LU R207, [R1+0x84] ;  /* 0x0000840001cf7983 */ /* 0x0007640000300800 */
[C---:B----4-:R-:W-:Y:S02]  /*7690*/  HMMA.16816.F32 R112, R4.reuse, R12, R112 ;  /* 0x0000000c0470723c */ /* 0x050fe40000001870 */
[----:B------:R3:W5:Y:S04]  /*76a0*/  LDL.LU R206, [R1+0x80] ;  /* 0x0000800001ce7983 */ /* 0x0007680000300800 */
[----:B------:R3:W5:Y:S02]  /*76b0*/  LDL.LU R205, [R1+0x7c] ;  /* 0x00007c0001cd7983 */ /* 0x0007640000300800 */
[C---:B------:R-:W-:Y:S02]  /*76c0*/  HMMA.16816.F32 R116, R4.reuse, R14, R180 ;  /* 0x0000000e0474723c */ /* 0x040fe400000018b4 */
[----:B------:R-:W4:Y:S04]  /*76d0*/  LDSM.16.MT88.4 R12, [R204+0x1d000] ;  /* 0x01d00000cc0c783b */ /* 0x000f280000004200 */
[----:B------:R3:W5:Y:S02]  /*76e0*/  LDL.LU R200, [R1+0x78] ;  /* 0x0000780001c87983 */ /* 0x0007640000300800 */
[C---:B------:R-:W-:Y:S02]  /*76f0*/  HMMA.16816.F32 R96, R4.reuse, R26, R96 ;  /* 0x0000001a0460723c */ /* 0x040fe40000001860 */
[----:B------:R-:W3:Y:S06]  /*7700*/  LDSM.16.MT88.4 R24, [R204+0x1b000] ;  /* 0x01b00000cc18783b */ /* 0x000eec0000004200 */
[C---:B-1----:R-:W-:Y:S08]  /*7710*/  HMMA.16816.F32 R108, R4.reuse, R18, R108 ;  /* 0x00000012046c723c */ /* 0x042ff0000000186c */
[C---:B------:R-:W-:Y:S08]  /*7720*/  HMMA.16816.F32 R152, R4.reuse, R32, R152 ;  /* 0x000000200498723c */ /* 0x040ff00000001898 */
[C---:B------:R-:W-:Y:S08]  /*7730*/  HMMA.16816.F32 R32, R4.reuse, R34, R160 ;  /* 0x000000220420723c */ /* 0x040ff000000018a0 */
[C---:B------:R-:W-:Y:S08]  /*7740*/  HMMA.16816.F32 R160, R4.reuse, R20, R120 ;  /* 0x0000001404a0723c */ /* 0x040ff00000001878 */
[C---:B------:R-:W-:Y:S01]  /*7750*/  HMMA.16816.F32 R100, R4.reuse, R22, R100 ;  /* 0x000000160464723c */ /* 0x040fe20000001864 */
[----:B------:R-:W1:Y:S07]  /*7760*/  LDSM.16.MT88.4 R20, [R201+0x1d000] ;  /* 0x01d00000c914783b */ /* 0x000e6e0000004200 */
[C---:B------:R-:W-:Y:S08]  /*7770*/  HMMA.16816.F32 R168, R4.reuse, R28, R236 ;  /* 0x0000001c04a8723c */ /* 0x040ff000000018ec */
[C---:B----4-:R-:W-:Y:S08]  /*7780*/  HMMA.16816.F32 R236, R4.reuse, R12, R44 ;  /* 0x0000000c04ec723c */ /* 0x050ff0000000182c */
[C---:B---3--:R-:W-:Y:S08]  /*7790*/  HMMA.16816.F32 R120, R4.reuse, R24, R240 ;  /* 0x000000180478723c */ /* 0x048ff000000018f0 */
[C---:B------:R-:W-:Y:S01]  /*77a0*/  HMMA.16816.F32 R124, R4.reuse, R26, R124 ;  /* 0x0000001a047c723c */ /* 0x040fe2000000187c */
[----:B------:R-:W-:Y:S07]  /*77b0*/  LDSM.16.MT88.4 R24, [R203+0x1d000] ;  /* 0x01d00000cb18783b */ /* 0x000fee0000004200 */
[C---:B------:R-:W-:Y:S01]  /*77c0*/  HMMA.16816.F32 R184, R4.reuse, R30, R248 ;  /* 0x0000001e04b8723c */ /* 0x040fe200000018f8 */
[----:B------:R-:W-:Y:S07]  /*77d0*/  LDSM.16.MT88.4 R28, [R201+0x1f000] ;  /* 0x01f00000c91c783b */ /* 0x000fee0000004200 */
[----:B-1----:R-:W-:Y:S01]  /*77e0*/  HMMA.16816.F32 R248, R4, R22, R176 ;  /* 0x0000001604f8723c */ /* 0x002fe200000018b0 */
[----:B--2---:R-:W-:-:S02]  /*77f0*/  MOV R174, R134 ;  /* 0x0000008600ae7202 */ /* 0x004fc40000000f00 */
[----:B------:R-:W-:-:S05]  /*7800*/  MOV R134, R105 ;  /* 0x0000006900867202 */ /* 0x000fca0000000f00 */
[----:B------:R-:W-:Y:S01]  /*7810*/  HMMA.16816.F32 R104, R4, R16, R244 ;  /* 0x000000100468723c */ /* 0x000fe200000018f4 */
[----:B------:R-:W1:Y:S01]  /*7820*/  LDSM.16.MT88.4 R16, [R202+0x1d000] ;  /* 0x01d00000ca10783b */ /* 0x000e620000004200 */
[----:B------:R-:W-:-:S04]  /*7830*/  FFMA.FTZ R0, R174, c[0x0][0x23c], -R8 ;  /* 0x00008f00ae007a23 */ /* 0x000fc80000010808 */
[----:B------:R2:W-:Y:S02]  /*7840*/  MUFU.EX2 R44, R0 ;  /* 0x00000000002c7308 */ /* 0x0005e40000000800 */
[----:B------:R-:W-:Y:S01]  /*7850*/  HMMA.16816.F32 R244, R4, R20, R192 ;  /* 0x0000001404f4723c */ /* 0x000fe200000018c0 */
[----:B--2---:R-:W-:-:S07]  /*7860*/  FFMA.FTZ R0, R234, c[0x0][0x23c], -R8 ;  /* 0x00008f00ea007a23 */ /* 0x004fce0000010808 */
[C---:B------:R-:W-:Y:S01]  /*7870*/  HMMA.16816.F32 R192, R4.reuse, R14, R56 ;  /* 0x0000000e04c0723c */ /* 0x040fe20000001838 */
[----:B------:R-:W-:Y:S07]  /*7880*/  LDSM.16.MT88.4 R12, [R204+0x1f000] ;  /* 0x01f00000cc0c783b */ /* 0x000fee0000004200 */
[C---:B-1----:R-:W-:Y:S08]  /*7890*/  HMMA.16816.F32 R240, R4.reuse, R16, R72 ;  /* 0x0000001004f0723c */ /* 0x042ff00000001848 */
[----:B------:R-:W-:Y:S01]  /*78a0*/  HMMA.16816.F32 R196, R4, R18, R60 ;  /* 0x0000001204c4723c */ /* 0x000fe2000000183c */
[----:B------:R-:W-:Y:S01]  /*78b0*/  MOV R75, R3 ;  /* 0x00000003004b7202 */ /* 0x000fe20000000f00 */
[----:B------:R-:W-:Y:S01]  /*78c0*/  IMAD.MOV.U32 R73, RZ, RZ, R9 ;  /* 0x000000ffff497224 */ /* 0x000fe200078e0009 */
[----:B------:R1:W-:Y:S01]  /*78d0*/  MUFU.EX2 R3, R0 ;  /* 0x0000000000037308 */ /* 0x0003e20000000800 */
[----:B------:R-:W2:Y:S01]  /*78e0*/  LDSM.16.MT88.4 R16, [R202+0x1f000] ;  /* 0x01f00000ca10783b */ /* 0x000ea20000004200 */
[----:B------:R-:W-:-:S02]  /*78f0*/  MOV R179, R134 ;  /* 0x0000008600b37202 */ /* 0x000fc40000000f00 */
[----:B------:R-:W-:Y:S01]  /*7900*/  MOV R22, R135 ;  /* 0x0000008700167202 */ /* 0x000fe20000000f00 */
[----:B------:R-:W-:Y:S01]  /*7910*/  IMAD.MOV.U32 R20, RZ, RZ, R159 ;  /* 0x000000ffff147224 */ /* 0x000fe200078e009f */
[----:B------:R-:W-:Y:S01]  /*7920*/  MOV R21, R158 ;  /* 0x0000009e00157202 */ /* 0x000fe20000000f00 */
[C---:B------:R-:W-:Y:S01]  /*7930*/  HMMA.16816.F32 R188, R4.reuse, R24, R48 ;  /* 0x0000001804bc723c */ /* 0x040fe20000001830 */
[----:B------:R-:W-:Y:S01]  /*7940*/  MOV R23, R150 ;  /* 0x0000009600177202 */ /* 0x000fe20000000f00 */
[----:B------:R-:W-:Y:S01]  /*7950*/  LDSM.16.MT88.4 R56, [R204+0x1b800] ;  /* 0x01b80000cc38783b */ /* 0x000fe20000004200 */
[----:B-1----:R-:W-:Y:S01]  /*7960*/  FFMA.FTZ R0, R235, c[0x0][0x23c], -R8 ;  /* 0x00008f00eb007a23 */ /* 0x002fe20000010808 */
[----:B------:R-:W-:Y:S01]  /*7970*/  MOV R72, R10 ;  /* 0x0000000a00487202 */ /* 0x000fe20000000f00 */
[----:B------:R-:W-:Y:S02]  /*7980*/  IMAD.MOV.U32 R74, RZ, RZ, R11 ;  /* 0x000000ffff4a7224 */ /* 0x000fe400078e000b */
[----:B------:R-:W-:Y:S01]  /*7990*/  IMAD.MOV.U32 R134, RZ, RZ, R151 ;  /* 0x000000ffff867224 */ /* 0x000fe200078e0097 */
[----:B------:R1:W3:Y:S01]  /*79a0*/  MUFU.EX2 R9, R0 ;  /* 0x0000000000097308 */ /* 0x0002e20000000800 */
        /* <DEDUP_REMOVED lines=8> */
[----:B------:R-:W-:Y:S01]  /*7a30*/  LDSM.16.MT88.4 R48, [R202+0x1b800] ;  /* 0x01b80000ca30783b */ /* 0x000fe20000004200 */
[----:B-1----:R-:W-:Y:S01]  /*7a40*/  FFMA.FTZ R0, R252, c[0x0][0x23c], -R8 ;  /* 0x00008f00fc007a23 */ /* 0x002fe20000010808 */
[----:B---3--:R-:W-:Y:S01]  /*7a50*/  MOV R252, R9 ;  /* 0x0000000900fc7202 */ /* 0x008fe20000000f00 */
[----:B------:R-:W-:Y:S01]  /*7a60*/  IMAD.MOV.U32 R176, RZ, RZ, R149 ;  /* 0x000000ffffb07224 */ /* 0x000fe200078e0095 */
[----:B------:R-:W1:Y:S01]  /*7a70*/  LDSM.16.MT88.4 R8, [R203+0x1f000] ;  /* 0x01f00000cb08783b */ /* 0x000e620000004200 */
[----:B------:R3:W-:Y:S01]  /*7a80*/  MUFU.EX2 R235, R0 ;  /* 0x0000000000eb7308 */ /* 0x0007e20000000800 */
[----:B--2---:R-:W-:Y:S01]  /*7a90*/  HMMA.16816.F32 R24, R4, R16, R80 ;  /* 0x000000100418723c */ /* 0x004fe20000001850 */
[----:B------:R-:W-:Y:S01]  /*7aa0*/  IMAD.MOV.U32 R60, RZ, RZ, R177 ;  /* 0x000000ffff3c7224 */ /* 0x000fe200078e00b1 */
[----:B------:R-:W-:Y:S01]  /*7ab0*/  MOV R47, R178 ;  /* 0x000000b2002f7202 */ /* 0x000fe20000000f00 */
[----:B------:R-:W-:Y:S01]  /*7ac0*/  IMAD.MOV.U32 R46, RZ, RZ, R179 ;  /* 0x000000ffff2e7224 */ /* 0x000fe200078e00b3 */
[----:B------:R-:W-:Y:S04]  /*7ad0*/  LDSM.16.MT88.4 R148, [R202+0x19800] ;  /* 0x01980000ca94783b */ /* 0x000fe80000004200 */
[----:B------:R-:W-:Y:S01]  /*7ae0*/  LDSM.16.MT88.4 R40, [R201+0x1b800] ;  /* 0x01b80000c928783b */ /* 0x000fe20000004200 */
[----:B---3--:R-:W-:-:S04]  /*7af0*/  FFMA.FTZ R0, R140, c[0x0][0x23c], -R2 ;  /* 0x00008f008c007a23 */ /* 0x008fc80000010802 */
[----:B------:R2:W-:Y:S01]  /*7b00*/  MUFU.EX2 R234, R0 ;  /* 0x0000000000ea7308 */ /* 0x0005e20000000800 */
[----:B------:R-:W-:Y:S01]  /*7b10*/  MOV R80, R156 ;  /* 0x0000009c00507202 */ /* 0x000fe20000000f00 */
[----:B------:R-:W-:Y:S02]  /*7b20*/  IMAD.MOV.U32 R81, RZ, RZ, R157 ;  /* 0x000000ffff517224 */ /* 0x000fe400078e009d */
[----:B--2---:R-:W-:Y:S01]  /*7b30*/  FFMA.FTZ R0, R143, c[0x0][0x23c], -R2 ;  /* 0x00008f008f007a23 */ /* 0x004fe20000010802 */
[----:B------:R-:W-:Y:S01]  /*7b40*/  MOV R82, R158 ;  /* 0x0000009e00527202 */ /* 0x000fe20000000f00 */
[----:B------:R-:W-:Y:S01]  /*7b50*/  IMAD.MOV.U32 R83, RZ, RZ, R159 ;  /* 0x000000ffff537224 */ /* 0x000fe200078e009f */
[----:B------:R-:W-:Y:S01]  /*7b60*/  HMMA.16816.F32 R172, R4, R28, R36 ;  /* 0x0000001c04ac723c */ /* 0x000fe20000001824 */
[----:B------:R2:W3:Y:S01]  /*7b70*/  MUFU.EX2 R135, R0 ;  /* 0x0000000000877308 */ /* 0x0004e20000000800 */
[----:B------:R-:W4:Y:S01]  /*7b80*/  LDSM.16.MT88.4 R156, [R204+0x19800] ;  /* 0x01980000cc9c783b */ /* 0x000f220000004200 */
[----:B------:R-:W-:-:S03]  /*7b90*/  MOV R61, R176 ;  /* 0x000000b0003d7202 */ /* 0x000fc60000000f00 */
[----:B------:R-:W-:Y:S01]  /*7ba0*/  LDSM.16.MT88.4 R140, [R201+0x19800] ;  /* 0x01980000c98c783b */ /* 0x000fe20000004200 */
[--C-:B--2---:R-:W-:Y:S02]  /*7bb0*/  FFMA.FTZ R0, R134, c[0x0][0x23c], -R2.reuse ;  /* 0x00008f0086007a23 */ /* 0x104fe40000010802 */
[----:B------:R-:W-:Y:S02]  /*7bc0*/  FFMA.FTZ R2, R63, c[0x0][0x23c], -R2 ;  /* 0x00008f003f027a23 */ /* 0x000fe40000010802 */
[----:B------:R2:W-:Y:S01]  /*7bd0*/  MUFU.EX2 R134, R0 ;  /* 0x0000000000867308 */ /* 0x0005e20000000800 */
[----:B------:R-:W-:Y:S01]  /*7be0*/  MOV R63, R22 ;  /* 0x00000016003f7202 */ /* 0x000fe20000000f00 */
[----:B------:R-:W-:Y:S01]  /*7bf0*/  HMMA.16816.F32 R28, R4, R30, R64 ;  /* 0x0000001e041c723c */ /* 0x000fe20000001840 */
[----:B--2---:R-:W-:Y:S02]  /*7c00*/  IMAD.MOV.U32 R0, RZ, RZ, R44 ;  /* 0x000000ffff007224 */ /* 0x004fe400078e002c */
[----:B------:R-:W-:-:S05]  /*7c10*/  IMAD.MOV.U32 R44, RZ, RZ, R21 ;  /* 0x000000ffff2c7224 */ /* 0x000fca00078e0015 */
[C---:B------:R-:W-:Y:S08]  /*7c20*/  HMMA.16816.F32 R20, R4.reuse, R12, R92 ;  /* 0x0000000c0414723c */ /* 0x040ff0000000185c */
[----:B------:R-:W-:Y:S07]  /*7c30*/  HMMA.16816.F32 R12, R4, R14, R84 ;  /* 0x0000000e040c723c */ /* 0x000fee0000001854 */
[----:B------:R-:W-:Y:S01]  /*7c40*/  IMAD.MOV.U32 R87, RZ, RZ, R72 ;  /* 0x000000ffff577224 */ /* 0x000fe200078e0048 */
[----:B------:R-:W-:Y:S01]  /*7c50*/  MOV R86, R73 ;  /* 0x0000004900567202 */ /* 0x000fe20000000f00 */
[----:B------:R-:W-:Y:S01]  /*7c60*/  IMAD.MOV.U32 R85, RZ, RZ, R75 ;  /* 0x000000ffff557224 */ /* 0x000fe200078e004b */
[----:B------:R-:W-:-:S02]  /*7c70*/  MOV R84, R74 ;  /* 0x0000004a00547202 */ /* 0x000fc40000000f00 */
[----:B------:R-:W2:Y:S01]  /*7c80*/  LDSM.16.MT88.4 R72, [R201+0x1d800] ;  /* 0x01d80000c948783b */ /* 0x000ea20000004200 */
[----:B------:R-:W-:Y:S01]  /*7c90*/  MOV R64, R128 ;  /* 0x0000008000407202 */ /* 0x000fe20000000f00 */
[----:B------:R-:W-:Y:S01]  /*7ca0*/  IMAD.MOV.U32 R65, RZ, RZ, R129 ;  /* 0x000000ffff417224 */ /* 0x000fe200078e0081 */
[----:B------:R-:W-:Y:S01]  /*7cb0*/  MOV R66, R130 ;  /* 0x0000008200427202 */ /* 0x000fe20000000f00 */
[----:B------:R-:W-:Y:S01]  /*7cc0*/  IMAD.MOV.U32 R67, RZ, RZ, R131 ;  /* 0x000000ffff437224 */ /* 0x000fe200078e0083 */
[----:B------:R-:W-:Y:S01]  /*7cd0*/  HMMA.16816.F32 R16, R4, R18, R88 ;  /* 0x000000120410723c */ /* 0x000fe20000001858 */
[----:B------:R-:W-:-:S06]  /*7ce0*/  IMAD.MOV.U32 R93, RZ, RZ, R64 ;  /* 0x000000ffff5d7224 */ /* 0x000fcc00078e0040 */
[----:B------:R-:W-:Y:S01]  /*7cf0*/  MOV R91, R3 ;  /* 0x00000003005b7202 */ /* 0x000fe20000000f00 */
[C---:B-1----:R-:W-:Y:S01]  /*7d00*/  HMMA.16816.F32 R176, R4.reuse, R8, R68 ;  /* 0x0000000804b0723c */ /* 0x042fe20000001844 */
[----:B------:R-:W1:Y:S07]  /*7d10*/  MUFU.EX2 R3, R2 ;  /* 0x0000000200037308 */ /* 0x000e6e0000000800 */
[----:B------:R-:W-:Y:S07]  /*7d20*/  HMMA.16816.F32 R8, R4, R10, R52 ;  /* 0x0000000a0408723c */ /* 0x000fee0000001834 */
[----:B------:R-:W-:Y:S01]  /*7d30*/  MOV R4, R65 ;  /* 0x0000004100047202 */ /* 0x000fe20000000f00 */
[----:B------:R-:W-:Y:S01]  /*7d40*/  IMAD.MOV.U32 R5, RZ, RZ, R66 ;  /* 0x000000ffff057224 */ /* 0x000fe200078e0042 */
[----:B------:R-:W-:-:S02]  /*7d50*/  MOV R6, R67 ;  /* 0x0000004300067202 */ /* 0x000fc40000000f00 */
[----:B------:R-:W2:Y:S01]  /*7d60*/  LDSM.16.MT88.4 R64, [R203+0x1b800] ;  /* 0x01b80000cb40783b */ /* 0x000ea20000004200 */
[----:B------:R-:W-:Y:S01]  /*7d70*/  F2FP.PACK_AB R128, R91, R0 ;  /* 0x000000005b80723e */ /* 0x000fe200000000ff */
[----:B------:R-:W-:Y:S01]  /*7d80*/  IMAD.MOV.U32 R38, RZ, RZ, R165 ;  /* 0x000000ffff267224 */ /* 0x000fe200078e00a5 */
[----:B---3--:R-:W-:Y:S02]  /*7d90*/  F2FP.PACK_AB R129, R135, R234 ;  /* 0x000000ea8781723e */ /* 0x008fe400000000ff */
[----:B------:R-:W-:Y:S02]  /*7da0*/  F2FP.PACK_AB R130, R235, R252 ;  /* 0x000000fceb82723e */ /* 0x000fe400000000ff */
[----:B-1----:R-:W-:Y:S02]  /*7db0*/  F2FP.PACK_AB R131, R3, R134 ;  /* 0x000000860383723e */ /* 0x002fe400000000ff */
[----:B------:R-:W-:Y:S02]  /*7dc0*/  MOV R39, R164 ;  /* 0x000000a400277202 */ /* 0x000fe40000000f00 */
[----:B------:R-:W-:Y:S01]  /*7dd0*/  MOV R37, R166 ;  /* 0x000000a600257202 */ /* 0x000fe20000000f00 */
[----:B------:R-:W-:Y:S01]  /*7de0*/  IMAD.MOV.U32 R71, RZ, RZ, R46 ;  /* 0x000000ffff477224 */ /* 0x000fe200078e002e */
[----:B------:R-:W-:Y:S01]  /*7df0*/  MOV R70, R39 ;  /* 0x0000002700467202 */ /* 0x000fe20000000f00 */
        /* <DEDUP_REMOVED lines=9> */
[----:B------:R-:W-:Y:S01]  /*7e90*/  MOV R2, R45 ;  /* 0x0000002d00027202 */ /* 0x000fe20000000f00 */
[----:B------:R-:W-:Y:S01]  /*7ea0*/  IMAD.MOV.U32 R90, RZ, RZ, R61 ;  /* 0x000000ffff5a7224 */ /* 0x000fe200078e003d */
[----:B------:R-:W-:Y:S04]  /*7eb0*/  LDSM.16.MT88.4 R120, [R204+0x1f800] ;  /* 0x01f80000cc78783b */ /* 0x000fe80000004200 */
[----:B------:R-:W-:Y:S01]  /*7ec0*/  MOV R127, R68 ;  /* 0x00000044007f7202 */ /* 0x000fe20000000f00 */
[----:B------:R-:W-:Y:S01]  /*7ed0*/  IMAD.MOV.U32 R126, RZ, RZ, R69 ;  /* 0x000000ffff7e7224 */ /* 0x000fe200078e0045 */
[----:B------:R-:W-:Y:S01]  /*7ee0*/  MOV R125, R70 ;  /* 0x00000046007d7202 */ /* 0x000fe20000000f00 */
[----:B----4-:R-:W-:Y:S01]  /*7ef0*/  HMMA.16816.F32 R152, R128, R156, R152 ;  /* 0x0000009c8098723c */ /* 0x010fe20000001898 */
[----:B------:R-:W-:-:S07]  /*7f00*/  MOV R124, R71 ;  /* 0x00000047007c7202 */ /* 0x000fce0000000f00 */
[C---:B--2---:R-:W-:Y:S07]  /*7f10*/  HMMA.16816.F32 R68, R128.reuse, R72, R244 ;  /* 0x000000488044723c */ /* 0x044fee00000018f4 */
[----:B------:R-:W-:Y:S01]  /*7f20*/  MOV R244, R92 ;  /* 0x0000005c00f47202 */ /* 0x000fe20000000f00 */
[----:B------:R-:W-:Y:S01]  /*7f30*/  HMMA.16816.F32 R156, R128, R158, R32 ;  /* 0x0000009e809c723c */ /* 0x000fe20000001820 */
[----:B------:R-:W-:Y:S01]  /*7f40*/  IMAD.MOV.U32 R245, RZ, RZ, R93 ;  /* 0x000000fffff57224 */ /* 0x000fe200078e005d */
[----:B------:R-:W-:-:S05]  /*7f50*/  MOV R246, R94 ;  /* 0x0000005e00f67202 */ /* 0x000fca0000000f00 */
[----:B------:R-:W-:Y:S01]  /*7f60*/  MOV R34, R0 ;  /* 0x0000000000227202 */ /* 0x000fe20000000f00 */
[----:B------:R-:W-:Y:S01]  /*7f70*/  IMAD.MOV.U32 R0, RZ, RZ, R44 ;  /* 0x000000ffff007224 */ /* 0x000fe200078e002c */
[----:B------:R-:W-:Y:S01]  /*7f80*/  MOV R247, R95 ;  /* 0x0000005f00f77202 */ /* 0x000fe20000000f00 */
[----:B------:R-:W-:Y:S01]  /*7f90*/  FADD.FTZ R2, R2, R244 ;  /* 0x000000f402027221 */ /* 0x000fe20000010000 */
[C---:B------:R-:W-:Y:S01]  /*7fa0*/  HMMA.16816.F32 R44, R128.reuse, R48, R112 ;  /* 0x00000030802c723c */ /* 0x040fe20000001870 */
[----:B------:R-:W-:Y:S02]  /*7fb0*/  FADD.FTZ R0, R0, R245 ;  /* 0x000000f500007221 */ /* 0x000fe40000010000 */
[----:B------:R-:W-:Y:S01]  /*7fc0*/  IMAD.MOV.U32 R36, RZ, RZ, R167 ;  /* 0x000000ffff247224 */ /* 0x000fe200078e00a7 */
[----:B------:R-:W-:Y:S01]  /*7fd0*/  MOV R32, R81 ;  /* 0x0000005100207202 */ /* 0x000fe20000000f00 */
[----:B------:R-:W-:Y:S01]  /*7fe0*/  IMAD.MOV.U32 R35, RZ, RZ, R91 ;  /* 0x000000ffff237224 */ /* 0x000fe200078e005b */
[----:B------:R-:W-:Y:S01]  /*7ff0*/  MOV R91, R62 ;  /* 0x0000003e005b7202 */ /* 0x000fe20000000f00 */
[----:B------:R-:W-:Y:S01]  /*8000*/  FADD.FTZ R2, R246, R2 ;  /* 0x00000002f6027221 */ /* 0x000fe20000010000 */
[----:B------:R-:W-:Y:S01]  /*8010*/  HMMA.16816.F32 R48, R128, R50, R116 ;  /* 0x000000328030723c */ /* 0x000fe20000001874 */
[----:B------:R-:W-:Y:S01]  /*8020*/  FADD.FTZ R0, R247, R0 ;  /* 0x00000000f7007221 */ /* 0x000fe20000010000 */
[----:B------:R-:W1:Y:S01]  /*8030*/  LDSM.16.MT88.4 R164, [R203+0x19800] ;  /* 0x01980000cba4783b */ /* 0x000e620000004200 */
[----:B------:R-:W-:-:S02]  /*8040*/  IMAD.MOV.U32 R33, RZ, RZ, R80 ;  /* 0x000000ffff217224 */ /* 0x000fc400078e0050 */
[----:B------:R-:W-:Y:S01]  /*8050*/  IMAD.MOV.U32 R7, RZ, RZ, R36 ;  /* 0x000000ffff077224 */ /* 0x000fe200078e0024 */
[----:B------:R-:W2:Y:S01]  /*8060*/  LDSM.16.MT88.4 R80, [R202+0x1d800] ;  /* 0x01d80000ca50783b */ /* 0x000ea20000004200 */
[----:B------:R-:W-:Y:S01]  /*8070*/  IMAD.MOV.U32 R116, RZ, RZ, R88 ;  /* 0x000000ffff747224 */ /* 0x000fe200078e0058 */
[----:B------:R-:W-:Y:S02]  /*8080*/  MOV R117, R89 ;  /* 0x0000005900757202 */ /* 0x000fe40000000f00 */
[----:B------:R-:W-:Y:S01]  /*8090*/  MOV R118, R90 ;  /* 0x0000005a00767202 */ /* 0x000fe20000000f00 */
[----:B------:R-:W-:Y:S01]  /*80a0*/  FADD.FTZ R2, R116, R2 ;  /* 0x0000000274027221 */ /* 0x000fe20000010000 */
[----:B------:R-:W-:Y:S01]  /*80b0*/  HMMA.16816.F32 R60, R128, R64, R168 ;  /* 0x00000040803c723c */ /* 0x000fe200000018a8 */
[----:B------:R-:W-:Y:S01]  /*80c0*/  IMAD.MOV.U32 R119, RZ, RZ, R91 ;  /* 0x000000ffff777224 */ /* 0x000fe200078e005b */
[----:B------:R-:W-:Y:S01]  /*80d0*/  LDSM.16.MT88.4 R112, [R202+0x1f800] ;  /* 0x01f80000ca70783b */ /* 0x000fe20000004200 */
[----:B------:R-:W-:-:S02]  /*80e0*/  FADD.FTZ R0, R117, R0 ;  /* 0x0000000075007221 */ /* 0x000fc40000010000 */
[----:B------:R-:W-:Y:S01]  /*80f0*/  FADD.FTZ R2, R118, R2 ;  /* 0x0000000276027221 */ /* 0x000fe20000010000 */
[----:B------:R-:W3:Y:S02]  /*8100*/  LDSM.16.MT88.4 R88, [R204+0x1d800] ;  /* 0x01d80000cc58783b */ /* 0x000ee40000004200 */
[----:B------:R-:W-:Y:S01]  /*8110*/  HMMA.16816.F32 R64, R128, R66, R184 ;  /* 0x000000428040723c */ /* 0x000fe200000018b8 */
[----:B------:R-:W-:-:S06]  /*8120*/  FADD.FTZ R0, R119, R0 ;  /* 0x0000000077007221 */ /* 0x000fcc0000010000 */
[----:B------:R-:W-:Y:S02]  /*8130*/  MOV R184, R84 ;  /* 0x0000005400b87202 */ /* 0x000fe40000000f00 */
[----:B------:R-:W-:Y:S01]  /*8140*/  MOV R185, R85 ;  /* 0x0000005500b97202 */ /* 0x000fe20000000f00 */
[----:B------:R-:W-:Y:S01]  /*8150*/  IMAD.MOV.U32 R186, RZ, RZ, R86 ;  /* 0x000000ffffba7224 */ /* 0x000fe200078e0056 */
[----:B------:R-:W-:Y:S01]  /*8160*/  MOV R187, R87 ;  /* 0x0000005700bb7202 */ /* 0x000fe20000000f00 */
[----:B------:R-:W-:Y:S02]  /*8170*/  FADD.FTZ R2, R184, R2 ;  /* 0x00000002b8027221 */ /* 0x000fe40000010000 */
[----:B------:R-:W-:Y:S02]  /*8180*/  FADD.FTZ R0, R185, R0 ;  /* 0x00000000b9007221 */ /* 0x000fe40000010000 */
[----:B------:R-:W-:Y:S02]  /*8190*/  FADD.FTZ R2, R186, R2 ;  /* 0x00000002ba027221 */ /* 0x000fe40000010000 */
[----:B------:R-:W-:-:S02]  /*81a0*/  FADD.FTZ R0, R187, R0 ;  /* 0x00000000bb007221 */ /* 0x000fc40000010000 */
[----:B------:R-:W-:Y:S02]  /*81b0*/  FADD.FTZ R2, R124, R2 ;  /* 0x000000027c027221 */ /* 0x000fe40000010000 */
[----:B------:R-:W-:Y:S01]  /*81c0*/  FADD.FTZ R0, R125, R0 ;  /* 0x000000007d007221 */ /* 0x000fe20000010000 */
[----:B------:R-:W-:Y:S01]  /*81d0*/  MOV R168, R7 ;  /* 0x0000000700a87202 */ /* 0x000fe20000000f00 */
[----:B------:R-:W-:Y:S02]  /*81e0*/  FADD.FTZ R2, R126, R2 ;  /* 0x000000027e027221 */ /* 0x000fe40000010000 */
[----:B------:R-:W-:Y:S02]  /*81f0*/  IMAD.MOV.U32 R169, RZ, RZ, R6 ;  /* 0x000000ffffa97224 */ /* 0x000fe400078e0006 */
[----:B------:R-:W-:Y:S01]  /*8200*/  FADD.FTZ R0, R127, R0 ;  /* 0x000000007f007221 */ /* 0x000fe20000010000 */
[----:B------:R-:W-:Y:S01]  /*8210*/  MOV R170, R5 ;  /* 0x0000000500aa7202 */ /* 0x000fe20000000f00 */
[----:B------:R-:W-:Y:S01]  /*8220*/  FADD.FTZ R2, R168, R2 ;  /* 0x00000002a8027221 */ /* 0x000fe20000010000 */
[----:B------:R-:W-:Y:S01]  /*8230*/  MOV R171, R4 ;  /* 0x0000000400ab7202 */ /* 0x000fe20000000f00 */
[----:B------:R-:W-:Y:S01]  /*8240*/  FADD.FTZ R0, R169, R0 ;  /* 0x00000000a9007221 */ /* 0x000fe20000010000 */
[----:B------:R-:W-:Y:S01]  /*8250*/  HMMA.16816.F32 R144, R128, R148, R144 ;  /* 0x000000948090723c */ /* 0x000fe20000001890 */
[----:B------:R-:W-:Y:S01]  /*8260*/  FADD.FTZ R2, R170, R2 ;  /* 0x00000002aa027221 */ /* 0x000fe20000010000 */
[----:B------:R-:W-:Y:S01]  /*8270*/  LDSM.16.MT88.4 R4, [R203+0x1f800] ;  /* 0x01f80000cb04783b */ /* 0x000fe20000004200 */
[----:B------:R-:W-:-:S05]  /*8280*/  FADD.FTZ R0, R171, R0 ;  /* 0x00000000ab007221 */ /* 0x000fca0000010000 */
[----:B------:R-:W-:Y:S01]  /*8290*/  HMMA.16816.F32 R148, R128, R150, R96 ;  /* 0x000000968094723c */ /* 0x000fe20000001860 */
[----:B------:R-:W4:Y:S01]  /*82a0*/  LDSM.16.MT88.4 R96, [R203+0x1d800] ;  /* 0x01d80000cb60783b */ /* 0x000f220000004200 */
[----:B------:R-:W-:-:S06]  /*82b0*/  FADD.FTZ R2, R32, R2 ;  /* 0x0000000220027221 */ /* 0x000fcc0000010000 */
[----:B------:R-:W-:Y:S01]  /*82c0*/  HMMA.16816.F32 R36, R128, R40, R104 ;  /* 0x000000288024723c */ /* 0x000fe20000001868 */
[----:B------:R-:W2:Y:S01]  /*82d0*/  LDSM.16.MT88.4 R104, [R201+0x1f800] ;  /* 0x01f80000c968783b */ /* 0x000ea20000004200 */
[----:B------:R-:W-:Y:S02]  /*82e0*/  FADD.FTZ R0, R33, R0 ;  /* 0x0000000021007221 */ /* 0x000fe40000010000 */
[----:B------:R-:W-:Y:S02]  /*82f0*/  FADD.FTZ R2, R34, R2 ;  /* 0x0000000222027221 */ /* 0x000fe40000010000 */
[----:B------:R-:W-:Y:S02]  /*8300*/  FADD.FTZ R0, R234, R0 ;  /* 0x00000000ea007221 */ /* 0x000fe40000010000 */
[----:B------:R-:W-:Y:S02]  /*8310*/  FADD.FTZ R2, R35, R2 ;  /* 0x0000000223027221 */ /* 0x000fe40000010000 */
[----:B------:R-:W-:-:S02]  /*8320*/  FADD.FTZ R0, R135, R0 ;  /* 0x0000000087007221 */ /* 0x000fc40000010000 */
[----:B------:R-:W-:Y:S02]  /*8330*/  FADD.FTZ R2, R252, R2 ;  /* 0x00000002fc027221 */ /* 0x000fe40000010000 */
[----:B------:R-:W-:Y:S01]  /*8340*/  FADD.FTZ R0, R134, R0 ;  /* 0x0000000086007221 */ /* 0x000fe20000010000 */
[----:B------:R-:W-:Y:S07]  /*8350*/  HMMA.16816.F32 R72, R128, R74, R248 ;  /* 0x0000004a8048723c */ /* 0x000fee00000018f8 */
[----:B------:R-:W-:-:S02]  /*8360*/  FADD.FTZ R248, R235, R2 ;  /* 0x00000002ebf87221 */ /* 0x000fc40000010000 */
[----:B------:R-:W-:-:S03]  /*8370*/  FADD.FTZ R249, R3, R0 ;  /* 0x0000000003f97221 */ /* 0x000fc60000010000 */
[----:B------:R2:W-:Y:S04]  /*8380*/  STL [R1+0x24], R248 ;  /* 0x000024f801007387 */ /* 0x0005e80000100800 */
[----:B------:R2:W-:Y:S01]  /*8390*/  STL [R1+0x30], R249 ;  /* 0x000030f901007387 */ /* 0x0005e20000100800 */
[C---:B------:R-:W-:Y:S08]  /*83a0*/  HMMA.16816.F32 R136, R128.reuse, R140, R136 ;  /* 0x0000008c8088723c */ /* 0x040ff00000001888 */
[C---:B-1----:R-:W-:Y:S08]  /*83b0*/  HMMA.16816.F32 R160, R128.reuse, R164, R160 ;  /* 0x000000a480a0723c */ /* 0x042ff000000018a0 */
[C---:B------:R-:W-:Y:S08]  /*83c0*/  HMMA.16816.F32 R140, R128.reuse, R142, R76 ;  /* 0x0000008e808c723c */ /* 0x040ff0000000184c */
        /* <DEDUP_REMOVED lines=256> */
[C---:B------:R-:W-:Y:S01]  /*93d0*/  HMMA.16816.F32 R188, R12.reuse, R178, R196 ;  /* 0x000000b20cbc723c */ /* 0x040fe200000018c4 */
[----:B------:R-:W4:Y:S07]  /*93e0*/  LDSM.16.M88.4 R196, [R200+0x17800] ;  /* 0x01780000c8c4783b */ /* 0x000f2e0000000200 */
[C---:B------:R-:W-:Y:S08]  /*93f0*/  HMMA.16816.F32 R192, R12.reuse, R172, R192 ;  /* 0x000000ac0cc0723c */ /* 0x040ff000000018c0 */
[----:B------:R-:W-:Y:S01]  /*9400*/  HMMA.16816.F32 R180, R12, R174, R168 ;  /* 0x000000ae0cb4723c */ /* 0x000fe200000018a8 */
[----:B------:R-:W-:Y:S07]  /*9410*/  LDSM.16.M88.4 R12, [R215] ;  /* 0x00000000d70c783b */ /* 0x000fee0000000200 */
[C---:B-1----:R-:W-:Y:S08]  /*9420*/  HMMA.16816.F32 R172, R8.reuse, R22, R28 ;  /* 0x0000001608ac723c */ /* 0x042ff0000000181c */
[C---:B--2---:R-:W-:Y:S01]  /*9430*/  HMMA.16816.F32 R28, R8.reuse, R18, R4 ;  /* 0x00000012081c723c */ /* 0x044fe20000001804 */
[----:B------:R-:W1:Y:S07]  /*9440*/  LDSM.16.M88.4 R4, [R208+0xc000] ;  /* 0x00c00000d004783b */ /* 0x000e6e0000000200 */
[C---:B------:R-:W-:Y:S01]  /*9450*/  HMMA.16816.F32 R168, R8.reuse, R16, R24 ;  /* 0x0000001008a8723c */ /* 0x040fe20000001818 */
[----:B------:R-:W2:Y:S07]  /*9460*/  LDSM.16.M88.4 R16, [R214] ;  /* 0x00000000d610783b */ /* 0x000eae0000000200 */
[C---:B------:R-:W-:Y:S01]  /*9470*/  HMMA.16816.F32 R176, R8.reuse, R20, R32 ;  /* 0x0000001408b0723c */ /* 0x040fe20000001820 */
[----:B------:R-:W2:Y:S07]  /*9480*/  LDSM.16.M88.4 R32, [R213] ;  /* 0x00000000d520783b */ /* 0x000eae0000000200 */
[C---:B---3--:R-:W-:Y:S01]  /*9490*/  HMMA.16816.F32 R24, R8.reuse, R184, R236 ;  /* 0x000000b80818723c */ /* 0x048fe200000018ec */
[----:B------:R-:W3:Y:S07]  /*94a0*/  LDSM.16.M88.4 R236, [R212] ;  /* 0x00000000d4ec783b */ /* 0x000eee0000000200 */
[C---:B------:R-:W-:Y:S08]  /*94b0*/  HMMA.16816.F32 R20, R8.reuse, R186, R188 ;  /* 0x000000ba0814723c */ /* 0x040ff000000018bc */
[C---:B----4-:R-:W-:Y:S08]  /*94c0*/  HMMA.16816.F32 R192, R8.reuse, R196, R192 ;  /* 0x000000c408c0723c */ /* 0x050ff000000018c0 */
[----:B------:R-:W-:Y:S01]  /*94d0*/  HMMA.16816.F32 R188, R8, R198, R180 ;  /* 0x000000c608bc723c */ /* 0x000fe200000018b4 */
[----:B------:R-:W-:Y:S07]  /*94e0*/  LDSM.16.M88.4 R8, [R210+0xc000] ;  /* 0x00c00000d208783b */ /* 0x000fee0000000200 */
[C---:B-1----:R-:W-:Y:S01]  /*94f0*/  HMMA.16816.F32 R196, R4.reuse, R12, R176 ;  /* 0x0000000c04c4723c */ /* 0x042fe200000018b0 */
[----:B------:R-:W1:Y:S07]  /*9500*/  LDSM.16.M88.4 R176, [R206+0x16000] ;  /* 0x01600000ceb0783b */ /* 0x000e6e0000000200 */
[C---:B--2---:R-:W-:Y:S08]  /*9510*/  HMMA.16816.F32 R240, R4.reuse, R16, R168 ;  /* 0x0000001004f0723c */ /* 0x044ff000000018a8 */
[C---:B------:R-:W-:Y:S01]  /*9520*/  HMMA.16816.F32 R184, R4.reuse, R18, R28 ;  /* 0x0000001204b8723c */ /* 0x040fe2000000181c */
[----:B------:R-:W2:Y:S07]  /*9530*/  LDSM.16.M88.4 R28, [R206+0x17000] ;  /* 0x01700000ce1c783b */ /* 0x000eae0000000200 */
[C---:B------:R-:W-:Y:S01]  /*9540*/  HMMA.16816.F32 R180, R4.reuse, R14, R172 ;  /* 0x0000000e04b4723c */ /* 0x040fe200000018ac */
[----:B------:R-:W4:Y:S07]  /*9550*/  LDSM.16.M88.4 R12, [R206+0x17800] ;  /* 0x01780000ce0c783b */ /* 0x000f2e0000000200 */
[C---:B------:R-:W-:Y:S08]  /*9560*/  HMMA.16816.F32 R168, R4.reuse, R32, R24 ;  /* 0x0000002004a8723c */ /* 0x040ff00000001818 */
[----:B------:R-:W-:Y:S01]  /*9570*/  HMMA.16816.F32 R24, R4, R34, R20 ;  /* 0x000000220418723c */ /* 0x000fe20000001814 */
[----:B------:R-:W4:Y:S01]  /*9580*/  LDSM.16.M88.4 R32, [R206+0x16800] ;  /* 0x01680000ce20783b */ /* 0x000f220000000200 */
[----:B------:R-:W-:-:S06]  /*9590*/  IMAD.SHL.U32 R252, R252, 0x2, RZ ;  /* 0x00000002fcfc7824 */ /* 0x000fcc00078e00ff */
[C---:B---3--:R-:W-:Y:S08]  /*95a0*/  HMMA.16816.F32 R20, R4.reuse, R236, R192 ;  /* 0x000000ec0414723c */ /* 0x048ff000000018c0 */
[----:B------:R-:W-:Y:S01]  /*95b0*/  HMMA.16816.F32 R16, R4, R238, R188 ;  /* 0x000000ee0410723c */ /* 0x000fe200000018bc */
[----:B------:R-:W-:Y:S01]  /*95c0*/  LOP3.LUT R252, R252, 0x6, RZ, 0xc0, !PT ;  /* 0x00000006fcfc7812 */ /* 0x000fe200078ec0ff */
[----:B------:R-:W-:Y:S04]  /*95d0*/  LDSM.16.M88.4 R4, [R209+0xc000] ;  /* 0x00c00000d104783b */ /* 0x000fe80000000200 */
[----:B------:R-:W-:-:S02]  /*95e0*/  IMAD R0, R0, 0x40, R252 ;  /* 0x0000004000007824 */ /* 0x000fc400078e02fc */
[----:B-1----:R-:W-:Y:S02]  /*95f0*/  HMMA.16816.F32 R172, R8, R176, R196 ;  /* 0x000000b008ac723c */ /* 0x002fe400000018c4 */
[----:B------:R-:W-:Y:S01]  /*9600*/  IMAD.IADD R2, R229, 0x1, -R0 ;  /* 0x00000001e5027824 */ /* 0x000fe200078e0a00 */
[----:B------:R-:W-:-:S05]  /*9610*/  IADD3 R3, R0, 0x1, RZ ;  /* 0x0000000100037810 */ /* 0x000fca0007ffe0ff */
[----:B--2---:R-:W-:Y:S01]  /*9620*/  HMMA.16816.F32 R196, R8, R28, R168 ;  /* 0x0000001c08c4723c */ /* 0x004fe200000018a8 */
[----:B------:R-:W-:-:S07]  /*9630*/  IABS R2, R2 ;  /* 0x0000000200027213 */ /* 0x000fce0000000000 */
[C---:B----4-:R-:W-:Y:S08]  /*9640*/  HMMA.16816.F32 R168, R8.reuse, R12, R20 ;  /* 0x0000000c08a8723c */ /* 0x050ff00000001814 */
[C---:B------:R-:W-:Y:S01]  /*9650*/  HMMA.16816.F32 R180, R8.reuse, R178, R180 ;  /* 0x000000b208b4723c */ /* 0x040fe200000018b4 */
[----:B------:R-:W1:Y:S07]  /*9660*/  LDSM.16.M88.4 R176, [R205+0x6000] ;  /* 0x00600000cdb0783b */ /* 0x000e6e0000000200 */
[C---:B------:R-:W-:Y:S08]  /*9670*/  HMMA.16816.F32 R192, R8.reuse, R32, R240 ;  /* 0x0000002008c0723c */ /* 0x040ff000000018f0 */
[C---:B------:R-:W-:Y:S01]  /*9680*/  HMMA.16816.F32 R184, R8.reuse, R34, R184 ;  /* 0x0000002208b8723c */ /* 0x040fe200000018b8 */
[----:B------:R-:W-:Y:S07]  /*9690*/  LDSM.16.M88.4 R32, [R205+0x6800] ;  /* 0x00680000cd20783b */ /* 0x000fee0000000200 */
[C---:B------:R-:W-:Y:S08]  /*96a0*/  HMMA.16816.F32 R188, R8.reuse, R30, R24 ;  /* 0x0000001e08bc723c */ /* 0x040ff00000001818 */
[----:B------:R-:W-:Y:S01]  /*96b0*/  HMMA.16816.F32 R20, R8, R14, R16 ;  /* 0x0000000e0814723c */ /* 0x000fe20000001810 */
[----:B------:R-:W2:Y:S04]  /*96c0*/  LDSM.16.M88.4 R12, [R205+0x7000] ;  /* 0x00700000cd0c783b */ /* 0x000ea80000000200 */
[----:B------:R-:W3:Y:S01]  /*96d0*/  LDSM.16.M88.4 R16, [R205+0x7800] ;  /* 0x00780000cd10783b */ /* 0x000ee20000000200 */
[-C--:B------:R-:W-:Y:S01]  /*96e0*/  ISETP.GE.AND P6, PT, R0, R233.reuse, PT ;  /* 0x000000e90000720c */ /* 0x080fe20003fc6270 */
[----:B------:R-:W-:Y:S01]  /*96f0*/  IMAD.IADD R9, R228, 0x1, -R0 ;  /* 0x00000001e4097824 */ /* 0x000fe200078e0a00 */
[----:B------:R-:W-:Y:S01]  /*9700*/  ISETP.GE.AND P1, PT, R0, R232, PT ;  /* 0x000000e80000720c */ /* 0x000fe20003f26270 */
[----:B------:R-:W-:Y:S01]  /*9710*/  IMAD.MOV.U32 R8, RZ, RZ, R2 ;  /* 0x000000ffff087224 */ /* 0x000fe200078e0002 */
[----:B-1----:R-:W-:Y:S01]  /*9720*/  HMMA.16816.F32 R172, R4, R176, R172 ;  /* 0x000000b004ac723c */ /* 0x002fe200000018ac */
[----:B------:R-:W-:Y:S01]  /*9730*/  ISETP.GE.AND P0, PT, R3, R233, PT ;  /* 0x000000e90300720c */ /* 0x000fe20003f06270 */
[----:B------:R-:W-:Y:S01]  /*9740*/  UISETP.GT.AND UP0, UPT, UR31, UR10, UPT ;  /* 0x0000000a1f00728c */ /* 0x000fe2000bf04270 */
[----:B------:R-:W-:Y:S01]  /*9750*/  IABS R2, R9 ;  /* 0x0000000900027213 */ /* 0x000fe20000000000 */
[----:B------:R-:W-:Y:S01]  /*9760*/  IMAD.IADD R9, R229, 0x1, -R3 ;  /* 0x00000001e5097824 */ /* 0x000fe200078e0a03 */
[----:B------:R1:W-:Y:S01]  /*9770*/  I2F R29, R8 ;  /* 0x00000008001d7306 */ /* 0x0003e20000201400 */
[----:B------:R-:W-:-:S04]  /*9780*/  DEPBAR.LE SB0, 0x0 ;  /* 0x000080000000791a */ /* 0x000fc80000000000 */
[----:B-1----:R-:W-:Y:S01]  /*9790*/  IMAD.MOV.U32 R8, RZ, RZ, R2 ;  /* 0x000000ffff087224 */ /* 0x002fe200078e0002 */
[----:B------:R-:W-:-:S03]  /*97a0*/  IABS R2, R9 ;  /* 0x0000000900027213 */ /* 0x000fc60000000000 */
[----:B------:R1:W-:Y:S02]  /*97b0*/  I2F R27, R8 ;  /* 0x00000008001b7306 */ /* 0x0003e40000201400 */
[----:B------:R-:W-:Y:S01]  /*97c0*/  IMAD.MOV.U32 R9, RZ, RZ, R2 ;  /* 0x000000ffff097224 */ /* 0x000fe200078e0002 */
[----:B------:R-:W-:-:S05]  /*97d0*/  IADD3 R2, R0, 0x8, RZ ;  /* 0x0000000800027810 */ /* 0x000fca0007ffe0ff */
[----:B------:R-:W-:Y:S02]  /*97e0*/  IMAD.IADD R10, R229, 0x1, -R2 ;  /* 0x00000001e50a7824 */ /* 0x000fe400078e0a02 */
[----:B-1----:R-:W-:Y:S01]  /*97f0*/  IMAD.IADD R8, R228, 0x1, -R3 ;  /* 0x00000001e4087824 */ /* 0x002fe200078e0a03 */
[----:B------:R1:W-:Y:S04]  /*9800*/  I2F R24, R9 ;  /* 0x0000000900187306 */ /* 0x0003e80000201400 */
[----:B------:R-:W-:-:S05]  /*9810*/  IABS R8, R8 ;  /* 0x0000000800087213 */ /* 0x000fca0000000000 */
        /* <DEDUP_REMOVED lines=8> */
[----:B------:R-:W-:Y:S01]  /*98a0*/  IABS R9, R9 ;  /* 0x0000000900097213 */ /* 0x000fe20000000000 */
[----:B--2---:R-:W-:Y:S04]  /*98b0*/  HMMA.16816.F32 R196, R4, R12, R196 ;  /* 0x0000000c04c4723c */ /* 0x004fe800000018c4 */
[----:B-1----:R-:W-:Y:S01]  /*98c0*/  IMAD.MOV.U32 R10, RZ, RZ, R9 ;  /* 0x000000ffff0a7224 */ /* 0x002fe200078e0009 */
[----:B------:R-:W-:-:S02]  /*98d0*/  IABS R9, R11 ;  /* 0x0000000b00097213 */ /* 0x000fc40000000000 */
[C---:B------:R-:W-:Y:S01]  /*98e0*/  IADD3 R13, R0.reuse, 0x10, RZ ;  /* 0x00000010000d7810 */ /* 0x040fe20007ffe0ff */
[----:B------:R1:W-:Y:S01]  /*98f0*/  I2F R28, R10 ;  /* 0x0000000a001c7306 */ /* 0x0003e20000201400 */
[----:B------:R-:W-:Y:S01]  /*9900*/  HMMA.16816.F32 R236, R4, R178, R180 ;  /* 0x000000b204ec723c */ /* 0x000fe200000018b4 */
[----:B------:R-:W-:-:S07]  /*9910*/  IADD3 R12, R0, 0x11, RZ ;  /* 0x00000011000c7810 */ /* 0x000fce0007ffe0ff */
[----:B------:R-:W-:Y:S01]  /*9920*/  HMMA.16816.F32 R244, R4, R32, R192 ;  /* 0x0000002004f4723c */ /* 0x000fe200000018c0 */
[----:B-1----:R-:W-:-:S04]  /*9930*/  IMAD.MOV.U32 R10, RZ, RZ, R9 ;  /* 0x000000ffff0a7224 */ /* 0x002fc800078e0009 */
[----:B------:R1:W-:Y:S03]  /*9940*/  I2F R180, R10 ;  /* 0x0000000a00b47306 */ /* 0x0003e60000201400 */
[C---:B------:R-:W-:Y:S08]  /*9950*/  HMMA.16816.F32 R240, R4.reuse, R34, R184 ;  /* 0x0000002204f0723c */ /* 0x040ff000000018b8 */
[----:B------:R-:W-:Y:S01]  /*9960*/  HMMA.16816.F32 R192, R4, R14, R188 ;  /* 0x0000000e04c0723c */ /* 0x000fe200000018bc */
[----:B-1----:R-:W-:-:S07]  /*9970*/  IMAD.IADD R10, R229, 0x1, -R13 ;  /* 0x00000001e50a7824 */ /* 0x002fce00078e0a0d */
[----:B---3--:R-:W-:Y:S01]  /*9980*/  HMMA.16816.F32 R188, R4, R16, R168 ;  /* 0x0000001004bc723c */ /* 0x008fe200000018a8 */
[----:B------:R-:W-:-:S07]  /*9990*/  IABS R10, R10 ;  /* 0x0000000a000a7213 */ /* 0x000fce0000000000 */
[----:B------:R-:W-:Y:S07]  /*99a0*/  HMMA.16816.F32 R184, R4, R18, R20 ;  /* 0x0000001204b8723c */ /* 0x000fee0000001814 */
[C---:B------:R-:W-:Y:S02]  /*99b0*/  IMAD.IADD R4, R228.reuse, 0x1, -R13 ;  /* 0x00000001e4047824 */ /* 0x040fe400078e0a0d */
[----:B------:R-:W-:Y:S02]  /*99c0*/  IMAD.MOV.U32 R5, RZ, RZ, R10 ;  /* 0x000000ffff057224 */ /* 0x000fe400078e000a */
[----:B------:R-:W-:Y:S01]  /*99d0*/  IMAD.IADD R6, R229, 0x1, -R12 ;  /* 0x00000001e5067824 */ /* 0x000fe200078e0a0c */
[----:B------:R-:W-:Y:S01]  /*99e0*/  IABS R4, R4 ;  /* 0x0000000400047213 */ /* 0x000fe20000000000 */
[----:B------:R-:W-:Y:S01]  /*99f0*/  IMAD.IADD R11, R228, 0x1, -R8 ;  /* 0x00000001e40b7824 */ /* 0x000fe200078e0a08 */
[----:B------:R1:W-:Y:S04]  /*9a00*/  I2F R17, R5 ;  /* 0x0000000500117306 */ /* 0x0003e80000201400 */
[----:B------:R-:W-:-:S02]  /*9a10*/  IABS R9, R11 ;  /* 0x0000000b00097213 */ /* 0x000fc40000000000 */
[----:B------:R-:W-:Y:S01]  /*9a20*/  IADD3 R11, R0, 0x18, RZ ;  /* 0x00000018000b7810 */ /* 0x000fe20007ffe0ff */
[----:B------:R-:W-:Y:S02]  /*9a30*/  FMUL.FTZ R7, R172, c[0x0][0x2ec] ;  /* 0x0000bb00ac077a20 */ /* 0x000fe40000410000 */
[----:B-1----:R-:W-:Y:S01]  /*9a40*/  IMAD.MOV.U32 R5, RZ, RZ, R4 ;  /* 0x000000ffff057224 */ /* 0x002fe200078e0004 */
[----:B------:R-:W-:Y:S01]  /*9a50*/  IABS R4, R6 ;  /* 0x0000000600047213 */ /* 0x000fe20000000000 */
[----:B------:R-:W-:Y:S02]  /*9a60*/  IMAD.IADD R6, R228, 0x1, -R12 ;  /* 0x00000001e4067824 */ /* 0x000fe400078e0a0c */
[----:B------:R1:W-:Y:S01]  /*9a70*/  I2F R178, R5 ;  /* 0x0000000500b27306 */ /* 0x0003e20000201400 */
[----:B------:R-:W-:-:S07]  /*9a80*/  FMUL.FTZ R14, R173, c[0x0][0x2ec] ;  /* 0x0000bb00ad0e7a20 */ /* 0x000fce0000410000 */
[----:B------:R2:W-:Y:S01]  /*9a90*/  I2F R179, R9 ;  /* 0x0000000900b37306 */ /* 0x0005e20000201400 */
[----:B-1----:R-:W-:Y:S01]  /*9aa0*/  IMAD.MOV.U32 R5, RZ, RZ, R4 ;  /* 0x000000ffff057224 */ /* 0x002fe200078e0004 */
[----:B------:R-:W-:Y:S01]  /*9ab0*/  IABS R4, R6 ;  /* 0x0000000600047213 */ /* 0x000fe20000000000 */
[----:B------:R-:W-:-:S05]  /*9ac0*/  IMAD.IADD R6, R229, 0x1, -R11 ;  /* 0x00000001e5067824 */ /* 0x000fca00078e0a0b */
[----:B------:R-:W1:Y:S01]  /*9ad0*/  MUFU.TANH R7, R7 ;  /* 0x0000000700077308 */ /* 0x000e620000002400 */
[----:B--2---:R-:W-:-:S07]  /*9ae0*/  FMUL.FTZ R9, R174, c[0x0][0x2ec] ;  /* 0x0000bb00ae097a20 */ /* 0x004fce0000410000 */
[----:B------:R2:W-:Y:S01]  /*9af0*/  I2F R177, R5 ;  /* 0x0000000500b17306 */ /* 0x0005e20000201400 */
[----:B------:R-:W-:-:S07]  /*9b00*/  IADD3 R10, R0, 0x19, RZ ;  /* 0x00000019000a7810 */ /* 0x000fce0007ffe0ff */
[----:B------:R-:W-:Y:S01]  /*9b10*/  MUFU.TANH R9, R9 ;  /* 0x0000000900097308 */ /* 0x000fe20000002400 */
[----:B--2---:R-:W-:Y:S01]  /*9b20*/  IMAD.MOV.U32 R5, RZ, RZ, R4 ;  /* 0x000000ffff057224 */ /* 0x004fe200078e0004 */
[----:B------:R-:W-:-:S06]  /*9b30*/  IABS R4, R6 ;  /* 0x0000000600047213 */ /* 0x000fcc0000000000 */
[----:B------:R-:W2:Y:S08]  /*9b40*/  MUFU.TANH R14, R14 ;  /* 0x0000000e000e7308 */ /* 0x000eb00000002400 */
[----:B------:R3:W-:Y:S01]  /*9b50*/  I2F R171, R4 ;  /* 0x0000000400ab7306 */ /* 0x0007e20000201400 */
[----:B------:R-:W-:Y:S01]  /*9b60*/  IMAD.IADD R6, R229, 0x1, -R10 ;  /* 0x00000001e5067824 */ /* 0x000fe200078e0a0a */
[----:B------:R-:W-:Y:S01]  /*9b70*/  ISETP.LT.OR P6, PT, R0, R231, P6 ;  /* 0x000000e70000720c */ /* 0x000fe200037c1670 */
[----:B-1----:R-:W-:-:S02]  /*9b80*/  FFMA.FTZ R7, R29, -UR23, R7 ;  /* 0x800000171d077c23 */ /* 0x002fc40008010007 */
[----:B---3--:R-:W-:-:S03]  /*9b90*/  IMAD.IADD R4, R228, 0x1, -R11 ;  /* 0x00000001e4047824 */ /* 0x008fc600078e0a0b */
[----:B------:R1:W-:Y:S02]  /*9ba0*/  I2F R176, R5 ;  /* 0x0000000500b07306 */ /* 0x0003e40000201400 */
[----:B------:R-:W-:Y:S01]  /*9bb0*/  IABS R4, R4 ;  /* 0x0000000400047213 */ /* 0x000fe20000000000 */
[----:B------:R-:W-:Y:S01]  /*9bc0*/  FMUL.FTZ R236, R236, c[0x0][0x2ec] ;  /* 0x0000bb00ecec7a20 */ /* 0x000fe20000410000 */
[----:B------:R-:W-:Y:S02]  /*9bd0*/  FSEL R22, R7, -INF , !P6 ;  /* 0xff80000007167808 */ /* 0x000fe40007000000 */
[----:B------:R-:W-:Y:S02]  /*9be0*/  ISETP.LT.OR P1, PT, R0, R230, P1 ;  /* 0x000000e60000720c */ /* 0x000fe40000f21670 */
[----:B------:R-:W3:Y:S01]  /*9bf0*/  MUFU.TANH R7, R236 ;  /* 0x000000ec00077308 */ /* 0x000ee20000002400 */
[----:B------:R-:W-:Y:S01]  /*9c00*/  ISETP.LT.OR P0, PT, R3, R231, P0 ;  /* 0x000000e70300720c */ /* 0x000fe20000701670 */
[----:B-1----:R-:W-:Y:S01]  /*9c10*/  IMAD.MOV.U32 R5, RZ, RZ, R4 ;  /* 0x000000ffff057224 */ /* 0x002fe200078e0004 */
[----:B------:R-:W-:Y:S01]  /*9c20*/  IABS R4, R6 ;  /* 0x0000000600047213 */ /* 0x000fe20000000000 */
[----:B--2---:R-:W-:-:S04]  /*9c30*/  FFMA.FTZ R6, R24, -UR23, R14 ;  /* 0x8000001718067c23 */ /* 0x004fc8000801000e */
[----:B------:R1:W-:Y:S01]  /*9c40*/  I2F R170, R5 ;  /* 0x0000000500aa7306 */ /* 0x0003e20000201400 */
[----:B------:R-:W-:Y:S02]  /*9c50*/  FSEL R24, R6, -INF , !P0 ;  /* 0xff80000006187808 */ /* 0x000fe40004000000 */
[----:B------:R-:W-:-:S05]  /*9c60*/  ISETP.GE.AND P0, PT, R2, R232, PT ;  /* 0x000000e80200720c */ /* 0x000fca0003f06270 */
[----:B------:R2:W-:Y:S01]  /*9c70*/  I2F R169, R4 ;  /* 0x0000000400a97306 */ /* 0x0005e20000201400 */
[----:B-1----:R-:W-:Y:S01]  /*9c80*/  FFMA.FTZ R5, R27, -UR23, R9 ;  /* 0x800000171b057c23 */ /* 0x002fe20008010009 */
[----:B------:R-:W-:-:S04]  /*9c90*/  IADD3 R9, R0, 0x20, RZ ;  /* 0x0000002000097810 */ /* 0x000fc80007ffe0ff */
[----:B------:R-:W-:Y:S02]  /*9ca0*/  FSEL R23, R5, -INF , !P1 ;  /* 0xff80000005177808 */ /* 0x000fe40004800000 */
[----:B------:R-:W-:Y:S01]  /*9cb0*/  ISETP.GE.AND P1, PT, R2, R233, PT ;  /* 0x000000e90200720c */ /* 0x000fe20003f26270 */
[----:B--2---:R-:W-:Y:S01]  /*9cc0*/  IMAD.IADD R4, R228, 0x1, -R10 ;  /* 0x00000001e4047824 */ /* 0x004fe200078e0a0a */
[C---:B------:R-:W-:Y:S02]  /*9cd0*/  ISETP.LT.OR P0, PT, R2.reuse, R230, P0 ;  /* 0x000000e60200720c */ /* 0x040fe40000701670 */
[----:B------:R-:W-:Y:S01]  /*9ce0*/  ISETP.LT.OR P1, PT, R2, R231, P1 ;  /* 0x000000e70200720c */ /* 0x000fe20000f21670 */
[----:B------:R-:W-:Y:S01]  /*9cf0*/  IMAD.IADD R2, R229, 0x1, -R9 ;  /* 0x00000001e5027824 */ /* 0x000fe200078e0a09 */
[----:B------:R-:W-:Y:S02]  /*9d00*/  ISETP.GE.AND P6, PT, R3, R232, PT ;  /* 0x000000e80300720c */ /* 0x000fe40003fc6270 */
[----:B------:R-:W-:-:S02]  /*9d10*/  IABS R4, R4 ;  /* 0x0000000400047213 */ /* 0x000fc40000000000 */
[----:B------:R-:W-:Y:S01]  /*9d20*/  ISETP.LT.OR P6, PT, R3, R230, P6 ;  /* 0x000000e60300720c */ /* 0x000fe200037c1670 */
[----:B---3--:R-:W-:Y:S01]  /*9d30*/  FFMA.FTZ R6, R25, -UR23, R7 ;  /* 0x8000001719067c23 */ /* 0x008fe20008010007 */
[----:B------:R-:W-:Y:S01]  /*9d40*/  IABS R2, R2 ;  /* 0x0000000200027213 */ /* 0x000fe20000000000 */
[----:B------:R-:W-:Y:S01]  /*9d50*/  IMAD.MOV.U32 R3, RZ, RZ, R4 ;  /* 0x000000ffff037224 */ /* 0x000fe200078e0004 */
[----:B------:R-:W-:Y:S01]  /*9d60*/  IADD3 R7, R0, 0x21, RZ ;  /* 0x0000002100077810 */ /* 0x000fe20007ffe0ff */
[----:B------:R-:W-:Y:S02]  /*9d70*/  IMAD.IADD R4, R228, 0x1, -R9 ;  /* 0x00000001e4047824 */ /* 0x000fe400078e0a09 */
[----:B------:R1:W-:Y:S01]  /*9d80*/  I2F R168, R3 ;  /* 0x0000000300a87306 */ /* 0x0003e20000201400 */
[----:B------:R-:W-:Y:S01]  /*9d90*/  FMUL.FTZ R175, R175, c[0x0][0x2ec] ;  /* 0x0000bb00afaf7a20 */ /* 0x000fe20000410000 */
[----:B------:R-:W-:-:S06]  /*9da0*/  FSEL R20, R6, -INF , !P1 ;  /* 0xff80000006147808 */ /* 0x000fcc0004800000 */
[----:B------:R-:W2:Y:S01]  /*9db0*/  MUFU.TANH R14, R175 ;  /* 0x000000af000e7308 */ /* 0x000ea20000002400 */
[----:B-1----:R-:W-:Y:S01]  /*9dc0*/  IMAD.MOV.U32 R3, RZ, RZ, R2 ;  /* 0x000000ffff037224 */ /* 0x002fe200078e0002 */
[----:B------:R-:W-:Y:S01]  /*9dd0*/  IABS R2, R4 ;  /* 0x0000000400027213 */ /* 0x000fe20000000000 */
[----:B------:R-:W-:-:S05]  /*9de0*/  IMAD.IADD R4, R229, 0x1, -R7 ;  /* 0x00000001e5047824 */ /* 0x000fca00078e0a07 */
[----:B------:R1:W-:Y:S01]  /*9df0*/  I2F R135, R3 ;  /* 0x0000000300877306 */ /* 0x0003e20000201400 */
[----:B------:R-:W-:Y:S01]  /*9e00*/  IADD3 R6, R0, 0x28, RZ ;  /* 0x0000002800067810 */ /* 0x000fe20007ffe0ff */
[----:B-1----:R-:W-:Y:S01]  /*9e10*/  IMAD.MOV.U32 R3, RZ, RZ, R2 ;  /* 0x000000ffff037224 */ /* 0x002fe200078e0002 */
[----:B------:R-:W-:Y:S01]  /*9e20*/  IABS R2, R4 ;  /* 0x0000000400027213 */ /* 0x000fe20000000000 */
[----:B------:R-:W-:-:S04]  /*9e30*/  IMAD.IADD R4, R228, 0x1, -R7 ;  /* 0x00000001e4047824 */ /* 0x000fc800078e0a07 */
[----:B------:R1:W-:Y:S01]  /*9e40*/  I2F R134, R3 ;  /* 0x0000000300867306 */ /* 0x0003e20000201400 */
[----:B--2---:R-:W-:Y:S02]  /*9e50*/  FFMA.FTZ R5, R26, -UR23, R14 ;  /* 0x800000171a057c23 */ /* 0x004fe4000801000e */
[----:B-1----:R-:W-:Y:S01]  /*9e60*/  IMAD.MOV.U32 R3, RZ, RZ, R2 ;  /* 0x000000ffff037224 */ /* 0x002fe200078e0002 */
[----:B------:R-:W-:Y:S01]  /*9e70*/  IABS R2, R4 ;  /* 0x0000000400027213 */ /* 0x000fe20000000000 */
[----:B------:R-:W-:-:S03]  /*9e80*/  IMAD.IADD R4, R229, 0x1, -R6 ;  /* 0x00000001e5047824 */ /* 0x000fc600078e0a06 */
[----:B------:R1:W-:Y:S01]  /*9e90*/  I2F R35, R3 ;  /* 0x0000000300237306 */ /* 0x0003e20000201400 */
[----:B------:R-:W-:Y:S02]  /*9ea0*/  FSEL R25, R5, -INF , !P6 ;  /* 0xff80000005197808 */ /* 0x000fe40007000000 */
[----:B------:R-:W-:Y:S01]  /*9eb0*/  IADD3 R5, R0, 0x29, RZ ;  /* 0x0000002900057810 */ /* 0x000fe20007ffe0ff */
[----:B-1----:R-:W-:Y:S01]  /*9ec0*/  IMAD.MOV.U32 R3, RZ, RZ, R2 ;  /* 0x000000ffff037224 */ /* 0x002fe200078e0002 */
[----:B------:R-:W-:-:S03]  /*9ed0*/  IABS R2, R4 ;  /* 0x0000000400027213 */ /* 0x000fc60000000000 */
[----:B------:R1:W-:Y:S01]  /*9ee0*/  I2F R34, R3 ;  /* 0x0000000300227306 */ /* 0x0003e20000201400 */
[----:B------:R-:W-:Y:S02]  /*9ef0*/  IMAD.IADD R4, R229, 0x1, -R5 ;  /* 0x00000001e5047824 */ /* 0x000fe400078e0a05 */
[----:B-1----:R-:W-:Y:S02]  /*9f00*/  IMAD.MOV.U32 R3, RZ, RZ, R2 ;  /* 0x000000ffff037224 */ /* 0x002fe400078e0002 */
[----:B------:R-:W-:-:S05]  /*9f10*/  IMAD.IADD R2, R228, 0x1, -R6 ;  /* 0x00000001e4027824 */ /* 0x000fca00078e0a06 */
[----:B------:R-:W-:Y:S01]  /*9f20*/  IABS R2, R2 ;  /* 0x0000000200027213 */ /* 0x000fe20000000000 */
[----:B------:R1:W-:Y:S01]  /*9f30*/  I2F R33, R3 ;  /* 0x0000000300217306 */ /* 0x0003e20000201400 */
[C---:B------:R-:W-:Y:S02]  /*9f40*/  ISETP.GE.AND P6, PT, R8.reuse, R233, PT ;  /* 0x000000e90800720c */ /* 0x040fe40003fc6270 */
[----:B------:R-:W-:Y:S01]  /*9f50*/  ISETP.GE.AND P1, PT, R8, R232, PT ;  /* 0x000000e80800720c */ /* 0x000fe20003f26270 */
[----:B------:R-:W-:Y:S02]  /*9f60*/  FMUL.FTZ R16, R238, c[0x0][0x2ec] ;  /* 0x0000bb00ee107a20 */ /* 0x000fe40000410000 */
[----:B-1----:R-:W-:Y:S01]  /*9f70*/  IMAD.MOV.U32 R3, RZ, RZ, R2 ;  /* 0x000000ffff037224 */ /* 0x002fe200078e0002 */
[----:B------:R-:W-:-:S03]  /*9f80*/  IABS R2, R4 ;  /* 0x0000000400027213 */ /* 0x000fc60000000000 */
[----:B------:R1:W-:Y:S01]  /*9f90*/  I2F R32, R3 ;  /* 0x0000000300207306 */ /* 0x0003e20000201400 */
[----:B------:R-:W-:Y:S02]  /*9fa0*/  IADD3 R4, R0, 0x30, RZ ;  /* 0x0000003000047810 */ /* 0x000fe40007ffe0ff */
[C---:B------:R-:W-:Y:S02]  /*9fb0*/  ISETP.LT.OR P6, PT, R8.reuse, R231, P6 ;  /* 0x000000e70800720c */ /* 0x040fe400037c1670 */
[----:B------:R-:W-:Y:S01]  /*9fc0*/  ISETP.LT.OR P1, PT, R8, R230, P1 ;  /* 0x000000e60800720c */ /* 0x000fe20000f21670 */
[----:B------:R-:W-:Y:S02]  /*9fd0*/  IMAD.IADD R8, R229, 0x1, -R4 ;  /* 0x00000001e5087824 */ /* 0x000fe400078e0a04 */
[----:B-1----:R-:W-:Y:S02]  /*9fe0*/  IMAD.MOV.U32 R3, RZ, RZ, R2 ;  /* 0x000000ffff037224 */ /* 0x002fe400078e0002 */
[----:B------:R-:W-:Y:S01]  /*9ff0*/  IMAD.IADD R2, R228, 0x1, -R5 ;  /* 0x00000001e4027824 */ /* 0x000fe200078e0a05 */
[----:B------:R-:W1:Y:S04]  /*a000*/  MUFU.TANH R16, R16 ;  /* 0x0000001000107308 */ /* 0x000e680000002400 */
[----:B------:R-:W-:-:S04]  /*a010*/  IABS R2, R2 ;  /* 0x0000000200027213 */ /* 0x000fc80000000000 */
[----:B------:R2:W-:Y:S02]  /*a020*/  I2F R31, R3 ;  /* 0x00000003001f7306 */ /* 0x0005e40000201400 */
[----:B--2---:R-:W-:Y:S01]  /*a030*/  IMAD.MOV.U32 R3, RZ, RZ, R2 ;  /* 0x000000ffff037224 */ /* 0x004fe200078e0002 */
[----:B------:R-:W-:-:S05]  /*a040*/  IABS R2, R8 ;  /* 0x0000000800027213 */ /* 0x000fca0000000000 */
[----:B------:R2:W-:Y:S01]  /*a050*/  I2F R30, R3 ;  /* 0x00000003001e7306 */ /* 0x0005e20000201400 */
[----:B------:R-:W-:Y:S02]  /*a060*/  IMAD.MOV.U32 R8, RZ, RZ, R2 ;  /* 0x000000ffff087224 */ /* 0x000fe400078e0002 */
[----:B------:R-:W-:Y:S02]  /*a070*/  IMAD.IADD R2, R228, 0x1, -R4 ;  /* 0x00000001e4027824 */ /* 0x000fe400078e0a04 */
[----:B-1----:R-:W-:-:S03]  /*a080*/  FFMA.FTZ R16, R28, -UR23, R16 ;  /* 0x800000171c107c23 */ /* 0x002fc60008010010 */
[----:B------:R-:W-:Y:S02]  /*a090*/  IABS R2, R2 ;  /* 0x0000000200027213 */ /* 0x000fe40000000000 */
[----:B--2---:R-:W-:Y:S01]  /*a0a0*/  IADD3 R3, R0, 0x31, RZ ;  /* 0x0000003100037810 */ /* 0x004fe20007ffe0ff */
[----:B------:R1:W-:Y:S04]  /*a0b0*/  I2F R28, R8 ;  /* 0x00000008001c7306 */ /* 0x0003e80000201400 */
[----:B------:R-:W-:Y:S02]  /*a0c0*/  IMAD.IADD R14, R229, 0x1, -R3 ;  /* 0x00000001e50e7824 */ /* 0x000fe400078e0a03 */
[----:B-1----:R-:W-:-:S03]  /*a0d0*/  IMAD.MOV.U32 R8, RZ, RZ, R2 ;  /* 0x000000ffff087224 */ /* 0x002fc600078e0002 */
[----:B------:R-:W-:Y:S01]  /*a0e0*/  IABS R2, R14 ;  /* 0x0000000e00027213 */ /* 0x000fe20000000000 */
[----:B------:R1:W-:Y:S04]  /*a0f0*/  I2F R29, R8 ;  /* 0x00000008001d7306 */ /* 0x0003e80000201400 */
[----:B------:R-:W-:Y:S01]  /*a100*/  IMAD.MOV.U32 R14, RZ, RZ, R2 ;  /* 0x000000ffff0e7224 */ /* 0x000fe200078e0002 */
[----:B------:R-:W-:-:S05]  /*a110*/  IADD3 R2, R0, 0x38, RZ ;  /* 0x0000003800027810 */ /* 0x000fca0007ffe0ff */
[----:B------:R-:W-:Y:S02]  /*a120*/  IMAD.IADD R15, R229, 0x1, -R2 ;  /* 0x00000001e50f7824 */ /* 0x000fe400078e0a02 */
[----:B-1----:R-:W-:Y:S01]  /*a130*/  IMAD.IADD R8, R228, 0x1, -R3 ;  /* 0x00000001e4087824 */ /* 0x002fe200078e0a03 */
[----:B------:R1:W-:Y:S04]  /*a140*/  I2F R27, R14 ;  /* 0x0000000e001b7306 */ /* 0x0003e80000201400 */
[----:B------:R-:W-:Y:S02]  /*a150*/  IABS R8, R8 ;  /* 0x0000000800087213 */ /* 0x000fe40000000000 */
[----:B------:R-:W-:-:S03]  /*a160*/  IADD3 R0, R0, 0x39, RZ ;  /* 0x0000003900007810 */ /* 0x000fc60007ffe0ff */
[----:B-1----:R-:W-:Y:S01]  /*a170*/  IMAD.MOV.U32 R14, RZ, RZ, R8 ;  /* 0x000000ffff0e7224 */ /* 0x002fe200078e0008 */
[----:B------:R-:W-:-:S03]  /*a180*/  IABS R8, R15 ;  /* 0x0000000f00087213 */ /* 0x000fc60000000000 */
[----:B------:R1:W-:Y:S01]  /*a190*/  I2F R26, R14 ;  /* 0x0000000e001a7306 */ /* 0x0003e20000201400 */
[----:B------:R-:W-:Y:S02]  /*a1a0*/  IMAD.IADD R15, R229, 0x1, -R0 ;  /* 0x00000001e50f7824 */ /* 0x000fe400078e0a00 */
[----:B-1----:R-:W-:Y:S02]  /*a1b0*/  IMAD.MOV.U32 R14, RZ, RZ, R8 ;  /* 0x000000ffff0e7224 */ /* 0x002fe400078e0008 */
[----:B------:R-:W-:-:S05]  /*a1c0*/  IMAD.IADD R8, R228, 0x1, -R2 ;  /* 0x00000001e4087824 */ /* 0x000fca00078e0a02 */
[----:B------:R-:W-:Y:S01]  /*a1d0*/  IABS R8, R8 ;  /* 0x0000000800087213 */ /* 0x000fe20000000000 */
[----:B------:R1:W-:Y:S04]  /*a1e0*/  I2F R21, R14 ;  /* 0x0000000e00157306 */ /* 0x0003e80000201400 */
[----:B-1----:R-:W-:Y:S01]  /*a1f0*/  IMAD.MOV.U32 R14, RZ, RZ, R8 ;  /* 0x000000ffff0e7224 */ /* 0x002fe200078e0008 */
[----:B------:R-:W-:-:S03]  /*a200*/  IABS R8, R15 ;  /* 0x0000000f00087213 */ /* 0x000fc60000000000 */
[----:B------:R1:W-:Y:S01]  /*a210*/  I2F R19, R14 ;  /* 0x0000000e00137306 */ /* 0x0003e20000201400 */
[----:B------:R-:W-:-:S07]  /*a220*/  FMUL.FTZ R15, R237, c[0x0][0x2ec] ;  /* 0x0000bb00ed0f7a20 */ /* 0x000fce0000410000 */
[----:B------:R2:W-:Y:S01]  /*a230*/  I2F R18, R8 ;  /* 0x0000000800127306 */ /* 0x0005e20000201400 */
[----:B-1----:R-:W-:Y:S02]  /*a240*/  FMUL.FTZ R14, R244, c[0x0][0x2ec] ;  /* 0x0000bb00f40e7a20 */ /* 0x002fe40000410000 */
[----:B--2---:R-:W-:-:S05]  /*a250*/  FMUL.FTZ R8, R239, c[0x0][0x2ec] ;  /* 0x0000bb00ef087a20 */ /* 0x004fca0000410000 */
[----:B------:R-:W-:Y:S01]  /*a260*/  MUFU.TANH R14, R14 ;  /* 0x0000000e000e7308 */ /* 0x000fe20000002400 */
[----:B------:R-:W-:-:S07]  /*a270*/  FMUL.FTZ R173, R246, c[0x0][0x2ec] ;  /* 0x0000bb00f6ad7a20 */ /* 0x000fce0000410000 */
[----:B------:R-:W1:Y:S08]  /*a280*/  MUFU.TANH R8, R8 ;  /* 0x0000000800087308 */ /* 0x000e700000002400 */
[----:B------:R-:W2:Y:S01]  /*a290*/  MUFU.TANH R15, R15 ;  /* 0x0000000f000f7308 */ /* 0x000ea20000002400 */
[----:B------:R-:W-:Y:S01]  /*a2a0*/  FSEL R16, R16, -INF , !P0 ;  /* 0xff80000010107808 */ /* 0x000fe20004000000 */
[----:B------:R-:W-:Y:S01]  /*a2b0*/  FMUL.FTZ R247, R247, c[0x0][0x2ec] ;  /* 0x0000bb00f7f77a20 */ /* 0x000fe20000410000 */
[----:B------:R-:W-:Y:S01]  /*a2c0*/  ISETP.GE.AND P0, PT, R13, R233, PT ;  /* 0x000000e90d00720c */ /* 0x000fe20003f06270 */
[----:B------:R-:W-:-:S04]  /*a2d0*/  FMUL.FTZ R240, R240, c[0x0][0x2ec] ;  /* 0x0000bb00f0f07a20 */ /* 0x000fc80000410000 */
[----:B------:R-:W3:Y:S01]  /*a2e0*/  MUFU.TANH R173, R173 ;  /* 0x000000ad00ad7308 */ /* 0x000ee20000002400 */
[----:B------:R-:W-:Y:S01]  /*a2f0*/  FMUL.FTZ R245, R245, c[0x0][0x2ec] ;  /* 0x0000bb00f5f57a20 */ /* 0x000fe20000410000 */
[----:B------:R-:W-:Y:S01]  /*a300*/  ISETP.LT.OR P0, PT, R13, R231, P0 ;  /* 0x000000e70d00720c */ /* 0x000fe20000701670 */
[----:B-1----:R-:W-:Y:S02]  /*a310*/  FFMA.FTZ R8, R179, -UR23, R8 ;  /* 0x80000017b3087c23 */ /* 0x002fe40008010008 */
[----:B------:R-:W-:Y:S02]  /*a320*/  FFMA.FTZ R14, R17, -UR23, R14 ;  /* 0x80000017110e7c23 */ /* 0x000fe4000801000e */
[----:B--2---:R-:W-:Y:S01]  /*a330*/  FFMA.FTZ R15, R180, -UR23, R15 ;  /* 0x80000017b40f7c23 */ /* 0x004fe2000801000f */
[----:B------:R-:W1:Y:S01]  /*a340*/  MUFU.TANH R247, R247 ;  /* 0x000000f700f77308 */ /* 0x000e620000002400 */
[----:B------:R-:W-:Y:S02]  /*a350*/  FSEL R17, R8, -INF , !P1 ;  /* 0xff80000008117808 */ /* 0x000fe40004800000 */
[----:B------:R-:W-:-:S02]  /*a360*/  FSEL R172, R14, -INF , !P0 ;  /* 0xff8000000eac7808 */ /* 0x000fc40004000000 */
[----:B------:R-:W-:-:S03]  /*a370*/  ISETP.GE.AND P1, PT, R12, R233, PT ;  /* 0x000000e90c00720c */ /* 0x000fc60003f26270 */
[----:B------:R-:W2:Y:S01]  /*a380*/  MUFU.TANH R240, R240 ;  /* 0x000000f000f07308 */ /* 0x000ea20000002400 */
[-C--:B------:R-:W-:Y:S02]  /*a390*/  ISETP.GE.AND P0, PT, R12, R232.reuse, PT ;  /* 0x000000e80c00720c */ /* 0x080fe40003f06270 */
[----:B------:R-:W-:Y:S01]  /*a3a0*/  FSEL R15, R15, -INF , !P6 ;  /* 0xff8000000f0f7808 */ /* 0x000fe20007000000 */
[----:B------:R-:W-:Y:S01]  /*a3b0*/  FMUL.FTZ R241, R241, c[0x0][0x2ec] ;  /* 0x0000bb00f1f17a20 */ /* 0x000fe20000410000 */
[----:B------:R-:W-:-:S03]  /*a3c0*/  ISETP.GE.AND P6, PT, R13, R232, PT ;  /* 0x000000e80d00720c */ /* 0x000fc60003fc6270 */
[----:B------:R-:W4:Y:S01]  /*a3d0*/  MUFU.TANH R245, R245 ;  /* 0x000000f500f57308 */ /* 0x000f220000002400 */
[----:B------:R-:W-:Y:S01]  /*a3e0*/  FMUL.FTZ R242, R242, c[0x0][0x2ec] ;  /* 0x0000bb00f2f27a20 */ /* 0x000fe20000410000 */
[C---:B------:R-:W-:Y:S02]  /*a3f0*/  ISETP.LT.OR P1, PT, R12.reuse, R231, P1 ;  /* 0x000000e70c00720c */ /* 0x040fe40000f21670 */
[-C--:B------:R-:W-:Y:S01]  /*a400*/  ISETP.LT.OR P0, PT, R12, R230.reuse, P0 ;  /* 0x000000e60c00720c */ /* 0x080fe20000701670 */
[----:B---3--:R-:W-:Y:S01]  /*a410*/  FFMA.FTZ R12, R178, -UR23, R173 ;  /* 0x80000017b20c7c23 */ /* 0x008fe200080100ad */
[----:B------:R-:W-:Y:S01]  /*a420*/  ISETP.LT.OR P6, PT, R13, R230, P6 ;  /* 0x000000e60d00720c */ /* 0x000fe200037c1670 */
[----:B------:R-:W-:Y:S01]  /*a430*/  FMUL.FTZ R243, R243, c[0x0][0x2ec] ;  /* 0x0000bb00f3f37a20 */ /* 0x000fe20000410000 */
[----:B------:R-:W-:Y:S02]  /*a440*/  MUFU.TANH R241, R241 ;  /* 0x000000f100f17308 */ /* 0x000fe40000002400 */
[----:B------:R-:W-:-:S02]  /*a450*/  FSEL R174, R12, -INF , !P6 ;  /* 0xff8000000cae7808 */ /* 0x000fc40007000000 */
[----:B------:R-:W-:-:S04]  /*a460*/  ISETP.GE.AND P6, PT, R11, R233, PT ;  /* 0x000000e90b00720c */ /* 0x000fc80003fc6270 */
[----:B------:R-:W3:Y:S01]  /*a470*/  MUFU.TANH R242, R242 ;  /* 0x000000f200f27308 */ /* 0x000ee20000002400 */
[----:B------:R-:W-:Y:S01]  /*a480*/  FMUL.FTZ R196, R196, c[0x0][0x2ec] ;  /* 0x0000bb00c4c47a20 */ /* 0x000fe20000410000 */
[----:B------:R-:W-:Y:S01]  /*a490*/  ISETP.LT.OR P6, PT, R11, R231, P6 ;  /* 0x000000e70b00720c */ /* 0x000fe200037c1670 */
[----:B-1----:R-:W-:Y:S02]  /*a4a0*/  FFMA.FTZ R8, R176, -UR23, R247 ;  /* 0x80000017b0087c23 */ /* 0x002fe400080100f7 */
[----:B--2---:R-:W-:Y:S02]  /*a4b0*/  FFMA.FTZ R13, R171, -UR23, R240 ;  /* 0x80000017ab0d7c23 */ /* 0x004fe400080100f0 */
[----:B----4-:R-:W-:Y:S01]  /*a4c0*/  FFMA.FTZ R14, R177, -UR23, R245 ;  /* 0x80000017b10e7c23 */ /* 0x010fe200080100f5 */
[----:B------:R-:W1:Y:S01]  /*a4d0*/  MUFU.TANH R243, R243 ;  /* 0x000000f300f37308 */ /* 0x000e620000002400 */
[----:B------:R-:W-:Y:S01]  /*a4e0*/  FMUL.FTZ R198, R198, c[0x0][0x2ec] ;  /* 0x0000bb00c6c67a20 */ /* 0x000fe20000410000 */
[----:B------:R-:W-:-:S02]  /*a4f0*/  FSEL R175, R8, -INF , !P0 ;  /* 0xff80000008af7808 */ /* 0x000fc40004000000 */
[----:B------:R-:W-:Y:S02]  /*a500*/  FSEL R173, R13, -INF , !P6 ;  /* 0xff8000000dad7808 */ /* 0x000fe40007000000 */
[C---:B------:R-:W-:Y:S02]  /*a510*/  ISETP.GE.AND P0, PT, R10.reuse, R233, PT ;  /* 0x000000e90a00720c */ /* 0x040fe40003f06270 */
[----:B------:R-:W2:Y:S01]  /*a520*/  MUFU.TANH R196, R196 ;  /* 0x000000c400c47308 */ /* 0x000ea20000002400 */
[-C--:B------:R-:W-:Y:S02]  /*a530*/  ISETP.GE.AND P6, PT, R10, R232.reuse, PT ;  /* 0x000000e80a00720c */ /* 0x080fe40003fc6270 */
[----:B------:R-:W-:Y:S02]  /*a540*/  FSEL R171, R14, -INF , !P1 ;  /* 0xff8000000eab7808 */ /* 0x000fe40004800000 */
[----:B------:R-:W-:-:S03]  /*a550*/  ISETP.GE.AND P1, PT, R11, R232, PT ;  /* 0x000000e80b00720c */ /* 0x000fc60003f26270 */
[----:B------:R-:W4:Y:S01]  /*a560*/  MUFU.TANH R198, R198 ;  /* 0x000000c600c67308 */ /* 0x000f220000002400 */
[C---:B------:R-:W-:Y:S01]  /*a570*/  ISETP.LT.OR P0, PT, R10.reuse, R231, P0 ;  /* 0x000000e70a00720c */ /* 0x040fe20000701670 */
[----:B------:R-:W-:Y:S01]  /*a580*/  FMUL.FTZ R199, R199, c[0x0][0x2ec] ;  /* 0x0000bb00c7c77a20 */ /* 0x000fe20000410000 */
[-C--:B------:R-:W-:Y:S01]  /*a590*/  ISETP.LT.OR P6, PT, R10, R230.reuse, P6 ;  /* 0x000000e60a00720c */ /* 0x080fe200037c1670 */
[----:B------:R-:W-:Y:S01]  /*a5a0*/  FMUL.FTZ R192, R192, c[0x0][0x2ec] ;  /* 0x0000bb00c0c07a20 */ /* 0x000fe20000410000 */
[----:B------:R-:W-:Y:S01]  /*a5b0*/  ISETP.LT.OR P1, PT, R11, R230, P1 ;  /* 0x000000e60b00720c */ /* 0x000fe20000f21670 */
[----:B---3--:R-:W-:Y:S02]  /*a5c0*/  FFMA.FTZ R8, R170, -UR23, R242 ;  /* 0x80000017aa087c23 */ /* 0x008fe400080100f2 */
[----:B------:R-:W-:Y:S02]  /*a5d0*/  FFMA.FTZ R10, R169, -UR23, R241 ;  /* 0x80000017a90a7c23 */ /* 0x000fe400080100f1 */
[----:B------:R-:W-:Y:S01]  /*a5e0*/  FMUL.FTZ R197, R197, c[0x0][0x2ec] ;  /* 0x0000bb00c5c57a20 */ /* 0x000fe20000410000 */
[----:B------:R-:W-:Y:S01]  /*a5f0*/  FSEL R170, R8, -INF , !P1 ;  /* 0xff80000008aa7808 */ /* 0x000fe20004800000 */
[----:B------:R-:W3:Y:S01]  /*a600*/  MUFU.TANH R199, R199 ;  /* 0x000000c700c77308 */ /* 0x000ee20000002400 */
[----:B------:R-:W-:Y:S01]  /*a610*/  FSEL R169, R10, -INF , !P0 ;  /* 0xff8000000aa97808 */ /* 0x000fe20004000000 */
[----:B-1----:R-:W-:Y:S01]  /*a620*/  FFMA.FTZ R8, R168, -UR23, R243 ;  /* 0x80000017a8087c23 */ /* 0x002fe200080100f3 */
[----:B------:R-:W-:-:S02]  /*a630*/  ISETP.GE.AND P1, PT, R9, R233, PT ;  /* 0x000000e90900720c */ /* 0x000fc40003f26270 */
[----:B------:R-:W-:-:S03]  /*a640*/  ISETP.GE.AND P0, PT, R9, R232, PT ;  /* 0x000000e80900720c */ /* 0x000fc60003f06270 */
[----:B------:R-:W1:Y:S01]  /*a650*/  MUFU.TANH R192, R192 ;  /* 0x000000c000c07308 */ /* 0x000e620000002400 */
[C---:B------:R-:W-:Y:S01]  /*a660*/  ISETP.LT.OR P1, PT, R9.reuse, R231, P1 ;  /* 0x000000e70900720c */ /* 0x040fe20000f21670 */
[----:B------:R-:W-:Y:S01]  /*a670*/  FMUL.FTZ R194, R194, c[0x0][0x2ec] ;  /* 0x0000bb00c2c27a20 */ /* 0x000fe20000410000 */
[----:B------:R-:W-:Y:S01]  /*a680*/  ISETP.LT.OR P0, PT, R9, R230, P0 ;  /* 0x000000e60900720c */ /* 0x000fe20000701670 */
[----:B--2---:R-:W-:-:S04]  /*a690*/  FFMA.FTZ R9, R135, -UR23, R196 ;  /* 0x8000001787097c23 */ /* 0x004fc800080100c4 */
[----:B------:R-:W2:Y:S01]  /*a6a0*/  MUFU.TANH R197, R197 ;  /* 0x000000c500c57308 */ /* 0x000ea20000002400 */
[----:B------:R-:W-:Y:S01]  /*a6b0*/  FSEL R168, R8, -INF , !P6 ;  /* 0xff80000008a87808 */ /* 0x000fe20007000000 */
[----:B----4-:R-:W-:Y:S01]  /*a6c0*/  FFMA.FTZ R8, R134, -UR23, R198 ;  /* 0x8000001786087c23 */ /* 0x010fe200080100c6 */
[----:B------:R-:W-:Y:S02]  /*a6d0*/  FSEL R236, R9, -INF , !P1 ;  /* 0xff80000009ec7808 */ /* 0x000fe40004800000 */
[CC--:B------:R-:W-:Y:S02]  /*a6e0*/  ISETP.GE.AND P6, PT, R7.reuse, R233.reuse, PT ;  /* 0x000000e90700720c */ /* 0x0c0fe40003fc6270 */
[----:B------:R-:W-:Y:S01]  /*a6f0*/  ISETP.GE.AND P1, PT, R7, R232, PT ;  /* 0x000000e80700720c */ /* 0x000fe20003f26270 */
[----:B------:R-:W4:Y:S01]  /*a700*/  MUFU.TANH R194, R194 ;  /* 0x000000c200c27308 */ /* 0x000f220000002400 */
[----:B------:R-:W-:Y:S01]  /*a710*/  FSEL R182, R8, -INF , !P0 ;  /* 0xff80000008b67808 */ /* 0x000fe20004000000 */
[----:B------:R-:W-:Y:S01]  /*a720*/  FMUL.FTZ R195, R195, c[0x0][0x2ec] ;  /* 0x0000bb00c3c37a20 */ /* 0x000fe20000410000 */
[----:B------:R-:W-:Y:S01]  /*a730*/  ISETP.GE.AND P0, PT, R6, R233, PT ;  /* 0x000000e90600720c */ /* 0x000fe20003f06270 */
[----:B------:R-:W-:Y:S01]  /*a740*/  FMUL.FTZ R13, R188, c[0x0][0x2ec] ;  /* 0x0000bb00bc0d7a20 */ /* 0x000fe20000410000 */
[-C--:B------:R-:W-:Y:S01]  /*a750*/  ISETP.LT.OR P6, PT, R7, R231.reuse, P6 ;  /* 0x000000e70700720c */ /* 0x080fe200037c1670 */
[----:B------:R-:W-:Y:S01]  /*a760*/  FMUL.FTZ R193, R193, c[0x0][0x2ec] ;  /* 0x0000bb00c1c17a20 */ /* 0x000fe20000410000 */
[----:B------:R-:W-:Y:S01]  /*a770*/  ISETP.LT.OR P1, PT, R7, R230, P1 ;  /* 0x000000e60700720c */ /* 0x000fe20000f21670 */
[----:B---3--:R-:W-:Y:S01]  /*a780*/  FFMA.FTZ R7, R34, -UR23, R199 ;  /* 0x8000001722077c23 */ /* 0x008fe200080100c7 */
[----:B------:R-:W-:Y:S01]  /*a790*/  ISETP.LT.OR P0, PT, R6, R231, P0 ;  /* 0x000000e70600720c */ /* 0x000fe20000701670 */
[----:B-1----:R-:W-:Y:S01]  /*a7a0*/  FFMA.FTZ R8, R33, -UR23, R192 ;  /* 0x8000001721087c23 */ /* 0x002fe200080100c0 */
[----:B------:R-:W1:Y:S01]  /*a7b0*/  MUFU.TANH R195, R195 ;  /* 0x000000c300c37308 */ /* 0x000e620000002400 */
[----:B--2---:R-:W-:Y:S01]  /*a7c0*/  FFMA.FTZ R9, R35, -UR23, R197 ;  /* 0x8000001723097c23 */ /* 0x004fe200080100c5 */
[----:B------:R-:W-:Y:S01]  /*a7d0*/  FSEL R251, R7, -INF , !P1 ;  /* 0xff80000007fb7808 */ /* 0x000fe20004800000 */
[----:B------:R-:W-:Y:S01]  /*a7e0*/  FMUL.FTZ R189, R189, c[0x0][0x2ec] ;  /* 0x0000bb00bdbd7a20 */ /* 0x000fe20000410000 */
[----:B------:R-:W-:-:S02]  /*a7f0*/  FSEL R252, R8, -INF , !P0 ;  /* 0xff80000008fc7808 */ /* 0x000fc40004000000 */
[C---:B------:R-:W-:Y:S02]  /*a800*/  ISETP.GE.AND P1, PT, R5.reuse, R233, PT ;  /* 0x000000e90500720c */ /* 0x040fe40003f26270 */
[----:B------:R-:W2:Y:S01]  /*a810*/  MUFU.TANH R13, R13 ;  /* 0x0000000d000d7308 */ /* 0x000ea20000002400 */
[-C--:B------:R-:W-:Y:S02]  /*a820*/  ISETP.GE.AND P0, PT, R5, R232.reuse, PT ;  /* 0x000000e80500720c */ /* 0x080fe40003f06270 */
[----:B------:R-:W-:Y:S01]  /*a830*/  FSEL R235, R9, -INF , !P6 ;  /* 0xff80000009eb7808 */ /* 0x000fe20007000000 */
[----:B------:R-:W-:Y:S01]  /*a840*/  FMUL.FTZ R12, R190, c[0x0][0x2ec] ;  /* 0x0000bb00be0c7a20 */ /* 0x000fe20000410000 */
[----:B------:R-:W-:-:S03]  /*a850*/  ISETP.GE.AND P6, PT, R6, R232, PT ;  /* 0x000000e80600720c */ /* 0x000fc60003fc6270 */
[----:B------:R-:W3:Y:S01]  /*a860*/  MUFU.TANH R193, R193 ;  /* 0x000000c100c17308 */ /* 0x000ee20000002400 */
[C---:B------:R-:W-:Y:S02]  /*a870*/  ISETP.LT.OR P1, PT, R5.reuse, R231, P1 ;  /* 0x000000e70500720c */ /* 0x040fe40000f21670 */
[-C--:B------:R-:W-:Y:S01]  /*a880*/  ISETP.LT.OR P0, PT, R5, R230.reuse, P0 ;  /* 0x000000e60500720c */ /* 0x080fe20000701670 */
[----:B----4-:R-:W-:Y:S01]  /*a890*/  FFMA.FTZ R5, R32, -UR23, R194 ;  /* 0x8000001720057c23 */ /* 0x010fe200080100c2 */
[----:B------:R-:W-:-:S03]  /*a8a0*/  ISETP.LT.OR P6, PT, R6, R230, P6 ;  /* 0x000000e60600720c */ /* 0x000fc600037c1670 */
[----:B------:R-:W4:Y:S01]  /*a8b0*/  MUFU.TANH R189, R189 ;  /* 0x000000bd00bd7308 */ /* 0x000f220000002400 */
[----:B------:R-:W-:Y:S01]  /*a8c0*/  FMUL.FTZ R9, R186, c[0x0][0x2ec] ;  /* 0x0000bb00ba097a20 */ /* 0x000fe20000410000 */
[----:B------:R-:W-:Y:S02]  /*a8d0*/  FSEL R181, R5, -INF , !P6 ;  /* 0xff80000005b57808 */ /* 0x000fe40007000000 */
[----:B------:R-:W-:-:S04]  /*a8e0*/  ISETP.GE.AND P6, PT, R4, R233, PT ;  /* 0x000000e90400720c */ /* 0x000fc80003fc6270 */
[----:B------:R-:W4:Y:S01]  /*a8f0*/  MUFU.TANH R12, R12 ;  /* 0x0000000c000c7308 */ /* 0x000f220000002400 */
[----:B-1----:R-:W-:Y:S01]  /*a900*/  FFMA.FTZ R7, R30, -UR23, R195 ;  /* 0x800000171e077c23 */ /* 0x002fe200080100c3 */
[----:B------:R-:W-:Y:S01]  /*a910*/  ISETP.LT.OR P6, PT, R4, R231, P6 ;  /* 0x000000e70400720c */ /* 0x000fe200037c1670 */
[----:B------:R-:W-:Y:S02]  /*a920*/  FMUL.FTZ R11, R191, c[0x0][0x2ec] ;  /* 0x0000bb00bf0b7a20 */ /* 0x000fe40000410000 */
[----:B------:R-:W-:Y:S02]  /*a930*/  FMUL.FTZ R10, R184, c[0x0][0x2ec] ;  /* 0x0000bb00b80a7a20 */ /* 0x000fe40000410000 */
[----:B--2---:R-:W-:Y:S01]  /*a940*/  FFMA.FTZ R8, R28, -UR23, R13 ;  /* 0x800000171c087c23 */ /* 0x004fe2000801000d */
[----:B------:R-:W1:Y:S01]  /*a950*/  MUFU.TANH R9, R9 ;  /* 0x0000000900097308 */ /* 0x000e620000002400 */
[----:B---3--:R-:W-:Y:S01]  /*a960*/  FFMA.FTZ R6, R31, -UR23, R193 ;  /* 0x800000171f067c23 */ /* 0x008fe200080100c1 */
[----:B------:R-:W-:Y:S01]  /*a970*/  FSEL R135, R7, -INF , !P0 ;  /* 0xff80000007877808 */ /* 0x000fe20004000000 */
[----:B------:R-:W-:Y:S01]  /*a980*/  BAR.SYNC.DEFER_BLOCKING 0x0 ;  /* 0x0000000000007b1d */ /* 0x000fe20000010000 */
[----:B------:R-:W-:-:S02]  /*a990*/  ISETP.GE.AND P0, PT, R3, R233, PT ;  /* 0x000000e90300720c */ /* 0x000fc40003f06270 */
[----:B------:R-:W-:Y:S02]  /*a9a0*/  FSEL R188, R8, -INF , !P6 ;  /* 0xff80000008bc7808 */ /* 0x000fe40007000000 */
[-C--:B------:R-:W-:Y:S01]  /*a9b0*/  ISETP.GE.AND P6, PT, R3, R232.reuse, PT ;  /* 0x000000e80300720c */ /* 0x080fe20003fc6270 */
[----:B------:R-:W2:Y:S01]  /*a9c0*/  MUFU.TANH R11, R11 ;  /* 0x0000000b000b7308 */ /* 0x000ea20000002400 */
[----:B------:R-:W-:Y:S01]  /*a9d0*/  FSEL R234, R6, -INF , !P1 ;  /* 0xff80000006ea7808 */ /* 0x000fe20004800000 */
[----:B------:R-:W-:Y:S01]  /*a9e0*/  IMAD.IADD R5, R228, 0x1, -R0 ;  /* 0x00000001e4057824 */ /* 0x000fe200078e0a00 */
[----:B------:R-:W-:Y:S01]  /*a9f0*/  ISETP.GE.AND P1, PT, R4, R232, PT ;  /* 0x000000e80400720c */ /* 0x000fe20003f26270 */
[----:B----4-:R-:W-:Y:S01]  /*aa00*/  FFMA.FTZ R6, R27, -UR23, R189 ;  /* 0x800000171b067c23 */ /* 0x010fe200080100bd */
[----:B------:R-:W-:-:S03]  /*aa10*/  ISETP.LT.OR P0, PT, R3, R231, P0 ;  /* 0x000000e70300720c */ /* 0x000fc60000701670 */
[----:B------:R-:W3:Y:S01]  /*aa20*/  MUFU.TANH R10, R10 ;  /* 0x0000000a000a7308 */ /* 0x000ee20000002400 */
[-C--:B------:R-:W-:Y:S01]  /*aa30*/  ISETP.LT.OR P6, PT, R3, R230.reuse, P6 ;  /* 0x000000e60300720c */ /* 0x080fe200037c1670 */
[----:B------:R-:W-:Y:S01]  /*aa40*/  FMUL.FTZ R8, R185, c[0x0][0x2ec] ;  /* 0x0000bb00b9087a20 */ /* 0x000fe20000410000 */
[----:B------:R-:W-:Y:S01]  /*aa50*/  ISETP.LT.OR P1, PT, R4, R230, P1 ;  /* 0x000000e60400720c */ /* 0x000fe20000f21670 */
[----:B------:R-:W-:Y:S01]  /*aa60*/  FFMA.FTZ R3, R29, -UR23, R12 ;  /* 0x800000171d037c23 */ /* 0x000fe2000801000c */
[----:B------:R-:W-:Y:S01]  /*aa70*/  IABS R5, R5 ;  /* 0x0000000500057213 */ /* 0x000fe20000000000 */
[----:B------:R-:W-:Y:S01]  /*aa80*/  FMUL.FTZ R187, R187, c[0x0][0x2ec] ;  /* 0x0000bb00bbbb7a20 */ /* 0x000fe20000410000 */
[----:B------:R-:W-:Y:S02]  /*aa90*/  FSEL R190, R6, -INF , !P0 ;  /* 0xff80000006be7808 */ /* 0x000fe40004000000 */
[C---:B------:R-:W-:Y:S01]  /*aaa0*/  ISETP.GE.AND P0, PT, R2.reuse, R232, PT ;  /* 0x000000e80200720c */ /* 0x040fe20003f06270 */
[----:B------:R3:W-:Y:S01]  /*aab0*/  I2F R7, R5 ;  /* 0x0000000500077306 */ /* 0x0007e20000201400 */
[----:B------:R-:W-:Y:S01]  /*aac0*/  FSEL R198, R3, -INF , !P1 ;  /* 0xff80000003c67808 */ /* 0x000fe20004800000 */
[----:B-1----:R-:W-:Y:S01]  /*aad0*/  FFMA.FTZ R3, R19, -UR23, R9 ;  /* 0x8000001713037c23 */ /* 0x002fe20008010009 */
[----:B------:R-:W-:-:S02]  /*aae0*/  ISETP.LT.OR P0, PT, R2, R230, P0 ;  /* 0x000000e60200720c */ /* 0x000fc40000701670 */
[----:B------:R-:W-:-:S03]  /*aaf0*/  ISETP.GE.AND P1, PT, R2, R233, PT ;  /* 0x000000e90200720c */ /* 0x000fc60003f26270 */
[----:B------:R-:W1:Y:S01]  /*ab00*/  MUFU.TANH R8, R8 ;  /* 0x0000000800087308 */ /* 0x000e620000002400 */
[----:B--2---:R-:W-:Y:S01]  /*ab10*/  FFMA.FTZ R4, R26, -UR23, R11 ;  /* 0x800000171a047c23 */ /* 0x004fe2000801000b */
[----:B------:R-:W-:-:S06]  /*ab20*/  FSEL R179, R3, -INF , !P0 ;  /* 0xff80000003b37808 */ /* 0x000fcc0004000000 */
[----:B------:R-:W2:Y:S01]  /*ab30*/  MUFU.TANH R6, R187 ;  /* 0x000000bb00067308 */ /* 0x000ea20000002400 */
[----:B---3--:R-:W-:Y:S01]  /*ab40*/  FFMA.FTZ R5, R21, -UR23, R10 ;  /* 0x8000001715057c23 */ /* 0x008fe2000801000a */
[----:B------:R-:W-:Y:S02]  /*ab50*/  ISETP.LT.OR P1, PT, R2, R231, P1 ;  /* 0x000000e70200720c */ /* 0x000fe40000f21670 */
[----:B------:R-:W-:Y:S02]  /*ab60*/  PLOP3.LUT P0, PT, PT, PT, UP0, 0x80, 0x0 ;  /* 0x000000000000781c */ /* 0x000fe40003f0f008 */
[----:B------:R-:W-:Y:S02]  /*ab70*/  FSEL R250, R4, -INF , !P6 ;  /* 0xff80000004fa7808 */ /* 0x000fe40007000000 */
[----:B------:R-:W-:Y:S02]  /*ab80*/  FSEL R134, R5, -INF , !P1 ;  /* 0xff80000005867808 */ /* 0x000fe40004800000 */
[----:B------:R-:W-:-:S02]  /*ab90*/  ISETP.GE.AND P6, PT, R0, R233, PT ;  /* 0x000000e90000720c */ /* 0x000fc40003fc6270 */
        /* <DEDUP_REMOVED lines=82> */
.L_x_2003:
[----:B------:R-:W-:Y:S05]  /*b0c0*/  BSYNC B0 ;  /* 0x0000000000007941 */ /* 0x000fea0003800000 */
.L_x_2002:
[----:B------:R-:W0:Y:S02]  /*b0d0*/  LDGDEPBAR ;  /* 0x00000000000079af */ /* 0x000e240000000000 */
.L_x_2001:
        /* <DEDUP_REMOVED lines=32> */
[----:B------:R-:W-:Y:S01]  /*b2e0*/  MOV R187, R248 ;  /* 0x000000f800bb7202 */ /* 0x000fe20000000f00 */
        /* <DEDUP_REMOVED lines=20> */
[C---:B------:R-:W-:Y:S01]  /*b430*/  FSETP.NEU.FTZ.AND P1, PT, R6.reuse, -INF , PT ;  /* 0xff8000000600780b */ /* 0x040fe20003f3d000 */
[----:B------:R2:W-:Y:S02]  /*b440*/  STL [R1+0x34], R6 ;  /* 0x0000340601007387 */ /* 0x0005e40000100800 */
[----:B------:R-:W-:Y:S01]  /*b450*/  FADD.FTZ R5, R133, -R5 ;  /* 0x8000000585057221 */ /* 0x000fe20000010000 */
[----:B------:R3:W-:Y:S01]  /*b460*/  MUFU.EX2 R177, R3 ;  /* 0x0000000300b17308 */ /* 0x0007e20000000800 */
[----:B------:R-:W-:Y:S02]  /*b470*/  FSEL R4, R6, RZ, P1 ;  /* 0x000000ff06047208 */ /* 0x000fe40000800000 */
[----:B------:R-:W-:-:S02]  /*b480*/  FMUL.FTZ R5, R5, c[0x0][0x23c] ;  /* 0x00008f0005057a20 */ /* 0x000fc40000410000 */
[----:B-1----:R-:W-:-:S03]  /*b490*/  FFMA.FTZ R0, R24, c[0x0][0x23c], -R2 ;  /* 0x00008f0018007a23 */ /* 0x002fc60000010802 */
[----:B------:R-:W1:Y:S01]  /*b4a0*/  MUFU.EX2 R8, R5 ;  /* 0x0000000500087308 */ /* 0x000e620000000800 */
[----:B---3--:R-:W-:-:S07]  /*b4b0*/  FFMA.FTZ R3, R15, c[0x0][0x23c], -R2 ;  /* 0x00008f000f037a23 */ /* 0x008fce0000010802 */
[----:B------:R3:W-:Y:S01]  /*b4c0*/  MUFU.EX2 R28, R0 ;  /* 0x00000000001c7308 */ /* 0x0007e20000000800 */
[----:B------:R-:W4:Y:S07]  /*b4d0*/  LDSM.16.MT88.4 R12, [R201+0x18000] ;  /* 0x01800000c90c783b */ /* 0x000f2e0000004200 */
[----:B------:R-:W2:Y:S01]  /*b4e0*/  MUFU.EX2 R180, R3 ;  /* 0x0000000300b47308 */ /* 0x000ea20000000800 */
[-C--:B-1----:R-:W-:Y:S02]  /*b4f0*/  FMUL.FTZ R136, R136, R8.reuse ;  /* 0x0000000888887220 */ /* 0x082fe40000410000 */
[----:B------:R-:W-:-:S02]  /*b500*/  FMUL.FTZ R137, R137, R8 ;  /* 0x0000000889897220 */ /* 0x000fc40000410000 */
[-C--:B------:R-:W-:Y:S02]  /*b510*/  FMUL.FTZ R140, R140, R8.reuse ;  /* 0x000000088c8c7220 */ /* 0x080fe40000410000 */
[-C--:B------:R-:W-:Y:S02]  /*b520*/  FMUL.FTZ R141, R141, R8.reuse ;  /* 0x000000088d8d7220 */ /* 0x080fe40000410000 */
[----:B---3--:R-:W-:Y:S02]  /*b530*/  FMUL.FTZ R0, R6, c[0x0][0x23c] ;  /* 0x00008f0006007a20 */ /* 0x008fe40000410000 */
[-C--:B------:R-:W-:Y:S02]  /*b540*/  FMUL.FTZ R144, R144, R8.reuse ;  /* 0x0000000890907220 */ /* 0x080fe40000410000 */
[-C--:B------:R-:W-:Y:S01]  /*b550*/  FMUL.FTZ R145, R145, R8.reuse ;  /* 0x0000000891917220 */ /* 0x080fe20000410000 */
[----:B------:R-:W-:Y:S01]  /*b560*/  FSEL R0, R0, RZ, P1 ;  /* 0x000000ff00007208 */ /* 0x000fe20000800000 */
[-C--:B------:R-:W-:Y:S01]  /*b570*/  FMUL.FTZ R148, R148, R8.reuse ;  /* 0x0000000894947220 */ /* 0x080fe20000410000 */
[----:B--2---:R-:W-:Y:S01]  /*b580*/  F2FP.PACK_AB R6, R180, R177 ;  /* 0x000000b1b406723e */ /* 0x004fe200000000ff */
[----:B------:R-:W-:-:S02]  /*b590*/  FMUL.FTZ R149, R149, R8 ;  /* 0x0000000895957220 */ /* 0x000fc40000410000 */
[----:B------:R-:W-:Y:S02]  /*b5a0*/  FFMA.FTZ R3, R23, c[0x0][0x23c], -R0 ;  /* 0x00008f0017037a23 */ /* 0x000fe40000010800 */
[----:B------:R-:W1:Y:S01]  /*b5b0*/  LDSM.16.MT88.4 R20, [R202+0x18000] ;  /* 0x01800000ca14783b */ /* 0x000e620000004200 */
[-C--:B------:R-:W-:Y:S01]  /*b5c0*/  FMUL.FTZ R152, R152, R8.reuse ;  /* 0x0000000898987220 */ /* 0x080fe20000410000 */
[----:B------:R2:W-:Y:S01]  /*b5d0*/  MUFU.EX2 R176, R3 ;  /* 0x0000000300b07308 */ /* 0x0005e20000000800 */
        /* <DEDUP_REMOVED lines=8> */
[----:B--2---:R-:W-:Y:S02]  /*b660*/  FFMA.FTZ R3, R25, c[0x0][0x23c], -R0 ;  /* 0x00008f0019037a23 */ /* 0x004fe40000010800 */
[----:B------:R-:W-:-:S02]  /*b670*/  FMUL.FTZ R37, R37, R8 ;  /* 0x0000000825257220 */ /* 0x000fc40000410000 */
[----:B------:R-:W2:Y:S01]  /*b680*/  MUFU.EX2 R27, R3 ;  /* 0x00000003001b7308 */ /* 0x000ea20000000800 */
        /* <DEDUP_REMOVED lines=8> */
[----:B--2---:R-:W-:Y:S01]  /*b710*/  F2FP.PACK_AB R5, R27, R176 ;  /* 0x000000b01b05723e */ /* 0x004fe200000000ff */
[----:B------:R-:W-:Y:S02]  /*b720*/  FFMA.FTZ R3, R16, c[0x0][0x23c], -R0 ;  /* 0x00008f0010037a23 */ /* 0x000fe40000010800 */
[-C--:B------:R-:W-:Y:S02]  /*b730*/  FMUL.FTZ R56, R56, R8.reuse ;  /* 0x0000000838387220 */ /* 0x080fe40000410000 */
[----:B------:R2:W-:Y:S01]  /*b740*/  MUFU.EX2 R178, R3 ;  /* 0x0000000300b27308 */ /* 0x0005e20000000800 */
        /* <DEDUP_REMOVED lines=8> */
[----:B--2---:R-:W-:Y:S02]  /*b7d0*/  FFMA.FTZ R3, R17, c[0x0][0x23c], -R0 ;  /* 0x00008f0011037a23 */ /* 0x004fe40000010800 */
[----:B------:R-:W2:Y:S01]  /*b7e0*/  LDSM.16.MT88.4 R16, [R204+0x18000] ;  /* 0x01800000cc10783b */ /* 0x000ea20000004200 */
[-C--:B------:R-:W-:Y:S01]  /*b7f0*/  FMUL.FTZ R73, R73, R8.reuse ;  /* 0x0000000849497220 */ /* 0x080fe20000410000 */
[----:B------:R-:W3:Y:S01]  /*b800*/  MUFU.EX2 R185, R3 ;  /* 0x0000000300b97308 */ /* 0x000ee20000000800 */
        /* <DEDUP_REMOVED lines=8> */
[----:B---3--:R-:W-:Y:S01]  /*b890*/  F2FP.PACK_AB R7, R185, R178 ;  /* 0x000000b2b907723e */ /* 0x008fe200000000ff */
[----:B------:R-:W-:Y:S01]  /*b8a0*/  FADD.FTZ R3, R132, -R4 ;  /* 0x8000000484037221 */ /* 0x000fe20000010000 */
[----:B------:R-:W-:Y:S01]  /*b8b0*/  F2FP.PACK_AB R4, R28, R186 ;  /* 0x000000ba1c04723e */ /* 0x000fe200000000ff */
[----:B------:R-:W-:-:S02]  /*b8c0*/  FMUL.FTZ R100, R100, R8 ;  /* 0x0000000864647220 */ /* 0x000fc40000410000 */
[----:B------:R-:W-:Y:S02]  /*b8d0*/  FMUL.FTZ R3, R3, c[0x0][0x23c] ;  /* 0x00008f0003037a20 */ /* 0x000fe40000410000 */
[-C--:B------:R-:W-:Y:S02]  /*b8e0*/  FMUL.FTZ R101, R101, R8.reuse ;  /* 0x0000000865657220 */ /* 0x080fe40000410000 */
[-C--:B------:R-:W-:Y:S02]  /*b8f0*/  FMUL.FTZ R104, R104, R8.reuse ;  /* 0x0000000868687220 */ /* 0x080fe40000410000 */
[----:B------:R-:W3:Y:S01]  /*b900*/  MUFU.EX2 R3, R3 ;  /* 0x0000000300037308 */ /* 0x000ee20000000800 */
        /* <DEDUP_REMOVED lines=8> */
[----:B---3--:R-:W-:-:S02]  /*b990*/  FMUL.FTZ R138, R138, R3 ;  /* 0x000000038a8a7220 */ /* 0x008fc40000410000 */
[-C--:B------:R-:W-:Y:S02]  /*b9a0*/  FMUL.FTZ R139, R139, R3.reuse ;  /* 0x000000038b8b7220 */ /* 0x080fe40000410000 */
[-C--:B------:R-:W-:Y:S02]  /*b9b0*/  FMUL.FTZ R142, R142, R3.reuse ;  /* 0x000000038e8e7220 */ /* 0x080fe40000410000 */
[-C--:B------:R-:W-:Y:S02]  /*b9c0*/  FMUL.FTZ R143, R143, R3.reuse ;  /* 0x000000038f8f7220 */ /* 0x080fe40000410000 */
[-C--:B------:R-:W-:Y:S01]  /*b9d0*/  FMUL.FTZ R146, R146, R3.reuse ;  /* 0x0000000392927220 */ /* 0x080fe20000410000 */
[----:B----4-:R-:W-:Y:S01]  /*b9e0*/  HMMA.16816.F32 R136, R4, R12, R136 ;  /* 0x0000000c0488723c */ /* 0x010fe20000001888 */
[-C--:B------:R-:W-:Y:S02]  /*b9f0*/  FMUL.FTZ R147, R147, R3.reuse ;  /* 0x0000000393937220 */ /* 0x080fe40000410000 */
[----:B------:R-:W-:-:S02]  /*ba00*/  FMUL.FTZ R150, R150, R3 ;  /* 0x0000000396967220 */ /* 0x000fc40000410000 */
[-C--:B------:R-:W-:Y:S02]  /*ba10*/  FMUL.FTZ R151, R151, R3.reuse ;  /* 0x0000000397977220 */ /* 0x080fe40000410000 */
[-C--:B------:R-:W-:Y:S01]  /*ba20*/  FMUL.FTZ R154, R154, R3.reuse ;  /* 0x000000039a9a7220 */ /* 0x080fe20000410000 */
[C---:B------:R-:W-:Y:S01]  /*ba30*/  HMMA.16816.F32 R32, R4.reuse, R14, R140 ;  /* 0x0000000e0420723c */ /* 0x040fe2000000188c */
[-C--:B------:R-:W-:Y:S02]  /*ba40*/  FMUL.FTZ R155, R155, R3.reuse ;  /* 0x000000039b9b7220 */ /* 0x080fe40000410000 */
[-C--:B------:R-:W-:Y:S02]  /*ba50*/  FMUL.FTZ R158, R158, R3.reuse ;  /* 0x000000039e9e7220 */ /* 0x080fe40000410000 */
[-C--:B------:R-:W-:Y:S02]  /*ba60*/  FMUL.FTZ R159, R159, R3.reuse ;  /* 0x000000039f9f7220 */ /* 0x080fe40000410000 */
[-C--:B------:R-:W-:Y:S01]  /*ba70*/  FMUL.FTZ R162, R162, R3.reuse ;  /* 0x00000003a2a27220 */ /* 0x080fe20000410000 */
[----:B-1----:R-:W-:Y:S01]  /*ba80*/  HMMA.16816.F32 R12, R4, R20, R144 ;  /* 0x00000014040c723c */ /* 0x002fe20000001890 */
[----:B------:R-:W-:-:S02]  /*ba90*/  FMUL.FTZ R163, R163, R3 ;  /* 0x00000003a3a37220 */ /* 0x000fc40000410000 */
[-C--:B------:R-:W-:Y:S02]  /*baa0*/  FMUL.FTZ R166, R166, R3.reuse ;  /* 0x00000003a6a67220 */ /* 0x080fe40000410000 */
[-C--:B------:R-:W-:Y:S02]  /*bab0*/  FMUL.FTZ R167, R167, R3.reuse ;  /* 0x00000003a7a77220 */ /* 0x080fe40000410000 */
[-C--:B------:R-:W-:Y:S01]  /*bac0*/  FMUL.FTZ R38, R38, R3.reuse ;  /* 0x0000000326267220 */ /* 0x080fe20000410000 */
[----:B------:R-:W-:Y:S01]  /*bad0*/  HMMA.16816.F32 R20, R4, R22, R148 ;  /* 0x000000160414723c */ /* 0x000fe20000001894 */
[-C--:B------:R-:W-:Y:S01]  /*bae0*/  FMUL.FTZ R39, R39, R3.reuse ;  /* 0x0000000327277220 */ /* 0x080fe20000410000 */
[----:B------:R-:W-:Y:S01]  /*baf0*/  MOV R146, R180 ;  /* 0x000000b400927202 */ /* 0x000fe20000000f00 */
[-C--:B------:R-:W-:Y:S01]  /*bb00*/  FMUL.FTZ R42, R42, R3.reuse ;  /* 0x000000032a2a7220 */ /* 0x080fe20000410000 */
[----:B------:R-:W-:Y:S01]  /*bb10*/  MOV R145, R178 ;  /* 0x000000b200917202 */ /* 0x000fe20000000f00 */
[----:B------:R-:W-:-:S02]  /*bb20*/  FMUL.FTZ R43, R43, R3 ;  /* 0x000000032b2b7220 */ /* 0x000fc40000410000 */
[-C--:B------:R-:W-:Y:S01]  /*bb30*/  FMUL.FTZ R46, R46, R3.reuse ;  /* 0x000000032e2e7220 */ /* 0x080fe20000410000 */
[C---:B--2---:R-:W-:Y:S01]  /*bb40*/  HMMA.16816.F32 R248, R4.reuse, R16, R152 ;  /* 0x0000001004f8723c */ /* 0x044fe20000001898 */
        /* <DEDUP_REMOVED lines=8> */
[----:B------:R-:W-:Y:S01]  /*bbd0*/  HMMA.16816.F32 R244, R4, R18, R156 ;  /* 0x0000001204f4723c */ /* 0x000fe2000000189c */
[----:B------:R-:W-:Y:S01]  /*bbe0*/  MOV R132, R13 ;  /* 0x0000000d00847202 */ /* 0x000fe20000000f00 */
[----:B------:R-:W1:Y:S01]  /*bbf0*/  LDSM.16.MT88.4 R16, [R202+0x1a000] ;  /* 0x01a00000ca10783b */ /* 0x000e620000004200 */
[----:B------:R-:W-:Y:S01]  /*bc00*/  MOV R31, R14 ;  /* 0x0000000e001f7202 */ /* 0x000fe20000000f00 */
[----:B------:R-:W-:Y:S01]  /*bc10*/  FMUL.FTZ R55, R55, R3 ;  /* 0x0000000337377220 */ /* 0x000fe20000410000 */
[----:B------:R-:W-:Y:S01]  /*bc20*/  MOV R30, R15 ;  /* 0x0000000f001e7202 */ /* 0x000fe20000000f00 */
[-C--:B------:R-:W-:Y:S01]  /*bc30*/  FMUL.FTZ R58, R58, R3.reuse ;  /* 0x000000033a3a7220 */ /* 0x080fe20000410000 */
[----:B------:R-:W2:Y:S01]  /*bc40*/  LDSM.16.MT88.4 R12, [R203+0x18000] ;  /* 0x01800000cb0c783b */ /* 0x000ea20000004200 */
        /* <DEDUP_REMOVED lines=8> */
[----:B------:R-:W3:Y:S01]  /*bcd0*/  LDSM.16.MT88.4 R20, [R201+0x1a000] ;  /* 0x01a00000c914783b */ /* 0x000ee20000004200 */
[----:B------:R-:W-:Y:S01]  /*bce0*/  MOV R9, R35 ;  /* 0x0000002300097202 */ /* 0x000fe20000000f00 */
[----:B------:R-:W-:-:S02]  /*bcf0*/  FMUL.FTZ R67, R67, R3 ;  /* 0x0000000343437220 */ /* 0x000fc40000410000 */
[-C--:B------:R-:W-:Y:S02]  /*bd00*/  FMUL.FTZ R70, R70, R3.reuse ;  /* 0x0000000346467220 */ /* 0x080fe40000410000 */
[-C--:B------:R-:W-:Y:S02]  /*bd10*/  FMUL.FTZ R71, R71, R3.reuse ;  /* 0x0000000347477220 */ /* 0x080fe40000410000 */
[-C--:B------:R-:W-:Y:S02]  /*bd20*/  FMUL.FTZ R74, R74, R3.reuse ;  /* 0x000000034a4a7220 */ /* 0x080fe40000410000 */
[-C--:B------:R-:W-:Y:S02]  /*bd30*/  FMUL.FTZ R75, R75, R3.reuse ;  /* 0x000000034b4b7220 */ /* 0x080fe40000410000 */
[----:B------:R-:W-:Y:S02]  /*bd40*/  IMAD.MOV.U32 R147, RZ, RZ, R181 ;  /* 0x000000ffff937224 */ /* 0x000fe400078e00b5 */
[----:B------:R-:W-:-:S02]  /*bd50*/  FMUL.FTZ R78, R78, R3 ;  /* 0x000000034e4e7220 */ /* 0x000fc40000410000 */
[-C--:B------:R-:W-:Y:S02]  /*bd60*/  FMUL.FTZ R79, R79, R3.reuse ;  /* 0x000000034f4f7220 */ /* 0x080fe40000410000 */
[-C--:B------:R-:W-:Y:S02]  /*bd70*/  FMUL.FTZ R82, R82, R3.reuse ;  /* 0x0000000352527220 */ /* 0x080fe40000410000 */
[-C--:B------:R-:W-:Y:S02]  /*bd80*/  FMUL.FTZ R83, R83, R3.reuse ;  /* 0x0000000353537220 */ /* 0x080fe40000410000 */
[-C--:B------:R-:W-:Y:S02]  /*bd90*/  FMUL.FTZ R94, R94, R3.reuse ;  /* 0x000000035e5e7220 */ /* 0x080fe40000410000 */
[-C--:B------:R-:W-:Y:S01]  /*bda0*/  FMUL.FTZ R95, R95, R3.reuse ;  /* 0x000000035f5f7220 */ /* 0x080fe20000410000 */
[----:B-1----:R-:W-:Y:S01]  /*bdb0*/  HMMA.16816.F32 R240, R4, R16, R44 ;  /* 0x0000001004f0723c */ /* 0x002fe2000000182c */
[----:B------:R-:W-:-:S02]  /*bdc0*/  FMUL.FTZ R98, R98, R3 ;  /* 0x0000000362627220 */ /* 0x000fc40000410000 */
[-C--:B------:R-:W-:Y:S02]  /*bdd0*/  FMUL.FTZ R99, R99, R3.reuse ;  /* 0x0000000363637220 */ /* 0x080fe40000410000 */
[----:B------:R-:W-:Y:S02]  /*bde0*/  FMUL.FTZ R102, R102, R3 ;  /* 0x0000000366667220 */ /* 0x000fe40000410000 */
[----:B------:R-:W-:Y:S01]  /*bdf0*/  MOV R44, R198 ;  /* 0x000000c6002c7202 */ /* 0x000fe20000000f00 */
[----:B--2---:R-:W-:Y:S01]  /*be00*/  HMMA.16816.F32 R160, R4, R12, R160 ;  /* 0x0000000c04a0723c */ /* 0x004fe200000018a0 */
[----:B------:R-:W-:Y:S01]  /*be10*/  MOV R47, R187 ;  /* 0x000000bb002f7202 */ /* 0x000fe20000000f00 */
[-C--:B------:R-:W-:Y:S01]  /*be20*/  FMUL.FTZ R103, R103, R3.reuse ;  /* 0x0000000367677220 */ /* 0x080fe20000410000 */
[----:B------:R-:W-:Y:S01]  /*be30*/  MOV R46, R186 ;  /* 0x000000ba002e7202 */ /* 0x000fe20000000f00 */
[-C--:B------:R-:W-:Y:S01]  /*be40*/  FMUL.FTZ R106, R106, R3.reuse ;  /* 0x000000036a6a7220 */ /* 0x080fe20000410000 */
[----:B------:R-:W-:Y:S01]  /*be50*/  MOV R45, R190 ;  /* 0x000000be002d7202 */ /* 0x000fe20000000f00 */
[----:B------:R-:W-:-:S02]  /*be60*/  FMUL.FTZ R107, R107, R3 ;  /* 0x000000036b6b7220 */ /* 0x000fc40000410000 */
[C---:B------:R-:W-:Y:S01]  /*be70*/  HMMA.16816.F32 R236, R4.reuse, R14, R164 ;  /* 0x0000000e04ec723c */ /* 0x040fe200000018a4 */
[----:B------:R-:W1:Y:S01]  /*be80*/  LDSM.16.MT88.4 R12, [R204+0x1a000] ;  /* 0x01a00000cc0c783b */ /* 0x000e620000004200 */
[-C--:B------:R-:W-:Y:S02]  /*be90*/  FMUL.FTZ R86, R86, R3.reuse ;  /* 0x0000000356567220 */ /* 0x080fe40000410000 */
[-C--:B------:R-:W-:Y:S02]  /*bea0*/  FMUL.FTZ R87, R87, R3.reuse ;  /* 0x0000000357577220 */ /* 0x080fe40000410000 */
[-C--:B------:R-:W-:Y:S02]  /*beb0*/  FMUL.FTZ R90, R90, R3.reuse ;  /* 0x000000035a5a7220 */ /* 0x080fe40000410000 */
[----:B---3--:R-:W-:Y:S01]  /*bec0*/  HMMA.16816.F32 R32, R4, R20, R36 ;  /* 0x000000140420723c */ /* 0x008fe20000001824 */
[-C--:B------:R-:W-:Y:S02]  /*bed0*/  FMUL.FTZ R91, R91, R3.reuse ;  /* 0x000000035b5b7220 */ /* 0x080fe40000410000 */
[----:B------:R-:W-:-:S02]  /*bee0*/  FMUL.FTZ R118, R118, R3 ;  /* 0x0000000376767220 */ /* 0x000fc40000410000 */
[----:B------:R-:W-:Y:S02]  /*bef0*/  FMUL.FTZ R119, R119, R3 ;  /* 0x0000000377777220 */ /* 0x000fe40000410000 */
        /* <DEDUP_REMOVED lines=27> */
[----:B------:R-:W-:Y:S02]  /*c0b0*/  FMUL.FTZ R131, R131, R3 ;  /* 0x0000000383837220 */ /* 0x000fe40000410000 */
[-C--:B------:R-:W-:Y:S02]  /*c0c0*/  FMUL.FTZ R108, R108, R8.reuse ;  /* 0x000000086c6c7220 */ /* 0x080fe40000410000 */
[----:B------:R-:W-:Y:S01]  /*c0d0*/  MOV R55, R9 ;  /* 0x0000000900377202 */ /* 0x000fe20000000f00 */
[C---:B------:R-:W-:Y:S01]  /*c0e0*/  HMMA.16816.F32 R184, R4.reuse, R14, R56 ;  /* 0x0000000e04b8723c */ /* 0x040fe20000001838 */
[----:B------:R-:W1:Y:S01]  /*c0f0*/  LDSM.16.MT88.4 R12, [R202+0x1c000] ;  /* 0x01c00000ca0c783b */ /* 0x000e620000004200 */
[----:B------:R-:W-:Y:S01]  /*c100*/  FFMA.FTZ R9, R172, c[0x0][0x23c], -R2 ;  /* 0x00008f00ac097a23 */ /* 0x000fe20000010802 */
        /* <DEDUP_REMOVED lines=8> */
[----:B--2---:R-:W-:Y:S01]  /*c190*/  HMMA.16816.F32 R180, R4, R20, R60 ;  /* 0x0000001404b4723c */ /* 0x004fe2000000183c */
[----:B------:R-:W-:Y:S01]  /*c1a0*/  MOV R59, R177 ;  /* 0x000000b1003b7202 */ /* 0x000fe20000000f00 */
[----:B------:R-:W-:Y:S01]  /*c1b0*/  FMUL.FTZ R113, R113, R8 ;  /* 0x0000000871717220 */ /* 0x000fe20000410000 */
[----:B------:R-:W-:Y:S01]  /*c1c0*/  MOV R56, R176 ;  /* 0x000000b000387202 */ /* 0x000fe20000000f00 */
[----:B------:R-:W-:-:S02]  /*c1d0*/  FMUL.FTZ R114, R114, R3 ;  /* 0x0000000372727220 */ /* 0x000fc40000410000 */
[----:B------:R-:W-:Y:S01]  /*c1e0*/  FMUL.FTZ R115, R115, R3 ;  /* 0x0000000373737220 */ /* 0x000fe20000410000 */
[----:B------:R-:W-:Y:S01]  /*c1f0*/  MOV R60, R179 ;  /* 0x000000b3003c7202 */ /* 0x000fe20000000f00 */
[----:B---3--:R-:W-:Y:S01]  /*c200*/  HMMA.16816.F32 R164, R4, R16, R68 ;  /* 0x0000001004a4723c */ /* 0x008fe20000001844 */
[----:B------:R-:W-:Y:S02]  /*c210*/  IMAD.MOV.U32 R52, RZ, RZ, R26 ;  /* 0x000000ffff347224 */ /* 0x000fe400078e001a */
[----:B------:R-:W-:-:S04]  /*c220*/  FFMA.FTZ R10, R10, c[0x0][0x23c], -R0 ;  /* 0x00008f000a0a7a23 */ /* 0x000fc80000010800 */
[----:B------:R-:W-:Y:S01]  /*c230*/  MOV R71, R141 ;  /* 0x0000008d00477202 */ /* 0x000fe20000000f00 */
[C---:B------:R-:W-:Y:S01]  /*c240*/  HMMA.16816.F32 R176, R4.reuse, R22, R64 ;  /* 0x0000001604b0723c */ /* 0x040fe20000001840 */
[----:B------:R-:W-:Y:S01]  /*c250*/  MOV R70, R142 ;  /* 0x0000008e00467202 */ /* 0x000fe20000000f00 */
[----:B------:R-:W2:Y:S01]  /*c260*/  LDSM.16.MT88.4 R20, [R204+0x1c000] ;  /* 0x01c00000cc14783b */ /* 0x000ea20000004200 */
[----:B------:R-:W-:Y:S02]  /*c270*/  MOV R69, R143 ;  /* 0x0000008f00457202 */ /* 0x000fe40000000f00 */
[----:B------:R-:W-:Y:S02]  /*c280*/  MOV R68, R134 ;  /* 0x0000008600447202 */ /* 0x000fe40000000f00 */
[----:B------:R-:W-:Y:S02]  /*c290*/  MOV R64, R140 ;  /* 0x0000008c00407202 */ /* 0x000fe40000000f00 */
[----:B------:R-:W-:Y:S01]  /*c2a0*/  HMMA.16816.F32 R140, R4, R18, R72 ;  /* 0x00000012048c723c */ /* 0x000fe20000001848 */
[----:B------:R-:W3:Y:S01]  /*c2b0*/  LDSM.16.MT88.4 R16, [R203+0x1c000] ;  /* 0x01c00000cb10783b */ /* 0x000ee20000004200 */
[----:B------:R-:W-:-:S02]  /*c2c0*/  MOV R67, R145 ;  /* 0x0000009100437202 */ /* 0x000fc40000000f00 */
[----:B------:R-:W-:Y:S02]  /*c2d0*/  MOV R66, R146 ;  /* 0x0000009200427202 */ /* 0x000fe40000000f00 */
[----:B------:R-:W-:Y:S02]  /*c2e0*/  MOV R65, R147 ;  /* 0x0000009300417202 */ /* 0x000fe40000000f00 */
[----:B-1----:R-:W-:Y:S01]  /*c2f0*/  HMMA.16816.F32 R156, R4, R12, R76 ;  /* 0x0000000c049c723c */ /* 0x002fe2000000184c */
[----:B------:R-:W-:Y:S02]  /*c300*/  MOV R75, R135 ;  /* 0x00000087004b7202 */ /* 0x000fe40000000f00 */
[----:B------:R-:W-:Y:S02]  /*c310*/  MOV R72, R27 ;  /* 0x0000001b00487202 */ /* 0x000fe40000000f00 */
[----:B------:R-:W-:Y:S01]  /*c320*/  LDSM.16.MT88.4 R24, [R201+0x18800] ;  /* 0x01880000c918783b */ /* 0x000fe20000004200 */
[----:B------:R-:W-:-:S02]  /*c330*/  MOV R74, R29 ;  /* 0x0000001d004a7202 */ /* 0x000fc40000000f00 */
[----:B------:R-:W-:Y:S01]  /*c340*/  HMMA.16816.F32 R152, R4, R14, R80 ;  /* 0x0000000e0498723c */ /* 0x000fe20000001850 */
[----:B------:R-:W1:Y:S01]  /*c350*/  LDSM.16.MT88.4 R12, [R201+0x1e000] ;  /* 0x01e00000c90c783b */ /* 0x000e620000004200 */
[----:B------:R4:W-:Y:S01]  /*c360*/  MUFU.EX2 R82, R9 ;  /* 0x0000000900527308 */ /* 0x0009e20000000800 */
[----:B------:R-:W-:Y:S02]  /*c370*/  MOV R73, R28 ;  /* 0x0000001c00497202 */ /* 0x000fe40000000f00 */
[----:B------:R-:W-:Y:S01]  /*c380*/  LDSM.16.MT88.4 R28, [R201+0x1a800] ;  /* 0x01a80000c91c783b */ /* 0x000fe20000004200 */
[----:B------:R-:W-:Y:S02]  /*c390*/  MOV R76, R69 ;  /* 0x00000045004c7202 */ /* 0x000fe40000000f00 */
[----:B------:R-:W-:Y:S02]  /*c3a0*/  MOV R81, R68 ;  /* 0x0000004400517202 */ /* 0x000fe40000000f00 */
[----:B------:R-:W-:-:S02]  /*c3b0*/  MOV R77, R70 ;  /* 0x00000046004d7202 */ /* 0x000fc40000000f00 */
[----:B------:R-:W-:Y:S02]  /*c3c0*/  MOV R78, R71 ;  /* 0x00000047004e7202 */ /* 0x000fe40000000f00 */
[----:B------:R-:W-:Y:S02]  /*c3d0*/  MOV R68, R56 ;  /* 0x0000003800447202 */ /* 0x000fe40000000f00 */
[----:B------:R-:W-:Y:S01]  /*c3e0*/  MOV R69, R57 ;  /* 0x0000003900457202 */ /* 0x000fe20000000f00 */
[----:B--2---:R-:W-:Y:S01]  /*c3f0*/  HMMA.16816.F32 R148, R4, R20, R84 ;  /* 0x000000140494723c */ /* 0x004fe20000001854 */
[----:B----4-:R-:W-:Y:S01]  /*c400*/  FFMA.FTZ R9, R171, c[0x0][0x23c], -R2 ;  /* 0x00008f00ab097a23 */ /* 0x010fe20000010802 */
[----:B------:R-:W-:Y:S02]  /*c410*/  MOV R70, R58 ;  /* 0x0000003a00467202 */ /* 0x000fe40000000f00 */
[----:B------:R-:W-:Y:S01]  /*c420*/  MOV R71, R59 ;  /* 0x0000003b00477202 */ /* 0x000fe20000000f00 */
[----:B------:R2:W-:Y:S01]  /*c430*/  MUFU.EX2 R63, R9 ;  /* 0x00000009003f7308 */ /* 0x0005e20000000800 */
[----:B------:R-:W-:-:S02]  /*c440*/  MOV R80, R75 ;  /* 0x0000004b00507202 */ /* 0x000fc40000000f00 */
[C---:B---3--:R-:W-:Y:S01]  /*c450*/  HMMA.16816.F32 R132, R4.reuse, R16, R92 ;  /* 0x000000100484723c */ /* 0x048fe2000000185c */
[----:B------:R-:W-:Y:S02]  /*c460*/  MOV R75, R60 ;  /* 0x0000003c004b7202 */ /* 0x000fe40000000f00 */
[----:B------:R-:W-:Y:S02]  /*c470*/  MOV R85, R72 ;  /* 0x0000004800557202 */ /* 0x000fe40000000f00 */
[----:B------:R-:W-:Y:S02]  /*c480*/  MOV R87, R74 ;  /* 0x0000004a00577202 */ /* 0x000fe40000000f00 */
[----:B------:R-:W-:Y:S01]  /*c490*/  MOV R86, R73 ;  /* 0x0000004900567202 */ /* 0x000fe20000000f00 */
[----:B------:R-:W-:Y:S01]  /*c4a0*/  HMMA.16816.F32 R96, R4, R18, R96 ;  /* 0x000000120460723c */ /* 0x000fe20000001860 */
[----:B------:R-:W3:Y:S01]  /*c4b0*/  LDSM.16.MT88.4 R16, [R204+0x1e000] ;  /* 0x01e00000cc10783b */ /* 0x000ee20000004200 */
[----:B------:R-:W-:-:S02]  /*c4c0*/  MOV R72, R65 ;  /* 0x0000004100487202 */ /* 0x000fc40000000f00 */
[----:B------:R-:W-:Y:S01]  /*c4d0*/  MOV R74, R67 ;  /* 0x00000043004a7202 */ /* 0x000fe20000000f00 */
[----:B--2---:R-:W-:Y:S01]  /*c4e0*/  FFMA.FTZ R9, R173, c[0x0][0x23c], -R2 ;  /* 0x00008f00ad097a23 */ /* 0x004fe20000010802 */
[----:B------:R-:W-:Y:S01]  /*c4f0*/  MOV R79, R64 ;  /* 0x00000040004f7202 */ /* 0x000fe20000000f00 */
[----:B------:R-:W-:Y:S01]  /*c500*/  IMAD.MOV.U32 R67, RZ, RZ, R47 ;  /* 0x000000ffff437224 */ /* 0x000fe200078e002f */
[----:B-1----:R-:W-:Y:S01]  /*c510*/  HMMA.16816.F32 R100, R4, R12, R100 ;  /* 0x0000000c0464723c */ /* 0x002fe20000001864 */
[----:B------:R1:W-:Y:S01]  /*c520*/  MUFU.EX2 R61, R9 ;  /* 0x00000009003d7308 */ /* 0x0003e20000000800 */
[----:B------:R-:W-:Y:S02]  /*c530*/  MOV R73, R66 ;  /* 0x0000004200497202 */ /* 0x000fe40000000f00 */
[----:B------:R-:W-:Y:S02]  /*c540*/  MOV R65, R45 ;  /* 0x0000002d00417202 */ /* 0x000fe40000000f00 */
[----:B------:R-:W-:-:S02]  /*c550*/  MOV R64, R44 ;  /* 0x0000002c00407202 */ /* 0x000fc40000000f00 */
[C---:B------:R-:W-:Y:S01]  /*c560*/  HMMA.16816.F32 R104, R4.reuse, R14, R104 ;  /* 0x0000000e0468723c */ /* 0x040fe20000001868 */
[----:B------:R-:W2:Y:S01]  /*c570*/  LDSM.16.MT88.4 R12, [R203+0x1e000] ;  /* 0x01e00000cb0c783b */ /* 0x000ea20000004200 */
[----:B------:R-:W-:Y:S02]  /*c580*/  MOV R66, R46 ;  /* 0x0000002e00427202 */ /* 0x000fe40000000f00 */
[----:B------:R-:W-:Y:S02]  /*c590*/  MOV R92, R85 ;  /* 0x00000055005c7202 */ /* 0x000fe40000000f00 */
[----:B------:R-:W-:Y:S02]  /*c5a0*/  MOV R93, R86 ;  /* 0x00000056005d7202 */ /* 0x000fe40000000f00 */
[----:B------:R-:W-:Y:S01]  /*c5b0*/  HMMA.16816.F32 R144, R4, R22, R88 ;  /* 0x000000160490723c */ /* 0x000fe20000001858 */
[----:B------:R-:W4:Y:S01]  /*c5c0*/  LDSM.16.MT88.4 R20, [R202+0x1e000] ;  /* 0x01e00000ca14783b */ /* 0x000f220000004200 */
[----:B-1----:R-:W-:Y:S01]  /*c5d0*/  FFMA.FTZ R9, R169, c[0x0][0x23c], -R2 ;  /* 0x00008f00a9097a23 */ /* 0x002fe20000010802 */
[----:B------:R-:W-:-:S02]  /*c5e0*/  MOV R94, R87 ;  /* 0x00000057005e7202 */ /* 0x000fc40000000f00 */
[----:B------:R-:W-:Y:S01]  /*c5f0*/  MOV R85, R68 ;  /* 0x0000004400557202 */ /* 0x000fe20000000f00 */
[----:B------:R1:W-:Y:S01]  /*c600*/  MUFU.EX2 R90, R9 ;  /* 0x00000009005a7308 */ /* 0x0003e20000000800 */
[----:B------:R-:W-:Y:S02]  /*c610*/  MOV R86, R69 ;  /* 0x0000004500567202 */ /* 0x000fe40000000f00 */
[----:B------:R-:W-:Y:S02]  /*c620*/  MOV R87, R70 ;  /* 0x0000004600577202 */ /* 0x000fe40000000f00 */
[----:B------:R-:W-:Y:S02]  /*c630*/  MOV R95, R80 ;  /* 0x00000050005f7202 */ /* 0x000fe40000000f00 */
[----:B------:R-:W-:Y:S02]  /*c640*/  MOV R91, R77 ;  /* 0x0000004d005b7202 */ /* 0x000fe40000000f00 */
[----:B------:R-:W-:Y:S01]  /*c650*/  MOV R88, R81 ;  /* 0x0000005100587202 */ /* 0x000fe20000000f00 */
[----:B---3--:R-:W-:Y:S01]  /*c660*/  HMMA.16816.F32 R116, R4, R16, R116 ;  /* 0x000000100474723c */ /* 0x008fe20000001874 */
[----:B------:R-:W-:-:S02]  /*c670*/  MOV R80, R78 ;  /* 0x0000004e00507202 */ /* 0x000fc40000000f00 */
[----:B------:R-:W-:Y:S01]  /*c680*/  MOV R81, R79 ;  /* 0x0000004f00517202 */ /* 0x000fe20000000f00 */
[----:B-1----:R-:W-:-:S04]  /*c690*/  FFMA.FTZ R9, R174, c[0x0][0x23c], -R0 ;  /* 0x00008f00ae097a23 */ /* 0x002fc80000010800 */
[C---:B------:R-:W-:Y:S01]  /*c6a0*/  HMMA.16816.F32 R120, R4.reuse, R18, R120 ;  /* 0x000000120478723c */ /* 0x040fe20000001878 */
[----:B------:R-:W1:Y:S01]  /*c6b0*/  LDSM.16.MT88.4 R16, [R204+0x18800] ;  /* 0x01880000cc10783b */ /* 0x000e620000004200 */
[----:B------:R3:W-:Y:S06]  /*c6c0*/  MUFU.EX2 R84, R9 ;  /* 0x0000000900547308 */ /* 0x0007ec0000000800 */
[C---:B--2---:R-:W-:Y:S08]  /*c6d0*/  HMMA.16816.F32 R124, R4.reuse, R12, R124 ;  /* 0x0000000c047c723c */ /* 0x044ff0000000187c */
[----:B------:R-:W-:Y:S01]  /*c6e0*/  HMMA.16816.F32 R40, R4, R14, R128 ;  /* 0x0000000e0428723c */ /* 0x000fe20000001880 */
[----:B------:R-:W2:Y:S01]  /*c6f0*/  LDSM.16.MT88.4 R12, [R203+0x18800] ;  /* 0x01880000cb0c783b */ /* 0x000ea20000004200 */
[----:B---3--:R-:W-:-:S04]  /*c700*/  FFMA.FTZ R9, R175, c[0x0][0x23c], -R0 ;  /* 0x00008f00af097a23 */ /* 0x008fc80000010800 */
[----:B------:R3:W5:Y:S02]  /*c710*/  MUFU.EX2 R62, R9 ;  /* 0x00000009003e7308 */ /* 0x0007640000000800 */
[C---:B----4-:R-:W-:Y:S08]  /*c720*/  HMMA.16816.F32 R108, R4.reuse, R20, R108 ;  /* 0x00000014046c723c */ /* 0x050ff0000000186c */
[----:B------:R-:W-:Y:S01]  /*c730*/  HMMA.16816.F32 R112, R4, R22, R112 ;  /* 0x000000160470723c */ /* 0x000fe20000001870 */
[----:B------:R-:W4:Y:S01]  /*c740*/  LDSM.16.MT88.4 R20, [R202+0x18800] ;  /* 0x01880000ca14783b */ /* 0x000f220000004200 */
[----:B---3--:R-:W-:-:S05]  /*c750*/  MOV R9, R91 ;  /* 0x0000005b00097202 */ /* 0x008fca0000000f00 */
[----:B------:R-:W-:Y:S01]  /*c760*/  FFMA.FTZ R4, R170, c[0x0][0x23c], -R0 ;  /* 0x00008f00aa047a23 */ /* 0x000fe20000010800 */
[----:B-----5:R-:W-:Y:S02]  /*c770*/  F2FP.PACK_AB R5, R62, R84 ;  /* 0x000000543e05723e */ /* 0x020fe400000000ff */
[----:B------:R-:W-:Y:S01]  /*c780*/  F2FP.PACK_AB R6, R90, R61 ;  /* 0x0000003d5a06723e */ /* 0x000fe200000000ff */
[----:B------:R3:W-:Y:S01]  /*c790*/  MUFU.EX2 R89, R4 ;  /* 0x0000000400597308 */ /* 0x0007e20000000800 */
[----:B------:R-:W-:Y:S02]  /*c7a0*/  FFMA.FTZ R9, R9, c[0x0][0x23c], -R2 ;  /* 0x00008f0009097a23 */ /* 0x000fe40000010802 */
[----:B---3--:R-:W-:-:S05]  /*c7b0*/  FFMA.FTZ R4, R168, c[0x0][0x23c], -R0 ;  /* 0x00008f00a8047a23 */ /* 0x008fca0000010800 */
[----:B------:R3:W5:Y:S02]  /*c7c0*/  MUFU.EX2 R83, R4 ;  /* 0x0000000400537308 */ /* 0x0007640000000800 */
[----:B---3--:R-:W-:Y:S02]  /*c7d0*/  F2FP.PACK_AB R4, R63, R82 ;  /* 0x000000523f04723e */ /* 0x008fe400000000ff */
[----:B-----5:R-:W-:-:S07]  /*c7e0*/  F2FP.PACK_AB R7, R83, R89 ;  /* 0x000000595307723e */ /* 0x020fce00000000ff */
[C---:B-1----:R-:W-:Y:S07]  /*c7f0*/  HMMA.16816.F32 R56, R4.reuse, R18, R244 ;  /* 0x000000120438723c */ /* 0x042fee00000018f4 */
[----:B------:R-:W-:Y:S01]  /*c800*/  MOV R246, R61 ;  /* 0x0000003d00f67202 */ /* 0x000fe20000000f00 */
[----:B--2---:R-:W-:Y:S01]  /*c810*/  HMMA.16816.F32 R160, R4, R12, R160 ;  /* 0x0000000c04a0723c */ /* 0x004fe200000018a0 */
[----:B------:R-:W-:Y:S02]  /*c820*/  MOV R245, R62 ;  /* 0x0000003e00f57202 */ /* 0x000fe40000000f00 */
[----:B------:R-:W-:-:S02]  /*c830*/  MOV R244, R63 ;  /* 0x0000003f00f47202 */ /* 0x000fc40000000f00 */
[----:B------:R-:W-:-:S03]  /*c840*/  MOV R247, R89 ;  /* 0x0000005900f77202 */ /* 0x000fc60000000f00 */
[C---:B------:R-:W-:Y:S01]  /*c850*/  HMMA.16816.F32 R60, R4.reuse, R14, R236 ;  /* 0x0000000e043c723c */ /* 0x040fe200000018ec */
[----:B------:R-:W1:Y:S06]  /*c860*/  LDSM.16.MT88.4 R12, [R201+0x1c800] ;  /* 0x01c80000c90c783b */ /* 0x000e6c0000004200 */
[----:B------:R-:W-:Y:S01]  /*c870*/  MOV R239, R84 ;  /* 0x0000005400ef7202 */ /* 0x000fe20000000f00 */
[----:B----4-:R-:W-:Y:S01]  /*c880*/  HMMA.16816.F32 R44, R4, R22, R36 ;  /* 0x00000016042c723c */ /* 0x010fe20000001824 */
[----:B------:R-:W-:Y:S02]  /*c890*/  MOV R238, R82 ;  /* 0x0000005200ee7202 */ /* 0x000fe40000000f00 */
[----:B------:R-:W-:-:S02]  /*c8a0*/  MOV R82, R72 ;  /* 0x0000004800527202 */ /* 0x000fc40000000f00 */
[----:B------:R-:W-:Y:S02]  /*c8b0*/  MOV R237, R74 ;  /* 0x0000004a00ed7202 */ /* 0x000fe40000000f00 */
[----:B------:R-:W-:Y:S01]  /*c8c0*/  MOV R84, R75 ;  /* 0x0000004b00547202 */ /* 0x000fe20000000f00 */
[C---:B------:R-:W-:Y:S01]  /*c8d0*/  HMMA.16816.F32 R136, R4.reuse, R24, R136 ;  /* 0x000000180488723c */ /* 0x040fe20000001888 */
[----:B------:R-:W-:Y:S02]  /*c8e0*/  MOV R236, R71 ;  /* 0x0000004700ec7202 */ /* 0x000fe40000000f00 */
[----:B------:R-:W-:Y:S02]  /*c8f0*/  MOV R72, R64 ;  /* 0x0000004000487202 */ /* 0x000fe40000000f00 */
[----:B------:R-:W-:Y:S02]  /*c900*/  MOV R74, R66 ;  /* 0x00000042004a7202 */ /* 0x000fe40000000f00 */
[----:B------:R-:W-:Y:S01]  /*c910*/  MOV R75, R67 ;  /* 0x00000043004b7202 */ /* 0x000fe20000000f00 */
[C---:B------:R-:W-:Y:S01]  /*c920*/  HMMA.16816.F32 R52, R4.reuse, R26, R52 ;  /* 0x0000001a0434723c */ /* 0x040fe20000001834 */
[----:B------:R-:W2:Y:S07]  /*c930*/  LDSM.16.MT88.4 R24, [R202+0x1a800] ;  /* 0x01a80000ca18783b */ /* 0x000eae0000004200 */
[C---:B------:R-:W-:Y:S01]  /*c940*/  HMMA.16816.F32 R36, R4.reuse, R16, R248 ;  /* 0x000000100424723c */ /* 0x040fe200000018f8 */
[----:B------:R-:W-:Y:S06]  /*c950*/  LDSM.16.MT88.4 R16, [R203+0x1a800] ;  /* 0x01a80000cb10783b */ /* 0x000fec0000004200 */
[----:B------:R-:W-:Y:S01]  /*c960*/  MOV R251, R73 ;  /* 0x0000004900fb7202 */ /* 0x000fe20000000f00 */
[----:B------:R-:W-:Y:S01]  /*c970*/  IMAD.MOV.U32 R73, RZ, RZ, R65 ;  /* 0x000000ffff497224 */ /* 0x000fe200078e0041 */
[----:B------:R-:W-:Y:S01]  /*c980*/  HMMA.16816.F32 R68, R4, R30, R192 ;  /* 0x0000001e0444723c */ /* 0x000fe200000018c0 */
[----:B------:R-:W-:-:S02]  /*c990*/  MOV R250, R76 ;  /* 0x0000004c00fa7202 */ /* 0x000fc40000000f00 */
[----:B------:R-:W-:Y:S02]  /*c9a0*/  MOV R249, R83 ;  /* 0x0000005300f97202 */ /* 0x000fe40000000f00 */
[----:B------:R-:W-:Y:S02]  /*c9b0*/  MOV R248, R90 ;  /* 0x0000005a00f87202 */ /* 0x000fe40000000f00 */
[----:B------:R-:W-:Y:S01]  /*c9c0*/  MOV R193, R80 ;  /* 0x0000005000c17202 */ /* 0x000fe20000000f00 */
[----:B------:R-:W-:Y:S01]  /*c9d0*/  HMMA.16816.F32 R64, R4, R28, R32 ;  /* 0x0000001c0440723c */ /* 0x000fe20000001820 */
[----:B------:R-:W3:Y:S01]  /*c9e0*/  LDSM.16.MT88.4 R28, [R202+0x1c800] ;  /* 0x01c80000ca1c783b */ /* 0x000ee20000004200 */
[----:B------:R-:W-:Y:S02]  /*c9f0*/  MOV R192, R81 ;  /* 0x0000005100c07202 */ /* 0x000fe40000000f00 */
[----:B------:R-:W-:Y:S01]  /*ca00*/  MOV R195, R82 ;  /* 0x0000005200c37202 */ /* 0x000fe20000000f00 */
[----:B------:R-:W-:Y:S01]  /*ca10*/  LDSM.16.MT88.4 R32, [R204+0x1c800] ;  /* 0x01c80000cc20783b */ /* 0x000fe20000004200 */
[----:B------:R-:W-:-:S02]  /*ca20*/  MOV R194, R88 ;  /* 0x0000005800c27202 */ /* 0x000fc40000000f00 */
[C---:B------:R-:W-:Y:S01]  /*ca30*/  HMMA.16816.F32 R48, R4.reuse, R20, R48 ;  /* 0x000000140430723c */ /* 0x040fe20000001830 */
[----:B------:R-:W4:Y:S07]  /*ca40*/  LDSM.16.MT88.4 R20, [R204+0x1a800] ;  /* 0x01a80000cc14783b */ /* 0x000f2e0000004200 */
        /* <DEDUP_REMOVED lines=8> */
[----:B------:R-:W-:-:S02]  /*cad0*/  MOV R242, R93 ;  /* 0x0000005d00f27202 */ /* 0x000fc40000000f00 */
[----:B------:R-:W-:Y:S02]  /*cae0*/  MOV R243, R92 ;  /* 0x0000005c00f37202 */ /* 0x000fe40000000f00 */
[----:B------:R-:W-:Y:S01]  /*caf0*/  MOV R196, R84 ;  /* 0x0000005400c47202 */ /* 0x000fe20000000f00 */
[C---:B---3--:R-:W-:Y:S01]  /*cb00*/  HMMA.16816.F32 R164, R4.reuse, R28, R156 ;  /* 0x0000001c04a4723c */ /* 0x048fe2000000189c */
[----:B------:R-:W-:Y:S02]  /*cb10*/  MOV R199, R87 ;  /* 0x0000005700c77202 */ /* 0x000fe40000000f00 */
[----:B------:R-:W-:Y:S02]  /*cb20*/  MOV R197, R85 ;  /* 0x0000005500c57202 */ /* 0x000fe40000000f00 */
[----:B------:R-:W-:Y:S02]  /*cb30*/  MOV R198, R86 ;  /* 0x0000005600c67202 */ /* 0x000fe40000000f00 */
[----:B------:R-:W-:Y:S01]  /*cb40*/  MOV R28, R196 ;  /* 0x000000c4001c7202 */ /* 0x000fe20000000f00 */
[----:B------:R-:W-:Y:S01]  /*cb50*/  HMMA.16816.F32 R156, R4, R30, R152 ;  /* 0x0000001e049c723c */ /* 0x000fe20000001898 */
[----:B------:R-:W-:-:S06]  /*cb60*/  MOV R196, R199 ;  /* 0x000000c700c47202 */ /* 0x000fcc0000000f00 */
[----:B------:R-:W-:Y:S01]  /*cb70*/  MOV R30, R240 ;  /* 0x000000f0001e7202 */ /* 0x000fe20000000f00 */
[C---:B----4-:R-:W-:Y:S01]  /*cb80*/  HMMA.16816.F32 R84, R4.reuse, R20, R188 ;  /* 0x000000140454723c */ /* 0x050fe200000018bc */
[----:B------:R-:W-:Y:S01]  /*cb90*/  MOV R240, R241 ;  /* 0x000000f100f07202 */ /* 0x000fe20000000f00 */
[----:B------:R-:W-:Y:S01]  /*cba0*/  IMAD.MOV.U32 R31, RZ, RZ, R197 ;  /* 0x000000ffff1f7224 */ /* 0x000fe200078e00c5 */
[----:B------:R-:W-:Y:S02]  /*cbb0*/  MOV R241, R242 ;  /* 0x000000f200f17202 */ /* 0x000fe40000000f00 */
[----:B------:R-:W-:Y:S02]  /*cbc0*/  MOV R242, R243 ;  /* 0x000000f300f27202 */ /* 0x000fe40000000f00 */
[----:B------:R-:W-:Y:S01]  /*cbd0*/  MOV R243, R236 ;  /* 0x000000ec00f37202 */ /* 0x000fe20000000f00 */
[----:B------:R-:W-:Y:S01]  /*cbe0*/  HMMA.16816.F32 R92, R4, R16, R180 ;  /* 0x00000010045c723c */ /* 0x000fe200000018b4 */
[----:B------:R2:W-:Y:S01]  /*cbf0*/  MUFU.EX2 R236, R9 ;  /* 0x0000000900ec7308 */ /* 0x0005e20000000800 */
[----:B------:R-:W-:-:S02]  /*cc00*/  MOV R189, R72 ;  /* 0x0000004800bd7202 */ /* 0x000fc40000000f00 */
[----:B------:R-:W-:Y:S02]  /*cc10*/  MOV R191, R73 ;  /* 0x0000004900bf7202 */ /* 0x000fe40000000f00 */
[----:B------:R-:W-:Y:S02]  /*cc20*/  MOV R188, R74 ;  /* 0x0000004a00bc7202 */ /* 0x000fe40000000f00 */
[----:B------:R-:W-:Y:S01]  /*cc30*/  MOV R190, R75 ;  /* 0x0000004b00be7202 */ /* 0x000fe20000000f00 */
[----:B------:R-:W-:Y:S03]  /*cc40*/  HMMA.16816.F32 R152, R4, R32, R148 ;  /* 0x000000200498723c */ /* 0x000fe60000001894 */
[----:B------:R-:W-:Y:S02]  /*cc50*/  MOV R29, R190 ;  /* 0x000000be001d7202 */ /* 0x000fe40000000f00 */
[----:B------:R-:W-:-:S02]  /*cc60*/  MOV R190, R198 ;  /* 0x000000c600be7202 */ /* 0x000fc40000000f00 */
[----:B------:R-:W-:Y:S01]  /*cc70*/  MOV R32, R29 ;  /* 0x0000001d00207202 */ /* 0x000fe20000000f00 */
[----:B--2---:R-:W-:Y:S01]  /*cc80*/  FFMA.FTZ R9, R235, c[0x0][0x23c], -R2 ;  /* 0x00008f00eb097a23 */ /* 0x004fe20000010802 */
[----:B------:R-:W-:Y:S01]  /*cc90*/  HMMA.16816.F32 R72, R4, R18, R176 ;  /* 0x000000120448723c */ /* 0x000fe200000018b0 */
[----:B------:R-:W2:Y:S01]  /*cca0*/  LDSM.16.MT88.4 R16, [R201+0x1e800] ;  /* 0x01e80000c910783b */ /* 0x000ea20000004200 */
[----:B------:R-:W-:Y:S01]  /*ccb0*/  MOV R33, R188 ;  /* 0x000000bc00217202 */ /* 0x000fe20000000f00 */
[----:B------:R3:W4:Y:S01]  /*ccc0*/  MUFU.EX2 R199, R9 ;  /* 0x0000000900c77308 */ /* 0x0007220000000800 */
[----:B------:R-:W-:-:S04]  /*ccd0*/  MOV R188, R193 ;  /* 0x000000c100bc7202 */ /* 0x000fc80000000f00 */
[C---:B------:R-:W-:Y:S01]  /*cce0*/  HMMA.16816.F32 R88, R4.reuse, R22, R184 ;  /* 0x000000160458723c */ /* 0x040fe200000018b8 */
[----:B------:R-:W5:Y:S02]  /*ccf0*/  LDSM.16.MT88.4 R20, [R202+0x1e800] ;  /* 0x01e80000ca14783b */ /* 0x000f640000004200 */
[----:B------:R-:W-:Y:S05]  /*cd00*/  MUFU.EX2 R193, R10 ;  /* 0x0000000a00c17308 */ /* 0x000fea0000000800 */
[----:B-1----:R-:W-:Y:S01]  /*cd10*/  HMMA.16816.F32 R168, R4, R12, R132 ;  /* 0x0000000c04a8723c */ /* 0x002fe20000001884 */
[----:B---3--:R-:W-:Y:S01]  /*cd20*/  FFMA.FTZ R9, R252, c[0x0][0x23c], -R2 ;  /* 0x00008f00fc097a23 */ /* 0x008fe20000010802 */
[----:B------:R-:W-:-:S03]  /*cd30*/  MOV R252, R32 ;  /* 0x0000002000fc7202 */ /* 0x000fc60000000f00 */
[----:B------:R1:W-:Y:S03]  /*cd40*/  MUFU.EX2 R198, R9 ;  /* 0x0000000900c67308 */ /* 0x0003e60000000800 */
[----:B------:R-:W-:Y:S01]  /*cd50*/  HMMA.16816.F32 R148, R4, R14, R96 ;  /* 0x0000000e0494723c */ /* 0x000fe20000001860 */
[----:B------:R-:W3:Y:S01]  /*cd60*/  LDSM.16.MT88.4 R12, [R203+0x1e800] ;  /* 0x01e80000cb0c783b */ /* 0x000ee20000004200 */
[----:B------:R-:W-:-:S06]  /*cd70*/  MOV R135, R30 ;  /* 0x0000001e00877202 */ /* 0x000fcc0000000f00 */
[----:B------:R-:W-:Y:S01]  /*cd80*/  HMMA.16816.F32 R144, R4, R34, R144 ;  /* 0x000000220490723c */ /* 0x000fe20000001890 */
[----:B-1----:R-:W-:-:S06]  /*cd90*/  FFMA.FTZ R9, R234, c[0x0][0x23c], -R2 ;  /* 0x00008f00ea097a23 */ /* 0x002fcc0000010802 */
[----:B------:R-:W-:Y:S01]  /*cda0*/  MOV R34, R31 ;  /* 0x0000001f00227202 */ /* 0x000fe20000000f00 */
[C---:B--2---:R-:W-:Y:S01]  /*cdb0*/  HMMA.16816.F32 R176, R4.reuse, R18, R104 ;  /* 0x0000001204b0723c */ /* 0x044fe20000001868 */
[----:B------:R-:W-:Y:S01]  /*cdc0*/  MOV R35, R28 ;  /* 0x0000001c00237202 */ /* 0x000fe20000000f00 */
[----:B------:R1:W-:Y:S01]  /*cdd0*/  MUFU.EX2 R197, R9 ;  /* 0x0000000900c57308 */ /* 0x0003e20000000800 */
[----:B------:R-:W2:Y:S01]  /*cde0*/  LDSM.16.MT88.4 R28, [R204+0x19000] ;  /* 0x01900000cc1c783b */ /* 0x000ea20000004200 */
[----:B------:R-:W-:Y:S02]  /*cdf0*/  MOV R234, R33 ;  /* 0x0000002100ea7202 */ /* 0x000fe40000000f00 */
[----:B------:R-:W-:Y:S02]  /*ce00*/  MOV R10, R35 ;  /* 0x00000023000a7202 */ /* 0x000fe40000000f00 */
[C---:B------:R-:W-:Y:S01]  /*ce10*/  HMMA.16816.F32 R172, R4.reuse, R16, R100 ;  /* 0x0000001004ac723c */ /* 0x040fe20000001864 */
[----:B------:R-:W-:Y:S01]  /*ce20*/  MOV R235, R34 ;  /* 0x0000002200eb7202 */ /* 0x000fe20000000f00 */
[----:B------:R-:W2:Y:S04]  /*ce30*/  LDSM.16.MT88.4 R16, [R202+0x19000] ;  /* 0x01900000ca10783b */ /* 0x000ea80000004200 */
[----:B------:R-:W-:Y:S01]  /*ce40*/  FFMA.FTZ R3, R240, R3, R235 ;  /* 0x00000003f0037223 */ /* 0x000fe200000100eb */
[----:B------:R-:W-:Y:S01]  /*ce50*/  LDSM.16.MT88.4 R32, [R201+0x1d000] ;  /* 0x01d00000c920783b */ /* 0x000fe20000004200 */
[----:B-----5:R-:W-:Y:S01]  /*ce60*/  HMMA.16816.F32 R184, R4, R20, R108 ;  /* 0x0000001404b8723c */ /* 0x020fe2000000186c */
[----:B-1----:R-:W-:-:S04]  /*ce70*/  FFMA.FTZ R9, R196, c[0x0][0x23c], -R0 ;  /* 0x00008f00c4097a23 */ /* 0x002fc80000010800 */
[----:B------:R1:W5:Y:S03]  /*ce80*/  MUFU.EX2 R196, R9 ;  /* 0x0000000900c47308 */ /* 0x0003660000000800 */
[C---:B------:R-:W-:Y:S01]  /*ce90*/  HMMA.16816.F32 R112, R4.reuse, R22, R112 ;  /* 0x000000160470723c */ /* 0x040fe20000001870 */
[----:B------:R-:W2:Y:S07]  /*cea0*/  LDSM.16.MT88.4 R20, [R201+0x19000] ;  /* 0x01900000c914783b */ /* 0x000eae0000004200 */
[----:B------:R-:W-:Y:S01]  /*ceb0*/  HMMA.16816.F32 R180, R4, R24, R116 ;  /* 0x0000001804b4723c */ /* 0x000fe20000001874 */
[----:B-1----:R-:W-:-:S07]  /*cec0*/  FFMA.FTZ R9, R195, c[0x0][0x23c], -R0 ;  /* 0x00008f00c3097a23 */ /* 0x002fce0000010800 */
[C---:B------:R-:W-:Y:S01]  /*ced0*/  HMMA.16816.F32 R104, R4.reuse, R26, R120 ;  /* 0x0000001a0468723c */ /* 0x040fe20000001878 */
[----:B------:R-:W-:Y:S01]  /*cee0*/  LDSM.16.MT88.4 R24, [R203+0x19000] ;  /* 0x01900000cb18783b */ /* 0x000fe20000004200 */
[----:B------:R1:W-:Y:S06]  /*cef0*/  MUFU.EX2 R195, R9 ;  /* 0x0000000900c37308 */ /* 0x0003ec0000000800 */
[C---:B---3--:R-:W-:Y:S08]  /*cf00*/  HMMA.16816.F32 R124, R4.reuse, R12, R124 ;  /* 0x0000000c047c723c */ /* 0x048ff0000000187c */
[----:B------:R-:W-:Y:S01]  /*cf10*/  HMMA.16816.F32 R40, R4, R14, R40 ;  /* 0x0000000e0428723c */ /* 0x000fe20000001828 */
[----:B------:R-:W3:Y:S01]  /*cf20*/  LDSM.16.MT88.4 R12, [R204+0x1b000] ;  /* 0x01b00000cc0c783b */ /* 0x000ee20000004200 */
[----:B-1----:R-:W-:Y:S01]  /*cf30*/  FFMA.FTZ R9, R135, c[0x0][0x23c], -R0 ;  /* 0x00008f0087097a23 */ /* 0x002fe20000010800 */
[----:B------:R-:W-:-:S03]  /*cf40*/  MOV R135, R194 ;  /* 0x000000c200877202 */ /* 0x000fc60000000f00 */
[----:B------:R-:W1:Y:S01]  /*cf50*/  MUFU.EX2 R194, R9 ;  /* 0x0000000900c27308 */ /* 0x000e620000000800 */
[----:B----4-:R-:W-:Y:S02]  /*cf60*/  F2FP.PACK_AB R4, R199, R236 ;  /* 0x000000ecc704723e */ /* 0x010fe400000000ff */
[----:B-----5:R-:W-:Y:S02]  /*cf70*/  F2FP.PACK_AB R5, R193, R196 ;  /* 0x000000c4c105723e */ /* 0x020fe400000000ff */
[----:B------:R-:W-:Y:S02]  /*cf80*/  F2FP.PACK_AB R6, R197, R198 ;  /* 0x000000c6c506723e */ /* 0x000fe400000000ff */
[----:B-1----:R-:W-:Y:S01]  /*cf90*/  F2FP.PACK_AB R7, R194, R195 ;  /* 0x000000c3c207723e */ /* 0x002fe200000000ff */
[----:B------:R-:W-:Y:S01]  /*cfa0*/  FFMA.FTZ R9, R188, c[0x0][0x23c], -R2 ;  /* 0x00008f00bc097a23 */ /* 0x000fe20000010802 */
[----:B------:R-:W-:Y:S02]  /*cfb0*/  MOV R188, R189 ;  /* 0x000000bd00bc7202 */ /* 0x000fe40000000f00 */
[----:B------:R-:W-:-:S02]  /*cfc0*/  MOV R189, R192 ;  /* 0x000000c000bd7202 */ /* 0x000fc40000000f00 */
[----:B------:R1:W-:Y:S01]  /*cfd0*/  MUFU.EX2 R192, R9 ;  /* 0x0000000900c07308 */ /* 0x0003e20000000800 */
[C---:B--2---:R-:W-:Y:S08]  /*cfe0*/  HMMA.16816.F32 R36, R4.reuse, R28, R36 ;  /* 0x0000001c0424723c */ /* 0x044ff00000001824 */
[----:B------:R-:W-:Y:S01]  /*cff0*/  HMMA.16816.F32 R56, R4, R30, R56 ;  /* 0x0000001e0438723c */ /* 0x000fe20000001838 */
[----:B------:R-:W2:Y:S01]  /*d000*/  LDSM.16.MT88.4 R28, [R203+0x1b000] ;  /* 0x01b00000cb1c783b */ /* 0x000ea20000004200 */
[----:B-1----:R-:W-:-:S06]  /*d010*/  FFMA.FTZ R9, R191, c[0x0][0x23c], -R2 ;  /* 0x00008f00bf097a23 */ /* 0x002fcc0000010802 */
[C---:B------:R-:W-:Y:S01]  /*d020*/  HMMA.16816.F32 R48, R4.reuse, R16, R48 ;  /* 0x000000100430723c */ /* 0x040fe20000001830 */
[----:B------:R1:W4:Y:S07]  /*d030*/  MUFU.EX2 R191, R9 ;  /* 0x0000000900bf7308 */ /* 0x00032e0000000800 */
[C---:B------:R-:W-:Y:S01]  /*d040*/  HMMA.16816.F32 R44, R4.reuse, R18, R44 ;  /* 0x00000012042c723c */ /* 0x040fe2000000182c */
[----:B------:R-:W5:Y:S07]  /*d050*/  LDSM.16.MT88.4 R16, [R202+0x1b000] ;  /* 0x01b00000ca10783b */ /* 0x000f6e0000004200 */
[C---:B------:R-:W-:Y:S08]  /*d060*/  HMMA.16816.F32 R136, R4.reuse, R20, R136 ;  /* 0x000000140488723c */ /* 0x040ff00000001888 */
[C---:B------:R-:W-:Y:S01]  /*d070*/  HMMA.16816.F32 R52, R4.reuse, R22, R52 ;  /* 0x000000160434723c */ /* 0x040fe20000001834 */
[----:B------:R-:W4:Y:S07]  /*d080*/  LDSM.16.MT88.4 R20, [R201+0x1b000] ;  /* 0x01b00000c914783b */ /* 0x000f2e0000004200 */
[C---:B---3--:R-:W-:Y:S08]  /*d090*/  HMMA.16816.F32 R84, R4.reuse, R12, R84 ;  /* 0x0000000c0454723c */ /* 0x048ff00000001854 */
[C---:B--2---:R-:W-:Y:S07]  /*d0a0*/  HMMA.16816.F32 R96, R4.reuse, R30, R72 ;  /* 0x0000001e0460723c */ /* 0x044fee0000001848 */
[----:B------:R-:W-:Y:S01]  /*d0b0*/  MOV R75, R135 ;  /* 0x00000087004b7202 */ /* 0x000fe20000000f00 */
[----:B------:R-:W-:Y:S01]  /*d0c0*/  HMMA.16816.F32 R88, R4, R14, R88 ;  /* 0x0000000e0458723c */ /* 0x000fe20000001858 */
[----:B------:R-:W2:Y:S03]  /*d0d0*/  LDSM.16.MT88.4 R12, [R204+0x1d000] ;  /* 0x01d00000cc0c783b */ /* 0x000ea60000004200 */
[--C-:B-1----:R-:W-:Y:S01]  /*d0e0*/  FFMA.FTZ R9, R75, c[0x0][0x23c], -R2.reuse ;  /* 0x00008f004b097a23 */ /* 0x102fe20000010802 */
[----:B------:R-:W-:Y:S01]  /*d0f0*/  MOV R75, R190 ;  /* 0x000000be004b7202 */ /* 0x000fe20000000f00 */
[----:B------:R-:W-:-:S02]  /*d100*/  FFMA.FTZ R2, R189, c[0x0][0x23c], -R2 ;  /* 0x00008f00bd027a23 */ /* 0x000fc40000010802 */
[----:B------:R-:W-:Y:S01]  /*d110*/  MUFU.EX2 R190, R9 ;  /* 0x0000000900be7308 */ /* 0x000fe20000000800 */
[C---:B-----5:R-:W-:Y:S07]  /*d120*/  HMMA.16816.F32 R76, R4.reuse, R16, R76 ;  /* 0x00000010044c723c */ /* 0x060fee000000184c */
[----:B------:R1:W3:Y:S01]  /*d130*/  MUFU.EX2 R189, R2 ;  /* 0x0000000200bd7308 */ /* 0x0002e20000000800 */
[C---:B------:R-:W-:Y:S01]  /*d140*/  HMMA.16816.F32 R80, R4.reuse, R18, R80 ;  /* 0x000000120450723c */ /* 0x040fe20000001850 */
[----:B------:R-:W5:Y:S07]  /*d150*/  LDSM.16.MT88.4 R16, [R202+0x1d000] ;  /* 0x01d00000ca10783b */ /* 0x000f6e0000004200 */
[----:B----4-:R-:W-:Y:S01]  /*d160*/  HMMA.16816.F32 R64, R4, R20, R64 ;  /* 0x000000140440723c */ /* 0x010fe20000001840 */
[----:B-1----:R-:W-:-:S07]  /*d170*/  FFMA.FTZ R2, R188, c[0x0][0x23c], -R0 ;  /* 0x00008f00bc027a23 */ /* 0x002fce0000010800 */
[C---:B------:R-:W-:Y:S01]  /*d180*/  HMMA.16816.F32 R68, R4.reuse, R22, R68 ;  /* 0x000000160444723c */ /* 0x040fe20000001844 */
[----:B------:R-:W1:Y:S01]  /*d190*/  LDSM.16.MT88.4 R20, [R203+0x1d000] ;  /* 0x01d00000cb14783b */ /* 0x000e620000004200 */
[----:B------:R4:W-:Y:S06]  /*d1a0*/  MUFU.EX2 R188, R2 ;  /* 0x0000000200bc7308 */ /* 0x0009ec0000000800 */
[C---:B--2---:R-:W-:Y:S08]  /*d1b0*/  HMMA.16816.F32 R120, R4.reuse, R12, R152 ;  /* 0x0000000c0478723c */ /* 0x044ff00000001898 */
[----:B------:R-:W-:Y:S01]  /*d1c0*/  HMMA.16816.F32 R132, R4, R14, R144 ;  /* 0x0000000e0484723c */ /* 0x000fe20000001890 */
[----:B------:R-:W2:Y:S01]  /*d1d0*/  LDSM.16.MT88.4 R12, [R203+0x1f000] ;  /* 0x01f00000cb0c783b */ /* 0x000ea20000004200 */
[----:B----4-:R-:W-:-:S04]  /*d1e0*/  FFMA.FTZ R2, R11, c[0x0][0x23c], -R0 ;  /* 0x00008f000b027a23 */ /* 0x010fc80000010800 */
[----:B------:R4:W4:Y:S02]  /*d1f0*/  MUFU.EX2 R11, R2 ;  /* 0x00000002000b7308 */ /* 0x0009240000000800 */
[C---:B------:R-:W-:Y:S07]  /*d200*/  HMMA.16816.F32 R100, R4.reuse, R32, R128 ;  /* 0x000000200464723c */ /* 0x040fee0000001880 */
[----:B------:R-:W-:Y:S01]  /*d210*/  F2FP.PACK_AB R128, R191, R192 ;  /* 0x000000c0bf80723e */ /* 0x000fe200000000ff */
[----:B-----5:R-:W-:Y:S01]  /*d220*/  HMMA.16816.F32 R116, R4, R18, R156 ;  /* 0x000000120474723c */ /* 0x020fe2000000189c */
[----:B------:R-:W5:Y:S01]  /*d230*/  LDSM.16.MT88.4 R156, [R204+0x19800] ;  /* 0x01980000cc9c783b */ /* 0x000f620000004200 */
[----:B---3--:R-:W-:Y:S01]  /*d240*/  F2FP.PACK_AB R130, R189, R190 ;  /* 0x000000bebd82723e */ /* 0x008fe200000000ff */
[--C-:B----4-:R-:W-:Y:S01]  /*d250*/  FFMA.FTZ R2, R10, c[0x0][0x23c], -R0.reuse ;  /* 0x00008f000a027a23 */ /* 0x110fe20000010800 */
[----:B------:R-:W-:Y:S01]  /*d260*/  F2FP.PACK_AB R129, R11, R188 ;  /* 0x000000bc0b81723e */ /* 0x000fe200000000ff */
[----:B------:R-:W-:-:S03]  /*d270*/  FFMA.FTZ R0, R75, c[0x0][0x23c], -R0 ;  /* 0x00008f004b007a23 */ /* 0x000fc60000010800 */
[C---:B-1----:R-:W-:Y:S01]  /*d280*/  HMMA.16816.F32 R168, R4.reuse, R20, R168 ;  /* 0x0000001404a8723c */ /* 0x042fe200000018a8 */
[----:B------:R-:W-:Y:S01]  /*d290*/  MUFU.EX2 R10, R2 ;  /* 0x00000002000a7308 */ /* 0x000fe20000000800 */
[----:B------:R-:W-:Y:S06]  /*d2a0*/  LDSM.16.MT88.4 R72, [R201+0x1d800] ;  /* 0x01d80000c948783b */ /* 0x000fec0000004200 */
[C---:B------:R-:W-:Y:S01]  /*d2b0*/  HMMA.16816.F32 R32, R4.reuse, R34, R140 ;  /* 0x000000220420723c */ /* 0x040fe2000000188c */
[----:B------:R1:W3:Y:S01]  /*d2c0*/  MUFU.EX2 R9, R0 ;  /* 0x0000000000097308 */ /* 0x0002e20000000800 */
[----:B------:R-:W4:Y:S06]  /*d2d0*/  LDSM.16.MT88.4 R140, [R201+0x19800] ;  /* 0x01980000c98c783b */ /* 0x000f2c0000004200 */
[C---:B------:R-:W-:Y:S01]  /*d2e0*/  HMMA.16816.F32 R20, R4.reuse, R22, R148 ;  /* 0x000000160414723c */ /* 0x040fe20000001894 */
[----:B------:R-:W4:Y:S07]  /*d2f0*/  LDSM.16.MT88.4 R148, [R202+0x19800] ;  /* 0x01980000ca94783b */ /* 0x000f2e0000004200 */
[----:B--2---:R-:W-:Y:S01]  /*d300*/  HMMA.16816.F32 R124, R4, R12, R124 ;  /* 0x0000000c047c723c */ /* 0x004fe2000000187c */
[----:B-1----:R-:W-:Y:S01]  /*d310*/  FFMA.FTZ R0, R252, R8, R234 ;  /* 0x00000008fc007223 */ /* 0x002fe200000100ea */
[----:B---3--:R-:W-:-:S03]  /*d320*/  F2FP.PACK_AB R131, R9, R10 ;  /* 0x0000000a0983723e */ /* 0x008fc600000000ff */
[----:B------:R-:W-:Y:S02]  /*d330*/  FADD.FTZ R2, R241, R0 ;  /* 0x00000000f1027221 */ /* 0x000fe40000010000 */
[----:B------:R-:W-:Y:S01]  /*d340*/  FADD.FTZ R0, R242, R3 ;  /* 0x00000003f2007221 */ /* 0x000fe20000010000 */
[----:B------:R-:W-:Y:S01]  /*d350*/  HMMA.16816.F32 R12, R4, R14, R40 ;  /* 0x0000000e040c723c */ /* 0x000fe20000001828 */
[----:B------:R-:W-:Y:S01]  /*d360*/  FADD.FTZ R2, R243, R2 ;  /* 0x00000002f3027221 */ /* 0x000fe20000010000 */
[----:B------:R-:W1:Y:S01]  /*d370*/  LDSM.16.MT88.4 R40, [R201+0x1b800] ;  /* 0x01b80000c928783b */ /* 0x000e620000004200 */
[----:B------:R-:W-:Y:S02]  /*d380*/  FADD.FTZ R0, R237, R0 ;  /* 0x00000000ed007221 */ /* 0x000fe40000010000 */
[----:B------:R-:W-:Y:S02]  /*d390*/  FADD.FTZ R2, R251, R2 ;  /* 0x00000002fb027221 */ /* 0x000fe40000010000 */
[----:B------:R-:W-:Y:S01]  /*d3a0*/  FADD.FTZ R0, R250, R0 ;  /* 0x00000000fa007221 */ /* 0x000fe20000010000 */
[----:B------:R-:W2:Y:S01]  /*d3b0*/  LDL R251, [R1+0x34] ;  /* 0x0000340001fb7983 */ /* 0x000ea20000100800 */
[C---:B-----5:R-:W-:Y:S03]  /*d3c0*/  HMMA.16816.F32 R152, R128.reuse, R156, R36 ;  /* 0x0000009c8098723c */ /* 0x060fe60000001824 */
[----:B------:R-:W3:Y:S05]  /*d3d0*/  LDL R250, [R1+0x38] ;  /* 0x0000380001fa7983 */ /* 0x000eea0000100800 */
[----:B------:R-:W-:Y:S01]  /*d3e0*/  HMMA.16816.F32 R156, R128, R158, R56 ;  /* 0x0000009e809c723c */ /* 0x000fe20000001838 */
[----:B------:R-:W5:Y:S07]  /*d3f0*/  LDSM.16.MT88.4 R56, [R204+0x1b800] ;  /* 0x01b80000cc38783b */ /* 0x000f6e0000004200 */
[C---:B------:R-:W-:Y:S08]  /*d400*/  HMMA.16816.F32 R160, R4.reuse, R24, R160 ;  /* 0x0000001804a0723c */ /* 0x040ff000000018a0 */
[C---:B------:R-:W-:Y:S01]  /*d410*/  HMMA.16816.F32 R60, R4.reuse, R26, R60 ;  /* 0x0000001a043c723c */ /* 0x040fe2000000183c */
[----:B------:R-:W1:Y:S07]  /*d420*/  LDSM.16.MT88.4 R24, [R201+0x1f000] ;  /* 0x01f00000c918783b */ /* 0x000e6e0000004200 */
[----:B------:R-:W-:Y:S01]  /*d430*/  HMMA.16816.F32 R108, R4, R16, R164 ;  /* 0x00000010046c723c */ /* 0x000fe200000018a4 */
[----:B------:R-:W5:Y:S04]  /*d440*/  LDSM.16.MT88.4 R164, [R203+0x19800] ;  /* 0x01980000cba4783b */ /* 0x000f680000004200 */
[----:B------:R-:W-:Y:S03]  /*d450*/  LDSM.16.MT88.4 R16, [R204+0x1f000] ;  /* 0x01f00000cc10783b */ /* 0x000fe60000004200 */
[C---:B----4-:R-:W-:Y:S08]  /*d460*/  HMMA.16816.F32 R136, R128.reuse, R140, R136 ;  /* 0x0000008c8088723c */ /* 0x050ff00000001888 */
[C---:B------:R-:W-:Y:S01]  /*d470*/  HMMA.16816.F32 R144, R128.reuse, R148, R48 ;  /* 0x000000948090723c */ /* 0x040fe20000001830 */
[----:B------:R-:W4:Y:S07]  /*d480*/  LDSM.16.MT88.4 R48, [R202+0x1b800] ;  /* 0x01b80000ca30783b */ /* 0x000f2e0000004200 */
[----:B------:R-:W-:Y:S08]  /*d490*/  HMMA.16816.F32 R140, R128, R142, R52 ;  /* 0x0000008e808c723c */ /* 0x000ff00000001834 */
[----:B------:R-:W-:Y:S01]  /*d4a0*/  HMMA.16816.F32 R92, R4, R28, R92 ;  /* 0x0000001c045c723c */ /* 0x000fe2000000185c */
[----:B------:R-:W4:Y:S07]  /*d4b0*/  LDSM.16.MT88.4 R28, [R202+0x1f000] ;  /* 0x01f00000ca1c783b */ /* 0x000f2e0000004200 */
[C---:B-1----:R-:W-:Y:S01]  /*d4c0*/  HMMA.16816.F32 R36, R128.reuse, R40, R64 ;  /* 0x000000288024723c */ /* 0x042fe20000001840 */
[----:B------:R-:W1:Y:S07]  /*d4d0*/  LDSM.16.MT88.4 R64, [R203+0x1b800] ;  /* 0x01b80000cb40783b */ /* 0x000e6e0000004200 */
[C---:B-----5:R-:W-:Y:S08]  /*d4e0*/  HMMA.16816.F32 R52, R128.reuse, R56, R84 ;  /* 0x000000388034723c */ /* 0x060ff00000001854 */
[----:B------:R-:W-:Y:S01]  /*d4f0*/  HMMA.16816.F32 R56, R128, R58, R88 ;  /* 0x0000003a8038723c */ /* 0x000fe20000001858 */
[----:B------:R-:W5:Y:S01]  /*d500*/  LDSM.16.MT88.4 R88, [R204+0x1d800] ;  /* 0x01d80000cc58783b */ /* 0x000f620000004200 */
        /* <DEDUP_REMOVED lines=10> */
[----:B------:R-:W-:Y:S02]  /*d5b0*/  FADD.FTZ R2, R236, R2 ;  /* 0x00000002ec027221 */ /* 0x000fe40000010000 */
[----:B------:R-:W-:Y:S02]  /*d5c0*/  FADD.FTZ R0, R196, R0 ;  /* 0x00000000c4007221 */ /* 0x000fe40000010000 */
[----:B------:R-:W-:Y:S02]  /*d5d0*/  FADD.FTZ R2, R199, R2 ;  /* 0x00000002c7027221 */ /* 0x000fe40000010000 */
[----:B------:R-:W-:Y:S01]  /*d5e0*/  FADD.FTZ R0, R193, R0 ;  /* 0x00000000c1007221 */ /* 0x000fe20000010000 */
[----:B------:R-:W-:Y:S01]  /*d5f0*/  HMMA.16816.F32 R160, R128, R164, R160 ;  /* 0x000000a480a0723c */ /* 0x000fe200000018a0 */
[----:B------:R-:W-:-:S02]  /*d600*/  FADD.FTZ R2, R198, R2 ;  /* 0x00000002c6027221 */ /* 0x000fc40000010000 */
[----:B------:R-:W-:-:S05]  /*d610*/  FADD.FTZ R0, R195, R0 ;  /* 0x00000000c3007221 */ /* 0x000fca0000010000 */
[----:B----4-:R-:W-:Y:S01]  /*d620*/  HMMA.16816.F32 R44, R128, R48, R76 ;  /* 0x00000030802c723c */ /* 0x010fe2000000184c */
[----:B------:R-:W-:-:S07]  /*d630*/  FADD.FTZ R2, R197, R2 ;  /* 0x00000002c5027221 */ /* 0x000fce0000010000 */
[----:B------:R-:W-:Y:S01]  /*d640*/  HMMA.16816.F32 R24, R4, R26, R176 ;  /* 0x0000001a0418723c */ /* 0x000fe200000018b0 */
[----:B------:R-:W-:-:S07]  /*d650*/  FADD.FTZ R0, R194, R0 ;  /* 0x00000000c2007221 */ /* 0x000fce0000010000 */
[C---:B------:R-:W-:Y:S08]  /*d660*/  HMMA.16816.F32 R164, R128.reuse, R166, R60 ;  /* 0x000000a680a4723c */ /* 0x040ff0000000183c */
[----:B------:R-:W-:Y:S01]  /*d670*/  HMMA.16816.F32 R48, R128, R50, R80 ;  /* 0x000000328030723c */ /* 0x000fe20000001850 */
[----:B------:R-:W4:Y:S07]  /*d680*/  LDSM.16.MT88.4 R80, [R202+0x1d800] ;  /* 0x01d80000ca50783b */ /* 0x000f2e0000004200 */
[C---:B------:R-:W-:Y:S08]  /*d690*/  HMMA.16816.F32 R176, R4.reuse, R28, R184 ;  /* 0x0000001c04b0723c */ /* 0x040ff000000018b8 */
        /* <DEDUP_REMOVED lines=9> */
[----:B-----5:R-:W-:Y:S01]  /*d730*/  HMMA.16816.F32 R84, R128, R88, R120 ;  /* 0x000000588054723c */ /* 0x020fe20000001878 */
        /* <DEDUP_REMOVED lines=10> */
[C---:B----4-:R-:W-:Y:S02]  /*d7e0*/  HMMA.16816.F32 R76, R128.reuse, R80, R108 ;  /* 0x00000050804c723c */ /* 0x050fe4000000186c */
[----:B------:R4:W-:Y:S04]  /*d7f0*/  STL [R1+0x24], R244 ;  /* 0x000024f401007387 */ /* 0x0009e80000100800 */
[----:B------:R4:W-:Y:S02]  /*d800*/  STL [R1+0x30], R247 ;  /* 0x000030f701007387 */ /* 0x0009e40000100800 */
[C---:B------:R-:W-:Y:S08]  /*d810*/  HMMA.16816.F32 R68, R128.reuse, R72, R100 ;  /* 0x000000488044723c */ /* 0x040ff00000001864 */
[C---:B------:R-:W-:Y:S08]  /*d820*/  HMMA.16816.F32 R80, R128.reuse, R82, R116 ;  /* 0x000000528050723c */ /* 0x040ff00000001874 */
[C---:B-1----:R-:W-:Y:S08]  /*d830*/  HMMA.16816.F32 R92, R128.reuse, R96, R168 ;  /* 0x00000060805c723c */ /* 0x042ff000000018a8 */
[C---:B------:R-:W-:Y:S08]  /*d840*/  HMMA.16816.F32 R100, R128.reuse, R104, R172 ;  /* 0x000000688064723c */ /* 0x040ff000000018ac */
[C---:B------:R-:W-:Y:S08]  /*d850*/  HMMA.16816.F32 R108, R128.reuse, R112, R176 ;  /* 0x00000070806c723c */ /* 0x040ff000000018b0 */
[C---:B-----5:R-:W-:Y:S08]  /*d860*/  HMMA.16816.F32 R116, R128.reuse, R120, R180 ;  /* 0x000000788074723c */ /* 0x060ff000000018b4 */
[C---:B------:R-:W-:Y:S08]  /*d870*/  HMMA.16816.F32 R72, R128.reuse, R74, R32 ;  /* 0x0000004a8048723c */ /* 0x040ff00000001820 */
[C---:B------:R-:W-:Y:S08]  /*d880*/  HMMA.16816.F32 R88, R128.reuse, R90, R132 ;  /* 0x0000005a8058723c */ /* 0x040ff00000001884 */
[C---:B------:R-:W-:Y:S08]  /*d890*/  HMMA.16816.F32 R96, R128.reuse, R98, R20 ;  /* 0x000000628060723c */ /* 0x040ff00000001814 */
[----:B------:R-:W-:Y:S01]  /*d8a0*/  HMMA.16816.F32 R104, R128, R106, R24 ;  /* 0x0000006a8068723c */ /* 0x000fe20000001818 */
[----:B--2---:R-:W-:-:S07]  /*d8b0*/  MOV R132, R251 ;  /* 0x000000fb00847202 */ /* 0x004fce0000000f00 */
[----:B------:R-:W-:Y:S01]  /*d8c0*/  HMMA.16816.F32 R112, R128, R114, R28 ;  /* 0x000000728070723c */ /* 0x000fe2000000181c */
[----:B---3--:R-:W-:-:S07]  /*d8d0*/  MOV R133, R250 ;  /* 0x000000fa00857202 */ /* 0x008fce0000000f00 */
        /* <DEDUP_REMOVED lines=69> */
[----:B------:R-:W-:Y:S01]  /*dd30*/  IMAD.IADD R2, R229, 0x1, -R0 ;  /* 0x00000001e5027824 */ /* 0x000fe200078e0a00 */
[C---:B------:R-:W-:Y:S01]  /*dd40*/  IADD3 R3, R0.reuse, 0x1, RZ ;  /* 0x0000000100037810 */ /* 0x040fe20007ffe0ff */
[----:B------:R-:W-:Y:S01]  /*dd50*/  @P4 STS.128 [R227+0x1b000], RZ ;  /* 0x01b000ffe3004388 */ /* 0x000fe20000000c00 */
[C---:B------:R-:W-:Y:S02]  /*dd60*/  ISETP.GE.AND P6, PT, R0.reuse, R233, PT ;  /* 0x000000e90000720c */ /* 0x040fe40003fc6270 */
[----:B------:R-:W-:Y:S01]  /*dd70*/  IABS R2, R2 ;  /* 0x0000000200027213 */ /* 0x000fe20000000000 */
[----:B------:R-:W-:Y:S01]  /*dd80*/  @!PT LDS RZ, [RZ] ;  /* 0x00000000fffff984 */ /* 0x000fe20000000800 */
[----:B------:R-:W-:Y:S01]  /*dd90*/  @!PT LDS RZ, [RZ] ;  /* 0x00000000fffff984 */ /* 0x000fe20000000800 */
[----:B------:R-:W-:Y:S01]  /*dda0*/  @!PT LDS RZ, [RZ] ;  /* 0x00000000fffff984 */ /* 0x000fe20000000800 */
[----:B------:R1:W-:Y:S01]  /*ddb0*/  @!P4 LDGSTS.E.BYPASS.LTC128B.128 [R227+0x1b000], [R10.64+0x80] ;  /* 0x1b0000800ae3cfae */ /* 0x0003e2000b901d54 */
[----:B------:R-:W-:-:S02]  /*ddc0*/  ISETP.LT.OR P6, PT, R0, R231, P6 ;  /* 0x000000e70000720c */ /* 0x000fc400037c1670 */
[C---:B------:R-:W-:Y:S01]  /*ddd0*/  ISETP.GE.AND P1, PT, R0.reuse, R232, PT ;  /* 0x000000e80000720c */ /* 0x040fe20003f26270 */
[----:B------:R-:W-:Y:S01]  /*dde0*/  @P3 STS.128 [R227+0x1d000], RZ ;  /* 0x01d000ffe3003388 */ /* 0x000fe20000000c00 */
[C---:B------:R-:W-:Y:S02]  /*ddf0*/  ISETP.GE.AND P0, PT, R3.reuse, R233, PT ;  /* 0x000000e90300720c */ /* 0x040fe40003f06270 */
[----:B------:R-:W-:Y:S01]  /*de00*/  ISETP.LT.OR P1, PT, R0, R230, P1 ;  /* 0x000000e60000720c */ /* 0x000fe20000f21670 */
        /* <DEDUP_REMOVED lines=170> */
[C---:B-----5:R-:W-:Y:S08]  /*e8b0*/  HMMA.16816.F32 R188, R12.reuse, R168, R188 ;  /* 0x000000a80cbc723c */ /* 0x060ff000000018bc */
        /* <DEDUP_REMOVED lines=8> */
[----:B------:R-:W5:Y:S07]  /*e940*/  LDSM.16.M88.4 R32, [R213] ;  /* 0x00000000d520783b */ /* 0x000f6e0000000200 */
        /* <DEDUP_REMOVED lines=13> */
[C---:B-----5:R-:W-:Y:S08]  /*ea20*/  HMMA.16816.F32 R132, R4.reuse, R32, R24 ;  /* 0x000000200484723c */ /* 0x060ff00000001818 */
[C---:B------:R-:W-:Y:S01]  /*ea30*/  HMMA.16816.F32 R24, R4.reuse, R34, R20 ;  /* 0x000000220418723c */ /* 0x040fe20000001814 */
[----:B------:R-:W5:Y:S07]  /*ea40*/  LDSM.16.M88.4 R32, [R206+0x16800] ;  /* 0x01680000ce20783b */ /* 0x000f6e0000000200 */
[C---:B---3--:R-:W-:Y:S08]  /*ea50*/  HMMA.16816.F32 R20, R4.reuse, R196, R188 ;  /* 0x000000c40414723c */ /* 0x048ff000000018bc */
[----:B------:R-:W-:Y:S01]  /*ea60*/  HMMA.16816.F32 R16, R4, R198, R184 ;  /* 0x000000c60410723c */ /* 0x000fe200000018b8 */
[----:B------:R-:W-:Y:S07]  /*ea70*/  LDSM.16.M88.4 R4, [R209+0xc000] ;  /* 0x00c00000d104783b */ /* 0x000fee0000000200 */
[C---:B-1----:R-:W-:Y:S08]  /*ea80*/  HMMA.16816.F32 R168, R8.reuse, R172, R192 ;  /* 0x000000ac08a8723c */ /* 0x042ff000000018c0 */
[C---:B--2---:R-:W-:Y:S08]  /*ea90*/  HMMA.16816.F32 R192, R8.reuse, R28, R132 ;  /* 0x0000001c08c0723c */ /* 0x044ff00000001884 */
[C---:B----4-:R-:W-:Y:S08]  /*eaa0*/  HMMA.16816.F32 R132, R8.reuse, R12, R20 ;  /* 0x0000000c0884723c */ /* 0x050ff00000001814 */
[C---:B------:R-:W-:Y:S01]  /*eab0*/  HMMA.16816.F32 R176, R8.reuse, R174, R176 ;  /* 0x000000ae08b0723c */ /* 0x040fe200000018b0 */
[----:B------:R-:W1:Y:S07]  /*eac0*/  LDSM.16.M88.4 R172, [R205+0x6000] ;  /* 0x00600000cdac783b */ /* 0x000e6e0000000200 */
[C---:B-----5:R-:W-:Y:S08]  /*ead0*/  HMMA.16816.F32 R188, R8.reuse, R32, R236 ;  /* 0x0000002008bc723c */ /* 0x060ff000000018ec */
[C---:B------:R-:W-:Y:S01]  /*eae0*/  HMMA.16816.F32 R180, R8.reuse, R34, R180 ;  /* 0x0000002208b4723c */ /* 0x040fe200000018b4 */
[----:B------:R-:W2:Y:S07]  /*eaf0*/  LDSM.16.M88.4 R32, [R205+0x6800] ;  /* 0x00680000cd20783b */ /* 0x000eae0000000200 */
[C---:B------:R-:W-:Y:S08]  /*eb00*/  HMMA.16816.F32 R184, R8.reuse, R30, R24 ;  /* 0x0000001e08b8723c */ /* 0x040ff00000001818 */
[----:B------:R-:W-:Y:S01]  /*eb10*/  HMMA.16816.F32 R20, R8, R14, R16 ;  /* 0x0000000e0814723c */ /* 0x000fe20000001810 */
[----:B------:R-:W3:Y:S04]  /*eb20*/  LDSM.16.M88.4 R12, [R205+0x7000] ;  /* 0x00700000cd0c783b */ /* 0x000ee80000000200 */
[----:B------:R-:W4:Y:S01]  /*eb30*/  LDSM.16.M88.4 R16, [R205+0x7800] ;  /* 0x00780000cd10783b */ /* 0x000f220000000200 */
[----:B------:R-:W-:-:S04]  /*eb40*/  DEPBAR.LE SB0, 0x0 ;  /* 0x000080000000791a */ /* 0x000fc80000000000 */
[----:B------:R-:W-:Y:S01]  /*eb50*/  IMAD.IADD R9, R228, 0x1, -R0 ;  /* 0x00000001e4097824 */ /* 0x000fe200078e0a00 */
[----:B-1----:R-:W-:Y:S01]  /*eb60*/  HMMA.16816.F32 R168, R4, R172, R168 ;  /* 0x000000ac04a8723c */ /* 0x002fe200000018a8 */
[----:B------:R-:W-:-:S03]  /*eb70*/  IMAD.MOV.U32 R8, RZ, RZ, R2 ;  /* 0x000000ffff087224 */ /* 0x000fc600078e0002 */
[----:B------:R-:W-:Y:S01]  /*eb80*/  IABS R2, R9 ;  /* 0x0000000900027213 */ /* 0x000fe20000000000 */
[----:B------:R-:W-:Y:S01]  /*eb90*/  IMAD.IADD R9, R229, 0x1, -R3 ;  /* 0x00000001e5097824 */ /* 0x000fe200078e0a03 */
[----:B------:R1:W-:Y:S02]  /*eba0*/  I2F R29, R8 ;  /* 0x00000008001d7306 */ /* 0x0003e40000201400 */
[C---:B------:R-:W-:Y:S08]  /*ebb0*/  HMMA.16816.F32 R196, R4.reuse, R174, R176 ;  /* 0x000000ae04c4723c */ /* 0x040ff000000018b0 */
[----:B--2---:R-:W-:Y:S01]  /*ebc0*/  HMMA.16816.F32 R240, R4, R32, R188 ;  /* 0x0000002004f0723c */ /* 0x004fe200000018bc */
[----:B-1----:R-:W-:Y:S01]  /*ebd0*/  IMAD.MOV.U32 R8, RZ, RZ, R2 ;  /* 0x000000ffff087224 */ /* 0x002fe200078e0002 */
[----:B------:R-:W-:-:S06]  /*ebe0*/  IABS R2, R9 ;  /* 0x0000000900027213 */ /* 0x000fcc0000000000 */
[----:B------:R-:W-:Y:S01]  /*ebf0*/  HMMA.16816.F32 R236, R4, R34, R180 ;  /* 0x0000002204ec723c */ /* 0x000fe200000018b4 */
[----:B------:R-:W-:Y:S01]  /*ec00*/  FMUL.FTZ R171, R171, c[0x0][0x2ec] ;  /* 0x0000bb00abab7a20 */ /* 0x000fe20000410000 */
[----:B------:R1:W-:Y:S01]  /*ec10*/  I2F R25, R8 ;  /* 0x0000000800197306 */ /* 0x0003e20000201400 */
[----:B------:R-:W-:Y:S01]  /*ec20*/  IMAD.MOV.U32 R9, RZ, RZ, R2 ;  /* 0x000000ffff097224 */ /* 0x000fe200078e0002 */
[----:B------:R-:W-:-:S04]  /*ec30*/  IADD3 R2, R0, 0x8, RZ ;  /* 0x0000000800027810 */ /* 0x000fc80007ffe0ff */
[----:B---3--:R-:W-:Y:S01]  /*ec40*/  HMMA.16816.F32 R192, R4, R12, R192 ;  /* 0x0000000c04c0723c */ /* 0x008fe200000018c0 */
[----:B------:R-:W-:Y:S01]  /*ec50*/  FMUL.FTZ R196, R196, c[0x0][0x2ec] ;  /* 0x0000bb00c4c47a20 */ /* 0x000fe20000410000 */
[----:B------:R2:W-:Y:S01]  /*ec60*/  I2F R24, R9 ;  /* 0x0000000900187306 */ /* 0x0005e20000201400 */
[----:B------:R-:W-:-:S04]  /*ec70*/  IMAD.IADD R10, R229, 0x1, -R2 ;  /* 0x00000001e50a7824 */ /* 0x000fc800078e0a02 */
[C---:B------:R-:W-:Y:S01]  /*ec80*/  IADD3 R13, R0.reuse, 0x10, RZ ;  /* 0x00000010000d7810 */ /* 0x040fe20007ffe0ff */
[C---:B------:R-:W-:Y:S01]  /*ec90*/  HMMA.16816.F32 R188, R4.reuse, R14, R184 ;  /* 0x0000000e04bc723c */ /* 0x040fe200000018b8 */
[----:B------:R-:W-:Y:S01]  /*eca0*/  IADD3 R12, R0, 0x11, RZ ;  /* 0x00000011000c7810 */ /* 0x000fe20007ffe0ff */
[----:B-1----:R-:W-:Y:S02]  /*ecb0*/  IMAD.IADD R8, R228, 0x1, -R3 ;  /* 0x00000001e4087824 */ /* 0x002fe400078e0a03 */
[----:B------:R-:W-:Y:S02]  /*ecc0*/  FMUL.FTZ R243, R243, c[0x0][0x2ec] ;  /* 0x0000bb00f3f37a20 */ /* 0x000fe40000410000 */
[----:B------:R-:W-:Y:S01]  /*ecd0*/  FMUL.FTZ R241, R241, c[0x0][0x2ec] ;  /* 0x0000bb00f1f17a20 */ /* 0x000fe20000410000 */
[----:B------:R-:W-:Y:S01]  /*ece0*/  IABS R8, R8 ;  /* 0x0000000800087213 */ /* 0x000fe20000000000 */
[----:B----4-:R-:W-:Y:S01]  /*ecf0*/  HMMA.16816.F32 R184, R4, R16, R132 ;  /* 0x0000001004b8723c */ /* 0x010fe20000001884 */
[----:B------:R-:W-:Y:S01]  /*ed00*/  FMUL.FTZ R14, R169, c[0x0][0x2ec] ;  /* 0x0000bb00a90e7a20 */ /* 0x000fe20000410000 */
[----:B------:R-:W-:Y:S01]  /*ed10*/  MUFU.TANH R243, R243 ;  /* 0x000000f300f37308 */ /* 0x000fe20000002400 */
[----:B------:R-:W-:-:S02]  /*ed20*/  FMUL.FTZ R236, R236, c[0x0][0x2ec] ;  /* 0x0000bb00ecec7a20 */ /* 0x000fc40000410000 */
[----:B--2---:R-:W-:Y:S01]  /*ed30*/  IMAD.MOV.U32 R9, RZ, RZ, R8 ;  /* 0x000000ffff097224 */ /* 0x004fe200078e0008 */
[----:B------:R-:W-:Y:S01]  /*ed40*/  IABS R8, R10 ;  /* 0x0000000a00087213 */ /* 0x000fe20000000000 */
[----:B------:R-:W-:Y:S01]  /*ed50*/  FMUL.FTZ R16, R198, c[0x0][0x2ec] ;  /* 0x0000bb00c6107a20 */ /* 0x000fe20000410000 */
[----:B------:R-:W-:Y:S01]  /*ed60*/  HMMA.16816.F32 R180, R4, R18, R20 ;  /* 0x0000001204b4723c */ /* 0x000fe20000001814 */
[----:B------:R-:W-:Y:S01]  /*ed70*/  FMUL.FTZ R237, R237, c[0x0][0x2ec] ;  /* 0x0000bb00eded7a20 */ /* 0x000fe20000410000 */
[----:B------:R1:W-:Y:S01]  /*ed80*/  I2F R27, R9 ;  /* 0x00000009001b7306 */ /* 0x0003e20000201400 */
[----:B------:R-:W-:Y:S01]  /*ed90*/  IMAD.MOV.U32 R10, RZ, RZ, R8 ;  /* 0x000000ffff0a7224 */ /* 0x000fe200078e0008 */
[----:B------:R-:W-:Y:S01]  /*eda0*/  IADD3 R8, R0, 0x9, RZ ;  /* 0x0000000900087810 */ /* 0x000fe20007ffe0ff */
[----:B------:R-:W-:Y:S02]  /*edb0*/  FMUL.FTZ R238, R238, c[0x0][0x2ec] ;  /* 0x0000bb00eeee7a20 */ /* 0x000fe40000410000 */
[----:B------:R-:W-:-:S02]  /*edc0*/  IMAD.IADD R4, R228, 0x1, -R13 ;  /* 0x00000001e4047824 */ /* 0x000fc400078e0a0d */
[C---:B------:R-:W-:Y:S01]  /*edd0*/  IMAD.IADD R11, R229.reuse, 0x1, -R8 ;  /* 0x00000001e50b7824 */ /* 0x040fe200078e0a08 */
[----:B------:R2:W-:Y:S01]  /*ede0*/  I2F R26, R10 ;  /* 0x0000000a001a7306 */ /* 0x0005e20000201400 */
[----:B------:R-:W-:Y:S01]  /*edf0*/  IMAD.IADD R6, R229, 0x1, -R12 ;  /* 0x00000001e5067824 */ /* 0x000fe200078e0a0c */
[----:B------:R-:W-:Y:S01]  /*ee00*/  IABS R4, R4 ;  /* 0x0000000400047213 */ /* 0x000fe20000000000 */
[----:B------:R-:W-:Y:S02]  /*ee10*/  FMUL.FTZ R7, R168, c[0x0][0x2ec] ;  /* 0x0000bb00a8077a20 */ /* 0x000fe40000410000 */
[----:B------:R-:W-:Y:S02]  /*ee20*/  FMUL.FTZ R192, R192, c[0x0][0x2ec] ;  /* 0x0000bb00c0c07a20 */ /* 0x000fe40000410000 */
[----:B------:R-:W-:Y:S01]  /*ee30*/  FMUL.FTZ R239, R239, c[0x0][0x2ec] ;  /* 0x0000bb00efef7a20 */ /* 0x000fe20000410000 */
[----:B------:R-:W-:Y:S01]  /*ee40*/  MUFU.TANH R14, R14 ;  /* 0x0000000e000e7308 */ /* 0x000fe20000002400 */
[----:B-1----:R-:W-:-:S02]  /*ee50*/  IMAD.IADD R9, R228, 0x1, -R2 ;  /* 0x00000001e4097824 */ /* 0x002fc400078e0a02 */
[----:B------:R-:W-:Y:S02]  /*ee60*/  FMUL.FTZ R193, R193, c[0x0][0x2ec] ;  /* 0x0000bb00c1c17a20 */ /* 0x000fe40000410000 */
[----:B------:R-:W-:Y:S01]  /*ee70*/  FMUL.FTZ R194, R194, c[0x0][0x2ec] ;  /* 0x0000bb00c2c27a20 */ /* 0x000fe20000410000 */
[----:B------:R-:W-:Y:S01]  /*ee80*/  IABS R9, R9 ;  /* 0x0000000900097213 */ /* 0x000fe20000000000 */
[----:B------:R-:W-:Y:S01]  /*ee90*/  FMUL.FTZ R195, R195, c[0x0][0x2ec] ;  /* 0x0000bb00c3c37a20 */ /* 0x000fe20000410000 */
[----:B------:R-:W1:Y:S01]  /*eea0*/  MUFU.TANH R7, R7 ;  /* 0x0000000700077308 */ /* 0x000e620000002400 */
[----:B------:R-:W-:Y:S02]  /*eeb0*/  FMUL.FTZ R188, R188, c[0x0][0x2ec] ;  /* 0x0000bb00bcbc7a20 */ /* 0x000fe40000410000 */
[----:B--2---:R-:W-:Y:S01]  /*eec0*/  IMAD.MOV.U32 R10, RZ, RZ, R9 ;  /* 0x000000ffff0a7224 */ /* 0x004fe200078e0009 */
[----:B------:R-:W-:Y:S01]  /*eed0*/  IABS R9, R11 ;  /* 0x0000000b00097213 */ /* 0x000fe20000000000 */
[----:B------:R-:W-:-:S02]  /*eee0*/  IMAD.IADD R11, R228, 0x1, -R8 ;  /* 0x00000001e40b7824 */ /* 0x000fc400078e0a08 */
[----:B------:R-:W-:Y:S01]  /*eef0*/  FMUL.FTZ R190, R190, c[0x0][0x2ec] ;  /* 0x0000bb00bebe7a20 */ /* 0x000fe20000410000 */
[----:B------:R2:W-:Y:S01]  /*ef00*/  I2F R28, R10 ;  /* 0x0000000a001c7306 */ /* 0x0005e20000201400 */
[----:B------:R-:W-:Y:S02]  /*ef10*/  FMUL.FTZ R191, R191, c[0x0][0x2ec] ;  /* 0x0000bb00bfbf7a20 */ /* 0x000fe40000410000 */
[----:B------:R-:W-:Y:S02]  /*ef20*/  FMUL.FTZ R189, R189, c[0x0][0x2ec] ;  /* 0x0000bb00bdbd7a20 */ /* 0x000fe40000410000 */
[----:B------:R-:W-:Y:S02]  /*ef30*/  FMUL.FTZ R185, R185, c[0x0][0x2ec] ;  /* 0x0000bb00b9b97a20 */ /* 0x000fe40000410000 */
[----:B------:R-:W-:Y:S01]  /*ef40*/  FMUL.FTZ R183, R183, c[0x0][0x2ec] ;  /* 0x0000bb00b7b77a20 */ /* 0x000fe20000410000 */
[----:B------:R-:W3:Y:S01]  /*ef50*/  MUFU.TANH R16, R16 ;  /* 0x0000001000107308 */ /* 0x000ee20000002400 */
[----:B-1----:R-:W-:-:S05]  /*ef60*/  FFMA.FTZ R7, R29, -UR23, R7 ;  /* 0x800000171d077c23 */ /* 0x002fca0008010007 */
[----:B------:R-:W-:Y:S01]  /*ef70*/  FSEL R22, R7, -INF , !P6 ;  /* 0xff80000007167808 */ /* 0x000fe20007000000 */
[----:B--2---:R-:W-:Y:S01]  /*ef80*/  IMAD.MOV.U32 R10, RZ, RZ, R9 ;  /* 0x000000ffff0a7224 */ /* 0x004fe200078e0009 */
[----:B------:R-:W-:Y:S01]  /*ef90*/  IABS R9, R11 ;  /* 0x0000000b00097213 */ /* 0x000fe20000000000 */
[----:B------:R-:W-:Y:S01]  /*efa0*/  MUFU.TANH R7, R196 ;  /* 0x000000c400077308 */ /* 0x000fe20000002400 */
[----:B------:R-:W-:Y:S02]  /*efb0*/  IADD3 R11, R0, 0x18, RZ ;  /* 0x00000018000b7810 */ /* 0x000fe40007ffe0ff */
[----:B------:R-:W-:Y:S01]  /*efc0*/  ISETP.GE.AND P6, PT, R3, R232, PT ;  /* 0x000000e80300720c */ /* 0x000fe20003fc6270 */
[----:B---3--:R-:W-:-:S03]  /*efd0*/  FFMA.FTZ R16, R28, -UR23, R16 ;  /* 0x800000171c107c23 */ /* 0x008fc60008010010 */
[----:B------:R-:W-:Y:S01]  /*efe0*/  ISETP.LT.OR P6, PT, R3, R230, P6 ;  /* 0x000000e60300720c */ /* 0x000fe200037c1670 */
[----:B------:R1:W-:Y:S08]  /*eff0*/  I2F R177, R10 ;  /* 0x0000000a00b17306 */ /* 0x0003f00000201400 */
[----:B------:R2:W-:Y:S01]  /*f000*/  I2F R176, R9 ;  /* 0x0000000900b07306 */ /* 0x0005e20000201400 */
[----:B-1----:R-:W-:-:S07]  /*f010*/  IMAD.IADD R10, R229, 0x1, -R13 ;  /* 0x00000001e50a7824 */ /* 0x002fce00078e0a0d */
[----:B------:R-:W-:Y:S01]  /*f020*/  MUFU.TANH R236, R236 ;  /* 0x000000ec00ec7308 */ /* 0x000fe20000002400 */
[----:B------:R-:W-:Y:S01]  /*f030*/  IABS R10, R10 ;  /* 0x0000000a000a7213 */ /* 0x000fe20000000000 */
[----:B--2---:R-:W-:-:S06]  /*f040*/  FMUL.FTZ R9, R170, c[0x0][0x2ec] ;  /* 0x0000bb00aa097a20 */ /* 0x004fcc0000410000 */
[----:B------:R-:W-:Y:S01]  /*f050*/  MUFU.TANH R241, R241 ;  /* 0x000000f100f17308 */ /* 0x000fe20000002400 */
[----:B------:R-:W-:Y:S01]  /*f060*/  IMAD.MOV.U32 R5, RZ, RZ, R10 ;  /* 0x000000ffff057224 */ /* 0x000fe200078e000a */
[----:B------:R-:W-:Y:S01]  /*f070*/  IADD3 R10, R0, 0x19, RZ ;  /* 0x00000019000a7810 */ /* 0x000fe20007ffe0ff */
[----:B------:R-:W-:-:S05]  /*f080*/  FMUL.FTZ R170, R242, c[0x0][0x2ec] ;  /* 0x0000bb00f2aa7a20 */ /* 0x000fca0000410000 */
[----:B------:R1:W-:Y:S08]  /*f090*/  I2F R17, R5 ;  /* 0x0000000500117306 */ /* 0x0003f00000201400 */
[----:B------:R-:W2:Y:S01]  /*f0a0*/  MUFU.TANH R9, R9 ;  /* 0x0000000900097308 */ /* 0x000ea20000002400 */
[----:B-1----:R-:W-:Y:S01]  /*f0b0*/  IMAD.MOV.U32 R5, RZ, RZ, R4 ;  /* 0x000000ffff057224 */ /* 0x002fe200078e0004 */
[----:B------:R-:W-:Y:S01]  /*f0c0*/  IABS R4, R6 ;  /* 0x0000000600047213 */ /* 0x000fe20000000000 */
[----:B------:R-:W-:-:S05]  /*f0d0*/  IMAD.IADD R6, R228, 0x1, -R12 ;  /* 0x00000001e4067824 */ /* 0x000fca00078e0a0c */
[----:B------:R-:W-:Y:S08]  /*f0e0*/  MUFU.TANH R170, R170 ;  /* 0x000000aa00aa7308 */ /* 0x000ff00000002400 */
[----:B------:R1:W-:Y:S08]  /*f0f0*/  I2F R175, R5 ;  /* 0x0000000500af7306 */ /* 0x0003f00000201400 */
[----:B------:R-:W-:Y:S01]  /*f100*/  MUFU.TANH R237, R237 ;  /* 0x000000ed00ed7308 */ /* 0x000fe20000002400 */
        /* <DEDUP_REMOVED lines=11> */
[----:B------:R3:W-:Y:S01]  /*f1c0*/  I2F R173, R5 ;  /* 0x0000000500ad7306 */ /* 0x0007e20000201400 */
[----:B-1----:R-:W-:-:S07]  /*f1d0*/  IMAD.IADD R4, R228, 0x1, -R11 ;  /* 0x00000001e4047824 */ /* 0x002fce00078e0a0b */
[----:B------:R-:W-:Y:S01]  /*f1e0*/  MUFU.TANH R195, R195 ;  /* 0x000000c300c37308 */ /* 0x000fe20000002400 */
[----:B------:R-:W-:-:S07]  /*f1f0*/  IABS R4, R4 ;  /* 0x0000000400047213 */ /* 0x000fce0000000000 */
[----:B------:R-:W-:Y:S01]  /*f200*/  MUFU.TANH R188, R188 ;  /* 0x000000bc00bc7308 */ /* 0x000fe20000002400 */
[----:B---3--:R-:W-:Y:S01]  /*f210*/  IMAD.MOV.U32 R5, RZ, RZ, R4 ;  /* 0x000000ffff057224 */ /* 0x008fe200078e0004 */
[----:B------:R-:W-:Y:S01]  /*f220*/  IABS R4, R6 ;  /* 0x0000000600047213 */ /* 0x000fe20000000000 */
[----:B------:R-:W-:-:S05]  /*f230*/  FFMA.FTZ R6, R24, -UR23, R14 ;  /* 0x8000001718067c23 */ /* 0x000fca000801000e */
[----:B------:R2:W-:Y:S08]  /*f240*/  I2F R168, R5 ;  /* 0x0000000500a87306 */ /* 0x0005f00000201400 */
[----:B------:R1:W-:Y:S01]  /*f250*/  I2F R135, R4 ;  /* 0x0000000400877306 */ /* 0x0003e20000201400 */
[----:B--2---:R-:W-:Y:S01]  /*f260*/  FFMA.FTZ R5, R25, -UR23, R9 ;  /* 0x8000001719057c23 */ /* 0x004fe20008010009 */
[----:B------:R-:W-:Y:S01]  /*f270*/  FSEL R25, R6, -INF , !P0 ;  /* 0xff80000006197808 */ /* 0x000fe20004000000 */
[----:B------:R-:W-:Y:S01]  /*f280*/  FFMA.FTZ R6, R26, -UR23, R7 ;  /* 0x800000171a067c23 */ /* 0x000fe20008010007 */
[----:B------:R-:W-:-:S04]  /*f290*/  ISETP.GE.AND P0, PT, R2, R232, PT ;  /* 0x000000e80200720c */ /* 0x000fc80003f06270 */
[----:B------:R-:W2:Y:S01]  /*f2a0*/  MUFU.TANH R14, R171 ;  /* 0x000000ab000e7308 */ /* 0x000ea20000002400 */
[----:B------:R-:W-:Y:S02]  /*f2b0*/  FSEL R24, R5, -INF , !P1 ;  /* 0xff80000005187808 */ /* 0x000fe40004800000 */
[----:B------:R-:W-:Y:S01]  /*f2c0*/  ISETP.GE.AND P1, PT, R2, R233, PT ;  /* 0x000000e90200720c */ /* 0x000fe20003f26270 */
[----:B-1----:R-:W-:Y:S01]  /*f2d0*/  IMAD.IADD R4, R228, 0x1, -R10 ;  /* 0x00000001e4047824 */ /* 0x002fe200078e0a0a */
[----:B------:R-:W-:Y:S02]  /*f2e0*/  IADD3 R9, R0, 0x20, RZ ;  /* 0x0000002000097810 */ /* 0x000fe40007ffe0ff */
[C---:B------:R-:W-:Y:S01]  /*f2f0*/  ISETP.LT.OR P1, PT, R2.reuse, R231, P1 ;  /* 0x000000e70200720c */ /* 0x040fe20000f21670 */
[----:B------:R-:W-:Y:S01]  /*f300*/  MUFU.TANH R190, R190 ;  /* 0x000000be00be7308 */ /* 0x000fe20000002400 */
[----:B------:R-:W-:Y:S01]  /*f310*/  ISETP.LT.OR P0, PT, R2, R230, P0 ;  /* 0x000000e60200720c */ /* 0x000fe20000701670 */
[----:B------:R-:W-:Y:S01]  /*f320*/  IMAD.IADD R2, R229, 0x1, -R9 ;  /* 0x00000001e5027824 */ /* 0x000fe200078e0a09 */
[----:B------:R-:W-:-:S02]  /*f330*/  IABS R4, R4 ;  /* 0x0000000400047213 */ /* 0x000fc40000000000 */
[----:B------:R-:W-:Y:S02]  /*f340*/  IADD3 R7, R0, 0x21, RZ ;  /* 0x0000002100077810 */ /* 0x000fe40007ffe0ff */
[----:B------:R-:W-:Y:S01]  /*f350*/  IABS R2, R2 ;  /* 0x0000000200027213 */ /* 0x000fe20000000000 */
[----:B------:R-:W-:Y:S01]  /*f360*/  IMAD.MOV.U32 R3, RZ, RZ, R4 ;  /* 0x000000ffff037224 */ /* 0x000fe200078e0004 */
[----:B------:R-:W-:Y:S01]  /*f370*/  FSEL R21, R6, -INF , !P1 ;  /* 0xff80000006157808 */ /* 0x000fe20004800000 */
[----:B------:R-:W-:Y:S01]  /*f380*/  IMAD.IADD R4, R228, 0x1, -R9 ;  /* 0x00000001e4047824 */ /* 0x000fe200078e0a09 */
[----:B------:R-:W-:Y:S01]  /*f390*/  IADD3 R6, R0, 0x28, RZ ;  /* 0x0000002800067810 */ /* 0x000fe20007ffe0ff */
[----:B------:R1:W-:Y:S01]  /*f3a0*/  I2F R134, R3 ;  /* 0x0000000300867306 */ /* 0x0003e20000201400 */
[----:B--2---:R-:W-:Y:S01]  /*f3b0*/  FFMA.FTZ R5, R27, -UR23, R14 ;  /* 0x800000171b057c23 */ /* 0x004fe2000801000e */
[----:B------:R-:W-:Y:S01]  /*f3c0*/  BAR.SYNC.DEFER_BLOCKING 0x0 ;  /* 0x0000000000007b1d */ /* 0x000fe20000010000 */
[----:B------:R-:W-:-:S02]  /*f3d0*/  ISETP.GE.AND P1, PT, R8, R232, PT ;  /* 0x000000e80800720c */ /* 0x000fc40003f26270 */
[----:B------:R-:W-:Y:S02]  /*f3e0*/  FSEL R16, R16, -INF , !P0 ;  /* 0xff80000010107808 */ /* 0x000fe40004000000 */
[----:B------:R-:W-:Y:S01]  /*f3f0*/  FSEL R26, R5, -INF , !P6 ;  /* 0xff800000051a7808 */ /* 0x000fe20007000000 */
[----:B------:R-:W-:Y:S01]  /*f400*/  MUFU.TANH R191, R191 ;  /* 0x000000bf00bf7308 */ /* 0x000fe20000002400 */
[----:B------:R-:W-:Y:S02]  /*f410*/  IADD3 R5, R0, 0x29, RZ ;  /* 0x0000002900057810 */ /* 0x000fe40007ffe0ff */
[C---:B------:R-:W-:Y:S02]  /*f420*/  ISETP.GE.AND P6, PT, R8.reuse, R233, PT ;  /* 0x000000e90800720c */ /* 0x040fe40003fc6270 */
[C---:B------:R-:W-:Y:S02]  /*f430*/  ISETP.LT.OR P1, PT, R8.reuse, R230, P1 ;  /* 0x000000e60800720c */ /* 0x040fe40000f21670 */
[----:B------:R-:W-:Y:S01]  /*f440*/  ISETP.LT.OR P6, PT, R8, R231, P6 ;  /* 0x000000e70800720c */ /* 0x000fe200037c1670 */
[----:B-1----:R-:W-:Y:S01]  /*f450*/  IMAD.MOV.U32 R3, RZ, RZ, R2 ;  /* 0x000000ffff037224 */ /* 0x002fe200078e0002 */
[----:B------:R-:W-:Y:S01]  /*f460*/  IABS R2, R4 ;  /* 0x0000000400027213 */ /* 0x000fe20000000000 */
[----:B------:R-:W-:Y:S01]  /*f470*/  IMAD.IADD R4, R229, 0x1, -R7 ;  /* 0x00000001e5047824 */ /* 0x000fe200078e0a07 */
[C---:B------:R-:W-:Y:S01]  /*f480*/  ISETP.GE.AND P0, PT, R13.reuse, R233, PT ;  /* 0x000000e90d00720c */ /* 0x040fe20003f06270 */
[----:B------:R1:W-:Y:S03]  /*f490*/  I2F R133, R3 ;  /* 0x0000000300857306 */ /* 0x0003e60000201400 */
[----:B------:R-:W-:-:S05]  /*f4a0*/  ISETP.LT.OR P0, PT, R13, R231, P0 ;  /* 0x000000e70d00720c */ /* 0x000fca0000701670 */
[----:B------:R-:W-:Y:S01]  /*f4b0*/  MUFU.TANH R189, R189 ;  /* 0x000000bd00bd7308 */ /* 0x000fe20000002400 */
[----:B-1----:R-:W-:Y:S01]  /*f4c0*/  IMAD.MOV.U32 R3, RZ, RZ, R2 ;  /* 0x000000ffff037224 */ /* 0x002fe200078e0002 */
[----:B------:R-:W-:Y:S01]  /*f4d0*/  IABS R2, R4 ;  /* 0x0000000400027213 */ /* 0x000fe20000000000 */
[----:B------:R-:W-:-:S05]  /*f4e0*/  IMAD.IADD R4, R228, 0x1, -R7 ;  /* 0x00000001e4047824 */ /* 0x000fca00078e0a07 */
[----:B------:R-:W-:Y:S08]  /*f4f0*/  MUFU.TANH R185, R185 ;  /* 0x000000b900b97308 */ /* 0x000ff00000002400 */
        /* <DEDUP_REMOVED lines=9> */
[----:B-1----:R-:W-:Y:S02]  /*f590*/  IMAD.MOV.U32 R3, RZ, RZ, R2 ;  /* 0x000000ffff037224 */ /* 0x002fe400078e0002 */
[----:B------:R-:W-:-:S04]  /*f5a0*/  IMAD.IADD R2, R228, 0x1, -R6 ;  /* 0x00000001e4027824 */ /* 0x000fc800078e0a06 */
[----:B------:R1:W-:Y:S01]  /*f5b0*/  I2F R33, R3 ;  /* 0x0000000300217306 */ /* 0x0003e20000201400 */
[----:B------:R-:W-:-:S05]  /*f5c0*/  IABS R2, R2 ;  /* 0x0000000200027213 */ /* 0x000fca0000000000 */
[----:B-1----:R-:W-:Y:S01]  /*f5d0*/  IMAD.MOV.U32 R3, RZ, RZ, R2 ;  /* 0x000000ffff037224 */ /* 0x002fe200078e0002 */
[----:B------:R-:W-:Y:S02]  /*f5e0*/  IABS R2, R4 ;  /* 0x0000000400027213 */ /* 0x000fe40000000000 */
[----:B------:R-:W-:Y:S01]  /*f5f0*/  IADD3 R4, R0, 0x30, RZ ;  /* 0x0000003000047810 */ /* 0x000fe20007ffe0ff */
[----:B------:R1:W-:Y:S04]  /*f600*/  I2F R32, R3 ;  /* 0x0000000300207306 */ /* 0x0003e80000201400 */
[----:B------:R-:W-:Y:S02]  /*f610*/  IMAD.IADD R8, R229, 0x1, -R4 ;  /* 0x00000001e5087824 */ /* 0x000fe400078e0a04 */
[----:B-1----:R-:W-:-:S02]  /*f620*/  IMAD.MOV.U32 R3, RZ, RZ, R2 ;  /* 0x000000ffff037224 */ /* 0x002fc400078e0002 */
[----:B------:R-:W-:Y:S02]  /*f630*/  IMAD.IADD R2, R228, 0x1, -R5 ;  /* 0x00000001e4027824 */ /* 0x000fe400078e0a05 */
[----:B------:R1:W-:Y:S03]  /*f640*/  I2F R31, R3 ;  /* 0x00000003001f7306 */ /* 0x0003e60000201400 */
[----:B------:R-:W-:-:S05]  /*f650*/  IABS R2, R2 ;  /* 0x0000000200027213 */ /* 0x000fca0000000000 */
[----:B-1----:R-:W-:Y:S01]  /*f660*/  IMAD.MOV.U32 R3, RZ, RZ, R2 ;  /* 0x000000ffff037224 */ /* 0x002fe200078e0002 */
[----:B------:R-:W-:-:S03]  /*f670*/  IABS R2, R8 ;  /* 0x0000000800027213 */ /* 0x000fc60000000000 */
[----:B------:R1:W-:Y:S02]  /*f680*/  I2F R30, R3 ;  /* 0x00000003001e7306 */ /* 0x0003e40000201400 */
[----:B------:R-:W-:Y:S02]  /*f690*/  IMAD.MOV.U32 R8, RZ, RZ, R2 ;  /* 0x000000ffff087224 */ /* 0x000fe400078e0002 */
[----:B------:R-:W-:-:S04]  /*f6a0*/  IMAD.IADD R2, R228, 0x1, -R4 ;  /* 0x00000001e4027824 */ /* 0x000fc800078e0a04 */
[----:B------:R2:W-:Y:S01]  /*f6b0*/  I2F R28, R8 ;  /* 0x00000008001c7306 */ /* 0x0005e20000201400 */
[----:B------:R-:W-:Y:S02]  /*f6c0*/  IABS R2, R2 ;  /* 0x0000000200027213 */ /* 0x000fe40000000000 */
[----:B-1----:R-:W-:-:S05]  /*f6d0*/  IADD3 R3, R0, 0x31, RZ ;  /* 0x0000003100037810 */ /* 0x002fca0007ffe0ff */
[----:B------:R-:W-:Y:S02]  /*f6e0*/  IMAD.IADD R14, R229, 0x1, -R3 ;  /* 0x00000001e50e7824 */ /* 0x000fe400078e0a03 */
[----:B--2---:R-:W-:-:S03]  /*f6f0*/  IMAD.MOV.U32 R8, RZ, RZ, R2 ;  /* 0x000000ffff087224 */ /* 0x004fc600078e0002 */
[----:B------:R-:W-:Y:S01]  /*f700*/  IABS R2, R14 ;  /* 0x0000000e00027213 */ /* 0x000fe20000000000 */
[----:B------:R1:W-:Y:S04]  /*f710*/  I2F R29, R8 ;  /* 0x00000008001d7306 */ /* 0x0003e80000201400 */
[----:B------:R-:W-:Y:S01]  /*f720*/  IMAD.MOV.U32 R14, RZ, RZ, R2 ;  /* 0x000000ffff0e7224 */ /* 0x000fe200078e0002 */
[C---:B------:R-:W-:Y:S02]  /*f730*/  IADD3 R2, R0.reuse, 0x38, RZ ;  /* 0x0000003800027810 */ /* 0x040fe40007ffe0ff */
[----:B------:R-:W-:Y:S01]  /*f740*/  IADD3 R0, R0, 0x39, RZ ;  /* 0x0000003900007810 */ /* 0x000fe20007ffe0ff */
[----:B------:R2:W-:Y:S02]  /*f750*/  I2F R27, R14 ;  /* 0x0000000e001b7306 */ /* 0x0005e40000201400 */
[----:B------:R-:W-:-:S02]  /*f760*/  IMAD.IADD R15, R229, 0x1, -R2 ;  /* 0x00000001e50f7824 */ /* 0x000fc400078e0a02 */
[----:B-1----:R-:W-:-:S05]  /*f770*/  IMAD.IADD R8, R228, 0x1, -R3 ;  /* 0x00000001e4087824 */ /* 0x002fca00078e0a03 */
[----:B------:R-:W-:-:S05]  /*f780*/  IABS R8, R8 ;  /* 0x0000000800087213 */ /* 0x000fca0000000000 */
[----:B--2---:R-:W-:Y:S01]  /*f790*/  IMAD.MOV.U32 R14, RZ, RZ, R8 ;  /* 0x000000ffff0e7224 */ /* 0x004fe200078e0008 */
[----:B------:R-:W-:Y:S01]  /*f7a0*/  IABS R8, R15 ;  /* 0x0000000f00087213 */ /* 0x000fe20000000000 */
[----:B------:R-:W-:Y:S02]  /*f7b0*/  IMAD.IADD R15, R229, 0x1, -R0 ;  /* 0x00000001e50f7824 */ /* 0x000fe400078e0a00 */
[----:B------:R1:W-:Y:S02]  /*f7c0*/  I2F R23, R14 ;  /* 0x0000000e00177306 */ /* 0x0003e40000201400 */
[----:B-1----:R-:W-:Y:S02]  /*f7d0*/  IMAD.MOV.U32 R14, RZ, RZ, R8 ;  /* 0x000000ffff0e7224 */ /* 0x002fe400078e0008 */
[----:B------:R-:W-:-:S04]  /*f7e0*/  IMAD.IADD R8, R228, 0x1, -R2 ;  /* 0x00000001e4087824 */ /* 0x000fc800078e0a02 */
[----:B------:R1:W-:Y:S01]  /*f7f0*/  I2F R20, R14 ;  /* 0x0000000e00147306 */ /* 0x0003e20000201400 */
[----:B------:R-:W-:-:S05]  /*f800*/  IABS R8, R8 ;  /* 0x0000000800087213 */ /* 0x000fca0000000000 */
[----:B-1----:R-:W-:Y:S01]  /*f810*/  IMAD.MOV.U32 R14, RZ, RZ, R8 ;  /* 0x000000ffff0e7224 */ /* 0x002fe200078e0008 */
[----:B------:R-:W-:Y:S01]  /*f820*/  IABS R8, R15 ;  /* 0x0000000f00087213 */ /* 0x000fe20000000000 */
[----:B------:R-:W-:Y:S02]  /*f830*/  FMUL.FTZ R15, R197, c[0x0][0x2ec] ;  /* 0x0000bb00c50f7a20 */ /* 0x000fe40000410000 */
[----:B------:R1:W-:Y:S08]  /*f840*/  I2F R19, R14 ;  /* 0x0000000e00137306 */ /* 0x0003f00000201400 */
[----:B------:R2:W-:Y:S01]  /*f850*/  I2F R18, R8 ;  /* 0x0000000800127306 */ /* 0x0005e20000201400 */
[----:B-1----:R-:W-:-:S07]  /*f860*/  FMUL.FTZ R14, R240, c[0x0][0x2ec] ;  /* 0x0000bb00f00e7a20 */ /* 0x002fce0000410000 */
[----:B------:R-:W1:Y:S01]  /*f870*/  MUFU.TANH R15, R15 ;  /* 0x0000000f000f7308 */ /* 0x000e620000002400 */
[----:B--2---:R-:W-:-:S07]  /*f880*/  FMUL.FTZ R8, R199, c[0x0][0x2ec] ;  /* 0x0000bb00c7087a20 */ /* 0x004fce0000410000 */
[----:B------:R-:W2:Y:S08]  /*f890*/  MUFU.TANH R14, R14 ;  /* 0x0000000e000e7308 */ /* 0x000eb00000002400 */
[----:B------:R-:W3:Y:S01]  /*f8a0*/  MUFU.TANH R8, R8 ;  /* 0x0000000800087308 */ /* 0x000ee20000002400 */
[----:B-1----:R-:W-:-:S05]  /*f8b0*/  FFMA.FTZ R15, R177, -UR23, R15 ;  /* 0x80000017b10f7c23 */ /* 0x002fca000801000f */
[----:B------:R-:W-:Y:S01]  /*f8c0*/  FSEL R15, R15, -INF , !P6 ;  /* 0xff8000000f0f7808 */ /* 0x000fe20007000000 */
[----:B--2---:R-:W-:Y:S01]  /*f8d0*/  FFMA.FTZ R14, R17, -UR23, R14 ;  /* 0x80000017110e7c23 */ /* 0x004fe2000801000e */
[----:B------:R-:W-:-:S04]  /*f8e0*/  ISETP.GE.AND P6, PT, R13, R232, PT ;  /* 0x000000e80d00720c */ /* 0x000fc80003fc6270 */
[----:B------:R-:W-:Y:S01]  /*f8f0*/  FSEL R169, R14, -INF , !P0 ;  /* 0xff8000000ea97808 */ /* 0x000fe20004000000 */
[----:B------:R-:W-:Y:S01]  /*f900*/  FFMA.FTZ R14, R174, -UR23, R241 ;  /* 0x80000017ae0e7c23 */ /* 0x000fe200080100f1 */
[----:B------:R-:W-:Y:S01]  /*f910*/  ISETP.GE.AND P0, PT, R12, R232, PT ;  /* 0x000000e80c00720c */ /* 0x000fe20003f06270 */
[----:B---3--:R-:W-:Y:S01]  /*f920*/  FFMA.FTZ R8, R176, -UR23, R8 ;  /* 0x80000017b0087c23 */ /* 0x008fe20008010008 */
[-C--:B------:R-:W-:Y:S01]  /*f930*/  ISETP.LT.OR P6, PT, R13, R230.reuse, P6 ;  /* 0x000000e60d00720c */ /* 0x080fe200037c1670 */
[----:B------:R1:W2:Y:S01]  /*f940*/  MUFU.TANH R176, R192 ;  /* 0x000000c000b07308 */ /* 0x0002a20000002400 */
[----:B------:R-:W-:Y:S01]  /*f950*/  ISETP.LT.OR P0, PT, R12, R230, P0 ;  /* 0x000000e60c00720c */ /* 0x000fe20000701670 */
[----:B------:R-:W-:Y:S01]  /*f960*/  FFMA.FTZ R13, R172, -UR23, R236 ;  /* 0x80000017ac0d7c23 */ /* 0x000fe200080100ec */
[----:B------:R-:W-:Y:S01]  /*f970*/  FSEL R17, R8, -INF , !P1 ;  /* 0xff80000008117808 */ /* 0x000fe20004800000 */
[----:B------:R-:W-:Y:S01]  /*f980*/  FFMA.FTZ R8, R173, -UR23, R243 ;  /* 0x80000017ad087c23 */ /* 0x000fe200080100f3 */
[----:B------:R-:W-:-:S03]  /*f990*/  ISETP.GE.AND P1, PT, R12, R233, PT ;  /* 0x000000e90c00720c */ /* 0x000fc60003f26270 */
[----:B------:R3:W4:Y:S01]  /*f9a0*/  MUFU.TANH R174, R193 ;  /* 0x000000c100ae7308 */ /* 0x0007220000002400 */
[----:B------:R-:W-:Y:S01]  /*f9b0*/  ISETP.LT.OR P1, PT, R12, R231, P1 ;  /* 0x000000e70c00720c */ /* 0x000fe20000f21670 */
[----:B------:R-:W-:-:S03]  /*f9c0*/  FFMA.FTZ R12, R175, -UR23, R170 ;  /* 0x80000017af0c7c23 */ /* 0x000fc600080100aa */
[----:B------:R-:W-:Y:S02]  /*f9d0*/  FSEL R170, R14, -INF , !P1 ;  /* 0xff8000000eaa7808 */ /* 0x000fe40004800000 */
[C---:B------:R-:W-:Y:S02]  /*f9e0*/  ISETP.GE.AND P1, PT, R11.reuse, R232, PT ;  /* 0x000000e80b00720c */ /* 0x040fe40003f26270 */
[----:B-1----:R-:W-:Y:S01]  /*f9f0*/  FSEL R192, R12, -INF , !P6 ;  /* 0xff8000000cc07808 */ /* 0x002fe20007000000 */
[----:B------:R-:W-:Y:S01]  /*fa00*/  FMUL.FTZ R12, R186, c[0x0][0x2ec] ;  /* 0x0000bb00ba0c7a20 */ /* 0x000fe20000410000 */
[C---:B------:R-:W-:Y:S02]  /*fa10*/  ISETP.GE.AND P6, PT, R11.reuse, R233, PT ;  /* 0x000000e90b00720c */ /* 0x040fe40003fc6270 */
[C---:B------:R-:W-:Y:S02]  /*fa20*/  ISETP.LT.OR P1, PT, R11.reuse, R230, P1 ;  /* 0x000000e60b00720c */ /* 0x040fe40000f21670 */
[----:B------:R-:W-:Y:S01]  /*fa30*/  ISETP.LT.OR P6, PT, R11, R231, P6 ;  /* 0x000000e70b00720c */ /* 0x000fe200037c1670 */
[----:B------:R-:W-:Y:S01]  /*fa40*/  MUFU.TANH R12, R12 ;  /* 0x0000000c000c7308 */ /* 0x000fe20000002400 */
[----:B---3--:R-:W-:Y:S01]  /*fa50*/  FSEL R193, R8, -INF , !P0 ;  /* 0xff80000008c17808 */ /* 0x008fe20004000000 */
[----:B------:R-:W-:Y:S01]  /*fa60*/  FFMA.FTZ R8, R168, -UR23, R238 ;  /* 0x80000017a8087c23 */ /* 0x000fe200080100ee */
[----:B------:R-:W-:Y:S01]  /*fa70*/  FSEL R171, R13, -INF , !P6 ;  /* 0xff8000000dab7808 */ /* 0x000fe20007000000 */
[----:B------:R-:W-:Y:S01]  /*fa80*/  FMUL.FTZ R13, R184, c[0x0][0x2ec] ;  /* 0x0000bb00b80d7a20 */ /* 0x000fe20000410000 */
[C---:B------:R-:W-:Y:S01]  /*fa90*/  ISETP.GE.AND P0, PT, R10.reuse, R233, PT ;  /* 0x000000e90a00720c */ /* 0x040fe20003f06270 */
[----:B------:R-:W-:Y:S01]  /*faa0*/  FMUL.FTZ R11, R187, c[0x0][0x2ec] ;  /* 0x0000bb00bb0b7a20 */ /* 0x000fe20000410000 */
[----:B------:R-:W-:-:S02]  /*fab0*/  ISETP.GE.AND P6, PT, R10, R232, PT ;  /* 0x000000e80a00720c */ /* 0x000fc40003fc6270 */
[C---:B------:R-:W-:Y:S01]  /*fac0*/  ISETP.LT.OR P0, PT, R10.reuse, R231, P0 ;  /* 0x000000e70a00720c */ /* 0x040fe20000701670 */
[----:B------:R-:W1:Y:S01]  /*fad0*/  MUFU.TANH R13, R13 ;  /* 0x0000000d000d7308 */ /* 0x000e620000002400 */
[----:B------:R-:W-:Y:S01]  /*fae0*/  ISETP.LT.OR P6, PT, R10, R230, P6 ;  /* 0x000000e60a00720c */ /* 0x000fe200037c1670 */
[----:B------:R-:W-:Y:S01]  /*faf0*/  FFMA.FTZ R10, R135, -UR23, R237 ;  /* 0x80000017870a7c23 */ /* 0x000fe200080100ed */
[----:B------:R-:W-:Y:S01]  /*fb00*/  FSEL R168, R8, -INF , !P1 ;  /* 0xff80000008a87808 */ /* 0x000fe20004800000 */
[----:B------:R-:W-:Y:S01]  /*fb10*/  FFMA.FTZ R8, R134, -UR23, R239 ;  /* 0x8000001786087c23 */ /* 0x000fe200080100ef */
[C---:B------:R-:W-:Y:S02]  /*fb20*/  ISETP.GE.AND P1, PT, R9.reuse, R233, PT ;  /* 0x000000e90900720c */ /* 0x040fe40003f26270 */
[----:B------:R-:W-:Y:S01]  /*fb30*/  FSEL R135, R10, -INF , !P0 ;  /* 0xff8000000a877808 */ /* 0x000fe20004000000 */
[----:B------:R-:W-:Y:S01]  /*fb40*/  FMUL.FTZ R10, R180, c[0x0][0x2ec] ;  /* 0x0000bb00b40a7a20 */ /* 0x000fe20000410000 */
[C---:B------:R-:W-:Y:S01]  /*fb50*/  ISETP.GE.AND P0, PT, R9.reuse, R232, PT ;  /* 0x000000e80900720c */ /* 0x040fe20003f06270 */
[----:B------:R-:W3:Y:S01]  /*fb60*/  MUFU.TANH R11, R11 ;  /* 0x0000000b000b7308 */ /* 0x000ee20000002400 */
[----:B------:R-:W-:-:S02]  /*fb70*/  ISETP.LT.OR P1, PT, R9, R231, P1 ;  /* 0x000000e70900720c */ /* 0x000fc40000f21670 */
[----:B------:R-:W-:Y:S01]  /*fb80*/  ISETP.LT.OR P0, PT, R9, R230, P0 ;  /* 0x000000e60900720c */ /* 0x000fe20000701670 */
[----:B--2---:R-:W-:Y:S01]  /*fb90*/  FFMA.FTZ R9, R133, -UR23, R176 ;  /* 0x8000001785097c23 */ /* 0x004fe200080100b0 */
[----:B------:R-:W-:Y:S01]  /*fba0*/  FSEL R134, R8, -INF , !P6 ;  /* 0xff80000008867808 */ /* 0x000fe20007000000 */
[----:B------:R-:W-:Y:S01]  /*fbb0*/  FFMA.FTZ R8, R132, -UR23, R194 ;  /* 0x8000001784087c23 */ /* 0x000fe200080100c2 */
[-C--:B------:R-:W-:Y:S01]  /*fbc0*/  ISETP.GE.AND P6, PT, R7, R233.reuse, PT ;  /* 0x000000e90700720c */ /* 0x080fe20003fc6270 */
[----:B------:R-:W-:Y:S01]  /*fbd0*/  MUFU.TANH R10, R10 ;  /* 0x0000000a000a7308 */ /* 0x000fe20000002400 */
[----:B------:R-:W-:Y:S01]  /*fbe0*/  FSEL R235, R9, -INF , !P1 ;  /* 0xff80000009eb7808 */ /* 0x000fe20004800000 */
[----:B----4-:R-:W-:Y:S01]  /*fbf0*/  FFMA.FTZ R9, R35, -UR23, R174 ;  /* 0x8000001723097c23 */ /* 0x010fe200080100ae */
[----:B------:R-:W-:Y:S02]  /*fc00*/  ISETP.GE.AND P1, PT, R7, R232, PT ;  /* 0x000000e80700720c */ /* 0x000fe40003f26270 */
[----:B------:R-:W-:Y:S01]  /*fc10*/  FSEL R186, R8, -INF , !P0 ;  /* 0xff80000008ba7808 */ /* 0x000fe20004000000 */
[----:B------:R-:W-:Y:S01]  /*fc20*/  FFMA.FTZ R8, R33, -UR23, R188 ;  /* 0x8000001721087c23 */ /* 0x000fe200080100bc */
[----:B------:R-:W-:-:S02]  /*fc30*/  ISETP.GE.AND P0, PT, R6, R233, PT ;  /* 0x000000e90600720c */ /* 0x000fc40003f06270 */
[CC--:B------:R-:W-:Y:S02]  /*fc40*/  ISETP.LT.OR P6, PT, R7.reuse, R231.reuse, P6 ;  /* 0x000000e70700720c */ /* 0x0c0fe400037c1670 */
[----:B------:R-:W-:Y:S01]  /*fc50*/  ISETP.LT.OR P1, PT, R7, R230, P1 ;  /* 0x000000e60700720c */ /* 0x000fe20000f21670 */
[----:B------:R-:W-:Y:S01]  /*fc60*/  FFMA.FTZ R7, R34, -UR23, R195 ;  /* 0x8000001722077c23 */ /* 0x000fe200080100c3 */
[----:B------:R-:W-:Y:S02]  /*fc70*/  ISETP.LT.OR P0, PT, R6, R231, P0 ;  /* 0x000000e70600720c */ /* 0x000fe40000701670 */
[----:B------:R-:W-:Y:S01]  /*fc80*/  FSEL R195, R9, -INF , !P6 ;  /* 0xff80000009c37808 */ /* 0x000fe20007000000 */
[----:B------:R-:W-:Y:S01]  /*fc90*/  FMUL.FTZ R9, R182, c[0x0][0x2ec] ;  /* 0x0000bb00b6097a20 */ /* 0x000fe20000410000 */
[----:B------:R-:W-:Y:S01]  /*fca0*/  FSEL R249, R7, -INF , !P1 ;  /* 0xff80000007f97808 */ /* 0x000fe20004800000 */
[----:B------:R-:W-:Y:S01]  /*fcb0*/  FFMA.FTZ R7, R30, -UR23, R191 ;  /* 0x800000171e077c23 */ /* 0x000fe200080100bf */
[----:B------:R-:W-:Y:S01]  /*fcc0*/  FSEL R234, R8, -INF , !P0 ;  /* 0xff80000008ea7808 */ /* 0x000fe20004000000 */
[----:B-1----:R-:W-:Y:S01]  /*fcd0*/  FFMA.FTZ R8, R28, -UR23, R13 ;  /* 0x800000171c087c23 */ /* 0x002fe2000801000d */
[C---:B------:R-:W-:Y:S01]  /*fce0*/  ISETP.GE.AND P1, PT, R5.reuse, R233, PT ;  /* 0x000000e90500720c */ /* 0x040fe20003f26270 */
[----:B------:R-:W1:Y:S01]  /*fcf0*/  MUFU.TANH R9, R9 ;  /* 0x0000000900097308 */ /* 0x000e620000002400 */
[----:B------:R-:W-:-:S02]  /*fd00*/  ISETP.GE.AND P0, PT, R5, R232, PT ;  /* 0x000000e80500720c */ /* 0x000fc40003f06270 */
[----:B------:R-:W-:Y:S02]  /*fd10*/  ISETP.GE.AND P6, PT, R6, R232, PT ;  /* 0x000000e80600720c */ /* 0x000fe40003fc6270 */
[C---:B------:R-:W-:Y:S02]  /*fd20*/  ISETP.LT.OR P1, PT, R5.reuse, R231, P1 ;  /* 0x000000e70500720c */ /* 0x040fe40000f21670 */
[-C--:B------:R-:W-:Y:S01]  /*fd30*/  ISETP.LT.OR P0, PT, R5, R230.reuse, P0 ;  /* 0x000000e60500720c */ /* 0x080fe20000701670 */
[----:B------:R-:W-:Y:S01]  /*fd40*/  FFMA.FTZ R5, R32, -UR23, R190 ;  /* 0x8000001720057c23 */ /* 0x000fe200080100be */
[----:B------:R-:W-:Y:S01]  /*fd50*/  ISETP.LT.OR P6, PT, R6, R230, P6 ;  /* 0x000000e60600720c */ /* 0x000fe200037c1670 */
[----:B------:R-:W-:Y:S01]  /*fd60*/  FFMA.FTZ R6, R31, -UR23, R189 ;  /* 0x800000171f067c23 */ /* 0x000fe200080100bd */
[----:B------:R-:W-:Y:S02]  /*fd70*/  FSEL R252, R7, -INF , !P0 ;  /* 0xff80000007fc7808 */ /* 0x000fe40004000000 */
[----:B------:R-:W-:Y:S01]  /*fd80*/  FSEL R184, R5, -INF , !P6 ;  /* 0xff80000005b87808 */ /* 0x000fe20007000000 */
[----:B------:R-:W-:Y:S01]  /*fd90*/  IMAD.IADD R5, R228, 0x1, -R0 ;  /* 0x00000001e4057824 */ /* 0x000fe200078e0a00 */
[----:B------:R-:W-:-:S02]  /*fda0*/  ISETP.GE.AND P6, PT, R4, R233, PT ;  /* 0x000000e90400720c */ /* 0x000fc40003fc6270 */
[----:B------:R-:W-:Y:S02]  /*fdb0*/  ISETP.GE.AND P0, PT, R3, R233, PT ;  /* 0x000000e90300720c */ /* 0x000fe40003f06270 */
[----:B------:R-:W-:Y:S02]  /*fdc0*/  ISETP.LT.OR P6, PT, R4, R231, P6 ;  /* 0x000000e70400720c */ /* 0x000fe400037c1670 */
[----:B------:R-:W-:Y:S01]  /*fdd0*/  FSEL R194, R6, -INF , !P1 ;  /* 0xff80000006c27808 */ /* 0x000fe20004800000 */
[----:B------:R-:W-:Y:S01]  /*fde0*/  FFMA.FTZ R6, R27, -UR23, R185 ;  /* 0x800000171b067c23 */ /* 0x000fe200080100b9 */
[----:B------:R-:W-:Y:S01]  /*fdf0*/  FSEL R196, R8, -INF , !P6 ;  /* 0xff80000008c47808 */ /* 0x000fe20007000000 */
[----:B------:R-:W-:Y:S01]  /*fe00*/  FMUL.FTZ R8, R181, c[0x0][0x2ec] ;  /* 0x0000bb00b5087a20 */ /* 0x000fe20000410000 */
[-C--:B------:R-:W-:Y:S02]  /*fe10*/  ISETP.GE.AND P6, PT, R3, R232.reuse, PT ;  /* 0x000000e80300720c */ /* 0x080fe40003fc6270 */
[----:B------:R-:W-:-:S02]  /*fe20*/  ISETP.GE.AND P1, PT, R4, R232, PT ;  /* 0x000000e80400720c */ /* 0x000fc40003f26270 */
[C---:B------:R-:W-:Y:S01]  /*fe30*/  ISETP.LT.OR P0, PT, R3.reuse, R231, P0 ;  /* 0x000000e70300720c */ /* 0x040fe20000701670 */
[----:B------:R-:W2:Y:S01]  /*fe40*/  MUFU.TANH R8, R8 ;  /* 0x0000000800087308 */ /* 0x000ea20000002400 */
[-C--:B------:R-:W-:Y:S01]  /*fe50*/  ISETP.LT.OR P6, PT, R3, R230.reuse, P6 ;  /* 0x000000e60300720c */ /* 0x080fe200037c1670 */
[----:B------:R-:W-:Y:S01]  /*fe60*/  FFMA.FTZ R3, R29, -UR23, R12 ;  /* 0x800000171d037c23 */ /* 0x000fe2000801000c */
[----:B------:R-:W-:Y:S01]  /*fe70*/  ISETP.LT.OR P1, PT, R4, R230, P1 ;  /* 0x000000e60400720c */ /* 0x000fe20000f21670 */
[----:B---3--:R-:W-:Y:S01]  /*fe80*/  FFMA.FTZ R4, R23, -UR23, R11 ;  /* 0x8000001717047c23 */ /* 0x008fe2000801000b */
[----:B------:R-:W-:Y:S02]  /*fe90*/  IABS R5, R5 ;  /* 0x0000000500057213 */ /* 0x000fe40000000000 */
[----:B------:R-:W-:Y:S02]  /*fea0*/  FSEL R236, R6, -INF , !P0 ;  /* 0xff80000006ec7808 */ /* 0x000fe40004000000 */
[C---:B------:R-:W-:Y:S01]  /*feb0*/  ISETP.GE.AND P0, PT, R2.reuse, R232, PT ;  /* 0x000000e80200720c */ /* 0x040fe20003f06270 */
[----:B------:R3:W-:Y:S01]  /*fec0*/  I2F R7, R5 ;  /* 0x0000000500077306 */ /* 0x0007e20000201400 */
[----:B------:R-:W-:Y:S01]  /*fed0*/  FSEL R246, R3, -INF , !P1 ;  /* 0xff80000003f67808 */ /* 0x000fe20004800000 */
[----:B-1----:R-:W-:Y:S01]  /*fee0*/  FFMA.FTZ R3, R19, -UR23, R9 ;  /* 0x8000001713037c23 */ /* 0x002fe20008010009 */
[----:B------:R-:W-:-:S02]  /*fef0*/  ISETP.LT.OR P0, PT, R2, R230, P0 ;  /* 0x000000e60200720c */ /* 0x000fc40000701670 */
[C---:B------:R-:W-:Y:S02]  /*ff00*/  ISETP.GE.AND P1, PT, R2.reuse, R233, PT ;  /* 0x000000e90200720c */ /* 0x040fe40003f26270 */
[----:B------:R-:W-:Y:S01]  /*ff10*/  FSEL R177, R3, -INF , !P0 ;  /* 0xff80000003b17808 */ /* 0x000fe20004000000 */
[----:B------:R-:W1:Y:S01]  /*ff20*/  MUFU.TANH R6, R183 ;  /* 0x000000b700067308 */ /* 0x000e620000002400 */
[----:B------:R-:W-:Y:S01]  /*ff30*/  ISETP.LT.OR P1, PT, R2, R231, P1 ;  /* 0x000000e70200720c */ /* 0x000fe20000f21670 */
[----:B--2---:R-:W-:Y:S01]  /*ff40*/  FFMA.FTZ R2, R18, -UR23, R8 ;  /* 0x8000001712027c23 */ /* 0x004fe20008010008 */
[----:B------:R-:W-:Y:S02]  /*ff50*/  PLOP3.LUT P0, PT, PT, PT, UP0, 0x80, 0x0 ;  /* 0x000000000000781c */ /* 0x000fe40003f0f008 */
[----:B------:R-:W-:Y:S02]  /*ff60*/  FSEL R248, R4, -INF , !P6 ;  /* 0xff80000004f87808 */ /* 0x000fe40007000000 */
[----:B------:R-:W-:Y:S01]  /*ff70*/  ISETP.GE.AND P6, PT, R0, R233, PT ;  /* 0x000000e90000720c */ /* 0x000fe20003fc6270 */
[----:B---3--:R-:W-:-:S03]  /*ff80*/  FFMA.FTZ R5, R20, -UR23, R10 ;  /* 0x8000001714057c23 */ /* 0x008fc6000801000a */
[C---:B------:R-:W-:Y:S02]  /*ff90*/  ISETP.LT.OR P6, PT, R0.reuse, R231, P6 ;  /* 0x000000e70000720c */ /* 0x040fe400037c1670 */
[----:B------:R-:W-:Y:S02]  /*ffa0*/  FSEL R178, R5, -INF , !P1 ;  /* 0xff80000005b27808 */ /* 0x000fe40004800000 */
[----:B------:R-:W-:Y:S02]  /*ffb0*/  ISETP.GE.AND P1, PT, R0, R232, PT ;  /* 0x000000e80000720c */ /* 0x000fe40003f26270 */
[----:B------:R-:W-:Y:S02]  /*ffc0*/  FSEL R245, R2, -INF , !P6 ;  /* 0xff80000002f57808 */ /* 0x000fe40007000000 */
[----:B------:R-:W-:Y:S01]  /*ffd0*/  ISETP.LT.OR P1, PT, R0, R230, P1 ;  /* 0x000000e60000720c */ /* 0x000fe20000f21670 */
[----:B-1----:R-:W-:-:S05]  /*ffe0*/  FFMA.FTZ R0, R7, -UR23, R6 ;  /* 0x8000001707007c23 */ /* 0x002fca0008010006 */
        /* <DEDUP_REMOVED lines=76> */
.L_x_2006:
[----:B------:R-:W-:Y:S05]  /*104b0*/  BSYNC B0 ;  /* 0x0000000000007941 */ /* 0x000fea0003800000 */
.L_x_2005:
[----:B------:R-:W0:Y:S02]  /*104c0*/  LDGDEPBAR ;  /* 0x00000000000079af */ /* 0x000e240000000000 */
.L_x_2004:
        /* <DEDUP_REMOVED lines=57> */
[----:B------:R-:W-:Y:S01]  /*10860*/  LDSM.16.MT88.4 R20, [R202+0x18000] ;  /* 0x01800000ca14783b */ /* 0x000fe20000004200 */
        /* <DEDUP_REMOVED lines=8> */
[----:B------:R-:W1:Y:S01]  /*108f0*/  LDSM.16.MT88.4 R12, [R201+0x18000] ;  /* 0x01800000c90c783b */ /* 0x000e620000004200 */
[-C--:B------:R-:W-:Y:S01]  /*10900*/  FMUL.FTZ R144, R144, R8.reuse ;  /* 0x0000000890907220 */ /* 0x080fe20000410000 */
[----:B------:R-:W2:Y:S01]  /*10910*/  MUFU.EX2 R173, R3 ;  /* 0x0000000300ad7308 */ /* 0x000ea20000000800 */
[-C--:B------:R-:W-:Y:S02]  /*10920*/  FMUL.FTZ R145, R145, R8.reuse ;  /* 0x0000000891917220 */ /* 0x080fe40000410000 */
[-C--:B------:R-:W-:Y:S02]  /*10930*/  FMUL.FTZ R148, R148, R8.reuse ;  /* 0x0000000894947220 */ /* 0x080fe40000410000 */
[-C--:B------:R-:W-:Y:S02]  /*10940*/  FMUL.FTZ R149, R149, R8.reuse ;  /* 0x0000000895957220 */ /* 0x080fe40000410000 */
[-C--:B------:R-:W-:Y:S02]  /*10950*/  FMUL.FTZ R152, R152, R8.reuse ;  /* 0x0000000898987220 */ /* 0x080fe40000410000 */
[----:B------:R-:W-:-:S02]  /*10960*/  FMUL.FTZ R153, R153, R8 ;  /* 0x0000000899997220 */ /* 0x000fc40000410000 */
[-C--:B------:R-:W-:Y:S02]  /*10970*/  FMUL.FTZ R156, R156, R8.reuse ;  /* 0x000000089c9c7220 */ /* 0x080fe40000410000 */
[-C--:B------:R-:W-:Y:S02]  /*10980*/  FMUL.FTZ R157, R157, R8.reuse ;  /* 0x000000089d9d7220 */ /* 0x080fe40000410000 */
[-C--:B------:R-:W-:Y:S01]  /*10990*/  FMUL.FTZ R160, R160, R8.reuse ;  /* 0x00000008a0a07220 */ /* 0x080fe20000410000 */
[----:B--2---:R-:W-:Y:S01]  /*109a0*/  F2FP.PACK_AB R6, R173, R183 ;  /* 0x000000b7ad06723e */ /* 0x004fe200000000ff */
        /* <DEDUP_REMOVED lines=11> */
[----:B--2---:R-:W-:Y:S02]  /*10a60*/  FFMA.FTZ R3, R26, c[0x0][0x23c], -R0 ;  /* 0x00008f001a037a23 */ /* 0x004fe40000010800 */
[-C--:B------:R-:W-:Y:S02]  /*10a70*/  FMUL.FTZ R40, R40, R8.reuse ;  /* 0x0000000828287220 */ /* 0x080fe40000410000 */
[----:B------:R-:W2:Y:S01]  /*10a80*/  MUFU.EX2 R182, R3 ;  /* 0x0000000300b67308 */ /* 0x000ea20000000800 */
        /* <DEDUP_REMOVED lines=8> */
[----:B--2---:R-:W-:Y:S01]  /*10b10*/  F2FP.PACK_AB R5, R182, R181 ;  /* 0x000000b5b605723e */ /* 0x004fe200000000ff */
        /* <DEDUP_REMOVED lines=11> */
[----:B--2---:R-:W-:Y:S02]  /*10bd0*/  FFMA.FTZ R3, R17, c[0x0][0x23c], -R0 ;  /* 0x00008f0011037a23 */ /* 0x004fe40000010800 */
[----:B------:R-:W2:Y:S01]  /*10be0*/  LDSM.16.MT88.4 R16, [R204+0x18000] ;  /* 0x01800000cc10783b */ /* 0x000ea20000004200 */
[-C--:B------:R-:W-:Y:S01]  /*10bf0*/  FMUL.FTZ R84, R84, R8.reuse ;  /* 0x0000000854547220 */ /* 0x080fe20000410000 */
[----:B------:R-:W3:Y:S01]  /*10c00*/  MUFU.EX2 R174, R3 ;  /* 0x0000000300ae7308 */ /* 0x000ee20000000800 */
        /* <DEDUP_REMOVED lines=8> */
[----:B---3--:R-:W-:Y:S01]  /*10c90*/  F2FP.PACK_AB R7, R174, R172 ;  /* 0x000000acae07723e */ /* 0x008fe200000000ff */
[----:B------:R-:W-:Y:S01]  /*10ca0*/  FADD.FTZ R3, R251, -R4 ;  /* 0x80000004fb037221 */ /* 0x000fe20000010000 */
[----:B------:R-:W-:Y:S01]  /*10cb0*/  F2FP.PACK_AB R4, R180, R175 ;  /* 0x000000afb404723e */ /* 0x000fe200000000ff */
[-C--:B------:R-:W-:Y:S02]  /*10cc0*/  FMUL.FTZ R93, R93, R8.reuse ;  /* 0x000000085d5d7220 */ /* 0x080fe40000410000 */
[----:B------:R-:W-:Y:S02]  /*10cd0*/  FMUL.FTZ R3, R3, c[0x0][0x23c] ;  /* 0x00008f0003037a20 */ /* 0x000fe40000410000 */
[-C--:B------:R-:W-:Y:S02]  /*10ce0*/  FMUL.FTZ R96, R96, R8.reuse ;  /* 0x0000000860607220 */ /* 0x080fe40000410000 */
[----:B------:R-:W-:-:S02]  /*10cf0*/  FMUL.FTZ R97, R97, R8 ;  /* 0x0000000861617220 */ /* 0x000fc40000410000 */
[----:B------:R-:W3:Y:S01]  /*10d00*/  MUFU.EX2 R3, R3 ;  /* 0x0000000300037308 */ /* 0x000ee20000000800 */
        /* <DEDUP_REMOVED lines=8> */
[-C--:B---3--:R-:W-:Y:S02]  /*10d90*/  FMUL.FTZ R138, R138, R3.reuse ;  /* 0x000000038a8a7220 */ /* 0x088fe40000410000 */
[-C--:B------:R-:W-:Y:S02]  /*10da0*/  FMUL.FTZ R139, R139, R3.reuse ;  /* 0x000000038b8b7220 */ /* 0x080fe40000410000 */
        /* <DEDUP_REMOVED lines=15> */
[----:B------:R-:W-:Y:S01]  /*10ea0*/  MOV R143, R174 ;  /* 0x000000ae008f7202 */ /* 0x000fe20000000f00 */
[-C--:B------:R-:W-:Y:S02]  /*10eb0*/  FMUL.FTZ R166, R166, R3.reuse ;  /* 0x00000003a6a67220 */ /* 0x080fe40000410000 */
[----:B------:R-:W-:-:S02]  /*10ec0*/  FMUL.FTZ R167, R167, R3 ;  /* 0x00000003a7a77220 */ /* 0x000fc40000410000 */
[-C--:B------:R-:W-:Y:S01]  /*10ed0*/  FMUL.FTZ R38, R38, R3.reuse ;  /* 0x0000000326267220 */ /* 0x080fe20000410000 */
[C---:B------:R-:W-:Y:S01]  /*10ee0*/  HMMA.16816.F32 R20, R4.reuse, R22, R148 ;  /* 0x000000160414723c */ /* 0x040fe20000001894 */
[-C--:B------:R-:W-:Y:S02]  /*10ef0*/  FMUL.FTZ R39, R39, R3.reuse ;  /* 0x0000000327277220 */ /* 0x080fe40000410000 */
[-C--:B------:R-:W-:Y:S02]  /*10f00*/  FMUL.FTZ R46, R46, R3.reuse ;  /* 0x000000032e2e7220 */ /* 0x080fe40000410000 */
[-C--:B------:R-:W-:Y:S02]  /*10f10*/  FMUL.FTZ R47, R47, R3.reuse ;  /* 0x000000032f2f7220 */ /* 0x080fe40000410000 */
[----:B------:R-:W-:Y:S01]  /*10f20*/  FMUL.FTZ R50, R50, R3 ;  /* 0x0000000332327220 */ /* 0x000fe20000410000 */
[----:B------:R-:W-:Y:S01]  /*10f30*/  MOV R26, R28 ;  /* 0x0000001c001a7202 */ /* 0x000fe20000000f00 */
[C---:B--2---:R-:W-:Y:S01]  /*10f40*/  HMMA.16816.F32 R248, R4.reuse, R18, R156 ;  /* 0x0000001204f8723c */ /* 0x044fe2000000189c */
        /* <DEDUP_REMOVED lines=14> */
[----:B------:R-:W1:Y:S01]  /*11030*/  LDSM.16.MT88.4 R12, [R203+0x18000] ;  /* 0x01800000cb0c783b */ /* 0x000e620000004200 */
        /* <DEDUP_REMOVED lines=8> */
[----:B------:R-:W-:Y:S01]  /*110c0*/  HMMA.16816.F32 R20, R4, R16, R152 ;  /* 0x000000100414723c */ /* 0x000fe20000001898 */
[----:B------:R-:W-:Y:S01]  /*110d0*/  LDSM.16.MT88.4 R16, [R202+0x1a000] ;  /* 0x01a00000ca10783b */ /* 0x000fe20000004200 */
        /* <DEDUP_REMOVED lines=19> */
[----:B------:R-:W1:Y:S01]  /*11210*/  LDSM.16.MT88.4 R20, [R201+0x1a000] ;  /* 0x01a00000c914783b */ /* 0x000e620000004200 */
[----:B------:R-:W-:-:S02]  /*11220*/  FMUL.FTZ R90, R90, R3 ;  /* 0x000000035a5a7220 */ /* 0x000fc40000410000 */
[-C--:B------:R-:W-:Y:S02]  /*11230*/  FMUL.FTZ R91, R91, R3.reuse ;  /* 0x000000035b5b7220 */ /* 0x080fe40000410000 */
[-C--:B------:R-:W-:Y:S02]  /*11240*/  FMUL.FTZ R94, R94, R3.reuse ;  /* 0x000000035e5e7220 */ /* 0x080fe40000410000 */
[----:B------:R-:W-:Y:S01]  /*11250*/  HMMA.16816.F32 R240, R4, R14, R164 ;  /* 0x0000000e04f0723c */ /* 0x000fe200000018a4 */
[----:B------:R-:W2:Y:S01]  /*11260*/  LDSM.16.MT88.4 R12, [R204+0x1a000] ;  /* 0x01a00000cc0c783b */ /* 0x000ea20000004200 */
        /* <DEDUP_REMOVED lines=20> */
[----:B------:R-:W-:Y:S01]  /*113b0*/  MOV R38, R247 ;  /* 0x000000f700267202 */ /* 0x000fe20000000f00 */
[----:B--2---:R-:W-:Y:S01]  /*113c0*/  HMMA.16816.F32 R188, R4, R12, R52 ;  /* 0x0000000c04bc723c */ /* 0x004fe20000001834 */
[----:B------:R-:W-:Y:S01]  /*113d0*/  MOV R37, R246 ;  /* 0x000000f600257202 */ /* 0x000fe20000000f00 */
[----:B------:R-:W-:Y:S01]  /*113e0*/  FFMA.FTZ R10, R10, c[0x0][0x23c], -R0 ;  /* 0x00008f000a0a7a23 */ /* 0x000fe20000010800 */
[----:B------:R-:W-:-:S02]  /*113f0*/  MOV R36, R245 ;  /* 0x000000f500247202 */ /* 0x000fc40000000f00 */
[----:B------:R-:W-:Y:S02]  /*11400*/  MOV R39, R196 ;  /* 0x000000c400277202 */ /* 0x000fe40000000f00 */
[----:B------:R-:W-:Y:S01]  /*11410*/  MOV R55, R177 ;  /* 0x000000b100377202 */ /* 0x000fe20000000f00 */
[----:B------:R-:W-:Y:S01]  /*11420*/  HMMA.16816.F32 R244, R4, R16, R44 ;  /* 0x0000001004f4723c */ /* 0x000fe2000000182c */
[----:B------:R-:W-:-:S06]  /*11430*/  MOV R54, R179 ;  /* 0x000000b300367202 */ /* 0x000fcc0000000f00 */
[----:B------:R-:W-:Y:S01]  /*11440*/  MOV R46, R236 ;  /* 0x000000ec002e7202 */ /* 0x000fe20000000f00 */
        /* <DEDUP_REMOVED lines=9> */
[----:B------:R-:W-:Y:S01]  /*114e0*/  MOV R43, R142 ;  /* 0x0000008e002b7202 */ /* 0x000fe20000000f00 */
[----:B------:R-:W-:Y:S01]  /*114f0*/  IMAD.MOV.U32 R48, RZ, RZ, R180 ;  /* 0x000000ffff307224 */ /* 0x000fe200078e00b4 */
[----:B------:R-:W-:Y:S02]  /*11500*/  MOV R50, R186 ;  /* 0x000000ba00327202 */ /* 0x000fe40000000f00 */
[----:B------:R-:W-:Y:S02]  /*11510*/  MOV R49, R184 ;  /* 0x000000b800317202 */ /* 0x000fe40000000f00 */
[----:B------:R-:W-:Y:S01]  /*11520*/  HMMA.16816.F32 R184, R4, R14, R56 ;  /* 0x0000000e04b8723c */ /* 0x000fe20000001838 */
[----:B------:R-:W3:Y:S01]  /*11530*/  LDSM.16.MT88.4 R12, [R202+0x1c000] ;  /* 0x01c00000ca0c783b */ /* 0x000ee20000004200 */
[----:B------:R-:W-:-:S02]  /*11540*/  MOV R51, R181 ;  /* 0x000000b500337202 */ /* 0x000fc40000000f00 */
[----:B------:R-:W-:Y:S02]  /*11550*/  MOV R41, R141 ;  /* 0x0000008d00297202 */ /* 0x000fe40000000f00 */
[----:B------:R-:W-:Y:S02]  /*11560*/  MOV R40, R175 ;  /* 0x000000af00287202 */ /* 0x000fe40000000f00 */
[----:B------:R-:W-:Y:S02]  /*11570*/  MOV R142, R173 ;  /* 0x000000ad008e7202 */ /* 0x000fe40000000f00 */
[----:B------:R-:W-:Y:S02]  /*11580*/  MOV R141, R172 ;  /* 0x000000ac008d7202 */ /* 0x000fe40000000f00 */
[----:B------:R-:W-:Y:S02]  /*11590*/  MOV R59, R55 ;  /* 0x00000037003b7202 */ /* 0x000fe40000000f00 */
[----:B------:R-:W-:-:S02]  /*115a0*/  MOV R52, R48 ;  /* 0x0000003000347202 */ /* 0x000fc40000000f00 */
[----:B------:R-:W-:Y:S02]  /*115b0*/  MOV R53, R49 ;  /* 0x0000003100357202 */ /* 0x000fe40000000f00 */
[----:B------:R-:W-:Y:S02]  /*115c0*/  MOV R55, R51 ;  /* 0x0000003300377202 */ /* 0x000fe40000000f00 */
[----:B------:R-:W-:Y:S01]  /*115d0*/  MOV R48, R44 ;  /* 0x0000002c00307202 */ /* 0x000fe20000000f00 */
[----:B-1----:R-:W-:Y:S01]  /*115e0*/  HMMA.16816.F32 R180, R4, R20, R60 ;  /* 0x0000001404b4723c */ /* 0x002fe2000000183c */
[----:B------:R-:W-:Y:S02]  /*115f0*/  MOV R49, R45 ;  /* 0x0000002d00317202 */ /* 0x000fe40000000f00 */
[----:B------:R-:W-:Y:S02]  /*11600*/  MOV R51, R36 ;  /* 0x0000002400337202 */ /* 0x000fe40000000f00 */
[----:B------:R-:W-:-:S02]  /*11610*/  MOV R44, R37 ;  /* 0x00000025002c7202 */ /* 0x000fc40000000f00 */
[----:B------:R-:W-:Y:S01]  /*11620*/  MOV R45, R38 ;  /* 0x00000026002d7202 */ /* 0x000fe20000000f00 */
[C---:B------:R-:W-:Y:S01]  /*11630*/  HMMA.16816.F32 R176, R4.reuse, R22, R64 ;  /* 0x0000001604b0723c */ /* 0x040fe20000001840 */
[----:B------:R-:W1:Y:S01]  /*11640*/  LDSM.16.MT88.4 R20, [R204+0x1c000] ;  /* 0x01c00000cc14783b */ /* 0x000e620000004200 */
[----:B------:R-:W-:Y:S02]  /*11650*/  MOV R36, R151 ;  /* 0x0000009700247202 */ /* 0x000fe40000000f00 */
[----:B------:R-:W-:Y:S02]  /*11660*/  MOV R37, R150 ;  /* 0x0000009600257202 */ /* 0x000fe40000000f00 */
[----:B------:R-:W-:Y:S02]  /*11670*/  MOV R38, R149 ;  /* 0x0000009500267202 */ /* 0x000fe40000000f00 */
[----:B--2---:R-:W-:Y:S01]  /*11680*/  HMMA.16816.F32 R172, R4, R16, R68 ;  /* 0x0000001004ac723c */ /* 0x004fe20000001844 */
[----:B------:R-:W-:-:S02]  /*11690*/  MOV R56, R55 ;  /* 0x0000003700387202 */ /* 0x000fc40000000f00 */
[----:B------:R-:W-:Y:S01]  /*116a0*/  MOV R55, R9 ;  /* 0x0000000900377202 */ /* 0x000fe20000000f00 */
[----:B------:R-:W-:Y:S01]  /*116b0*/  FFMA.FTZ R9, R169, c[0x0][0x23c], -R2 ;  /* 0x00008f00a9097a23 */ /* 0x000fe20000010802 */
[----:B------:R-:W-:Y:S02]  /*116c0*/  MOV R67, R44 ;  /* 0x0000002c00437202 */ /* 0x000fe40000000f00 */
[----:B------:R-:W-:Y:S01]  /*116d0*/  MOV R66, R45 ;  /* 0x0000002d00427202 */ /* 0x000fe20000000f00 */
[----:B---3--:R-:W-:Y:S01]  /*116e0*/  HMMA.16816.F32 R164, R4, R12, R76 ;  /* 0x0000000c04a4723c */ /* 0x008fe2000000184c */
[----:B------:R2:W-:Y:S01]  /*116f0*/  MUFU.EX2 R78, R9 ;  /* 0x00000009004e7308 */ /* 0x0005e20000000800 */
[----:B------:R-:W-:Y:S01]  /*11700*/  MOV R71, R40 ;  /* 0x0000002800477202 */ /* 0x000fe20000000f00 */
[----:B------:R-:W-:Y:S01]  /*11710*/  IMAD.MOV.U32 R45, RZ, RZ, R42 ;  /* 0x000000ffff2d7224 */ /* 0x000fe200078e002a */
[----:B------:R-:W-:Y:S02]  /*11720*/  MOV R44, R41 ;  /* 0x00000029002c7202 */ /* 0x000fe40000000f00 */
[----:B------:R-:W-:-:S02]  /*11730*/  MOV R58, R53 ;  /* 0x00000035003a7202 */ /* 0x000fc40000000f00 */
[C---:B------:R-:W-:Y:S01]  /*11740*/  HMMA.16816.F32 R156, R4.reuse, R14, R80 ;  /* 0x0000000e049c723c */ /* 0x040fe20000001850 */
[----:B------:R-:W3:Y:S01]  /*11750*/  LDSM.16.MT88.4 R12, [R201+0x1e000] ;  /* 0x01e00000c90c783b */ /* 0x000ee20000004200 */
[----:B------:R-:W-:Y:S02]  /*11760*/  MOV R60, R51 ;  /* 0x00000033003c7202 */ /* 0x000fe40000000f00 */
[----:B------:R-:W-:Y:S02]  /*11770*/  MOV R51, R27 ;  /* 0x0000001b00337202 */ /* 0x000fe40000000f00 */
[----:B------:R-:W-:Y:S02]  /*11780*/  MOV R53, R25 ;  /* 0x0000001900357202 */ /* 0x000fe40000000f00 */
[----:B------:R-:W-:Y:S01]  /*11790*/  HMMA.16816.F32 R144, R4, R18, R72 ;  /* 0x000000120490723c */ /* 0x000fe20000001848 */
[----:B------:R-:W4:Y:S01]  /*117a0*/  LDSM.16.MT88.4 R16, [R203+0x1c000] ;  /* 0x01c00000cb10783b */ /* 0x000f220000004200 */
[----:B--2---:R-:W-:Y:S01]  /*117b0*/  FFMA.FTZ R9, R170, c[0x0][0x23c], -R2 ;  /* 0x00008f00aa097a23 */ /* 0x004fe20000010802 */
[----:B------:R-:W-:-:S02]  /*117c0*/  MOV R63, R48 ;  /* 0x00000030003f7202 */ /* 0x000fc40000000f00 */
[----:B------:R-:W-:Y:S01]  /*117d0*/  MOV R62, R49 ;  /* 0x00000031003e7202 */ /* 0x000fe20000000f00 */
[----:B------:R2:W-:Y:S01]  /*117e0*/  MUFU.EX2 R76, R9 ;  /* 0x00000009004c7308 */ /* 0x0005e20000000800 */
[----:B------:R-:W-:Y:S01]  /*117f0*/  MOV R64, R47 ;  /* 0x0000002f00407202 */ /* 0x000fe20000000f00 */
[----:B-1----:R-:W-:Y:S01]  /*11800*/  HMMA.16816.F32 R152, R4, R20, R84 ;  /* 0x000000140498723c */ /* 0x002fe20000001854 */
[----:B------:R-:W-:Y:S02]  /*11810*/  MOV R75, R62 ;  /* 0x0000003e004b7202 */ /* 0x000fe40000000f00 */
[----:B------:R-:W-:Y:S02]  /*11820*/  MOV R74, R63 ;  /* 0x0000003f004a7202 */ /* 0x000fe40000000f00 */
[----:B------:R-:W-:Y:S02]  /*11830*/  MOV R47, R31 ;  /* 0x0000001f002f7202 */ /* 0x000fe40000000f00 */
[----:B------:R-:W-:-:S02]  /*11840*/  MOV R84, R54 ;  /* 0x0000003600547202 */ /* 0x000fc40000000f00 */
[----:B------:R-:W-:Y:S02]  /*11850*/  MOV R54, R50 ;  /* 0x0000003200367202 */ /* 0x000fe40000000f00 */
[----:B------:R-:W-:Y:S01]  /*11860*/  MOV R50, R46 ;  /* 0x0000002e00327202 */ /* 0x000fe20000000f00 */
[----:B------:R-:W-:Y:S01]  /*11870*/  IMAD.MOV.U32 R46, RZ, RZ, R39 ;  /* 0x000000ffff2e7224 */ /* 0x000fe200078e0027 */
[----:B------:R-:W-:Y:S01]  /*11880*/  MOV R39, R148 ;  /* 0x0000009400277202 */ /* 0x000fe20000000f00 */
[----:B--2---:R-:W-:Y:S01]  /*11890*/  FFMA.FTZ R9, R171, c[0x0][0x23c], -R2 ;  /* 0x00008f00ab097a23 */ /* 0x004fe20000010802 */
[----:B------:R-:W-:Y:S01]  /*118a0*/  HMMA.16816.F32 R148, R4, R22, R88 ;  /* 0x000000160494723c */ /* 0x000fe20000001858 */
[----:B------:R-:W1:Y:S01]  /*118b0*/  LDSM.16.MT88.4 R20, [R202+0x1e000] ;  /* 0x01e00000ca14783b */ /* 0x000e620000004200 */
[----:B------:R-:W-:Y:S01]  /*118c0*/  MOV R65, R46 ;  /* 0x0000002e00417202 */ /* 0x000fe20000000f00 */
[----:B------:R2:W-:Y:S01]  /*118d0*/  MUFU.EX2 R80, R9 ;  /* 0x0000000900507308 */ /* 0x0005e20000000800 */
        /* <DEDUP_REMOVED lines=9> */
[----:B------:R-:W3:Y:S01]  /*11970*/  LDSM.16.MT88.4 R12, [R203+0x1e000] ;  /* 0x01e00000cb0c783b */ /* 0x000ee20000004200 */
[----:B--2---:R-:W-:Y:S01]  /*11980*/  FFMA.FTZ R9, R135, c[0x0][0x23c], -R2 ;  /* 0x00008f0087097a23 */ /* 0x004fe20000010802 */
[----:B------:R-:W-:-:S02]  /*11990*/  MOV R61, R50 ;  /* 0x00000032003d7202 */ /* 0x000fc40000000f00 */
[----:B------:R-:W-:Y:S01]  /*119a0*/  MOV R135, R60 ;  /* 0x0000003c00877202 */ /* 0x000fe20000000f00 */
[----:B------:R2:W-:Y:S01]  /*119b0*/  MUFU.EX2 R86, R9 ;  /* 0x0000000900567308 */ /* 0x0005e20000000800 */
[----:B------:R-:W-:Y:S01]  /*119c0*/  MOV R48, R30 ;  /* 0x0000001e00307202 */ /* 0x000fe20000000f00 */
[C---:B----4-:R-:W-:Y:S01]  /*119d0*/  HMMA.16816.F32 R140, R4.reuse, R16, R92 ;  /* 0x00000010048c723c */ /* 0x050fe2000000185c */
[----:B------:R-:W-:Y:S02]  /*119e0*/  MOV R49, R29 ;  /* 0x0000001d00317202 */ /* 0x000fe40000000f00 */
[----:B------:R-:W-:Y:S02]  /*119f0*/  MOV R50, R28 ;  /* 0x0000001c00327202 */ /* 0x000fe40000000f00 */
[----:B------:R-:W-:Y:S01]  /*11a00*/  LDSM.16.MT88.4 R28, [R201+0x1a800] ;  /* 0x01a80000c91c783b */ /* 0x000fe20000004200 */
[----:B------:R-:W-:Y:S02]  /*11a10*/  MOV R82, R56 ;  /* 0x0000003800527202 */ /* 0x000fe40000000f00 */
[----:B------:R-:W-:Y:S01]  /*11a20*/  HMMA.16816.F32 R96, R4, R18, R96 ;  /* 0x000000120460723c */ /* 0x000fe20000001860 */
[----:B------:R-:W4:Y:S01]  /*11a30*/  LDSM.16.MT88.4 R16, [R204+0x1e000] ;  /* 0x01e00000cc10783b */ /* 0x000f220000004200 */
[----:B------:R-:W-:-:S02]  /*11a40*/  MOV R95, R59 ;  /* 0x0000003b005f7202 */ /* 0x000fc40000000f00 */
[----:B------:R-:W-:Y:S02]  /*11a50*/  MOV R59, R52 ;  /* 0x00000034003b7202 */ /* 0x000fe40000000f00 */
[----:B------:R-:W-:Y:S01]  /*11a60*/  MOV R52, R26 ;  /* 0x0000001a00347202 */ /* 0x000fe20000000f00 */
[----:B--2---:R-:W-:Y:S01]  /*11a70*/  FFMA.FTZ R9, R192, c[0x0][0x23c], -R0 ;  /* 0x00008f00c0097a23 */ /* 0x004fe20000010800 */
[----:B-1----:R-:W-:Y:S01]  /*11a80*/  HMMA.16816.F32 R108, R4, R20, R108 ;  /* 0x00000014046c723c */ /* 0x002fe2000000186c */
[----:B------:R-:W-:Y:S01]  /*11a90*/  LDSM.16.MT88.4 R24, [R201+0x18800] ;  /* 0x01880000c918783b */ /* 0x000fe20000004200 */
[----:B------:R-:W-:Y:S01]  /*11aa0*/  MOV R83, R57 ;  /* 0x0000003900537202 */ /* 0x000fe20000000f00 */
[----:B------:R1:W-:Y:S01]  /*11ab0*/  MUFU.EX2 R77, R9 ;  /* 0x00000009004d7308 */ /* 0x0003e20000000800 */
[----:B------:R-:W-:Y:S02]  /*11ac0*/  MOV R72, R58 ;  /* 0x0000003a00487202 */ /* 0x000fe40000000f00 */
[----:B------:R-:W-:-:S02]  /*11ad0*/  MOV R73, R59 ;  /* 0x0000003b00497202 */ /* 0x000fc40000000f00 */
[C---:B------:R-:W-:Y:S01]  /*11ae0*/  HMMA.16816.F32 R112, R4.reuse, R22, R112 ;  /* 0x000000160470723c */ /* 0x040fe20000001870 */
[----:B------:R-:W-:Y:S01]  /*11af0*/  LDSM.16.MT88.4 R20, [R202+0x18800] ;  /* 0x01880000ca14783b */ /* 0x000fe20000004200 */
[----:B------:R-:W-:Y:S02]  /*11b00*/  MOV R170, R71 ;  /* 0x0000004700aa7202 */ /* 0x000fe40000000f00 */
[----:B------:R-:W-:Y:S02]  /*11b10*/  MOV R169, R64 ;  /* 0x0000004000a97202 */ /* 0x000fe40000000f00 */
[----:B------:R-:W-:Y:S02]  /*11b20*/  MOV R79, R66 ;  /* 0x00000042004f7202 */ /* 0x000fe40000000f00 */
[----:B------:R-:W-:Y:S01]  /*11b30*/  MOV R171, R91 ;  /* 0x0000005b00ab7202 */ /* 0x000fe20000000f00 */
[----:B---3--:R-:W-:Y:S01]  /*11b40*/  HMMA.16816.F32 R124, R4, R12, R124 ;  /* 0x0000000c047c723c */ /* 0x008fe2000000187c */
[----:B------:R-:W-:Y:S01]  /*11b50*/  MOV R192, R79 ;  /* 0x0000004f00c07202 */ /* 0x000fe20000000f00 */
[----:B-1----:R-:W-:Y:S01]  /*11b60*/  FFMA.FTZ R9, R193, c[0x0][0x23c], -R0 ;  /* 0x00008f00c1097a23 */ /* 0x002fe20000010800 */
[----:B------:R-:W-:-:S03]  /*11b70*/  MOV R193, R61 ;  /* 0x0000003d00c17202 */ /* 0x000fc60000000f00 */
[----:B------:R1:W2:Y:S02]  /*11b80*/  MUFU.EX2 R81, R9 ;  /* 0x0000000900517308 */ /* 0x0002a40000000800 */
[C---:B------:R-:W-:Y:S01]  /*11b90*/  HMMA.16816.F32 R40, R4.reuse, R14, R128 ;  /* 0x0000000e0428723c */ /* 0x040fe20000001880 */
[----:B------:R-:W3:Y:S07]  /*11ba0*/  LDSM.16.MT88.4 R12, [R203+0x18800] ;  /* 0x01880000cb0c783b */ /* 0x000eee0000004200 */
[----:B----4-:R-:W-:Y:S01]  /*11bb0*/  HMMA.16816.F32 R116, R4, R16, R116 ;  /* 0x000000100474723c */ /* 0x010fe20000001874 */
[----:B-1----:R-:W-:-:S07]  /*11bc0*/  MOV R9, R88 ;  /* 0x0000005800097202 */ /* 0x002fce0000000f00 */
[----:B------:R-:W-:Y:S01]  /*11bd0*/  HMMA.16816.F32 R120, R4, R18, R120 ;  /* 0x000000120478723c */ /* 0x000fe20000001878 */
[----:B------:R-:W1:Y:S06]  /*11be0*/  LDSM.16.MT88.4 R16, [R204+0x18800] ;  /* 0x01880000cc10783b */ /* 0x000e6c0000004200 */
[--C-:B------:R-:W-:Y:S01]  /*11bf0*/  FFMA.FTZ R4, R168, c[0x0][0x23c], -R0.reuse ;  /* 0x00008f00a8047a23 */ /* 0x100fe20000010800 */
[----:B--2---:R-:W-:Y:S02]  /*11c00*/  F2FP.PACK_AB R5, R81, R77 ;  /* 0x0000004d5105723e */ /* 0x004fe400000000ff */
[----:B------:R-:W-:Y:S01]  /*11c10*/  F2FP.PACK_AB R6, R86, R80 ;  /* 0x000000505606723e */ /* 0x000fe200000000ff */
[----:B------:R2:W-:Y:S01]  /*11c20*/  MUFU.EX2 R87, R4 ;  /* 0x0000000400577308 */ /* 0x0005e20000000800 */
[----:B------:R-:W-:Y:S01]  /*11c30*/  MOV R168, R65 ;  /* 0x0000004100a87202 */ /* 0x000fe20000000f00 */
[----:B--2---:R-:W-:Y:S01]  /*11c40*/  FFMA.FTZ R4, R134, c[0x0][0x23c], -R0 ;  /* 0x00008f0086047a23 */ /* 0x004fe20000010800 */
[----:B------:R-:W-:-:S05]  /*11c50*/  MOV R134, R67 ;  /* 0x0000004300867202 */ /* 0x000fca0000000f00 */
[----:B------:R2:W4:Y:S02]  /*11c60*/  MUFU.EX2 R85, R4 ;  /* 0x0000000400557308 */ /* 0x0005240000000800 */
[----:B--2---:R-:W-:Y:S02]  /*11c70*/  F2FP.PACK_AB R4, R76, R78 ;  /* 0x0000004e4c04723e */ /* 0x004fe400000000ff */
[----:B----4-:R-:W-:-:S07]  /*11c80*/  F2FP.PACK_AB R7, R85, R87 ;  /* 0x000000575507723e */ /* 0x010fce00000000ff */
[C---:B---3--:R-:W-:Y:S08]  /*11c90*/  HMMA.16816.F32 R160, R4.reuse, R12, R160 ;  /* 0x0000000c04a0723c */ /* 0x048ff000000018a0 */
[C---:B------:R-:W-:Y:S01]  /*11ca0*/  HMMA.16816.F32 R60, R4.reuse, R14, R240 ;  /* 0x0000000e043c723c */ /* 0x040fe200000018f0 */
[----:B------:R-:W2:Y:S06]  /*11cb0*/  LDSM.16.MT88.4 R12, [R201+0x1c800] ;  /* 0x01c80000c90c783b */ /* 0x000eac0000004200 */
[----:B------:R-:W-:Y:S01]  /*11cc0*/  MOV R242, R76 ;  /* 0x0000004c00f27202 */ /* 0x000fe20000000f00 */
[----:B------:R-:W-:Y:S01]  /*11cd0*/  HMMA.16816.F32 R136, R4, R24, R136 ;  /* 0x000000180488723c */ /* 0x000fe20000001888 */
[----:B------:R-:W-:-:S02]  /*11ce0*/  MOV R241, R77 ;  /* 0x0000004d00f17202 */ /* 0x000fc40000000f00 */
[----:B------:R-:W-:Y:S02]  /*11cf0*/  MOV R240, R78 ;  /* 0x0000004e00f07202 */ /* 0x000fe40000000f00 */
[----:B------:R-:W-:-:S03]  /*11d00*/  MOV R243, R81 ;  /* 0x0000005100f37202 */ /* 0x000fc60000000f00 */
[C---:B------:R-:W-:Y:S01]  /*11d10*/  HMMA.16816.F32 R52, R4.reuse, R26, R52 ;  /* 0x0000001a0434723c */ /* 0x040fe20000001834 */
[----:B------:R-:W3:Y:S07]  /*11d20*/  LDSM.16.MT88.4 R24, [R202+0x1a800] ;  /* 0x01a80000ca18783b */ /* 0x000eee0000004200 */
[C---:B-1----:R-:W-:Y:S08]  /*11d30*/  HMMA.16816.F32 R36, R4.reuse, R16, R36 ;  /* 0x000000100424723c */ /* 0x042ff00000001824 */
[C---:B------:R-:W-:Y:S01]  /*11d40*/  HMMA.16816.F32 R56, R4.reuse, R18, R248 ;  /* 0x000000120438723c */ /* 0x040fe200000018f8 */
[----:B------:R-:W1:Y:S06]  /*11d50*/  LDSM.16.MT88.4 R16, [R203+0x1a800] ;  /* 0x01a80000cb10783b */ /* 0x000e6c0000004200 */
[----:B------:R-:W-:Y:S01]  /*11d60*/  MOV R248, R80 ;  /* 0x0000005000f87202 */ /* 0x000fe20000000f00 */
[----:B------:R-:W-:Y:S01]  /*11d70*/  HMMA.16816.F32 R64, R4, R28, R32 ;  /* 0x0000001c0440723c */ /* 0x000fe20000001820 */
[----:B------:R-:W-:Y:S01]  /*11d80*/  MOV R251, R85 ;  /* 0x0000005500fb7202 */ /* 0x000fe20000000f00 */
[----:B------:R-:W-:Y:S01]  /*11d90*/  LDSM.16.MT88.4 R32, [R204+0x1c800] ;  /* 0x01c80000cc20783b */ /* 0x000fe20000004200 */
[----:B------:R-:W-:-:S02]  /*11da0*/  MOV R250, R86 ;  /* 0x0000005600fa7202 */ /* 0x000fc40000000f00 */
[----:B------:R-:W-:-:S03]  /*11db0*/  MOV R249, R87 ;  /* 0x0000005700f97202 */ /* 0x000fc60000000f00 */
[C---:B------:R-:W-:Y:S01]  /*11dc0*/  HMMA.16816.F32 R68, R4.reuse, R30, R196 ;  /* 0x0000001e0444723c */ /* 0x040fe200000018c4 */
[----:B------:R-:W4:Y:S06]  /*11dd0*/  LDSM.16.MT88.4 R28, [R202+0x1c800] ;  /* 0x01c80000ca1c783b */ /* 0x000f2c0000004200 */
[----:B------:R-:W-:Y:S01]  /*11de0*/  IMAD.MOV.U32 R198, RZ, RZ, R95 ;  /* 0x000000ffffc67224 */ /* 0x000fe200078e005f */
[----:B--2---:R-:W-:Y:S01]  /*11df0*/  HMMA.16816.F32 R128, R4, R12, R172 ;  /* 0x0000000c0480723c */ /* 0x004fe200000018ac */
[----:B------:R-:W-:Y:S02]  /*11e00*/  MOV R196, R90 ;  /* 0x0000005a00c47202 */ /* 0x000fe40000000f00 */
[----:B------:R-:W-:-:S02]  /*11e10*/  MOV R199, R89 ;  /* 0x0000005900c77202 */ /* 0x000fc40000000f00 */
[----:B------:R-:W-:-:S03]  /*11e20*/  MOV R197, R84 ;  /* 0x0000005400c57202 */ /* 0x000fc60000000f00 */
[C---:B------:R-:W-:Y:S01]  /*11e30*/  HMMA.16816.F32 R144, R4.reuse, R14, R144 ;  /* 0x0000000e0490723c */ /* 0x040fe20000001890 */
[----:B------:R-:W2:Y:S07]  /*11e40*/  LDSM.16.MT88.4 R12, [R203+0x1c800] ;  /* 0x01c80000cb0c783b */ /* 0x000eae0000004200 */
[C---:B------:R-:W-:Y:S08]  /*11e50*/  HMMA.16816.F32 R48, R4.reuse, R20, R48 ;  /* 0x000000140430723c */ /* 0x040ff00000001830 */
[C---:B------:R-:W-:Y:S01]  /*11e60*/  HMMA.16816.F32 R44, R4.reuse, R22, R44 ;  /* 0x00000016042c723c */ /* 0x040fe2000000182c */
[----:B------:R-:W5:Y:S07]  /*11e70*/  LDSM.16.MT88.4 R20, [R204+0x1a800] ;  /* 0x01a80000cc14783b */ /* 0x000f6e0000004200 */
[C---:B---3--:R-:W-:Y:S07]  /*11e80*/  HMMA.16816.F32 R76, R4.reuse, R24, R244 ;  /* 0x00000018044c723c */ /* 0x048fee00000018f4 */
        /* <DEDUP_REMOVED lines=8> */
[----:B------:R-:W-:-:S06]  /*11f10*/  MOV R25, R83 ;  /* 0x0000005300197202 */ /* 0x000fcc0000000f00 */
[C---:B------:R-:W-:Y:S07]  /*11f20*/  HMMA.16816.F32 R80, R4.reuse, R26, R236 ;  /* 0x0000001a0450723c */ /* 0x040fee00000018ec */
[----:B------:R-:W-:Y:S01]  /*11f30*/  MOV R238, R244 ;  /* 0x000000f400ee7202 */ /* 0x000fe20000000f00 */
[----:B------:R-:W-:Y:S01]  /*11f40*/  IMAD.MOV.U32 R244, RZ, RZ, R246 ;  /* 0x000000fffff47224 */ /* 0x000fe200078e00f6 */
[----:B------:R-:W-:Y:S01]  /*11f50*/  MOV R246, R196 ;  /* 0x000000c400f67202 */ /* 0x000fe20000000f00 */
[----:B----4-:R-:W-:Y:S01]  /*11f60*/  HMMA.16816.F32 R164, R4, R28, R164 ;  /* 0x0000001c04a4723c */ /* 0x010fe200000018a4 */
[----:B------:R-:W-:Y:S01]  /*11f70*/  MOV R196, R9 ;  /* 0x0000000900c47202 */ /* 0x000fe20000000f00 */
[----:B------:R-:W-:Y:S01]  /*11f80*/  FFMA.FTZ R9, R235, c[0x0][0x23c], -R2 ;  /* 0x00008f00eb097a23 */ /* 0x000fe20000010802 */
[----:B------:R-:W-:-:S02]  /*11f90*/  MOV R237, R25 ;  /* 0x0000001900ed7202 */ /* 0x000fc40000000f00 */
[----:B------:R-:W-:Y:S01]  /*11fa0*/  MOV R239, R245 ;  /* 0x000000f500ef7202 */ /* 0x000fe20000000f00 */
[----:B------:R3:W-:Y:S01]  /*11fb0*/  MUFU.EX2 R236, R9 ;  /* 0x0000000900ec7308 */ /* 0x0007e20000000800 */
[----:B------:R-:W-:Y:S01]  /*11fc0*/  MOV R29, R24 ;  /* 0x00000018001d7202 */ /* 0x000fe20000000f00 */
[----:B--2---:R-:W-:Y:S01]  /*11fd0*/  HMMA.16816.F32 R172, R4, R12, R140 ;  /* 0x0000000c04ac723c */ /* 0x004fe2000000188c */
[----:B------:R-:W-:Y:S01]  /*11fe0*/  LDSM.16.MT88.4 R24, [R204+0x1e800] ;  /* 0x01e80000cc18783b */ /* 0x000fe20000004200 */
[----:B------:R-:W-:Y:S02]  /*11ff0*/  MOV R245, R247 ;  /* 0x000000f700f57202 */ /* 0x000fe40000000f00 */
[----:B------:R-:W-:-:S04]  /*12000*/  MOV R247, R199 ;  /* 0x000000c700f77202 */ /* 0x000fc80000000f00 */
[----:B-----5:R-:W-:Y:S01]  /*12010*/  HMMA.16816.F32 R84, R4, R20, R188 ;  /* 0x000000140454723c */ /* 0x020fe200000018bc */
[----:B---3--:R-:W-:-:S07]  /*12020*/  FFMA.FTZ R9, R195, c[0x0][0x23c], -R2 ;  /* 0x00008f00c3097a23 */ /* 0x008fce0000010802 */
[C---:B------:R-:W-:Y:S01]  /*12030*/  HMMA.16816.F32 R88, R4.reuse, R22, R184 ;  /* 0x000000160458723c */ /* 0x040fe200000018b8 */
[----:B------:R-:W2:Y:S01]  /*12040*/  LDSM.16.MT88.4 R20, [R202+0x1e800] ;  /* 0x01e80000ca14783b */ /* 0x000ea20000004200 */
[----:B------:R3:W4:Y:S06]  /*12050*/  MUFU.EX2 R235, R9 ;  /* 0x0000000900eb7308 */ /* 0x00072c0000000800 */
[C---:B------:R-:W-:Y:S01]  /*12060*/  HMMA.16816.F32 R140, R4.reuse, R14, R96 ;  /* 0x0000000e048c723c */ /* 0x040fe20000001860 */
[----:B------:R-:W5:Y:S01]  /*12070*/  LDSM.16.MT88.4 R12, [R203+0x1e800] ;  /* 0x01e80000cb0c783b */ /* 0x000f620000004200 */
[----:B------:R4:W-:Y:S06]  /*12080*/  MUFU.EX2 R195, R10 ;  /* 0x0000000a00c37308 */ /* 0x0009ec0000000800 */
[----:B-1----:R-:W-:Y:S01]  /*12090*/  HMMA.16816.F32 R176, R4, R16, R100 ;  /* 0x0000001004b0723c */ /* 0x002fe20000001864 */
[----:B---3--:R-:W-:-:S04]  /*120a0*/  FFMA.FTZ R9, R234, c[0x0][0x23c], -R2 ;  /* 0x00008f00ea097a23 */ /* 0x008fc80000010802 */
[----:B------:R1:W-:Y:S03]  /*120b0*/  MUFU.EX2 R234, R9 ;  /* 0x0000000900ea7308 */ /* 0x0003e60000000800 */
[----:B------:R-:W-:Y:S01]  /*120c0*/  HMMA.16816.F32 R180, R4, R18, R104 ;  /* 0x0000001204b4723c */ /* 0x000fe20000001868 */
[----:B------:R-:W3:Y:S01]  /*120d0*/  LDSM.16.MT88.4 R16, [R202+0x19000] ;  /* 0x01900000ca10783b */ /* 0x000ee20000004200 */
[----:B----4-:R-:W-:-:S06]  /*120e0*/  MOV R10, R198 ;  /* 0x000000c6000a7202 */ /* 0x010fcc0000000f00 */
[----:B------:R-:W-:Y:S01]  /*120f0*/  HMMA.16816.F32 R152, R4, R32, R152 ;  /* 0x000000200498723c */ /* 0x000fe20000001898 */
[----:B-1----:R-:W-:-:S06]  /*12100*/  FFMA.FTZ R9, R194, c[0x0][0x23c], -R2 ;  /* 0x00008f00c2097a23 */ /* 0x002fcc0000010802 */
[----:B------:R-:W-:Y:S01]  /*12110*/  MOV R33, R29 ;  /* 0x0000001d00217202 */ /* 0x000fe20000000f00 */
[----:B------:R-:W-:Y:S01]  /*12120*/  HMMA.16816.F32 R156, R4, R30, R156 ;  /* 0x0000001e049c723c */ /* 0x000fe2000000189c */
[----:B------:R-:W1:Y:S01]  /*12130*/  LDSM.16.MT88.4 R28, [R204+0x19000] ;  /* 0x01900000cc1c783b */ /* 0x000e620000004200 */
[----:B------:R4:W-:Y:S01]  /*12140*/  MUFU.EX2 R199, R9 ;  /* 0x0000000900c77308 */ /* 0x0009e20000000800 */
[----:B------:R-:W-:-:S05]  /*12150*/  MOV R194, R168 ;  /* 0x000000a800c27202 */ /* 0x000fca0000000f00 */
[C---:B------:R-:W-:Y:S08]  /*12160*/  HMMA.16816.F32 R148, R4.reuse, R34, R148 ;  /* 0x000000220494723c */ /* 0x040ff00000001894 */
[----:B--2---:R-:W-:Y:S01]  /*12170*/  HMMA.16816.F32 R188, R4, R20, R108 ;  /* 0x0000001404bc723c */ /* 0x004fe2000000186c */
[----:B----4-:R-:W-:Y:S01]  /*12180*/  FFMA.FTZ R9, R237, c[0x0][0x23c], -R0 ;  /* 0x00008f00ed097a23 */ /* 0x010fe20000010800 */
[----:B------:R-:W-:-:S02]  /*12190*/  MOV R237, R238 ;  /* 0x000000ee00ed7202 */ /* 0x000fc40000000f00 */
[----:B------:R-:W-:Y:S02]  /*121a0*/  MOV R238, R239 ;  /* 0x000000ef00ee7202 */ /* 0x000fe40000000f00 */
[----:B------:R-:W-:Y:S02]  /*121b0*/  MOV R239, R244 ;  /* 0x000000f400ef7202 */ /* 0x000fe40000000f00 */
[C---:B------:R-:W-:Y:S01]  /*121c0*/  HMMA.16816.F32 R112, R4.reuse, R22, R112 ;  /* 0x000000160470723c */ /* 0x040fe20000001870 */
[----:B------:R-:W-:Y:S01]  /*121d0*/  MOV R244, R245 ;  /* 0x000000f500f47202 */ /* 0x000fe20000000f00 */
[----:B------:R-:W2:Y:S01]  /*121e0*/  LDSM.16.MT88.4 R20, [R201+0x19000] ;  /* 0x01900000c914783b */ /* 0x000ea20000004200 */
[----:B------:R-:W-:Y:S02]  /*121f0*/  MOV R245, R246 ;  /* 0x000000f600f57202 */ /* 0x000fe40000000f00 */
[----:B------:R-:W-:Y:S02]  /*12200*/  MOV R246, R247 ;  /* 0x000000f700f67202 */ /* 0x000fe40000000f00 */
[----:B------:R-:W-:Y:S01]  /*12210*/  MOV R247, R196 ;  /* 0x000000c400f77202 */ /* 0x000fe20000000f00 */
[----:B------:R-:W-:Y:S01]  /*12220*/  HMMA.16816.F32 R184, R4, R24, R116 ;  /* 0x0000001804b8723c */ /* 0x000fe20000001874 */
[----:B------:R-:W-:-:S02]  /*12230*/  MOV R196, R197 ;  /* 0x000000c500c47202 */ /* 0x000fc40000000f00 */
[----:B------:R4:W1:Y:S05]  /*12240*/  MUFU.EX2 R197, R9 ;  /* 0x0000000900c57308 */ /* 0x00086a0000000800 */
[C---:B------:R-:W-:Y:S01]  /*12250*/  HMMA.16816.F32 R104, R4.reuse, R26, R120 ;  /* 0x0000001a0468723c */ /* 0x040fe20000001878 */
[----:B------:R-:W-:Y:S07]  /*12260*/  LDSM.16.MT88.4 R24, [R203+0x19000] ;  /* 0x01900000cb18783b */ /* 0x000fee0000004200 */
[----:B-----5:R-:W-:Y:S01]  /*12270*/  HMMA.16816.F32 R124, R4, R12, R124 ;  /* 0x0000000c047c723c */ /* 0x020fe2000000187c */
[----:B----4-:R-:W-:Y:S01]  /*12280*/  FFMA.FTZ R9, R237, c[0x0][0x23c], -R0 ;  /* 0x00008f00ed097a23 */ /* 0x010fe20000010800 */
[----:B------:R-:W-:-:S03]  /*12290*/  MOV R237, R196 ;  /* 0x000000c400ed7202 */ /* 0x000fc60000000f00 */
[----:B------:R4:W-:Y:S03]  /*122a0*/  MUFU.EX2 R196, R9 ;  /* 0x0000000900c47308 */ /* 0x0009e60000000800 */
[----:B------:R-:W-:Y:S01]  /*122b0*/  HMMA.16816.F32 R40, R4, R14, R40 ;  /* 0x0000000e0428723c */ /* 0x000fe20000001828 */
[----:B------:R-:W5:Y:S06]  /*122c0*/  LDSM.16.MT88.4 R12, [R204+0x1b000] ;  /* 0x01b00000cc0c783b */ /* 0x000f6c0000004200 */
[----:B------:R-:W-:-:S02]  /*122d0*/  F2FP.PACK_AB R4, R235, R236 ;  /* 0x000000eceb04723e */ /* 0x000fc400000000ff */
[----:B-1----:R-:W-:Y:S02]  /*122e0*/  F2FP.PACK_AB R5, R195, R197 ;  /* 0x000000c5c305723e */ /* 0x002fe400000000ff */
[----:B------:R-:W-:Y:S01]  /*122f0*/  F2FP.PACK_AB R6, R199, R234 ;  /* 0x000000eac706723e */ /* 0x000fe200000000ff */
[----:B----4-:R-:W-:Y:S01]  /*12300*/  FFMA.FTZ R9, R252, c[0x0][0x23c], -R0 ;  /* 0x00008f00fc097a23 */ /* 0x010fe20000010800 */
[----:B------:R-:W-:Y:S02]  /*12310*/  MOV R252, R33 ;  /* 0x0000002100fc7202 */ /* 0x000fe40000000f00 */
[----:B------:R-:W-:Y:S01]  /*12320*/  LDSM.16.MT88.4 R32, [R201+0x1d000] ;  /* 0x01d00000c920783b */ /* 0x000fe20000004200 */
[----:B------:R-:W1:Y:S02]  /*12330*/  MUFU.EX2 R198, R9 ;  /* 0x0000000900c67308 */ /* 0x000e640000000800 */
[----:B-1----:R-:W-:Y:S01]  /*12340*/  F2FP.PACK_AB R7, R198, R196 ;  /* 0x000000c4c607723e */ /* 0x002fe200000000ff */
[----:B------:R-:W-:-:S05]  /*12350*/  FFMA.FTZ R9, R194, c[0x0][0x23c], -R2 ;  /* 0x00008f00c2097a23 */ /* 0x000fca0000010802 */
[----:B------:R1:W-:Y:S01]  /*12360*/  MUFU.EX2 R194, R9 ;  /* 0x0000000900c27308 */ /* 0x0003e20000000800 */
[C---:B---3--:R-:W-:Y:S08]  /*12370*/  HMMA.16816.F32 R48, R4.reuse, R16, R48 ;  /* 0x000000100430723c */ /* 0x048ff00000001830 */
[----:B------:R-:W-:Y:S01]  /*12380*/  HMMA.16816.F32 R44, R4, R18, R44 ;  /* 0x00000012042c723c */ /* 0x000fe2000000182c */
[----:B------:R-:W3:Y:S01]  /*12390*/  LDSM.16.MT88.4 R16, [R202+0x1b000] ;  /* 0x01b00000ca10783b */ /* 0x000ee20000004200 */
[----:B-1----:R-:W-:-:S06]  /*123a0*/  FFMA.FTZ R9, R193, c[0x0][0x23c], -R2 ;  /* 0x00008f00c1097a23 */ /* 0x002fcc0000010802 */
[C---:B------:R-:W-:Y:S01]  /*123b0*/  HMMA.16816.F32 R36, R4.reuse, R28, R36 ;  /* 0x0000001c0424723c */ /* 0x040fe20000001824 */
[----:B------:R1:W4:Y:S07]  /*123c0*/  MUFU.EX2 R193, R9 ;  /* 0x0000000900c17308 */ /* 0x00032e0000000800 */
[C---:B------:R-:W-:Y:S01]  /*123d0*/  HMMA.16816.F32 R56, R4.reuse, R30, R56 ;  /* 0x0000001e0438723c */ /* 0x040fe20000001838 */
[----:B------:R-:W1:Y:S07]  /*123e0*/  LDSM.16.MT88.4 R28, [R203+0x1b000] ;  /* 0x01b00000cb1c783b */ /* 0x000e6e0000004200 */
[C---:B--2---:R-:W-:Y:S08]  /*123f0*/  HMMA.16816.F32 R136, R4.reuse, R20, R136 ;  /* 0x000000140488723c */ /* 0x044ff00000001888 */
[C---:B------:R-:W-:Y:S01]  /*12400*/  HMMA.16816.F32 R52, R4.reuse, R22, R52 ;  /* 0x000000160434723c */ /* 0x040fe20000001834 */
[----:B------:R-:W2:Y:S07]  /*12410*/  LDSM.16.MT88.4 R20, [R201+0x1b000] ;  /* 0x01b00000c914783b */ /* 0x000eae0000004200 */
[C---:B-----5:R-:W-:Y:S08]  /*12420*/  HMMA.16816.F32 R84, R4.reuse, R12, R84 ;  /* 0x0000000c0454723c */ /* 0x060ff00000001854 */
[C---:B---3--:R-:W-:Y:S08]  /*12430*/  HMMA.16816.F32 R76, R4.reuse, R16, R76 ;  /* 0x00000010044c723c */ /* 0x048ff0000000184c */
[C---:B------:R-:W-:Y:S01]  /*12440*/  HMMA.16816.F32 R80, R4.reuse, R18, R80 ;  /* 0x000000120450723c */ /* 0x040fe20000001850 */
[----:B------:R-:W3:Y:S07]  /*12450*/  LDSM.16.MT88.4 R16, [R202+0x1d000] ;  /* 0x01d00000ca10783b */ /* 0x000eee0000004200 */
[C---:B------:R-:W-:Y:S01]  /*12460*/  HMMA.16816.F32 R88, R4.reuse, R14, R88 ;  /* 0x0000000e0458723c */ /* 0x040fe20000001858 */
[----:B------:R-:W5:Y:S07]  /*12470*/  LDSM.16.MT88.4 R12, [R204+0x1d000] ;  /* 0x01d00000cc0c783b */ /* 0x000f6e0000004200 */
[C---:B-1----:R-:W-:Y:S07]  /*12480*/  HMMA.16816.F32 R96, R4.reuse, R30, R72 ;  /* 0x0000001e0460723c */ /* 0x042fee0000001848 */
[----:B------:R-:W-:Y:S01]  /*12490*/  MOV R73, R171 ;  /* 0x000000ab00497202 */ /* 0x000fe20000000f00 */
[----:B--2---:R-:W-:Y:S01]  /*124a0*/  HMMA.16816.F32 R64, R4, R20, R64 ;  /* 0x000000140440723c */ /* 0x004fe20000001840 */
[----:B------:R-:W-:-:S02]  /*124b0*/  MOV R75, R170 ;  /* 0x000000aa004b7202 */ /* 0x000fc40000000f00 */
[----:B------:R-:W-:Y:S01]  /*124c0*/  MOV R74, R169 ;  /* 0x000000a9004a7202 */ /* 0x000fe20000000f00 */
[--C-:B------:R-:W-:Y:S01]  /*124d0*/  FFMA.FTZ R9, R73, c[0x0][0x23c], -R2.reuse ;  /* 0x00008f0049097a23 */ /* 0x100fe20000010802 */
[----:B------:R-:W-:Y:S01]  /*124e0*/  MOV R73, R237 ;  /* 0x000000ed00497202 */ /* 0x000fe20000000f00 */
[----:B------:R-:W-:Y:S01]  /*124f0*/  FFMA.FTZ R2, R135, c[0x0][0x23c], -R2 ;  /* 0x00008f0087027a23 */ /* 0x000fe20000010802 */
[----:B------:R-:W-:Y:S01]  /*12500*/  MOV R237, R192 ;  /* 0x000000c000ed7202 */ /* 0x000fe20000000f00 */
[----:B------:R-:W-:Y:S01]  /*12510*/  HMMA.16816.F32 R68, R4, R22, R68 ;  /* 0x000000160444723c */ /* 0x000fe20000001844 */
[----:B------:R-:W1:Y:S01]  /*12520*/  LDSM.16.MT88.4 R20, [R203+0x1d000] ;  /* 0x01d00000cb14783b */ /* 0x000e620000004200 */
[----:B------:R2:W-:Y:S02]  /*12530*/  MUFU.EX2 R135, R2 ;  /* 0x0000000200877308 */ /* 0x0005e40000000800 */
[----:B------:R-:W-:-:S04]  /*12540*/  FFMA.FTZ R3, R237, R3, R252 ;  /* 0x00000003ed037223 */ /* 0x000fc800000100fc */
[C---:B------:R-:W-:Y:S02]  /*12550*/  HMMA.16816.F32 R100, R4.reuse, R32, R128 ;  /* 0x000000200464723c */ /* 0x040fe40000001880 */
[----:B------:R-:W5:Y:S05]  /*12560*/  MUFU.EX2 R192, R9 ;  /* 0x0000000900c07308 */ /* 0x000f6a0000000800 */
[----:B----4-:R-:W-:Y:S01]  /*12570*/  F2FP.PACK_AB R128, R193, R194 ;  /* 0x000000c2c180723e */ /* 0x010fe200000000ff */
[----:B---3--:R-:W-:Y:S01]  /*12580*/  HMMA.16816.F32 R116, R4, R18, R156 ;  /* 0x000000120474723c */ /* 0x008fe2000000189c */
[----:B------:R-:W-:Y:S01]  /*12590*/  LDSM.16.MT88.4 R156, [R204+0x19800] ;  /* 0x01980000cc9c783b */ /* 0x000fe20000004200 */
[----:B--2---:R-:W-:-:S04]  /*125a0*/  FFMA.FTZ R2, R134, c[0x0][0x23c], -R0 ;  /* 0x00008f0086027a23 */ /* 0x004fc80000010800 */
[----:B------:R2:W-:Y:S02]  /*125b0*/  MUFU.EX2 R134, R2 ;  /* 0x0000000200867308 */ /* 0x0005e40000000800 */
[----:B-----5:R-:W-:Y:S01]  /*125c0*/  HMMA.16816.F32 R120, R4, R12, R152 ;  /* 0x0000000c0478723c */ /* 0x020fe20000001898 */
[----:B------:R-:W-:-:S07]  /*125d0*/  F2FP.PACK_AB R130, R135, R192 ;  /* 0x000000c08782723e */ /* 0x000fce00000000ff */
        /* <DEDUP_REMOVED lines=110> */
.L_x_2000:
[----:B----4-:R-:W-:-:S06]  /*12cc0*/  UISETP.GT.AND UP0, UPT, UR31, UR10, UPT ;  /* 0x0000000a1f00728c */ /* 0x010fcc000bf04270 */
        /* <DEDUP_REMOVED lines=43> */
[----:B------:R-:W1:Y:S04]  /*12f80*/  LDL.LU.64 R12, [R1+0x68] ;  /* 0x00006800010c7983 */ /* 0x000e680000300a00 */
[----:B------:R-:W2:Y:S04]  /*12f90*/  LDL.LU.64 R10, [R1+0x70] ;  /* 0x00007000010a7983 */ /* 0x000ea80000300a00 */
[----:B------:R-:W3:Y:S04]  /*12fa0*/  LDL R15, [R1+0x60] ;  /* 0x00006000010f7983 */ /* 0x000ee80000100800 */
[----:B------:R-:W4:Y:S04]  /*12fb0*/  LDL R14, [R1+0x44] ;  /* 0x00004400010e7983 */ /* 0x000f280000100800 */
[----:B------:R-:W4:Y:S01]  /*12fc0*/  LDL R9, [R1+0x64] ;  /* 0x0000640001097983 */ /* 0x000f220000100800 */
[----:B------:R-:W-:Y:S01]  /*12fd0*/  ISETP.GE.AND P5, PT, R16, c[0x0][0x220], PT ;  /* 0x0000880010007a0c */ /* 0x000fe20003fa6270 */
[----:B-1----:R-:W-:-:S02]  /*12fe0*/  IMAD.MOV.U32 R5, RZ, RZ, R13 ;  /* 0x000000ffff057224 */ /* 0x002fc400078e000d */
[----:B--2---:R-:W-:Y:S01]  /*12ff0*/  IMAD.MOV.U32 R4, RZ, RZ, R10 ;  /* 0x000000ffff047224 */ /* 0x004fe200078e000a */
[----:B---3--:R-:W-:-:S04]  /*13000*/  ISETP.GE.AND P4, PT, R15, c[0x0][0x220], PT ;  /* 0x000088000f007a0c */ /* 0x008fc80003f86270 */
[----:B------:R1:W-:Y:S01]  /*13010*/  STL.64 [R1+0x28], R4 ;  /* 0x0000280401007387 */ /* 0x0003e20000100a00 */
[----:B----4-:R-:W-:Y:S02]  /*13020*/  ISETP.GE.AND P3, PT, R14, c[0x0][0x220], PT ;  /* 0x000088000e007a0c */ /* 0x010fe40003f66270 */
[----:B------:R-:W-:Y:S01]  /*13030*/  ISETP.GE.AND P2, PT, R9, c[0x0][0x220], PT ;  /* 0x0000880009007a0c */ /* 0x000fe20003f46270 */
[----:B------:R-:W-:Y:S05]  /*13040*/  BRA `(.L_x_2008) ;  /* 0x000003e000007947 */ /* 0x000fea0003800000 */
.L_x_2010:
        /* <DEDUP_REMOVED lines=62> */
.L_x_2008:
[----:B------:R-:W2:Y:S01]  /*13430*/  LDL.64 R236, [R1+0x10] ;  /* 0x0000100001ec7983 */ /* 0x000ea20000100a00 */
[----:B------:R-:W-:Y:S04]  /*13440*/  DEPBAR.LE SB0, 0x0 ;  /* 0x000080000000791a */ /* 0x000fe80000000000 */
[----:B-1----:R-:W3:Y:S01]  /*13450*/  LDL.64 R4, [R1+0x28] ;  /* 0x0000280001047983 */ /* 0x002ee20000100a00 */
[----:B------:R-:W-:Y:S01]  /*13460*/  UIADD3 UR4, UR9, -UR12, URZ ;  /* 0x8000000c09047290 */ /* 0x000fe2000fffe03f */
[----:B------:R-:W-:Y:S01]  /*13470*/  MOV R2, UR22 ;  /* 0x0000001600027c02 */ /* 0x000fe20008000f00 */
[----:B------:R-:W-:Y:S02]  /*13480*/  UIADD3 UR8, UR31, -0x1, URZ ;  /* 0xffffffff1f087890 */ /* 0x000fe4000fffe03f */
[----:B------:R-:W4:Y:S02]  /*13490*/  LDL.64 R234, [R1+0x8] ;  /* 0x0000080001ea7983 */ /* 0x000f240000100a00 */
[----:B------:R-:W-:Y:S01]  /*134a0*/  MOV R0, UR4 ;  /* 0x0000000400007c02 */ /* 0x000fe20008000f00 */
[----:B------:R-:W-:Y:S02]  /*134b0*/  USHF.R.S32.HI UR5, URZ, 0x1f, UR8 ;  /* 0x0000001f3f057899 */ /* 0x000fe40008011408 */
[----:B------:R-:W4:Y:S01]  /*134c0*/  LDL R17, [R1+0x18] ;  /* 0x0000180001117983 */ /* 0x000f220000100800 */
[----:B------:R-:W-:Y:S02]  /*134d0*/  UIMAD UR4, UR7, UR8, URZ ;  /* 0x00000008070472a4 */ /* 0x000fe4000f8e023f */
[----:B------:R-:W-:Y:S02]  /*134e0*/  UISETP.GT.AND UP0, UPT, UR8, UR10, UPT ;  /* 0x0000000a0800728c */ /* 0x000fe4000bf04270 */
[----:B------:R-:W4:Y:S01]  /*134f0*/  LDL R16, [R1] ;  /* 0x0000000001107983 */ /* 0x000f220000100800 */
[----:B------:R-:W-:Y:S04]  /*13500*/  UIMAD UR4, UR5, UR22, UR4 ;  /* 0x00000016050472a4 */ /* 0x000fe8000f8e0204 */
[----:B------:R-:W-:Y:S06]  /*13510*/  BAR.SYNC.DEFER_BLOCKING 0x0 ;  /* 0x0000000000007b1d */ /* 0x000fec0000010000 */
[----:B------:R-:W-:Y:S05]  /*13520*/  @P5 STS.128 [R227+0x18000], RZ ;  /* 0x018000ffe3005388 */ /* 0x000fea0000000c00 */
[----:B------:R-:W4:Y:S01]  /*13530*/  LDL R133, [R1+0x20] ;  /* 0x0000200001857983 */ /* 0x000f220000100800 */
[C---:B--2---:R-:W-:Y:S04]  /*13540*/  LEA R6, P0, R0.reuse, R236, 0x6 ;  /* 0x000000ec00067211 */ /* 0x044fe800078030ff */
[----:B------:R-:W-:Y:S01]  /*13550*/  LEA.HI.X.SX32 R7, R0, R237, 0x6, P0 ;  /* 0x000000ed00077211 */ /* 0x000fe200000f36ff */
[----:B---3--:R-:W-:Y:S04]  /*13560*/  IMAD.WIDE.U32 R8, R2, UR8, R4 ;  /* 0x0000000802087c25 */ /* 0x008fe8000f8e0004 */
[----:B------:R-:W-:Y:S01]  /*13570*/  IMAD R7, R7, c[0x0][0x1a0], RZ ;  /* 0x0000680007077a24 */ /* 0x000fe200078e02ff */
[----:B----4-:R-:W-:Y:S01]  /*13580*/  LEA R4, P1, R0, R234, 0x6 ;  /* 0x000000ea00047211 */ /* 0x010fe200078230ff */
[----:B------:R-:W-:Y:S01]  /*13590*/  IMAD.WIDE.U32 R14, R6, c[0x0][0x1a0], RZ ;  /* 0x00006800060e7a25 */ /* 0x000fe200078e00ff */
[----:B------:R-:W-:Y:S02]  /*135a0*/  @!P5 LEA R10, P0, R8, c[0x0][0x170], 0x1 ;  /* 0x00005c00080ada11 */ /* 0x000fe400078008ff */
[----:B------:R-:W-:Y:S01]  /*135b0*/  LEA.HI.X.SX32 R5, R0, R235, 0x6, P1 ;  /* 0x000000eb00057211 */ /* 0x000fe200008f36ff */
[----:B------:R-:W-:Y:S01]  /*135c0*/  IMAD R7, R6, c[0x0][0x1a4], R7 ;  /* 0x0000690006077a24 */ /* 0x000fe200078e0207 */
[----:B------:R-:W-:Y:S01]  /*135d0*/  IADD3 R0, R9, UR4, RZ ;  /* 0x0000000409007c10 */ /* 0x000fe2000fffe0ff */
[----:B------:R-:W-:Y:S01]  /*135e0*/  IMAD.WIDE.U32 R12, R4, c[0x0][0x1a0], RZ ;  /* 0x00006800040c7a25 */ /* 0x000fe200078e00ff */
[----:B------:R-:W-:Y:S01]  /*135f0*/  LEA R6, P6, R14, R17, 0x1 ;  /* 0x000000110e067211 */ /* 0x000fe200078c08ff */
[----:B------:R-:W-:Y:S01]  /*13600*/  UIADD3 UR4, UR11, -UR12, URZ ;  /* 0x8000000c0b047290 */ /* 0x000fe2000fffe03f */
[C---:B------:R-:W-:Y:S01]  /*13610*/  @!P5 LEA.HI.X R11, R8.reuse, c[0x0][0x174], R0, 0x1, P0 ;  /* 0x00005d00080bda11 */ /* 0x040fe200000f0c00 */
[----:B------:R-:W-:Y:S01]  /*13620*/  IMAD R5, R5, c[0x0][0x1a0], RZ ;  /* 0x0000680005057a24 */ /* 0x000fe200078e02ff */
[----:B------:R-:W-:Y:S02]  /*13630*/  IADD3 R7, R15, R7, RZ ;  /* 0x000000070f077210 */ /* 0x000fe40007ffe0ff */
[----:B------:R-:W-:Y:S01]  /*13640*/  @!P5 IADD3 R2, P1, R8, UR24, RZ ;  /* 0x000000180802dc10 */ /* 0x000fe2000ff3e0ff */
[----:B------:R-:W-:Y:S01]  /*13650*/  @!PT LDS RZ, [RZ] ;  /* 0x00000000fffff984 */ /* 0x000fe20000000800 */
[----:B------:R-:W-:Y:S01]  /*13660*/  @!PT LDS RZ, [RZ] ;  /* 0x00000000fffff984 */ /* 0x000fe20000000800 */
[----:B------:R-:W-:Y:S01]  /*13670*/  @!PT LDS RZ, [RZ] ;  /* 0x00000000fffff984 */ /* 0x000fe20000000800 */
[----:B------:R1:W-:Y:S01]  /*13680*/  @!P5 LDGSTS.E.BYPASS.LTC128B.128 [R227+0x18000], [R10.64] ;  /* 0x180000000ae3dfae */ /* 0x0003e2000b901d54 */
[-C--:B------:R-:W-:Y:S01]  /*13690*/  LEA.HI.X R7, R14, R16.reuse, R7, 0x1, P6 ;  /* 0x000000100e077211 */ /* 0x080fe200030f0c07 */
[----:B------:R-:W-:Y:S01]  /*136a0*/  IMAD R5, R4, c[0x0][0x1a4], R5 ;  /* 0x0000690004057a24 */ /* 0x000fe200078e0205 */
[----:B------:R-:W-:Y:S02]  /*136b0*/  @!P5 LEA R8, P0, R2, c[0x0][0x170], 0x1 ;  /* 0x00005c000208da11 */ /* 0x000fe400078008ff */
[----:B------:R-:W-:Y:S01]  /*136c0*/  @P4 STS.128 [R227+0x1a000], RZ ;  /* 0x01a000ffe3004388 */ /* 0x000fe20000000c00 */
[----:B------:R-:W-:Y:S02]  /*136d0*/  @!P5 IADD3.X R0, R0, UR27, RZ, P1, !PT ;  /* 0x0000001b0000dc10 */ /* 0x000fe40008ffe4ff */
[----:B------:R-:W-:Y:S02]  /*136e0*/  LEA R4, P1, R12, R17, 0x1 ;  /* 0x000000110c047211 */ /* 0x000fe400078208ff */
[----:B------:R-:W-:Y:S01]  /*136f0*/  @!PT LDS RZ, [RZ] ;  /* 0x00000000fffff984 */ /* 0x000fe20000000800 */
[----:B------:R-:W-:Y:S01]  /*13700*/  @!PT LDS RZ, [RZ] ;  /* 0x00000000fffff984 */ /* 0x000fe20000000800 */
[----:B------:R-:W-:Y:S01]  /*13710*/  @!PT LDS RZ, [RZ] ;  /* 0x00000000fffff984 */ /* 0x000fe20000000800 */
[----:B------:R2:W-:Y:S01]  /*13720*/  @!P4 LDGSTS.E.BYPASS.LTC128B.128 [R227+0x1a000], [R6.64+0x80] ;  /* 0x1a00008006e3cfae */ /* 0x0005e2000b901d54 */
[----:B------:R-:W-:Y:S02]  /*13730*/  @!P5 LEA.HI.X R9, R2, c[0x0][0x174], R0, 0x1, P0 ;  /* 0x00005d000209da11 */ /* 0x000fe400000f0c00 */
[----:B------:R-:W-:Y:S02]  /*13740*/  IADD3 R5, R13, R5, RZ ;  /* 0x000000050d057210 */ /* 0x000fe40007ffe0ff */
[----:B------:R-:W-:Y:S01]  /*13750*/  @P3 STS.128 [R227+0x1c000], RZ ;  /* 0x01c000ffe3003388 */ /* 0x000fe20000000c00 */
[----:B------:R-:W-:Y:S02]  /*13760*/  MOV R0, UR4 ;  /* 0x0000000400007c02 */ /* 0x000fe40008000f00 */
[----:B------:R-:W-:Y:S02]  /*13770*/  LEA.HI.X R5, R12, R16, R5, 0x1, P1 ;  /* 0x000000100c057211 */ /* 0x000fe400008f0c05 */
        /* <DEDUP_REMOVED lines=29> */
[----:B-----5:R-:W-:Y:S05]  /*13950*/  LDSM.16.M88.4 R32, [R207] ;  /* 0x00000000cf20783b */ /* 0x020fea0000000200 */
[----:B-1----:R-:W2:Y:S05]  /*13960*/  LDSM.16.M88.4 R8, [R200+0x10000] ;  /* 0x01000000c808783b */ /* 0x002eaa0000000200 */
[----:B------:R-:W1:Y:S05]  /*13970*/  LDSM.16.M88.4 R16, [R200+0x10800] ;  /* 0x01080000c810783b */ /* 0x000e6a0000000200 */
[----:B------:R-:W3:Y:S05]  /*13980*/  LDSM.16.M88.4 R24, [R200+0x11000] ;  /* 0x01100000c818783b */ /* 0x000eea0000000200 */
[----:B------:R-:W4:Y:S05]  /*13990*/  LDL R2, [R1+0x1c] ;  /* 0x00001c0001027983 */ /* 0x000f2a0000100800 */
[----:B------:R-:W3:Y:S05]  /*139a0*/  LDSM.16.M88.4 R168, [R200+0x11800] ;  /* 0x01180000c8a8783b */ /* 0x000eea0000000200 */
[----:B------:R-:W0:Y:S05]  /*139b0*/  LDGDEPBAR ;  /* 0x00000000000079af */ /* 0x000e2a0000000000 */
[----:B------:R-:W-:Y:S05]  /*139c0*/  LDSM.16.M88.4 R172, [R208] ;  /* 0x00000000d0ac783b */ /* 0x000fea0000000200 */
[----:B------:R-:W3:Y:S01]  /*139d0*/  LDSM.16.M88.4 R176, [R211] ;  /* 0x00000000d3b0783b */ /* 0x000ee20000000200 */
[C---:B--2---:R-:W-:Y:S04]  /*139e0*/  HMMA.16816.F32 R4, R32.reuse, R8, RZ ;  /* 0x000000082004723c */ /* 0x044fe800000018ff */
[----:B------:R-:W2:Y:S05]  /*139f0*/  LDSM.16.M88.4 R180, [R226] ;  /* 0x00000000e2b4783b */ /* 0x000eaa0000000200 */
[----:B------:R-:W2:Y:S01]  /*13a00*/  LDSM.16.M88.4 R184, [R225] ;  /* 0x00000000e1b8783b */ /* 0x000ea20000000200 */
[C---:B------:R-:W-:Y:S04]  /*13a10*/  HMMA.16816.F32 R8, R32.reuse, R10, RZ ;  /* 0x0000000a2008723c */ /* 0x040fe800000018ff */
[----:B------:R-:W2:Y:S04]  /*13a20*/  LDSM.16.M88.4 R188, [R224] ;  /* 0x00000000e0bc783b */ /* 0x000ea80000000200 */
[C---:B-1----:R-:W-:Y:S01]  /*13a30*/  HMMA.16816.F32 R12, R32.reuse, R16, RZ ;  /* 0x00000010200c723c */ /* 0x042fe200000018ff */
[----:B------:R-:W-:Y:S05]  /*13a40*/  LDSM.16.M88.4 R192, [R206+0x10000] ;  /* 0x01000000cec0783b */ /* 0x000fea0000000200 */
[----:B------:R-:W-:Y:S02]  /*13a50*/  LDSM.16.M88.4 R196, [R206+0x10800] ;  /* 0x01080000cec4783b */ /* 0x000fe40000000200 */
[C---:B------:R-:W-:Y:S08]  /*13a60*/  HMMA.16816.F32 R16, R32.reuse, R18, RZ ;  /* 0x000000122010723c */ /* 0x040ff000000018ff */
[C---:B---3--:R-:W-:Y:S08]  /*13a70*/  HMMA.16816.F32 R20, R32.reuse, R24, RZ ;  /* 0x000000182014723c */ /* 0x048ff000000018ff */
[C---:B------:R-:W-:Y:S08]  /*13a80*/  HMMA.16816.F32 R24, R32.reuse, R26, RZ ;  /* 0x0000001a2018723c */ /* 0x040ff000000018ff */
[C---:B------:R-:W-:Y:S08]  /*13a90*/  HMMA.16816.F32 R28, R32.reuse, R168, RZ ;  /* 0x000000a8201c723c */ /* 0x040ff000000018ff */
[----:B------:R-:W-:Y:S01]  /*13aa0*/  HMMA.16816.F32 R32, R32, R170, RZ ;  /* 0x000000aa2020723c */ /* 0x000fe200000018ff */
[----:B------:R-:W1:Y:S07]  /*13ab0*/  LDSM.16.M88.4 R168, [R210] ;  /* 0x00000000d2a8783b */ /* 0x000e6e0000000200 */
[C---:B------:R-:W-:Y:S08]  /*13ac0*/  HMMA.16816.F32 R4, R172.reuse, R176, R4 ;  /* 0x000000b0ac04723c */ /* 0x040ff00000001804 */
[C---:B------:R-:W-:Y:S01]  /*13ad0*/  HMMA.16816.F32 R8, R172.reuse, R178, R8 ;  /* 0x000000b2ac08723c */ /* 0x040fe20000001808 */
[----:B------:R-:W3:Y:S07]  /*13ae0*/  LDSM.16.M88.4 R176, [R206+0x11000] ;  /* 0x01100000ceb0783b */ /* 0x000eee0000000200 */
[C---:B--2---:R-:W-:Y:S08]  /*13af0*/  HMMA.16816.F32 R12, R172.reuse, R180, R12 ;  /* 0x000000b4ac0c723c */ /* 0x044ff0000000180c */
[C---:B------:R-:W-:Y:S01]  /*13b00*/  HMMA.16816.F32 R16, R172.reuse, R182, R16 ;  /* 0x000000b6ac10723c */ /* 0x040fe20000001810 */
[----:B------:R-:W-:Y:S07]  /*13b10*/  LDSM.16.M88.4 R180, [R209] ;  /* 0x00000000d1b4783b */ /* 0x000fee0000000200 */
[C---:B------:R-:W-:Y:S08]  /*13b20*/  HMMA.16816.F32 R20, R172.reuse, R184, R20 ;  /* 0x000000b8ac14723c */ /* 0x040ff00000001814 */
[C---:B------:R-:W-:Y:S01]  /*13b30*/  HMMA.16816.F32 R24, R172.reuse, R186, R24 ;  /* 0x000000baac18723c */ /* 0x040fe20000001818 */
[----:B------:R-:W-:Y:S07]  /*13b40*/  LDSM.16.M88.4 R184, [R205] ;  /* 0x00000000cdb8783b */ /* 0x000fee0000000200 */
[C---:B------:R-:W-:Y:S08]  /*13b50*/  HMMA.16816.F32 R28, R172.reuse, R188, R28 ;  /* 0x000000bcac1c723c */ /* 0x040ff0000000181c */
[----:B------:R-:W-:Y:S01]  /*13b60*/  HMMA.16816.F32 R32, R172, R190, R32 ;  /* 0x000000beac20723c */ /* 0x000fe20000001820 */
[----:B------:R-:W2:Y:S05]  /*13b70*/  LDSM.16.M88.4 R172, [R206+0x11800] ;  /* 0x01180000ceac783b */ /* 0x000eaa0000000200 */
[----:B------:R-:W2:Y:S02]  /*13b80*/  LDSM.16.M88.4 R188, [R205+0x800] ;  /* 0x00080000cdbc783b */ /* 0x000ea40000000200 */
        /* <DEDUP_REMOVED lines=8> */
[----:B------:R-:W-:Y:S07]  /*13c10*/  LDSM.16.M88.4 R176, [R200+0x12800] ;  /* 0x01280000c8b0783b */ /* 0x000fee0000000200 */
[C---:B--2---:R-:W-:Y:S08]  /*13c20*/  HMMA.16816.F32 R28, R168.reuse, R172, R28 ;  /* 0x000000aca81c723c */ /* 0x044ff0000000181c */
[----:B------:R-:W-:Y:S01]  /*13c30*/  HMMA.16816.F32 R32, R168, R174, R32 ;  /* 0x000000aea820723c */ /* 0x000fe20000001820 */
[----:B------:R-:W-:Y:S05]  /*13c40*/  LDSM.16.M88.4 R168, [R207+0x4000] ;  /* 0x00400000cfa8783b */ /* 0x000fea0000000200 */
[----:B------:R-:W2:Y:S02]  /*13c50*/  LDSM.16.M88.4 R172, [R200+0x12000] ;  /* 0x01200000c8ac783b */ /* 0x000ea40000000200 */
[C---:B------:R-:W-:Y:S08]  /*13c60*/  HMMA.16816.F32 R4, R180.reuse, R184, R4 ;  /* 0x000000b8b404723c */ /* 0x040ff00000001804 */
        /* <DEDUP_REMOVED lines=8> */
[C---:B------:R-:W-:Y:S08]  /*13cf0*/  HMMA.16816.F32 R28, R180.reuse, R196, R28 ;  /* 0x000000c4b41c723c */ /* 0x040ff0000000181c */
[----:B------:R-:W-:Y:S01]  /*13d00*/  HMMA.16816.F32 R32, R180, R198, R32 ;  /* 0x000000c6b420723c */ /* 0x000fe20000001820 */
[----:B------:R-:W1:Y:S05]  /*13d10*/  LDSM.16.M88.4 R180, [R208+0x4000] ;  /* 0x00400000d0b4783b */ /* 0x000e6a0000000200 */
[----:B------:R-:W1:Y:S02]  /*13d20*/  LDSM.16.M88.4 R196, [R222] ;  /* 0x00000000dec4783b */ /* 0x000e640000000200 */
[C---:B--2---:R-:W-:Y:S08]  /*13d30*/  HMMA.16816.F32 R4, R168.reuse, R172, R4 ;  /* 0x000000aca804723c */ /* 0x044ff00000001804 */
[C---:B------:R-:W-:Y:S01]  /*13d40*/  HMMA.16816.F32 R8, R168.reuse, R174, R8 ;  /* 0x000000aea808723c */ /* 0x040fe20000001808 */
[----:B------:R-:W2:Y:S07]  /*13d50*/  LDSM.16.M88.4 R172, [R221] ;  /* 0x00000000ddac783b */ /* 0x000eae0000000200 */
        /* <DEDUP_REMOVED lines=8> */
[----:B------:R-:W3:Y:S05]  /*13de0*/  LDSM.16.M88.4 R168, [R220] ;  /* 0x00000000dca8783b */ /* 0x000eea0000000200 */
[----:B------:R-:W3:Y:S02]  /*13df0*/  LDSM.16.M88.4 R188, [R206+0x12800] ;  /* 0x01280000cebc783b */ /* 0x000ee40000000200 */
        /* <DEDUP_REMOVED lines=8> */
[----:B------:R-:W-:Y:S07]  /*13e80*/  LDSM.16.M88.4 R172, [R205+0x2000] ;  /* 0x00200000cdac783b */ /* 0x000fee0000000200 */
[C---:B---3--:R-:W-:Y:S08]  /*13e90*/  HMMA.16816.F32 R28, R180.reuse, R168, R28 ;  /* 0x000000a8b41c723c */ /* 0x048ff0000000181c */
[----:B------:R-:W-:Y:S01]  /*13ea0*/  HMMA.16816.F32 R32, R180, R170, R32 ;  /* 0x000000aab420723c */ /* 0x000fe20000001820 */
[----:B------:R-:W2:Y:S05]  /*13eb0*/  LDSM.16.M88.4 R168, [R209+0x4000] ;  /* 0x00400000d1a8783b */ /* 0x000eaa0000000200 */
[----:B------:R-:W3:Y:S02]  /*13ec0*/  LDSM.16.M88.4 R180, [R205+0x2800] ;  /* 0x00280000cdb4783b */ /* 0x000ee40000000200 */
[C---:B------:R-:W-:Y:S08]  /*13ed0*/  HMMA.16816.F32 R4, R176.reuse, R184, R4 ;  /* 0x000000b8b004723c */ /* 0x040ff00000001804 */
[C---:B------:R-:W-:Y:S01]  /*13ee0*/  HMMA.16816.F32 R8, R176.reuse, R186, R8 ;  /* 0x000000bab008723c */ /* 0x040fe20000001808 */
[----:B------:R-:W2:Y:S07]  /*13ef0*/  LDSM.16.M88.4 R184, [R205+0x3000] ;  /* 0x00300000cdb8783b */ /* 0x000eae0000000200 */
[C---:B------:R-:W-:Y:S08]  /*13f00*/  HMMA.16816.F32 R12, R176.reuse, R188, R12 ;  /* 0x000000bcb00c723c */ /* 0x040ff0000000180c */
[C---:B------:R-:W-:Y:S01]  /*13f10*/  HMMA.16816.F32 R16, R176.reuse, R190, R16 ;  /* 0x000000beb010723c */ /* 0x040fe20000001810 */
[----:B------:R-:W3:Y:S07]  /*13f20*/  LDSM.16.M88.4 R188, [R205+0x3800] ;  /* 0x00380000cdbc783b */ /* 0x000eee0000000200 */
[C---:B-1----:R-:W-:Y:S08]  /*13f30*/  HMMA.16816.F32 R20, R176.reuse, R192, R20 ;  /* 0x000000c0b014723c */ /* 0x042ff00000001814 */
[C---:B------:R-:W-:Y:S01]  /*13f40*/  HMMA.16816.F32 R24, R176.reuse, R194, R24 ;  /* 0x000000c2b018723c */ /* 0x040fe20000001818 */
[----:B------:R-:W-:Y:S07]  /*13f50*/  LDSM.16.M88.4 R192, [R200+0x14000] ;  /* 0x01400000c8c0783b */ /* 0x000fee0000000200 */
[C---:B------:R-:W-:Y:S08]  /*13f60*/  HMMA.16816.F32 R28, R176.reuse, R196, R28 ;  /* 0x000000c4b01c723c */ /* 0x040ff0000000181c */
[----:B------:R-:W-:Y:S01]  /*13f70*/  HMMA.16816.F32 R32, R176, R198, R32 ;  /* 0x000000c6b020723c */ /* 0x000fe20000001820 */
[----:B------:R-:W1:Y:S05]  /*13f80*/  LDSM.16.M88.4 R176, [R207+0x8000] ;  /* 0x00800000cfb0783b */ /* 0x000e6a0000000200 */
[----:B------:R-:W1:Y:S02]  /*13f90*/  LDSM.16.M88.4 R196, [R200+0x14800] ;  /* 0x01480000c8c4783b */ /* 0x000e640000000200 */
        /* <DEDUP_REMOVED lines=8> */
[----:B------:R-:W-:Y:S07]  /*14020*/  LDSM.16.M88.4 R184, [R219] ;  /* 0x00000000dbb8783b */ /* 0x000fee0000000200 */
[C---:B------:R-:W-:Y:S08]  /*14030*/  HMMA.16816.F32 R28, R168.reuse, R188, R28 ;  /* 0x000000bca81c723c */ /* 0x040ff0000000181c */
[----:B------:R-:W-:Y:S01]  /*14040*/  HMMA.16816.F32 R32, R168, R190, R32 ;  /* 0x000000bea820723c */ /* 0x000fe20000001820 */
[----:B------:R-:W3:Y:S05]  /*14050*/  LDSM.16.M88.4 R168, [R200+0x15800] ;  /* 0x01580000c8a8783b */ /* 0x000eea0000000200 */
[----:B------:R-:W3:Y:S02]  /*14060*/  LDSM.16.M88.4 R188, [R218] ;  /* 0x00000000dabc783b */ /* 0x000ee40000000200 */
[C---:B-1----:R-:W-:Y:S08]  /*14070*/  HMMA.16816.F32 R4, R176.reuse, R192, R4 ;  /* 0x000000c0b004723c */ /* 0x042ff00000001804 */
[C---:B------:R-:W-:Y:S01]  /*14080*/  HMMA.16816.F32 R8, R176.reuse, R194, R8 ;  /* 0x000000c2b008723c */ /* 0x040fe20000001808 */
[----:B------:R-:W1:Y:S07]  /*14090*/  LDSM.16.M88.4 R192, [R217] ;  /* 0x00000000d9c0783b */ /* 0x000e6e0000000200 */
[C---:B------:R-:W-:Y:S08]  /*140a0*/  HMMA.16816.F32 R12, R176.reuse, R196, R12 ;  /* 0x000000c4b00c723c */ /* 0x040ff0000000180c */
[C---:B------:R-:W-:Y:S01]  /*140b0*/  HMMA.16816.F32 R16, R176.reuse, R198, R16 ;  /* 0x000000c6b010723c */ /* 0x040fe20000001810 */
[----:B------:R-:W1:Y:S07]  /*140c0*/  LDSM.16.M88.4 R196, [R216] ;  /* 0x00000000d8c4783b */ /* 0x000e6e0000000200 */
        /* <DEDUP_REMOVED lines=31> */
[----:B------:R-:W3:Y:S05]  /*142c0*/  LDSM.16.M88.4 R168, [R205+0x5800] ;  /* 0x00580000cda8783b */ /* 0x000eea0000000200 */
        /* <DEDUP_REMOVED lines=10> */
[C---:B---3--:R-:W-:Y:S08]  /*14370*/  HMMA.16816.F32 R28, R180.reuse, R168, R28 ;  /* 0x000000a8b41c723c */ /* 0x048ff0000000181c */
[----:B------:R-:W-:Y:S01]  /*14380*/  HMMA.16816.F32 R32, R180, R170, R32 ;  /* 0x000000aab420723c */ /* 0x000fe20000001820 */
[----:B------:R-:W2:Y:S05]  /*14390*/  LDSM.16.M88.4 R168, [R208+0xc000] ;  /* 0x00c00000d0a8783b */ /* 0x000eaa0000000200 */
[----:B------:R-:W3:Y:S02]  /*143a0*/  LDSM.16.M88.4 R180, [R214] ;  /* 0x00000000d6b4783b */ /* 0x000ee40000000200 */
[C---:B------:R-:W-:Y:S08]  /*143b0*/  HMMA.16816.F32 R4, R176.reuse, R184, R4 ;  /* 0x000000b8b004723c */ /* 0x040ff00000001804 */
[C---:B------:R-:W-:Y:S01]  /*143c0*/  HMMA.16816.F32 R8, R176.reuse, R186, R8 ;  /* 0x000000bab008723c */ /* 0x040fe20000001808 */
[----:B------:R-:W2:Y:S07]  /*143d0*/  LDSM.16.M88.4 R184, [R213] ;  /* 0x00000000d5b8783b */ /* 0x000eae0000000200 */
[C---:B------:R-:W-:Y:S08]  /*143e0*/  HMMA.16816.F32 R12, R176.reuse, R188, R12 ;  /* 0x000000bcb00c723c */ /* 0x040ff0000000180c */
[C---:B------:R-:W-:Y:S01]  /*143f0*/  HMMA.16816.F32 R16, R176.reuse, R190, R16 ;  /* 0x000000beb010723c */ /* 0x040fe20000001810 */
[----:B------:R-:W3:Y:S07]  /*14400*/  LDSM.16.M88.4 R188, [R212] ;  /* 0x00000000d4bc783b */ /* 0x000eee0000000200 */
[C---:B-1----:R-:W-:Y:S08]  /*14410*/  HMMA.16816.F32 R20, R176.reuse, R192, R20 ;  /* 0x000000c0b014723c */ /* 0x042ff00000001814 */
        /* <DEDUP_REMOVED lines=16> */
[----:B------:R-:W4:Y:S05]  /*14520*/  LDSM.16.M88.4 R168, [R206+0x17800] ;  /* 0x01780000cea8783b */ /* 0x000f2a0000000200 */
[----:B------:R-:W4:Y:S02]  /*14530*/  LDSM.16.M88.4 R188, [R205+0x6000] ;  /* 0x00600000cdbc783b */ /* 0x000f240000000200 */
[C---:B-1----:R-:W-:Y:S08]  /*14540*/  HMMA.16816.F32 R4, R176.reuse, R192, R4 ;  /* 0x000000c0b004723c */ /* 0x042ff00000001804 */
[C---:B------:R-:W-:Y:S08]  /*14550*/  HMMA.16816.F32 R8, R176.reuse, R194, R8 ;  /* 0x000000c2b008723c */ /* 0x040ff00000001808 */
[C---:B--2---:R-:W-:Y:S08]  /*14560*/  HMMA.16816.F32 R12, R176.reuse, R172, R12 ;  /* 0x000000acb00c723c */ /* 0x044ff0000000180c */
[C---:B------:R-:W-:Y:S08]  /*14570*/  HMMA.16816.F32 R16, R176.reuse, R174, R16 ;  /* 0x000000aeb010723c */ /* 0x040ff00000001810 */
[C---:B---3--:R-:W-:Y:S08]  /*14580*/  HMMA.16816.F32 R20, R176.reuse, R180, R20 ;  /* 0x000000b4b014723c */ /* 0x048ff00000001814 */
[C---:B------:R-:W-:Y:S08]  /*14590*/  HMMA.16816.F32 R24, R176.reuse, R182, R24 ;  /* 0x000000b6b018723c */ /* 0x040ff00000001818 */
[C---:B----4-:R-:W-:Y:S08]  /*145a0*/  HMMA.16816.F32 R28, R176.reuse, R168, R28 ;  /* 0x000000a8b01c723c */ /* 0x050ff0000000181c */
        /* <DEDUP_REMOVED lines=36> */
[----:B------:R1:W1:Y:S01]  /*147f0*/  MUFU.TANH R174, R13 ;  /* 0x0000000d00ae7308 */ /* 0x0002620000002400 */
[----:B------:R-:W-:Y:S01]  /*14800*/  BAR.SYNC.DEFER_BLOCKING 0x0 ;  /* 0x0000000000007b1d */ /* 0x000fe20000010000 */
[C---:B----4-:R-:W-:Y:S07]  /*14810*/  HMMA.16816.F32 R20, R184.reuse, R4, R20 ;  /* 0x00000004b814723c */ /* 0x050fee0000001814 */
[C---:B------:R-:W-:Y:S01]  /*14820*/  LEA R4, P0, R0.reuse, R234, 0x6 ;  /* 0x000000ea00047211 */ /* 0x040fe200078030ff */
[----:B------:R4:W1:Y:S01]  /*14830*/  MUFU.TANH R189, R14 ;  /* 0x0000000e00bd7308 */ /* 0x0008620000002400 */
[C---:B------:R-:W-:Y:S03]  /*14840*/  HMMA.16816.F32 R24, R184.reuse, R6, R24 ;  /* 0x00000006b818723c */ /* 0x040fe60000001818 */
[C---:B------:R-:W-:Y:S02]  /*14850*/  LEA.HI.X.SX32 R5, R0.reuse, R235, 0x6, P0 ;  /* 0x000000eb00057211 */ /* 0x040fe400000f36ff */
[----:B------:R-:W-:Y:S02]  /*14860*/  PLOP3.LUT P0, PT, PT, PT, UP0, 0x80, 0x0 ;  /* 0x000000000000781c */ /* 0x000fe40003f0f008 */
[C---:B------:R-:W-:Y:S01]  /*14870*/  LEA R6, P1, R0.reuse, R236, 0x6 ;  /* 0x000000ec00067211 */ /* 0x040fe200078230ff */
[----:B------:R-:W-:Y:S01]  /*14880*/  IMAD R5, R5, c[0x0][0x198], RZ ;  /* 0x0000660005057a24 */ /* 0x000fe200078e02ff */
[----:B------:R4:W3:Y:S03]  /*14890*/  MUFU.TANH R171, R16 ;  /* 0x0000001000ab7308 */ /* 0x0008e60000002400 */
[----:B------:R-:W-:Y:S01]  /*148a0*/  LEA.HI.X.SX32 R7, R0, R237, 0x6, P1 ;  /* 0x000000ed00077211 */ /* 0x000fe200008f36ff */
[----:B------:R-:W-:Y:S02]  /*148b0*/  IMAD R5, R4, c[0x0][0x19c], R5 ;  /* 0x0000670004057a24 */ /* 0x000fe400078e0205 */
[----:B--2---:R-:W-:Y:S02]  /*148c0*/  FMUL.FTZ R15, R20, c[0x0][0x2ec] ;  /* 0x0000bb00140f7a20 */ /* 0x004fe40000410000 */
[----:B------:R-:W-:Y:S02]  /*148d0*/  FMUL.FTZ R21, R21, c[0x0][0x2ec] ;  /* 0x0000bb0015157a20 */ /* 0x000fe40000410000 */
[----:B------:R4:W2:Y:S01]  /*148e0*/  MUFU.TANH R172, R17 ;  /* 0x0000001100ac7308 */ /* 0x0008a20000002400 */
        /* <DEDUP_REMOVED lines=8> */
[----:B------:R-:W-:Y:S02]  /*14970*/  FMUL.FTZ R27, R27, c[0x0][0x2ec] ;  /* 0x0000bb001b1b7a20 */ /* 0x000fe40000410000 */
[----:B------:R-:W-:Y:S02]  /*14980*/  IMAD R0, R7, c[0x0][0x198], RZ ;  /* 0x0000660007007a24 */ /* 0x000fe400078e02ff */
[----:B------:R4:W1:Y:S01]  /*14990*/  MUFU.TANH R192, R19 ;  /* 0x0000001300c07308 */ /* 0x0008620000002400 */
[C---:B------:R-:W-:Y:S04]  /*149a0*/  IMAD.WIDE.U32 R10, R6.reuse, c[0x0][0x198], RZ ;  /* 0x00006600060a7a25 */ /* 0x040fe800078e00ff */
[----:B------:R-:W-:Y:S01]  /*149b0*/  IMAD R0, R6, c[0x0][0x19c], R0 ;  /* 0x0000670006007a24 */ /* 0x000fe200078e0200 */
[-C--:B------:R-:W-:Y:S01]  /*149c0*/  LEA R6, P6, R10, R133.reuse, 0x1 ;  /* 0x000000850a067211 */ /* 0x080fe200078c08ff */
[----:B------:R-:W-:Y:S03]  /*149d0*/  IMAD.WIDE.U32 R8, R4, c[0x0][0x198], RZ ;  /* 0x0000660004087a25 */ /* 0x000fe600078e00ff */
[----:B------:R-:W1:Y:S01]  /*149e0*/  MUFU.TANH R15, R15 ;  /* 0x0000000f000f7308 */ /* 0x000e620000002400 */
[----:B------:R-:W-:Y:S01]  /*149f0*/  FMUL.FTZ R28, R28, c[0x0][0x2ec] ;  /* 0x0000bb001c1c7a20 */ /* 0x000fe20000410000 */
[----:B------:R-:W-:Y:S01]  /*14a00*/  LEA R4, P1, R8, R133, 0x1 ;  /* 0x0000008508047211 */ /* 0x000fe200078208ff */
[----:B------:R-:W-:Y:S01]  /*14a10*/  FMUL.FTZ R29, R29, c[0x0][0x2ec] ;  /* 0x0000bb001d1d7a20 */ /* 0x000fe20000410000 */
[----:B------:R-:W-:Y:S01]  /*14a20*/  IADD3 R0, R11, R0, RZ ;  /* 0x000000000b007210 */ /* 0x000fe20007ffe0ff */
[----:B------:R-:W-:Y:S01]  /*14a30*/  FMUL.FTZ R30, R30, c[0x0][0x2ec] ;  /* 0x0000bb001e1e7a20 */ /* 0x000fe20000410000 */
[----:B------:R-:W-:Y:S01]  /*14a40*/  IADD3 R5, R9, R5, RZ ;  /* 0x0000000509057210 */ /* 0x000fe20007ffe0ff */
[----:B------:R-:W-:Y:S01]  /*14a50*/  FMUL.FTZ R31, R31, c[0x0][0x2ec] ;  /* 0x0000bb001f1f7a20 */ /* 0x000fe20000410000 */
[-C--:B------:R-:W-:Y:S01]  /*14a60*/  LEA.HI.X R7, R10, R2.reuse, R0, 0x1, P6 ;  /* 0x000000020a077211 */ /* 0x080fe200030f0c00 */
[----:B------:R-:W-:Y:S01]  /*14a70*/  FMUL.FTZ R32, R32, c[0x0][0x2ec] ;  /* 0x0000bb0020207a20 */ /* 0x000fe20000410000 */
[----:B------:R4:W1:Y:S01]  /*14a80*/  MUFU.TANH R177, R21 ;  /* 0x0000001500b17308 */ /* 0x0008620000002400 */
[----:B------:R-:W-:Y:S01]  /*14a90*/  FMUL.FTZ R33, R33, c[0x0][0x2ec] ;  /* 0x0000bb0021217a20 */ /* 0x000fe20000410000 */
[----:B------:R-:W-:Y:S01]  /*14aa0*/  LEA.HI.X R5, R8, R2, R5, 0x1, P1 ;  /* 0x0000000208057211 */ /* 0x000fe200008f0c05 */
[----:B------:R-:W-:Y:S02]  /*14ab0*/  FMUL.FTZ R34, R34, c[0x0][0x2ec] ;  /* 0x0000bb0022227a20 */ /* 0x000fe40000410000 */
[----:B------:R-:W-:Y:S05]  /*14ac0*/  FMUL.FTZ R35, R35, c[0x0][0x2ec] ;  /* 0x0000bb0023237a20 */ /* 0x000fea0000410000 */
        /* <DEDUP_REMOVED lines=15> */
.L_x_2009:
        /* <DEDUP_REMOVED lines=12> */
[C---:B------:R-:W-:Y:S02]  /*14c80*/  IADD3 R10, R0.reuse, 0x18, RZ ;  /* 0x00000018000a7810 */ /* 0x040fe40007ffe0ff */
[----:B------:R1:W-:Y:S01]  /*14c90*/  I2F R20, R2 ;  /* 0x0000000200147306 */ /* 0x0003e20000201400 */
[C---:B------:R-:W-:Y:S02]  /*14ca0*/  IADD3 R13, R0.reuse, 0x19, RZ ;  /* 0x00000019000d7810 */ /* 0x040fe40007ffe0ff */
[C---:B------:R-:W-:Y:S02]  /*14cb0*/  IADD3 R12, R0.reuse, 0x20, RZ ;  /* 0x00000020000c7810 */ /* 0x040fe40007ffe0ff */
[C---:B------:R-:W-:Y:S02]  /*14cc0*/  IADD3 R11, R0.reuse, 0x21, RZ ;  /* 0x00000021000b7810 */ /* 0x040fe40007ffe0ff */
[C---:B------:R-:W-:Y:S02]  /*14cd0*/  ISETP.GE.AND P0, PT, R5.reuse, R231, PT ;  /* 0x000000e70500720c */ /* 0x040fe40003f06270 */
[C---:B------:R-:W-:Y:S02]  /*14ce0*/  ISETP.GE.AND P6, PT, R5.reuse, R230, PT ;  /* 0x000000e60500720c */ /* 0x040fe40003fc6270 */
[C---:B------:R-:W-:Y:S02]  /*14cf0*/  ISETP.GE.OR P0, PT, R5.reuse, R233, !P0 ;  /* 0x000000e90500720c */ /* 0x040fe40004706670 */
[----:B------:R-:W-:Y:S02]  /*14d00*/  ISETP.GE.OR P6, PT, R5, R232, !P6 ;  /* 0x000000e80500720c */ /* 0x000fe400077c6670 */
[C---:B------:R-:W-:Y:S04]  /*14d10*/  ISETP.GE.AND P1, PT, R0.reuse, R231, PT ;  /* 0x000000e70000720c */ /* 0x040fe80003f26270 */
[----:B------:R-:W-:Y:S02]  /*14d20*/  ISETP.GE.OR P1, PT, R0, R233, !P1 ;  /* 0x000000e90000720c */ /* 0x000fe40004f26670 */
[----:B-1----:R-:W-:Y:S02]  /*14d30*/  IABS R2, R4 ;  /* 0x0000000400027213 */ /* 0x002fe40000000000 */
[C---:B------:R-:W-:Y:S02]  /*14d40*/  IADD3 R4, R229.reuse, -R5, RZ ;  /* 0x80000005e5047210 */ /* 0x040fe40007ffe0ff */
[----:B------:R1:W2:Y:S02]  /*14d50*/  I2F R14, R2 ;  /* 0x00000002000e7306 */ /* 0x0002a40000201400 */
[----:B-1----:R-:W-:Y:S01]  /*14d60*/  IABS R2, R4 ;  /* 0x0000000400027213 */ /* 0x002fe20000000000 */
[----:B--2---:R-:W-:Y:S01]  /*14d70*/  FFMA.FTZ R14, R14, -UR23, R132 ;  /* 0x800000170e0e7c23 */ /* 0x004fe20008010084 */
[C---:B------:R-:W-:Y:S06]  /*14d80*/  IADD3 R4, R0.reuse, 0x8, RZ ;  /* 0x0000000800047810 */ /* 0x040fec0007ffe0ff */
[----:B------:R1:W2:Y:S01]  /*14d90*/  I2F R17, R2 ;  /* 0x0000000200117306 */ /* 0x0002a20000201400 */
[----:B------:R-:W-:Y:S04]  /*14da0*/  IADD3 R6, R229, -R4, RZ ;  /* 0x80000004e5067210 */ /* 0x000fe80007ffe0ff */
[----:B------:R-:W-:Y:S05]  /*14db0*/  IABS R6, R6 ;  /* 0x0000000600067213 */ /* 0x000fea0000000000 */
[----:B------:R3:W4:Y:S01]  /*14dc0*/  I2F R16, R6 ;  /* 0x0000000600107306 */ /* 0x0007220000201400 */
[----:B-1----:R-:W-:Y:S01]  /*14dd0*/  IADD3 R2, R0, 0x9, RZ ;  /* 0x0000000900027810 */ /* 0x002fe20007ffe0ff */
[----:B--2---:R-:W-:Y:S03]  /*14de0*/  FFMA.FTZ R17, R17, -UR23, R181 ;  /* 0x8000001711117c23 */ /* 0x004fe600080100b5 */
[----:B------:R-:W-:Y:S02]  /*14df0*/  IADD3 R7, R229, -R2, RZ ;  /* 0x80000002e5077210 */ /* 0x000fe40007ffe0ff */
[----:B------:R-:W-:Y:S02]  /*14e00*/  FSEL R26, R17, -INF , !P0 ;  /* 0xff800000111a7808 */ /* 0x000fe40004000000 */
[----:B------:R-:W-:Y:S02]  /*14e10*/  ISETP.GE.AND P0, PT, R2, R231, PT ;  /* 0x000000e70200720c */ /* 0x000fe40003f06270 */
[----:B---3--:R-:W-:Y:S01]  /*14e20*/  IABS R6, R7 ;  /* 0x0000000700067213 */ /* 0x008fe20000000000 */
[----:B----4-:R-:W-:Y:S01]  /*14e30*/  FFMA.FTZ R16, R16, -UR23, R178 ;  /* 0x8000001710107c23 */ /* 0x010fe200080100b2 */
[----:B------:R-:W-:Y:S02]  /*14e40*/  IADD3 R7, R0, 0x10, RZ ;  /* 0x0000001000077810 */ /* 0x000fe40007ffe0ff */
[----:B------:R1:W-:Y:S01]  /*14e50*/  I2F R19, R6 ;  /* 0x0000000600137306 */ /* 0x0003e20000201400 */
[----:B------:R-:W-:Y:S02]  /*14e60*/  ISETP.GE.OR P0, PT, R2, R233, !P0 ;  /* 0x000000e90200720c */ /* 0x000fe40004706670 */
[C---:B------:R-:W-:Y:S04]  /*14e70*/  IADD3 R8, R229.reuse, -R7, RZ ;  /* 0x80000007e5087210 */ /* 0x040fe80007ffe0ff */
[----:B------:R-:W-:Y:S04]  /*14e80*/  IABS R8, R8 ;  /* 0x0000000800087213 */ /* 0x000fe80000000000 */
[----:B------:R2:W3:Y:S01]  /*14e90*/  I2F R18, R8 ;  /* 0x0000000800127306 */ /* 0x0004e20000201400 */
[----:B-1----:R-:W-:Y:S05]  /*14ea0*/  IADD3 R6, R0, 0x11, RZ ;  /* 0x0000001100067810 */ /* 0x002fea0007ffe0ff */
[C---:B------:R-:W-:Y:S05]  /*14eb0*/  IMAD.IADD R9, R229.reuse, 0x1, -R6 ;  /* 0x00000001e5097824 */ /* 0x040fea00078e0a06 */
[----:B--2---:R-:W-:Y:S01]  /*14ec0*/  IABS R8, R9 ;  /* 0x0000000900087213 */ /* 0x004fe20000000000 */
[----:B---3--:R-:W-:Y:S01]  /*14ed0*/  FFMA.FTZ R18, R18, -UR23, R168 ;  /* 0x8000001712127c23 */ /* 0x008fe200080100a8 */
[----:B------:R-:W-:Y:S02]  /*14ee0*/  IADD3 R9, R229, -R10, RZ ;  /* 0x8000000ae5097210 */ /* 0x000fe40007ffe0ff */
[----:B------:R1:W-:Y:S02]  /*14ef0*/  I2F R21, R8 ;  /* 0x0000000800157306 */ /* 0x0003e40000201400 */
[----:B-1----:R-:W-:Y:S02]  /*14f00*/  IABS R8, R9 ;  /* 0x0000000900087213 */ /* 0x002fe40000000000 */
[C---:B------:R-:W-:Y:S06]  /*14f10*/  IADD3 R9, R228.reuse, -R5, RZ ;  /* 0x80000005e4097210 */ /* 0x040fec0007ffe0ff */
[----:B------:R1:W2:Y:S02]  /*14f20*/  I2F R27, R8 ;  /* 0x00000008001b7306 */ /* 0x0002a40000201400 */
[----:B-1----:R-:W-:Y:S01]  /*14f30*/  IABS R8, R9 ;  /* 0x0000000900087213 */ /* 0x002fe20000000000 */
[----:B--2---:R-:W-:Y:S01]  /*14f40*/  FFMA.FTZ R17, R27, -UR23, R171 ;  /* 0x800000171b117c23 */ /* 0x004fe200080100ab */
[C---:B------:R-:W-:Y:S06]  /*14f50*/  IADD3 R9, R229.reuse, -R13, RZ ;  /* 0x8000000de5097210 */ /* 0x040fec0007ffe0ff */
[----:B------:R1:W-:Y:S02]  /*14f60*/  I2F R23, R8 ;  /* 0x0000000800177306 */ /* 0x0003e40000201400 */
[----:B-1----:R-:W-:Y:S02]  /*14f70*/  IABS R8, R9 ;  /* 0x0000000900087213 */ /* 0x002fe40000000000 */
[C---:B------:R-:W-:Y:S06]  /*14f80*/  IADD3 R9, R228.reuse, -R4, RZ ;  /* 0x80000004e4097210 */ /* 0x040fec0007ffe0ff */
[----:B------:R1:W-:Y:S02]  /*14f90*/  I2F R35, R8 ;  /* 0x0000000800237306 */ /* 0x0003e40000201400 */
[----:B-1----:R-:W-:Y:S01]  /*14fa0*/  IABS R8, R9 ;  /* 0x0000000900087213 */ /* 0x002fe20000000000 */
[C---:B------:R-:W-:Y:S07]  /*14fb0*/  IMAD.IADD R9, R229.reuse, 0x1, -R12 ;  /* 0x00000001e5097824 */ /* 0x040fee00078e0a0c */
[----:B------:R1:W-:Y:S02]  /*14fc0*/  I2F R33, R8 ;  /* 0x0000000800217306 */ /* 0x0003e40000201400 */
[----:B-1----:R-:W-:Y:S02]  /*14fd0*/  IABS R8, R9 ;  /* 0x0000000900087213 */ /* 0x002fe40000000000 */
[----:B------:R-:W-:Y:S06]  /*14fe0*/  IADD3 R9, R228, -R2, RZ ;  /* 0x80000002e4097210 */ /* 0x000fec0007ffe0ff */
[----:B------:R1:W2:Y:S02]  /*14ff0*/  I2F R34, R8 ;  /* 0x0000000800227306 */ /* 0x0002a40000201400 */
[----:B-1----:R-:W-:Y:S01]  /*15000*/  IABS R8, R9 ;  /* 0x0000000900087213 */ /* 0x002fe20000000000 */
[----:B--2---:R-:W-:Y:S01]  /*15010*/  FFMA.FTZ R15, R34, -UR23, R15 ;  /* 0x80000017220f7c23 */ /* 0x004fe2000801000f */
[----:B------:R-:W-:Y:S06]  /*15020*/  IADD3 R9, R229, -R11, RZ ;  /* 0x8000000be5097210 */ /* 0x000fec0007ffe0ff */
[----:B------:R1:W-:Y:S02]  /*15030*/  I2F R133, R8 ;  /* 0x0000000800857306 */ /* 0x0003e40000201400 */
[----:B-1----:R-:W-:Y:S01]  /*15040*/  IABS R8, R9 ;  /* 0x0000000900087213 */ /* 0x002fe20000000000 */
[----:B------:R-:W-:Y:S03]  /*15050*/  FFMA.FTZ R9, R20, -UR23, R176 ;  /* 0x8000001714097c23 */ /* 0x000fe600080100b0 */
[----:B------:R-:W-:Y:S02]  /*15060*/  MOV R5, R8 ;  /* 0x0000000800057202 */ /* 0x000fe40000000f00 */
[----:B------:R-:W-:Y:S02]  /*15070*/  IADD3 R8, R228, -R7, RZ ;  /* 0x80000007e4087210 */ /* 0x000fe40007ffe0ff */
[----:B------:R1:W2:Y:S01]  /*15080*/  I2F R132, R5 ;  /* 0x0000000500847306 */ /* 0x0002a20000201400 */
[----:B------:R-:W-:Y:S02]  /*15090*/  FSEL R28, R9, -INF , !P1 ;  /* 0xff800000091c7808 */ /* 0x000fe40004800000 */
[C---:B------:R-:W-:Y:S02]  /*150a0*/  IADD3 R9, R0.reuse, 0x28, RZ ;  /* 0x0000002800097810 */ /* 0x040fe40007ffe0ff */
[C---:B------:R-:W-:Y:S04]  /*150b0*/  ISETP.GE.AND P1, PT, R0.reuse, R230, PT ;  /* 0x000000e60000720c */ /* 0x040fe80003f26270 */
[----:B------:R-:W-:Y:S04]  /*150c0*/  ISETP.GE.OR P1, PT, R0, R232, !P1 ;  /* 0x000000e80000720c */ /* 0x000fe80004f26670 */
[----:B------:R-:W-:Y:S01]  /*150d0*/  FSEL R30, R14, -INF , !P1 ;  /* 0xff8000000e1e7808 */ /* 0x000fe20004800000 */
[----:B------:R-:W-:Y:S01]  /*150e0*/  FFMA.FTZ R14, R19, -UR23, R175 ;  /* 0x80000017130e7c23 */ /* 0x000fe200080100af */
[C---:B------:R-:W-:Y:S04]  /*150f0*/  ISETP.GE.AND P1, PT, R4.reuse, R231, PT ;  /* 0x000000e70400720c */ /* 0x040fe80003f26270 */
[----:B------:R-:W-:Y:S02]  /*15100*/  ISETP.GE.OR P1, PT, R4, R233, !P1 ;  /* 0x000000e90400720c */ /* 0x000fe40004f26670 */
[----:B------:R-:W-:Y:S02]  /*15110*/  FSEL R24, R14, -INF , !P0 ;  /* 0xff8000000e187808 */ /* 0x000fe40004000000 */
[----:B------:R-:W-:Y:S01]  /*15120*/  FSEL R25, R16, -INF , !P1 ;  /* 0xff80000010197808 */ /* 0x000fe20004800000 */
[----:B------:R-:W-:Y:S01]  /*15130*/  FFMA.FTZ R16, R23, -UR23, R183 ;  /* 0x8000001717107c23 */ /* 0x000fe200080100b7 */
[----:B-1----:R-:W-:Y:S01]  /*15140*/  IABS R5, R8 ;  /* 0x0000000800057213 */ /* 0x002fe20000000000 */
[----:B------:R-:W-:Y:S01]  /*15150*/  IMAD.IADD R8, R229, 0x1, -R9 ;  /* 0x00000001e5087824 */ /* 0x000fe200078e0a09 */
[CC--:B------:R-:W-:Y:S02]  /*15160*/  ISETP.GE.AND P1, PT, R7.reuse, R231.reuse, PT ;  /* 0x000000e70700720c */ /* 0x0c0fe40003f26270 */
[----:B------:R1:W-:Y:S01]  /*15170*/  I2F R32, R5 ;  /* 0x0000000500207306 */ /* 0x0003e20000201400 */
[C---:B------:R-:W-:Y:S02]  /*15180*/  ISETP.GE.AND P0, PT, R6.reuse, R231, PT ;  /* 0x000000e70600720c */ /* 0x040fe40003f06270 */
[-C--:B------:R-:W-:Y:S02]  /*15190*/  ISETP.GE.OR P1, PT, R7, R233.reuse, !P1 ;  /* 0x000000e90700720c */ /* 0x080fe40004f26670 */
[----:B------:R-:W-:Y:S02]  /*151a0*/  ISETP.GE.OR P0, PT, R6, R233, !P0 ;  /* 0x000000e90600720c */ /* 0x000fe40004706670 */
[----:B------:R-:W-:Y:S02]  /*151b0*/  FSEL R178, R18, -INF , !P1 ;  /* 0xff80000012b27808 */ /* 0x000fe40004800000 */
[----:B------:R-:W-:Y:S02]  /*151c0*/  ISETP.GE.AND P1, PT, R4, R230, PT ;  /* 0x000000e60400720c */ /* 0x000fe40003f26270 */
[----:B------:R-:W-:Y:S01]  /*151d0*/  FSEL R18, R16, -INF , !P6 ;  /* 0xff80000010127808 */ /* 0x000fe20007000000 */
[----:B------:R-:W-:Y:S01]  /*151e0*/  FFMA.FTZ R16, R33, -UR23, R188 ;  /* 0x8000001721107c23 */ /* 0x000fe200080100bc */
[----:B------:R-:W-:Y:S02]  /*151f0*/  ISETP.GE.OR P1, PT, R4, R232, !P1 ;  /* 0x000000e80400720c */ /* 0x000fe40004f26670 */
[C---:B------:R-:W-:Y:S04]  /*15200*/  ISETP.GE.AND P6, PT, R13.reuse, R231, PT ;  /* 0x000000e70d00720c */ /* 0x040fe80003fc6270 */
[----:B------:R-:W-:Y:S02]  /*15210*/  ISETP.GE.OR P6, PT, R13, R233, !P6 ;  /* 0x000000e90d00720c */ /* 0x000fe400077c6670 */
[----:B-1----:R-:W-:Y:S02]  /*15220*/  IABS R5, R8 ;  /* 0x0000000800057213 */ /* 0x002fe40000000000 */
[----:B------:R-:W-:Y:S02]  /*15230*/  IADD3 R8, R228, -R6, RZ ;  /* 0x80000006e4087210 */ /* 0x000fe40007ffe0ff */
[----:B------:R1:W-:Y:S02]  /*15240*/  I2F R19, R5 ;  /* 0x0000000500137306 */ /* 0x0003e40000201400 */
[----:B-1----:R-:W-:Y:S02]  /*15250*/  IABS R5, R8 ;  /* 0x0000000800057213 */ /* 0x002fe40000000000 */
[----:B------:R-:W-:Y:S06]  /*15260*/  IADD3 R8, R0, 0x29, RZ ;  /* 0x0000002900087810 */ /* 0x000fec0007ffe0ff */
[----:B------:R1:W-:Y:S01]  /*15270*/  I2F R31, R5 ;  /* 0x00000005001f7306 */ /* 0x0003e20000201400 */
[----:B------:R-:W-:Y:S04]  /*15280*/  IADD3 R14, R229, -R8, RZ ;  /* 0x80000008e50e7210 */ /* 0x000fe80007ffe0ff */
[----:B-1----:R-:W-:Y:S01]  /*15290*/  IABS R5, R14 ;  /* 0x0000000e00057213 */ /* 0x002fe20000000000 */
[----:B------:R-:W-:Y:S03]  /*152a0*/  FFMA.FTZ R14, R21, -UR23, R174 ;  /* 0x80000017150e7c23 */ /* 0x000fe600080100ae */
[----:B------:R-:W-:Y:S02]  /*152b0*/  MOV R4, R5 ;  /* 0x0000000500047202 */ /* 0x000fe40000000f00 */
[----:B------:R-:W-:Y:S02]  /*152c0*/  IADD3 R5, R228, -R10, RZ ;  /* 0x8000000ae4057210 */ /* 0x000fe40007ffe0ff */
[----:B------:R1:W3:Y:S01]  /*152d0*/  I2F R22, R4 ;  /* 0x0000000400167306 */ /* 0x0002e20000201400 */
[----:B------:R-:W-:Y:S02]  /*152e0*/  FSEL R181, R14, -INF , !P0 ;  /* 0xff8000000eb57808 */ /* 0x000fe40004000000 */
[C---:B------:R-:W-:Y:S04]  /*152f0*/  ISETP.GE.AND P0, PT, R10.reuse, R231, PT ;  /* 0x000000e70a00720c */ /* 0x040fe80003f06270 */
[----:B------:R-:W-:Y:S04]  /*15300*/  ISETP.GE.OR P0, PT, R10, R233, !P0 ;  /* 0x000000e90a00720c */ /* 0x000fe80004706670 */
[----:B------:R-:W-:Y:S02]  /*15310*/  FSEL R183, R17, -INF , !P0 ;  /* 0xff80000011b77808 */ /* 0x000fe40004000000 */
[----:B------:R-:W-:Y:S02]  /*15320*/  ISETP.GE.AND P0, PT, R2, R230, PT ;  /* 0x000000e60200720c */ /* 0x000fe40003f06270 */
[----:B------:R-:W-:Y:S02]  /*15330*/  FSEL R17, R16, -INF , !P1 ;  /* 0xff80000010117808 */ /* 0x000fe40004800000 */
[----:B------:R-:W-:Y:S02]  /*15340*/  ISETP.GE.OR P0, PT, R2, R232, !P0 ;  /* 0x000000e80200720c */ /* 0x000fe40004706670 */
[C---:B------:R-:W-:Y:S04]  /*15350*/  ISETP.GE.AND P1, PT, R7.reuse, R230, PT ;  /* 0x000000e60700720c */ /* 0x040fe80003f26270 */
[----:B------:R-:W-:Y:S01]  /*15360*/  ISETP.GE.OR P1, PT, R7, R232, !P1 ;  /* 0x000000e80700720c */ /* 0x000fe20004f26670 */
[----:B--2---:R-:W-:Y:S01]  /*15370*/  FFMA.FTZ R7, R132, -UR23, R177 ;  /* 0x8000001784077c23 */ /* 0x004fe200080100b1 */
[----:B-1----:R-:W-:Y:S02]  /*15380*/  IABS R4, R5 ;  /* 0x0000000500047213 */ /* 0x002fe40000000000 */
[----:B------:R-:W-:Y:S02]  /*15390*/  IADD3 R5, R0, 0x30, RZ ;  /* 0x0000003000057810 */ /* 0x000fe40007ffe0ff */
[----:B------:R1:W-:Y:S03]  /*153a0*/  I2F R29, R4 ;  /* 0x00000004001d7306 */ /* 0x0003e60000201400 */
[----:B------:R-:W-:Y:S05]  /*153b0*/  IMAD.IADD R14, R229, 0x1, -R5 ;  /* 0x00000001e50e7824 */ /* 0x000fea00078e0a05 */
[----:B-1----:R-:W-:Y:S01]  /*153c0*/  IABS R4, R14 ;  /* 0x0000000e00047213 */ /* 0x002fe20000000000 */
[----:B------:R-:W-:Y:S03]  /*153d0*/  FFMA.FTZ R14, R35, -UR23, R172 ;  /* 0x80000017230e7c23 */ /* 0x000fe600080100ac */
[----:B------:R-:W-:Y:S02]  /*153e0*/  MOV R2, R4 ;  /* 0x0000000400027202 */ /* 0x000fe40000000f00 */
[----:B------:R-:W-:Y:S02]  /*153f0*/  IADD3 R4, R228, -R13, RZ ;  /* 0x8000000de4047210 */ /* 0x000fe40007ffe0ff */
[----:B------:R1:W-:Y:S01]  /*15400*/  I2F R27, R2 ;  /* 0x00000002001b7306 */ /* 0x0003e20000201400 */
[----:B------:R-:W-:Y:S02]  /*15410*/  FSEL R184, R14, -INF , !P6 ;  /* 0xff8000000eb87808 */ /* 0x000fe40007000000 */
[C---:B------:R-:W-:Y:S04]  /*15420*/  ISETP.GE.AND P6, PT, R12.reuse, R231, PT ;  /* 0x000000e70c00720c */ /* 0x040fe80003fc6270 */
[----:B------:R-:W-:Y:S04]  /*15430*/  ISETP.GE.OR P6, PT, R12, R233, !P6 ;  /* 0x000000e90c00720c */ /* 0x000fe800077c6670 */
[----:B------:R-:W-:Y:S01]  /*15440*/  FSEL R198, R15, -INF , !P6 ;  /* 0xff8000000fc67808 */ /* 0x000fe20007000000 */
[----:B---3--:R-:W-:Y:S01]  /*15450*/  FFMA.FTZ R15, R22, -UR23, R179 ;  /* 0x80000017160f7c23 */ /* 0x008fe200080100b3 */
[C---:B------:R-:W-:Y:S04]  /*15460*/  ISETP.GE.AND P6, PT, R6.reuse, R230, PT ;  /* 0x000000e60600720c */ /* 0x040fe80003fc6270 */
[----:B------:R-:W-:Y:S02]  /*15470*/  ISETP.GE.OR P6, PT, R6, R232, !P6 ;  /* 0x000000e80600720c */ /* 0x000fe400077c6670 */
[----:B------:R-:W-:Y:S04]  /*15480*/  IADD3 R6, R228, -R12, RZ ;  /* 0x8000000ce4067210 */ /* 0x000fe80007ffe0ff */
[----:B------:R-:W-:Y:S02]  /*15490*/  IABS R6, R6 ;  /* 0x0000000600067213 */ /* 0x000fe40000000000 */
[----:B-1----:R-:W-:Y:S02]  /*154a0*/  IABS R2, R4 ;  /* 0x0000000400027213 */ /* 0x002fe40000000000 */
[----:B------:R-:W-:Y:S01]  /*154b0*/  IADD3 R4, R0, 0x31, RZ ;  /* 0x0000003100047810 */ /* 0x000fe20007ffe0ff */
[----:B------:R-:W-:Y:S03]  /*154c0*/  I2F R23, R6 ;  /* 0x0000000600177306 */ /* 0x000fe60000201400 */
[----:B------:R-:W-:Y:S07]  /*154d0*/  IADD3 R14, R229, -R4, RZ ;  /* 0x80000004e50e7210 */ /* 0x000fee0007ffe0ff */
[----:B------:R1:W2:Y:S02]  /*154e0*/  I2F R20, R2 ;  /* 0x0000000200147306 */ /* 0x0002a40000201400 */
[----:B-1----:R-:W-:Y:S01]  /*154f0*/  IABS R2, R14 ;  /* 0x0000000e00027213 */ /* 0x002fe20000000000 */
[----:B------:R-:W-:Y:S07]  /*15500*/  FFMA.FTZ R14, R133, -UR23, R191 ;  /* 0x80000017850e7c23 */ /* 0x000fee00080100bf */
[----:B------:R1:W3:Y:S01]  /*15510*/  I2F R21, R2 ;  /* 0x0000000200157306 */ /* 0x0002e20000201400 */
[----:B------:R-:W-:Y:S01]  /*15520*/  FSEL R16, R14, -INF , !P0 ;  /* 0xff8000000e107808 */ /* 0x000fe20004000000 */
[----:B------:R-:W-:Y:S01]  /*15530*/  FFMA.FTZ R14, R32, -UR23, R189 ;  /* 0x80000017200e7c23 */ /* 0x000fe200080100bd */
[C---:B------:R-:W-:Y:S04]  /*15540*/  ISETP.GE.AND P0, PT, R11.reuse, R231, PT ;  /* 0x000000e70b00720c */ /* 0x040fe80003f06270 */
[----:B------:R-:W-:Y:S02]  /*15550*/  ISETP.GE.OR P0, PT, R11, R233, !P0 ;  /* 0x000000e90b00720c */ /* 0x000fe40004706670 */
[----:B------:R-:W-:Y:S01]  /*15560*/  FSEL R176, R14, -INF , !P1 ;  /* 0xff8000000eb07808 */ /* 0x000fe20004800000 */
[----:B------:R-:W-:Y:S01]  /*15570*/  FFMA.FTZ R14, R19, -UR23, R180 ;  /* 0x80000017130e7c23 */ /* 0x000fe200080100b4 */
[----:B------:R-:W-:Y:S02]  /*15580*/  FSEL R199, R7, -INF , !P0 ;  /* 0xff80000007c77808 */ /* 0x000fe40004000000 */
[C---:B------:R-:W-:Y:S02]  /*15590*/  ISETP.GE.AND P0, PT, R9.reuse, R231, PT ;  /* 0x000000e70900720c */ /* 0x040fe40003f06270 */
[C---:B------:R-:W-:Y:S02]  /*155a0*/  ISETP.GE.AND P1, PT, R10.reuse, R230, PT ;  /* 0x000000e60a00720c */ /* 0x040fe40003f26270 */
[----:B------:R-:W-:Y:S02]  /*155b0*/  ISETP.GE.OR P0, PT, R9, R233, !P0 ;  /* 0x000000e90900720c */ /* 0x000fe40004706670 */
[----:B------:R-:W-:Y:S01]  /*155c0*/  ISETP.GE.OR P1, PT, R10, R232, !P1 ;  /* 0x000000e80a00720c */ /* 0x000fe20004f26670 */
[----:B------:R-:W-:Y:S01]  /*155d0*/  FFMA.FTZ R10, R31, -UR23, R196 ;  /* 0x800000171f0a7c23 */ /* 0x000fe200080100c4 */
[----:B------:R-:W-:Y:S01]  /*155e0*/  FSEL R191, R14, -INF , !P0 ;  /* 0xff8000000ebf7808 */ /* 0x000fe20004000000 */
[----:B--2---:R-:W-:Y:S01]  /*155f0*/  FFMA.FTZ R14, R20, -UR23, R192 ;  /* 0x80000017140e7c23 */ /* 0x004fe200080100c0 */
[C---:B-1----:R-:W-:Y:S02]  /*15600*/  IADD3 R2, R0.reuse, 0x38, RZ ;  /* 0x0000003800027810 */ /* 0x042fe40007ffe0ff */
[----:B------:R-:W-:Y:S02]  /*15610*/  IADD3 R0, R0, 0x39, RZ ;  /* 0x0000003900007810 */ /* 0x000fe40007ffe0ff */
[----:B------:R-:W-:Y:S01]  /*15620*/  FSEL R175, R10, -INF , !P6 ;  /* 0xff8000000aaf7808 */ /* 0x000fe20007000000 */
[----:B------:R-:W-:Y:S01]  /*15630*/  IMAD.IADD R7, R229, 0x1, -R2 ;  /* 0x00000001e5077824 */ /* 0x000fe200078e0a02 */
[----:B------:R-:W-:Y:S01]  /*15640*/  ISETP.GE.AND P6, PT, R8, R231, PT ;  /* 0x000000e70800720c */ /* 0x000fe20003fc6270 */
[----:B------:R-:W-:Y:S01]  /*15650*/  FFMA.FTZ R10, R29, -UR23, R190 ;  /* 0x800000171d0a7c23 */ /* 0x000fe200080100be */
[C---:B------:R-:W-:Y:S02]  /*15660*/  ISETP.GE.AND P0, PT, R13.reuse, R230, PT ;  /* 0x000000e60d00720c */ /* 0x040fe40003f06270 */
[----:B------:R-:W-:Y:S02]  /*15670*/  IABS R6, R7 ;  /* 0x0000000700067213 */ /* 0x000fe40000000000 */
[----:B------:R-:W-:Y:S02]  /*15680*/  IADD3 R7, R228, -R11, RZ ;  /* 0x8000000be4077210 */ /* 0x000fe40007ffe0ff */
[----:B------:R1:W2:Y:S01]  /*15690*/  I2F R19, R6 ;  /* 0x0000000600137306 */ /* 0x0002a20000201400 */
[----:B------:R-:W-:Y:S02]  /*156a0*/  ISETP.GE.OR P6, PT, R8, R233, !P6 ;  /* 0x000000e90800720c */ /* 0x000fe400077c6670 */
[----:B------:R-:W-:Y:S01]  /*156b0*/  ISETP.GE.OR P0, PT, R13, R232, !P0 ;  /* 0x000000e80d00720c */ /* 0x000fe20004706670 */
[----:B------:R-:W-:Y:S01]  /*156c0*/  FFMA.FTZ R13, R27, -UR23, R169 ;  /* 0x800000171b0d7c23 */ /* 0x000fe200080100a9 */
[----:B------:R-:W-:Y:S01]  /*156d0*/  FSEL R189, R15, -INF , !P6 ;  /* 0xff8000000fbd7808 */ /* 0x000fe20007000000 */
[----:B---3--:R-:W-:Y:S01]  /*156e0*/  FFMA.FTZ R15, R21, -UR23, R170 ;  /* 0x80000017150f7c23 */ /* 0x008fe200080100aa */
[C---:B------:R-:W-:Y:S02]  /*156f0*/  ISETP.GE.AND P6, PT, R5.reuse, R231, PT ;  /* 0x000000e70500720c */ /* 0x040fe40003fc6270 */
[----:B------:R-:W-:Y:S02]  /*15700*/  FSEL R174, R10, -INF , !P1 ;  /* 0xff8000000aae7808 */ /* 0x000fe40004800000 */
[----:B------:R-:W-:Y:S02]  /*15710*/  ISETP.GE.OR P6, PT, R5, R233, !P6 ;  /* 0x000000e90500720c */ /* 0x000fe400077c6670 */
[----:B------:R-:W-:Y:S02]  /*15720*/  ISETP.GE.AND P1, PT, R4, R231, PT ;  /* 0x000000e70400720c */ /* 0x000fe40003f26270 */
[----:B------:R-:W-:Y:S02]  /*15730*/  FSEL R190, R13, -INF , !P6 ;  /* 0xff8000000dbe7808 */ /* 0x000fe40007000000 */
[----:B------:R-:W-:Y:S02]  /*15740*/  ISETP.GE.AND P6, PT, R12, R230, PT ;  /* 0x000000e60c00720c */ /* 0x000fe40003fc6270 */
[----:B------:R-:W-:Y:S02]  /*15750*/  IADD3 R10, R228, -R5, RZ ;  /* 0x80000005e40a7210 */ /* 0x000fe40007ffe0ff */
[----:B------:R-:W-:Y:S02]  /*15760*/  ISETP.GE.OR P6, PT, R12, R232, !P6 ;  /* 0x000000e80c00720c */ /* 0x000fe400077c6670 */
[----:B------:R-:W-:Y:S02]  /*15770*/  ISETP.GE.OR P1, PT, R4, R233, !P1 ;  /* 0x000000e90400720c */ /* 0x000fe40004f26670 */
[----:B-1----:R-:W-:Y:S02]  /*15780*/  IABS R6, R7 ;  /* 0x0000000700067213 */ /* 0x002fe40000000000 */
[----:B------:R-:W-:Y:S02]  /*15790*/  IADD3 R7, R229, -R0, RZ ;  /* 0x80000000e5077210 */ /* 0x000fe40007ffe0ff */
[----:B------:R1:W-:Y:S01]  /*157a0*/  I2F R22, R6 ;  /* 0x0000000600167306 */ /* 0x0003e20000201400 */
[----:B------:R-:W-:Y:S02]  /*157b0*/  FSEL R245, R15, -INF , !P1 ;  /* 0xff8000000ff57808 */ /* 0x000fe40004800000 */
[----:B------:R-:W-:Y:S02]  /*157c0*/  FSEL R177, R14, -INF , !P0 ;  /* 0xff8000000eb17808 */ /* 0x000fe40004000000 */
[C---:B------:R-:W-:Y:S02]  /*157d0*/  ISETP.GE.AND P0, PT, R11.reuse, R230, PT ;  /* 0x000000e60b00720c */ /* 0x040fe40003f06270 */
[C---:B------:R-:W-:Y:S02]  /*157e0*/  ISETP.GE.AND P1, PT, R2.reuse, R231, PT ;  /* 0x000000e70200720c */ /* 0x040fe40003f26270 */
[----:B------:R-:W-:Y:S01]  /*157f0*/  ISETP.GE.OR P0, PT, R11, R232, !P0 ;  /* 0x000000e80b00720c */ /* 0x000fe20004706670 */
[----:B--2---:R-:W-:Y:S01]  /*15800*/  FFMA.FTZ R11, R19, -UR23, R173 ;  /* 0x80000017130b7c23 */ /* 0x004fe200080100ad */
[----:B------:R-:W-:Y:S04]  /*15810*/  ISETP.GE.OR P1, PT, R2, R233, !P1 ;  /* 0x000000e90200720c */ /* 0x000fe80004f26670 */
[----:B------:R-:W-:Y:S02]  /*15820*/  FSEL R244, R11, -INF , !P1 ;  /* 0xff8000000bf47808 */ /* 0x000fe40004800000 */
[C---:B------:R-:W-:Y:S04]  /*15830*/  ISETP.GE.AND P1, PT, R8.reuse, R230, PT ;  /* 0x000000e60800720c */ /* 0x040fe80003f26270 */
[----:B------:R-:W-:Y:S02]  /*15840*/  ISETP.GE.OR P1, PT, R8, R232, !P1 ;  /* 0x000000e80800720c */ /* 0x000fe40004f26670 */
[----:B-1----:R-:W-:Y:S02]  /*15850*/  IABS R6, R7 ;  /* 0x0000000700067213 */ /* 0x002fe40000000000 */
[----:B------:R-:W-:Y:S02]  /*15860*/  IADD3 R7, R228, -R9, RZ ;  /* 0x80000009e4077210 */ /* 0x000fe40007ffe0ff */
[----:B------:R1:W2:Y:S02]  /*15870*/  I2F R20, R6 ;  /* 0x0000000600147306 */ /* 0x0002a40000201400 */
[----:B-1----:R-:W-:Y:S01]  /*15880*/  IABS R6, R7 ;  /* 0x0000000700067213 */ /* 0x002fe20000000000 */
[----:B--2---:R-:W-:Y:S01]  /*15890*/  FFMA.FTZ R11, R20, -UR23, R182 ;  /* 0x80000017140b7c23 */ /* 0x004fe200080100b6 */
[C---:B------:R-:W-:Y:S01]  /*158a0*/  IADD3 R7, R228.reuse, -R8, RZ ;  /* 0x80000008e4077210 */ /* 0x040fe20007ffe0ff */
[C---:B------:R-:W-:Y:S05]  /*158b0*/  IMAD.IADD R8, R228.reuse, 0x1, -R4 ;  /* 0x00000001e4087824 */ /* 0x040fea00078e0a04 */
[----:B------:R1:W2:Y:S02]  /*158c0*/  I2F R13, R6 ;  /* 0x00000006000d7306 */ /* 0x0002a40000201400 */
[----:B-1----:R-:W-:Y:S01]  /*158d0*/  IABS R6, R7 ;  /* 0x0000000700067213 */ /* 0x002fe20000000000 */
[----:B------:R-:W-:Y:S02]  /*158e0*/  FFMA.FTZ R7, R23, -UR23, R193 ;  /* 0x8000001717077c23 */ /* 0x000fe400080100c1 */
[----:B--2---:R-:W-:Y:S05]  /*158f0*/  FFMA.FTZ R13, R13, -UR23, R195 ;  /* 0x800000170d0d7c23 */ /* 0x004fea00080100c3 */
[----:B------:R1:W2:Y:S01]  /*15900*/  I2F R12, R6 ;  /* 0x00000006000c7306 */ /* 0x0002a20000201400 */
[----:B------:R-:W-:Y:S02]  /*15910*/  FSEL R188, R7, -INF , !P6 ;  /* 0xff80000007bc7808 */ /* 0x000fe40007000000 */
[C---:B------:R-:W-:Y:S04]  /*15920*/  ISETP.GE.AND P6, PT, R9.reuse, R230, PT ;  /* 0x000000e60900720c */ /* 0x040fe80003fc6270 */
[----:B------:R-:W-:Y:S02]  /*15930*/  ISETP.GE.OR P6, PT, R9, R232, !P6 ;  /* 0x000000e80900720c */ /* 0x000fe400077c6670 */
[----:B------:R-:W-:Y:S02]  /*15940*/  IADD3 R9, R228, -R2, RZ ;  /* 0x80000002e4097210 */ /* 0x000fe40007ffe0ff */
[----:B------:R-:W-:Y:S02]  /*15950*/  FSEL R179, R13, -INF , !P6 ;  /* 0xff8000000db37808 */ /* 0x000fe40007000000 */
[C---:B------:R-:W-:Y:S04]  /*15960*/  ISETP.GE.AND P6, PT, R4.reuse, R230, PT ;  /* 0x000000e60400720c */ /* 0x040fe80003fc6270 */
[----:B------:R-:W-:Y:S02]  /*15970*/  ISETP.GE.OR P6, PT, R4, R232, !P6 ;  /* 0x000000e80400720c */ /* 0x000fe400077c6670 */
[----:B-1----:R-:W-:Y:S01]  /*15980*/  FMNMX.FTZ R6, R28, R3, !PT ;  /* 0x000000031c067209 */ /* 0x002fe20007810000 */
[----:B--2---:R-:W-:Y:S03]  /*15990*/  FFMA.FTZ R14, R12, -UR23, R194 ;  /* 0x800000170c0e7c23 */ /* 0x004fe600080100c2 */
[----:B------:R-:W-:Y:S02]  /*159a0*/  FMNMX.FTZ R7, R26, R6, !PT ;  /* 0x000000061a077209 */ /* 0x000fe40007810000 */
[----:B------:R-:W-:Y:S01]  /*159b0*/  IABS R6, R10 ;  /* 0x0000000a00067213 */ /* 0x000fe20000000000 */
[----:B------:R-:W-:Y:S01]  /*159c0*/  FFMA.FTZ R10, R22, -UR23, R197 ;  /* 0x80000017160a7c23 */ /* 0x000fe200080100c5 */
[----:B------:R-:W-:Y:S01]  /*159d0*/  FMNMX.FTZ R7, R25, R7, !PT ;  /* 0x0000000719077209 */ /* 0x000fe20007810000 */
[----:B------:R-:W-:Y:S01]  /*159e0*/  LDSM.16.MT88.4 R20, [R202+0x18000] ;  /* 0x01800000ca14783b */ /* 0x000fe20000004200 */
[----:B------:R1:W-:Y:S01]  /*159f0*/  I2F R15, R6 ;  /* 0x00000006000f7306 */ /* 0x0003e20000201400 */
[----:B------:R-:W-:Y:S02]  /*15a00*/  FSEL R180, R14, -INF , !P1 ;  /* 0xff8000000eb47808 */ /* 0x000fe40004800000 */
[----:B------:R-:W-:Y:S02]  /*15a10*/  FMNMX.FTZ R7, R24, R7, !PT ;  /* 0x0000000718077209 */ /* 0x000fe40007810000 */
[----:B------:R-:W-:Y:S02]  /*15a20*/  FSEL R182, R10, -INF , !P0 ;  /* 0xff8000000ab67808 */ /* 0x000fe40004000000 */
[----:B------:R-:W-:Y:S02]  /*15a30*/  FMNMX.FTZ R7, R178, R7, !PT ;  /* 0x00000007b2077209 */ /* 0x000fe40007810000 */
[----:B------:R-:W-:Y:S02]  /*15a40*/  ISETP.GE.AND P0, PT, R0, R231, PT ;  /* 0x000000e70000720c */ /* 0x000fe40003f06270 */
[----:B------:R-:W-:Y:S02]  /*15a50*/  ISETP.GE.AND P1, PT, R2, R230, PT ;  /* 0x000000e60200720c */ /* 0x000fe40003f26270 */
[----:B------:R-:W-:Y:S02]  /*15a60*/  ISETP.GE.OR P0, PT, R0, R233, !P0 ;  /* 0x000000e90000720c */ /* 0x000fe40004706670 */
[----:B------:R-:W-:Y:S02]  /*15a70*/  ISETP.GE.OR P1, PT, R2, R232, !P1 ;  /* 0x000000e80200720c */ /* 0x000fe40004f26670 */
[----:B------:R-:W-:Y:S02]  /*15a80*/  FSEL R242, R11, -INF , !P0 ;  /* 0xff8000000bf27808 */ /* 0x000fe40004000000 */
[C---:B------:R-:W-:Y:S04]  /*15a90*/  ISETP.GE.AND P0, PT, R5.reuse, R230, PT ;  /* 0x000000e60500720c */ /* 0x040fe80003f06270 */
[----:B------:R-:W-:Y:S02]  /*15aa0*/  ISETP.GE.OR P0, PT, R5, R232, !P0 ;  /* 0x000000e80500720c */ /* 0x000fe40004706670 */
[----:B-1----:R-:W-:Y:S02]  /*15ab0*/  IABS R6, R8 ;  /* 0x0000000800067213 */ /* 0x002fe40000000000 */
        /* <DEDUP_REMOVED lines=16> */
[----:B------:R-:W-:Y:S02]  /*15bc0*/  IADD3 R9, R228, -R0, RZ ;  /* 0x80000000e4097210 */ /* 0x000fe40007ffe0ff */
[----:B------:R1:W-:Y:S01]  /*15bd0*/  I2F R10, R6 ;  /* 0x00000006000a7306 */ /* 0x0003e20000201400 */
[----:B------:R-:W-:Y:S02]  /*15be0*/  FMNMX.FTZ R133, R190, R8, !PT ;  /* 0x00000008be857209 */ /* 0x000fe40007810000 */
[----:B------:R-:W-:Y:S02]  /*15bf0*/  FMNMX.FTZ R7, R174, R7, !PT ;  /* 0x00000007ae077209 */ /* 0x000fe40007810000 */
[----:B------:R-:W-:Y:S04]  /*15c00*/  FMNMX.FTZ R133, R245, R133, !PT ;  /* 0x00000085f5857209 */ /* 0x000fe80007810000 */
[----:B------:R-:W-:Y:S04]  /*15c10*/  FMNMX.FTZ R133, R244, R133, !PT ;  /* 0x00000085f4857209 */ /* 0x000fe80007810000 */
[----:B------:R-:W-:Y:S02]  /*15c20*/  FMNMX.FTZ R133, R242, R133, !PT ;  /* 0x00000085f2857209 */ /* 0x000fe40007810000 */
[----:B-1----:R-:W-:Y:S04]  /*15c30*/  IABS R6, R9 ;  /* 0x0000000900067213 */ /* 0x002fe80000000000 */
[----:B------:R1:W2:Y:S02]  /*15c40*/  I2F R8, R6 ;  /* 0x0000000600087306 */ /* 0x0002a40000201400 */
[----:B-1----:R-:W-:Y:S01]  /*15c50*/  FMNMX.FTZ R6, R177, R7, !PT ;  /* 0x00000007b1067209 */ /* 0x002fe20007810000 */
[----:B--2---:R-:W-:Y:S01]  /*15c60*/  FFMA.FTZ R135, R8, -UR23, R135 ;  /* 0x8000001708877c23 */ /* 0x004fe20008010087 */
[----:B------:R-:W1:Y:S02]  /*15c70*/  SHFL.BFLY PT, R7, R133, 0x2, 0x1f ;  /* 0x0c401f0085077f89 */ /* 0x000e6400000e0000 */
[----:B------:R-:W-:Y:S04]  /*15c80*/  FMNMX.FTZ R6, R188, R6, !PT ;  /* 0x00000006bc067209 */ /* 0x000fe80007810000 */
[----:B------:R-:W-:Y:S01]  /*15c90*/  FMNMX.FTZ R4, R182, R6, !PT ;  /* 0x00000006b6047209 */ /* 0x000fe20007810000 */
[----:B------:R-:W-:Y:S02]  /*15ca0*/  FFMA.FTZ R6, R15, -UR23, R186 ;  /* 0x800000170f067c23 */ /* 0x000fe400080100ba */
[----:B------:R-:W-:Y:S01]  /*15cb0*/  LDSM.16.MT88.4 R12, [R201+0x18000] ;  /* 0x01800000c90c783b */ /* 0x000fe20000004200 */
[----:B------:R-:W-:Y:S02]  /*15cc0*/  FMNMX.FTZ R4, R179, R4, !PT ;  /* 0x00000004b3047209 */ /* 0x000fe40007810000 */
[----:B------:R-:W-:Y:S02]  /*15cd0*/  FSEL R186, R6, -INF , !P0 ;  /* 0xff80000006ba7808 */ /* 0x000fe40004000000 */
[----:B------:R-:W-:Y:S01]  /*15ce0*/  FMNMX.FTZ R2, R180, R4, !PT ;  /* 0x00000004b4027209 */ /* 0x000fe20007810000 */
[----:B------:R-:W-:Y:S01]  /*15cf0*/  FFMA.FTZ R4, R10, -UR23, R185 ;  /* 0x800000170a047c23 */ /* 0x000fe200080100b9 */
[----:B------:R-:W-:Y:S02]  /*15d00*/  FSEL R185, R5, -INF , !P6 ;  /* 0xff80000005b97808 */ /* 0x000fe40007000000 */
[----:B------:R-:W-:Y:S02]  /*15d10*/  ISETP.GE.AND P0, PT, R0, R230, PT ;  /* 0x000000e60000720c */ /* 0x000fe40003f06270 */
[----:B------:R-:W-:Y:S02]  /*15d20*/  FMNMX.FTZ R2, R186, R2, !PT ;  /* 0x00000002ba027209 */ /* 0x000fe40007810000 */
[----:B------:R-:W-:Y:S02]  /*15d30*/  ISETP.GE.OR P0, PT, R0, R232, !P0 ;  /* 0x000000e80000720c */ /* 0x000fe40004706670 */
[----:B------:R-:W-:Y:S02]  /*15d40*/  FSEL R243, R4, -INF , !P1 ;  /* 0xff80000004f37808 */ /* 0x000fe40004800000 */
[----:B------:R-:W-:Y:S02]  /*15d50*/  FMNMX.FTZ R0, R185, R2, !PT ;  /* 0x00000002b9007209 */ /* 0x000fe40007810000 */
[----:B------:R-:W-:Y:S02]  /*15d60*/  FSEL R135, R135, -INF , !P0 ;  /* 0xff80000087877808 */ /* 0x000fe40004000000 */
[----:B------:R-:W-:Y:S02]  /*15d70*/  FMNMX.FTZ R0, R243, R0, !PT ;  /* 0x00000000f3007209 */ /* 0x000fe40007810000 */
[----:B-1----:R-:W-:Y:S02]  /*15d80*/  FMNMX.FTZ R133, R133, R7, !PT ;  /* 0x0000000785857209 */ /* 0x002fe40007810000 */
        /* <DEDUP_REMOVED lines=9> */
[--C-:B------:R-:W-:Y:S04]  /*15e20*/  FFMA.FTZ R4, R28, c[0x0][0x23c], -R172.reuse ;  /* 0x00008f001c047a23 */ /* 0x100fe800000108ac */
[----:B------:R2:W-:Y:S01]  /*15e30*/  MUFU.EX2 R250, R4 ;  /* 0x0000000400fa7308 */ /* 0x0005e20000000800 */
[----:B-1----:R-:W-:Y:S01]  /*15e40*/  FMNMX.FTZ R132, R0, R2, !PT ;  /* 0x0000000200847209 */ /* 0x002fe20007810000 */
[--C-:B------:R-:W-:Y:S03]  /*15e50*/  FFMA.FTZ R0, R25, c[0x0][0x23c], -R172.reuse ;  /* 0x00008f0019007a23 */ /* 0x100fe600000108ac */
[C---:B------:R-:W-:Y:S05]  /*15e60*/  FSETP.NEU.FTZ.AND P0, PT, R132.reuse, -INF , PT ;  /* 0xff8000008400780b */ /* 0x040fea0003f1d000 */
[----:B------:R1:W-:Y:S01]  /*15e70*/  MUFU.EX2 R252, R0 ;  /* 0x0000000000fc7308 */ /* 0x0003e20000000800 */
[----:B------:R-:W-:Y:S02]  /*15e80*/  FMUL.FTZ R173, R132, c[0x0][0x23c] ;  /* 0x00008f0084ad7a20 */ /* 0x000fe40000410000 */
[--C-:B--2---:R-:W-:Y:S03]  /*15e90*/  FFMA.FTZ R4, R26, c[0x0][0x23c], -R172.reuse ;  /* 0x00008f001a047a23 */ /* 0x104fe600000108ac */
[----:B------:R-:W-:Y:S04]  /*15ea0*/  FSEL R173, R173, RZ, P0 ;  /* 0x000000ffadad7208 */ /* 0x000fe80000000000 */
[----:B------:R-:W2:Y:S01]  /*15eb0*/  MUFU.EX2 R196, R4 ;  /* 0x0000000400c47308 */ /* 0x000ea20000000800 */
[--C-:B------:R-:W-:Y:S09]  /*15ec0*/  FFMA.FTZ R2, R16, c[0x0][0x23c], -R173.reuse ;  /* 0x00008f0010027a23 */ /* 0x100ff200000108ad */
[----:B------:R3:W-:Y:S01]  /*15ed0*/  MUFU.EX2 R246, R2 ;  /* 0x0000000200f67308 */ /* 0x0007e20000000800 */
[----:B-1----:R-:W-:Y:S09]  /*15ee0*/  FFMA.FTZ R0, R24, c[0x0][0x23c], -R172 ;  /* 0x00008f0018007a23 */ /* 0x002ff200000108ac */
[----:B------:R1:W4:Y:S01]  /*15ef0*/  MUFU.EX2 R251, R0 ;  /* 0x0000000000fb7308 */ /* 0x0003220000000800 */
[----:B--2---:R-:W-:Y:S02]  /*15f00*/  F2FP.PACK_AB R168, R196, R250 ;  /* 0x000000fac4a8723e */ /* 0x004fe400000000ff */
[----:B---3--:R-:W-:Y:S02]  /*15f10*/  FSEL R2, R132, RZ, P0 ;  /* 0x000000ff84027208 */ /* 0x008fe40000000000 */
[----:B------:R-:W-:Y:S01]  /*15f20*/  PLOP3.LUT P0, PT, PT, PT, UP0, 0x80, 0x0 ;  /* 0x000000000000781c */ /* 0x000fe20003f0f008 */
[--C-:B-1----:R-:W-:Y:S01]  /*15f30*/  FFMA.FTZ R0, R30, c[0x0][0x23c], -R173.reuse ;  /* 0x00008f001e007a23 */ /* 0x102fe200000108ad */
[----:B----4-:R-:W-:Y:S01]  /*15f40*/  F2FP.PACK_AB R170, R251, R252 ;  /* 0x000000fcfbaa723e */ /* 0x010fe200000000ff */
[----:B------:R-:W1:Y:S02]  /*15f50*/  LDSM.16.MT88.4 R28, [R204+0x18000] ;  /* 0x01800000cc1c783b */ /* 0x000e640000004200 */
[----:B------:R2:W-:Y:S02]  /*15f60*/  MUFU.EX2 R249, R0 ;  /* 0x0000000000f97308 */ /* 0x0005e40000000800 */
[--C-:B--2---:R-:W-:Y:S08]  /*15f70*/  FFMA.FTZ R0, R18, c[0x0][0x23c], -R173.reuse ;  /* 0x00008f0012007a23 */ /* 0x104ff000000108ad */
[----:B------:R2:W3:Y:S02]  /*15f80*/  MUFU.EX2 R248, R0 ;  /* 0x0000000000f87308 */ /* 0x0004e40000000800 */
[----:B--2---:R-:W-:Y:S01]  /*15f90*/  FFMA.FTZ R0, R17, c[0x0][0x23c], -R173 ;  /* 0x00008f0011007a23 */ /* 0x004fe200000108ad */
[----:B---3--:R-:W-:Y:S07]  /*15fa0*/  F2FP.PACK_AB R169, R248, R249 ;  /* 0x000000f9f8a9723e */ /* 0x008fee00000000ff */
        /* <DEDUP_REMOVED lines=23> */
[C---:B------:R-:W-:Y:S02]  /*16120*/  FMUL.FTZ R40, R3.reuse, R40 ;  /* 0x0000002803287220 */ /* 0x040fe40000410000 */
[C---:B------:R-:W-:Y:S02]  /*16130*/  FMUL.FTZ R41, R3.reuse, R41 ;  /* 0x0000002903297220 */ /* 0x040fe40000410000 */
[C---:B--2---:R-:W-:Y:S02]  /*16140*/  FMUL.FTZ R6, R0.reuse, R138 ;  /* 0x0000008a00067220 */ /* 0x044fe40000410000 */
[C---:B------:R-:W-:Y:S02]  /*16150*/  FMUL.FTZ R7, R0.reuse, R139 ;  /* 0x0000008b00077220 */ /* 0x040fe40000410000 */
[----:B------:R-:W2:Y:S01]  /*16160*/  LDSM.16.MT88.4 R136, [R203+0x18000] ;  /* 0x01800000cb88783b */ /* 0x000ea20000004200 */
[C---:B------:R-:W-:Y:S02]  /*16170*/  FMUL.FTZ R10, R0.reuse, R142 ;  /* 0x0000008e000a7220 */ /* 0x040fe40000410000 */
[C---:B------:R-:W-:Y:S02]  /*16180*/  FMUL.FTZ R11, R0.reuse, R143 ;  /* 0x0000008f000b7220 */ /* 0x040fe40000410000 */
[C---:B------:R-:W-:Y:S03]  /*16190*/  HMMA.16816.F32 R4, R168.reuse, R12, R4 ;  /* 0x0000000ca804723c */ /* 0x040fe60000001804 */
[----:B------:R-:W4:Y:S02]  /*161a0*/  LDSM.16.MT88.4 R140, [R201+0x1a000] ;  /* 0x01a00000c98c783b */ /* 0x000f240000004200 */
        /* <DEDUP_REMOVED lines=10> */
[----:B------:R-:W5:Y:S01]  /*16250*/  LDSM.16.MT88.4 R144, [R202+0x1a000] ;  /* 0x01a00000ca90783b */ /* 0x000f620000004200 */
[C---:B------:R-:W-:Y:S01]  /*16260*/  FMUL.FTZ R34, R0.reuse, R166 ;  /* 0x000000a600227220 */ /* 0x040fe20000410000 */
[C---:B------:R-:W-:Y:S03]  /*16270*/  HMMA.16816.F32 R12, R168.reuse, R20, R12 ;  /* 0x00000014a80c723c */ /* 0x040fe6000000180c */
[C---:B------:R-:W-:Y:S02]  /*16280*/  FMUL.FTZ R35, R0.reuse, R167 ;  /* 0x000000a700237220 */ /* 0x040fe40000410000 */
[--C-:B---3--:R-:W-:Y:S01]  /*16290*/  FFMA.FTZ R2, R181, c[0x0][0x23c], -R172.reuse ;  /* 0x00008f00b5027a23 */ /* 0x108fe200000108ac */
[----:B------:R-:W-:Y:S01]  /*162a0*/  LDSM.16.MT88.4 R156, [R201+0x1a800] ;  /* 0x01a80000c99c783b */ /* 0x000fe20000004200 */
[C---:B------:R-:W-:Y:S01]  /*162b0*/  FMUL.FTZ R20, R3.reuse, R152 ;  /* 0x0000009803147220 */ /* 0x040fe20000410000 */
[C---:B------:R-:W-:Y:S01]  /*162c0*/  HMMA.16816.F32 R16, R168.reuse, R22, R16 ;  /* 0x00000016a810723c */ /* 0x040fe20000001810 */
[----:B------:R3:W2:Y:S03]  /*162d0*/  MUFU.EX2 R240, R2 ;  /* 0x0000000200f07308 */ /* 0x0006a60000000800 */
        /* <DEDUP_REMOVED lines=9> */
[C---:B-1----:R-:W-:Y:S03]  /*16370*/  HMMA.16816.F32 R20, R168.reuse, R28, R20 ;  /* 0x0000001ca814723c */ /* 0x042fe60000001814 */
        /* <DEDUP_REMOVED lines=9> */
[--C-:B---3--:R-:W-:Y:S02]  /*16410*/  FFMA.FTZ R2, R183, c[0x0][0x23c], -R172.reuse ;  /* 0x00008f00b7027a23 */ /* 0x108fe400000108ac */
        /* <DEDUP_REMOVED lines=47> */
[----:B------:R-:W-:Y:S02]  /*16710*/  FMUL.FTZ R75, R0, R75 ;  /* 0x0000004b004b7220 */ /* 0x000fe40000410000 */
[C---:B------:R-:W-:Y:S02]  /*16720*/  FMUL.FTZ R76, R3.reuse, R76 ;  /* 0x0000004c034c7220 */ /* 0x040fe40000410000 */
        /* <DEDUP_REMOVED lines=13> */
[----:B------:R-:W-:Y:S03]  /*16800*/  FMUL.FTZ R85, R3, R85 ;  /* 0x0000005503557220 */ /* 0x000fe60000410000 */
[C---:B------:R-:W-:Y:S01]  /*16810*/  HMMA.16816.F32 R80, R168.reuse, R138, R80 ;  /* 0x0000008aa850723c */ /* 0x040fe20000001850 */
[----:B------:R-:W2:Y:S02]  /*16820*/  LDSM.16.MT88.4 R136, [R201+0x1e000] ;  /* 0x01e00000c988783b */ /* 0x000ea40000004200 */
[C---:B------:R-:W-:Y:S02]  /*16830*/  FMUL.FTZ R86, R0.reuse, R86 ;  /* 0x0000005600567220 */ /* 0x040fe40000410000 */
[C---:B------:R-:W-:Y:S02]  /*16840*/  FMUL.FTZ R87, R0.reuse, R87 ;  /* 0x0000005700577220 */ /* 0x040fe40000410000 */
[--C-:B----4-:R-:W-:Y:S02]  /*16850*/  FFMA.FTZ R2, R175, c[0x0][0x23c], -R173.reuse ;  /* 0x00008f00af027a23 */ /* 0x110fe400000108ad */
[C---:B------:R-:W-:Y:S02]  /*16860*/  FMUL.FTZ R88, R3.reuse, R88 ;  /* 0x0000005803587220 */ /* 0x040fe40000410000 */
[----:B------:R4:W5:Y:S01]  /*16870*/  MUFU.EX2 R236, R2 ;  /* 0x0000000200ec7308 */ /* 0x0009620000000800 */
        /* <DEDUP_REMOVED lines=9> */
[----:B------:R-:W-:Y:S02]  /*16910*/  FMUL.FTZ R95, R0, R95 ;  /* 0x0000005f005f7220 */ /* 0x000fe40000410000 */
[C---:B------:R-:W-:Y:S02]  /*16920*/  FMUL.FTZ R96, R3.reuse, R96 ;  /* 0x0000006003607220 */ /* 0x040fe40000410000 */
        /* <DEDUP_REMOVED lines=54> */
[----:B------:R-:W-:Y:S02]  /*16c90*/  F2FP.PACK_AB R136, R240, R241 ;  /* 0x000000f1f088723e */ /* 0x000fe400000000ff */
[----:B-----5:R-:W-:Y:S03]  /*16ca0*/  F2FP.PACK_AB R137, R236, R237 ;  /* 0x000000edec89723e */ /* 0x020fe600000000ff */
[----:B------:R-:W-:Y:S03]  /*16cb0*/  HMMA.16816.F32 R128, R168, R138, R128 ;  /* 0x0000008aa880723c */ /* 0x000fe60000001880 */
[--C-:B-1----:R-:W-:Y:S01]  /*16cc0*/  FFMA.FTZ R2, R199, c[0x0][0x23c], -R172.reuse ;  /* 0x00008f00c7027a23 */ /* 0x102fe200000108ac */
[----:B------:R-:W-:Y:S03]  /*16cd0*/  MOV R199, R196 ;  /* 0x000000c400c77202 */ /* 0x000fe60000000f00 */
        /* <DEDUP_REMOVED lines=48> */
[--C-:B---3--:R-:W-:Y:S02]  /*16fe0*/  FFMA.FTZ R2, R180, c[0x0][0x23c], -R173.reuse ;  /* 0x00008f00b4027a23 */ /* 0x108fe400000108ad */
[----:B------:R-:W-:Y:S02]  /*16ff0*/  LDSM.16.MT88.4 R180, [R204+0x1b800] ;  /* 0x01b80000ccb4783b */ /* 0x000fe40000004200 */
[C---:B------:R-:W-:Y:S01]  /*17000*/  HMMA.16816.F32 R96, R136.reuse, R142, R96 ;  /* 0x0000008e8860723c */ /* 0x040fe20000001860 */
[----:B------:R2:W3:Y:S05]  /*17010*/  MUFU.EX2 R191, R2 ;  /* 0x0000000200bf7308 */ /* 0x0004ea0000000800 */
[----:B------:R-:W3:Y:S02]  /*17020*/  LDSM.16.MT88.4 R140, [R203+0x1e800] ;  /* 0x01e80000cb8c783b */ /* 0x000ee40000004200 */
[C---:B-1----:R-:W-:Y:S08]  /*17030*/  HMMA.16816.F32 R100, R136.reuse, R148, R100 ;  /* 0x000000948864723c */ /* 0x042ff00000001864 */
[C---:B------:R-:W-:Y:S01]  /*17040*/  HMMA.16816.F32 R104, R136.reuse, R150, R104 ;  /* 0x000000968868723c */ /* 0x040fe20000001868 */
[----:B------:R-:W1:Y:S07]  /*17050*/  LDSM.16.MT88.4 R148, [R201+0x19000] ;  /* 0x01900000c994783b */ /* 0x000e6e0000004200 */
[C---:B----4-:R-:W-:Y:S04]  /*17060*/  HMMA.16816.F32 R108, R136.reuse, R144, R108 ;  /* 0x00000090886c723c */ /* 0x050fe8000000186c */
[--C-:B--2---:R-:W-:Y:S04]  /*17070*/  FFMA.FTZ R2, R190, c[0x0][0x23c], -R172.reuse ;  /* 0x00008f00be027a23 */ /* 0x104fe800000108ac */
[C---:B------:R-:W-:Y:S01]  /*17080*/  HMMA.16816.F32 R112, R136.reuse, R146, R112 ;  /* 0x000000928870723c */ /* 0x040fe20000001870 */
[----:B------:R-:W2:Y:S01]  /*17090*/  LDSM.16.MT88.4 R144, [R204+0x19000] ;  /* 0x01900000cc90783b */ /* 0x000ea20000004200 */
[----:B------:R4:W-:Y:S06]  /*170a0*/  MUFU.EX2 R190, R2 ;  /* 0x0000000200be7308 */ /* 0x0009ec0000000800 */
[C---:B------:R-:W-:Y:S08]  /*170b0*/  HMMA.16816.F32 R116, R136.reuse, R152, R116 ;  /* 0x000000988874723c */ /* 0x040ff00000001874 */
[C---:B------:R-:W-:Y:S01]  /*170c0*/  HMMA.16816.F32 R120, R136.reuse, R154, R120 ;  /* 0x0000009a8878723c */ /* 0x040fe20000001878 */
[----:B------:R-:W2:Y:S07]  /*170d0*/  LDSM.16.MT88.4 R152, [R203+0x19000] ;  /* 0x01900000cb98783b */ /* 0x000eae0000004200 */
[C---:B---3--:R-:W-:Y:S04]  /*170e0*/  HMMA.16816.F32 R124, R136.reuse, R140, R124 ;  /* 0x0000008c887c723c */ /* 0x048fe8000000187c */
[--C-:B----4-:R-:W-:Y:S02]  /*170f0*/  FFMA.FTZ R2, R245, c[0x0][0x23c], -R172.reuse ;  /* 0x00008f00f5027a23 */ /* 0x110fe400000108ac */
[----:B------:R-:W3:Y:S02]  /*17100*/  LDL.LU R245, [R1+0x30] ;  /* 0x0000300001f57983 */ /* 0x000ee40000300800 */
[----:B------:R-:W-:Y:S01]  /*17110*/  HMMA.16816.F32 R128, R136, R142, R128 ;  /* 0x0000008e8880723c */ /* 0x000fe20000001880 */
[----:B------:R4:W2:Y:S01]  /*17120*/  MUFU.EX2 R189, R2 ;  /* 0x0000000200bd7308 */ /* 0x0008a20000000800 */
[----:B------:R-:W2:Y:S05]  /*17130*/  LDSM.16.MT88.4 R140, [R201+0x1b000] ;  /* 0x01b00000c98c783b */ /* 0x000eaa0000004200 */
[----:B-----5:R-:W-:Y:S02]  /*17140*/  F2FP.PACK_AB R136, R197, R198 ;  /* 0x000000c6c588723e */ /* 0x020fe400000000ff */
[----:B------:R-:W-:Y:S03]  /*17150*/  F2FP.PACK_AB R138, R195, R196 ;  /* 0x000000c4c38a723e */ /* 0x000fe600000000ff */
[----:B------:R-:W-:Y:S02]  /*17160*/  F2FP.PACK_AB R137, R193, R194 ;  /* 0x000000c2c189723e */ /* 0x000fe400000000ff */
[----:B------:R-:W-:Y:S07]  /*17170*/  F2FP.PACK_AB R139, R191, R192 ;  /* 0x000000c0bf8b723e */ /* 0x000fee00000000ff */
[C---:B-1----:R-:W-:Y:S03]  /*17180*/  HMMA.16816.F32 R4, R136.reuse, R148, R4 ;  /* 0x000000948804723c */ /* 0x042fe60000001804 */
[--C-:B----4-:R-:W-:Y:S01]  /*17190*/  FFMA.FTZ R2, R244, c[0x0][0x23c], -R172.reuse ;  /* 0x00008f00f4027a23 */ /* 0x110fe200000108ac */
[----:B--2---:R-:W-:Y:S01]  /*171a0*/  F2FP.PACK_AB R168, R189, R190 ;  /* 0x000000bebda8723e */ /* 0x004fe200000000ff */
[----:B------:R-:W2:Y:S01]  /*171b0*/  LDL.LU R244, [R1+0x24] ;  /* 0x0000240001f47983 */ /* 0x000ea20000300800 */
[----:B------:R-:W-:Y:S02]  /*171c0*/  FFMA.FTZ R172, R242, c[0x0][0x23c], -R172 ;  /* 0x00008f00f2ac7a23 */ /* 0x000fe400000108ac */
[C---:B------:R-:W-:Y:S01]  /*171d0*/  HMMA.16816.F32 R8, R136.reuse, R150, R8 ;  /* 0x000000968808723c */ /* 0x040fe20000001808 */
[----:B------:R1:W-:Y:S01]  /*171e0*/  MUFU.EX2 R188, R2 ;  /* 0x0000000200bc7308 */ /* 0x0003e20000000800 */
[----:B------:R-:W4:Y:S06]  /*171f0*/  LDSM.16.MT88.4 R148, [R202+0x1b000] ;  /* 0x01b00000ca94783b */ /* 0x000f2c0000004200 */
[C---:B------:R-:W-:Y:S03]  /*17200*/  HMMA.16816.F32 R12, R136.reuse, R156, R12 ;  /* 0x0000009c880c723c */ /* 0x040fe6000000180c */
[----:B------:R-:W5:Y:S05]  /*17210*/  MUFU.EX2 R187, R172 ;  /* 0x000000ac00bb7308 */ /* 0x000f6a0000000800 */
[C---:B------:R-:W-:Y:S01]  /*17220*/  HMMA.16816.F32 R16, R136.reuse, R158, R16 ;  /* 0x0000009e8810723c */ /* 0x040fe20000001810 */
[----:B------:R-:W4:Y:S07]  /*17230*/  LDSM.16.MT88.4 R156, [R204+0x1b000] ;  /* 0x01b00000cc9c783b */ /* 0x000f2e0000004200 */
[C---:B------:R-:W-:Y:S04]  /*17240*/  HMMA.16816.F32 R20, R136.reuse, R144, R20 ;  /* 0x000000908814723c */ /* 0x040fe80000001814 */
[--C-:B-1----:R-:W-:Y:S04]  /*17250*/  FFMA.FTZ R2, R186, c[0x0][0x23c], -R173.reuse ;  /* 0x00008f00ba027a23 */ /* 0x102fe800000108ad */
[C---:B------:R-:W-:Y:S01]  /*17260*/  HMMA.16816.F32 R24, R136.reuse, R146, R24 ;  /* 0x000000928818723c */ /* 0x040fe20000001818 */
[----:B------:R-:W1:Y:S01]  /*17270*/  LDSM.16.MT88.4 R144, [R203+0x1b000] ;  /* 0x01b00000cb90783b */ /* 0x000e620000004200 */
[----:B------:R4:W-:Y:S02]  /*17280*/  MUFU.EX2 R186, R2 ;  /* 0x0000000200ba7308 */ /* 0x0009e40000000800 */
[----:B-----5:R-:W-:Y:S04]  /*17290*/  F2FP.PACK_AB R170, R187, R188 ;  /* 0x000000bcbbaa723e */ /* 0x020fe800000000ff */
[C---:B------:R-:W-:Y:S08]  /*172a0*/  HMMA.16816.F32 R28, R136.reuse, R152, R28 ;  /* 0x00000098881c723c */ /* 0x040ff0000000181c */
[C---:B------:R-:W-:Y:S01]  /*172b0*/  HMMA.16816.F32 R32, R136.reuse, R154, R32 ;  /* 0x0000009a8820723c */ /* 0x040fe20000001820 */
[----:B------:R-:W5:Y:S07]  /*172c0*/  LDSM.16.MT88.4 R152, [R202+0x1d000] ;  /* 0x01d00000ca98783b */ /* 0x000f6e0000004200 */
[C---:B------:R-:W-:Y:S04]  /*172d0*/  HMMA.16816.F32 R36, R136.reuse, R140, R36 ;  /* 0x0000008c8824723c */ /* 0x040fe80000001824 */
[--C-:B----4-:R-:W-:Y:S04]  /*172e0*/  FFMA.FTZ R2, R185, c[0x0][0x23c], -R173.reuse ;  /* 0x00008f00b9027a23 */ /* 0x110fe800000108ad */
[C---:B------:R-:W-:Y:S01]  /*172f0*/  HMMA.16816.F32 R40, R136.reuse, R142, R40 ;  /* 0x0000008e8828723c */ /* 0x040fe20000001828 */
[----:B------:R-:W4:Y:S01]  /*17300*/  LDSM.16.MT88.4 R140, [R204+0x1d000] ;  /* 0x01d00000cc8c783b */ /* 0x000f220000004200 */
[----:B------:R1:W1:Y:S06]  /*17310*/  MUFU.EX2 R185, R2 ;  /* 0x0000000200b97308 */ /* 0x00026c0000000800 */
[C---:B------:R-:W-:Y:S08]  /*17320*/  HMMA.16816.F32 R44, R136.reuse, R148, R44 ;  /* 0x00000094882c723c */ /* 0x040ff0000000182c */
[C---:B------:R-:W-:Y:S01]  /*17330*/  HMMA.16816.F32 R48, R136.reuse, R150, R48 ;  /* 0x000000968830723c */ /* 0x040fe20000001830 */
[----:B------:R-:W4:Y:S07]  /*17340*/  LDSM.16.MT88.4 R148, [R203+0x1d000] ;  /* 0x01d00000cb94783b */ /* 0x000f2e0000004200 */
[C---:B------:R-:W-:Y:S04]  /*17350*/  HMMA.16816.F32 R52, R136.reuse, R156, R52 ;  /* 0x0000009c8834723c */ /* 0x040fe80000001834 */
[--C-:B-1----:R-:W-:Y:S01]  /*17360*/  FFMA.FTZ R2, R243, c[0x0][0x23c], -R173.reuse ;  /* 0x00008f00f3027a23 */ /* 0x102fe200000108ad */
[----:B------:R-:W-:Y:S01]  /*17370*/  F2FP.PACK_AB R169, R185, R186 ;  /* 0x000000bab9a9723e */ /* 0x000fe200000000ff */
[----:B------:R-:W-:Y:S02]  /*17380*/  FFMA.FTZ R173, R135, c[0x0][0x23c], -R173 ;  /* 0x00008f0087ad7a23 */ /* 0x000fe400000108ad */
[C---:B------:R-:W-:Y:S01]  /*17390*/  HMMA.16816.F32 R56, R136.reuse, R158, R56 ;  /* 0x0000009e8838723c */ /* 0x040fe20000001838 */
[----:B------:R-:W-:Y:S01]  /*173a0*/  LDSM.16.MT88.4 R156, [R202+0x19800] ;  /* 0x01980000ca9c783b */ /* 0x000fe20000004200 */
[----:B------:R1:W-:Y:S06]  /*173b0*/  MUFU.EX2 R134, R173 ;  /* 0x000000ad00867308 */ /* 0x0003ec0000000800 */
[C---:B------:R-:W-:Y:S04]  /*173c0*/  HMMA.16816.F32 R60, R136.reuse, R144, R60 ;  /* 0x00000090883c723c */ /* 0x040fe8000000183c */
[----:B------:R-:W4:Y:S04]  /*173d0*/  MUFU.EX2 R184, R2 ;  /* 0x0000000200b87308 */ /* 0x000f280000000800 */
[C---:B------:R-:W-:Y:S01]  /*173e0*/  HMMA.16816.F32 R64, R136.reuse, R146, R64 ;  /* 0x000000928840723c */ /* 0x040fe20000001840 */
[----:B------:R-:W5:Y:S07]  /*173f0*/  LDSM.16.MT88.4 R144, [R201+0x1f000] ;  /* 0x01f00000c990783b */ /* 0x000f6e0000004200 */
[C---:B------:R-:W-:Y:S01]  /*17400*/  HMMA.16816.F32 R68, R136.reuse, R160, R68 ;  /* 0x000000a08844723c */ /* 0x040fe20000001844 */
[----:B-1----:R-:W-:Y:S07]  /*17410*/  LDSM.16.MT88.4 R172, [R201+0x1b800] ;  /* 0x01b80000c9ac783b */ /* 0x002fee0000004200 */
[C---:B------:R-:W-:Y:S01]  /*17420*/  HMMA.16816.F32 R72, R136.reuse, R162, R72 ;  /* 0x000000a28848723c */ /* 0x040fe20000001848 */
[----:B------:R-:W-:Y:S03]  /*17430*/  LDSM.16.MT88.4 R160, [R204+0x19800] ;  /* 0x01980000cca0783b */ /* 0x000fe60000004200 */
[----:B----4-:R-:W-:Y:S04]  /*17440*/  F2FP.PACK_AB R171, R134, R184 ;  /* 0x000000b886ab723e */ /* 0x010fe800000000ff */
[C---:B-----5:R-:W-:Y:S08]  /*17450*/  HMMA.16816.F32 R76, R136.reuse, R152, R76 ;  /* 0x00000098884c723c */ /* 0x060ff0000000184c */
[C---:B------:R-:W-:Y:S01]  /*17460*/  HMMA.16816.F32 R80, R136.reuse, R154, R80 ;  /* 0x0000009a8850723c */ /* 0x040fe20000001850 */
[----:B------:R-:W1:Y:S07]  /*17470*/  LDSM.16.MT88.4 R152, [R202+0x1f000] ;  /* 0x01f00000ca98783b */ /* 0x000e6e0000004200 */
        /* <DEDUP_REMOVED lines=8> */
[----:B------:R-:W5:Y:S07]  /*17500*/  LDSM.16.MT88.4 R144, [R201+0x19800] ;  /* 0x01980000c990783b */ /* 0x000f6e0000004200 */
[C---:B-1----:R-:W-:Y:S08]  /*17510*/  HMMA.16816.F32 R108, R136.reuse, R152, R108 ;  /* 0x00000098886c723c */ /* 0x042ff0000000186c */
[C---:B------:R-:W-:Y:S08]  /*17520*/  HMMA.16816.F32 R112, R136.reuse, R154, R112 ;  /* 0x0000009a8870723c */ /* 0x040ff00000001870 */
[C---:B----4-:R-:W-:Y:S08]  /*17530*/  HMMA.16816.F32 R116, R136.reuse, R140, R116 ;  /* 0x0000008c8874723c */ /* 0x050ff00000001874 */
[C---:B------:R-:W-:Y:S08]  /*17540*/  HMMA.16816.F32 R120, R136.reuse, R142, R120 ;  /* 0x0000008e8878723c */ /* 0x040ff00000001878 */
[C---:B-----5:R-:W-:Y:S08]  /*17550*/  HMMA.16816.F32 R124, R136.reuse, R148, R124 ;  /* 0x00000094887c723c */ /* 0x060ff0000000187c */
[----:B------:R-:W-:Y:S08]  /*17560*/  HMMA.16816.F32 R128, R136, R150, R128 ;  /* 0x000000968880723c */ /* 0x000ff00000001880 */
[C---:B------:R-:W-:Y:S01]  /*17570*/  HMMA.16816.F32 R136, R168.reuse, R144, R4 ;  /* 0x00000090a888723c */ /* 0x040fe20000001804 */
        /* <DEDUP_REMOVED lines=53> */
[----:B------:R-:W-:Y:S01]  /*178d0*/  FADD.FTZ R0, R134, R0 ;  /* 0x0000000086007221 */ /* 0x000fe20000010000 */
[----:B------:R-:W-:Y:S01]  /*178e0*/  MOV R134, R132 ;  /* 0x0000008400867202 */ /* 0x000fe20000000f00 */
[----:B------:R-:W-:Y:S02]  /*178f0*/  FADD.FTZ R2, R195, R2 ;  /* 0x00000002c3027221 */ /* 0x000fe40000010000 */
[C---:B-----5:R-:W-:Y:S04]  /*17900*/  HMMA.16816.F32 R76, R168.reuse, R12, R76 ;  /* 0x0000000ca84c723c */ /* 0x060fe8000000184c */
[----:B------:R-:W-:Y:S04]  /*17910*/  FADD.FTZ R2, R190, R2 ;  /* 0x00000002be027221 */ /* 0x000fe80000010000 */
[C---:B------:R-:W-:Y:S04]  /*17920*/  HMMA.16816.F32 R80, R168.reuse, R14, R80 ;  /* 0x0000000ea850723c */ /* 0x040fe80000001850 */
[----:B------:R-:W-:Y:S04]  /*17930*/  FADD.FTZ R2, R189, R2 ;  /* 0x00000002bd027221 */ /* 0x000fe80000010000 */
[C---:B---3--:R-:W-:Y:S04]  /*17940*/  HMMA.16816.F32 R84, R168.reuse, R16, R84 ;  /* 0x00000010a854723c */ /* 0x048fe80000001854 */
        /* <DEDUP_REMOVED lines=14> */
[----:B------:R-:W-:Y:S01]  /*17a30*/  HMMA.16816.F32 R128, R168, R10, R128 ;  /* 0x0000000aa880723c */ /* 0x000fe20000001880 */
[----:B---3--:R-:W-:-:S07]  /*17a40*/  @P0 BRA `(.L_x_2008) ;  /* 0xffffb9e000000947 */ /* 0x008fce000383ffff */
.L_x_2007:
        /* <DEDUP_REMOVED lines=408> */
.L_x_2012:
[----:B---34-:R-:W-:Y:S05]  /*193d0*/  BSYNC B0 ;  /* 0x0000000000007941 */ /* 0x018fea0003800000 */
.L_x_2011:
        /* <DEDUP_REMOVED lines=40> */
.L_x_2014:
[----:B----4-:R-:W-:Y:S05]  /*19660*/  BSYNC B0 ;  /* 0x0000000000007941 */ /* 0x010fea0003800000 */
.L_x_2013:
        /* <DEDUP_REMOVED lines=22> */
.L_x_2016:
[----:B------:R-:W-:Y:S05]  /*197d0*/  BSYNC B0 ;  /* 0x0000000000007941 */ /* 0x000fea0003800000 */
.L_x_2015:
        /* <DEDUP_REMOVED lines=22> */
.L_x_2018:
[----:B------:R-:W-:Y:S05]  /*19940*/  BSYNC B0 ;  /* 0x0000000000007941 */ /* 0x000fea0003800000 */
.L_x_2017:
        /* <DEDUP_REMOVED lines=23> */
.L_x_2019:
        /* <DEDUP_REMOVED lines=12> */
.L_x_2065:


//--------------------- .nv.shared._ZN5flash16flash_fwd_kernelI23Flash_fwd_kernel_traitsILi256ELi64ELi64ELi4ELb0ELb0EN7cutlass6half_tE19Flash_kernel_traitsILi256ELi64ELi64ELi4ES3_EELb0ELb0ELb0ELb0ELb0ELb1ELb0ELb0EEEvNS_16Flash_fwd_paramsE --------------------------
	.section	.nv.shared._ZN5flash16flash_fwd_kernelI23Flash_fwd_kernel_traitsILi256ELi64ELi64ELi4ELb0ELb0EN7cutlass6half_tE19Flash_kernel_traitsILi256ELi64ELi64ELi4ES3_EELb0ELb0ELb0ELb0ELb0ELb1ELb0ELb0EEEvNS_16Flash_fwd_paramsE,"aw",@nobits
	.sectionflags	@""
	.align	16


//--------------------- .nv.global                --------------------------
	.section	.nv.global,"aw",@nobits
.nv.global:
	.type		_ZN66_INTERNAL_a1905241_30_flash_fwd_hdim256_fp16_sm80_cu_c0233546_28404cute1_E,@object
	.size		_ZN66_INTERNAL_a1905241_30_flash_fwd_hdim256_fp16_sm80_cu_c0233546_28404cute1_E,(_ZN66_INTERNAL_a1905241_30_flash_fwd_hdim256_fp16_sm80_cu_c0233546_28404cuda3std3__45__cpo6cbeginE - _ZN66_INTERNAL_a1905241_30_flash_fwd_hdim256_fp16_sm80_cu_c0233546_28404cute1_E)
_ZN66_INTERNAL_a1905241_30_flash_fwd_hdim256_fp16_sm80_cu_c0233546_28404cute1_E:
	.zero		1
	.type		_ZN66_INTERNAL_a1905241_30_flash_fwd_hdim256_fp16_sm80_cu_c0233546_28404cuda3std3__45__cpo6cbeginE,@object
	.size		_ZN66_INTERNAL_a1905241_30_flash_fwd_hdim256_fp16_sm80_cu_c0233546_28404cuda3std3__45__cpo6cbeginE,(_ZN66_INTERNAL_a1905241_30_flash_fwd_hdim256_fp16_sm80_cu_c0233546_28404cuda3std3__48in_placeE - _ZN66_INTERNAL_a1905241_30_flash_fwd_hdim256_fp16_sm80_cu_c0233546_28404cuda3std3__45__cpo6cbeginE)
_ZN66_INTERNAL_a1905241_30_flash_fwd_hdim256_fp16_sm80_cu_c0233546_28404cuda3std3__45__cpo6cbeginE:
	.zero		1
	.type		_ZN66_INTERNAL_a1905241_30_flash_fwd_hdim256_fp16_sm80_cu_c0233546_28404cuda3std3__48in_placeE,@object
	.size		_ZN66_INTERNAL_a1905241_30_flash_fwd_hdim256_fp16_sm80_cu_c0233546_28404cuda3std3__48in_placeE,(_ZN66_INTERNAL_a1905241_30_flash_fwd_hdim256_fp16_sm80_cu_c0233546_28404cuda3std6ranges3__45__cpo9iter_moveE - _ZN66_INTERNAL_a1905241_30_flash_fwd_hdim256_fp16_sm80_cu_c0233546_28404cuda3std3__48in_placeE)
_ZN66_INTERNAL_a1905241_30_flash_fwd_hdim256_fp16_sm80_cu_c0233546_28404cuda3std3__48in_placeE:
	.zero		1
	.type		_ZN66_INTERNAL_a1905241_30_flash_fwd_hdim256_fp16_sm80_cu_c0233546_28404cuda3std6ranges3__45__cpo9iter_moveE,@object
	.size		_ZN66_INTERNAL_a1905241_30_flash_fwd_hdim256_fp16_sm80_cu_c0233546_28404cuda3std6ranges3__45__cpo9iter_moveE,(_ZN66_INTERNAL_a1905241_30_flash_fwd_hdim256_fp16_sm80_cu_c0233546_28404cuda3std3__45__cpo5beginE - _ZN66_INTERNAL_a1905241_30_flash_fwd_hdim256_fp16_sm80_cu_c0233546_28404cuda3std6ranges3__45__cpo9iter_moveE)
_ZN66_INTERNAL_a1905241_30_flash_fwd_hdim256_fp16_sm80_cu_c0233546_28404cuda3std6ranges3__45__cpo9iter_moveE:
	.zero		1
	.type		_ZN66_INTERNAL_a1905241_30_flash_fwd_hdim256_fp16_sm80_cu_c0233546_28404cuda3std3__45__cpo5beginE,@object
	.size		_ZN66_INTERNAL_a1905241_30_flash_fwd_hdim256_fp16_sm80_cu_c0233546_28404cuda3std3__45__cpo5beginE,(_ZN66_INTERNAL_a1905241_30_flash_fwd_hdim256_fp16_sm80_cu_c0233546_28404cuda3std3__468_GLOBAL__N__a1905241_30_flash_fwd_hdim256_fp16_sm80_cu_c0233546_28406ignoreE - _ZN66_INTERNAL_a1905241_30_flash_fwd_hdim256_fp16_sm80_cu_c0233546_28404cuda3std3__45__cpo5beginE)
_ZN66_INTERNAL_a1905241_30_flash_fwd_hdim256_fp16_sm80_cu_c0233546_28404cuda3std3__45__cpo5beginE:
	.zero		1
	.type		_ZN66_INTERNAL_a1905241_30_flash_fwd_hdim256_fp16_sm80_cu_c0233546_28404cuda3std3__468_GLOBAL__N__a1905241_30_flash_fwd_hdim256_fp16_sm80_cu_c0233546_28406ignoreE,@object
	.size		_ZN66_INTERNAL_a1905241_30_flash_fwd_hdim256_fp16_sm80_cu_c0233546_28404cuda3std3__468_GLOBAL__N__a1905241_30_flash_fwd_hdim256_fp16_sm80_cu_c0233546_28406ignoreE,(_ZN66_INTERNAL_a1905241_30_flash_fwd_hdim256_fp16_sm80_cu_c0233546_28404cute7productE - _ZN66_INTERNAL_a1905241_30_flash_fwd_hdim256_fp16_sm80_cu_c0233546_28404cuda3std3__468_GLOBAL__N__a1905241_30_flash_fwd_hdim256_fp16_sm80_cu_c0233546_28406ignoreE)
_ZN66_INTERNAL_a1905241_30_flash_fwd_hdim256_fp16_sm80_cu_c0233546_28404cuda3std3__468_GLOBAL__N__a1905241_30_flash_fwd_hdim256_fp16_sm80_cu_c0233546_28406ignoreE:
	.zero		1
	.type		_ZN66_INTERNAL_a1905241_30_flash_fwd_hdim256_fp16_sm80_cu_c0233546_28404cute7productE,@object
	.size		_ZN66_INTERNAL_a1905241_30_flash_fwd_hdim256_fp16_sm80_cu_c0233546_28404cute7productE,(_ZN66_INTERNAL_a1905241_30_flash_fwd_hdim256_fp16_sm80_cu_c0233546_28404cuda3std3__45__cpo3endE - _ZN66_INTERNAL_a1905241_30_flash_fwd_hdim256_fp16_sm80_cu_c0233546_28404cute7productE)
_ZN66_INTERNAL_a1905241_30_flash_fwd_hdim256_fp16_sm80_cu_c0233546_28404cute7productE:
	.zero		1
	.type		_ZN66_INTERNAL_a1905241_30_flash_fwd_hdim256_fp16_sm80_cu_c0233546_28404cuda3std3__45__cpo3endE,@object
	.size		_ZN66_INTERNAL_a1905241_30_flash_fwd_hdim256_fp16_sm80_cu_c0233546_28404cuda3std3__45__cpo3endE,(_ZN66_INTERNAL_a1905241_30_flash_fwd_hdim256_fp16_sm80_cu_c0233546_28404cuda3std3__419piecewise_constructE - _ZN66_INTERNAL_a1905241_30_flash_fwd_hdim256_fp16_sm80_cu_c0233546_28404cuda3std3__45__cpo3endE)
_ZN66_INTERNAL_a1905241_30_flash_fwd_hdim256_fp16_sm80_cu_c0233546_28404cuda3std3__45__cpo3endE:
	.zero		1
	.type		_ZN66_INTERNAL_a1905241_30_flash_fwd_hdim256_fp16_sm80_cu_c0233546_28404cuda3std3__419piecewise_constructE,@object
	.size		_ZN66_INTERNAL_a1905241_30_flash_fwd_hdim256_fp16_sm80_cu_c0233546_28404cuda3std3__419piecewise_constructE,(_ZN66_INTERNAL_a1905241_30_flash_fwd_hdim256_fp16_sm80_cu_c0233546_28404cuda3std3__45__cpo4cendE - _ZN66_INTERNAL_a1905241_30_flash_fwd_hdim256_fp16_sm80_cu_c0233546_28404cuda3std3__419piecewise_constructE)
_ZN66_INTERNAL_a1905241_30_flash_fwd_hdim256_fp16_sm80_cu_c0233546_28404cuda3std3__419piecewise_constructE:
	.zero		1
	.type		_ZN66_INTERNAL_a1905241_30_flash_fwd_hdim256_fp16_sm80_cu_c0233546_28404cuda3std3__45__cpo4cendE,@object
	.size		_ZN66_INTERNAL_a1905241_30_flash_fwd_hdim256_fp16_sm80_cu_c0233546_28404cuda3std3__45__cpo4cendE,(_ZN66_INTERNAL_a1905241_30_flash_fwd_hdim256_fp16_sm80_cu_c0233546_28404cuda3std6ranges3__45__cpo4swapE - _ZN66_INTERNAL_a1905241_30_flash_fwd_hdim256_fp16_sm80_cu_c0233546_28404cuda3std3__45__cpo4cendE)
_ZN66_INTERNAL_a1905241_30_flash_fwd_hdim256_fp16_sm80_cu_c0233546_28404cuda3std3__45__cpo4cendE:
	.zero		1
	.type		_ZN66_INTERNAL_a1905241_30_flash_fwd_hdim256_fp16_sm80_cu_c0233546_28404cuda3std6ranges3__45__cpo4swapE,@object
	.size		_ZN66_INTERNAL_a1905241_30_flash_fwd_hdim256_fp16_sm80_cu_c0233546_28404cuda3std6ranges3__45__cpo4swapE,(.L_7 - _ZN66_INTERNAL_a1905241_30_flash_fwd_hdim256_fp16_sm80_cu_c0233546_28404cuda3std6ranges3__45__cpo4swapE)
_ZN66_INTERNAL_a1905241_30_flash_fwd_hdim256_fp16_sm80_cu_c0233546_28404cuda3std6ranges3__45__cpo4swapE:
	.zero		1
.L_7:


//--------------------- .nv.shared._ZN5flash16flash_fwd_kernelI23Flash_fwd_kernel_traitsILi256ELi64ELi64ELi4ELb0ELb0EN7cutlass6half_tE19Flash_kernel_traitsILi256ELi64ELi64ELi4ES3_EELb0ELb0ELb0ELb0ELb0ELb0ELb0ELb0EEEvNS_16Flash_fwd_paramsE --------------------------
	.section	.nv.shared._ZN5flash16flash_fwd_kernelI23Flash_fwd_kernel_traitsILi256ELi64ELi64ELi4ELb0ELb0EN7cutlass6half_tE19Flash_kernel_traitsILi256ELi64ELi64ELi4ES3_EELb0ELb0ELb0ELb0ELb0ELb0ELb0ELb0EEEvNS_16Flash_fwd_paramsE,"aw",@nobits
	.sectionflags	@""
	.align	16


//--------------------- .nv.shared._ZN5flash16flash_fwd_kernelI23Flash_fwd_kernel_traitsILi256ELi64ELi64ELi4ELb0ELb0EN7cutlass6half_tE19Flash_kernel_traitsILi256ELi64ELi64ELi4ES3_EELb0ELb0ELb0ELb1ELb0ELb0ELb0ELb0EEEvNS_16Flash_fwd_paramsE --------------------------
	.section	.nv.shared._ZN5flash16flash_fwd_kernelI23Flash_fwd_kernel_traitsILi256ELi64ELi64ELi4ELb0ELb0EN7cutlass6half_tE19Flash_kernel_traitsILi256ELi64ELi64ELi4ES3_EELb0ELb0ELb0ELb1ELb0ELb0ELb0ELb0EEEvNS_16Flash_fwd_paramsE,"aw",@nobits
	.sectionflags	@""
	.align	16


//--------------------- .nv.shared._ZN5flash16flash_fwd_kernelI23Flash_fwd_kernel_traitsILi256ELi64ELi64ELi4ELb0ELb0EN7cutlass6half_tE19Flash_kernel_traitsILi256ELi64ELi64ELi4ES3_EELb0ELb0ELb1ELb0ELb0ELb1ELb0ELb0EEEvNS_16Flash_fwd_paramsE --------------------------
	.section	.nv.shared._ZN5flash16flash_fwd_kernelI23Flash_fwd_kernel_traitsILi256ELi64ELi64ELi4ELb0ELb0EN7cutlass6half_tE19Flash_kernel_traitsILi256ELi64ELi64ELi4ES3_EELb0ELb0ELb1ELb0ELb0ELb1ELb0ELb0EEEvNS_16Flash_fwd_paramsE,"aw",@nobits
	.sectionflags	@""
	.align	16


//--------------------- .nv.shared._ZN5flash16flash_fwd_kernelI23Flash_fwd_kernel_traitsILi256ELi64ELi64ELi4ELb0ELb0EN7cutlass6half_tE19Flash_kernel_traitsILi256ELi64ELi64ELi4ES3_EELb0ELb0ELb1ELb0ELb0ELb0ELb0ELb0EEEvNS_16Flash_fwd_paramsE --------------------------
	.section	.nv.shared._ZN5flash16flash_fwd_kernelI23Flash_fwd_kernel_traitsILi256ELi64ELi64ELi4ELb0ELb0EN7cutlass6half_tE19Flash_kernel_traitsILi256ELi64ELi64ELi4ES3_EELb0ELb0ELb1ELb0ELb0ELb0ELb0ELb0EEEvNS_16Flash_fwd_paramsE,"aw",@nobits
	.sectionflags	@""
	.align	16


//--------------------- .nv.shared._ZN5flash16flash_fwd_kernelI23Flash_fwd_kernel_traitsILi256ELi64ELi64ELi4ELb0ELb0EN7cutlass6half_tE19Flash_kernel_traitsILi256ELi64ELi64ELi4ES3_EELb0ELb0ELb1ELb1ELb0ELb0ELb0ELb0EEEvNS_16Flash_fwd_paramsE --------------------------
	.section	.nv.shared._ZN5flash16flash_fwd_kernelI23Flash_fwd_kernel_traitsILi256ELi64ELi64ELi4ELb0ELb0EN7cutlass6half_tE19Flash_kernel_traitsILi256ELi64ELi64ELi4ES3_EELb0ELb0ELb1ELb1ELb0ELb0ELb0ELb0EEEvNS_16Flash_fwd_paramsE,"aw",@nobits
	.sectionflags	@""
	.align	16


//--------------------- .nv.shared._ZN5flash16flash_fwd_kernelI23Flash_fwd_kernel_traitsILi256ELi128ELi64ELi8ELb0ELb0EN7cutlass6half_tE19Flash_kernel_traitsILi256ELi128ELi64ELi8ES3_EELb0ELb0ELb0ELb0ELb0ELb1ELb0ELb0EEEvNS_16Flash_fwd_paramsE --------------------------
	.section	.nv.shared._ZN5flash16flash_fwd_kernelI23Flash_fwd_kernel_traitsILi256ELi128ELi64ELi8ELb0ELb0EN7cutlass6half_tE19Flash_kernel_traitsILi256ELi128ELi64ELi8ES3_EELb0ELb0ELb0ELb0ELb0ELb1ELb0ELb0EEEvNS_16Flash_fwd_paramsE,"aw",@nobits
	.sectionflags	@""
	.align	16


//--------------------- .nv.shared._ZN5flash16flash_fwd_kernelI23Flash_fwd_kernel_traitsILi256ELi128ELi64ELi8ELb0ELb0EN7cutlass6half_tE19Flash_kernel_traitsILi256ELi128ELi64ELi8ES3_EELb0ELb0ELb0ELb0ELb0ELb0ELb0ELb0EEEvNS_16Flash_fwd_paramsE --------------------------
	.section	.nv.shared._ZN5flash16flash_fwd_kernelI23Flash_fwd_kernel_traitsILi256ELi128ELi64ELi8ELb0ELb0EN7cutlass6half_tE19Flash_kernel_traitsILi256ELi128ELi64ELi8ES3_EELb0ELb0ELb0ELb0ELb0ELb0ELb0ELb0EEEvNS_16Flash_fwd_paramsE,"aw",@nobits
	.sectionflags	@""
	.align	16


//--------------------- .nv.shared._ZN5flash16flash_fwd_kernelI23Flash_fwd_kernel_traitsILi256ELi128ELi64ELi8ELb0ELb0EN7cutlass6half_tE19Flash_kernel_traitsILi256ELi128ELi64ELi8ES3_EELb0ELb0ELb0ELb1ELb0ELb0ELb0ELb0EEEvNS_16Flash_fwd_paramsE --------------------------
	.section	.nv.shared._ZN5flash16flash_fwd_kernelI23Flash_fwd_kernel_traitsILi256ELi128ELi64ELi8ELb0ELb0EN7cutlass6half_tE19Flash_kernel_traitsILi256ELi128ELi64ELi8ES3_EELb0ELb0ELb0ELb1ELb0ELb0ELb0ELb0EEEvNS_16Flash_fwd_paramsE,"aw",@nobits
	.sectionflags	@""
	.align	16


//--------------------- .nv.shared._ZN5flash16flash_fwd_kernelI23Flash_fwd_kernel_traitsILi256ELi128ELi64ELi8ELb0ELb0EN7cutlass6half_tE19Flash_kernel_traitsILi256ELi128ELi64ELi8ES3_EELb0ELb0ELb1ELb0ELb0ELb1ELb0ELb0EEEvNS_16Flash_fwd_paramsE --------------------------
	.section	.nv.shared._ZN5flash16flash_fwd_kernelI23Flash_fwd_kernel_traitsILi256ELi128ELi64ELi8ELb0ELb0EN7cutlass6half_tE19Flash_kernel_traitsILi256ELi128ELi64ELi8ES3_EELb0ELb0ELb1ELb0ELb0ELb1ELb0ELb0EEEvNS_16Flash_fwd_paramsE,"aw",@nobits
	.sectionflags	@""
	.align	16


//--------------------- .nv.shared._ZN5flash16flash_fwd_kernelI23Flash_fwd_kernel_traitsILi256ELi128ELi64ELi8ELb0ELb0EN7cutlass6half_tE19Flash_kernel_traitsILi256ELi128ELi64ELi8ES3_EELb0ELb0ELb1ELb0ELb0ELb0ELb0ELb0EEEvNS_16Flash_fwd_paramsE --------------------------
	.section	.nv.shared._ZN5flash16flash_fwd_kernelI23Flash_fwd_kernel_traitsILi256ELi128ELi64ELi8ELb0ELb0EN7cutlass6half_tE19Flash_kernel_traitsILi256ELi128ELi64ELi8ES3_EELb0ELb0ELb1ELb0ELb0ELb0ELb0ELb0EEEvNS_16Flash_fwd_paramsE,"aw",@nobits
	.sectionflags	@""
	.align	16


//--------------------- .nv.shared._ZN5flash16flash_fwd_kernelI23Flash_fwd_kernel_traitsILi256ELi128ELi64ELi8ELb0ELb0EN7cutlass6half_tE19Flash_kernel_traitsILi256ELi128ELi64ELi8ES3_EELb0ELb0ELb1ELb1ELb0ELb0ELb0ELb0EEEvNS_16Flash_fwd_paramsE --------------------------
	.section	.nv.shared._ZN5flash16flash_fwd_kernelI23Flash_fwd_kernel_traitsILi256ELi128ELi64ELi8ELb0ELb0EN7cutlass6half_tE19Flash_kernel_traitsILi256ELi128ELi64ELi8ES3_EELb0ELb0ELb1ELb1ELb0ELb0ELb0ELb0EEEvNS_16Flash_fwd_paramsE,"aw",@nobits
	.sectionflags	@""
	.align	16


//--------------------- .nv.shared._ZN5flash16flash_fwd_kernelI23Flash_fwd_kernel_traitsILi256ELi64ELi64ELi4ELb0ELb0EN7cutlass6half_tE19Flash_kernel_traitsILi256ELi64ELi64ELi4ES3_EELb1ELb0ELb0ELb0ELb0ELb0ELb0ELb0EEEvNS_16Flash_fwd_paramsE --------------------------
	.section	.nv.shared._ZN5flash16flash_fwd_kernelI23Flash_fwd_kernel_traitsILi256ELi64ELi64ELi4ELb0ELb0EN7cutlass6half_tE19Flash_kernel_traitsILi256ELi64ELi64ELi4ES3_EELb1ELb0ELb0ELb0ELb0ELb0ELb0ELb0EEEvNS_16Flash_fwd_paramsE,"aw",@nobits
	.sectionflags	@""
	.align	16


//--------------------- .nv.shared._ZN5flash16flash_fwd_kernelI23Flash_fwd_kernel_traitsILi256ELi64ELi64ELi4ELb0ELb0EN7cutlass6half_tE19Flash_kernel_traitsILi256ELi64ELi64ELi4ES3_EELb1ELb0ELb1ELb0ELb0ELb0ELb0ELb0EEEvNS_16Flash_fwd_paramsE --------------------------
	.section	.nv.shared._ZN5flash16flash_fwd_kernelI23Flash_fwd_kernel_traitsILi256ELi64ELi64ELi4ELb0ELb0EN7cutlass6half_tE19Flash_kernel_traitsILi256ELi64ELi64ELi4ES3_EELb1ELb0ELb1ELb0ELb0ELb0ELb0ELb0EEEvNS_16Flash_fwd_paramsE,"aw",@nobits
	.sectionflags	@""
	.align	16


//--------------------- .nv.shared._ZN5flash16flash_fwd_kernelI23Flash_fwd_kernel_traitsILi256ELi64ELi64ELi4ELb0ELb0EN7cutlass6half_tE19Flash_kernel_traitsILi256ELi64ELi64ELi4ES3_EELb1ELb0ELb0ELb0ELb0ELb1ELb0ELb0EEEvNS_16Flash_fwd_paramsE --------------------------
	.section	.nv.shared._ZN5flash16flash_fwd_kernelI23Flash_fwd_kernel_traitsILi256ELi64ELi64ELi4ELb0ELb0EN7cutlass6half_tE19Flash_kernel_traitsILi256ELi64ELi64ELi4ES3_EELb1ELb0ELb0ELb0ELb0ELb1ELb0ELb0EEEvNS_16Flash_fwd_paramsE,"aw",@nobits
	.sectionflags	@""
	.align	16


//--------------------- .nv.shared._ZN5flash16flash_fwd_kernelI23Flash_fwd_kernel_traitsILi256ELi64ELi64ELi4ELb0ELb0EN7cutlass6half_tE19Flash_kernel_traitsILi256ELi64ELi64ELi4ES3_EELb0ELb0ELb0ELb0ELb0ELb1ELb1ELb0EEEvNS_16Flash_fwd_paramsE --------------------------
	.section	.nv.shared._ZN5flash16flash_fwd_kernelI23Flash_fwd_kernel_traitsILi256ELi64ELi64ELi4ELb0ELb0EN7cutlass6half_tE19Flash_kernel_traitsILi256ELi64ELi64ELi4ES3_EELb0ELb0ELb0ELb0ELb0ELb1ELb1ELb0EEEvNS_16Flash_fwd_paramsE,"aw",@nobits
	.sectionflags	@""
	.align	16


//--------------------- .nv.shared._ZN5flash16flash_fwd_kernelI23Flash_fwd_kernel_traitsILi256ELi64ELi64ELi4ELb0ELb0EN7cutlass6half_tE19Flash_kernel_traitsILi256ELi64ELi64ELi4ES3_EELb1ELb0ELb0ELb1ELb0ELb0ELb0ELb0EEEvNS_16Flash_fwd_paramsE --------------------------
	.section	.nv.shared._ZN5flash16flash_fwd_kernelI23Flash_fwd_kernel_traitsILi256ELi64ELi64ELi4ELb0ELb0EN7cutlass6half_tE19Flash_kernel_traitsILi256ELi64ELi64ELi4ES3_EELb1ELb0ELb0ELb1ELb0ELb0ELb0ELb0EEEvNS_16Flash_fwd_paramsE,"aw",@nobits
	.sectionflags	@""
	.align	16


//--------------------- .nv.shared._ZN5flash16flash_fwd_kernelI23Flash_fwd_kernel_traitsILi256ELi64ELi64ELi4ELb0ELb0EN7cutlass6half_tE19Flash_kernel_traitsILi256ELi64ELi64ELi4ES3_EELb1ELb0ELb0ELb0ELb0ELb0ELb0ELb1EEEvNS_16Flash_fwd_paramsE --------------------------
	.section	.nv.shared._ZN5flash16flash_fwd_kernelI23Flash_fwd_kernel_traitsILi256ELi64ELi64ELi4ELb0ELb0EN7cutlass6half_tE19Flash_kernel_traitsILi256ELi64ELi64ELi4ES3_EELb1ELb0ELb0ELb0ELb0ELb0ELb0ELb1EEEvNS_16Flash_fwd_paramsE,"aw",@nobits
	.sectionflags	@""
	.align	16


//--------------------- .nv.shared._ZN5flash16flash_fwd_kernelI23Flash_fwd_kernel_traitsILi256ELi64ELi64ELi4ELb0ELb0EN7cutlass6half_tE19Flash_kernel_traitsILi256ELi64ELi64ELi4ES3_EELb0ELb0ELb0ELb0ELb0ELb0ELb1ELb0EEEvNS_16Flash_fwd_paramsE --------------------------
	.section	.nv.shared._ZN5flash16flash_fwd_kernelI23Flash_fwd_kernel_traitsILi256ELi64ELi64ELi4ELb0ELb0EN7cutlass6half_tE19Flash_kernel_traitsILi256ELi64ELi64ELi4ES3_EELb0ELb0ELb0ELb0ELb0ELb0ELb1ELb0EEEvNS_16Flash_fwd_paramsE,"aw",@nobits
	.sectionflags	@""
	.align	16


//--------------------- .nv.shared._ZN5flash16flash_fwd_kernelI23Flash_fwd_kernel_traitsILi256ELi64ELi64ELi4ELb0ELb0EN7cutlass6half_tE19Flash_kernel_traitsILi256ELi64ELi64ELi4ES3_EELb1ELb0ELb0ELb1ELb0ELb0ELb0ELb1EEEvNS_16Flash_fwd_paramsE --------------------------
	.section	.nv.shared._ZN5flash16flash_fwd_kernelI23Flash_fwd_kernel_traitsILi256ELi64ELi64ELi4ELb0ELb0EN7cutlass6half_tE19Flash_kernel_traitsILi256ELi64ELi64ELi4ES3_EELb1ELb0ELb0ELb1ELb0ELb0ELb0ELb1EEEvNS_16Flash_fwd_paramsE,"aw",@nobits
	.sectionflags	@""
	.align	16


//--------------------- .nv.shared._ZN5flash16flash_fwd_kernelI23Flash_fwd_kernel_traitsILi256ELi64ELi64ELi4ELb0ELb0EN7cutlass6half_tE19Flash_kernel_traitsILi256ELi64ELi64ELi4ES3_EELb0ELb0ELb0ELb1ELb0ELb0ELb1ELb0EEEvNS_16Flash_fwd_paramsE --------------------------
	.section	.nv.shared._ZN5flash16flash_fwd_kernelI23Flash_fwd_kernel_traitsILi256ELi64ELi64ELi4ELb0ELb0EN7cutlass6half_tE19Flash_kernel_traitsILi256ELi64ELi64ELi4ES3_EELb0ELb0ELb0ELb1ELb0ELb0ELb1ELb0EEEvNS_16Flash_fwd_paramsE,"aw",@nobits
	.sectionflags	@""
	.align	16


//--------------------- .nv.shared._ZN5flash16flash_fwd_kernelI23Flash_fwd_kernel_traitsILi256ELi64ELi64ELi4ELb0ELb0EN7cutlass6half_tE19Flash_kernel_traitsILi256ELi64ELi64ELi4ES3_EELb1ELb0ELb1ELb0ELb0ELb1ELb0ELb0EEEvNS_16Flash_fwd_paramsE --------------------------
	.section	.nv.shared._ZN5flash16flash_fwd_kernelI23Flash_fwd_kernel_traitsILi256ELi64ELi64ELi4ELb0ELb0EN7cutlass6half_tE19Flash_kernel_traitsILi256ELi64ELi64ELi4ES3_EELb1ELb0ELb1ELb0ELb0ELb1ELb0ELb0EEEvNS_16Flash_fwd_paramsE,"aw",@nobits
	.sectionflags	@""
	.align	16


//--------------------- .nv.shared._ZN5flash16flash_fwd_kernelI23Flash_fwd_kernel_traitsILi256ELi64ELi64ELi4ELb0ELb0EN7cutlass6half_tE19Flash_kernel_traitsILi256ELi64ELi64ELi4ES3_EELb0ELb0ELb1ELb0ELb0ELb1ELb1ELb0EEEvNS_16Flash_fwd_paramsE --------------------------
	.section	.nv.shared._ZN5flash16flash_fwd_kernelI23Flash_fwd_kernel_traitsILi256ELi64ELi64ELi4ELb0ELb0EN7cutlass6half_tE19Flash_kernel_traitsILi256ELi64ELi64ELi4ES3_EELb0ELb0ELb1ELb0ELb0ELb1ELb1ELb0EEEvNS_16Flash_fwd_paramsE,"aw",@nobits
	.sectionflags	@""
	.align	16


//--------------------- .nv.shared._ZN5flash16flash_fwd_kernelI23Flash_fwd_kernel_traitsILi256ELi64ELi64ELi4ELb0ELb0EN7cutlass6half_tE19Flash_kernel_traitsILi256ELi64ELi64ELi4ES3_EELb1ELb0ELb1ELb1ELb0ELb0ELb0ELb0EEEvNS_16Flash_fwd_paramsE --------------------------
	.section	.nv.shared._ZN5flash16flash_fwd_kernelI23Flash_fwd_kernel_traitsILi256ELi64ELi64ELi4ELb0ELb0EN7cutlass6half_tE19Flash_kernel_traitsILi256ELi64ELi64ELi4ES3_EELb1ELb0ELb1ELb1ELb0ELb0ELb0ELb0EEEvNS_16Flash_fwd_paramsE,"aw",@nobits
	.sectionflags	@""
	.align	16


//--------------------- .nv.shared._ZN5flash16flash_fwd_kernelI23Flash_fwd_kernel_traitsILi256ELi64ELi64ELi4ELb0ELb0EN7cutlass6half_tE19Flash_kernel_traitsILi256ELi64ELi64ELi4ES3_EELb1ELb0ELb1ELb0ELb0ELb0ELb0ELb1EEEvNS_16Flash_fwd_paramsE --------------------------
	.section	.nv.shared._ZN5flash16flash_fwd_kernelI23Flash_fwd_kernel_traitsILi256ELi64ELi64ELi4ELb0ELb0EN7cutlass6half_tE19Flash_kernel_traitsILi256ELi64ELi64ELi4ES3_EELb1ELb0ELb1ELb0ELb0ELb0ELb0ELb1EEEvNS_16Flash_fwd_paramsE,"aw",@nobits
	.sectionflags	@""
	.align	16


//--------------------- .nv.shared._ZN5flash16flash_fwd_kernelI23Flash_fwd_kernel_traitsILi256ELi64ELi64ELi4ELb0ELb0EN7cutlass6half_tE19Flash_kernel_traitsILi256ELi64ELi64ELi4ES3_EELb0ELb0ELb1ELb0ELb0ELb0ELb1ELb0EEEvNS_16Flash_fwd_paramsE --------------------------
	.section	.nv.shared._ZN5flash16flash_fwd_kernelI23Flash_fwd_kernel_traitsILi256ELi64ELi64ELi4ELb0ELb0EN7cutlass6half_tE19Flash_kernel_traitsILi256ELi64ELi64ELi4ES3_EELb0ELb0ELb1ELb0ELb0ELb0ELb1ELb0EEEvNS_16Flash_fwd_paramsE,"aw",@nobits
	.sectionflags	@""
	.align	16


//--------------------- .nv.shared._ZN5flash16flash_fwd_kernelI23Flash_fwd_kernel_traitsILi256ELi64ELi64ELi4ELb0ELb0EN7cutlass6half_tE19Flash_kernel_traitsILi256ELi64ELi64ELi4ES3_EELb1ELb0ELb1ELb1ELb0ELb0ELb0ELb1EEEvNS_16Flash_fwd_paramsE --------------------------
	.section	.nv.shared._ZN5flash16flash_fwd_kernelI23Flash_fwd_kernel_traitsILi256ELi64ELi64ELi4ELb0ELb0EN7cutlass6half_tE19Flash_kernel_traitsILi256ELi64ELi64ELi4ES3_EELb1ELb0ELb1ELb1ELb0ELb0ELb0ELb1EEEvNS_16Flash_fwd_paramsE,"aw",@nobits
	.sectionflags	@""
	.align	16


//--------------------- .nv.shared._ZN5flash16flash_fwd_kernelI23Flash_fwd_kernel_traitsILi256ELi64ELi64ELi4ELb0ELb0EN7cutlass6half_tE19Flash_kernel_traitsILi256ELi64ELi64ELi4ES3_EELb0ELb0ELb1ELb1ELb0ELb0ELb1ELb0EEEvNS_16Flash_fwd_paramsE --------------------------
	.section	.nv.shared._ZN5flash16flash_fwd_kernelI23Flash_fwd_kernel_traitsILi256ELi64ELi64ELi4ELb0ELb0EN7cutlass6half_tE19Flash_kernel_traitsILi256ELi64ELi64ELi4ES3_EELb0ELb0ELb1ELb1ELb0ELb0ELb1ELb0EEEvNS_16Flash_fwd_paramsE,"aw",@nobits
	.sectionflags	@""
	.align	16


//--------------------- .nv.shared._ZN5flash16flash_fwd_kernelI23Flash_fwd_kernel_traitsILi256ELi128ELi64ELi8ELb0ELb0EN7cutlass6half_tE19Flash_kernel_traitsILi256ELi128ELi64ELi8ES3_EELb1ELb0ELb0ELb0ELb0ELb0ELb0ELb0EEEvNS_16Flash_fwd_paramsE --------------------------
	.section	.nv.shared._ZN5flash16flash_fwd_kernelI23Flash_fwd_kernel_traitsILi256ELi128ELi64ELi8ELb0ELb0EN7cutlass6half_tE19Flash_kernel_traitsILi256ELi128ELi64ELi8ES3_EELb1ELb0ELb0ELb0ELb0ELb0ELb0ELb0EEEvNS_16Flash_fwd_paramsE,"aw",@nobits
	.sectionflags	@""
	.align	16


//--------------------- .nv.shared._ZN5flash16flash_fwd_kernelI23Flash_fwd_kernel_traitsILi256ELi128ELi64ELi8ELb0ELb0EN7cutlass6half_tE19Flash_kernel_traitsILi256ELi128ELi64ELi8ES3_EELb1ELb0ELb1ELb0ELb0ELb0ELb0ELb0EEEvNS_16Flash_fwd_paramsE --------------------------
	.section	.nv.shared._ZN5flash16flash_fwd_kernelI23Flash_fwd_kernel_traitsILi256ELi128ELi64ELi8ELb0ELb0EN7cutlass6half_tE19Flash_kernel_traitsILi256ELi128ELi64ELi8ES3_EELb1ELb0ELb1ELb0ELb0ELb0ELb0ELb0EEEvNS_16Flash_fwd_paramsE,"aw",@nobits
	.sectionflags	@""
	.align	16


//--------------------- .nv.shared._ZN5flash16flash_fwd_kernelI23Flash_fwd_kernel_traitsILi256ELi128ELi64ELi8ELb0ELb0EN7cutlass6half_tE19Flash_kernel_traitsILi256ELi128ELi64ELi8ES3_EELb1ELb0ELb0ELb0ELb0ELb1ELb0ELb0EEEvNS_16Flash_fwd_paramsE --------------------------
	.section	.nv.shared._ZN5flash16flash_fwd_kernelI23Flash_fwd_kernel_traitsILi256ELi128ELi64ELi8ELb0ELb0EN7cutlass6half_tE19Flash_kernel_traitsILi256ELi128ELi64ELi8ES3_EELb1ELb0ELb0ELb0ELb0ELb1ELb0ELb0EEEvNS_16Flash_fwd_paramsE,"aw",@nobits
	.sectionflags	@""
	.align	16


//--------------------- .nv.shared._ZN5flash16flash_fwd_kernelI23Flash_fwd_kernel_traitsILi256ELi128ELi64ELi8ELb0ELb0EN7cutlass6half_tE19Flash_kernel_traitsILi256ELi128ELi64ELi8ES3_EELb0ELb0ELb0ELb0ELb0ELb1ELb1ELb0EEEvNS_16Flash_fwd_paramsE --------------------------
	.section	.nv.shared._ZN5flash16flash_fwd_kernelI23Flash_fwd_kernel_traitsILi256ELi128ELi64ELi8ELb0ELb0EN7cutlass6half_tE19Flash_kernel_traitsILi256ELi128ELi64ELi8ES3_EELb0ELb0ELb0ELb0ELb0ELb1ELb1ELb0EEEvNS_16Flash_fwd_paramsE,"aw",@nobits
	.sectionflags	@""
	.align	16


//--------------------- .nv.shared._ZN5flash16flash_fwd_kernelI23Flash_fwd_kernel_traitsILi256ELi128ELi64ELi8ELb0ELb0EN7cutlass6half_tE19Flash_kernel_traitsILi256ELi128ELi64ELi8ES3_EELb1ELb0ELb0ELb1ELb0ELb0ELb0ELb0EEEvNS_16Flash_fwd_paramsE --------------------------
	.section	.nv.shared._ZN5flash16flash_fwd_kernelI23Flash_fwd_kernel_traitsILi256ELi128ELi64ELi8ELb0ELb0EN7cutlass6half_tE19Flash_kernel_traitsILi256ELi128ELi64ELi8ES3_EELb1ELb0ELb0ELb1ELb0ELb0ELb0ELb0EEEvNS_16Flash_fwd_paramsE,"aw",@nobits
	.sectionflags	@""
	.align	16


//--------------------- .nv.shared._ZN5flash16flash_fwd_kernelI23Flash_fwd_kernel_traitsILi256ELi128ELi64ELi8ELb0ELb0EN7cutlass6half_tE19Flash_kernel_traitsILi256ELi128ELi64ELi8ES3_EELb1ELb0ELb0ELb0ELb0ELb0ELb0ELb1EEEvNS_16Flash_fwd_paramsE --------------------------
	.section	.nv.shared._ZN5flash16flash_fwd_kernelI23Flash_fwd_kernel_traitsILi256ELi128ELi64ELi8ELb0ELb0EN7cutlass6half_tE19Flash_kernel_traitsILi256ELi128ELi64ELi8ES3_EELb1ELb0ELb0ELb0ELb0ELb0ELb0ELb1EEEvNS_16Flash_fwd_paramsE,"aw",@nobits
	.sectionflags	@""
	.align	16


//--------------------- .nv.shared._ZN5flash16flash_fwd_kernelI23Flash_fwd_kernel_traitsILi256ELi128ELi64ELi8ELb0ELb0EN7cutlass6half_tE19Flash_kernel_traitsILi256ELi128ELi64ELi8ES3_EELb0ELb0ELb0ELb0ELb0ELb0ELb1ELb0EEEvNS_16Flash_fwd_paramsE --------------------------
	.section	.nv.shared._ZN5flash16flash_fwd_kernelI23Flash_fwd_kernel_traitsILi256ELi128ELi64ELi8ELb0ELb0EN7cutlass6half_tE19Flash_kernel_traitsILi256ELi128ELi64ELi8ES3_EELb0ELb0ELb0ELb0ELb0ELb0ELb1ELb0EEEvNS_16Flash_fwd_paramsE,"aw",@nobits
	.sectionflags	@""
	.align	16


//--------------------- .nv.shared._ZN5flash16flash_fwd_kernelI23Flash_fwd_kernel_traitsILi256ELi128ELi64ELi8ELb0ELb0EN7cutlass6half_tE19Flash_kernel_traitsILi256ELi128ELi64ELi8ES3_EELb1ELb0ELb0ELb1ELb0ELb0ELb0ELb1EEEvNS_16Flash_fwd_paramsE --------------------------
	.section	.nv.shared._ZN5flash16flash_fwd_kernelI23Flash_fwd_kernel_traitsILi256ELi128ELi64ELi8ELb0ELb0EN7cutlass6half_tE19Flash_kernel_traitsILi256ELi128ELi64ELi8ES3_EELb1ELb0ELb0ELb1ELb0ELb0ELb0ELb1EEEvNS_16Flash_fwd_paramsE,"aw",@nobits
	.sectionflags	@""
	.align	16


//--------------------- .nv.shared._ZN5flash16flash_fwd_kernelI23Flash_fwd_kernel_traitsILi256ELi128ELi64ELi8ELb0ELb0EN7cutlass6half_tE19Flash_kernel_traitsILi256ELi128ELi64ELi8ES3_EELb0ELb0ELb0ELb1ELb0ELb0ELb1ELb0EEEvNS_16Flash_fwd_paramsE --------------------------
	.section	.nv.shared._ZN5flash16flash_fwd_kernelI23Flash_fwd_kernel_traitsILi256ELi128ELi64ELi8ELb0ELb0EN7cutlass6half_tE19Flash_kernel_traitsILi256ELi128ELi64ELi8ES3_EELb0ELb0ELb0ELb1ELb0ELb0ELb1ELb0EEEvNS_16Flash_fwd_paramsE,"aw",@nobits
	.sectionflags	@""
	.align	16


//--------------------- .nv.shared._ZN5flash16flash_fwd_kernelI23Flash_fwd_kernel_traitsILi256ELi128ELi64ELi8ELb0ELb0EN7cutlass6half_tE19Flash_kernel_traitsILi256ELi128ELi64ELi8ES3_EELb1ELb0ELb1ELb0ELb0ELb1ELb0ELb0EEEvNS_16Flash_fwd_paramsE --------------------------
	.section	.nv.shared._ZN5flash16flash_fwd_kernelI23Flash_fwd_kernel_traitsILi256ELi128ELi64ELi8ELb0ELb0EN7cutlass6half_tE19Flash_kernel_traitsILi256ELi128ELi64ELi8ES3_EELb1ELb0ELb1ELb0ELb0ELb1ELb0ELb0EEEvNS_16Flash_fwd_paramsE,"aw",@nobits
	.sectionflags	@""
	.align	16


//--------------------- .nv.shared._ZN5flash16flash_fwd_kernelI23Flash_fwd_kernel_traitsILi256ELi128ELi64ELi8ELb0ELb0EN7cutlass6half_tE19Flash_kernel_traitsILi256ELi128ELi64ELi8ES3_EELb0ELb0ELb1ELb0ELb0ELb1ELb1ELb0EEEvNS_16Flash_fwd_paramsE --------------------------
	.section	.nv.shared._ZN5flash16flash_fwd_kernelI23Flash_fwd_kernel_traitsILi256ELi128ELi64ELi8ELb0ELb0EN7cutlass6half_tE19Flash_kernel_traitsILi256ELi128ELi64ELi8ES3_EELb0ELb0ELb1ELb0ELb0ELb1ELb1ELb0EEEvNS_16Flash_fwd_paramsE,"aw",@nobits
	.sectionflags	@""
	.align	16


//--------------------- .nv.shared._ZN5flash16flash_fwd_kernelI23Flash_fwd_kernel_traitsILi256ELi128ELi64ELi8ELb0ELb0EN7cutlass6half_tE19Flash_kernel_traitsILi256ELi128ELi64ELi8ES3_EELb1ELb0ELb1ELb1ELb0ELb0ELb0ELb0EEEvNS_16Flash_fwd_paramsE --------------------------
	.section	.nv.shared._ZN5flash16flash_fwd_kernelI23Flash_fwd_kernel_traitsILi256ELi128ELi64ELi8ELb0ELb0EN7cutlass6half_tE19Flash_kernel_traitsILi256ELi128ELi64ELi8ES3_EELb1ELb0ELb1ELb1ELb0ELb0ELb0ELb0EEEvNS_16Flash_fwd_paramsE,"aw",@nobits
	.sectionflags	@""
	.align	16


//--------------------- .nv.shared._ZN5flash16flash_fwd_kernelI23Flash_fwd_kernel_traitsILi256ELi128ELi64ELi8ELb0ELb0EN7cutlass6half_tE19Flash_kernel_traitsILi256ELi128ELi64ELi8ES3_EELb1ELb0ELb1ELb0ELb0ELb0ELb0ELb1EEEvNS_16Flash_fwd_paramsE --------------------------
	.section	.nv.shared._ZN5flash16flash_fwd_kernelI23Flash_fwd_kernel_traitsILi256ELi128ELi64ELi8ELb0ELb0EN7cutlass6half_tE19Flash_kernel_traitsILi256ELi128ELi64ELi8ES3_EELb1ELb0ELb1ELb0ELb0ELb0ELb0ELb1EEEvNS_16Flash_fwd_paramsE,"aw",@nobits
	.sectionflags	@""
	.align	16


//--------------------- .nv.shared._ZN5flash16flash_fwd_kernelI23Flash_fwd_kernel_traitsILi256ELi128ELi64ELi8ELb0ELb0EN7cutlass6half_tE19Flash_kernel_traitsILi256ELi128ELi64ELi8ES3_EELb0ELb0ELb1ELb0ELb0ELb0ELb1ELb0EEEvNS_16Flash_fwd_paramsE --------------------------
	.section	.nv.shared._ZN5flash16flash_fwd_kernelI23Flash_fwd_kernel_traitsILi256ELi128ELi64ELi8ELb0ELb0EN7cutlass6half_tE19Flash_kernel_traitsILi256ELi128ELi64ELi8ES3_EELb0ELb0ELb1ELb0ELb0ELb0ELb1ELb0EEEvNS_16Flash_fwd_paramsE,"aw",@nobits
	.sectionflags	@""
	.align	16


//--------------------- .nv.shared._ZN5flash16flash_fwd_kernelI23Flash_fwd_kernel_traitsILi256ELi128ELi64ELi8ELb0ELb0EN7cutlass6half_tE19Flash_kernel_traitsILi256ELi128ELi64ELi8ES3_EELb1ELb0ELb1ELb1ELb0ELb0ELb0ELb1EEEvNS_16Flash_fwd_paramsE --------------------------
	.section	.nv.shared._ZN5flash16flash_fwd_kernelI23Flash_fwd_kernel_traitsILi256ELi128ELi64ELi8ELb0ELb0EN7cutlass6half_tE19Flash_kernel_traitsILi256ELi128ELi64ELi8ES3_EELb1ELb0ELb1ELb1ELb0ELb0ELb0ELb1EEEvNS_16Flash_fwd_paramsE,"aw",@nobits
	.sectionflags	@""
	.align	16


//--------------------- .nv.shared._ZN5flash16flash_fwd_kernelI23Flash_fwd_kernel_traitsILi256ELi128ELi64ELi8ELb0ELb0EN7cutlass6half_tE19Flash_kernel_traitsILi256ELi128ELi64ELi8ES3_EELb0ELb0ELb1ELb1ELb0ELb0ELb1ELb0EEEvNS_16Flash_fwd_paramsE --------------------------
	.section	.nv.shared._ZN5flash16flash_fwd_kernelI23Flash_fwd_kernel_traitsILi256ELi128ELi64ELi8ELb0ELb0EN7cutlass6half_tE19Flash_kernel_traitsILi256ELi128ELi64ELi8ES3_EELb0ELb0ELb1ELb1ELb0ELb0ELb1ELb0EEEvNS_16Flash_fwd_paramsE,"aw",@nobits
	.sectionflags	@""
	.align	16
